	.target	sm_103a

	.elftype	@"ET_EXEC"


//--------------------- .note.nv.tkinfo           --------------------------
	.section	.note.nv.tkinfo,"",@"SHT_NOTE"
	.sectionflags	@"SHF_NOTE_NV_TKINFO"
	.tkinfo
        /*0018*/ 	.word	0x00000002
        /*0030*/ 	.string	""
        /*0030*/ 	.string	"ptxas"
        /*0030*/ 	.string	"Cuda compilation tools, release 13.0, V13.0.88"
        /*0030*/ 	.string	"Build cuda_13.0.r13.0/compiler.36424714_0"
        /*0030*/ 	.string	"-arch sm_103a -m 64 "



//--------------------- .note.nv.cuinfo           --------------------------
	.section	.note.nv.cuinfo,"",@"SHT_NOTE"
	.sectionflags	@"SHF_NOTE_NV_CUINFO"
        /*0018*/ 	.short	0x0002
        /*001a*/ 	.short	0x0067
        /*001c*/ 	.short	0x0082
	.zero		2


//--------------------- .nv.info                  --------------------------
	.section	.nv.info,"",@"SHT_CUDA_INFO"
	.align	4


	//----- nvinfo : EIATTR_REGCOUNT
	.align		4
        /*0000*/ 	.byte	0x04, 0x2f
        /*0002*/ 	.short	(.L_12 - .L_11)
	.align		4
.L_11:
        /*0004*/ 	.word	index@(_ZN5flash16flash_fwd_kernelI23Flash_fwd_kernel_traitsILi64ELi128ELi64ELi4ELb0ELb0EN7cutlass6half_tE19Flash_kernel_traitsILi64ELi128ELi64ELi4ES3_EELb0ELb1ELb0ELb1ELb0ELb0ELb1ELb0EEEvNS_16Flash_fwd_paramsE)
        /*0008*/ 	.word	0x000000ff


	//----- nvinfo : EIATTR_FRAME_SIZE
	.align		4
.L_12:
        /*000c*/ 	.byte	0x04, 0x11
        /*000e*/ 	.short	(.L_14 - .L_13)
	.align		4
.L_13:
        /*0010*/ 	.word	index@(_ZN5flash16flash_fwd_kernelI23Flash_fwd_kernel_traitsILi64ELi128ELi64ELi4ELb0ELb0EN7cutlass6half_tE19Flash_kernel_traitsILi64ELi128ELi64ELi4ES3_EELb0ELb1ELb0ELb1ELb0ELb0ELb1ELb0EEEvNS_16Flash_fwd_paramsE)
        /*0014*/ 	.word	0x00000000


	//----- nvinfo : EIATTR_REGCOUNT
	.align		4
.L_14:
        /*0018*/ 	.byte	0x04, 0x2f
        /*001a*/ 	.short	(.L_16 - .L_15)
	.align		4
.L_15:
        /*001c*/ 	.word	index@(_ZN5flash16flash_fwd_kernelI23Flash_fwd_kernel_traitsILi64ELi128ELi64ELi4ELb0ELb0EN7cutlass6half_tE19Flash_kernel_traitsILi64ELi128ELi64ELi4ES3_EELb1ELb1ELb0ELb1ELb0ELb0ELb0ELb1EEEvNS_16Flash_fwd_paramsE)
        /*0020*/ 	.word	0x000000ff


	//----- nvinfo : EIATTR_FRAME_SIZE
	.align		4
.L_16:
        /*0024*/ 	.byte	0x04, 0x11
        /*0026*/ 	.short	(.L_18 - .L_17)
	.align		4
.L_17:
        /*0028*/ 	.word	index@(_ZN5flash16flash_fwd_kernelI23Flash_fwd_kernel_traitsILi64ELi128ELi64ELi4ELb0ELb0EN7cutlass6half_tE19Flash_kernel_traitsILi64ELi128ELi64ELi4ES3_EELb1ELb1ELb0ELb1ELb0ELb0ELb0ELb1EEEvNS_16Flash_fwd_paramsE)
        /*002c*/ 	.word	0x000000b8


	//----- nvinfo : EIATTR_REGCOUNT
	.align		4
.L_18:
        /*0030*/ 	.byte	0x04, 0x2f
        /*0032*/ 	.short	(.L_20 - .L_19)
	.align		4
.L_19:
        /*0034*/ 	.word	index@(_ZN5flash16flash_fwd_kernelI23Flash_fwd_kernel_traitsILi64ELi128ELi64ELi4ELb0ELb0EN7cutlass6half_tE19Flash_kernel_traitsILi64ELi128ELi64ELi4ES3_EELb0ELb1ELb0ELb0ELb0ELb0ELb1ELb0EEEvNS_16Flash_fwd_paramsE)
        /*0038*/ 	.word	0x000000ff


	//----- nvinfo : EIATTR_FRAME_SIZE
	.align		4
.L_20:
        /*003c*/ 	.byte	0x04, 0x11
        /*003e*/ 	.short	(.L_22 - .L_21)
	.align		4
.L_21:
        /*0040*/ 	.word	index@(_ZN5flash16flash_fwd_kernelI23Flash_fwd_kernel_traitsILi64ELi128ELi64ELi4ELb0ELb0EN7cutlass6half_tE19Flash_kernel_traitsILi64ELi128ELi64ELi4ES3_EELb0ELb1ELb0ELb0ELb0ELb0ELb1ELb0EEEvNS_16Flash_fwd_paramsE)
        /*0044*/ 	.word	0x00000000


	//----- nvinfo : EIATTR_REGCOUNT
	.align		4
.L_22:
        /*0048*/ 	.byte	0x04, 0x2f
        /*004a*/ 	.short	(.L_24 - .L_23)
	.align		4
.L_23:
        /*004c*/ 	.word	index@(_ZN5flash16flash_fwd_kernelI23Flash_fwd_kernel_traitsILi64ELi128ELi64ELi4ELb0ELb0EN7cutlass6half_tE19Flash_kernel_traitsILi64ELi128ELi64ELi4ES3_EELb1ELb1ELb0ELb0ELb0ELb0ELb0ELb1EEEvNS_16Flash_fwd_paramsE)
        /*0050*/ 	.word	0x000000ff


	//----- nvinfo : EIATTR_FRAME_SIZE
	.align		4
.L_24:
        /*0054*/ 	.byte	0x04, 0x11
        /*0056*/ 	.short	(.L_26 - .L_25)
	.align		4
.L_25:
        /*0058*/ 	.word	index@(_ZN5flash16flash_fwd_kernelI23Flash_fwd_kernel_traitsILi64ELi128ELi64ELi4ELb0ELb0EN7cutlass6half_tE19Flash_kernel_traitsILi64ELi128ELi64ELi4ES3_EELb1ELb1ELb0ELb0ELb0ELb0ELb0ELb1EEEvNS_16Flash_fwd_paramsE)
        /*005c*/ 	.word	0x000000d0


	//----- nvinfo : EIATTR_REGCOUNT
	.align		4
.L_26:
        /*0060*/ 	.byte	0x04, 0x2f
        /*0062*/ 	.short	(.L_28 - .L_27)
	.align		4
.L_27:
        /*0064*/ 	.word	index@(_ZN5flash16flash_fwd_kernelI23Flash_fwd_kernel_traitsILi64ELi128ELi64ELi4ELb0ELb0EN7cutlass6half_tE19Flash_kernel_traitsILi64ELi128ELi64ELi4ES3_EELb1ELb1ELb0ELb1ELb0ELb0ELb0ELb0EEEvNS_16Flash_fwd_paramsE)
        /*0068*/ 	.word	0x000000fe


	//----- nvinfo : EIATTR_FRAME_SIZE
	.align		4
.L_28:
        /*006c*/ 	.byte	0x04, 0x11
        /*006e*/ 	.short	(.L_30 - .L_29)
	.align		4
.L_29:
        /*0070*/ 	.word	index@(_ZN5flash16flash_fwd_kernelI23Flash_fwd_kernel_traitsILi64ELi128ELi64ELi4ELb0ELb0EN7cutlass6half_tE19Flash_kernel_traitsILi64ELi128ELi64ELi4ES3_EELb1ELb1ELb0ELb1ELb0ELb0ELb0ELb0EEEvNS_16Flash_fwd_paramsE)
        /*0074*/ 	.word	0x00000000


	//----- nvinfo : EIATTR_REGCOUNT
	.align		4
.L_30:
        /*0078*/ 	.byte	0x04, 0x2f
        /*007a*/ 	.short	(.L_32 - .L_31)
	.align		4
.L_31:
        /*007c*/ 	.word	index@(_ZN5flash16flash_fwd_kernelI23Flash_fwd_kernel_traitsILi64ELi128ELi64ELi4ELb0ELb0EN7cutlass6half_tE19Flash_kernel_traitsILi64ELi128ELi64ELi4ES3_EELb0ELb1ELb0ELb0ELb0ELb1ELb1ELb0EEEvNS_16Flash_fwd_paramsE)
        /*0080*/ 	.word	0x000000ff


	//----- nvinfo : EIATTR_FRAME_SIZE
	.align		4
.L_32:
        /*0084*/ 	.byte	0x04, 0x11
        /*0086*/ 	.short	(.L_34 - .L_33)
	.align		4
.L_33:
        /*0088*/ 	.word	index@(_ZN5flash16flash_fwd_kernelI23Flash_fwd_kernel_traitsILi64ELi128ELi64ELi4ELb0ELb0EN7cutlass6half_tE19Flash_kernel_traitsILi64ELi128ELi64ELi4ES3_EELb0ELb1ELb0ELb0ELb0ELb1ELb1ELb0EEEvNS_16Flash_fwd_paramsE)
        /*008c*/ 	.word	0x00000000


	//----- nvinfo : EIATTR_REGCOUNT
	.align		4
.L_34:
        /*0090*/ 	.byte	0x04, 0x2f
        /*0092*/ 	.short	(.L_36 - .L_35)
	.align		4
.L_35:
        /*0094*/ 	.word	index@(_ZN5flash16flash_fwd_kernelI23Flash_fwd_kernel_traitsILi64ELi128ELi64ELi4ELb0ELb0EN7cutlass6half_tE19Flash_kernel_traitsILi64ELi128ELi64ELi4ES3_EELb1ELb1ELb0ELb0ELb0ELb1ELb0ELb0EEEvNS_16Flash_fwd_paramsE)
        /*0098*/ 	.word	0x000000fc


	//----- nvinfo : EIATTR_FRAME_SIZE
	.align		4
.L_36:
        /*009c*/ 	.byte	0x04, 0x11
        /*009e*/ 	.short	(.L_38 - .L_37)
	.align		4
.L_37:
        /*00a0*/ 	.word	index@(_ZN5flash16flash_fwd_kernelI23Flash_fwd_kernel_traitsILi64ELi128ELi64ELi4ELb0ELb0EN7cutlass6half_tE19Flash_kernel_traitsILi64ELi128ELi64ELi4ES3_EELb1ELb1ELb0ELb0ELb0ELb1ELb0ELb0EEEvNS_16Flash_fwd_paramsE)
        /*00a4*/ 	.word	0x00000000


	//----- nvinfo : EIATTR_REGCOUNT
	.align		4
.L_38:
        /*00a8*/ 	.byte	0x04, 0x2f
        /*00aa*/ 	.short	(.L_40 - .L_39)
	.align		4
.L_39:
        /*00ac*/ 	.word	index@(_ZN5flash16flash_fwd_kernelI23Flash_fwd_kernel_traitsILi64ELi128ELi64ELi4ELb0ELb0EN7cutlass6half_tE19Flash_kernel_traitsILi64ELi128ELi64ELi4ES3_EELb0ELb1ELb0ELb0ELb1ELb1ELb1ELb0EEEvNS_16Flash_fwd_paramsE)
        /*00b0*/ 	.word	0x000000ff


	//----- nvinfo : EIATTR_FRAME_SIZE
	.align		4
.L_40:
        /*00b4*/ 	.byte	0x04, 0x11
        /*00b6*/ 	.short	(.L_42 - .L_41)
	.align		4
.L_41:
        /*00b8*/ 	.word	index@(_ZN5flash16flash_fwd_kernelI23Flash_fwd_kernel_traitsILi64ELi128ELi64ELi4ELb0ELb0EN7cutlass6half_tE19Flash_kernel_traitsILi64ELi128ELi64ELi4ES3_EELb0ELb1ELb0ELb0ELb1ELb1ELb1ELb0EEEvNS_16Flash_fwd_paramsE)
        /*00bc*/ 	.word	0x00000000


	//----- nvinfo : EIATTR_REGCOUNT
	.align		4
.L_42:
        /*00c0*/ 	.byte	0x04, 0x2f
        /*00c2*/ 	.short	(.L_44 - .L_43)
	.align		4
.L_43:
        /*00c4*/ 	.word	index@(_ZN5flash16flash_fwd_kernelI23Flash_fwd_kernel_traitsILi64ELi128ELi64ELi4ELb0ELb0EN7cutlass6half_tE19Flash_kernel_traitsILi64ELi128ELi64ELi4ES3_EELb1ELb1ELb0ELb0ELb1ELb1ELb0ELb0EEEvNS_16Flash_fwd_paramsE)
        /*00c8*/ 	.word	0x000000e9


	//----- nvinfo : EIATTR_FRAME_SIZE
	.align		4
.L_44:
        /*00cc*/ 	.byte	0x04, 0x11
        /*00ce*/ 	.short	(.L_46 - .L_45)
	.align		4
.L_45:
        /*00d0*/ 	.word	index@(_ZN5flash16flash_fwd_kernelI23Flash_fwd_kernel_traitsILi64ELi128ELi64ELi4ELb0ELb0EN7cutlass6half_tE19Flash_kernel_traitsILi64ELi128ELi64ELi4ES3_EELb1ELb1ELb0ELb0ELb1ELb1ELb0ELb0EEEvNS_16Flash_fwd_paramsE)
        /*00d4*/ 	.word	0x00000000


	//----- nvinfo : EIATTR_REGCOUNT
	.align		4
.L_46:
        /*00d8*/ 	.byte	0x04, 0x2f
        /*00da*/ 	.short	(.L_48 - .L_47)
	.align		4
.L_47:
        /*00dc*/ 	.word	index@(_ZN5flash16flash_fwd_kernelI23Flash_fwd_kernel_traitsILi64ELi128ELi64ELi4ELb0ELb0EN7cutlass6half_tE19Flash_kernel_traitsILi64ELi128ELi64ELi4ES3_EELb1ELb1ELb0ELb0ELb0ELb0ELb0ELb0EEEvNS_16Flash_fwd_paramsE)
        /*00e0*/ 	.word	0x000000f5


	//----- nvinfo : EIATTR_FRAME_SIZE
	.align		4
.L_48:
        /*00e4*/ 	.byte	0x04, 0x11
        /*00e6*/ 	.short	(.L_50 - .L_49)
	.align		4
.L_49:
        /*00e8*/ 	.word	index@(_ZN5flash16flash_fwd_kernelI23Flash_fwd_kernel_traitsILi64ELi128ELi64ELi4ELb0ELb0EN7cutlass6half_tE19Flash_kernel_traitsILi64ELi128ELi64ELi4ES3_EELb1ELb1ELb0ELb0ELb0ELb0ELb0ELb0EEEvNS_16Flash_fwd_paramsE)
        /*00ec*/ 	.word	0x00000000


	//----- nvinfo : EIATTR_REGCOUNT
	.align		4
.L_50:
        /*00f0*/ 	.byte	0x04, 0x2f
        /*00f2*/ 	.short	(.L_52 - .L_51)
	.align		4
.L_51:
        /*00f4*/ 	.word	index@(_ZN5flash16flash_fwd_kernelI23Flash_fwd_kernel_traitsILi64ELi128ELi128ELi4ELb0ELb0EN7cutlass6half_tE19Flash_kernel_traitsILi64ELi128ELi128ELi4ES3_EELb0ELb1ELb0ELb1ELb0ELb0ELb1ELb0EEEvNS_16Flash_fwd_paramsE)
        /*00f8*/ 	.word	0x000000ff


	//----- nvinfo : EIATTR_FRAME_SIZE
	.align		4
.L_52:
        /*00fc*/ 	.byte	0x04, 0x11
        /*00fe*/ 	.short	(.L_54 - .L_53)
	.align		4
.L_53:
        /*0100*/ 	.word	index@(_ZN5flash16flash_fwd_kernelI23Flash_fwd_kernel_traitsILi64ELi128ELi128ELi4ELb0ELb0EN7cutlass6half_tE19Flash_kernel_traitsILi64ELi128ELi128ELi4ES3_EELb0ELb1ELb0ELb1ELb0ELb0ELb1ELb0EEEvNS_16Flash_fwd_paramsE)
        /*0104*/ 	.word	0x00000110


	//----- nvinfo : EIATTR_REGCOUNT
	.align		4
.L_54:
        /*0108*/ 	.byte	0x04, 0x2f
        /*010a*/ 	.short	(.L_56 - .L_55)
	.align		4
.L_55:
        /*010c*/ 	.word	index@(_ZN5flash16flash_fwd_kernelI23Flash_fwd_kernel_traitsILi64ELi128ELi128ELi4ELb0ELb0EN7cutlass6half_tE19Flash_kernel_traitsILi64ELi128ELi128ELi4ES3_EELb0ELb1ELb0ELb1ELb0ELb0ELb0ELb0EEEvNS_16Flash_fwd_paramsE)
        /*0110*/ 	.word	0x000000ff


	//----- nvinfo : EIATTR_FRAME_SIZE
	.align		4
.L_56:
        /*0114*/ 	.byte	0x04, 0x11
        /*0116*/ 	.short	(.L_58 - .L_57)
	.align		4
.L_57:
        /*0118*/ 	.word	index@(_ZN5flash16flash_fwd_kernelI23Flash_fwd_kernel_traitsILi64ELi128ELi128ELi4ELb0ELb0EN7cutlass6half_tE19Flash_kernel_traitsILi64ELi128ELi128ELi4ES3_EELb0ELb1ELb0ELb1ELb0ELb0ELb0ELb0EEEvNS_16Flash_fwd_paramsE)
        /*011c*/ 	.word	0x000000e0


	//----- nvinfo : EIATTR_REGCOUNT
	.align		4
.L_58:
        /*0120*/ 	.byte	0x04, 0x2f
        /*0122*/ 	.short	(.L_60 - .L_59)
	.align		4
.L_59:
        /*0124*/ 	.word	index@(_ZN5flash16flash_fwd_kernelI23Flash_fwd_kernel_traitsILi64ELi128ELi128ELi4ELb0ELb0EN7cutlass6half_tE19Flash_kernel_traitsILi64ELi128ELi128ELi4ES3_EELb0ELb1ELb0ELb0ELb0ELb0ELb1ELb0EEEvNS_16Flash_fwd_paramsE)
        /*0128*/ 	.word	0x000000ff


	//----- nvinfo : EIATTR_FRAME_SIZE
	.align		4
.L_60:
        /*012c*/ 	.byte	0x04, 0x11
        /*012e*/ 	.short	(.L_62 - .L_61)
	.align		4
.L_61:
        /*0130*/ 	.word	index@(_ZN5flash16flash_fwd_kernelI23Flash_fwd_kernel_traitsILi64ELi128ELi128ELi4ELb0ELb0EN7cutlass6half_tE19Flash_kernel_traitsILi64ELi128ELi128ELi4ES3_EELb0ELb1ELb0ELb0ELb0ELb0ELb1ELb0EEEvNS_16Flash_fwd_paramsE)
        /*0134*/ 	.word	0x000000d8


	//----- nvinfo : EIATTR_REGCOUNT
	.align		4
.L_62:
        /*0138*/ 	.byte	0x04, 0x2f
        /*013a*/ 	.short	(.L_64 - .L_63)
	.align		4
.L_63:
        /*013c*/ 	.word	index@(_ZN5flash16flash_fwd_kernelI23Flash_fwd_kernel_traitsILi64ELi128ELi128ELi4ELb0ELb0EN7cutlass6half_tE19Flash_kernel_traitsILi64ELi128ELi128ELi4ES3_EELb0ELb1ELb0ELb0ELb0ELb0ELb0ELb0EEEvNS_16Flash_fwd_paramsE)
        /*0140*/ 	.word	0x000000ff


	//----- nvinfo : EIATTR_FRAME_SIZE
	.align		4
.L_64:
        /*0144*/ 	.byte	0x04, 0x11
        /*0146*/ 	.short	(.L_66 - .L_65)
	.align		4
.L_65:
        /*0148*/ 	.word	index@(_ZN5flash16flash_fwd_kernelI23Flash_fwd_kernel_traitsILi64ELi128ELi128ELi4ELb0ELb0EN7cutlass6half_tE19Flash_kernel_traitsILi64ELi128ELi128ELi4ES3_EELb0ELb1ELb0ELb0ELb0ELb0ELb0ELb0EEEvNS_16Flash_fwd_paramsE)
        /*014c*/ 	.word	0x00000028


	//----- nvinfo : EIATTR_REGCOUNT
	.align		4
.L_66:
        /*0150*/ 	.byte	0x04, 0x2f
        /*0152*/ 	.short	(.L_68 - .L_67)
	.align		4
.L_67:
        /*0154*/ 	.word	index@(_ZN5flash16flash_fwd_kernelI23Flash_fwd_kernel_traitsILi64ELi128ELi128ELi4ELb0ELb0EN7cutlass6half_tE19Flash_kernel_traitsILi64ELi128ELi128ELi4ES3_EELb0ELb1ELb0ELb0ELb0ELb1ELb1ELb0EEEvNS_16Flash_fwd_paramsE)
        /*0158*/ 	.word	0x000000ff


	//----- nvinfo : EIATTR_FRAME_SIZE
	.align		4
.L_68:
        /*015c*/ 	.byte	0x04, 0x11
        /*015e*/ 	.short	(.L_70 - .L_69)
	.align		4
.L_69:
        /*0160*/ 	.word	index@(_ZN5flash16flash_fwd_kernelI23Flash_fwd_kernel_traitsILi64ELi128ELi128ELi4ELb0ELb0EN7cutlass6half_tE19Flash_kernel_traitsILi64ELi128ELi128ELi4ES3_EELb0ELb1ELb0ELb0ELb0ELb1ELb1ELb0EEEvNS_16Flash_fwd_paramsE)
        /*0164*/ 	.word	0x000000b8


	//----- nvinfo : EIATTR_REGCOUNT
	.align		4
.L_70:
        /*0168*/ 	.byte	0x04, 0x2f
        /*016a*/ 	.short	(.L_72 - .L_71)
	.align		4
.L_71:
        /*016c*/ 	.word	index@(_ZN5flash16flash_fwd_kernelI23Flash_fwd_kernel_traitsILi64ELi128ELi128ELi4ELb0ELb0EN7cutlass6half_tE19Flash_kernel_traitsILi64ELi128ELi128ELi4ES3_EELb0ELb1ELb0ELb0ELb0ELb1ELb0ELb0EEEvNS_16Flash_fwd_paramsE)
        /*0170*/ 	.word	0x000000ff


	//----- nvinfo : EIATTR_FRAME_SIZE
	.align		4
.L_72:
        /*0174*/ 	.byte	0x04, 0x11
        /*0176*/ 	.short	(.L_74 - .L_73)
	.align		4
.L_73:
        /*0178*/ 	.word	index@(_ZN5flash16flash_fwd_kernelI23Flash_fwd_kernel_traitsILi64ELi128ELi128ELi4ELb0ELb0EN7cutlass6half_tE19Flash_kernel_traitsILi64ELi128ELi128ELi4ES3_EELb0ELb1ELb0ELb0ELb0ELb1ELb0ELb0EEEvNS_16Flash_fwd_paramsE)
        /*017c*/ 	.word	0x00000108


	//----- nvinfo : EIATTR_REGCOUNT
	.align		4
.L_74:
        /*0180*/ 	.byte	0x04, 0x2f
        /*0182*/ 	.short	(.L_76 - .L_75)
	.align		4
.L_75:
        /*0184*/ 	.word	index@(_ZN5flash16flash_fwd_kernelI23Flash_fwd_kernel_traitsILi64ELi128ELi128ELi4ELb0ELb0EN7cutlass6half_tE19Flash_kernel_traitsILi64ELi128ELi128ELi4ES3_EELb0ELb1ELb0ELb0ELb1ELb1ELb1ELb0EEEvNS_16Flash_fwd_paramsE)
        /*0188*/ 	.word	0x000000ff


	//----- nvinfo : EIATTR_FRAME_SIZE
	.align		4
.L_76:
        /*018c*/ 	.byte	0x04, 0x11
        /*018e*/ 	.short	(.L_78 - .L_77)
	.align		4
.L_77:
        /*0190*/ 	.word	index@(_ZN5flash16flash_fwd_kernelI23Flash_fwd_kernel_traitsILi64ELi128ELi128ELi4ELb0ELb0EN7cutlass6half_tE19Flash_kernel_traitsILi64ELi128ELi128ELi4ES3_EELb0ELb1ELb0ELb0ELb1ELb1ELb1ELb0EEEvNS_16Flash_fwd_paramsE)
        /*0194*/ 	.word	0x00000110


	//----- nvinfo : EIATTR_REGCOUNT
	.align		4
.L_78:
        /*0198*/ 	.byte	0x04, 0x2f
        /*019a*/ 	.short	(.L_80 - .L_79)
	.align		4
.L_79:
        /*019c*/ 	.word	index@(_ZN5flash16flash_fwd_kernelI23Flash_fwd_kernel_traitsILi64ELi128ELi128ELi4ELb0ELb0EN7cutlass6half_tE19Flash_kernel_traitsILi64ELi128ELi128ELi4ES3_EELb0ELb1ELb0ELb0ELb1ELb1ELb0ELb0EEEvNS_16Flash_fwd_paramsE)
        /*01a0*/ 	.word	0x000000ff


	//----- nvinfo : EIATTR_FRAME_SIZE
	.align		4
.L_80:
        /*01a4*/ 	.byte	0x04, 0x11
        /*01a6*/ 	.short	(.L_82 - .L_81)
	.align		4
.L_81:
        /*01a8*/ 	.word	index@(_ZN5flash16flash_fwd_kernelI23Flash_fwd_kernel_traitsILi64ELi128ELi128ELi4ELb0ELb0EN7cutlass6half_tE19Flash_kernel_traitsILi64ELi128ELi128ELi4ES3_EELb0ELb1ELb0ELb0ELb1ELb1ELb0ELb0EEEvNS_16Flash_fwd_paramsE)
        /*01ac*/ 	.word	0x000000a8


	//----- nvinfo : EIATTR_MIN_STACK_SIZE
	.align		4
.L_82:
        /*01b0*/ 	.byte	0x04, 0x12
        /*01b2*/ 	.short	(.L_84 - .L_83)
	.align		4
.L_83:
        /*01b4*/ 	.word	index@(_ZN5flash16flash_fwd_kernelI23Flash_fwd_kernel_traitsILi64ELi128ELi128ELi4ELb0ELb0EN7cutlass6half_tE19Flash_kernel_traitsILi64ELi128ELi128ELi4ES3_EELb0ELb1ELb0ELb0ELb1ELb1ELb0ELb0EEEvNS_16Flash_fwd_paramsE)
        /*01b8*/ 	.word	0x000000a8


	//----- nvinfo : EIATTR_MIN_STACK_SIZE
	.align		4
.L_84:
        /*01bc*/ 	.byte	0x04, 0x12
        /*01be*/ 	.short	(.L_86 - .L_85)
	.align		4
.L_85:
        /*01c0*/ 	.word	index@(_ZN5flash16flash_fwd_kernelI23Flash_fwd_kernel_traitsILi64ELi128ELi128ELi4ELb0ELb0EN7cutlass6half_tE19Flash_kernel_traitsILi64ELi128ELi128ELi4ES3_EELb0ELb1ELb0ELb0ELb1ELb1ELb1ELb0EEEvNS_16Flash_fwd_paramsE)
        /*01c4*/ 	.word	0x00000110


	//----- nvinfo : EIATTR_MIN_STACK_SIZE
	.align		4
.L_86:
        /*01c8*/ 	.byte	0x04, 0x12
        /*01ca*/ 	.short	(.L_88 - .L_87)
	.align		4
.L_87:
        /*01cc*/ 	.word	index@(_ZN5flash16flash_fwd_kernelI23Flash_fwd_kernel_traitsILi64ELi128ELi128ELi4ELb0ELb0EN7cutlass6half_tE19Flash_kernel_traitsILi64ELi128ELi128ELi4ES3_EELb0ELb1ELb0ELb0ELb0ELb1ELb0ELb0EEEvNS_16Flash_fwd_paramsE)
        /*01d0*/ 	.word	0x00000108


	//----- nvinfo : EIATTR_MIN_STACK_SIZE
	.align		4
.L_88:
        /*01d4*/ 	.byte	0x04, 0x12
        /*01d6*/ 	.short	(.L_90 - .L_89)
	.align		4
.L_89:
        /*01d8*/ 	.word	index@(_ZN5flash16flash_fwd_kernelI23Flash_fwd_kernel_traitsILi64ELi128ELi128ELi4ELb0ELb0EN7cutlass6half_tE19Flash_kernel_traitsILi64ELi128ELi128ELi4ES3_EELb0ELb1ELb0ELb0ELb0ELb1ELb1ELb0EEEvNS_16Flash_fwd_paramsE)
        /*01dc*/ 	.word	0x000000b8


	//----- nvinfo : EIATTR_MIN_STACK_SIZE
	.align		4
.L_90:
        /*01e0*/ 	.byte	0x04, 0x12
        /*01e2*/ 	.short	(.L_92 - .L_91)
	.align		4
.L_91:
        /*01e4*/ 	.word	index@(_ZN5flash16flash_fwd_kernelI23Flash_fwd_kernel_traitsILi64ELi128ELi128ELi4ELb0ELb0EN7cutlass6half_tE19Flash_kernel_traitsILi64ELi128ELi128ELi4ES3_EELb0ELb1ELb0ELb0ELb0ELb0ELb0ELb0EEEvNS_16Flash_fwd_paramsE)
        /*01e8*/ 	.word	0x00000028


	//----- nvinfo : EIATTR_MIN_STACK_SIZE
	.align		4
.L_92:
        /*01ec*/ 	.byte	0x04, 0x12
        /*01ee*/ 	.short	(.L_94 - .L_93)
	.align		4
.L_93:
        /*01f0*/ 	.word	index@(_ZN5flash16flash_fwd_kernelI23Flash_fwd_kernel_traitsILi64ELi128ELi128ELi4ELb0ELb0EN7cutlass6half_tE19Flash_kernel_traitsILi64ELi128ELi128ELi4ES3_EELb0ELb1ELb0ELb0ELb0ELb0ELb1ELb0EEEvNS_16Flash_fwd_paramsE)
        /*01f4*/ 	.word	0x000000d8


	//----- nvinfo : EIATTR_MIN_STACK_SIZE
	.align		4
.L_94:
        /*01f8*/ 	.byte	0x04, 0x12
        /*01fa*/ 	.short	(.L_96 - .L_95)
	.align		4
.L_95:
        /*01fc*/ 	.word	index@(_ZN5flash16flash_fwd_kernelI23Flash_fwd_kernel_traitsILi64ELi128ELi128ELi4ELb0ELb0EN7cutlass6half_tE19Flash_kernel_traitsILi64ELi128ELi128ELi4ES3_EELb0ELb1ELb0ELb1ELb0ELb0ELb0ELb0EEEvNS_16Flash_fwd_paramsE)
        /*0200*/ 	.word	0x000000e0


	//----- nvinfo : EIATTR_MIN_STACK_SIZE
	.align		4
.L_96:
        /*0204*/ 	.byte	0x04, 0x12
        /*0206*/ 	.short	(.L_98 - .L_97)
	.align		4
.L_97:
        /*0208*/ 	.word	index@(_ZN5flash16flash_fwd_kernelI23Flash_fwd_kernel_traitsILi64ELi128ELi128ELi4ELb0ELb0EN7cutlass6half_tE19Flash_kernel_traitsILi64ELi128ELi128ELi4ES3_EELb0ELb1ELb0ELb1ELb0ELb0ELb1ELb0EEEvNS_16Flash_fwd_paramsE)
        /*020c*/ 	.word	0x00000110


	//----- nvinfo : EIATTR_MIN_STACK_SIZE
	.align		4
.L_98:
        /*0210*/ 	.byte	0x04, 0x12
        /*0212*/ 	.short	(.L_100 - .L_99)
	.align		4
.L_99:
        /*0214*/ 	.word	index@(_ZN5flash16flash_fwd_kernelI23Flash_fwd_kernel_traitsILi64ELi128ELi64ELi4ELb0ELb0EN7cutlass6half_tE19Flash_kernel_traitsILi64ELi128ELi64ELi4ES3_EELb1ELb1ELb0ELb0ELb0ELb0ELb0ELb0EEEvNS_16Flash_fwd_paramsE)
        /*0218*/ 	.word	0x00000000


	//----- nvinfo : EIATTR_MIN_STACK_SIZE
	.align		4
.L_100:
        /*021c*/ 	.byte	0x04, 0x12
        /*021e*/ 	.short	(.L_102 - .L_101)
	.align		4
.L_101:
        /*0220*/ 	.word	index@(_ZN5flash16flash_fwd_kernelI23Flash_fwd_kernel_traitsILi64ELi128ELi64ELi4ELb0ELb0EN7cutlass6half_tE19Flash_kernel_traitsILi64ELi128ELi64ELi4ES3_EELb1ELb1ELb0ELb0ELb1ELb1ELb0ELb0EEEvNS_16Flash_fwd_paramsE)
        /*0224*/ 	.word	0x00000000


	//----- nvinfo : EIATTR_MIN_STACK_SIZE
	.align		4
.L_102:
        /*0228*/ 	.byte	0x04, 0x12
        /*022a*/ 	.short	(.L_104 - .L_103)
	.align		4
.L_103:
        /*022c*/ 	.word	index@(_ZN5flash16flash_fwd_kernelI23Flash_fwd_kernel_traitsILi64ELi128ELi64ELi4ELb0ELb0EN7cutlass6half_tE19Flash_kernel_traitsILi64ELi128ELi64ELi4ES3_EELb0ELb1ELb0ELb0ELb1ELb1ELb1ELb0EEEvNS_16Flash_fwd_paramsE)
        /*0230*/ 	.word	0x00000000


	//----- nvinfo : EIATTR_MIN_STACK_SIZE
	.align		4
.L_104:
        /*0234*/ 	.byte	0x04, 0x12
        /*0236*/ 	.short	(.L_106 - .L_105)
	.align		4
.L_105:
        /*0238*/ 	.word	index@(_ZN5flash16flash_fwd_kernelI23Flash_fwd_kernel_traitsILi64ELi128ELi64ELi4ELb0ELb0EN7cutlass6half_tE19Flash_kernel_traitsILi64ELi128ELi64ELi4ES3_EELb1ELb1ELb0ELb0ELb0ELb1ELb0ELb0EEEvNS_16Flash_fwd_paramsE)
        /*023c*/ 	.word	0x00000000


	//----- nvinfo : EIATTR_MIN_STACK_SIZE
	.align		4
.L_106:
        /*0240*/ 	.byte	0x04, 0x12
        /*0242*/ 	.short	(.L_108 - .L_107)
	.align		4
.L_107:
        /*0244*/ 	.word	index@(_ZN5flash16flash_fwd_kernelI23Flash_fwd_kernel_traitsILi64ELi128ELi64ELi4ELb0ELb0EN7cutlass6half_tE19Flash_kernel_traitsILi64ELi128ELi64ELi4ES3_EELb0ELb1ELb0ELb0ELb0ELb1ELb1ELb0EEEvNS_16Flash_fwd_paramsE)
        /*0248*/ 	.word	0x00000000


	//----- nvinfo : EIATTR_MIN_STACK_SIZE
	.align		4
.L_108:
        /*024c*/ 	.byte	0x04, 0x12
        /*024e*/ 	.short	(.L_110 - .L_109)
	.align		4
.L_109:
        /*0250*/ 	.word	index@(_ZN5flash16flash_fwd_kernelI23Flash_fwd_kernel_traitsILi64ELi128ELi64ELi4ELb0ELb0EN7cutlass6half_tE19Flash_kernel_traitsILi64ELi128ELi64ELi4ES3_EELb1ELb1ELb0ELb1ELb0ELb0ELb0ELb0EEEvNS_16Flash_fwd_paramsE)
        /*0254*/ 	.word	0x00000000


	//----- nvinfo : EIATTR_MIN_STACK_SIZE
	.align		4
.L_110:
        /*0258*/ 	.byte	0x04, 0x12
        /*025a*/ 	.short	(.L_112 - .L_111)
	.align		4
.L_111:
        /*025c*/ 	.word	index@(_ZN5flash16flash_fwd_kernelI23Flash_fwd_kernel_traitsILi64ELi128ELi64ELi4ELb0ELb0EN7cutlass6half_tE19Flash_kernel_traitsILi64ELi128ELi64ELi4ES3_EELb1ELb1ELb0ELb0ELb0ELb0ELb0ELb1EEEvNS_16Flash_fwd_paramsE)
        /*0260*/ 	.word	0x000000d0


	//----- nvinfo : EIATTR_MIN_STACK_SIZE
	.align		4
.L_112:
        /*0264*/ 	.byte	0x04, 0x12
        /*0266*/ 	.short	(.L_114 - .L_113)
	.align		4
.L_113:
        /*0268*/ 	.word	index@(_ZN5flash16flash_fwd_kernelI23Flash_fwd_kernel_traitsILi64ELi128ELi64ELi4ELb0ELb0EN7cutlass6half_tE19Flash_kernel_traitsILi64ELi128ELi64ELi4ES3_EELb0ELb1ELb0ELb0ELb0ELb0ELb1ELb0EEEvNS_16Flash_fwd_paramsE)
        /*026c*/ 	.word	0x00000000


	//----- nvinfo : EIATTR_MIN_STACK_SIZE
	.align		4
.L_114:
        /*0270*/ 	.byte	0x04, 0x12
        /*0272*/ 	.short	(.L_116 - .L_115)
	.align		4
.L_115:
        /*0274*/ 	.word	index@(_ZN5flash16flash_fwd_kernelI23Flash_fwd_kernel_traitsILi64ELi128ELi64ELi4ELb0ELb0EN7cutlass6half_tE19Flash_kernel_traitsILi64ELi128ELi64ELi4ES3_EELb1ELb1ELb0ELb1ELb0ELb0ELb0ELb1EEEvNS_16Flash_fwd_paramsE)
        /*0278*/ 	.word	0x000000b8


	//----- nvinfo : EIATTR_MIN_STACK_SIZE
	.align		4
.L_116:
        /*027c*/ 	.byte	0x04, 0x12
        /*027e*/ 	.short	(.L_118 - .L_117)
	.align		4
.L_117:
        /*0280*/ 	.word	index@(_ZN5flash16flash_fwd_kernelI23Flash_fwd_kernel_traitsILi64ELi128ELi64ELi4ELb0ELb0EN7cutlass6half_tE19Flash_kernel_traitsILi64ELi128ELi64ELi4ES3_EELb0ELb1ELb0ELb1ELb0ELb0ELb1ELb0EEEvNS_16Flash_fwd_paramsE)
        /*0284*/ 	.word	0x00000000
.L_118:


//--------------------- .nv.compat                --------------------------
	.section	.nv.compat,"",@"SHT_CUDA_COMPAT_INFO"
	.align	4
        /*0000*/ 	.byte	0x02, 0x09, 0x01, 0x00, 0x02, 0x02, 0x01, 0x00, 0x02, 0x05, 0x05, 0x00, 0x03, 0x07, 0x01, 0x01
        /*0010*/ 	.byte	0x02, 0x03, 0x00, 0x00, 0x02, 0x06, 0x01, 0x00, 0x04, 0x0b, 0x08, 0x00, 0x00, 0x00, 0x00, 0x00
        /*0020*/ 	.byte	0x00, 0x00, 0x00, 0x00


//--------------------- .nv.info._ZN5flash16flash_fwd_kernelI23Flash_fwd_kernel_traitsILi64ELi128ELi128ELi4ELb0ELb0EN7cutlass6half_tE19Flash_kernel_traitsILi64ELi128ELi128ELi4ES3_EELb0ELb1ELb0ELb0ELb1ELb1ELb0ELb0EEEvNS_16Flash_fwd_paramsE --------------------------
	.section	.nv.info._ZN5flash16flash_fwd_kernelI23Flash_fwd_kernel_traitsILi64ELi128ELi128ELi4ELb0ELb0EN7cutlass6half_tE19Flash_kernel_traitsILi64ELi128ELi128ELi4ES3_EELb0ELb1ELb0ELb0ELb1ELb1ELb0ELb0EEEvNS_16Flash_fwd_paramsE,"",@"SHT_CUDA_INFO"
	.sectionflags	@""
	.align	4


	//----- nvinfo : EIATTR_CUDA_API_VERSION
	.align		4
        /*0000*/ 	.byte	0x04, 0x37
        /*0002*/ 	.short	(.L_120 - .L_119)
.L_119:
        /*0004*/ 	.word	0x00000082


	//----- nvinfo : EIATTR_KPARAM_INFO
	.align		4
.L_120:
        /*0008*/ 	.byte	0x04, 0x17
        /*000a*/ 	.short	(.L_122 - .L_121)
.L_121:
        /*000c*/ 	.word	0x00000000
        /*0010*/ 	.short	0x0000
        /*0012*/ 	.short	0x0000
        /*0014*/ 	.byte	0x00, 0xf0, 0x41, 0x07


	//----- nvinfo : EIATTR_SPARSE_MMA_MASK
	.align		4
.L_122:
        /*0018*/ 	.byte	0x03, 0x50
        /*001a*/ 	.short	0x0000


	//----- nvinfo : EIATTR_MAXREG_COUNT
	.align		4
        /*001c*/ 	.byte	0x03, 0x1b
        /*001e*/ 	.short	0x00ff


	//----- nvinfo : EIATTR_NUM_BARRIERS
	.align		4
        /*0020*/ 	.byte	0x02, 0x4c
        /*0022*/ 	.byte	0x01
	.zero		1


	//----- nvinfo : EIATTR_ANNOTATIONS
	.align		4
        /*0024*/ 	.byte	0x04, 0x55
        /*0026*/ 	.short	(.L_124 - .L_123)


	//   ....[0]....
.L_123:
        /*0028*/ 	.word	0x00000001
        /*002c*/ 	.byte	0x30, 0x0f, 0x00, 0x00, 0x01, 0x00, 0x00, 0x00, 0xb0, 0x0f, 0x00, 0x00, 0x01, 0x00, 0x00, 0x00
        /* <DEDUP_REMOVED lines=45> */
        /*030c*/ 	.byte	0x50, 0xc4, 0x00, 0x00


	//----- nvinfo : EIATTR_MERCURY_ISA_VERSION
	.align		4
.L_124:
        /*0310*/ 	.byte	0x03, 0x5f
        /*0312*/ 	.short	0x0101


	//----- nvinfo : EIATTR_COOP_GROUP_MASK_REGIDS
	.align		4
        /*0314*/ 	.byte	0x04, 0x29
        /*0316*/ 	.short	(.L_126 - .L_125)


	//   ....[0]....
.L_125:
        /*0318*/ 	.word	0xffffffff


	//   ....[1]....
        /*031c*/ 	.word	0xffffffff


	//   ....[2]....
        /*0320*/ 	.word	0xffffffff


	//   ....[3]....
        /*0324*/ 	.word	0xffffffff


	//   ....[4]....
        /*0328*/ 	.word	0xffffffff


	//   ....[5]....
        /*032c*/ 	.word	0xffffffff


	//   ....[6]....
        /*0330*/ 	.word	0xffffffff


	//   ....[7]....
        /*0334*/ 	.word	0xffffffff


	//   ....[8]....
        /*0338*/ 	.word	0xffffffff


	//   ....[9]....
        /*033c*/ 	.word	0xffffffff


	//   ....[10]....
        /*0340*/ 	.word	0xffffffff


	//   ....[11]....
        /*0344*/ 	.word	0xffffffff


	//   ....[12]....
        /*0348*/ 	.word	0xffffffff


	//   ....[13]....
        /*034c*/ 	.word	0xffffffff


	//   ....[14]....
        /*0350*/ 	.word	0xffffffff


	//   ....[15]....
        /*0354*/ 	.word	0xffffffff


	//   ....[16]....
        /*0358*/ 	.word	0xffffffff


	//   ....[17]....
        /*035c*/ 	.word	0xffffffff


	//   ....[18]....
        /*0360*/ 	.word	0xffffffff


	//   ....[19]....
        /*0364*/ 	.word	0xffffffff


	//   ....[20]....
        /*0368*/ 	.word	0xffffffff


	//   ....[21]....
        /*036c*/ 	.word	0xffffffff


	//   ....[22]....
        /*0370*/ 	.word	0xffffffff


	//   ....[23]....
        /*0374*/ 	.word	0xffffffff


	//----- nvinfo : EIATTR_COOP_GROUP_INSTR_OFFSETS
	.align		4
.L_126:
        /*0378*/ 	.byte	0x04, 0x28
        /*037a*/ 	.short	(.L_128 - .L_127)


	//   ....[0]....
.L_127:
        /*037c*/ 	.word	0x00004060


	//   ....[1]....
        /*0380*/ 	.word	0x000040d0


	//   ....[2]....
        /*0384*/ 	.word	0x00004310


	//   ....[3]....
        /*0388*/ 	.word	0x000043a0


	//   ....[4]....
        /*038c*/ 	.word	0x00004870


	//   ....[5]....
        /*0390*/ 	.word	0x00004890


	//   ....[6]....
        /*0394*/ 	.word	0x00004980


	//   ....[7]....
        /*0398*/ 	.word	0x00004a80


	//   ....[8]....
        /*039c*/ 	.word	0x00009360


	//   ....[9]....
        /*03a0*/ 	.word	0x00009380


	//   ....[10]....
        /*03a4*/ 	.word	0x00009390


	//   ....[11]....
        /*03a8*/ 	.word	0x000093a0


	//   ....[12]....
        /*03ac*/ 	.word	0x00009400


	//   ....[13]....
        /*03b0*/ 	.word	0x00009430


	//   ....[14]....
        /*03b4*/ 	.word	0x00009460


	//   ....[15]....
        /*03b8*/ 	.word	0x00009480


	//   ....[16]....
        /*03bc*/ 	.word	0x0000c4e0


	//   ....[17]....
        /*03c0*/ 	.word	0x0000c4f0


	//   ....[18]....
        /*03c4*/ 	.word	0x0000c500


	//   ....[19]....
        /*03c8*/ 	.word	0x0000c550


	//   ....[20]....
        /*03cc*/ 	.word	0x0000c570


	//   ....[21]....
        /*03d0*/ 	.word	0x0000c590


	//   ....[22]....
        /*03d4*/ 	.word	0x0000c5a0


	//   ....[23]....
        /*03d8*/ 	.word	0x0000c5d0


	//----- nvinfo : EIATTR_VRC_CTA_INIT_COUNT
	.align		4
.L_128:
        /*03dc*/ 	.byte	0x02, 0x4a
	.zero		1
	.zero		1


	//----- nvinfo : EIATTR_EXIT_INSTR_OFFSETS
	.align		4
        /*03e0*/ 	.byte	0x04, 0x1c
        /*03e2*/ 	.short	(.L_130 - .L_129)


	//   ....[0]....
.L_129:
        /*03e4*/ 	.word	0x00000180


	//   ....[1]....
        /*03e8*/ 	.word	0x00000dd0


	//   ....[2]....
        /*03ec*/ 	.word	0x00000e60


	//   ....[3]....
        /*03f0*/ 	.word	0x0000d900


	//----- nvinfo : EIATTR_CRS_STACK_SIZE
	.align		4
.L_130:
        /*03f4*/ 	.byte	0x04, 0x1e
        /*03f6*/ 	.short	(.L_132 - .L_131)
.L_131:
        /*03f8*/ 	.word	0x00000000


	//----- nvinfo : EIATTR_CBANK_PARAM_SIZE
	.align		4
.L_132:
        /*03fc*/ 	.byte	0x03, 0x19
        /*03fe*/ 	.short	0x01d0


	//----- nvinfo : EIATTR_PARAM_CBANK
	.align		4
        /*0400*/ 	.byte	0x04, 0x0a
        /*0402*/ 	.short	(.L_134 - .L_133)
	.align		4
.L_133:
        /*0404*/ 	.word	index@(.nv.constant0._ZN5flash16flash_fwd_kernelI23Flash_fwd_kernel_traitsILi64ELi128ELi128ELi4ELb0ELb0EN7cutlass6half_tE19Flash_kernel_traitsILi64ELi128ELi128ELi4ES3_EELb0ELb1ELb0ELb0ELb1ELb1ELb0ELb0EEEvNS_16Flash_fwd_paramsE)
        /*0408*/ 	.short	0x0380
        /*040a*/ 	.short	0x01d0


	//----- nvinfo : EIATTR_SW_WAR
	.align		4
.L_134:
        /*040c*/ 	.byte	0x04, 0x36
        /*040e*/ 	.short	(.L_136 - .L_135)
.L_135:
        /*0410*/ 	.word	0x00000008
.L_136:


//--------------------- .nv.info._ZN5flash16flash_fwd_kernelI23Flash_fwd_kernel_traitsILi64ELi128ELi128ELi4ELb0ELb0EN7cutlass6half_tE19Flash_kernel_traitsILi64ELi128ELi128ELi4ES3_EELb0ELb1ELb0ELb0ELb1ELb1ELb1ELb0EEEvNS_16Flash_fwd_paramsE --------------------------
	.section	.nv.info._ZN5flash16flash_fwd_kernelI23Flash_fwd_kernel_traitsILi64ELi128ELi128ELi4ELb0ELb0EN7cutlass6half_tE19Flash_kernel_traitsILi64ELi128ELi128ELi4ES3_EELb0ELb1ELb0ELb0ELb1ELb1ELb1ELb0EEEvNS_16Flash_fwd_paramsE,"",@"SHT_CUDA_INFO"
	.sectionflags	@""
	.align	4


	//----- nvinfo : EIATTR_CUDA_API_VERSION
	.align		4
        /*0000*/ 	.byte	0x04, 0x37
        /*0002*/ 	.short	(.L_138 - .L_137)
.L_137:
        /*0004*/ 	.word	0x00000082


	//----- nvinfo : EIATTR_KPARAM_INFO
	.align		4
.L_138:
        /*0008*/ 	.byte	0x04, 0x17
        /*000a*/ 	.short	(.L_140 - .L_139)
.L_139:
        /*000c*/ 	.word	0x00000000
        /*0010*/ 	.short	0x0000
        /*0012*/ 	.short	0x0000
        /*0014*/ 	.byte	0x00, 0xf0, 0x41, 0x07


	//----- nvinfo : EIATTR_SPARSE_MMA_MASK
	.align		4
.L_140:
        /*0018*/ 	.byte	0x03, 0x50
        /*001a*/ 	.short	0x0000


	//----- nvinfo : EIATTR_MAXREG_COUNT
	.align		4
        /*001c*/ 	.byte	0x03, 0x1b
        /*001e*/ 	.short	0x00ff


	//----- nvinfo : EIATTR_NUM_BARRIERS
	.align		4
        /*0020*/ 	.byte	0x02, 0x4c
        /*0022*/ 	.byte	0x01
	.zero		1


	//----- nvinfo : EIATTR_ANNOTATIONS
	.align		4
        /*0024*/ 	.byte	0x04, 0x55
        /*0026*/ 	.short	(.L_142 - .L_141)


	//   ....[0]....
.L_141:
        /* <DEDUP_REMOVED lines=84> */


	//----- nvinfo : EIATTR_MERCURY_ISA_VERSION
	.align		4
.L_142:
        /*0550*/ 	.byte	0x03, 0x5f
        /*0552*/ 	.short	0x0101


	//----- nvinfo : EIATTR_COOP_GROUP_MASK_REGIDS
	.align		4
        /*0554*/ 	.byte	0x04, 0x29
        /*0556*/ 	.short	(.L_144 - .L_143)


	//   ....[0]....
.L_143:
        /*0558*/ 	.word	0xffffffff


	//   ....[1]....
        /*055c*/ 	.word	0xffffffff


	//   ....[2]....
        /*0560*/ 	.word	0xffffffff


	//   ....[3]....
        /*0564*/ 	.word	0xffffffff


	//   ....[4]....
        /*0568*/ 	.word	0xffffffff


	//   ....[5]....
        /*056c*/ 	.word	0xffffffff


	//   ....[6]....
        /*0570*/ 	.word	0xffffffff


	//   ....[7]....
        /*0574*/ 	.word	0xffffffff


	//   ....[8]....
        /*0578*/ 	.word	0xffffffff


	//   ....[9]....
        /*057c*/ 	.word	0xffffffff


	//   ....[10]....
        /*0580*/ 	.word	0xffffffff


	//   ....[11]....
        /*0584*/ 	.word	0xffffffff


	//   ....[12]....
        /*0588*/ 	.word	0xffffffff


	//   ....[13]....
        /*058c*/ 	.word	0xffffffff


	//   ....[14]....
        /*0590*/ 	.word	0xffffffff


	//   ....[15]....
        /*0594*/ 	.word	0xffffffff


	//   ....[16]....
        /*0598*/ 	.word	0xffffffff


	//   ....[17]....
        /*059c*/ 	.word	0xffffffff


	//   ....[18]....
        /*05a0*/ 	.word	0xffffffff


	//   ....[19]....
        /*05a4*/ 	.word	0xffffffff


	//   ....[20]....
        /*05a8*/ 	.word	0xffffffff


	//   ....[21]....
        /*05ac*/ 	.word	0xffffffff


	//   ....[22]....
        /*05b0*/ 	.word	0xffffffff


	//   ....[23]....
        /*05b4*/ 	.word	0xffffffff


	//----- nvinfo : EIATTR_COOP_GROUP_INSTR_OFFSETS
	.align		4
.L_144:
        /*05b8*/ 	.byte	0x04, 0x28
        /*05ba*/ 	.short	(.L_146 - .L_145)


	//   ....[0]....
.L_145:
        /*05bc*/ 	.word	0x000052a0


	//   ....[1]....
        /*05c0*/ 	.word	0x000053b0


	//   ....[2]....
        /*05c4*/ 	.word	0x000054e0


	//   ....[3]....
        /*05c8*/ 	.word	0x00005640


	//   ....[4]....
        /*05cc*/ 	.word	0x00005af0


	//   ....[5]....
        /*05d0*/ 	.word	0x00005b10


	//   ....[6]....
        /*05d4*/ 	.word	0x00005be0


	//   ....[7]....
        /*05d8*/ 	.word	0x00005c10


	//   ....[8]....
        /*05dc*/ 	.word	0x0000bb90


	//   ....[9]....
        /*05e0*/ 	.word	0x0000bbc0


	//   ....[10]....
        /*05e4*/ 	.word	0x0000bbd0


	//   ....[11]....
        /*05e8*/ 	.word	0x0000bbe0


	//   ....[12]....
        /*05ec*/ 	.word	0x0000bc20


	//   ....[13]....
        /*05f0*/ 	.word	0x0000bc50


	//   ....[14]....
        /*05f4*/ 	.word	0x0000bc80


	//   ....[15]....
        /*05f8*/ 	.word	0x0000bcc0


	//   ....[16]....
        /*05fc*/ 	.word	0x000102e0


	//   ....[17]....
        /*0600*/ 	.word	0x000102f0


	//   ....[18]....
        /*0604*/ 	.word	0x00010300


	//   ....[19]....
        /*0608*/ 	.word	0x00010350


	//   ....[20]....
        /*060c*/ 	.word	0x00010370


	//   ....[21]....
        /*0610*/ 	.word	0x00010390


	//   ....[22]....
        /*0614*/ 	.word	0x000103a0


	//   ....[23]....
        /*0618*/ 	.word	0x000103d0


	//----- nvinfo : EIATTR_VRC_CTA_INIT_COUNT
	.align		4
.L_146:
        /*061c*/ 	.byte	0x02, 0x4a
	.zero		1
	.zero		1


	//----- nvinfo : EIATTR_EXIT_INSTR_OFFSETS
	.align		4
        /*0620*/ 	.byte	0x04, 0x1c
        /*0622*/ 	.short	(.L_148 - .L_147)


	//   ....[0]....
.L_147:
        /*0624*/ 	.word	0x00000180


	//   ....[1]....
        /*0628*/ 	.word	0x00000dd0


	//   ....[2]....
        /*062c*/ 	.word	0x00000e60


	//   ....[3]....
        /*0630*/ 	.word	0x00011700


	//----- nvinfo : EIATTR_CRS_STACK_SIZE
	.align		4
.L_148:
        /*0634*/ 	.byte	0x04, 0x1e
        /*0636*/ 	.short	(.L_150 - .L_149)
.L_149:
        /*0638*/ 	.word	0x00000000


	//----- nvinfo : EIATTR_CBANK_PARAM_SIZE
	.align		4
.L_150:
        /*063c*/ 	.byte	0x03, 0x19
        /*063e*/ 	.short	0x01d0


	//----- nvinfo : EIATTR_PARAM_CBANK
	.align		4
        /*0640*/ 	.byte	0x04, 0x0a
        /*0642*/ 	.short	(.L_152 - .L_151)
	.align		4
.L_151:
        /*0644*/ 	.word	index@(.nv.constant0._ZN5flash16flash_fwd_kernelI23Flash_fwd_kernel_traitsILi64ELi128ELi128ELi4ELb0ELb0EN7cutlass6half_tE19Flash_kernel_traitsILi64ELi128ELi128ELi4ES3_EELb0ELb1ELb0ELb0ELb1ELb1ELb1ELb0EEEvNS_16Flash_fwd_paramsE)
        /*0648*/ 	.short	0x0380
        /*064a*/ 	.short	0x01d0


	//----- nvinfo : EIATTR_SW_WAR
	.align		4
.L_152:
        /*064c*/ 	.byte	0x04, 0x36
        /*064e*/ 	.short	(.L_154 - .L_153)
.L_153:
        /*0650*/ 	.word	0x00000008
.L_154:


//--------------------- .nv.info._ZN5flash16flash_fwd_kernelI23Flash_fwd_kernel_traitsILi64ELi128ELi128ELi4ELb0ELb0EN7cutlass6half_tE19Flash_kernel_traitsILi64ELi128ELi128ELi4ES3_EELb0ELb1ELb0ELb0ELb0ELb1ELb0ELb0EEEvNS_16Flash_fwd_paramsE --------------------------
	.section	.nv.info._ZN5flash16flash_fwd_kernelI23Flash_fwd_kernel_traitsILi64ELi128ELi128ELi4ELb0ELb0EN7cutlass6half_tE19Flash_kernel_traitsILi64ELi128ELi128ELi4ES3_EELb0ELb1ELb0ELb0ELb0ELb1ELb0ELb0EEEvNS_16Flash_fwd_paramsE,"",@"SHT_CUDA_INFO"
	.sectionflags	@""
	.align	4


	//----- nvinfo : EIATTR_CUDA_API_VERSION
	.align		4
        /*0000*/ 	.byte	0x04, 0x37
        /*0002*/ 	.short	(.L_156 - .L_155)
.L_155:
        /*0004*/ 	.word	0x00000082


	//----- nvinfo : EIATTR_KPARAM_INFO
	.align		4
.L_156:
        /*0008*/ 	.byte	0x04, 0x17
        /*000a*/ 	.short	(.L_158 - .L_157)
.L_157:
        /*000c*/ 	.word	0x00000000
        /*0010*/ 	.short	0x0000
        /*0012*/ 	.short	0x0000
        /*0014*/ 	.byte	0x00, 0xf0, 0x41, 0x07


	//----- nvinfo : EIATTR_SPARSE_MMA_MASK
	.align		4
.L_158:
        /*0018*/ 	.byte	0x03, 0x50
        /*001a*/ 	.short	0x0000


	//----- nvinfo : EIATTR_MAXREG_COUNT
	.align		4
        /*001c*/ 	.byte	0x03, 0x1b
        /*001e*/ 	.short	0x00ff


	//----- nvinfo : EIATTR_NUM_BARRIERS
	.align		4
        /*0020*/ 	.byte	0x02, 0x4c
        /*0022*/ 	.byte	0x01
	.zero		1


	//----- nvinfo : EIATTR_ANNOTATIONS
	.align		4
        /*0024*/ 	.byte	0x04, 0x55
        /*0026*/ 	.short	(.L_160 - .L_159)


	//   ....[0]....
.L_159:
        /* <DEDUP_REMOVED lines=111> */
        /*070c*/ 	.byte	0xa0, 0x72, 0x01, 0x00, 0x01, 0x00, 0x00, 0x00, 0xc0, 0x72, 0x01, 0x00


	//----- nvinfo : EIATTR_MERCURY_ISA_VERSION
	.align		4
.L_160:
        /*0718*/ 	.byte	0x03, 0x5f
        /*071a*/ 	.short	0x0101


	//----- nvinfo : EIATTR_INT_WARP_WIDE_INSTR_OFFSETS
	.align		4
        /*071c*/ 	.byte	0x04, 0x31
        /*071e*/ 	.short	(.L_162 - .L_161)


	//   ....[0]....
.L_161:
        /*0720*/ 	.word	0x00002810


	//   ....[1]....
        /*0724*/ 	.word	0x000028c0


	//   ....[2]....
        /*0728*/ 	.word	0x00002c90


	//   ....[3]....
        /*072c*/ 	.word	0x00003120


	//----- nvinfo : EIATTR_COOP_GROUP_MASK_REGIDS
	.align		4
.L_162:
        /*0730*/ 	.byte	0x04, 0x29
        /*0732*/ 	.short	(.L_164 - .L_163)


	//   ....[0]....
.L_163:
        /*0734*/ 	.word	0xffffffff


	//   ....[1]....
        /*0738*/ 	.word	0xffffffff


	//   ....[2]....
        /*073c*/ 	.word	0xffffffff


	//   ....[3]....
        /*0740*/ 	.word	0xffffffff


	//   ....[4]....
        /*0744*/ 	.word	0xffffffff


	//   ....[5]....
        /*0748*/ 	.word	0xffffffff


	//   ....[6]....
        /*074c*/ 	.word	0xffffffff


	//   ....[7]....
        /*0750*/ 	.word	0xffffffff


	//   ....[8]....
        /*0754*/ 	.word	0xffffffff


	//   ....[9]....
        /*0758*/ 	.word	0xffffffff


	//   ....[10]....
        /*075c*/ 	.word	0xffffffff


	//   ....[11]....
        /*0760*/ 	.word	0xffffffff


	//   ....[12]....
        /*0764*/ 	.word	0xffffffff


	//   ....[13]....
        /*0768*/ 	.word	0xffffffff


	//   ....[14]....
        /*076c*/ 	.word	0xffffffff


	//   ....[15]....
        /*0770*/ 	.word	0xffffffff


	//   ....[16]....
        /*0774*/ 	.word	0xffffffff


	//   ....[17]....
        /*0778*/ 	.word	0xffffffff


	//   ....[18]....
        /*077c*/ 	.word	0xffffffff


	//   ....[19]....
        /*0780*/ 	.word	0xffffffff


	//   ....[20]....
        /*0784*/ 	.word	0xffffffff


	//   ....[21]....
        /*0788*/ 	.word	0xffffffff


	//   ....[22]....
        /*078c*/ 	.word	0xffffffff


	//   ....[23]....
        /*0790*/ 	.word	0xffffffff


	//   ....[24]....
        /*0794*/ 	.word	0xffffffff


	//   ....[25]....
        /*0798*/ 	.word	0xffffffff


	//   ....[26]....
        /*079c*/ 	.word	0xffffffff


	//   ....[27]....
        /*07a0*/ 	.word	0xffffffff


	//   ....[28]....
        /*07a4*/ 	.word	0xffffffff


	//   ....[29]....
        /*07a8*/ 	.word	0xffffffff


	//   ....[30]....
        /*07ac*/ 	.word	0xffffffff


	//   ....[31]....
        /*07b0*/ 	.word	0xffffffff


	//----- nvinfo : EIATTR_COOP_GROUP_INSTR_OFFSETS
	.align		4
.L_164:
        /*07b4*/ 	.byte	0x04, 0x28
        /*07b6*/ 	.short	(.L_166 - .L_165)


	//   ....[0]....
.L_165:
        /*07b8*/ 	.word	0x00005a70


	//   ....[1]....
        /*07bc*/ 	.word	0x00005a80


	//   ....[2]....
        /*07c0*/ 	.word	0x00005ad0


	//   ....[3]....
        /*07c4*/ 	.word	0x00005b90


	//   ....[4]....
        /*07c8*/ 	.word	0x000061f0


	//   ....[5]....
        /*07cc*/ 	.word	0x00006200


	//   ....[6]....
        /*07d0*/ 	.word	0x000062a0


	//   ....[7]....
        /*07d4*/ 	.word	0x000062f0


	//   ....[8]....
        /*07d8*/ 	.word	0x0000d170


	//   ....[9]....
        /*07dc*/ 	.word	0x0000d1a0


	//   ....[10]....
        /*07e0*/ 	.word	0x0000d2b0


	//   ....[11]....
        /*07e4*/ 	.word	0x0000d2f0


	//   ....[12]....
        /*07e8*/ 	.word	0x0000da40


	//   ....[13]....
        /*07ec*/ 	.word	0x0000da50


	//   ....[14]....
        /*07f0*/ 	.word	0x0000dac0


	//   ....[15]....
        /*07f4*/ 	.word	0x0000dae0


	//   ....[16]....
        /*07f8*/ 	.word	0x00014130


	//   ....[17]....
        /*07fc*/ 	.word	0x00014150


	//   ....[18]....
        /*0800*/ 	.word	0x00014170


	//   ....[19]....
        /*0804*/ 	.word	0x00014180


	//   ....[20]....
        /*0808*/ 	.word	0x000141e0


	//   ....[21]....
        /*080c*/ 	.word	0x00014210


	//   ....[22]....
        /*0810*/ 	.word	0x00014240


	//   ....[23]....
        /*0814*/ 	.word	0x00014260


	//   ....[24]....
        /*0818*/ 	.word	0x00017420


	//   ....[25]....
        /*081c*/ 	.word	0x00017430


	//   ....[26]....
        /*0820*/ 	.word	0x00017440


	//   ....[27]....
        /*0824*/ 	.word	0x00017480


	//   ....[28]....
        /*0828*/ 	.word	0x000174a0


	//   ....[29]....
        /*082c*/ 	.word	0x000174c0


	//   ....[30]....
        /*0830*/ 	.word	0x000174d0


	//   ....[31]....
        /*0834*/ 	.word	0x00017500


	//----- nvinfo : EIATTR_VRC_CTA_INIT_COUNT
	.align		4
.L_166:
        /*0838*/ 	.byte	0x02, 0x4a
	.zero		1
	.zero		1


	//----- nvinfo : EIATTR_EXIT_INSTR_OFFSETS
	.align		4
        /*083c*/ 	.byte	0x04, 0x1c
        /*083e*/ 	.short	(.L_168 - .L_167)


	//   ....[0]....
.L_167:
        /*0840*/ 	.word	0x000004b0


	//   ....[1]....
        /*0844*/ 	.word	0x00001810


	//   ....[2]....
        /*0848*/ 	.word	0x000018a0


	//   ....[3]....
        /*084c*/ 	.word	0x00018d60


	//   ....[4]....
        /*0850*/ 	.word	0x00018e40


	//----- nvinfo : EIATTR_CRS_STACK_SIZE
	.align		4
.L_168:
        /*0854*/ 	.byte	0x04, 0x1e
        /*0856*/ 	.short	(.L_170 - .L_169)
.L_169:
        /*0858*/ 	.word	0x00000000


	//----- nvinfo : EIATTR_CBANK_PARAM_SIZE
	.align		4
.L_170:
        /*085c*/ 	.byte	0x03, 0x19
        /*085e*/ 	.short	0x01d0


	//----- nvinfo : EIATTR_PARAM_CBANK
	.align		4
        /*0860*/ 	.byte	0x04, 0x0a
        /*0862*/ 	.short	(.L_172 - .L_171)
	.align		4
.L_171:
        /*0864*/ 	.word	index@(.nv.constant0._ZN5flash16flash_fwd_kernelI23Flash_fwd_kernel_traitsILi64ELi128ELi128ELi4ELb0ELb0EN7cutlass6half_tE19Flash_kernel_traitsILi64ELi128ELi128ELi4ES3_EELb0ELb1ELb0ELb0ELb0ELb1ELb0ELb0EEEvNS_16Flash_fwd_paramsE)
        /*0868*/ 	.short	0x0380
        /*086a*/ 	.short	0x01d0


	//----- nvinfo : EIATTR_SW_WAR
	.align		4
.L_172:
        /*086c*/ 	.byte	0x04, 0x36
        /*086e*/ 	.short	(.L_174 - .L_173)
.L_173:
        /*0870*/ 	.word	0x00000008
.L_174:


//--------------------- .nv.info._ZN5flash16flash_fwd_kernelI23Flash_fwd_kernel_traitsILi64ELi128ELi128ELi4ELb0ELb0EN7cutlass6half_tE19Flash_kernel_traitsILi64ELi128ELi128ELi4ES3_EELb0ELb1ELb0ELb0ELb0ELb1ELb1ELb0EEEvNS_16Flash_fwd_paramsE --------------------------
	.section	.nv.info._ZN5flash16flash_fwd_kernelI23Flash_fwd_kernel_traitsILi64ELi128ELi128ELi4ELb0ELb0EN7cutlass6half_tE19Flash_kernel_traitsILi64ELi128ELi128ELi4ES3_EELb0ELb1ELb0ELb0ELb0ELb1ELb1ELb0EEEvNS_16Flash_fwd_paramsE,"",@"SHT_CUDA_INFO"
	.sectionflags	@""
	.align	4


	//----- nvinfo : EIATTR_CUDA_API_VERSION
	.align		4
        /*0000*/ 	.byte	0x04, 0x37
        /*0002*/ 	.short	(.L_176 - .L_175)
.L_175:
        /*0004*/ 	.word	0x00000082


	//----- nvinfo : EIATTR_KPARAM_INFO
	.align		4
.L_176:
        /*0008*/ 	.byte	0x04, 0x17
        /*000a*/ 	.short	(.L_178 - .L_177)
.L_177:
        /*000c*/ 	.word	0x00000000
        /*0010*/ 	.short	0x0000
        /*0012*/ 	.short	0x0000
        /*0014*/ 	.byte	0x00, 0xf0, 0x41, 0x07


	//----- nvinfo : EIATTR_SPARSE_MMA_MASK
	.align		4
.L_178:
        /*0018*/ 	.byte	0x03, 0x50
        /*001a*/ 	.short	0x0000


	//----- nvinfo : EIATTR_MAXREG_COUNT
	.align		4
        /*001c*/ 	.byte	0x03, 0x1b
        /*001e*/ 	.short	0x00ff


	//----- nvinfo : EIATTR_NUM_BARRIERS
	.align		4
        /*0020*/ 	.byte	0x02, 0x4c
        /*0022*/ 	.byte	0x01
	.zero		1


	//----- nvinfo : EIATTR_ANNOTATIONS
	.align		4
        /*0024*/ 	.byte	0x04, 0x55
        /*0026*/ 	.short	(.L_180 - .L_179)


	//   ....[0]....
.L_179:
        /* <DEDUP_REMOVED lines=53> */


	//----- nvinfo : EIATTR_MERCURY_ISA_VERSION
	.align		4
.L_180:
        /*0368*/ 	.byte	0x03, 0x5f
        /*036a*/ 	.short	0x0101


	//----- nvinfo : EIATTR_INT_WARP_WIDE_INSTR_OFFSETS
	.align		4
        /*036c*/ 	.byte	0x04, 0x31
        /*036e*/ 	.short	(.L_182 - .L_181)


	//   ....[0]....
.L_181:
        /*0370*/ 	.word	0x00002830


	//   ....[1]....
        /*0374*/ 	.word	0x00002970


	//   ....[2]....
        /*0378*/ 	.word	0x00002e00


	//   ....[3]....
        /*037c*/ 	.word	0x00003140


	//----- nvinfo : EIATTR_COOP_GROUP_MASK_REGIDS
	.align		4
.L_182:
        /*0380*/ 	.byte	0x04, 0x29
        /*0382*/ 	.short	(.L_184 - .L_183)


	//   ....[0]....
.L_183:
        /*0384*/ 	.word	0xffffffff


	//   ....[1]....
        /*0388*/ 	.word	0xffffffff


	//   ....[2]....
        /*038c*/ 	.word	0xffffffff


	//   ....[3]....
        /*0390*/ 	.word	0xffffffff


	//   ....[4]....
        /*0394*/ 	.word	0xffffffff


	//   ....[5]....
        /*0398*/ 	.word	0xffffffff


	//   ....[6]....
        /*039c*/ 	.word	0xffffffff


	//   ....[7]....
        /*03a0*/ 	.word	0xffffffff


	//   ....[8]....
        /*03a4*/ 	.word	0xffffffff


	//   ....[9]....
        /*03a8*/ 	.word	0xffffffff


	//   ....[10]....
        /*03ac*/ 	.word	0xffffffff


	//   ....[11]....
        /*03b0*/ 	.word	0xffffffff


	//   ....[12]....
        /*03b4*/ 	.word	0xffffffff


	//   ....[13]....
        /*03b8*/ 	.word	0xffffffff


	//   ....[14]....
        /*03bc*/ 	.word	0xffffffff


	//   ....[15]....
        /*03c0*/ 	.word	0xffffffff


	//   ....[16]....
        /*03c4*/ 	.word	0xffffffff


	//   ....[17]....
        /*03c8*/ 	.word	0xffffffff


	//   ....[18]....
        /*03cc*/ 	.word	0xffffffff


	//   ....[19]....
        /*03d0*/ 	.word	0xffffffff


	//   ....[20]....
        /*03d4*/ 	.word	0xffffffff


	//   ....[21]....
        /*03d8*/ 	.word	0xffffffff


	//   ....[22]....
        /*03dc*/ 	.word	0xffffffff


	//   ....[23]....
        /*03e0*/ 	.word	0xffffffff


	//   ....[24]....
        /*03e4*/ 	.word	0xffffffff


	//   ....[25]....
        /*03e8*/ 	.word	0xffffffff


	//   ....[26]....
        /*03ec*/ 	.word	0xffffffff


	//   ....[27]....
        /*03f0*/ 	.word	0xffffffff


	//   ....[28]....
        /*03f4*/ 	.word	0xffffffff


	//   ....[29]....
        /*03f8*/ 	.word	0xffffffff


	//   ....[30]....
        /*03fc*/ 	.word	0xffffffff


	//   ....[31]....
        /*0400*/ 	.word	0xffffffff


	//----- nvinfo : EIATTR_COOP_GROUP_INSTR_OFFSETS
	.align		4
.L_184:
        /*0404*/ 	.byte	0x04, 0x28
        /*0406*/ 	.short	(.L_186 - .L_185)


	//   ....[0]....
.L_185:
        /*0408*/ 	.word	0x00006890


	//   ....[1]....
        /*040c*/ 	.word	0x000068c0


	//   ....[2]....
        /*0410*/ 	.word	0x000069c0


	//   ....[3]....
        /*0414*/ 	.word	0x000069f0


	//   ....[4]....
        /*0418*/ 	.word	0x00006f00


	//   ....[5]....
        /*041c*/ 	.word	0x00006f60


	//   ....[6]....
        /*0420*/ 	.word	0x000070d0


	//   ....[7]....
        /*0424*/ 	.word	0x00007150


	//   ....[8]....
        /*0428*/ 	.word	0x0000ccb0


	//   ....[9]....
        /*042c*/ 	.word	0x0000cd10


	//   ....[10]....
        /*0430*/ 	.word	0x0000cf60


	//   ....[11]....
        /*0434*/ 	.word	0x0000d0e0


	//   ....[12]....
        /*0438*/ 	.word	0x0000d2e0


	//   ....[13]....
        /*043c*/ 	.word	0x0000d360


	//   ....[14]....
        /*0440*/ 	.word	0x0000d510


	//   ....[15]....
        /*0444*/ 	.word	0x0000d540


	//   ....[16]....
        /*0448*/ 	.word	0x00012db0


	//   ....[17]....
        /*044c*/ 	.word	0x00012df0


	//   ....[18]....
        /*0450*/ 	.word	0x00012e20


	//   ....[19]....
        /*0454*/ 	.word	0x00012e40


	//   ....[20]....
        /*0458*/ 	.word	0x00012e90


	//   ....[21]....
        /*045c*/ 	.word	0x00012ea0


	//   ....[22]....
        /*0460*/ 	.word	0x00012eb0


	//   ....[23]....
        /*0464*/ 	.word	0x00012ec0


	//   ....[24]....
        /*0468*/ 	.word	0x00016e60


	//   ....[25]....
        /*046c*/ 	.word	0x00016e70


	//   ....[26]....
        /*0470*/ 	.word	0x00016e80


	//   ....[27]....
        /*0474*/ 	.word	0x00016ea0


	//   ....[28]....
        /*0478*/ 	.word	0x00016ec0


	//   ....[29]....
        /*047c*/ 	.word	0x00016ef0


	//   ....[30]....
        /*0480*/ 	.word	0x00016f10


	//   ....[31]....
        /*0484*/ 	.word	0x00016f50


	//----- nvinfo : EIATTR_VRC_CTA_INIT_COUNT
	.align		4
.L_186:
        /*0488*/ 	.byte	0x02, 0x4a
	.zero		1
	.zero		1


	//----- nvinfo : EIATTR_EXIT_INSTR_OFFSETS
	.align		4
        /*048c*/ 	.byte	0x04, 0x1c
        /*048e*/ 	.short	(.L_188 - .L_187)


	//   ....[0]....
.L_187:
        /*0490*/ 	.word	0x000004b0


	//   ....[1]....
        /*0494*/ 	.word	0x00001800


	//   ....[2]....
        /*0498*/ 	.word	0x00001890


	//   ....[3]....
        /*049c*/ 	.word	0x000187e0


	//   ....[4]....
        /*04a0*/ 	.word	0x000188c0


	//----- nvinfo : EIATTR_CRS_STACK_SIZE
	.align		4
.L_188:
        /*04a4*/ 	.byte	0x04, 0x1e
        /*04a6*/ 	.short	(.L_190 - .L_189)
.L_189:
        /*04a8*/ 	.word	0x00000000


	//----- nvinfo : EIATTR_CBANK_PARAM_SIZE
	.align		4
.L_190:
        /*04ac*/ 	.byte	0x03, 0x19
        /*04ae*/ 	.short	0x01d0


	//----- nvinfo : EIATTR_PARAM_CBANK
	.align		4
        /*04b0*/ 	.byte	0x04, 0x0a
        /*04b2*/ 	.short	(.L_192 - .L_191)
	.align		4
.L_191:
        /*04b4*/ 	.word	index@(.nv.constant0._ZN5flash16flash_fwd_kernelI23Flash_fwd_kernel_traitsILi64ELi128ELi128ELi4ELb0ELb0EN7cutlass6half_tE19Flash_kernel_traitsILi64ELi128ELi128ELi4ES3_EELb0ELb1ELb0ELb0ELb0ELb1ELb1ELb0EEEvNS_16Flash_fwd_paramsE)
        /*04b8*/ 	.short	0x0380
        /*04ba*/ 	.short	0x01d0


	//----- nvinfo : EIATTR_SW_WAR
	.align		4
.L_192:
        /*04bc*/ 	.byte	0x04, 0x36
        /*04be*/ 	.short	(.L_194 - .L_193)
.L_193:
        /*04c0*/ 	.word	0x00000008
.L_194:


//--------------------- .nv.info._ZN5flash16flash_fwd_kernelI23Flash_fwd_kernel_traitsILi64ELi128ELi128ELi4ELb0ELb0EN7cutlass6half_tE19Flash_kernel_traitsILi64ELi128ELi128ELi4ES3_EELb0ELb1ELb0ELb0ELb0ELb0ELb0ELb0EEEvNS_16Flash_fwd_paramsE --------------------------
	.section	.nv.info._ZN5flash16flash_fwd_kernelI23Flash_fwd_kernel_traitsILi64ELi128ELi128ELi4ELb0ELb0EN7cutlass6half_tE19Flash_kernel_traitsILi64ELi128ELi128ELi4ES3_EELb0ELb1ELb0ELb0ELb0ELb0ELb0ELb0EEEvNS_16Flash_fwd_paramsE,"",@"SHT_CUDA_INFO"
	.sectionflags	@""
	.align	4


	//----- nvinfo : EIATTR_CUDA_API_VERSION
	.align		4
        /*0000*/ 	.byte	0x04, 0x37
        /*0002*/ 	.short	(.L_196 - .L_195)
.L_195:
        /*0004*/ 	.word	0x00000082


	//----- nvinfo : EIATTR_KPARAM_INFO
	.align		4
.L_196:
        /*0008*/ 	.byte	0x04, 0x17
        /*000a*/ 	.short	(.L_198 - .L_197)
.L_197:
        /*000c*/ 	.word	0x00000000
        /*0010*/ 	.short	0x0000
        /*0012*/ 	.short	0x0000
        /*0014*/ 	.byte	0x00, 0xf0, 0x41, 0x07


	//----- nvinfo : EIATTR_SPARSE_MMA_MASK
	.align		4
.L_198:
        /*0018*/ 	.byte	0x03, 0x50
        /*001a*/ 	.short	0x0000


	//----- nvinfo : EIATTR_MAXREG_COUNT
	.align		4
        /*001c*/ 	.byte	0x03, 0x1b
        /*001e*/ 	.short	0x00ff


	//----- nvinfo : EIATTR_NUM_BARRIERS
	.align		4
        /*0020*/ 	.byte	0x02, 0x4c
        /*0022*/ 	.byte	0x01
	.zero		1


	//----- nvinfo : EIATTR_ANNOTATIONS
	.align		4
        /*0024*/ 	.byte	0x04, 0x55
        /*0026*/ 	.short	(.L_200 - .L_199)


	//   ....[0]....
.L_199:
        /* <DEDUP_REMOVED lines=15> */


	//----- nvinfo : EIATTR_MERCURY_ISA_VERSION
	.align		4
.L_200:
        /*0108*/ 	.byte	0x03, 0x5f
        /*010a*/ 	.short	0x0101


	//----- nvinfo : EIATTR_COOP_GROUP_MASK_REGIDS
	.align		4
        /*010c*/ 	.byte	0x04, 0x29
        /*010e*/ 	.short	(.L_202 - .L_201)


	//   ....[0]....
.L_201:
        /*0110*/ 	.word	0xffffffff


	//   ....[1]....
        /*0114*/ 	.word	0xffffffff


	//   ....[2]....
        /*0118*/ 	.word	0xffffffff


	//   ....[3]....
        /*011c*/ 	.word	0xffffffff


	//   ....[4]....
        /*0120*/ 	.word	0xffffffff


	//   ....[5]....
        /*0124*/ 	.word	0xffffffff


	//   ....[6]....
        /*0128*/ 	.word	0xffffffff


	//   ....[7]....
        /*012c*/ 	.word	0xffffffff


	//   ....[8]....
        /*0130*/ 	.word	0xffffffff


	//   ....[9]....
        /*0134*/ 	.word	0xffffffff


	//   ....[10]....
        /*0138*/ 	.word	0xffffffff


	//   ....[11]....
        /*013c*/ 	.word	0xffffffff


	//   ....[12]....
        /*0140*/ 	.word	0xffffffff


	//   ....[13]....
        /*0144*/ 	.word	0xffffffff


	//   ....[14]....
        /*0148*/ 	.word	0xffffffff


	//   ....[15]....
        /*014c*/ 	.word	0xffffffff


	//   ....[16]....
        /*0150*/ 	.word	0xffffffff


	//   ....[17]....
        /*0154*/ 	.word	0xffffffff


	//   ....[18]....
        /*0158*/ 	.word	0xffffffff


	//   ....[19]....
        /*015c*/ 	.word	0xffffffff


	//   ....[20]....
        /*0160*/ 	.word	0xffffffff


	//   ....[21]....
        /*0164*/ 	.word	0xffffffff


	//   ....[22]....
        /*0168*/ 	.word	0xffffffff


	//   ....[23]....
        /*016c*/ 	.word	0xffffffff


	//   ....[24]....
        /*0170*/ 	.word	0xffffffff


	//   ....[25]....
        /*0174*/ 	.word	0xffffffff


	//   ....[26]....
        /*0178*/ 	.word	0xffffffff


	//   ....[27]....
        /*017c*/ 	.word	0xffffffff


	//   ....[28]....
        /*0180*/ 	.word	0xffffffff


	//   ....[29]....
        /*0184*/ 	.word	0xffffffff


	//   ....[30]....
        /*0188*/ 	.word	0xffffffff


	//   ....[31]....
        /*018c*/ 	.word	0xffffffff


	//----- nvinfo : EIATTR_COOP_GROUP_INSTR_OFFSETS
	.align		4
.L_202:
        /*0190*/ 	.byte	0x04, 0x28
        /*0192*/ 	.short	(.L_204 - .L_203)


	//   ....[0]....
.L_203:
        /*0194*/ 	.word	0x00006820


	//   ....[1]....
        /*0198*/ 	.word	0x00006850


	//   ....[2]....
        /*019c*/ 	.word	0x00006970


	//   ....[3]....
        /*01a0*/ 	.word	0x000069c0


	//   ....[4]....
        /*01a4*/ 	.word	0x00006db0


	//   ....[5]....
        /*01a8*/ 	.word	0x00006e10


	//   ....[6]....
        /*01ac*/ 	.word	0x00006f10


	//   ....[7]....
        /*01b0*/ 	.word	0x00006f90


	//   ....[8]....
        /*01b4*/ 	.word	0x0000c4a0


	//   ....[9]....
        /*01b8*/ 	.word	0x0000c4d0


	//   ....[10]....
        /*01bc*/ 	.word	0x0000c6b0


	//   ....[11]....
        /*01c0*/ 	.word	0x0000c710


	//   ....[12]....
        /*01c4*/ 	.word	0x0000c740


	//   ....[13]....
        /*01c8*/ 	.word	0x0000ca00


	//   ....[14]....
        /*01cc*/ 	.word	0x0000cab0


	//   ....[15]....
        /*01d0*/ 	.word	0x0000cae0


	//   ....[16]....
        /*01d4*/ 	.word	0x00011190


	//   ....[17]....
        /*01d8*/ 	.word	0x000111c0


	//   ....[18]....
        /*01dc*/ 	.word	0x000111d0


	//   ....[19]....
        /*01e0*/ 	.word	0x000111e0


	//   ....[20]....
        /*01e4*/ 	.word	0x00011220


	//   ....[21]....
        /*01e8*/ 	.word	0x00011240


	//   ....[22]....
        /*01ec*/ 	.word	0x00011260


	//   ....[23]....
        /*01f0*/ 	.word	0x00011270


	//   ....[24]....
        /*01f4*/ 	.word	0x00014140


	//   ....[25]....
        /*01f8*/ 	.word	0x00014250


	//   ....[26]....
        /*01fc*/ 	.word	0x00014370


	//   ....[27]....
        /*0200*/ 	.word	0x00014380


	//   ....[28]....
        /*0204*/ 	.word	0x000143a0


	//   ....[29]....
        /*0208*/ 	.word	0x000143b0


	//   ....[30]....
        /*020c*/ 	.word	0x000143d0


	//   ....[31]....
        /*0210*/ 	.word	0x00014410


	//----- nvinfo : EIATTR_VRC_CTA_INIT_COUNT
	.align		4
.L_204:
        /*0214*/ 	.byte	0x02, 0x4a
	.zero		1
	.zero		1


	//----- nvinfo : EIATTR_EXIT_INSTR_OFFSETS
	.align		4
        /*0218*/ 	.byte	0x04, 0x1c
        /*021a*/ 	.short	(.L_206 - .L_205)


	//   ....[0]....
.L_205:
        /*021c*/ 	.word	0x000004b0


	//   ....[1]....
        /*0220*/ 	.word	0x000017a0


	//   ....[2]....
        /*0224*/ 	.word	0x00001830


	//   ....[3]....
        /*0228*/ 	.word	0x00015c80


	//   ....[4]....
        /*022c*/ 	.word	0x00015d60


	//----- nvinfo : EIATTR_CRS_STACK_SIZE
	.align		4
.L_206:
        /*0230*/ 	.byte	0x04, 0x1e
        /*0232*/ 	.short	(.L_208 - .L_207)
.L_207:
        /*0234*/ 	.word	0x00000000


	//----- nvinfo : EIATTR_CBANK_PARAM_SIZE
	.align		4
.L_208:
        /*0238*/ 	.byte	0x03, 0x19
        /*023a*/ 	.short	0x01d0


	//----- nvinfo : EIATTR_PARAM_CBANK
	.align		4
        /*023c*/ 	.byte	0x04, 0x0a
        /*023e*/ 	.short	(.L_210 - .L_209)
	.align		4
.L_209:
        /*0240*/ 	.word	index@(.nv.constant0._ZN5flash16flash_fwd_kernelI23Flash_fwd_kernel_traitsILi64ELi128ELi128ELi4ELb0ELb0EN7cutlass6half_tE19Flash_kernel_traitsILi64ELi128ELi128ELi4ES3_EELb0ELb1ELb0ELb0ELb0ELb0ELb0ELb0EEEvNS_16Flash_fwd_paramsE)
        /*0244*/ 	.short	0x0380
        /*0246*/ 	.short	0x01d0


	//----- nvinfo : EIATTR_SW_WAR
	.align		4
.L_210:
        /*0248*/ 	.byte	0x04, 0x36
        /*024a*/ 	.short	(.L_212 - .L_211)
.L_211:
        /*024c*/ 	.word	0x00000008
.L_212:


//--------------------- .nv.info._ZN5flash16flash_fwd_kernelI23Flash_fwd_kernel_traitsILi64ELi128ELi128ELi4ELb0ELb0EN7cutlass6half_tE19Flash_kernel_traitsILi64ELi128ELi128ELi4ES3_EELb0ELb1ELb0ELb0ELb0ELb0ELb1ELb0EEEvNS_16Flash_fwd_paramsE --------------------------
	.section	.nv.info._ZN5flash16flash_fwd_kernelI23Flash_fwd_kernel_traitsILi64ELi128ELi128ELi4ELb0ELb0EN7cutlass6half_tE19Flash_kernel_traitsILi64ELi128ELi128ELi4ES3_EELb0ELb1ELb0ELb0ELb0ELb0ELb1ELb0EEEvNS_16Flash_fwd_paramsE,"",@"SHT_CUDA_INFO"
	.sectionflags	@""
	.align	4


	//----- nvinfo : EIATTR_CUDA_API_VERSION
	.align		4
        /*0000*/ 	.byte	0x04, 0x37
        /*0002*/ 	.short	(.L_214 - .L_213)
.L_213:
        /*0004*/ 	.word	0x00000082


	//----- nvinfo : EIATTR_KPARAM_INFO
	.align		4
.L_214:
        /*0008*/ 	.byte	0x04, 0x17
        /*000a*/ 	.short	(.L_216 - .L_215)
.L_215:
        /*000c*/ 	.word	0x00000000
        /*0010*/ 	.short	0x0000
        /*0012*/ 	.short	0x0000
        /*0014*/ 	.byte	0x00, 0xf0, 0x41, 0x07


	//----- nvinfo : EIATTR_SPARSE_MMA_MASK
	.align		4
.L_216:
        /*0018*/ 	.byte	0x03, 0x50
        /*001a*/ 	.short	0x0000


	//----- nvinfo : EIATTR_MAXREG_COUNT
	.align		4
        /*001c*/ 	.byte	0x03, 0x1b
        /*001e*/ 	.short	0x00ff


	//----- nvinfo : EIATTR_NUM_BARRIERS
	.align		4
        /*0020*/ 	.byte	0x02, 0x4c
        /*0022*/ 	.byte	0x01
	.zero		1


	//----- nvinfo : EIATTR_ANNOTATIONS
	.align		4
        /*0024*/ 	.byte	0x04, 0x55
        /*0026*/ 	.short	(.L_218 - .L_217)


	//   ....[0]....
.L_217:
        /* <DEDUP_REMOVED lines=56> */


	//----- nvinfo : EIATTR_MERCURY_ISA_VERSION
	.align		4
.L_218:
        /*0398*/ 	.byte	0x03, 0x5f
        /*039a*/ 	.short	0x0101


	//----- nvinfo : EIATTR_COOP_GROUP_MASK_REGIDS
	.align		4
        /*039c*/ 	.byte	0x04, 0x29
        /*039e*/ 	.short	(.L_220 - .L_219)


	//   ....[0]....
.L_219:
        /*03a0*/ 	.word	0xffffffff


	//   ....[1]....
        /*03a4*/ 	.word	0xffffffff


	//   ....[2]....
        /*03a8*/ 	.word	0xffffffff


	//   ....[3]....
        /*03ac*/ 	.word	0xffffffff


	//   ....[4]....
        /*03b0*/ 	.word	0xffffffff


	//   ....[5]....
        /*03b4*/ 	.word	0xffffffff


	//   ....[6]....
        /*03b8*/ 	.word	0xffffffff


	//   ....[7]....
        /*03bc*/ 	.word	0xffffffff


	//   ....[8]....
        /*03c0*/ 	.word	0xffffffff


	//   ....[9]....
        /*03c4*/ 	.word	0xffffffff


	//   ....[10]....
        /*03c8*/ 	.word	0xffffffff


	//   ....[11]....
        /*03cc*/ 	.word	0xffffffff


	//   ....[12]....
        /*03d0*/ 	.word	0xffffffff


	//   ....[13]....
        /*03d4*/ 	.word	0xffffffff


	//   ....[14]....
        /*03d8*/ 	.word	0xffffffff


	//   ....[15]....
        /*03dc*/ 	.word	0xffffffff


	//   ....[16]....
        /*03e0*/ 	.word	0xffffffff


	//   ....[17]....
        /*03e4*/ 	.word	0xffffffff


	//   ....[18]....
        /*03e8*/ 	.word	0xffffffff


	//   ....[19]....
        /*03ec*/ 	.word	0xffffffff


	//   ....[20]....
        /*03f0*/ 	.word	0xffffffff


	//   ....[21]....
        /*03f4*/ 	.word	0xffffffff


	//   ....[22]....
        /*03f8*/ 	.word	0xffffffff


	//   ....[23]....
        /*03fc*/ 	.word	0xffffffff


	//   ....[24]....
        /*0400*/ 	.word	0xffffffff


	//   ....[25]....
        /*0404*/ 	.word	0xffffffff


	//   ....[26]....
        /*0408*/ 	.word	0xffffffff


	//   ....[27]....
        /*040c*/ 	.word	0xffffffff


	//   ....[28]....
        /*0410*/ 	.word	0xffffffff


	//   ....[29]....
        /*0414*/ 	.word	0xffffffff


	//   ....[30]....
        /*0418*/ 	.word	0xffffffff


	//   ....[31]....
        /*041c*/ 	.word	0xffffffff


	//----- nvinfo : EIATTR_COOP_GROUP_INSTR_OFFSETS
	.align		4
.L_220:
        /*0420*/ 	.byte	0x04, 0x28
        /*0422*/ 	.short	(.L_222 - .L_221)


	//   ....[0]....
.L_221:
        /*0424*/ 	.word	0x000076f0


	//   ....[1]....
        /*0428*/ 	.word	0x00007720


	//   ....[2]....
        /*042c*/ 	.word	0x00007810


	//   ....[3]....
        /*0430*/ 	.word	0x00007a30


	//   ....[4]....
        /*0434*/ 	.word	0x00007ce0


	//   ....[5]....
        /*0438*/ 	.word	0x00007d50


	//   ....[6]....
        /*043c*/ 	.word	0x00007e60


	//   ....[7]....
        /*0440*/ 	.word	0x00007f00


	//   ....[8]....
        /*0444*/ 	.word	0x0000e5b0


	//   ....[9]....
        /*0448*/ 	.word	0x0000e620


	//   ....[10]....
        /*044c*/ 	.word	0x0000e6c0


	//   ....[11]....
        /*0450*/ 	.word	0x0000e770


	//   ....[12]....
        /*0454*/ 	.word	0x0000e8d0


	//   ....[13]....
        /*0458*/ 	.word	0x0000e970


	//   ....[14]....
        /*045c*/ 	.word	0x0000eaa0


	//   ....[15]....
        /*0460*/ 	.word	0x0000eb40


	//   ....[16]....
        /*0464*/ 	.word	0x000146a0


	//   ....[17]....
        /*0468*/ 	.word	0x000146e0


	//   ....[18]....
        /*046c*/ 	.word	0x00014720


	//   ....[19]....
        /*0470*/ 	.word	0x00014750


	//   ....[20]....
        /*0474*/ 	.word	0x00014790


	//   ....[21]....
        /*0478*/ 	.word	0x000147b0


	//   ....[22]....
        /*047c*/ 	.word	0x000147d0


	//   ....[23]....
        /*0480*/ 	.word	0x000147e0


	//   ....[24]....
        /*0484*/ 	.word	0x00018300


	//   ....[25]....
        /*0488*/ 	.word	0x00018320


	//   ....[26]....
        /*048c*/ 	.word	0x00018350


	//   ....[27]....
        /*0490*/ 	.word	0x000183f0


	//   ....[28]....
        /*0494*/ 	.word	0x00018420


	//   ....[29]....
        /*0498*/ 	.word	0x00018450


	//   ....[30]....
        /*049c*/ 	.word	0x00018af0


	//   ....[31]....
        /*04a0*/ 	.word	0x00018b20


	//----- nvinfo : EIATTR_VRC_CTA_INIT_COUNT
	.align		4
.L_222:
        /*04a4*/ 	.byte	0x02, 0x4a
	.zero		1
	.zero		1


	//----- nvinfo : EIATTR_EXIT_INSTR_OFFSETS
	.align		4
        /*04a8*/ 	.byte	0x04, 0x1c
        /*04aa*/ 	.short	(.L_224 - .L_223)


	//   ....[0]....
.L_223:
        /*04ac*/ 	.word	0x000004b0


	//   ....[1]....
        /*04b0*/ 	.word	0x000017a0


	//   ....[2]....
        /*04b4*/ 	.word	0x00001830


	//   ....[3]....
        /*04b8*/ 	.word	0x00019e00


	//   ....[4]....
        /*04bc*/ 	.word	0x00019ee0


	//----- nvinfo : EIATTR_CRS_STACK_SIZE
	.align		4
.L_224:
        /*04c0*/ 	.byte	0x04, 0x1e
        /*04c2*/ 	.short	(.L_226 - .L_225)
.L_225:
        /*04c4*/ 	.word	0x00000000


	//----- nvinfo : EIATTR_CBANK_PARAM_SIZE
	.align		4
.L_226:
        /*04c8*/ 	.byte	0x03, 0x19
        /*04ca*/ 	.short	0x01d0


	//----- nvinfo : EIATTR_PARAM_CBANK
	.align		4
        /*04cc*/ 	.byte	0x04, 0x0a
        /*04ce*/ 	.short	(.L_228 - .L_227)
	.align		4
.L_227:
        /*04d0*/ 	.word	index@(.nv.constant0._ZN5flash16flash_fwd_kernelI23Flash_fwd_kernel_traitsILi64ELi128ELi128ELi4ELb0ELb0EN7cutlass6half_tE19Flash_kernel_traitsILi64ELi128ELi128ELi4ES3_EELb0ELb1ELb0ELb0ELb0ELb0ELb1ELb0EEEvNS_16Flash_fwd_paramsE)
        /*04d4*/ 	.short	0x0380
        /*04d6*/ 	.short	0x01d0


	//----- nvinfo : EIATTR_SW_WAR
	.align		4
.L_228:
        /*04d8*/ 	.byte	0x04, 0x36
        /*04da*/ 	.short	(.L_230 - .L_229)
.L_229:
        /*04dc*/ 	.word	0x00000008
.L_230:


//--------------------- .nv.info._ZN5flash16flash_fwd_kernelI23Flash_fwd_kernel_traitsILi64ELi128ELi128ELi4ELb0ELb0EN7cutlass6half_tE19Flash_kernel_traitsILi64ELi128ELi128ELi4ES3_EELb0ELb1ELb0ELb1ELb0ELb0ELb0ELb0EEEvNS_16Flash_fwd_paramsE --------------------------
	.section	.nv.info._ZN5flash16flash_fwd_kernelI23Flash_fwd_kernel_traitsILi64ELi128ELi128ELi4ELb0ELb0EN7cutlass6half_tE19Flash_kernel_traitsILi64ELi128ELi128ELi4ES3_EELb0ELb1ELb0ELb1ELb0ELb0ELb0ELb0EEEvNS_16Flash_fwd_paramsE,"",@"SHT_CUDA_INFO"
	.sectionflags	@""
	.align	4


	//----- nvinfo : EIATTR_CUDA_API_VERSION
	.align		4
        /*0000*/ 	.byte	0x04, 0x37
        /*0002*/ 	.short	(.L_232 - .L_231)
.L_231:
        /*0004*/ 	.word	0x00000082


	//----- nvinfo : EIATTR_KPARAM_INFO
	.align		4
.L_232:
        /*0008*/ 	.byte	0x04, 0x17
        /*000a*/ 	.short	(.L_234 - .L_233)
.L_233:
        /*000c*/ 	.word	0x00000000
        /*0010*/ 	.short	0x0000
        /*0012*/ 	.short	0x0000
        /*0014*/ 	.byte	0x00, 0xf0, 0x41, 0x07


	//----- nvinfo : EIATTR_SPARSE_MMA_MASK
	.align		4
.L_234:
        /*0018*/ 	.byte	0x03, 0x50
        /*001a*/ 	.short	0x0000


	//----- nvinfo : EIATTR_MAXREG_COUNT
	.align		4
        /*001c*/ 	.byte	0x03, 0x1b
        /*001e*/ 	.short	0x00ff


	//----- nvinfo : EIATTR_NUM_BARRIERS
	.align		4
        /*0020*/ 	.byte	0x02, 0x4c
        /*0022*/ 	.byte	0x01
	.zero		1


	//----- nvinfo : EIATTR_ANNOTATIONS
	.align		4
        /*0024*/ 	.byte	0x04, 0x55
        /*0026*/ 	.short	(.L_236 - .L_235)


	//   ....[0]....
.L_235:
        /* <DEDUP_REMOVED lines=101> */


	//----- nvinfo : EIATTR_MERCURY_ISA_VERSION
	.align		4
.L_236:
        /*0660*/ 	.byte	0x03, 0x5f
        /*0662*/ 	.short	0x0101


	//----- nvinfo : EIATTR_COOP_GROUP_MASK_REGIDS
	.align		4
        /*0664*/ 	.byte	0x04, 0x29
        /*0666*/ 	.short	(.L_238 - .L_237)


	//   ....[0]....
.L_237:
        /*0668*/ 	.word	0xffffffff


	//   ....[1]....
        /*066c*/ 	.word	0xffffffff


	//   ....[2]....
        /*0670*/ 	.word	0xffffffff


	//   ....[3]....
        /*0674*/ 	.word	0xffffffff


	//   ....[4]....
        /*0678*/ 	.word	0xffffffff


	//   ....[5]....
        /*067c*/ 	.word	0xffffffff


	//   ....[6]....
        /*0680*/ 	.word	0xffffffff


	//   ....[7]....
        /*0684*/ 	.word	0xffffffff


	//   ....[8]....
        /*0688*/ 	.word	0xffffffff


	//   ....[9]....
        /*068c*/ 	.word	0xffffffff


	//   ....[10]....
        /*0690*/ 	.word	0xffffffff


	//   ....[11]....
        /*0694*/ 	.word	0xffffffff


	//   ....[12]....
        /*0698*/ 	.word	0xffffffff


	//   ....[13]....
        /*069c*/ 	.word	0xffffffff


	//   ....[14]....
        /*06a0*/ 	.word	0xffffffff


	//   ....[15]....
        /*06a4*/ 	.word	0xffffffff


	//   ....[16]....
        /*06a8*/ 	.word	0xffffffff


	//   ....[17]....
        /*06ac*/ 	.word	0xffffffff


	//   ....[18]....
        /*06b0*/ 	.word	0xffffffff


	//   ....[19]....
        /*06b4*/ 	.word	0xffffffff


	//   ....[20]....
        /*06b8*/ 	.word	0xffffffff


	//   ....[21]....
        /*06bc*/ 	.word	0xffffffff


	//   ....[22]....
        /*06c0*/ 	.word	0xffffffff


	//   ....[23]....
        /*06c4*/ 	.word	0xffffffff


	//   ....[24]....
        /*06c8*/ 	.word	0xffffffff


	//   ....[25]....
        /*06cc*/ 	.word	0xffffffff


	//   ....[26]....
        /*06d0*/ 	.word	0xffffffff


	//   ....[27]....
        /*06d4*/ 	.word	0xffffffff


	//   ....[28]....
        /*06d8*/ 	.word	0xffffffff


	//   ....[29]....
        /*06dc*/ 	.word	0xffffffff


	//   ....[30]....
        /*06e0*/ 	.word	0xffffffff


	//   ....[31]....
        /*06e4*/ 	.word	0xffffffff


	//----- nvinfo : EIATTR_COOP_GROUP_INSTR_OFFSETS
	.align		4
.L_238:
        /*06e8*/ 	.byte	0x04, 0x28
        /*06ea*/ 	.short	(.L_240 - .L_239)


	//   ....[0]....
.L_239:
        /*06ec*/ 	.word	0x00007980


	//   ....[1]....
        /*06f0*/ 	.word	0x00007990


	//   ....[2]....
        /*06f4*/ 	.word	0x000079d0


	//   ....[3]....
        /*06f8*/ 	.word	0x00007a00


	//   ....[4]....
        /*06fc*/ 	.word	0x00007e30


	//   ....[5]....
        /*0700*/ 	.word	0x00007e50


	//   ....[6]....
        /*0704*/ 	.word	0x00007f00


	//   ....[7]....
        /*0708*/ 	.word	0x00007f20


	//   ....[8]....
        /*070c*/ 	.word	0x000102e0


	//   ....[9]....
        /*0710*/ 	.word	0x000104c0


	//   ....[10]....
        /*0714*/ 	.word	0x00010520


	//   ....[11]....
        /*0718*/ 	.word	0x00010530


	//   ....[12]....
        /*071c*/ 	.word	0x00010a50


	//   ....[13]....
        /*0720*/ 	.word	0x00010a60


	//   ....[14]....
        /*0724*/ 	.word	0x00010a90


	//   ....[15]....
        /*0728*/ 	.word	0x00010aa0


	//   ....[16]....
        /*072c*/ 	.word	0x00017570


	//   ....[17]....
        /*0730*/ 	.word	0x000175a0


	//   ....[18]....
        /*0734*/ 	.word	0x000175b0


	//   ....[19]....
        /*0738*/ 	.word	0x000175c0


	//   ....[20]....
        /*073c*/ 	.word	0x00017610


	//   ....[21]....
        /*0740*/ 	.word	0x00017640


	//   ....[22]....
        /*0744*/ 	.word	0x00017650


	//   ....[23]....
        /*0748*/ 	.word	0x00017660


	//   ....[24]....
        /*074c*/ 	.word	0x0001a5e0


	//   ....[25]....
        /*0750*/ 	.word	0x0001a5f0


	//   ....[26]....
        /*0754*/ 	.word	0x0001a600


	//   ....[27]....
        /*0758*/ 	.word	0x0001a630


	//   ....[28]....
        /*075c*/ 	.word	0x0001a650


	//   ....[29]....
        /*0760*/ 	.word	0x0001a670


	//   ....[30]....
        /*0764*/ 	.word	0x0001a680


	//   ....[31]....
        /*0768*/ 	.word	0x0001a6c0


	//----- nvinfo : EIATTR_VRC_CTA_INIT_COUNT
	.align		4
.L_240:
        /*076c*/ 	.byte	0x02, 0x4a
	.zero		1
	.zero		1


	//----- nvinfo : EIATTR_EXIT_INSTR_OFFSETS
	.align		4
        /*0770*/ 	.byte	0x04, 0x1c
        /*0772*/ 	.short	(.L_242 - .L_241)


	//   ....[0]....
.L_241:
        /*0774*/ 	.word	0x000004b0


	//   ....[1]....
        /*0778*/ 	.word	0x000017b0


	//   ....[2]....
        /*077c*/ 	.word	0x00001840


	//   ....[3]....
        /*0780*/ 	.word	0x0001bf40


	//   ....[4]....
        /*0784*/ 	.word	0x0001c020


	//----- nvinfo : EIATTR_CRS_STACK_SIZE
	.align		4
.L_242:
        /*0788*/ 	.byte	0x04, 0x1e
        /*078a*/ 	.short	(.L_244 - .L_243)
.L_243:
        /*078c*/ 	.word	0x00000000


	//----- nvinfo : EIATTR_CBANK_PARAM_SIZE
	.align		4
.L_244:
        /*0790*/ 	.byte	0x03, 0x19
        /*0792*/ 	.short	0x01d0


	//----- nvinfo : EIATTR_PARAM_CBANK
	.align		4
        /*0794*/ 	.byte	0x04, 0x0a
        /*0796*/ 	.short	(.L_246 - .L_245)
	.align		4
.L_245:
        /*0798*/ 	.word	index@(.nv.constant0._ZN5flash16flash_fwd_kernelI23Flash_fwd_kernel_traitsILi64ELi128ELi128ELi4ELb0ELb0EN7cutlass6half_tE19Flash_kernel_traitsILi64ELi128ELi128ELi4ES3_EELb0ELb1ELb0ELb1ELb0ELb0ELb0ELb0EEEvNS_16Flash_fwd_paramsE)
        /*079c*/ 	.short	0x0380
        /*079e*/ 	.short	0x01d0


	//----- nvinfo : EIATTR_SW_WAR
	.align		4
.L_246:
        /*07a0*/ 	.byte	0x04, 0x36
        /*07a2*/ 	.short	(.L_248 - .L_247)
.L_247:
        /*07a4*/ 	.word	0x00000008
.L_248:


//--------------------- .nv.info._ZN5flash16flash_fwd_kernelI23Flash_fwd_kernel_traitsILi64ELi128ELi128ELi4ELb0ELb0EN7cutlass6half_tE19Flash_kernel_traitsILi64ELi128ELi128ELi4ES3_EELb0ELb1ELb0ELb1ELb0ELb0ELb1ELb0EEEvNS_16Flash_fwd_paramsE --------------------------
	.section	.nv.info._ZN5flash16flash_fwd_kernelI23Flash_fwd_kernel_traitsILi64ELi128ELi128ELi4ELb0ELb0EN7cutlass6half_tE19Flash_kernel_traitsILi64ELi128ELi128ELi4ES3_EELb0ELb1ELb0ELb1ELb0ELb0ELb1ELb0EEEvNS_16Flash_fwd_paramsE,"",@"SHT_CUDA_INFO"
	.sectionflags	@""
	.align	4


	//----- nvinfo : EIATTR_CUDA_API_VERSION
	.align		4
        /*0000*/ 	.byte	0x04, 0x37
        /*0002*/ 	.short	(.L_250 - .L_249)
.L_249:
        /*0004*/ 	.word	0x00000082


	//----- nvinfo : EIATTR_KPARAM_INFO
	.align		4
.L_250:
        /*0008*/ 	.byte	0x04, 0x17
        /*000a*/ 	.short	(.L_252 - .L_251)
.L_251:
        /*000c*/ 	.word	0x00000000
        /*0010*/ 	.short	0x0000
        /*0012*/ 	.short	0x0000
        /*0014*/ 	.byte	0x00, 0xf0, 0x41, 0x07


	//----- nvinfo : EIATTR_SPARSE_MMA_MASK
	.align		4
.L_252:
        /*0018*/ 	.byte	0x03, 0x50
        /*001a*/ 	.short	0x0000


	//----- nvinfo : EIATTR_MAXREG_COUNT
	.align		4
        /*001c*/ 	.byte	0x03, 0x1b
        /*001e*/ 	.short	0x00ff


	//----- nvinfo : EIATTR_NUM_BARRIERS
	.align		4
        /*0020*/ 	.byte	0x02, 0x4c
        /*0022*/ 	.byte	0x01
	.zero		1


	//----- nvinfo : EIATTR_ANNOTATIONS
	.align		4
        /*0024*/ 	.byte	0x04, 0x55
        /*0026*/ 	.short	(.L_254 - .L_253)


	//   ....[0]....
.L_253:
        /* <DEDUP_REMOVED lines=109> */


	//----- nvinfo : EIATTR_MERCURY_ISA_VERSION
	.align		4
.L_254:
        /*06e8*/ 	.byte	0x03, 0x5f
        /*06ea*/ 	.short	0x0101


	//----- nvinfo : EIATTR_COOP_GROUP_MASK_REGIDS
	.align		4
        /*06ec*/ 	.byte	0x04, 0x29
        /*06ee*/ 	.short	(.L_256 - .L_255)


	//   ....[0]....
.L_255:
        /*06f0*/ 	.word	0xffffffff


	//   ....[1]....
        /*06f4*/ 	.word	0xffffffff


	//   ....[2]....
        /*06f8*/ 	.word	0xffffffff


	//   ....[3]....
        /*06fc*/ 	.word	0xffffffff


	//   ....[4]....
        /*0700*/ 	.word	0xffffffff


	//   ....[5]....
        /*0704*/ 	.word	0xffffffff


	//   ....[6]....
        /*0708*/ 	.word	0xffffffff


	//   ....[7]....
        /*070c*/ 	.word	0xffffffff


	//   ....[8]....
        /*0710*/ 	.word	0xffffffff


	//   ....[9]....
        /*0714*/ 	.word	0xffffffff


	//   ....[10]....
        /*0718*/ 	.word	0xffffffff


	//   ....[11]....
        /*071c*/ 	.word	0xffffffff


	//   ....[12]....
        /*0720*/ 	.word	0xffffffff


	//   ....[13]....
        /*0724*/ 	.word	0xffffffff


	//   ....[14]....
        /*0728*/ 	.word	0xffffffff


	//   ....[15]....
        /*072c*/ 	.word	0xffffffff


	//   ....[16]....
        /*0730*/ 	.word	0xffffffff


	//   ....[17]....
        /*0734*/ 	.word	0xffffffff


	//   ....[18]....
        /*0738*/ 	.word	0xffffffff


	//   ....[19]....
        /*073c*/ 	.word	0xffffffff


	//   ....[20]....
        /*0740*/ 	.word	0xffffffff


	//   ....[21]....
        /*0744*/ 	.word	0xffffffff


	//   ....[22]....
        /*0748*/ 	.word	0xffffffff


	//   ....[23]....
        /*074c*/ 	.word	0xffffffff


	//   ....[24]....
        /*0750*/ 	.word	0xffffffff


	//   ....[25]....
        /*0754*/ 	.word	0xffffffff


	//   ....[26]....
        /*0758*/ 	.word	0xffffffff


	//   ....[27]....
        /*075c*/ 	.word	0xffffffff


	//   ....[28]....
        /*0760*/ 	.word	0xffffffff


	//   ....[29]....
        /*0764*/ 	.word	0xffffffff


	//   ....[30]....
        /*0768*/ 	.word	0xffffffff


	//   ....[31]....
        /*076c*/ 	.word	0xffffffff


	//----- nvinfo : EIATTR_COOP_GROUP_INSTR_OFFSETS
	.align		4
.L_256:
        /*0770*/ 	.byte	0x04, 0x28
        /*0772*/ 	.short	(.L_258 - .L_257)


	//   ....[0]....
.L_257:
        /*0774*/ 	.word	0x00008610


	//   ....[1]....
        /*0778*/ 	.word	0x00008620


	//   ....[2]....
        /*077c*/ 	.word	0x00008660


	//   ....[3]....
        /*0780*/ 	.word	0x00008690


	//   ....[4]....
        /*0784*/ 	.word	0x00008ac0


	//   ....[5]....
        /*0788*/ 	.word	0x00008af0


	//   ....[6]....
        /*078c*/ 	.word	0x00008b90


	//   ....[7]....
        /*0790*/ 	.word	0x00008bc0


	//   ....[8]....
        /*0794*/ 	.word	0x00011bf0


	//   ....[9]....
        /*0798*/ 	.word	0x00011c20


	//   ....[10]....
        /*079c*/ 	.word	0x00011c60


	//   ....[11]....
        /*07a0*/ 	.word	0x00011c70


	//   ....[12]....
        /*07a4*/ 	.word	0x00012060


	//   ....[13]....
        /*07a8*/ 	.word	0x00012080


	//   ....[14]....
        /*07ac*/ 	.word	0x000121c0


	//   ....[15]....
        /*07b0*/ 	.word	0x00012210


	//   ....[16]....
        /*07b4*/ 	.word	0x00019620


	//   ....[17]....
        /*07b8*/ 	.word	0x00019660


	//   ....[18]....
        /*07bc*/ 	.word	0x000196a0


	//   ....[19]....
        /*07c0*/ 	.word	0x000196c0


	//   ....[20]....
        /*07c4*/ 	.word	0x00019700


	//   ....[21]....
        /*07c8*/ 	.word	0x00019720


	//   ....[22]....
        /*07cc*/ 	.word	0x00019730


	//   ....[23]....
        /*07d0*/ 	.word	0x00019750


	//   ....[24]....
        /*07d4*/ 	.word	0x0001d3b0


	//   ....[25]....
        /*07d8*/ 	.word	0x0001d3c0


	//   ....[26]....
        /*07dc*/ 	.word	0x0001d3d0


	//   ....[27]....
        /*07e0*/ 	.word	0x0001d400


	//   ....[28]....
        /*07e4*/ 	.word	0x0001d420


	//   ....[29]....
        /*07e8*/ 	.word	0x0001d440


	//   ....[30]....
        /*07ec*/ 	.word	0x0001d450


	//   ....[31]....
        /*07f0*/ 	.word	0x0001d490


	//----- nvinfo : EIATTR_VRC_CTA_INIT_COUNT
	.align		4
.L_258:
        /*07f4*/ 	.byte	0x02, 0x4a
	.zero		1
	.zero		1


	//----- nvinfo : EIATTR_EXIT_INSTR_OFFSETS
	.align		4
        /*07f8*/ 	.byte	0x04, 0x1c
        /*07fa*/ 	.short	(.L_260 - .L_259)


	//   ....[0]....
.L_259:
        /*07fc*/ 	.word	0x000004b0


	//   ....[1]....
        /*0800*/ 	.word	0x000017b0


	//   ....[2]....
        /*0804*/ 	.word	0x00001840


	//   ....[3]....
        /*0808*/ 	.word	0x0001ed10


	//   ....[4]....
        /*080c*/ 	.word	0x0001edf0


	//----- nvinfo : EIATTR_CRS_STACK_SIZE
	.align		4
.L_260:
        /*0810*/ 	.byte	0x04, 0x1e
        /*0812*/ 	.short	(.L_262 - .L_261)
.L_261:
        /*0814*/ 	.word	0x00000000


	//----- nvinfo : EIATTR_CBANK_PARAM_SIZE
	.align		4
.L_262:
        /*0818*/ 	.byte	0x03, 0x19
        /*081a*/ 	.short	0x01d0


	//----- nvinfo : EIATTR_PARAM_CBANK
	.align		4
        /*081c*/ 	.byte	0x04, 0x0a
        /*081e*/ 	.short	(.L_264 - .L_263)
	.align		4
.L_263:
        /*0820*/ 	.word	index@(.nv.constant0._ZN5flash16flash_fwd_kernelI23Flash_fwd_kernel_traitsILi64ELi128ELi128ELi4ELb0ELb0EN7cutlass6half_tE19Flash_kernel_traitsILi64ELi128ELi128ELi4ES3_EELb0ELb1ELb0ELb1ELb0ELb0ELb1ELb0EEEvNS_16Flash_fwd_paramsE)
        /*0824*/ 	.short	0x0380
        /*0826*/ 	.short	0x01d0


	//----- nvinfo : EIATTR_SW_WAR
	.align		4
.L_264:
        /*0828*/ 	.byte	0x04, 0x36
        /*082a*/ 	.short	(.L_266 - .L_265)
.L_265:
        /*082c*/ 	.word	0x00000008
.L_266:


//--------------------- .nv.info._ZN5flash16flash_fwd_kernelI23Flash_fwd_kernel_traitsILi64ELi128ELi64ELi4ELb0ELb0EN7cutlass6half_tE19Flash_kernel_traitsILi64ELi128ELi64ELi4ES3_EELb1ELb1ELb0ELb0ELb0ELb0ELb0ELb0EEEvNS_16Flash_fwd_paramsE --------------------------
	.section	.nv.info._ZN5flash16flash_fwd_kernelI23Flash_fwd_kernel_traitsILi64ELi128ELi64ELi4ELb0ELb0EN7cutlass6half_tE19Flash_kernel_traitsILi64ELi128ELi64ELi4ES3_EELb1ELb1ELb0ELb0ELb0ELb0ELb0ELb0EEEvNS_16Flash_fwd_paramsE,"",@"SHT_CUDA_INFO"
	.sectionflags	@""
	.align	4


	//----- nvinfo : EIATTR_CUDA_API_VERSION
	.align		4
        /*0000*/ 	.byte	0x04, 0x37
        /*0002*/ 	.short	(.L_268 - .L_267)
.L_267:
        /*0004*/ 	.word	0x00000082


	//----- nvinfo : EIATTR_KPARAM_INFO
	.align		4
.L_268:
        /*0008*/ 	.byte	0x04, 0x17
        /*000a*/ 	.short	(.L_270 - .L_269)
.L_269:
        /*000c*/ 	.word	0x00000000
        /*0010*/ 	.short	0x0000
        /*0012*/ 	.short	0x0000
        /*0014*/ 	.byte	0x00, 0xf0, 0x41, 0x07


	//----- nvinfo : EIATTR_SPARSE_MMA_MASK
	.align		4
.L_270:
        /*0018*/ 	.byte	0x03, 0x50
        /*001a*/ 	.short	0x0000


	//----- nvinfo : EIATTR_MAXREG_COUNT
	.align		4
        /*001c*/ 	.byte	0x03, 0x1b
        /*001e*/ 	.short	0x00ff


	//----- nvinfo : EIATTR_NUM_BARRIERS
	.align		4
        /*0020*/ 	.byte	0x02, 0x4c
        /*0022*/ 	.byte	0x01
	.zero		1


	//----- nvinfo : EIATTR_MERCURY_ISA_VERSION
	.align		4
        /*0024*/ 	.byte	0x03, 0x5f
        /*0026*/ 	.short	0x0101


	//----- nvinfo : EIATTR_COOP_GROUP_MASK_REGIDS
	.align		4
        /*0028*/ 	.byte	0x04, 0x29
        /*002a*/ 	.short	(.L_272 - .L_271)


	//   ....[0]....
.L_271:
        /*002c*/ 	.word	0xffffffff


	//   ....[1]....
        /*0030*/ 	.word	0xffffffff


	//   ....[2]....
        /*0034*/ 	.word	0xffffffff


	//   ....[3]....
        /*0038*/ 	.word	0xffffffff


	//   ....[4]....
        /*003c*/ 	.word	0xffffffff


	//   ....[5]....
        /*0040*/ 	.word	0xffffffff


	//   ....[6]....
        /*0044*/ 	.word	0xffffffff


	//   ....[7]....
        /*0048*/ 	.word	0xffffffff


	//   ....[8]....
        /*004c*/ 	.word	0xffffffff


	//   ....[9]....
        /*0050*/ 	.word	0xffffffff


	//   ....[10]....
        /*0054*/ 	.word	0xffffffff


	//   ....[11]....
        /*0058*/ 	.word	0xffffffff


	//   ....[12]....
        /*005c*/ 	.word	0xffffffff


	//   ....[13]....
        /*0060*/ 	.word	0xffffffff


	//   ....[14]....
        /*0064*/ 	.word	0xffffffff


	//   ....[15]....
        /*0068*/ 	.word	0xffffffff


	//   ....[16]....
        /*006c*/ 	.word	0xffffffff


	//   ....[17]....
        /*0070*/ 	.word	0xffffffff


	//   ....[18]....
        /*0074*/ 	.word	0xffffffff


	//   ....[19]....
        /*0078*/ 	.word	0xffffffff


	//   ....[20]....
        /*007c*/ 	.word	0xffffffff


	//   ....[21]....
        /*0080*/ 	.word	0xffffffff


	//   ....[22]....
        /*0084*/ 	.word	0xffffffff


	//   ....[23]....
        /*0088*/ 	.word	0xffffffff


	//   ....[24]....
        /*008c*/ 	.word	0xffffffff


	//   ....[25]....
        /*0090*/ 	.word	0xffffffff


	//   ....[26]....
        /*0094*/ 	.word	0xffffffff


	//   ....[27]....
        /*0098*/ 	.word	0xffffffff


	//   ....[28]....
        /*009c*/ 	.word	0xffffffff


	//   ....[29]....
        /*00a0*/ 	.word	0xffffffff


	//   ....[30]....
        /*00a4*/ 	.word	0xffffffff


	//   ....[31]....
        /*00a8*/ 	.word	0xffffffff


	//   ....[32]....
        /*00ac*/ 	.word	0xffffffff


	//   ....[33]....
        /*00b0*/ 	.word	0xffffffff


	//   ....[34]....
        /*00b4*/ 	.word	0xffffffff


	//   ....[35]....
        /*00b8*/ 	.word	0xffffffff


	//   ....[36]....
        /*00bc*/ 	.word	0xffffffff


	//   ....[37]....
        /*00c0*/ 	.word	0xffffffff


	//   ....[38]....
        /*00c4*/ 	.word	0xffffffff


	//   ....[39]....
        /*00c8*/ 	.word	0xffffffff


	//----- nvinfo : EIATTR_COOP_GROUP_INSTR_OFFSETS
	.align		4
.L_272:
        /*00cc*/ 	.byte	0x04, 0x28
        /*00ce*/ 	.short	(.L_274 - .L_273)


	//   ....[0]....
.L_273:
        /*00d0*/ 	.word	0x00004d80


	//   ....[1]....
        /*00d4*/ 	.word	0x00004df0


	//   ....[2]....
        /*00d8*/ 	.word	0x00004e20


	//   ....[3]....
        /*00dc*/ 	.word	0x00004f50


	//   ....[4]....
        /*00e0*/ 	.word	0x00005010


	//   ....[5]....
        /*00e4*/ 	.word	0x00005050


	//   ....[6]....
        /*00e8*/ 	.word	0x00005090


	//   ....[7]....
        /*00ec*/ 	.word	0x00005250


	//   ....[8]....
        /*00f0*/ 	.word	0x00008ba0


	//   ....[9]....
        /*00f4*/ 	.word	0x00008cf0


	//   ....[10]....
        /*00f8*/ 	.word	0x00008d20


	//   ....[11]....
        /*00fc*/ 	.word	0x00008d80


	//   ....[12]....
        /*0100*/ 	.word	0x00008dc0


	//   ....[13]....
        /*0104*/ 	.word	0x00008e70


	//   ....[14]....
        /*0108*/ 	.word	0x00008ec0


	//   ....[15]....
        /*010c*/ 	.word	0x00008f00


	//   ....[16]....
        /*0110*/ 	.word	0x0000ced0


	//   ....[17]....
        /*0114*/ 	.word	0x0000cf40


	//   ....[18]....
        /*0118*/ 	.word	0x0000cf70


	//   ....[19]....
        /*011c*/ 	.word	0x0000cf80


	//   ....[20]....
        /*0120*/ 	.word	0x0000cfd0


	//   ....[21]....
        /*0124*/ 	.word	0x0000d060


	//   ....[22]....
        /*0128*/ 	.word	0x0000d0d0


	//   ....[23]....
        /*012c*/ 	.word	0x0000d100


	//   ....[24]....
        /*0130*/ 	.word	0x00010a90


	//   ....[25]....
        /*0134*/ 	.word	0x00010ad0


	//   ....[26]....
        /*0138*/ 	.word	0x00010be0


	//   ....[27]....
        /*013c*/ 	.word	0x00010c20


	//   ....[28]....
        /*0140*/ 	.word	0x00010c90


	//   ....[29]....
        /*0144*/ 	.word	0x00010d10


	//   ....[30]....
        /*0148*/ 	.word	0x00010de0


	//   ....[31]....
        /*014c*/ 	.word	0x00010e10


	//   ....[32]....
        /*0150*/ 	.word	0x00013540


	//   ....[33]....
        /*0154*/ 	.word	0x00013580


	//   ....[34]....
        /*0158*/ 	.word	0x000135c0


	//   ....[35]....
        /*015c*/ 	.word	0x00013600


	//   ....[36]....
        /*0160*/ 	.word	0x00013670


	//   ....[37]....
        /*0164*/ 	.word	0x000136a0


	//   ....[38]....
        /*0168*/ 	.word	0x000136d0


	//   ....[39]....
        /*016c*/ 	.word	0x00013700


	//----- nvinfo : EIATTR_VRC_CTA_INIT_COUNT
	.align		4
.L_274:
        /*0170*/ 	.byte	0x02, 0x4a
	.zero		1
	.zero		1


	//----- nvinfo : EIATTR_EXIT_INSTR_OFFSETS
	.align		4
        /*0174*/ 	.byte	0x04, 0x1c
        /*0176*/ 	.short	(.L_276 - .L_275)


	//   ....[0]....
.L_275:
        /*0178*/ 	.word	0x00000560


	//   ....[1]....
        /*017c*/ 	.word	0x00001850


	//   ....[2]....
        /*0180*/ 	.word	0x000018e0


	//   ....[3]....
        /*0184*/ 	.word	0x00015050


	//   ....[4]....
        /*0188*/ 	.word	0x00015130


	//----- nvinfo : EIATTR_CRS_STACK_SIZE
	.align		4
.L_276:
        /*018c*/ 	.byte	0x04, 0x1e
        /*018e*/ 	.short	(.L_278 - .L_277)
.L_277:
        /*0190*/ 	.word	0x00000000


	//----- nvinfo : EIATTR_CBANK_PARAM_SIZE
	.align		4
.L_278:
        /*0194*/ 	.byte	0x03, 0x19
        /*0196*/ 	.short	0x01d0


	//----- nvinfo : EIATTR_PARAM_CBANK
	.align		4
        /*0198*/ 	.byte	0x04, 0x0a
        /*019a*/ 	.short	(.L_280 - .L_279)
	.align		4
.L_279:
        /*019c*/ 	.word	index@(.nv.constant0._ZN5flash16flash_fwd_kernelI23Flash_fwd_kernel_traitsILi64ELi128ELi64ELi4ELb0ELb0EN7cutlass6half_tE19Flash_kernel_traitsILi64ELi128ELi64ELi4ES3_EELb1ELb1ELb0ELb0ELb0ELb0ELb0ELb0EEEvNS_16Flash_fwd_paramsE)
        /*01a0*/ 	.short	0x0380
        /*01a2*/ 	.short	0x01d0


	//----- nvinfo : EIATTR_SW_WAR
	.align		4
.L_280:
        /*01a4*/ 	.byte	0x04, 0x36
        /*01a6*/ 	.short	(.L_282 - .L_281)
.L_281:
        /*01a8*/ 	.word	0x00000008
.L_282:


//--------------------- .nv.info._ZN5flash16flash_fwd_kernelI23Flash_fwd_kernel_traitsILi64ELi128ELi64ELi4ELb0ELb0EN7cutlass6half_tE19Flash_kernel_traitsILi64ELi128ELi64ELi4ES3_EELb1ELb1ELb0ELb0ELb1ELb1ELb0ELb0EEEvNS_16Flash_fwd_paramsE --------------------------
	.section	.nv.info._ZN5flash16flash_fwd_kernelI23Flash_fwd_kernel_traitsILi64ELi128ELi64ELi4ELb0ELb0EN7cutlass6half_tE19Flash_kernel_traitsILi64ELi128ELi64ELi4ES3_EELb1ELb1ELb0ELb0ELb1ELb1ELb0ELb0EEEvNS_16Flash_fwd_paramsE,"",@"SHT_CUDA_INFO"
	.sectionflags	@""
	.align	4


	//----- nvinfo : EIATTR_CUDA_API_VERSION
	.align		4
        /*0000*/ 	.byte	0x04, 0x37
        /*0002*/ 	.short	(.L_284 - .L_283)
.L_283:
        /*0004*/ 	.word	0x00000082


	//----- nvinfo : EIATTR_KPARAM_INFO
	.align		4
.L_284:
        /*0008*/ 	.byte	0x04, 0x17
        /*000a*/ 	.short	(.L_286 - .L_285)
.L_285:
        /*000c*/ 	.word	0x00000000
        /*0010*/ 	.short	0x0000
        /*0012*/ 	.short	0x0000
        /*0014*/ 	.byte	0x00, 0xf0, 0x41, 0x07


	//----- nvinfo : EIATTR_SPARSE_MMA_MASK
	.align		4
.L_286:
        /*0018*/ 	.byte	0x03, 0x50
        /*001a*/ 	.short	0x0000


	//----- nvinfo : EIATTR_MAXREG_COUNT
	.align		4
        /*001c*/ 	.byte	0x03, 0x1b
        /*001e*/ 	.short	0x00ff


	//----- nvinfo : EIATTR_NUM_BARRIERS
	.align		4
        /*0020*/ 	.byte	0x02, 0x4c
        /*0022*/ 	.byte	0x01
	.zero		1


	//----- nvinfo : EIATTR_MERCURY_ISA_VERSION
	.align		4
        /*0024*/ 	.byte	0x03, 0x5f
        /*0026*/ 	.short	0x0101


	//----- nvinfo : EIATTR_COOP_GROUP_MASK_REGIDS
	.align		4
        /*0028*/ 	.byte	0x04, 0x29
        /*002a*/ 	.short	(.L_288 - .L_287)


	//   ....[0]....
.L_287:
        /*002c*/ 	.word	0xffffffff


	//   ....[1]....
        /*0030*/ 	.word	0xffffffff


	//   ....[2]....
        /*0034*/ 	.word	0xffffffff


	//   ....[3]....
        /*0038*/ 	.word	0xffffffff


	//   ....[4]....
        /*003c*/ 	.word	0xffffffff


	//   ....[5]....
        /*0040*/ 	.word	0xffffffff


	//   ....[6]....
        /*0044*/ 	.word	0xffffffff


	//   ....[7]....
        /*0048*/ 	.word	0xffffffff


	//   ....[8]....
        /*004c*/ 	.word	0xffffffff


	//   ....[9]....
        /*0050*/ 	.word	0xffffffff


	//   ....[10]....
        /*0054*/ 	.word	0xffffffff


	//   ....[11]....
        /*0058*/ 	.word	0xffffffff


	//   ....[12]....
        /*005c*/ 	.word	0xffffffff


	//   ....[13]....
        /*0060*/ 	.word	0xffffffff


	//   ....[14]....
        /*0064*/ 	.word	0xffffffff


	//   ....[15]....
        /*0068*/ 	.word	0xffffffff


	//   ....[16]....
        /*006c*/ 	.word	0xffffffff


	//   ....[17]....
        /*0070*/ 	.word	0xffffffff


	//   ....[18]....
        /*0074*/ 	.word	0xffffffff


	//   ....[19]....
        /*0078*/ 	.word	0xffffffff


	//   ....[20]....
        /*007c*/ 	.word	0xffffffff


	//   ....[21]....
        /*0080*/ 	.word	0xffffffff


	//   ....[22]....
        /*0084*/ 	.word	0xffffffff


	//   ....[23]....
        /*0088*/ 	.word	0xffffffff


	//   ....[24]....
        /*008c*/ 	.word	0xffffffff


	//   ....[25]....
        /*0090*/ 	.word	0xffffffff


	//   ....[26]....
        /*0094*/ 	.word	0xffffffff


	//   ....[27]....
        /*0098*/ 	.word	0xffffffff


	//   ....[28]....
        /*009c*/ 	.word	0xffffffff


	//   ....[29]....
        /*00a0*/ 	.word	0xffffffff


	//   ....[30]....
        /*00a4*/ 	.word	0xffffffff


	//   ....[31]....
        /*00a8*/ 	.word	0xffffffff


	//----- nvinfo : EIATTR_COOP_GROUP_INSTR_OFFSETS
	.align		4
.L_288:
        /*00ac*/ 	.byte	0x04, 0x28
        /*00ae*/ 	.short	(.L_290 - .L_289)


	//   ....[0]....
.L_289:
        /*00b0*/ 	.word	0x00003490


	//   ....[1]....
        /*00b4*/ 	.word	0x000034e0


	//   ....[2]....
        /*00b8*/ 	.word	0x00003580


	//   ....[3]....
        /*00bc*/ 	.word	0x000035b0


	//   ....[4]....
        /*00c0*/ 	.word	0x00003600


	//   ....[5]....
        /*00c4*/ 	.word	0x000036c0


	//   ....[6]....
        /*00c8*/ 	.word	0x00003750


	//   ....[7]....
        /*00cc*/ 	.word	0x000038d0


	//   ....[8]....
        /*00d0*/ 	.word	0x00007040


	//   ....[9]....
        /*00d4*/ 	.word	0x00007090


	//   ....[10]....
        /*00d8*/ 	.word	0x000070d0


	//   ....[11]....
        /*00dc*/ 	.word	0x00007110


	//   ....[12]....
        /*00e0*/ 	.word	0x00007190


	//   ....[13]....
        /*00e4*/ 	.word	0x00007210


	//   ....[14]....
        /*00e8*/ 	.word	0x00007270


	//   ....[15]....
        /*00ec*/ 	.word	0x000072a0


	//   ....[16]....
        /*00f0*/ 	.word	0x0000a7e0


	//   ....[17]....
        /*00f4*/ 	.word	0x0000a860


	//   ....[18]....
        /*00f8*/ 	.word	0x0000a920


	//   ....[19]....
        /*00fc*/ 	.word	0x0000a960


	//   ....[20]....
        /*0100*/ 	.word	0x0000a9d0


	//   ....[21]....
        /*0104*/ 	.word	0x0000aa10


	//   ....[22]....
        /*0108*/ 	.word	0x0000aaa0


	//   ....[23]....
        /*010c*/ 	.word	0x0000aad0


	//   ....[24]....
        /*0110*/ 	.word	0x0000d260


	//   ....[25]....
        /*0114*/ 	.word	0x0000d2a0


	//   ....[26]....
        /*0118*/ 	.word	0x0000d2d0


	//   ....[27]....
        /*011c*/ 	.word	0x0000d2f0


	//   ....[28]....
        /*0120*/ 	.word	0x0000d330


	//   ....[29]....
        /*0124*/ 	.word	0x0000d350


	//   ....[30]....
        /*0128*/ 	.word	0x0000d370


	//   ....[31]....
        /*012c*/ 	.word	0x0000d380


	//----- nvinfo : EIATTR_VRC_CTA_INIT_COUNT
	.align		4
.L_290:
        /*0130*/ 	.byte	0x02, 0x4a
	.zero		1
	.zero		1


	//----- nvinfo : EIATTR_EXIT_INSTR_OFFSETS
	.align		4
        /*0134*/ 	.byte	0x04, 0x1c
        /*0136*/ 	.short	(.L_292 - .L_291)


	//   ....[0]....
.L_291:
        /*0138*/ 	.word	0x00000380


	//   ....[1]....
        /*013c*/ 	.word	0x00000fb0


	//   ....[2]....
        /*0140*/ 	.word	0x00001040


	//   ....[3]....
        /*0144*/ 	.word	0x0000e740


	//----- nvinfo : EIATTR_CRS_STACK_SIZE
	.align		4
.L_292:
        /*0148*/ 	.byte	0x04, 0x1e
        /*014a*/ 	.short	(.L_294 - .L_293)
.L_293:
        /*014c*/ 	.word	0x00000000


	//----- nvinfo : EIATTR_CBANK_PARAM_SIZE
	.align		4
.L_294:
        /*0150*/ 	.byte	0x03, 0x19
        /*0152*/ 	.short	0x01d0


	//----- nvinfo : EIATTR_PARAM_CBANK
	.align		4
        /*0154*/ 	.byte	0x04, 0x0a
        /*0156*/ 	.short	(.L_296 - .L_295)
	.align		4
.L_295:
        /*0158*/ 	.word	index@(.nv.constant0._ZN5flash16flash_fwd_kernelI23Flash_fwd_kernel_traitsILi64ELi128ELi64ELi4ELb0ELb0EN7cutlass6half_tE19Flash_kernel_traitsILi64ELi128ELi64ELi4ES3_EELb1ELb1ELb0ELb0ELb1ELb1ELb0ELb0EEEvNS_16Flash_fwd_paramsE)
        /*015c*/ 	.short	0x0380
        /*015e*/ 	.short	0x01d0


	//----- nvinfo : EIATTR_SW_WAR
	.align		4
.L_296:
        /*0160*/ 	.byte	0x04, 0x36
        /*0162*/ 	.short	(.L_298 - .L_297)
.L_297:
        /*0164*/ 	.word	0x00000008
.L_298:


//--------------------- .nv.info._ZN5flash16flash_fwd_kernelI23Flash_fwd_kernel_traitsILi64ELi128ELi64ELi4ELb0ELb0EN7cutlass6half_tE19Flash_kernel_traitsILi64ELi128ELi64ELi4ES3_EELb0ELb1ELb0ELb0ELb1ELb1ELb1ELb0EEEvNS_16Flash_fwd_paramsE --------------------------
	.section	.nv.info._ZN5flash16flash_fwd_kernelI23Flash_fwd_kernel_traitsILi64ELi128ELi64ELi4ELb0ELb0EN7cutlass6half_tE19Flash_kernel_traitsILi64ELi128ELi64ELi4ES3_EELb0ELb1ELb0ELb0ELb1ELb1ELb1ELb0EEEvNS_16Flash_fwd_paramsE,"",@"SHT_CUDA_INFO"
	.sectionflags	@""
	.align	4


	//----- nvinfo : EIATTR_CUDA_API_VERSION
	.align		4
        /*0000*/ 	.byte	0x04, 0x37
        /*0002*/ 	.short	(.L_300 - .L_299)
.L_299:
        /*0004*/ 	.word	0x00000082


	//----- nvinfo : EIATTR_KPARAM_INFO
	.align		4
.L_300:
        /*0008*/ 	.byte	0x04, 0x17
        /*000a*/ 	.short	(.L_302 - .L_301)
.L_301:
        /*000c*/ 	.word	0x00000000
        /*0010*/ 	.short	0x0000
        /*0012*/ 	.short	0x0000
        /*0014*/ 	.byte	0x00, 0xf0, 0x41, 0x07


	//----- nvinfo : EIATTR_SPARSE_MMA_MASK
	.align		4
.L_302:
        /*0018*/ 	.byte	0x03, 0x50
        /*001a*/ 	.short	0x0000


	//----- nvinfo : EIATTR_MAXREG_COUNT
	.align		4
        /*001c*/ 	.byte	0x03, 0x1b
        /*001e*/ 	.short	0x00ff


	//----- nvinfo : EIATTR_NUM_BARRIERS
	.align		4
        /*0020*/ 	.byte	0x02, 0x4c
        /*0022*/ 	.byte	0x01
	.zero		1


	//----- nvinfo : EIATTR_MERCURY_ISA_VERSION
	.align		4
        /*0024*/ 	.byte	0x03, 0x5f
        /*0026*/ 	.short	0x0101


	//----- nvinfo : EIATTR_COOP_GROUP_MASK_REGIDS
	.align		4
        /*0028*/ 	.byte	0x04, 0x29
        /*002a*/ 	.short	(.L_304 - .L_303)


	//   ....[0]....
.L_303:
        /*002c*/ 	.word	0xffffffff


	//   ....[1]....
        /*0030*/ 	.word	0xffffffff


	//   ....[2]....
        /*0034*/ 	.word	0xffffffff


	//   ....[3]....
        /*0038*/ 	.word	0xffffffff


	//   ....[4]....
        /*003c*/ 	.word	0xffffffff


	//   ....[5]....
        /*0040*/ 	.word	0xffffffff


	//   ....[6]....
        /*0044*/ 	.word	0xffffffff


	//   ....[7]....
        /*0048*/ 	.word	0xffffffff


	//   ....[8]....
        /*004c*/ 	.word	0xffffffff


	//   ....[9]....
        /*0050*/ 	.word	0xffffffff


	//   ....[10]....
        /*0054*/ 	.word	0xffffffff


	//   ....[11]....
        /*0058*/ 	.word	0xffffffff


	//   ....[12]....
        /*005c*/ 	.word	0xffffffff


	//   ....[13]....
        /*0060*/ 	.word	0xffffffff


	//   ....[14]....
        /*0064*/ 	.word	0xffffffff


	//   ....[15]....
        /*0068*/ 	.word	0xffffffff


	//   ....[16]....
        /*006c*/ 	.word	0xffffffff


	//   ....[17]....
        /*0070*/ 	.word	0xffffffff


	//   ....[18]....
        /*0074*/ 	.word	0xffffffff


	//   ....[19]....
        /*0078*/ 	.word	0xffffffff


	//   ....[20]....
        /*007c*/ 	.word	0xffffffff


	//   ....[21]....
        /*0080*/ 	.word	0xffffffff


	//   ....[22]....
        /*0084*/ 	.word	0xffffffff


	//   ....[23]....
        /*0088*/ 	.word	0xffffffff


	//   ....[24]....
        /*008c*/ 	.word	0xffffffff


	//   ....[25]....
        /*0090*/ 	.word	0xffffffff


	//   ....[26]....
        /*0094*/ 	.word	0xffffffff


	//   ....[27]....
        /*0098*/ 	.word	0xffffffff


	//   ....[28]....
        /*009c*/ 	.word	0xffffffff


	//   ....[29]....
        /*00a0*/ 	.word	0xffffffff


	//   ....[30]....
        /*00a4*/ 	.word	0xffffffff


	//   ....[31]....
        /*00a8*/ 	.word	0xffffffff


	//----- nvinfo : EIATTR_COOP_GROUP_INSTR_OFFSETS
	.align		4
.L_304:
        /*00ac*/ 	.byte	0x04, 0x28
        /*00ae*/ 	.short	(.L_306 - .L_305)


	//   ....[0]....
.L_305:
        /*00b0*/ 	.word	0x000036f0


	//   ....[1]....
        /*00b4*/ 	.word	0x00003720


	//   ....[2]....
        /*00b8*/ 	.word	0x00003830


	//   ....[3]....
        /*00bc*/ 	.word	0x00003870


	//   ....[4]....
        /*00c0*/ 	.word	0x00003890


	//   ....[5]....
        /*00c4*/ 	.word	0x000038b0


	//   ....[6]....
        /*00c8*/ 	.word	0x00003940


	//   ....[7]....
        /*00cc*/ 	.word	0x00003990


	//   ....[8]....
        /*00d0*/ 	.word	0x000067e0


	//   ....[9]....
        /*00d4*/ 	.word	0x00006810


	//   ....[10]....
        /*00d8*/ 	.word	0x000068c0


	//   ....[11]....
        /*00dc*/ 	.word	0x000069c0


	//   ....[12]....
        /*00e0*/ 	.word	0x000069e0


	//   ....[13]....
        /*00e4*/ 	.word	0x000069f0


	//   ....[14]....
        /*00e8*/ 	.word	0x00006a00


	//   ....[15]....
        /*00ec*/ 	.word	0x00006a70


	//   ....[16]....
        /*00f0*/ 	.word	0x00009760


	//   ....[17]....
        /*00f4*/ 	.word	0x00009770


	//   ....[18]....
        /*00f8*/ 	.word	0x00009780


	//   ....[19]....
        /*00fc*/ 	.word	0x00009790


	//   ....[20]....
        /*0100*/ 	.word	0x000097f0


	//   ....[21]....
        /*0104*/ 	.word	0x00009810


	//   ....[22]....
        /*0108*/ 	.word	0x00009820


	//   ....[23]....
        /*010c*/ 	.word	0x00009830


	//   ....[24]....
        /*0110*/ 	.word	0x0000b160


	//   ....[25]....
        /*0114*/ 	.word	0x0000b190


	//   ....[26]....
        /*0118*/ 	.word	0x0000b1a0


	//   ....[27]....
        /*011c*/ 	.word	0x0000b1c0


	//   ....[28]....
        /*0120*/ 	.word	0x0000b230


	//   ....[29]....
        /*0124*/ 	.word	0x0000b250


	//   ....[30]....
        /*0128*/ 	.word	0x0000b270


	//   ....[31]....
        /*012c*/ 	.word	0x0000b280


	//----- nvinfo : EIATTR_VRC_CTA_INIT_COUNT
	.align		4
.L_306:
        /*0130*/ 	.byte	0x02, 0x4a
	.zero		1
	.zero		1


	//----- nvinfo : EIATTR_EXIT_INSTR_OFFSETS
	.align		4
        /*0134*/ 	.byte	0x04, 0x1c
        /*0136*/ 	.short	(.L_308 - .L_307)


	//   ....[0]....
.L_307:
        /*0138*/ 	.word	0x00000170


	//   ....[1]....
        /*013c*/ 	.word	0x00000dd0


	//   ....[2]....
        /*0140*/ 	.word	0x00000e60


	//   ....[3]....
        /*0144*/ 	.word	0x0000c620


	//----- nvinfo : EIATTR_CRS_STACK_SIZE
	.align		4
.L_308:
        /*0148*/ 	.byte	0x04, 0x1e
        /*014a*/ 	.short	(.L_310 - .L_309)
.L_309:
        /*014c*/ 	.word	0x00000000


	//----- nvinfo : EIATTR_CBANK_PARAM_SIZE
	.align		4
.L_310:
        /*0150*/ 	.byte	0x03, 0x19
        /*0152*/ 	.short	0x01d0


	//----- nvinfo : EIATTR_PARAM_CBANK
	.align		4
        /*0154*/ 	.byte	0x04, 0x0a
        /*0156*/ 	.short	(.L_312 - .L_311)
	.align		4
.L_311:
        /*0158*/ 	.word	index@(.nv.constant0._ZN5flash16flash_fwd_kernelI23Flash_fwd_kernel_traitsILi64ELi128ELi64ELi4ELb0ELb0EN7cutlass6half_tE19Flash_kernel_traitsILi64ELi128ELi64ELi4ES3_EELb0ELb1ELb0ELb0ELb1ELb1ELb1ELb0EEEvNS_16Flash_fwd_paramsE)
        /*015c*/ 	.short	0x0380
        /*015e*/ 	.short	0x01d0


	//----- nvinfo : EIATTR_SW_WAR
	.align		4
.L_312:
        /*0160*/ 	.byte	0x04, 0x36
        /*0162*/ 	.short	(.L_314 - .L_313)
.L_313:
        /*0164*/ 	.word	0x00000008
.L_314:


//--------------------- .nv.info._ZN5flash16flash_fwd_kernelI23Flash_fwd_kernel_traitsILi64ELi128ELi64ELi4ELb0ELb0EN7cutlass6half_tE19Flash_kernel_traitsILi64ELi128ELi64ELi4ES3_EELb1ELb1ELb0ELb0ELb0ELb1ELb0ELb0EEEvNS_16Flash_fwd_paramsE --------------------------
	.section	.nv.info._ZN5flash16flash_fwd_kernelI23Flash_fwd_kernel_traitsILi64ELi128ELi64ELi4ELb0ELb0EN7cutlass6half_tE19Flash_kernel_traitsILi64ELi128ELi64ELi4ES3_EELb1ELb1ELb0ELb0ELb0ELb1ELb0ELb0EEEvNS_16Flash_fwd_paramsE,"",@"SHT_CUDA_INFO"
	.sectionflags	@""
	.align	4


	//----- nvinfo : EIATTR_CUDA_API_VERSION
	.align		4
        /*0000*/ 	.byte	0x04, 0x37
        /*0002*/ 	.short	(.L_316 - .L_315)
.L_315:
        /*0004*/ 	.word	0x00000082


	//----- nvinfo : EIATTR_KPARAM_INFO
	.align		4
.L_316:
        /*0008*/ 	.byte	0x04, 0x17
        /*000a*/ 	.short	(.L_318 - .L_317)
.L_317:
        /*000c*/ 	.word	0x00000000
        /*0010*/ 	.short	0x0000
        /*0012*/ 	.short	0x0000
        /*0014*/ 	.byte	0x00, 0xf0, 0x41, 0x07


	//----- nvinfo : EIATTR_SPARSE_MMA_MASK
	.align		4
.L_318:
        /*0018*/ 	.byte	0x03, 0x50
        /*001a*/ 	.short	0x0000


	//----- nvinfo : EIATTR_MAXREG_COUNT
	.align		4
        /*001c*/ 	.byte	0x03, 0x1b
        /*001e*/ 	.short	0x00ff


	//----- nvinfo : EIATTR_NUM_BARRIERS
	.align		4
        /*0020*/ 	.byte	0x02, 0x4c
        /*0022*/ 	.byte	0x01
	.zero		1


	//----- nvinfo : EIATTR_MERCURY_ISA_VERSION
	.align		4
        /*0024*/ 	.byte	0x03, 0x5f
        /*0026*/ 	.short	0x0101


	//----- nvinfo : EIATTR_COOP_GROUP_MASK_REGIDS
	.align		4
        /*0028*/ 	.byte	0x04, 0x29
        /*002a*/ 	.short	(.L_320 - .L_319)


	//   ....[0]....
.L_319:
        /*002c*/ 	.word	0xffffffff


	//   ....[1]....
        /*0030*/ 	.word	0xffffffff


	//   ....[2]....
        /*0034*/ 	.word	0xffffffff


	//   ....[3]....
        /*0038*/ 	.word	0xffffffff


	//   ....[4]....
        /*003c*/ 	.word	0xffffffff


	//   ....[5]....
        /*0040*/ 	.word	0xffffffff


	//   ....[6]....
        /*0044*/ 	.word	0xffffffff


	//   ....[7]....
        /*0048*/ 	.word	0xffffffff


	//   ....[8]....
        /*004c*/ 	.word	0xffffffff


	//   ....[9]....
        /*0050*/ 	.word	0xffffffff


	//   ....[10]....
        /*0054*/ 	.word	0xffffffff


	//   ....[11]....
        /*0058*/ 	.word	0xffffffff


	//   ....[12]....
        /*005c*/ 	.word	0xffffffff


	//   ....[13]....
        /*0060*/ 	.word	0xffffffff


	//   ....[14]....
        /*0064*/ 	.word	0xffffffff


	//   ....[15]....
        /*0068*/ 	.word	0xffffffff


	//   ....[16]....
        /*006c*/ 	.word	0xffffffff


	//   ....[17]....
        /*0070*/ 	.word	0xffffffff


	//   ....[18]....
        /*0074*/ 	.word	0xffffffff


	//   ....[19]....
        /*0078*/ 	.word	0xffffffff


	//   ....[20]....
        /*007c*/ 	.word	0xffffffff


	//   ....[21]....
        /*0080*/ 	.word	0xffffffff


	//   ....[22]....
        /*0084*/ 	.word	0xffffffff


	//   ....[23]....
        /*0088*/ 	.word	0xffffffff


	//   ....[24]....
        /*008c*/ 	.word	0xffffffff


	//   ....[25]....
        /*0090*/ 	.word	0xffffffff


	//   ....[26]....
        /*0094*/ 	.word	0xffffffff


	//   ....[27]....
        /*0098*/ 	.word	0xffffffff


	//   ....[28]....
        /*009c*/ 	.word	0xffffffff


	//   ....[29]....
        /*00a0*/ 	.word	0xffffffff


	//   ....[30]....
        /*00a4*/ 	.word	0xffffffff


	//   ....[31]....
        /*00a8*/ 	.word	0xffffffff


	//   ....[32]....
        /*00ac*/ 	.word	0xffffffff


	//   ....[33]....
        /*00b0*/ 	.word	0xffffffff


	//   ....[34]....
        /*00b4*/ 	.word	0xffffffff


	//   ....[35]....
        /*00b8*/ 	.word	0xffffffff


	//   ....[36]....
        /*00bc*/ 	.word	0xffffffff


	//   ....[37]....
        /*00c0*/ 	.word	0xffffffff


	//   ....[38]....
        /*00c4*/ 	.word	0xffffffff


	//   ....[39]....
        /*00c8*/ 	.word	0xffffffff


	//----- nvinfo : EIATTR_COOP_GROUP_INSTR_OFFSETS
	.align		4
.L_320:
        /*00cc*/ 	.byte	0x04, 0x28
        /*00ce*/ 	.short	(.L_322 - .L_321)


	//   ....[0]....
.L_321:
        /*00d0*/ 	.word	0x00004280


	//   ....[1]....
        /*00d4*/ 	.word	0x000042c0


	//   ....[2]....
        /*00d8*/ 	.word	0x000043f0


	//   ....[3]....
        /*00dc*/ 	.word	0x00004420


	//   ....[4]....
        /*00e0*/ 	.word	0x00004540


	//   ....[5]....
        /*00e4*/ 	.word	0x000045a0


	//   ....[6]....
        /*00e8*/ 	.word	0x000046f0


	//   ....[7]....
        /*00ec*/ 	.word	0x00004780


	//   ....[8]....
        /*00f0*/ 	.word	0x00007a00


	//   ....[9]....
        /*00f4*/ 	.word	0x00007a40


	//   ....[10]....
        /*00f8*/ 	.word	0x00007b60


	//   ....[11]....
        /*00fc*/ 	.word	0x00007ba0


	//   ....[12]....
        /*0100*/ 	.word	0x00008670


	//   ....[13]....
        /*0104*/ 	.word	0x000087d0


	//   ....[14]....
        /*0108*/ 	.word	0x00008810


	//   ....[15]....
        /*010c*/ 	.word	0x00008970


	//   ....[16]....
        /*0110*/ 	.word	0x0000bee0


	//   ....[17]....
        /*0114*/ 	.word	0x0000bf10


	//   ....[18]....
        /*0118*/ 	.word	0x0000bf70


	//   ....[19]....
        /*011c*/ 	.word	0x0000c020


	//   ....[20]....
        /*0120*/ 	.word	0x0000c060


	//   ....[21]....
        /*0124*/ 	.word	0x0000c0a0


	//   ....[22]....
        /*0128*/ 	.word	0x0000c0f0


	//   ....[23]....
        /*012c*/ 	.word	0x0000c210


	//   ....[24]....
        /*0130*/ 	.word	0x0000f6c0


	//   ....[25]....
        /*0134*/ 	.word	0x0000f700


	//   ....[26]....
        /*0138*/ 	.word	0x0000f810


	//   ....[27]....
        /*013c*/ 	.word	0x0000f840


	//   ....[28]....
        /*0140*/ 	.word	0x0000f870


	//   ....[29]....
        /*0144*/ 	.word	0x0000f8b0


	//   ....[30]....
        /*0148*/ 	.word	0x0000f990


	//   ....[31]....
        /*014c*/ 	.word	0x0000f9c0


	//   ....[32]....
        /*0150*/ 	.word	0x00012170


	//   ....[33]....
        /*0154*/ 	.word	0x000121b0


	//   ....[34]....
        /*0158*/ 	.word	0x000121d0


	//   ....[35]....
        /*015c*/ 	.word	0x000121e0


	//   ....[36]....
        /*0160*/ 	.word	0x00012240


	//   ....[37]....
        /*0164*/ 	.word	0x00012260


	//   ....[38]....
        /*0168*/ 	.word	0x00012280


	//   ....[39]....
        /*016c*/ 	.word	0x00012290


	//----- nvinfo : EIATTR_VRC_CTA_INIT_COUNT
	.align		4
.L_322:
        /*0170*/ 	.byte	0x02, 0x4a
	.zero		1
	.zero		1


	//----- nvinfo : EIATTR_EXIT_INSTR_OFFSETS
	.align		4
        /*0174*/ 	.byte	0x04, 0x1c
        /*0176*/ 	.short	(.L_324 - .L_323)


	//   ....[0]....
.L_323:
        /*0178*/ 	.word	0x00000510


	//   ....[1]....
        /*017c*/ 	.word	0x00001810


	//   ....[2]....
        /*0180*/ 	.word	0x000018a0


	//   ....[3]....
        /*0184*/ 	.word	0x00013c00


	//   ....[4]....
        /*0188*/ 	.word	0x00013ce0


	//----- nvinfo : EIATTR_CRS_STACK_SIZE
	.align		4
.L_324:
        /*018c*/ 	.byte	0x04, 0x1e
        /*018e*/ 	.short	(.L_326 - .L_325)
.L_325:
        /*0190*/ 	.word	0x00000000


	//----- nvinfo : EIATTR_CBANK_PARAM_SIZE
	.align		4
.L_326:
        /*0194*/ 	.byte	0x03, 0x19
        /*0196*/ 	.short	0x01d0


	//----- nvinfo : EIATTR_PARAM_CBANK
	.align		4
        /*0198*/ 	.byte	0x04, 0x0a
        /*019a*/ 	.short	(.L_328 - .L_327)
	.align		4
.L_327:
        /*019c*/ 	.word	index@(.nv.constant0._ZN5flash16flash_fwd_kernelI23Flash_fwd_kernel_traitsILi64ELi128ELi64ELi4ELb0ELb0EN7cutlass6half_tE19Flash_kernel_traitsILi64ELi128ELi64ELi4ES3_EELb1ELb1ELb0ELb0ELb0ELb1ELb0ELb0EEEvNS_16Flash_fwd_paramsE)
        /*01a0*/ 	.short	0x0380
        /*01a2*/ 	.short	0x01d0


	//----- nvinfo : EIATTR_SW_WAR
	.align		4
.L_328:
        /*01a4*/ 	.byte	0x04, 0x36
        /*01a6*/ 	.short	(.L_330 - .L_329)
.L_329:
        /*01a8*/ 	.word	0x00000008
.L_330:


//--------------------- .nv.info._ZN5flash16flash_fwd_kernelI23Flash_fwd_kernel_traitsILi64ELi128ELi64ELi4ELb0ELb0EN7cutlass6half_tE19Flash_kernel_traitsILi64ELi128ELi64ELi4ES3_EELb0ELb1ELb0ELb0ELb0ELb1ELb1ELb0EEEvNS_16Flash_fwd_paramsE --------------------------
	.section	.nv.info._ZN5flash16flash_fwd_kernelI23Flash_fwd_kernel_traitsILi64ELi128ELi64ELi4ELb0ELb0EN7cutlass6half_tE19Flash_kernel_traitsILi64ELi128ELi64ELi4ES3_EELb0ELb1ELb0ELb0ELb0ELb1ELb1ELb0EEEvNS_16Flash_fwd_paramsE,"",@"SHT_CUDA_INFO"
	.sectionflags	@""
	.align	4


	//----- nvinfo : EIATTR_CUDA_API_VERSION
	.align		4
        /*0000*/ 	.byte	0x04, 0x37
        /*0002*/ 	.short	(.L_332 - .L_331)
.L_331:
        /*0004*/ 	.word	0x00000082


	//----- nvinfo : EIATTR_KPARAM_INFO
	.align		4
.L_332:
        /*0008*/ 	.byte	0x04, 0x17
        /*000a*/ 	.short	(.L_334 - .L_333)
.L_333:
        /*000c*/ 	.word	0x00000000
        /*0010*/ 	.short	0x0000
        /*0012*/ 	.short	0x0000
        /*0014*/ 	.byte	0x00, 0xf0, 0x41, 0x07


	//----- nvinfo : EIATTR_SPARSE_MMA_MASK
	.align		4
.L_334:
        /*0018*/ 	.byte	0x03, 0x50
        /*001a*/ 	.short	0x0000


	//----- nvinfo : EIATTR_MAXREG_COUNT
	.align		4
        /*001c*/ 	.byte	0x03, 0x1b
        /*001e*/ 	.short	0x00ff


	//----- nvinfo : EIATTR_NUM_BARRIERS
	.align		4
        /*0020*/ 	.byte	0x02, 0x4c
        /*0022*/ 	.byte	0x01
	.zero		1


	//----- nvinfo : EIATTR_MERCURY_ISA_VERSION
	.align		4
        /*0024*/ 	.byte	0x03, 0x5f
        /*0026*/ 	.short	0x0101


	//----- nvinfo : EIATTR_COOP_GROUP_MASK_REGIDS
	.align		4
        /*0028*/ 	.byte	0x04, 0x29
        /*002a*/ 	.short	(.L_336 - .L_335)


	//   ....[0]....
.L_335:
        /*002c*/ 	.word	0xffffffff


	//   ....[1]....
        /*0030*/ 	.word	0xffffffff


	//   ....[2]....
        /*0034*/ 	.word	0xffffffff


	//   ....[3]....
        /*0038*/ 	.word	0xffffffff


	//   ....[4]....
        /*003c*/ 	.word	0xffffffff


	//   ....[5]....
        /*0040*/ 	.word	0xffffffff


	//   ....[6]....
        /*0044*/ 	.word	0xffffffff


	//   ....[7]....
        /*0048*/ 	.word	0xffffffff


	//   ....[8]....
        /*004c*/ 	.word	0xffffffff


	//   ....[9]....
        /*0050*/ 	.word	0xffffffff


	//   ....[10]....
        /*0054*/ 	.word	0xffffffff


	//   ....[11]....
        /*0058*/ 	.word	0xffffffff


	//   ....[12]....
        /*005c*/ 	.word	0xffffffff


	//   ....[13]....
        /*0060*/ 	.word	0xffffffff


	//   ....[14]....
        /*0064*/ 	.word	0xffffffff


	//   ....[15]....
        /*0068*/ 	.word	0xffffffff


	//   ....[16]....
        /*006c*/ 	.word	0xffffffff


	//   ....[17]....
        /*0070*/ 	.word	0xffffffff


	//   ....[18]....
        /*0074*/ 	.word	0xffffffff


	//   ....[19]....
        /*0078*/ 	.word	0xffffffff


	//   ....[20]....
        /*007c*/ 	.word	0xffffffff


	//   ....[21]....
        /*0080*/ 	.word	0xffffffff


	//   ....[22]....
        /*0084*/ 	.word	0xffffffff


	//   ....[23]....
        /*0088*/ 	.word	0xffffffff


	//   ....[24]....
        /*008c*/ 	.word	0xffffffff


	//   ....[25]....
        /*0090*/ 	.word	0xffffffff


	//   ....[26]....
        /*0094*/ 	.word	0xffffffff


	//   ....[27]....
        /*0098*/ 	.word	0xffffffff


	//   ....[28]....
        /*009c*/ 	.word	0xffffffff


	//   ....[29]....
        /*00a0*/ 	.word	0xffffffff


	//   ....[30]....
        /*00a4*/ 	.word	0xffffffff


	//   ....[31]....
        /*00a8*/ 	.word	0xffffffff


	//   ....[32]....
        /*00ac*/ 	.word	0xffffffff


	//   ....[33]....
        /*00b0*/ 	.word	0xffffffff


	//   ....[34]....
        /*00b4*/ 	.word	0xffffffff


	//   ....[35]....
        /*00b8*/ 	.word	0xffffffff


	//   ....[36]....
        /*00bc*/ 	.word	0xffffffff


	//   ....[37]....
        /*00c0*/ 	.word	0xffffffff


	//   ....[38]....
        /*00c4*/ 	.word	0xffffffff


	//   ....[39]....
        /*00c8*/ 	.word	0xffffffff


	//----- nvinfo : EIATTR_COOP_GROUP_INSTR_OFFSETS
	.align		4
.L_336:
        /*00cc*/ 	.byte	0x04, 0x28
        /*00ce*/ 	.short	(.L_338 - .L_337)


	//   ....[0]....
.L_337:
        /*00d0*/ 	.word	0x00004550


	//   ....[1]....
        /*00d4*/ 	.word	0x00004630


	//   ....[2]....
        /*00d8*/ 	.word	0x00004730


	//   ....[3]....
        /*00dc*/ 	.word	0x00004760


	//   ....[4]....
        /*00e0*/ 	.word	0x00004790


	//   ....[5]....
        /*00e4*/ 	.word	0x000047a0


	//   ....[6]....
        /*00e8*/ 	.word	0x00004860


	//   ....[7]....
        /*00ec*/ 	.word	0x000048d0


	//   ....[8]....
        /*00f0*/ 	.word	0x00007690


	//   ....[9]....
        /*00f4*/ 	.word	0x000076c0


	//   ....[10]....
        /*00f8*/ 	.word	0x00007740


	//   ....[11]....
        /*00fc*/ 	.word	0x00007880


	//   ....[12]....
        /*0100*/ 	.word	0x000078a0


	//   ....[13]....
        /*0104*/ 	.word	0x000078b0


	//   ....[14]....
        /*0108*/ 	.word	0x000078c0


	//   ....[15]....
        /*010c*/ 	.word	0x00007920


	//   ....[16]....
        /*0110*/ 	.word	0x0000ac40


	//   ....[17]....
        /*0114*/ 	.word	0x0000acb0


	//   ....[18]....
        /*0118*/ 	.word	0x0000ade0


	//   ....[19]....
        /*011c*/ 	.word	0x0000ae10


	//   ....[20]....
        /*0120*/ 	.word	0x0000aec0


	//   ....[21]....
        /*0124*/ 	.word	0x0000af00


	//   ....[22]....
        /*0128*/ 	.word	0x0000af30


	//   ....[23]....
        /*012c*/ 	.word	0x0000b0a0


	//   ....[24]....
        /*0130*/ 	.word	0x0000dc60


	//   ....[25]....
        /*0134*/ 	.word	0x0000dc70


	//   ....[26]....
        /*0138*/ 	.word	0x0000dc80


	//   ....[27]....
        /*013c*/ 	.word	0x0000dc90


	//   ....[28]....
        /*0140*/ 	.word	0x0000dcf0


	//   ....[29]....
        /*0144*/ 	.word	0x0000dd10


	//   ....[30]....
        /*0148*/ 	.word	0x0000dd20


	//   ....[31]....
        /*014c*/ 	.word	0x0000dd30


	//   ....[32]....
        /*0150*/ 	.word	0x0000f660


	//   ....[33]....
        /*0154*/ 	.word	0x0000f6a0


	//   ....[34]....
        /*0158*/ 	.word	0x0000f6b0


	//   ....[35]....
        /*015c*/ 	.word	0x0000f6d0


	//   ....[36]....
        /*0160*/ 	.word	0x0000f730


	//   ....[37]....
        /*0164*/ 	.word	0x0000f750


	//   ....[38]....
        /*0168*/ 	.word	0x0000f770


	//   ....[39]....
        /*016c*/ 	.word	0x0000f780


	//----- nvinfo : EIATTR_VRC_CTA_INIT_COUNT
	.align		4
.L_338:
        /*0170*/ 	.byte	0x02, 0x4a
	.zero		1
	.zero		1


	//----- nvinfo : EIATTR_EXIT_INSTR_OFFSETS
	.align		4
        /*0174*/ 	.byte	0x04, 0x1c
        /*0176*/ 	.short	(.L_340 - .L_339)


	//   ....[0]....
.L_339:
        /*0178*/ 	.word	0x00000330


	//   ....[1]....
        /*017c*/ 	.word	0x00001650


	//   ....[2]....
        /*0180*/ 	.word	0x000016e0


	//   ....[3]....
        /*0184*/ 	.word	0x000110a0


	//   ....[4]....
        /*0188*/ 	.word	0x00011170


	//----- nvinfo : EIATTR_CRS_STACK_SIZE
	.align		4
.L_340:
        /*018c*/ 	.byte	0x04, 0x1e
        /*018e*/ 	.short	(.L_342 - .L_341)
.L_341:
        /*0190*/ 	.word	0x00000000


	//----- nvinfo : EIATTR_CBANK_PARAM_SIZE
	.align		4
.L_342:
        /*0194*/ 	.byte	0x03, 0x19
        /*0196*/ 	.short	0x01d0


	//----- nvinfo : EIATTR_PARAM_CBANK
	.align		4
        /*0198*/ 	.byte	0x04, 0x0a
        /*019a*/ 	.short	(.L_344 - .L_343)
	.align		4
.L_343:
        /*019c*/ 	.word	index@(.nv.constant0._ZN5flash16flash_fwd_kernelI23Flash_fwd_kernel_traitsILi64ELi128ELi64ELi4ELb0ELb0EN7cutlass6half_tE19Flash_kernel_traitsILi64ELi128ELi64ELi4ES3_EELb0ELb1ELb0ELb0ELb0ELb1ELb1ELb0EEEvNS_16Flash_fwd_paramsE)
        /*01a0*/ 	.short	0x0380
        /*01a2*/ 	.short	0x01d0


	//----- nvinfo : EIATTR_SW_WAR
	.align		4
.L_344:
        /*01a4*/ 	.byte	0x04, 0x36
        /*01a6*/ 	.short	(.L_346 - .L_345)
.L_345:
        /*01a8*/ 	.word	0x00000008
.L_346:


//--------------------- .nv.info._ZN5flash16flash_fwd_kernelI23Flash_fwd_kernel_traitsILi64ELi128ELi64ELi4ELb0ELb0EN7cutlass6half_tE19Flash_kernel_traitsILi64ELi128ELi64ELi4ES3_EELb1ELb1ELb0ELb1ELb0ELb0ELb0ELb0EEEvNS_16Flash_fwd_paramsE --------------------------
	.section	.nv.info._ZN5flash16flash_fwd_kernelI23Flash_fwd_kernel_traitsILi64ELi128ELi64ELi4ELb0ELb0EN7cutlass6half_tE19Flash_kernel_traitsILi64ELi128ELi64ELi4ES3_EELb1ELb1ELb0ELb1ELb0ELb0ELb0ELb0EEEvNS_16Flash_fwd_paramsE,"",@"SHT_CUDA_INFO"
	.sectionflags	@""
	.align	4


	//----- nvinfo : EIATTR_CUDA_API_VERSION
	.align		4
        /*0000*/ 	.byte	0x04, 0x37
        /*0002*/ 	.short	(.L_348 - .L_347)
.L_347:
        /*0004*/ 	.word	0x00000082


	//----- nvinfo : EIATTR_KPARAM_INFO
	.align		4
.L_348:
        /*0008*/ 	.byte	0x04, 0x17
        /*000a*/ 	.short	(.L_350 - .L_349)
.L_349:
        /*000c*/ 	.word	0x00000000
        /*0010*/ 	.short	0x0000
        /*0012*/ 	.short	0x0000
        /*0014*/ 	.byte	0x00, 0xf0, 0x41, 0x07


	//----- nvinfo : EIATTR_SPARSE_MMA_MASK
	.align		4
.L_350:
        /*0018*/ 	.byte	0x03, 0x50
        /*001a*/ 	.short	0x0000


	//----- nvinfo : EIATTR_MAXREG_COUNT
	.align		4
        /*001c*/ 	.byte	0x03, 0x1b
        /*001e*/ 	.short	0x00ff


	//----- nvinfo : EIATTR_NUM_BARRIERS
	.align		4
        /*0020*/ 	.byte	0x02, 0x4c
        /*0022*/ 	.byte	0x01
	.zero		1


	//----- nvinfo : EIATTR_MERCURY_ISA_VERSION
	.align		4
        /*0024*/ 	.byte	0x03, 0x5f
        /*0026*/ 	.short	0x0101


	//----- nvinfo : EIATTR_COOP_GROUP_MASK_REGIDS
	.align		4
        /*0028*/ 	.byte	0x04, 0x29
        /*002a*/ 	.short	(.L_352 - .L_351)


	//   ....[0]....
.L_351:
        /*002c*/ 	.word	0xffffffff


	//   ....[1]....
        /*0030*/ 	.word	0xffffffff


	//   ....[2]....
        /*0034*/ 	.word	0xffffffff


	//   ....[3]....
        /*0038*/ 	.word	0xffffffff


	//   ....[4]....
        /*003c*/ 	.word	0xffffffff


	//   ....[5]....
        /*0040*/ 	.word	0xffffffff


	//   ....[6]....
        /*0044*/ 	.word	0xffffffff


	//   ....[7]....
        /*0048*/ 	.word	0xffffffff


	//   ....[8]....
        /*004c*/ 	.word	0xffffffff


	//   ....[9]....
        /*0050*/ 	.word	0xffffffff


	//   ....[10]....
        /*0054*/ 	.word	0xffffffff


	//   ....[11]....
        /*0058*/ 	.word	0xffffffff


	//   ....[12]....
        /*005c*/ 	.word	0xffffffff


	//   ....[13]....
        /*0060*/ 	.word	0xffffffff


	//   ....[14]....
        /*0064*/ 	.word	0xffffffff


	//   ....[15]....
        /*0068*/ 	.word	0xffffffff


	//   ....[16]....
        /*006c*/ 	.word	0xffffffff


	//   ....[17]....
        /*0070*/ 	.word	0xffffffff


	//   ....[18]....
        /*0074*/ 	.word	0xffffffff


	//   ....[19]....
        /*0078*/ 	.word	0xffffffff


	//   ....[20]....
        /*007c*/ 	.word	0xffffffff


	//   ....[21]....
        /*0080*/ 	.word	0xffffffff


	//   ....[22]....
        /*0084*/ 	.word	0xffffffff


	//   ....[23]....
        /*0088*/ 	.word	0xffffffff


	//   ....[24]....
        /*008c*/ 	.word	0xffffffff


	//   ....[25]....
        /*0090*/ 	.word	0xffffffff


	//   ....[26]....
        /*0094*/ 	.word	0xffffffff


	//   ....[27]....
        /*0098*/ 	.word	0xffffffff


	//   ....[28]....
        /*009c*/ 	.word	0xffffffff


	//   ....[29]....
        /*00a0*/ 	.word	0xffffffff


	//   ....[30]....
        /*00a4*/ 	.word	0xffffffff


	//   ....[31]....
        /*00a8*/ 	.word	0xffffffff


	//   ....[32]....
        /*00ac*/ 	.word	0xffffffff


	//   ....[33]....
        /*00b0*/ 	.word	0xffffffff


	//   ....[34]....
        /*00b4*/ 	.word	0xffffffff


	//   ....[35]....
        /*00b8*/ 	.word	0xffffffff


	//   ....[36]....
        /*00bc*/ 	.word	0xffffffff


	//   ....[37]....
        /*00c0*/ 	.word	0xffffffff


	//   ....[38]....
        /*00c4*/ 	.word	0xffffffff


	//   ....[39]....
        /*00c8*/ 	.word	0xffffffff


	//----- nvinfo : EIATTR_COOP_GROUP_INSTR_OFFSETS
	.align		4
.L_352:
        /*00cc*/ 	.byte	0x04, 0x28
        /*00ce*/ 	.short	(.L_354 - .L_353)


	//   ....[0]....
.L_353:
        /*00d0*/ 	.word	0x000052d0


	//   ....[1]....
        /*00d4*/ 	.word	0x00005310


	//   ....[2]....
        /*00d8*/ 	.word	0x00005440


	//   ....[3]....
        /*00dc*/ 	.word	0x00005480


	//   ....[4]....
        /*00e0*/ 	.word	0x000054f0


	//   ....[5]....
        /*00e4*/ 	.word	0x00005530


	//   ....[6]....
        /*00e8*/ 	.word	0x00005720


	//   ....[7]....
        /*00ec*/ 	.word	0x000058a0


	//   ....[8]....
        /*00f0*/ 	.word	0x00009640


	//   ....[9]....
        /*00f4*/ 	.word	0x00009670


	//   ....[10]....
        /*00f8*/ 	.word	0x00009770


	//   ....[11]....
        /*00fc*/ 	.word	0x000097b0


	//   ....[12]....
        /*0100*/ 	.word	0x00009890


	//   ....[13]....
        /*0104*/ 	.word	0x00009c00


	//   ....[14]....
        /*0108*/ 	.word	0x00009e10


	//   ....[15]....
        /*010c*/ 	.word	0x00009e50


	//   ....[16]....
        /*0110*/ 	.word	0x0000deb0


	//   ....[17]....
        /*0114*/ 	.word	0x0000dee0


	//   ....[18]....
        /*0118*/ 	.word	0x0000df00


	//   ....[19]....
        /*011c*/ 	.word	0x0000df10


	//   ....[20]....
        /*0120*/ 	.word	0x0000dfd0


	//   ....[21]....
        /*0124*/ 	.word	0x0000e010


	//   ....[22]....
        /*0128*/ 	.word	0x0000e050


	//   ....[23]....
        /*012c*/ 	.word	0x0000e090


	//   ....[24]....
        /*0130*/ 	.word	0x00011fd0


	//   ....[25]....
        /*0134*/ 	.word	0x00012150


	//   ....[26]....
        /*0138*/ 	.word	0x000121b0


	//   ....[27]....
        /*013c*/ 	.word	0x000121f0


	//   ....[28]....
        /*0140*/ 	.word	0x00012240


	//   ....[29]....
        /*0144*/ 	.word	0x000122f0


	//   ....[30]....
        /*0148*/ 	.word	0x00012370


	//   ....[31]....
        /*014c*/ 	.word	0x000123b0


	//   ....[32]....
        /*0150*/ 	.word	0x00014ae0


	//   ....[33]....
        /*0154*/ 	.word	0x00014b20


	//   ....[34]....
        /*0158*/ 	.word	0x00014b60


	//   ....[35]....
        /*015c*/ 	.word	0x00014ba0


	//   ....[36]....
        /*0160*/ 	.word	0x00014bd0


	//   ....[37]....
        /*0164*/ 	.word	0x00014bf0


	//   ....[38]....
        /*0168*/ 	.word	0x00014c10


	//   ....[39]....
        /*016c*/ 	.word	0x00014c20


	//----- nvinfo : EIATTR_VRC_CTA_INIT_COUNT
	.align		4
.L_354:
        /*0170*/ 	.byte	0x02, 0x4a
	.zero		1
	.zero		1


	//----- nvinfo : EIATTR_EXIT_INSTR_OFFSETS
	.align		4
        /*0174*/ 	.byte	0x04, 0x1c
        /*0176*/ 	.short	(.L_356 - .L_355)


	//   ....[0]....
.L_355:
        /*0178*/ 	.word	0x000004f0


	//   ....[1]....
        /*017c*/ 	.word	0x000017e0


	//   ....[2]....
        /*0180*/ 	.word	0x00001870


	//   ....[3]....
        /*0184*/ 	.word	0x000165c0


	//   ....[4]....
        /*0188*/ 	.word	0x000166a0


	//----- nvinfo : EIATTR_CRS_STACK_SIZE
	.align		4
.L_356:
        /*018c*/ 	.byte	0x04, 0x1e
        /*018e*/ 	.short	(.L_358 - .L_357)
.L_357:
        /*0190*/ 	.word	0x00000000


	//----- nvinfo : EIATTR_CBANK_PARAM_SIZE
	.align		4
.L_358:
        /*0194*/ 	.byte	0x03, 0x19
        /*0196*/ 	.short	0x01d0


	//----- nvinfo : EIATTR_PARAM_CBANK
	.align		4
        /*0198*/ 	.byte	0x04, 0x0a
        /*019a*/ 	.short	(.L_360 - .L_359)
	.align		4
.L_359:
        /*019c*/ 	.word	index@(.nv.constant0._ZN5flash16flash_fwd_kernelI23Flash_fwd_kernel_traitsILi64ELi128ELi64ELi4ELb0ELb0EN7cutlass6half_tE19Flash_kernel_traitsILi64ELi128ELi64ELi4ES3_EELb1ELb1ELb0ELb1ELb0ELb0ELb0ELb0EEEvNS_16Flash_fwd_paramsE)
        /*01a0*/ 	.short	0x0380
        /*01a2*/ 	.short	0x01d0


	//----- nvinfo : EIATTR_SW_WAR
	.align		4
.L_360:
        /*01a4*/ 	.byte	0x04, 0x36
        /*01a6*/ 	.short	(.L_362 - .L_361)
.L_361:
        /*01a8*/ 	.word	0x00000008
.L_362:


//--------------------- .nv.info._ZN5flash16flash_fwd_kernelI23Flash_fwd_kernel_traitsILi64ELi128ELi64ELi4ELb0ELb0EN7cutlass6half_tE19Flash_kernel_traitsILi64ELi128ELi64ELi4ES3_EELb1ELb1ELb0ELb0ELb0ELb0ELb0ELb1EEEvNS_16Flash_fwd_paramsE --------------------------
	.section	.nv.info._ZN5flash16flash_fwd_kernelI23Flash_fwd_kernel_traitsILi64ELi128ELi64ELi4ELb0ELb0EN7cutlass6half_tE19Flash_kernel_traitsILi64ELi128ELi64ELi4ES3_EELb1ELb1ELb0ELb0ELb0ELb0ELb0ELb1EEEvNS_16Flash_fwd_paramsE,"",@"SHT_CUDA_INFO"
	.sectionflags	@""
	.align	4


	//----- nvinfo : EIATTR_CUDA_API_VERSION
	.align		4
        /*0000*/ 	.byte	0x04, 0x37
        /*0002*/ 	.short	(.L_364 - .L_363)
.L_363:
        /*0004*/ 	.word	0x00000082


	//----- nvinfo : EIATTR_KPARAM_INFO
	.align		4
.L_364:
        /*0008*/ 	.byte	0x04, 0x17
        /*000a*/ 	.short	(.L_366 - .L_365)
.L_365:
        /*000c*/ 	.word	0x00000000
        /*0010*/ 	.short	0x0000
        /*0012*/ 	.short	0x0000
        /*0014*/ 	.byte	0x00, 0xf0, 0x41, 0x07


	//----- nvinfo : EIATTR_SPARSE_MMA_MASK
	.align		4
.L_366:
        /*0018*/ 	.byte	0x03, 0x50
        /*001a*/ 	.short	0x0000


	//----- nvinfo : EIATTR_MAXREG_COUNT
	.align		4
        /*001c*/ 	.byte	0x03, 0x1b
        /*001e*/ 	.short	0x00ff


	//----- nvinfo : EIATTR_NUM_BARRIERS
	.align		4
        /*0020*/ 	.byte	0x02, 0x4c
        /*0022*/ 	.byte	0x01
	.zero		1


	//----- nvinfo : EIATTR_ANNOTATIONS
	.align		4
        /*0024*/ 	.byte	0x04, 0x55
        /*0026*/ 	.short	(.L_368 - .L_367)


	//   ....[0]....
.L_367:
        /* <DEDUP_REMOVED lines=69> */


	//----- nvinfo : EIATTR_MERCURY_ISA_VERSION
	.align		4
.L_368:
        /*0468*/ 	.byte	0x03, 0x5f
        /*046a*/ 	.short	0x0101


	//----- nvinfo : EIATTR_INT_WARP_WIDE_INSTR_OFFSETS
	.align		4
        /*046c*/ 	.byte	0x04, 0x31
        /*046e*/ 	.short	(.L_370 - .L_369)


	//   ....[0]....
.L_369:
        /*0470*/ 	.word	0x000042e0


	//   ....[1]....
        /*0474*/ 	.word	0x00009310


	//----- nvinfo : EIATTR_COOP_GROUP_MASK_REGIDS
	.align		4
.L_370:
        /*0478*/ 	.byte	0x04, 0x29
        /*047a*/ 	.short	(.L_372 - .L_371)


	//   ....[0]....
.L_371:
        /*047c*/ 	.word	0xffffffff


	//   ....[1]....
        /*0480*/ 	.word	0xffffffff


	//   ....[2]....
        /*0484*/ 	.word	0xffffffff


	//   ....[3]....
        /*0488*/ 	.word	0xffffffff


	//   ....[4]....
        /*048c*/ 	.word	0xffffffff


	//   ....[5]....
        /*0490*/ 	.word	0xffffffff


	//   ....[6]....
        /*0494*/ 	.word	0xffffffff


	//   ....[7]....
        /*0498*/ 	.word	0xffffffff


	//   ....[8]....
        /*049c*/ 	.word	0xffffffff


	//   ....[9]....
        /*04a0*/ 	.word	0xffffffff


	//   ....[10]....
        /*04a4*/ 	.word	0xffffffff


	//   ....[11]....
        /*04a8*/ 	.word	0xffffffff


	//   ....[12]....
        /*04ac*/ 	.word	0xffffffff


	//   ....[13]....
        /*04b0*/ 	.word	0xffffffff


	//   ....[14]....
        /*04b4*/ 	.word	0xffffffff


	//   ....[15]....
        /*04b8*/ 	.word	0xffffffff


	//   ....[16]....
        /*04bc*/ 	.word	0xffffffff


	//   ....[17]....
        /*04c0*/ 	.word	0xffffffff


	//   ....[18]....
        /*04c4*/ 	.word	0xffffffff


	//   ....[19]....
        /*04c8*/ 	.word	0xffffffff


	//   ....[20]....
        /*04cc*/ 	.word	0xffffffff


	//   ....[21]....
        /*04d0*/ 	.word	0xffffffff


	//   ....[22]....
        /*04d4*/ 	.word	0xffffffff


	//   ....[23]....
        /*04d8*/ 	.word	0xffffffff


	//   ....[24]....
        /*04dc*/ 	.word	0xffffffff


	//   ....[25]....
        /*04e0*/ 	.word	0xffffffff


	//   ....[26]....
        /*04e4*/ 	.word	0xffffffff


	//   ....[27]....
        /*04e8*/ 	.word	0xffffffff


	//   ....[28]....
        /*04ec*/ 	.word	0xffffffff


	//   ....[29]....
        /*04f0*/ 	.word	0xffffffff


	//   ....[30]....
        /*04f4*/ 	.word	0xffffffff


	//   ....[31]....
        /*04f8*/ 	.word	0xffffffff


	//   ....[32]....
        /*04fc*/ 	.word	0xffffffff


	//   ....[33]....
        /*0500*/ 	.word	0xffffffff


	//   ....[34]....
        /*0504*/ 	.word	0xffffffff


	//   ....[35]....
        /*0508*/ 	.word	0xffffffff


	//   ....[36]....
        /*050c*/ 	.word	0xffffffff


	//   ....[37]....
        /*0510*/ 	.word	0xffffffff


	//   ....[38]....
        /*0514*/ 	.word	0xffffffff


	//   ....[39]....
        /*0518*/ 	.word	0xffffffff


	//----- nvinfo : EIATTR_COOP_GROUP_INSTR_OFFSETS
	.align		4
.L_372:
        /*051c*/ 	.byte	0x04, 0x28
        /*051e*/ 	.short	(.L_374 - .L_373)


	//   ....[0]....
.L_373:
        /*0520*/ 	.word	0x00005380


	//   ....[1]....
        /*0524*/ 	.word	0x000053c0


	//   ....[2]....
        /*0528*/ 	.word	0x000054e0


	//   ....[3]....
        /*052c*/ 	.word	0x00005530


	//   ....[4]....
        /*0530*/ 	.word	0x00005580


	//   ....[5]....
        /*0534*/ 	.word	0x000055c0


	//   ....[6]....
        /*0538*/ 	.word	0x00005690


	//   ....[7]....
        /*053c*/ 	.word	0x00005780


	//   ....[8]....
        /*0540*/ 	.word	0x0000a620


	//   ....[9]....
        /*0544*/ 	.word	0x0000a740


	//   ....[10]....
        /*0548*/ 	.word	0x0000a880


	//   ....[11]....
        /*054c*/ 	.word	0x0000abc0


	//   ....[12]....
        /*0550*/ 	.word	0x0000b120


	//   ....[13]....
        /*0554*/ 	.word	0x0000b210


	//   ....[14]....
        /*0558*/ 	.word	0x0000b6f0


	//   ....[15]....
        /*055c*/ 	.word	0x0000b8a0


	//   ....[16]....
        /*0560*/ 	.word	0x00010cd0


	//   ....[17]....
        /*0564*/ 	.word	0x00010ce0


	//   ....[18]....
        /*0568*/ 	.word	0x00010d30


	//   ....[19]....
        /*056c*/ 	.word	0x00010ea0


	//   ....[20]....
        /*0570*/ 	.word	0x00011770


	//   ....[21]....
        /*0574*/ 	.word	0x00011950


	//   ....[22]....
        /*0578*/ 	.word	0x000119a0


	//   ....[23]....
        /*057c*/ 	.word	0x00011b10


	//   ....[24]....
        /*0580*/ 	.word	0x00016690


	//   ....[25]....
        /*0584*/ 	.word	0x000169d0


	//   ....[26]....
        /*0588*/ 	.word	0x000169e0


	//   ....[27]....
        /*058c*/ 	.word	0x000169f0


	//   ....[28]....
        /*0590*/ 	.word	0x00016ad0


	//   ....[29]....
        /*0594*/ 	.word	0x00016b10


	//   ....[30]....
        /*0598*/ 	.word	0x00016b20


	//   ....[31]....
        /*059c*/ 	.word	0x00016c20


	//   ....[32]....
        /*05a0*/ 	.word	0x0001bc00


	//   ....[33]....
        /*05a4*/ 	.word	0x0001bc10


	//   ....[34]....
        /*05a8*/ 	.word	0x0001bc20


	//   ....[35]....
        /*05ac*/ 	.word	0x0001bc30


	//   ....[36]....
        /*05b0*/ 	.word	0x0001bc60


	//   ....[37]....
        /*05b4*/ 	.word	0x0001bc80


	//   ....[38]....
        /*05b8*/ 	.word	0x0001bca0


	//   ....[39]....
        /*05bc*/ 	.word	0x0001bcb0


	//----- nvinfo : EIATTR_VRC_CTA_INIT_COUNT
	.align		4
.L_374:
        /*05c0*/ 	.byte	0x02, 0x4a
	.zero		1
	.zero		1


	//----- nvinfo : EIATTR_EXIT_INSTR_OFFSETS
	.align		4
        /*05c4*/ 	.byte	0x04, 0x1c
        /*05c6*/ 	.short	(.L_376 - .L_375)


	//   ....[0]....
.L_375:
        /*05c8*/ 	.word	0x00000650


	//   ....[1]....
        /*05cc*/ 	.word	0x00001940


	//   ....[2]....
        /*05d0*/ 	.word	0x000019d0


	//   ....[3]....
        /*05d4*/ 	.word	0x0001d650


	//   ....[4]....
        /*05d8*/ 	.word	0x0001d730


	//----- nvinfo : EIATTR_CRS_STACK_SIZE
	.align		4
.L_376:
        /*05dc*/ 	.byte	0x04, 0x1e
        /*05de*/ 	.short	(.L_378 - .L_377)
.L_377:
        /*05e0*/ 	.word	0x00000000


	//----- nvinfo : EIATTR_CBANK_PARAM_SIZE
	.align		4
.L_378:
        /*05e4*/ 	.byte	0x03, 0x19
        /*05e6*/ 	.short	0x01d0


	//----- nvinfo : EIATTR_PARAM_CBANK
	.align		4
        /*05e8*/ 	.byte	0x04, 0x0a
        /*05ea*/ 	.short	(.L_380 - .L_379)
	.align		4
.L_379:
        /*05ec*/ 	.word	index@(.nv.constant0._ZN5flash16flash_fwd_kernelI23Flash_fwd_kernel_traitsILi64ELi128ELi64ELi4ELb0ELb0EN7cutlass6half_tE19Flash_kernel_traitsILi64ELi128ELi64ELi4ES3_EELb1ELb1ELb0ELb0ELb0ELb0ELb0ELb1EEEvNS_16Flash_fwd_paramsE)
        /*05f0*/ 	.short	0x0380
        /*05f2*/ 	.short	0x01d0


	//----- nvinfo : EIATTR_SW_WAR
	.align		4
.L_380:
        /*05f4*/ 	.byte	0x04, 0x36
        /*05f6*/ 	.short	(.L_382 - .L_381)
.L_381:
        /*05f8*/ 	.word	0x00000008
.L_382:


//--------------------- .nv.info._ZN5flash16flash_fwd_kernelI23Flash_fwd_kernel_traitsILi64ELi128ELi64ELi4ELb0ELb0EN7cutlass6half_tE19Flash_kernel_traitsILi64ELi128ELi64ELi4ES3_EELb0ELb1ELb0ELb0ELb0ELb0ELb1ELb0EEEvNS_16Flash_fwd_paramsE --------------------------
	.section	.nv.info._ZN5flash16flash_fwd_kernelI23Flash_fwd_kernel_traitsILi64ELi128ELi64ELi4ELb0ELb0EN7cutlass6half_tE19Flash_kernel_traitsILi64ELi128ELi64ELi4ES3_EELb0ELb1ELb0ELb0ELb0ELb0ELb1ELb0EEEvNS_16Flash_fwd_paramsE,"",@"SHT_CUDA_INFO"
	.sectionflags	@""
	.align	4


	//----- nvinfo : EIATTR_CUDA_API_VERSION
	.align		4
        /*0000*/ 	.byte	0x04, 0x37
        /*0002*/ 	.short	(.L_384 - .L_383)
.L_383:
        /*0004*/ 	.word	0x00000082


	//----- nvinfo : EIATTR_KPARAM_INFO
	.align		4
.L_384:
        /*0008*/ 	.byte	0x04, 0x17
        /*000a*/ 	.short	(.L_386 - .L_385)
.L_385:
        /*000c*/ 	.word	0x00000000
        /*0010*/ 	.short	0x0000
        /*0012*/ 	.short	0x0000
        /*0014*/ 	.byte	0x00, 0xf0, 0x41, 0x07


	//----- nvinfo : EIATTR_SPARSE_MMA_MASK
	.align		4
.L_386:
        /*0018*/ 	.byte	0x03, 0x50
        /*001a*/ 	.short	0x0000


	//----- nvinfo : EIATTR_MAXREG_COUNT
	.align		4
        /*001c*/ 	.byte	0x03, 0x1b
        /*001e*/ 	.short	0x00ff


	//----- nvinfo : EIATTR_NUM_BARRIERS
	.align		4
        /*0020*/ 	.byte	0x02, 0x4c
        /*0022*/ 	.byte	0x01
	.zero		1


	//----- nvinfo : EIATTR_MERCURY_ISA_VERSION
	.align		4
        /*0024*/ 	.byte	0x03, 0x5f
        /*0026*/ 	.short	0x0101


	//----- nvinfo : EIATTR_COOP_GROUP_MASK_REGIDS
	.align		4
        /*0028*/ 	.byte	0x04, 0x29
        /*002a*/ 	.short	(.L_388 - .L_387)


	//   ....[0]....
.L_387:
        /*002c*/ 	.word	0xffffffff


	//   ....[1]....
        /*0030*/ 	.word	0xffffffff


	//   ....[2]....
        /*0034*/ 	.word	0xffffffff


	//   ....[3]....
        /*0038*/ 	.word	0xffffffff


	//   ....[4]....
        /*003c*/ 	.word	0xffffffff


	//   ....[5]....
        /*0040*/ 	.word	0xffffffff


	//   ....[6]....
        /*0044*/ 	.word	0xffffffff


	//   ....[7]....
        /*0048*/ 	.word	0xffffffff


	//   ....[8]....
        /*004c*/ 	.word	0xffffffff


	//   ....[9]....
        /*0050*/ 	.word	0xffffffff


	//   ....[10]....
        /*0054*/ 	.word	0xffffffff


	//   ....[11]....
        /*0058*/ 	.word	0xffffffff


	//   ....[12]....
        /*005c*/ 	.word	0xffffffff


	//   ....[13]....
        /*0060*/ 	.word	0xffffffff


	//   ....[14]....
        /*0064*/ 	.word	0xffffffff


	//   ....[15]....
        /*0068*/ 	.word	0xffffffff


	//   ....[16]....
        /*006c*/ 	.word	0xffffffff


	//   ....[17]....
        /*0070*/ 	.word	0xffffffff


	//   ....[18]....
        /*0074*/ 	.word	0xffffffff


	//   ....[19]....
        /*0078*/ 	.word	0xffffffff


	//   ....[20]....
        /*007c*/ 	.word	0xffffffff


	//   ....[21]....
        /*0080*/ 	.word	0xffffffff


	//   ....[22]....
        /*0084*/ 	.word	0xffffffff


	//   ....[23]....
        /*0088*/ 	.word	0xffffffff


	//   ....[24]....
        /*008c*/ 	.word	0xffffffff


	//   ....[25]....
        /*0090*/ 	.word	0xffffffff


	//   ....[26]....
        /*0094*/ 	.word	0xffffffff


	//   ....[27]....
        /*0098*/ 	.word	0xffffffff


	//   ....[28]....
        /*009c*/ 	.word	0xffffffff


	//   ....[29]....
        /*00a0*/ 	.word	0xffffffff


	//   ....[30]....
        /*00a4*/ 	.word	0xffffffff


	//   ....[31]....
        /*00a8*/ 	.word	0xffffffff


	//   ....[32]....
        /*00ac*/ 	.word	0xffffffff


	//   ....[33]....
        /*00b0*/ 	.word	0xffffffff


	//   ....[34]....
        /*00b4*/ 	.word	0xffffffff


	//   ....[35]....
        /*00b8*/ 	.word	0xffffffff


	//   ....[36]....
        /*00bc*/ 	.word	0xffffffff


	//   ....[37]....
        /*00c0*/ 	.word	0xffffffff


	//   ....[38]....
        /*00c4*/ 	.word	0xffffffff


	//   ....[39]....
        /*00c8*/ 	.word	0xffffffff


	//----- nvinfo : EIATTR_COOP_GROUP_INSTR_OFFSETS
	.align		4
.L_388:
        /*00cc*/ 	.byte	0x04, 0x28
        /*00ce*/ 	.short	(.L_390 - .L_389)


	//   ....[0]....
.L_389:
        /*00d0*/ 	.word	0x00004f70


	//   ....[1]....
        /*00d4*/ 	.word	0x000050b0


	//   ....[2]....
        /*00d8*/ 	.word	0x00005130


	//   ....[3]....
        /*00dc*/ 	.word	0x00005250


	//   ....[4]....
        /*00e0*/ 	.word	0x00005280


	//   ....[5]....
        /*00e4*/ 	.word	0x000052b0


	//   ....[6]....
        /*00e8*/ 	.word	0x000053e0


	//   ....[7]....
        /*00ec*/ 	.word	0x00005420


	//   ....[8]....
        /*00f0*/ 	.word	0x00008460


	//   ....[9]....
        /*00f4*/ 	.word	0x000084e0


	//   ....[10]....
        /*00f8*/ 	.word	0x00008510


	//   ....[11]....
        /*00fc*/ 	.word	0x000085a0


	//   ....[12]....
        /*0100*/ 	.word	0x000085c0


	//   ....[13]....
        /*0104*/ 	.word	0x000085e0


	//   ....[14]....
        /*0108*/ 	.word	0x000085f0


	//   ....[15]....
        /*010c*/ 	.word	0x00008620


	//   ....[16]....
        /*0110*/ 	.word	0x0000bd20


	//   ....[17]....
        /*0114*/ 	.word	0x0000bd60


	//   ....[18]....
        /*0118*/ 	.word	0x0000bdb0


	//   ....[19]....
        /*011c*/ 	.word	0x0000be00


	//   ....[20]....
        /*0120*/ 	.word	0x0000be20


	//   ....[21]....
        /*0124*/ 	.word	0x0000be30


	//   ....[22]....
        /*0128*/ 	.word	0x0000be50


	//   ....[23]....
        /*012c*/ 	.word	0x0000be80


	//   ....[24]....
        /*0130*/ 	.word	0x0000ed90


	//   ....[25]....
        /*0134*/ 	.word	0x0000eda0


	//   ....[26]....
        /*0138*/ 	.word	0x0000edb0


	//   ....[27]....
        /*013c*/ 	.word	0x0000edc0


	//   ....[28]....
        /*0140*/ 	.word	0x0000ee20


	//   ....[29]....
        /*0144*/ 	.word	0x0000ee40


	//   ....[30]....
        /*0148*/ 	.word	0x0000ee50


	//   ....[31]....
        /*014c*/ 	.word	0x0000ee60


	//   ....[32]....
        /*0150*/ 	.word	0x00010790


	//   ....[33]....
        /*0154*/ 	.word	0x000107d0


	//   ....[34]....
        /*0158*/ 	.word	0x000107f0


	//   ....[35]....
        /*015c*/ 	.word	0x00010810


	//   ....[36]....
        /*0160*/ 	.word	0x00010850


	//   ....[37]....
        /*0164*/ 	.word	0x00010890


	//   ....[38]....
        /*0168*/ 	.word	0x000108a0


	//   ....[39]....
        /*016c*/ 	.word	0x000108b0


	//----- nvinfo : EIATTR_VRC_CTA_INIT_COUNT
	.align		4
.L_390:
        /*0170*/ 	.byte	0x02, 0x4a
	.zero		1
	.zero		1


	//----- nvinfo : EIATTR_EXIT_INSTR_OFFSETS
	.align		4
        /*0174*/ 	.byte	0x04, 0x1c
        /*0176*/ 	.short	(.L_392 - .L_391)


	//   ....[0]....
.L_391:
        /*0178*/ 	.word	0x00000330


	//   ....[1]....
        /*017c*/ 	.word	0x00001610


	//   ....[2]....
        /*0180*/ 	.word	0x000016a0


	//   ....[3]....
        /*0184*/ 	.word	0x000121d0


	//   ....[4]....
        /*0188*/ 	.word	0x000122a0


	//----- nvinfo : EIATTR_CRS_STACK_SIZE
	.align		4
.L_392:
        /*018c*/ 	.byte	0x04, 0x1e
        /*018e*/ 	.short	(.L_394 - .L_393)
.L_393:
        /*0190*/ 	.word	0x00000000


	//----- nvinfo : EIATTR_CBANK_PARAM_SIZE
	.align		4
.L_394:
        /*0194*/ 	.byte	0x03, 0x19
        /*0196*/ 	.short	0x01d0


	//----- nvinfo : EIATTR_PARAM_CBANK
	.align		4
        /*0198*/ 	.byte	0x04, 0x0a
        /*019a*/ 	.short	(.L_396 - .L_395)
	.align		4
.L_395:
        /*019c*/ 	.word	index@(.nv.constant0._ZN5flash16flash_fwd_kernelI23Flash_fwd_kernel_traitsILi64ELi128ELi64ELi4ELb0ELb0EN7cutlass6half_tE19Flash_kernel_traitsILi64ELi128ELi64ELi4ES3_EELb0ELb1ELb0ELb0ELb0ELb0ELb1ELb0EEEvNS_16Flash_fwd_paramsE)
        /*01a0*/ 	.short	0x0380
        /*01a2*/ 	.short	0x01d0


	//----- nvinfo : EIATTR_SW_WAR
	.align		4
.L_396:
        /*01a4*/ 	.byte	0x04, 0x36
        /*01a6*/ 	.short	(.L_398 - .L_397)
.L_397:
        /*01a8*/ 	.word	0x00000008
.L_398:


//--------------------- .nv.info._ZN5flash16flash_fwd_kernelI23Flash_fwd_kernel_traitsILi64ELi128ELi64ELi4ELb0ELb0EN7cutlass6half_tE19Flash_kernel_traitsILi64ELi128ELi64ELi4ES3_EELb1ELb1ELb0ELb1ELb0ELb0ELb0ELb1EEEvNS_16Flash_fwd_paramsE --------------------------
	.section	.nv.info._ZN5flash16flash_fwd_kernelI23Flash_fwd_kernel_traitsILi64ELi128ELi64ELi4ELb0ELb0EN7cutlass6half_tE19Flash_kernel_traitsILi64ELi128ELi64ELi4ES3_EELb1ELb1ELb0ELb1ELb0ELb0ELb0ELb1EEEvNS_16Flash_fwd_paramsE,"",@"SHT_CUDA_INFO"
	.sectionflags	@""
	.align	4


	//----- nvinfo : EIATTR_CUDA_API_VERSION
	.align		4
        /*0000*/ 	.byte	0x04, 0x37
        /*0002*/ 	.short	(.L_400 - .L_399)
.L_399:
        /*0004*/ 	.word	0x00000082


	//----- nvinfo : EIATTR_KPARAM_INFO
	.align		4
.L_400:
        /*0008*/ 	.byte	0x04, 0x17
        /*000a*/ 	.short	(.L_402 - .L_401)
.L_401:
        /*000c*/ 	.word	0x00000000
        /*0010*/ 	.short	0x0000
        /*0012*/ 	.short	0x0000
        /*0014*/ 	.byte	0x00, 0xf0, 0x41, 0x07


	//----- nvinfo : EIATTR_SPARSE_MMA_MASK
	.align		4
.L_402:
        /*0018*/ 	.byte	0x03, 0x50
        /*001a*/ 	.short	0x0000


	//----- nvinfo : EIATTR_MAXREG_COUNT
	.align		4
        /*001c*/ 	.byte	0x03, 0x1b
        /*001e*/ 	.short	0x00ff


	//----- nvinfo : EIATTR_NUM_BARRIERS
	.align		4
        /*0020*/ 	.byte	0x02, 0x4c
        /*0022*/ 	.byte	0x01
	.zero		1


	//----- nvinfo : EIATTR_ANNOTATIONS
	.align		4
        /*0024*/ 	.byte	0x04, 0x55
        /*0026*/ 	.short	(.L_404 - .L_403)


	//   ....[0]....
.L_403:
        /* <DEDUP_REMOVED lines=68> */


	//----- nvinfo : EIATTR_MERCURY_ISA_VERSION
	.align		4
.L_404:
        /*0450*/ 	.byte	0x03, 0x5f
        /*0452*/ 	.short	0x0101


	//----- nvinfo : EIATTR_INT_WARP_WIDE_INSTR_OFFSETS
	.align		4
        /*0454*/ 	.byte	0x04, 0x31
        /*0456*/ 	.short	(.L_406 - .L_405)


	//   ....[0]....
.L_405:
        /*0458*/ 	.word	0x00005210


	//   ....[1]....
        /*045c*/ 	.word	0x00009930


	//----- nvinfo : EIATTR_COOP_GROUP_MASK_REGIDS
	.align		4
.L_406:
        /*0460*/ 	.byte	0x04, 0x29
        /*0462*/ 	.short	(.L_408 - .L_407)


	//   ....[0]....
.L_407:
        /*0464*/ 	.word	0xffffffff


	//   ....[1]....
        /*0468*/ 	.word	0xffffffff


	//   ....[2]....
        /*046c*/ 	.word	0xffffffff


	//   ....[3]....
        /*0470*/ 	.word	0xffffffff


	//   ....[4]....
        /*0474*/ 	.word	0xffffffff


	//   ....[5]....
        /*0478*/ 	.word	0xffffffff


	//   ....[6]....
        /*047c*/ 	.word	0xffffffff


	//   ....[7]....
        /*0480*/ 	.word	0xffffffff


	//   ....[8]....
        /*0484*/ 	.word	0xffffffff


	//   ....[9]....
        /*0488*/ 	.word	0xffffffff


	//   ....[10]....
        /*048c*/ 	.word	0xffffffff


	//   ....[11]....
        /*0490*/ 	.word	0xffffffff


	//   ....[12]....
        /*0494*/ 	.word	0xffffffff


	//   ....[13]....
        /*0498*/ 	.word	0xffffffff


	//   ....[14]....
        /*049c*/ 	.word	0xffffffff


	//   ....[15]....
        /*04a0*/ 	.word	0xffffffff


	//   ....[16]....
        /*04a4*/ 	.word	0xffffffff


	//   ....[17]....
        /*04a8*/ 	.word	0xffffffff


	//   ....[18]....
        /*04ac*/ 	.word	0xffffffff


	//   ....[19]....
        /*04b0*/ 	.word	0xffffffff


	//   ....[20]....
        /*04b4*/ 	.word	0xffffffff


	//   ....[21]....
        /*04b8*/ 	.word	0xffffffff


	//   ....[22]....
        /*04bc*/ 	.word	0xffffffff


	//   ....[23]....
        /*04c0*/ 	.word	0xffffffff


	//   ....[24]....
        /*04c4*/ 	.word	0xffffffff


	//   ....[25]....
        /*04c8*/ 	.word	0xffffffff


	//   ....[26]....
        /*04cc*/ 	.word	0xffffffff


	//   ....[27]....
        /*04d0*/ 	.word	0xffffffff


	//   ....[28]....
        /*04d4*/ 	.word	0xffffffff


	//   ....[29]....
        /*04d8*/ 	.word	0xffffffff


	//   ....[30]....
        /*04dc*/ 	.word	0xffffffff


	//   ....[31]....
        /*04e0*/ 	.word	0xffffffff


	//   ....[32]....
        /*04e4*/ 	.word	0xffffffff


	//   ....[33]....
        /*04e8*/ 	.word	0xffffffff


	//   ....[34]....
        /*04ec*/ 	.word	0xffffffff


	//   ....[35]....
        /*04f0*/ 	.word	0xffffffff


	//   ....[36]....
        /*04f4*/ 	.word	0xffffffff


	//   ....[37]....
        /*04f8*/ 	.word	0xffffffff


	//   ....[38]....
        /*04fc*/ 	.word	0xffffffff


	//   ....[39]....
        /*0500*/ 	.word	0xffffffff


	//----- nvinfo : EIATTR_COOP_GROUP_INSTR_OFFSETS
	.align		4
.L_408:
        /*0504*/ 	.byte	0x04, 0x28
        /*0506*/ 	.short	(.L_410 - .L_409)


	//   ....[0]....
.L_409:
        /*0508*/ 	.word	0x000058d0


	//   ....[1]....
        /*050c*/ 	.word	0x00005900


	//   ....[2]....
        /*0510*/ 	.word	0x00005940


	//   ....[3]....
        /*0514*/ 	.word	0x00005980


	//   ....[4]....
        /*0518*/ 	.word	0x00005ad0


	//   ....[5]....
        /*051c*/ 	.word	0x00005b10


	//   ....[6]....
        /*0520*/ 	.word	0x00005b50


	//   ....[7]....
        /*0524*/ 	.word	0x00005b90


	//   ....[8]....
        /*0528*/ 	.word	0x0000b5a0


	//   ....[9]....
        /*052c*/ 	.word	0x0000b5f0


	//   ....[10]....
        /*0530*/ 	.word	0x0000b610


	//   ....[11]....
        /*0534*/ 	.word	0x0000b890


	//   ....[12]....
        /*0538*/ 	.word	0x0000bfd0


	//   ....[13]....
        /*053c*/ 	.word	0x0000c160


	//   ....[14]....
        /*0540*/ 	.word	0x0000c1a0


	//   ....[15]....
        /*0544*/ 	.word	0x0000c2c0


	//   ....[16]....
        /*0548*/ 	.word	0x00011c40


	//   ....[17]....
        /*054c*/ 	.word	0x00011c50


	//   ....[18]....
        /*0550*/ 	.word	0x00011c90


	//   ....[19]....
        /*0554*/ 	.word	0x00011e30


	//   ....[20]....
        /*0558*/ 	.word	0x00012980


	//   ....[21]....
        /*055c*/ 	.word	0x000129d0


	//   ....[22]....
        /*0560*/ 	.word	0x00012b00


	//   ....[23]....
        /*0564*/ 	.word	0x00012b40


	//   ....[24]....
        /*0568*/ 	.word	0x00018030


	//   ....[25]....
        /*056c*/ 	.word	0x000180d0


	//   ....[26]....
        /*0570*/ 	.word	0x00018280


	//   ....[27]....
        /*0574*/ 	.word	0x00018320


	//   ....[28]....
        /*0578*/ 	.word	0x00018410


	//   ....[29]....
        /*057c*/ 	.word	0x00018530


	//   ....[30]....
        /*0580*/ 	.word	0x00018640


	//   ....[31]....
        /*0584*/ 	.word	0x00018700


	//   ....[32]....
        /*0588*/ 	.word	0x0001d660


	//   ....[33]....
        /*058c*/ 	.word	0x0001d670


	//   ....[34]....
        /*0590*/ 	.word	0x0001d680


	//   ....[35]....
        /*0594*/ 	.word	0x0001d6a0


	//   ....[36]....
        /*0598*/ 	.word	0x0001d6c0


	//   ....[37]....
        /*059c*/ 	.word	0x0001d6e0


	//   ....[38]....
        /*05a0*/ 	.word	0x0001d6f0


	//   ....[39]....
        /*05a4*/ 	.word	0x0001d720


	//----- nvinfo : EIATTR_VRC_CTA_INIT_COUNT
	.align		4
.L_410:
        /*05a8*/ 	.byte	0x02, 0x4a
	.zero		1
	.zero		1


	//----- nvinfo : EIATTR_EXIT_INSTR_OFFSETS
	.align		4
        /*05ac*/ 	.byte	0x04, 0x1c
        /*05ae*/ 	.short	(.L_412 - .L_411)


	//   ....[0]....
.L_411:
        /*05b0*/ 	.word	0x00000660


	//   ....[1]....
        /*05b4*/ 	.word	0x00001950


	//   ....[2]....
        /*05b8*/ 	.word	0x000019e0


	//   ....[3]....
        /*05bc*/ 	.word	0x0001f040


	//   ....[4]....
        /*05c0*/ 	.word	0x0001f120


	//----- nvinfo : EIATTR_CRS_STACK_SIZE
	.align		4
.L_412:
        /*05c4*/ 	.byte	0x04, 0x1e
        /*05c6*/ 	.short	(.L_414 - .L_413)
.L_413:
        /*05c8*/ 	.word	0x00000000


	//----- nvinfo : EIATTR_CBANK_PARAM_SIZE
	.align		4
.L_414:
        /*05cc*/ 	.byte	0x03, 0x19
        /*05ce*/ 	.short	0x01d0


	//----- nvinfo : EIATTR_PARAM_CBANK
	.align		4
        /*05d0*/ 	.byte	0x04, 0x0a
        /*05d2*/ 	.short	(.L_416 - .L_415)
	.align		4
.L_415:
        /*05d4*/ 	.word	index@(.nv.constant0._ZN5flash16flash_fwd_kernelI23Flash_fwd_kernel_traitsILi64ELi128ELi64ELi4ELb0ELb0EN7cutlass6half_tE19Flash_kernel_traitsILi64ELi128ELi64ELi4ES3_EELb1ELb1ELb0ELb1ELb0ELb0ELb0ELb1EEEvNS_16Flash_fwd_paramsE)
        /*05d8*/ 	.short	0x0380
        /*05da*/ 	.short	0x01d0


	//----- nvinfo : EIATTR_SW_WAR
	.align		4
.L_416:
        /*05dc*/ 	.byte	0x04, 0x36
        /*05de*/ 	.short	(.L_418 - .L_417)
.L_417:
        /*05e0*/ 	.word	0x00000008
.L_418:


//--------------------- .nv.info._ZN5flash16flash_fwd_kernelI23Flash_fwd_kernel_traitsILi64ELi128ELi64ELi4ELb0ELb0EN7cutlass6half_tE19Flash_kernel_traitsILi64ELi128ELi64ELi4ES3_EELb0ELb1ELb0ELb1ELb0ELb0ELb1ELb0EEEvNS_16Flash_fwd_paramsE --------------------------
	.section	.nv.info._ZN5flash16flash_fwd_kernelI23Flash_fwd_kernel_traitsILi64ELi128ELi64ELi4ELb0ELb0EN7cutlass6half_tE19Flash_kernel_traitsILi64ELi128ELi64ELi4ES3_EELb0ELb1ELb0ELb1ELb0ELb0ELb1ELb0EEEvNS_16Flash_fwd_paramsE,"",@"SHT_CUDA_INFO"
	.sectionflags	@""
	.align	4


	//----- nvinfo : EIATTR_CUDA_API_VERSION
	.align		4
        /*0000*/ 	.byte	0x04, 0x37
        /*0002*/ 	.short	(.L_420 - .L_419)
.L_419:
        /*0004*/ 	.word	0x00000082


	//----- nvinfo : EIATTR_KPARAM_INFO
	.align		4
.L_420:
        /*0008*/ 	.byte	0x04, 0x17
        /*000a*/ 	.short	(.L_422 - .L_421)
.L_421:
        /*000c*/ 	.word	0x00000000
        /*0010*/ 	.short	0x0000
        /*0012*/ 	.short	0x0000
        /*0014*/ 	.byte	0x00, 0xf0, 0x41, 0x07


	//----- nvinfo : EIATTR_SPARSE_MMA_MASK
	.align		4
.L_422:
        /*0018*/ 	.byte	0x03, 0x50
        /*001a*/ 	.short	0x0000


	//----- nvinfo : EIATTR_MAXREG_COUNT
	.align		4
        /*001c*/ 	.byte	0x03, 0x1b
        /*001e*/ 	.short	0x00ff


	//----- nvinfo : EIATTR_NUM_BARRIERS
	.align		4
        /*0020*/ 	.byte	0x02, 0x4c
        /*0022*/ 	.byte	0x01
	.zero		1


	//----- nvinfo : EIATTR_MERCURY_ISA_VERSION
	.align		4
        /*0024*/ 	.byte	0x03, 0x5f
        /*0026*/ 	.short	0x0101


	//----- nvinfo : EIATTR_COOP_GROUP_MASK_REGIDS
	.align		4
        /*0028*/ 	.byte	0x04, 0x29
        /*002a*/ 	.short	(.L_424 - .L_423)


	//   ....[0]....
.L_423:
        /*002c*/ 	.word	0xffffffff


	//   ....[1]....
        /*0030*/ 	.word	0xffffffff


	//   ....[2]....
        /*0034*/ 	.word	0xffffffff


	//   ....[3]....
        /*0038*/ 	.word	0xffffffff


	//   ....[4]....
        /*003c*/ 	.word	0xffffffff


	//   ....[5]....
        /*0040*/ 	.word	0xffffffff


	//   ....[6]....
        /*0044*/ 	.word	0xffffffff


	//   ....[7]....
        /*0048*/ 	.word	0xffffffff


	//   ....[8]....
        /*004c*/ 	.word	0xffffffff


	//   ....[9]....
        /*0050*/ 	.word	0xffffffff


	//   ....[10]....
        /*0054*/ 	.word	0xffffffff


	//   ....[11]....
        /*0058*/ 	.word	0xffffffff


	//   ....[12]....
        /*005c*/ 	.word	0xffffffff


	//   ....[13]....
        /*0060*/ 	.word	0xffffffff


	//   ....[14]....
        /*0064*/ 	.word	0xffffffff


	//   ....[15]....
        /*0068*/ 	.word	0xffffffff


	//   ....[16]....
        /*006c*/ 	.word	0xffffffff


	//   ....[17]....
        /*0070*/ 	.word	0xffffffff


	//   ....[18]....
        /*0074*/ 	.word	0xffffffff


	//   ....[19]....
        /*0078*/ 	.word	0xffffffff


	//   ....[20]....
        /*007c*/ 	.word	0xffffffff


	//   ....[21]....
        /*0080*/ 	.word	0xffffffff


	//   ....[22]....
        /*0084*/ 	.word	0xffffffff


	//   ....[23]....
        /*0088*/ 	.word	0xffffffff


	//   ....[24]....
        /*008c*/ 	.word	0xffffffff


	//   ....[25]....
        /*0090*/ 	.word	0xffffffff


	//   ....[26]....
        /*0094*/ 	.word	0xffffffff


	//   ....[27]....
        /*0098*/ 	.word	0xffffffff


	//   ....[28]....
        /*009c*/ 	.word	0xffffffff


	//   ....[29]....
        /*00a0*/ 	.word	0xffffffff


	//   ....[30]....
        /*00a4*/ 	.word	0xffffffff


	//   ....[31]....
        /*00a8*/ 	.word	0xffffffff


	//   ....[32]....
        /*00ac*/ 	.word	0xffffffff


	//   ....[33]....
        /*00b0*/ 	.word	0xffffffff


	//   ....[34]....
        /*00b4*/ 	.word	0xffffffff


	//   ....[35]....
        /*00b8*/ 	.word	0xffffffff


	//   ....[36]....
        /*00bc*/ 	.word	0xffffffff


	//   ....[37]....
        /*00c0*/ 	.word	0xffffffff


	//   ....[38]....
        /*00c4*/ 	.word	0xffffffff


	//   ....[39]....
        /*00c8*/ 	.word	0xffffffff


	//----- nvinfo : EIATTR_COOP_GROUP_INSTR_OFFSETS
	.align		4
.L_424:
        /*00cc*/ 	.byte	0x04, 0x28
        /*00ce*/ 	.short	(.L_426 - .L_425)


	//   ....[0]....
.L_425:
        /*00d0*/ 	.word	0x000057c0


	//   ....[1]....
        /*00d4*/ 	.word	0x00005830


	//   ....[2]....
        /*00d8*/ 	.word	0x000058d0


	//   ....[3]....
        /*00dc*/ 	.word	0x00005900


	//   ....[4]....
        /*00e0*/ 	.word	0x00005920


	//   ....[5]....
        /*00e4*/ 	.word	0x00005940


	//   ....[6]....
        /*00e8*/ 	.word	0x000059d0


	//   ....[7]....
        /*00ec*/ 	.word	0x00005a20


	//   ....[8]....
        /*00f0*/ 	.word	0x00009090


	//   ....[9]....
        /*00f4*/ 	.word	0x000090c0


	//   ....[10]....
        /*00f8*/ 	.word	0x00009110


	//   ....[11]....
        /*00fc*/ 	.word	0x00009180


	//   ....[12]....
        /*0100*/ 	.word	0x00009190


	//   ....[13]....
        /*0104*/ 	.word	0x000091a0


	//   ....[14]....
        /*0108*/ 	.word	0x000091c0


	//   ....[15]....
        /*010c*/ 	.word	0x00009250


	//   ....[16]....
        /*0110*/ 	.word	0x0000ce20


	//   ....[17]....
        /*0114*/ 	.word	0x0000ce90


	//   ....[18]....
        /*0118*/ 	.word	0x0000ceb0


	//   ....[19]....
        /*011c*/ 	.word	0x0000cf00


	//   ....[20]....
        /*0120*/ 	.word	0x0000cf10


	//   ....[21]....
        /*0124*/ 	.word	0x0000cf40


	//   ....[22]....
        /*0128*/ 	.word	0x0000cf50


	//   ....[23]....
        /*012c*/ 	.word	0x0000cfa0


	//   ....[24]....
        /*0130*/ 	.word	0x000104c0


	//   ....[25]....
        /*0134*/ 	.word	0x00010500


	//   ....[26]....
        /*0138*/ 	.word	0x00010520


	//   ....[27]....
        /*013c*/ 	.word	0x00010530


	//   ....[28]....
        /*0140*/ 	.word	0x00010570


	//   ....[29]....
        /*0144*/ 	.word	0x00010590


	//   ....[30]....
        /*0148*/ 	.word	0x000105b0


	//   ....[31]....
        /*014c*/ 	.word	0x000105c0


	//   ....[32]....
        /*0150*/ 	.word	0x00011ee0


	//   ....[33]....
        /*0154*/ 	.word	0x00011f20


	//   ....[34]....
        /*0158*/ 	.word	0x00011f50


	//   ....[35]....
        /*015c*/ 	.word	0x00011f90


	//   ....[36]....
        /*0160*/ 	.word	0x00011fb0


	//   ....[37]....
        /*0164*/ 	.word	0x00011fd0


	//   ....[38]....
        /*0168*/ 	.word	0x00011fe0


	//   ....[39]....
        /*016c*/ 	.word	0x00012020


	//----- nvinfo : EIATTR_VRC_CTA_INIT_COUNT
	.align		4
.L_426:
        /*0170*/ 	.byte	0x02, 0x4a
	.zero		1
	.zero		1


	//----- nvinfo : EIATTR_EXIT_INSTR_OFFSETS
	.align		4
        /*0174*/ 	.byte	0x04, 0x1c
        /*0176*/ 	.short	(.L_428 - .L_427)


	//   ....[0]....
.L_427:
        /*0178*/ 	.word	0x00000380


	//   ....[1]....
        /*017c*/ 	.word	0x00001680


	//   ....[2]....
        /*0180*/ 	.word	0x00001710


	//   ....[3]....
        /*0184*/ 	.word	0x00013900


	//   ....[4]....
        /*0188*/ 	.word	0x000139d0


	//----- nvinfo : EIATTR_CRS_STACK_SIZE
	.align		4
.L_428:
        /*018c*/ 	.byte	0x04, 0x1e
        /*018e*/ 	.short	(.L_430 - .L_429)
.L_429:
        /*0190*/ 	.word	0x00000000


	//----- nvinfo : EIATTR_CBANK_PARAM_SIZE
	.align		4
.L_430:
        /*0194*/ 	.byte	0x03, 0x19
        /*0196*/ 	.short	0x01d0


	//----- nvinfo : EIATTR_PARAM_CBANK
	.align		4
        /*0198*/ 	.byte	0x04, 0x0a
        /*019a*/ 	.short	(.L_432 - .L_431)
	.align		4
.L_431:
        /*019c*/ 	.word	index@(.nv.constant0._ZN5flash16flash_fwd_kernelI23Flash_fwd_kernel_traitsILi64ELi128ELi64ELi4ELb0ELb0EN7cutlass6half_tE19Flash_kernel_traitsILi64ELi128ELi64ELi4ES3_EELb0ELb1ELb0ELb1ELb0ELb0ELb1ELb0EEEvNS_16Flash_fwd_paramsE)
        /*01a0*/ 	.short	0x0380
        /*01a2*/ 	.short	0x01d0


	//----- nvinfo : EIATTR_SW_WAR
	.align		4
.L_432:
        /*01a4*/ 	.byte	0x04, 0x36
        /*01a6*/ 	.short	(.L_434 - .L_433)
.L_433:
        /*01a8*/ 	.word	0x00000008
.L_434:


//--------------------- .nv.callgraph             --------------------------
	.section	.nv.callgraph,"",@"SHT_CUDA_CALLGRAPH"
	.align	4
	.sectionentsize	8
	.align		4
        /*0000*/ 	.word	0x00000000
	.align		4
        /*0004*/ 	.word	0xffffffff
	.align		4
        /*0008*/ 	.word	0x00000000
	.align		4
        /*000c*/ 	.word	0xfffffffe
	.align		4
        /*0010*/ 	.word	0x00000000
	.align		4
        /*0014*/ 	.word	0xfffffffd
	.align		4
        /*0018*/ 	.word	0x00000000
	.align		4
        /*001c*/ 	.word	0xfffffffc


//--------------------- .nv.constant4             --------------------------
	.section	.nv.constant4,"a",@progbits
	.align	8
	.align		8
.nv.constant4:
        /*0000*/ 	.dword	_ZN72_INTERNAL_aa5abc54_36_flash_fwd_hdim64_fp16_causal_sm80_cu_e763cb1e_28484cuda3std3__45__cpo5beginE
	.align		8
        /*0008*/ 	.dword	_ZN72_INTERNAL_aa5abc54_36_flash_fwd_hdim64_fp16_causal_sm80_cu_e763cb1e_28484cuda3std3__45__cpo3endE
	.align		8
        /*0010*/ 	.dword	_ZN72_INTERNAL_aa5abc54_36_flash_fwd_hdim64_fp16_causal_sm80_cu_e763cb1e_28484cuda3std3__45__cpo6cbeginE
	.align		8
        /*0018*/ 	.dword	_ZN72_INTERNAL_aa5abc54_36_flash_fwd_hdim64_fp16_causal_sm80_cu_e763cb1e_28484cuda3std3__45__cpo4cendE
	.align		8
        /*0020*/ 	.dword	_ZN72_INTERNAL_aa5abc54_36_flash_fwd_hdim64_fp16_causal_sm80_cu_e763cb1e_28484cuda3std3__474_GLOBAL__N__aa5abc54_36_flash_fwd_hdim64_fp16_causal_sm80_cu_e763cb1e_28486ignoreE
	.align		8
        /*0028*/ 	.dword	_ZN72_INTERNAL_aa5abc54_36_flash_fwd_hdim64_fp16_causal_sm80_cu_e763cb1e_28484cuda3std3__419piecewise_constructE
	.align		8
        /*0030*/ 	.dword	_ZN72_INTERNAL_aa5abc54_36_flash_fwd_hdim64_fp16_causal_sm80_cu_e763cb1e_28484cuda3std3__48in_placeE
	.align		8
        /*0038*/ 	.dword	_ZN72_INTERNAL_aa5abc54_36_flash_fwd_hdim64_fp16_causal_sm80_cu_e763cb1e_28484cuda3std6ranges3__45__cpo4swapE
	.align		8
        /*0040*/ 	.dword	_ZN72_INTERNAL_aa5abc54_36_flash_fwd_hdim64_fp16_causal_sm80_cu_e763cb1e_28484cuda3std6ranges3__45__cpo9iter_moveE
	.align		8
        /*0048*/ 	.dword	_ZN72_INTERNAL_aa5abc54_36_flash_fwd_hdim64_fp16_causal_sm80_cu_e763cb1e_28484cute7productE
	.align		8
        /*0050*/ 	.dword	_ZN72_INTERNAL_aa5abc54_36_flash_fwd_hdim64_fp16_causal_sm80_cu_e763cb1e_28484cute1_E


//--------------------- .text._ZN5flash16flash_fwd_kernelI23Flash_fwd_kernel_traitsILi64ELi128ELi128ELi4ELb0ELb0EN7cutlass6half_tE19Flash_kernel_traitsILi64ELi128ELi128ELi4ES3_EELb0ELb1ELb0ELb0ELb1ELb1ELb0ELb0EEEvNS_16Flash_fwd_paramsE --------------------------
	.section	.text._ZN5flash16flash_fwd_kernelI23Flash_fwd_kernel_traitsILi64ELi128ELi128ELi4ELb0ELb0EN7cutlass6half_tE19Flash_kernel_traitsILi64ELi128ELi128ELi4ES3_EELb0ELb1ELb0ELb0ELb1ELb1ELb0ELb0EEEvNS_16Flash_fwd_paramsE,"ax",@progbits
	.align	128
        .global         _ZN5flash16flash_fwd_kernelI23Flash_fwd_kernel_traitsILi64ELi128ELi128ELi4ELb0ELb0EN7cutlass6half_tE19Flash_kernel_traitsILi64ELi128ELi128ELi4ES3_EELb0ELb1ELb0ELb0ELb1ELb1ELb0ELb0EEEvNS_16Flash_fwd_paramsE
        .type           _ZN5flash16flash_fwd_kernelI23Flash_fwd_kernel_traitsILi64ELi128ELi128ELi4ELb0ELb0EN7cutlass6half_tE19Flash_kernel_traitsILi64ELi128ELi128ELi4ES3_EELb0ELb1ELb0ELb0ELb1ELb1ELb0ELb0EEEvNS_16Flash_fwd_paramsE,@function
        .size           _ZN5flash16flash_fwd_kernelI23Flash_fwd_kernel_traitsILi64ELi128ELi128ELi4ELb0ELb0EN7cutlass6half_tE19Flash_kernel_traitsILi64ELi128ELi128ELi4ES3_EELb0ELb1ELb0ELb0ELb1ELb1ELb0ELb0EEEvNS_16Flash_fwd_paramsE,(.L_x_1456 - _ZN5flash16flash_fwd_kernelI23Flash_fwd_kernel_traitsILi64ELi128ELi128ELi4ELb0ELb0EN7cutlass6half_tE19Flash_kernel_traitsILi64ELi128ELi128ELi4ES3_EELb0ELb1ELb0ELb0ELb1ELb1ELb0ELb0EEEvNS_16Flash_fwd_paramsE)
        .other          _ZN5flash16flash_fwd_kernelI23Flash_fwd_kernel_traitsILi64ELi128ELi128ELi4ELb0ELb0EN7cutlass6half_tE19Flash_kernel_traitsILi64ELi128ELi128ELi4ES3_EELb0ELb1ELb0ELb0ELb1ELb1ELb0ELb0EEEvNS_16Flash_fwd_paramsE,@"STO_CUDA_ENTRY STV_DEFAULT"
_ZN5flash16flash_fwd_kernelI23Flash_fwd_kernel_traitsILi64ELi128ELi128ELi4ELb0ELb0EN7cutlass6half_tE19Flash_kernel_traitsILi64ELi128ELi128ELi4ES3_EELb0ELb1ELb0ELb0ELb1ELb1ELb0ELb0EEEvNS_16Flash_fwd_paramsE:
.text._ZN5flash16flash_fwd_kernelI23Flash_fwd_kernel_traitsILi64ELi128ELi128ELi4ELb0ELb0EN7cutlass6half_tE19Flash_kernel_traitsILi64ELi128ELi128ELi4ES3_EELb0ELb1ELb0ELb0ELb1ELb1ELb0ELb0EEEvNS_16Flash_fwd_paramsE:
[----:B------:R-:W1:Y:S08]  /*0000*/  LDC R1, c[0x0][0x37c] ;  /* 0x0000df00ff017b82 */ /* 0x000e700000000800 */
[----:B------:R-:W2:Y:S01]  /*0010*/  LDC.64 R4, c[0x0][0x470] ;  /* 0x00011c00ff047b82 */ /* 0x000ea20000000a00 */
[----:B------:R-:W3:Y:S01]  /*0020*/  S2R R49, SR_CTAID.Y ;  /* 0x0000000000317919 */ /* 0x000ee20000002600 */
[----:B------:R-:W4:Y:S01]  /*0030*/  LDCU.64 UR20, c[0x0][0x358] ;  /* 0x00006b00ff1477ac */ /* 0x000f220008000a00 */
[----:B------:R-:W-:-:S02]  /*0040*/  IMAD.MOV.U32 R212, RZ, RZ, RZ ;  /* 0x000000ffffd47224 */ /* 0x000fc400078e00ff */
[----:B-1----:R-:W-:-:S03]  /*0050*/  VIADD R1, R1, 0xffffff58 ;  /* 0xffffff5801017836 */ /* 0x002fc60000000000 */
[----:B------:R-:W1:Y:S08]  /*0060*/  LDC.64 R2, c[0x0][0x478] ;  /* 0x00011e00ff027b82 */ /* 0x000e700000000a00 */
[----:B------:R-:W4:Y:S01]  /*0070*/  S2UR UR23, SR_CTAID.X ;  /* 0x00000000001779c3 */ /* 0x000f220000002500 */
[----:B--2---:R-:W-:-:S07]  /*0080*/  ISETP.NE.U32.AND P0, PT, R4, RZ, PT ;  /* 0x000000ff0400720c */ /* 0x004fce0003f05070 */
[----:B------:R-:W2:Y:S01]  /*0090*/  LDC R239, c[0x0][0x434] ;  /* 0x00010d00ffef7b82 */ /* 0x000ea20000000800 */
[----:B------:R-:W-:Y:S02]  /*00a0*/  ISETP.NE.AND.EX P0, PT, R5, RZ, PT, P0 ;  /* 0x000000ff0500720c */ /* 0x000fe40003f05300 */
[----:B-1----:R-:W-:-:S04]  /*00b0*/  ISETP.NE.U32.AND P2, PT, R2, RZ, PT ;  /* 0x000000ff0200720c */ /* 0x002fc80003f45070 */
[----:B------:R-:W-:-:S07]  /*00c0*/  ISETP.NE.AND.EX P2, PT, R3, RZ, PT, P2 ;  /* 0x000000ff0300720c */ /* 0x000fce0003f45320 */
[----:B------:R-:W3:Y:S08]  /*00d0*/  @P0 LDC.64 R2, c[0x0][0x470] ;  /* 0x00011c00ff020b82 */ /* 0x000ef00000000a00 */
[----:B------:R-:W1:Y:S01]  /*00e0*/  @P2 LDC.64 R6, c[0x0][0x478] ;  /* 0x00011e00ff062b82 */ /* 0x000e620000000a00 */
[----:B----4-:R-:W-:Y:S01]  /*00f0*/  USHF.L.U32 UR22, UR23, 0x7, URZ ;  /* 0x0000000717167899 */ /* 0x010fe200080006ff */
[----:B---3--:R-:W-:-:S05]  /*0100*/  @P0 IMAD.WIDE.U32 R4, R49, 0x4, R2 ;  /* 0x0000000431040825 */ /* 0x008fca00078e0002 */
[----:B------:R3:W5:Y:S01]  /*0110*/  @P0 LDG.E R212, desc[UR20][R4.64] ;  /* 0x0000001404d40981 */ /* 0x000762000c1e1900 */
[----:B-1----:R-:W-:-:S05]  /*0120*/  @P2 IMAD.WIDE.U32 R2, R49, 0x4, R6 ;  /* 0x0000000431022825 */ /* 0x002fca00078e0006 */
[----:B------:R1:W5:Y:S01]  /*0130*/  @P2 LDG.E R0, desc[UR20][R2.64] ;  /* 0x0000001402002981 */ /* 0x000362000c1e1900 */
[----:B--2---:R-:W-:Y:S01]  /*0140*/  ISETP.LE.AND P1, PT, R239, UR22, PT ;  /* 0x00000016ef007c0c */ /* 0x004fe2000bf23270 */
[----:B---3--:R-:W2:Y:S08]  /*0150*/  @!P2 LDC.64 R4, c[0x0][0x438] ;  /* 0x00010e00ff04ab82 */ /* 0x008eb00000000a00 */
[----:B------:R-:W3:Y:S02]  /*0160*/  @!P2 LDC.64 R2, c[0x0][0x488] ;  /* 0x00012200ff02ab82 */ /* 0x000ee40000000a00 */
[----:B---3--:R-:W-:-:S02]  /*0170*/  @!P2 ISETP.NE.U32.AND P0, PT, R2, RZ, PT ;  /* 0x000000ff0200a20c */ /* 0x008fc40003f05070 */
[----:B-12---:R-:W-:Y:S11]  /*0180*/  @P1 EXIT ;  /* 0x000000000000194d */ /* 0x006ff60003800000 */
[----:B------:R-:W1:Y:S01]  /*0190*/  LDC R6, c[0x0][0x508] ;  /* 0x00014200ff067b82 */ /* 0x000e620000000800 */
[----:B------:R-:W-:Y:S01]  /*01a0*/  @!P2 ISETP.NE.AND.EX P0, PT, R3, RZ, PT, P0 ;  /* 0x000000ff0300a20c */ /* 0x000fe20003f05300 */
[--C-:B-----5:R-:W-:Y:S01]  /*01b0*/  @P2 IMAD.IADD R100, R0, 0x1, -R212.reuse ;  /* 0x0000000100642824 */ /* 0x120fe200078e0ad4 */
[----:B------:R-:W2:Y:S02]  /*01c0*/  S2R R20, SR_CTAID.Z ;  /* 0x0000000000147919 */ /* 0x000ea40000002700 */
[----:B------:R-:W-:Y:S01]  /*01d0*/  @!P2 SEL R0, R5, RZ, P0 ;  /* 0x000000ff0500a207 */ /* 0x000fe20000000000 */
[----:B------:R-:W3:Y:S03]  /*01e0*/  S2R R213, SR_TID.X ;  /* 0x0000000000d57919 */ /* 0x000ee60000002100 */
[----:B------:R-:W-:-:S05]  /*01f0*/  @!P2 IADD3 R100, PT, PT, R0, R4, -R212 ;  /* 0x000000040064a210 */ /* 0x000fca0007ffe8d4 */
[----:B------:R-:W-:-:S05]  /*0200*/  VIADD R2, R100, 0x7f ;  /* 0x0000007f64027836 */ /* 0x000fca0000000000 */
[----:B------:R-:W-:Y:S02]  /*0210*/  IADD3 R0, PT, PT, R2, UR22, -R239 ;  /* 0x0000001602007c10 */ /* 0x000fe4000fffe8ef */
[----:B------:R-:W-:Y:S02]  /*0220*/  SHF.R.S32.HI R4, RZ, 0x1f, R2 ;  /* 0x0000001fff047819 */ /* 0x000fe40000011402 */
[----:B-1----:R-:W-:Y:S02]  /*0230*/  IADD3 R0, PT, PT, R0, 0x80, R6 ;  /* 0x0000008000007810 */ /* 0x002fe40007ffe006 */
[----:B------:R-:W-:Y:S02]  /*0240*/  LEA.HI R2, R4, R2, RZ, 0x7 ;  /* 0x0000000204027211 */ /* 0x000fe400078f38ff */
[----:B------:R-:W-:Y:S02]  /*0250*/  SHF.R.S32.HI R3, RZ, 0x1f, R0 ;  /* 0x0000001fff037819 */ /* 0x000fe40000011400 */
[----:B------:R-:W-:-:S02]  /*0260*/  SHF.R.S32.HI R2, RZ, 0x7, R2 ;  /* 0x00000007ff027819 */ /* 0x000fc40000011402 */
[----:B------:R-:W-:-:S04]  /*0270*/  LEA.HI R0, R3, R0, RZ, 0x7 ;  /* 0x0000000003007211 */ /* 0x000fc800078f38ff */
[----:B------:R-:W-:-:S04]  /*0280*/  SHF.R.S32.HI R0, RZ, 0x7, R0 ;  /* 0x00000007ff007819 */ /* 0x000fc80000011400 */
[----:B------:R-:W-:-:S04]  /*0290*/  VIMNMX R250, PT, PT, R2, R0, PT ;  /* 0x0000000002fa7248 */ /* 0x000fc80003fe0100 */
[----:B------:R-:W-:-:S13]  /*02a0*/  ISETP.GT.AND P0, PT, R250, RZ, PT ;  /* 0x000000fffa00720c */ /* 0x000fda0003f04270 */
[----:B--23--:R-:W-:Y:S05]  /*02b0*/  @P0 BRA `(.L_x_0) ;  /* 0x0000000800ec0947 */ /* 0x00cfea0003800000 */
[----:B------:R-:W1:Y:S01]  /*02c0*/  LDC.U8 R0, c[0x0][0x549] ;  /* 0x00015240ff007b82 */ /* 0x000e620000000000 */
[----:B------:R-:W-:-:S07]  /*02d0*/  SHF.L.U32 R2, R213, 0x3, RZ ;  /* 0x00000003d5027819 */ /* 0x000fce00000006ff */
[----:B------:R-:W2:Y:S08]  /*02e0*/  LDC.64 R6, c[0x0][0x400] ;  /* 0x00010000ff067b82 */ /* 0x000eb00000000a00 */
[----:B------:R-:W3:Y:S01]  /*02f0*/  LDC.U8 R5, c[0x0][0x548] ;  /* 0x00015200ff057b82 */ /* 0x000ee20000000000 */
[----:B-1----:R-:W-:-:S13]  /*0300*/  ISETP.NE.AND P1, PT, R0, RZ, PT ;  /* 0x000000ff0000720c */ /* 0x002fda0003f25270 */
[----:B------:R-:W1:Y:S01]  /*0310*/  @P1 LDC R0, c[0x0][0x430] ;  /* 0x00010c00ff001b82 */ /* 0x000e620000000800 */
[----:B------:R-:W-:-:S07]  /*0320*/  @P1 MOV R4, 0x1 ;  /* 0x0000000100041802 */ /* 0x000fce0000000f00 */
[----:B------:R-:W4:Y:S01]  /*0330*/  @P1 LDC R15, c[0x0][0x430] ;  /* 0x00010c00ff0f1b82 */ /* 0x000f220000000800 */
[----:B-1----:R-:W-:Y:S01]  /*0340*/  @P1 IMAD R0, R239, R0, RZ ;  /* 0x00000000ef001224 */ /* 0x002fe200078e02ff */
[----:B--23--:R-:W-:Y:S06]  /*0350*/  @P1 BRA `(.L_x_1) ;  /* 0x0000000000241947 */ /* 0x00cfec0003800000 */
[----:B------:R-:W-:Y:S01]  /*0360*/  ISETP.NE.AND P0, PT, R5, RZ, PT ;  /* 0x000000ff0500720c */ /* 0x000fe20003f05270 */
[----:B------:R-:W1:-:S12]  /*0370*/  LDC R8, c[0x0][0x3e0] ;  /* 0x0000f800ff087b82 */ /* 0x000e580000000800 */
[----:B------:R-:W2:Y:S01]  /*0380*/  @P0 LDC R0, c[0x0][0x454] ;  /* 0x00011500ff000b82 */ /* 0x000ea20000000800 */
[----:B----4-:R-:W-:Y:S02]  /*0390*/  @P0 MOV R15, 0x1 ;  /* 0x00000001000f0802 */ /* 0x010fe40000000f00 */
[----:B------:R-:W-:-:S05]  /*03a0*/  @!P0 MOV R15, 0x1 ;  /* 0x00000001000f8802 */ /* 0x000fca0000000f00 */
[----:B------:R-:W1:Y:S08]  /*03b0*/  @P0 LDC R3, c[0x0][0x454] ;  /* 0x00011500ff030b82 */ /* 0x000e700000000800 */
[----:B------:R-:W3:Y:S01]  /*03c0*/  @!P0 LDC R0, c[0x0][0x434] ;  /* 0x00010d00ff008b82 */ /* 0x000ee20000000800 */
[-C--:B-1----:R-:W-:Y:S02]  /*03d0*/  @P0 IMAD R4, R3, R8.reuse, RZ ;  /* 0x0000000803040224 */ /* 0x082fe400078e02ff */
[----:B--2---:R-:W-:-:S07]  /*03e0*/  @!P0 IMAD R4, R239, R8, RZ ;  /* 0x00000008ef048224 */ /* 0x004fce00078e02ff */
.L_x_1:
[----:B------:R-:W1:Y:S01]  /*03f0*/  LDC.64 R12, c[0x0][0x408] ;  /* 0x00010200ff0c7b82 */ /* 0x000e620000000a00 */
[----:B------:R-:W2:Y:S01]  /*0400*/  LDCU.64 UR6, c[0x0][0x410] ;  /* 0x00008200ff0677ac */ /* 0x000ea20008000a00 */
[----:B------:R-:W-:Y:S01]  /*0410*/  LOP3.LUT R2, R2, 0x38, RZ, 0xc0, !PT ;  /* 0x0000003802027812 */ /* 0x000fe200078ec0ff */
[----:B------:R-:W-:Y:S01]  /*0420*/  IMAD.MOV.U32 R3, RZ, RZ, RZ ;  /* 0x000000ffff037224 */ /* 0x000fe200078e00ff */
[----:B------:R-:W-:Y:S01]  /*0430*/  ISETP.NE.AND P1, PT, R5, RZ, !P1 ;  /* 0x000000ff0500720c */ /* 0x000fe20004f25270 */
[----:B------:R-:W5:Y:S01]  /*0440*/  LDCU.64 UR4, c[0x0][0x3f0] ;  /* 0x00007e00ff0477ac */ /* 0x000f620008000a00 */
[----:B---3--:R-:W-:Y:S01]  /*0450*/  IMAD R0, R20, R0, RZ ;  /* 0x0000000014007224 */ /* 0x008fe200078e02ff */
[----:B------:R-:W-:Y:S01]  /*0460*/  SHF.R.U32.HI R10, RZ, 0x3, R213 ;  /* 0x00000003ff0a7819 */ /* 0x000fe200000116d5 */
[C---:B------:R-:W-:Y:S01]  /*0470*/  IMAD.WIDE.U32 R2, R49.reuse, R6, R2 ;  /* 0x0000000631027225 */ /* 0x040fe200078e0002 */
[----:B------:R-:W-:Y:S01]  /*0480*/  USHF.L.U32 UR8, UR23, 0x7, URZ ;  /* 0x0000000717087899 */ /* 0x000fe200080006ff */
[----:B------:R-:W-:Y:S01]  /*0490*/  BSSY.RECONVERGENT B0, `(.L_x_2) ;  /* 0x0000042000007945 */ /* 0x000fe20003800200 */
[----:B------:R-:W-:Y:S01]  /*04a0*/  USHF.R.U32.HI UR23, URZ, 0x19, UR23 ;  /* 0x00000019ff177899 */ /* 0x000fe20008011617 */
[----:B------:R-:W-:-:S02]  /*04b0*/  IMAD R3, R49, R7, R3 ;  /* 0x0000000731037224 */ /* 0x000fc400078e0203 */
[----:B------:R-:W-:Y:S02]  /*04c0*/  IMAD R7, R49, R239, RZ ;  /* 0x000000ef31077224 */ /* 0x000fe400078e02ff */
[----:B----4-:R-:W-:Y:S02]  /*04d0*/  IMAD R6, R15, UR22, RZ ;  /* 0x000000160f067c24 */ /* 0x010fe4000f8e02ff */
[----:B------:R-:W-:Y:S01]  /*04e0*/  @!P1 IMAD R0, R49, R4, R0 ;  /* 0x0000000431009224 */ /* 0x000fe200078e0200 */
[----:B------:R-:W-:Y:S01]  /*04f0*/  LOP3.LUT R4, R10, UR8, RZ, 0xfc, !PT ;  /* 0x000000080a047c12 */ /* 0x000fe2000f8efcff */
[----:B--2---:R-:W-:Y:S01]  /*0500*/  IMAD.WIDE.U32 R2, R20, UR6, R2 ;  /* 0x0000000614027c25 */ /* 0x004fe2000f8e0002 */
[----:B------:R-:W-:Y:S02]  /*0510*/  SHF.R.S32.HI R8, RZ, 0x1f, R7 ;  /* 0x0000001fff087819 */ /* 0x000fe40000011407 */
[----:B------:R-:W-:Y:S01]  /*0520*/  SEL R7, R7, RZ, P1 ;  /* 0x000000ff07077207 */ /* 0x000fe20000800000 */
[----:B-1----:R-:W-:Y:S01]  /*0530*/  IMAD R9, R12, UR23, RZ ;  /* 0x000000170c097c24 */ /* 0x002fe2000f8e02ff */
[----:B------:R-:W-:Y:S01]  /*0540*/  SEL R8, R8, RZ, P1 ;  /* 0x000000ff08087207 */ /* 0x000fe20000800000 */
[----:B------:R-:W-:Y:S01]  /*0550*/  IMAD R3, R20, UR7, R3 ;  /* 0x0000000714037c24 */ /* 0x000fe2000f8e0203 */
[----:B------:R-:W-:Y:S01]  /*0560*/  IADD3 R17, P2, P1, R6, R7, R0 ;  /* 0x0000000706117210 */ /* 0x000fe2000795e000 */
[C---:B------:R-:W-:Y:S01]  /*0570*/  IMAD R9, R4.reuse, R13, R9 ;  /* 0x0000000d04097224 */ /* 0x040fe200078e0209 */
[----:B------:R-:W-:Y:S01]  /*0580*/  SHF.R.S32.HI R6, RZ, 0x1f, R6 ;  /* 0x0000001fff067819 */ /* 0x000fe20000011406 */
[----:B------:R-:W-:Y:S01]  /*0590*/  IMAD.WIDE.U32 R4, R4, R12, R2 ;  /* 0x0000000c04047225 */ /* 0x000fe200078e0002 */
[----:B------:R-:W-:-:S02]  /*05a0*/  SHF.R.S32.HI R3, RZ, 0x1f, R0 ;  /* 0x0000001fff037819 */ /* 0x000fc40000011400 */
[----:B------:R-:W-:Y:S01]  /*05b0*/  SHF.L.U64.HI R11, R12, 0x5, R13 ;  /* 0x000000050c0b7819 */ /* 0x000fe2000001020d */
[----:B------:R-:W-:Y:S01]  /*05c0*/  IMAD.IADD R0, R5, 0x1, R9 ;  /* 0x0000000105007824 */ /* 0x000fe200078e0209 */
[----:B-----5:R-:W-:Y:S01]  /*05d0*/  LEA R2, P0, R4, UR4, 0x1 ;  /* 0x0000000404027c11 */ /* 0x020fe2000f8008ff */
[----:B------:R-:W-:Y:S01]  /*05e0*/  IMAD.SHL.U32 R18, R12, 0x40, RZ ;  /* 0x000000400c127824 */ /* 0x000fe200078e00ff */
[----:B------:R-:W-:Y:S01]  /*05f0*/  IADD3.X R16, PT, PT, R6, R8, R3, P2, P1 ;  /* 0x0000000806107210 */ /* 0x000fe200017e2403 */
[----:B------:R-:W-:Y:S01]  /*0600*/  IMAD.SHL.U32 R14, R12, 0x20, RZ ;  /* 0x000000200c0e7824 */ /* 0x000fe200078e00ff */
[----:B------:R-:W-:Y:S02]  /*0610*/  LEA.HI.X R3, R4, UR5, R0, 0x1, P0 ;  /* 0x0000000504037c11 */ /* 0x000fe400080f0c00 */
[CC--:B------:R-:W-:Y:S02]  /*0620*/  LEA R4, P0, R12.reuse, R2.reuse, 0x7 ;  /* 0x000000020c047211 */ /* 0x0c0fe400078038ff */
[----:B------:R-:W-:Y:S01]  /*0630*/  SHF.L.U64.HI R0, R12, 0x6, R13 ;  /* 0x000000060c007819 */ /* 0x000fe2000001020d */
[----:B------:R1:W-:Y:S01]  /*0640*/  STG.E.128 desc[UR20][R2.64], RZ ;  /* 0x000000ff02007986 */ /* 0x0003e2000c101d14 */
[----:B------:R-:W-:-:S02]  /*0650*/  IADD3 R6, P1, PT, R18, R2, RZ ;  /* 0x0000000212067210 */ /* 0x000fc40007f3e0ff */
[----:B------:R-:W-:Y:S02]  /*0660*/  IADD3 R8, P2, PT, R14, R2, RZ ;  /* 0x000000020e087210 */ /* 0x000fe40007f5e0ff */
[-C--:B------:R-:W-:Y:S02]  /*0670*/  LEA.HI.X R5, R12, R3.reuse, R13, 0x7, P0 ;  /* 0x000000030c057211 */ /* 0x080fe400000f3c0d */
[----:B------:R-:W-:Y:S01]  /*0680*/  IADD3.X R7, PT, PT, R0, R3, RZ, P1, !PT ;  /* 0x0000000300077210 */ /* 0x000fe20000ffe4ff */
[----:B------:R-:W-:Y:S01]  /*0690*/  IMAD.X R9, R11, 0x1, R3, P2 ;  /* 0x000000010b097824 */ /* 0x000fe200010e0603 */
[----:B------:R-:W-:-:S04]  /*06a0*/  IADD3 R12, P0, PT, R6, R14, RZ ;  /* 0x0000000e060c7210 */ /* 0x000fc80007f1e0ff */
[----:B------:R2:W-:Y:S01]  /*06b0*/  STG.E.128 desc[UR20][R8.64], RZ ;  /* 0x000000ff08007986 */ /* 0x0005e2000c101d14 */
[----:B------:R-:W-:-:S03]  /*06c0*/  IMAD.X R13, R7, 0x1, R11, P0 ;  /* 0x00000001070d7824 */ /* 0x000fc600000e060b */
[----:B------:R3:W-:Y:S04]  /*06d0*/  STG.E.128 desc[UR20][R6.64], RZ ;  /* 0x000000ff06007986 */ /* 0x0007e8000c101d14 */
[----:B------:R4:W-:Y:S01]  /*06e0*/  STG.E.128 desc[UR20][R12.64], RZ ;  /* 0x000000ff0c007986 */ /* 0x0009e2000c101d14 */
[----:B-1----:R-:W-:-:S03]  /*06f0*/  IADD3 R2, P0, PT, R4, R18, RZ ;  /* 0x0000001204027210 */ /* 0x002fc60007f1e0ff */
[----:B------:R1:W-:Y:S02]  /*0700*/  STG.E.128 desc[UR20][R4.64], RZ ;  /* 0x000000ff04007986 */ /* 0x0003e4000c101d14 */
[----:B------:R-:W-:Y:S02]  /*0710*/  IMAD.X R3, R5, 0x1, R0, P0 ;  /* 0x0000000105037824 */ /* 0x000fe400000e0600 */
[----:B------:R-:W-:Y:S02]  /*0720*/  VIADD R0, R239, -UR22 ;  /* 0x80000016ef007c36 */ /* 0x000fe40008000000 */
[C---:B--2---:R-:W-:Y:S01]  /*0730*/  VIADD R8, R10.reuse, 0x30 ;  /* 0x000000300a087836 */ /* 0x044fe20000000000 */
[----:B------:R-:W-:Y:S02]  /*0740*/  IADD3 R9, PT, PT, R10, 0x40, RZ ;  /* 0x000000400a097810 */ /* 0x000fe40007ffe0ff */
[----:B---3--:R-:W-:Y:S01]  /*0750*/  IADD3 R6, P1, PT, R4, R14, RZ ;  /* 0x0000000e04067210 */ /* 0x008fe20007f3e0ff */
[----:B----4-:R-:W-:-:S04]  /*0760*/  VIADD R12, R10, 0x60 ;  /* 0x000000600a0c7836 */ /* 0x010fc80000000000 */
[----:B------:R-:W-:Y:S01]  /*0770*/  IMAD.X R7, R5, 0x1, R11, P1 ;  /* 0x0000000105077824 */ /* 0x000fe200008e060b */
[----:B------:R-:W-:Y:S02]  /*0780*/  LOP3.LUT P1, R213, R213, 0x7, RZ, 0xc0, !PT ;  /* 0x00000007d5d57812 */ /* 0x000fe4000782c0ff */
[----:B-1----:R-:W-:Y:S02]  /*0790*/  IADD3 R4, P0, PT, R2, R14, RZ ;  /* 0x0000000e02047210 */ /* 0x002fe40007f1e0ff */
[----:B------:R1:W-:Y:S01]  /*07a0*/  STG.E.128 desc[UR20][R6.64], RZ ;  /* 0x000000ff06007986 */ /* 0x0003e2000c101d14 */
[C---:B------:R-:W-:Y:S02]  /*07b0*/  ISETP.GE.OR P1, PT, R10.reuse, R0, P1 ;  /* 0x000000000a00720c */ /* 0x040fe40000f26670 */
[----:B------:R-:W-:Y:S01]  /*07c0*/  IADD3.X R5, PT, PT, R3, R11, RZ, P0, !PT ;  /* 0x0000000b03057210 */ /* 0x000fe200007fe4ff */
[----:B------:R2:W-:Y:S01]  /*07d0*/  STG.E.128 desc[UR20][R2.64], RZ ;  /* 0x000000ff02007986 */ /* 0x0005e2000c101d14 */
[----:B------:R-:W-:-:S03]  /*07e0*/  VIADD R11, R10, 0x50 ;  /* 0x000000500a0b7836 */ /* 0x000fc60000000000 */
[----:B------:R2:W-:Y:S01]  /*07f0*/  STG.E.128 desc[UR20][R4.64], RZ ;  /* 0x000000ff04007986 */ /* 0x0005e2000c101d14 */
[C---:B-1----:R-:W-:Y:S02]  /*0800*/  VIADD R6, R10.reuse, 0x10 ;  /* 0x000000100a067836 */ /* 0x042fe40000000000 */
[----:B------:R-:W-:-:S03]  /*0810*/  VIADD R7, R10, 0x20 ;  /* 0x000000200a077836 */ /* 0x000fc60000000000 */
[----:B------:R-:W-:Y:S05]  /*0820*/  @P1 BRA `(.L_x_3) ;  /* 0x0000000000201947 */ /* 0x000fea0003800000 */
[----:B------:R-:W1:Y:S01]  /*0830*/  LDCU.64 UR4, c[0x0][0x420] ;  /* 0x00008400ff0477ac */ /* 0x000e620008000a00 */
[----:B--2---:R-:W-:-:S05]  /*0840*/  IMAD R2, R10, R15, RZ ;  /* 0x0000000f0a027224 */ /* 0x004fca00078e02ff */
[----:B------:R-:W-:-:S04]  /*0850*/  IADD3 R3, P0, PT, R2, R17, RZ ;  /* 0x0000001102037210 */ /* 0x000fc80007f1e0ff */
[----:B------:R-:W-:Y:S02]  /*0860*/  LEA.HI.X.SX32 R4, R2, R16, 0x1, P0 ;  /* 0x0000001002047211 */ /* 0x000fe400000f0eff */
[----:B-1----:R-:W-:-:S04]  /*0870*/  LEA R2, P0, R3, UR4, 0x2 ;  /* 0x0000000403027c11 */ /* 0x002fc8000f8010ff */
[----:B------:R-:W-:Y:S01]  /*0880*/  LEA.HI.X R3, R3, UR5, R4, 0x2, P0 ;  /* 0x0000000503037c11 */ /* 0x000fe200080f1404 */
[----:B------:R-:W-:-:S05]  /*0890*/  IMAD.MOV.U32 R4, RZ, RZ, 0x7f800000 ;  /* 0x7f800000ff047424 */ /* 0x000fca00078e00ff */
[----:B------:R1:W-:Y:S03]  /*08a0*/  STG.E desc[UR20][R2.64], R4 ;  /* 0x0000000402007986 */ /* 0x0003e6000c101914 */
.L_x_3:
[----:B------:R-:W-:Y:S05]  /*08b0*/  BSYNC.RECONVERGENT B0 ;  /* 0x0000000000007941 */ /* 0x000fea0003800200 */
.L_x_2:
[-C--:B------:R-:W-:Y:S01]  /*08c0*/  ISETP.GE.AND P0, PT, R6, R0.reuse, PT ;  /* 0x000000000600720c */ /* 0x080fe20003f06270 */
[----:B------:R-:W-:Y:S01]  /*08d0*/  VIADD R10, R10, 0x70 ;  /* 0x000000700a0a7836 */ /* 0x000fe20000000000 */
[-C--:B------:R-:W-:Y:S01]  /*08e0*/  ISETP.GE.AND P6, PT, R7, R0.reuse, PT ;  /* 0x000000000700720c */ /* 0x080fe20003fc6270 */
[----:B------:R-:W-:Y:S01]  /*08f0*/  BSSY.RECONVERGENT B0, `(.L_x_4) ;  /* 0x0000016000007945 */ /* 0x000fe20003800200 */
[----:B------:R-:W-:Y:S02]  /*0900*/  ISETP.NE.OR P0, PT, R213, RZ, P0 ;  /* 0x000000ffd500720c */ /* 0x000fe40000705670 */
[-C--:B------:R-:W-:Y:S02]  /*0910*/  ISETP.GE.AND P5, PT, R8, R0.reuse, PT ;  /* 0x000000000800720c */ /* 0x080fe40003fa6270 */
[-C--:B------:R-:W-:Y:S02]  /*0920*/  ISETP.GE.AND P4, PT, R9, R0.reuse, PT ;  /* 0x000000000900720c */ /* 0x080fe40003f86270 */
[----:B------:R-:W-:-:S02]  /*0930*/  ISETP.GE.AND P3, PT, R11, R0, PT ;  /* 0x000000000b00720c */ /* 0x000fc40003f66270 */
[-C--:B------:R-:W-:Y:S02]  /*0940*/  ISETP.GE.AND P2, PT, R12, R0.reuse, PT ;  /* 0x000000000c00720c */ /* 0x080fe40003f46270 */
[----:B------:R-:W-:Y:S02]  /*0950*/  ISETP.GE.AND P1, PT, R10, R0, PT ;  /* 0x000000000a00720c */ /* 0x000fe40003f26270 */
[C---:B------:R-:W-:Y:S02]  /*0960*/  ISETP.NE.OR P6, PT, R213.reuse, RZ, P6 ;  /* 0x000000ffd500720c */ /* 0x040fe400037c5670 */
[C---:B------:R-:W-:Y:S02]  /*0970*/  ISETP.NE.OR P5, PT, R213.reuse, RZ, P5 ;  /* 0x000000ffd500720c */ /* 0x040fe40002fa5670 */
[C---:B------:R-:W-:Y:S02]  /*0980*/  ISETP.NE.OR P4, PT, R213.reuse, RZ, P4 ;  /* 0x000000ffd500720c */ /* 0x040fe40002785670 */
[----:B------:R-:W-:-:S02]  /*0990*/  ISETP.NE.OR P3, PT, R213, RZ, P3 ;  /* 0x000000ffd500720c */ /* 0x000fc40001f65670 */
[C---:B------:R-:W-:Y:S02]  /*09a0*/  ISETP.NE.OR P2, PT, R213.reuse, RZ, P2 ;  /* 0x000000ffd500720c */ /* 0x040fe40001745670 */
[----:B------:R-:W-:Y:S01]  /*09b0*/  ISETP.NE.OR P1, PT, R213, RZ, P1 ;  /* 0x000000ffd500720c */ /* 0x000fe20000f25670 */
[----:B------:R-:W-:-:S12]  /*09c0*/  @P0 BRA `(.L_x_5) ;  /* 0x0000000000200947 */ /* 0x000fd80003800000 */
[----:B------:R-:W3:Y:S01]  /*09d0*/  LDCU.64 UR4, c[0x0][0x420] ;  /* 0x00008400ff0477ac */ /* 0x000ee20008000a00 */
[----:B------:R-:W-:-:S05]  /*09e0*/  IMAD R0, R6, R15, RZ ;  /* 0x0000000f06007224 */ /* 0x000fca00078e02ff */
[----:B-12---:R-:W-:-:S04]  /*09f0*/  IADD3 R3, P0, PT, R0, R17, RZ ;  /* 0x0000001100037210 */ /* 0x006fc80007f1e0ff */
[----:B------:R-:W-:Y:S02]  /*0a00*/  LEA.HI.X.SX32 R0, R0, R16, 0x1, P0 ;  /* 0x0000001000007211 */ /* 0x000fe400000f0eff */
[----:B---3--:R-:W-:-:S04]  /*0a10*/  LEA R2, P0, R3, UR4, 0x2 ;  /* 0x0000000403027c11 */ /* 0x008fc8000f8010ff */
[----:B------:R-:W-:Y:S01]  /*0a20*/  LEA.HI.X R3, R3, UR5, R0, 0x2, P0 ;  /* 0x0000000503037c11 */ /* 0x000fe200080f1400 */
[----:B------:R-:W-:-:S05]  /*0a30*/  IMAD.MOV.U32 R0, RZ, RZ, 0x7f800000 ;  /* 0x7f800000ff007424 */ /* 0x000fca00078e00ff */
[----:B------:R3:W-:Y:S03]  /*0a40*/  STG.E desc[UR20][R2.64], R0 ;  /* 0x0000000002007986 */ /* 0x0007e6000c101914 */
.L_x_5:
[----:B------:R-:W-:Y:S05]  /*0a50*/  BSYNC.RECONVERGENT B0 ;  /* 0x0000000000007941 */ /* 0x000fea0003800200 */
.L_x_4:
[----:B------:R-:W-:Y:S04]  /*0a60*/  BSSY.RECONVERGENT B0, `(.L_x_6) ;  /* 0x000000a000007945 */ /* 0x000fe80003800200 */
[----:B------:R-:W-:Y:S05]  /*0a70*/  @P6 BRA `(.L_x_7) ;  /* 0x0000000000206947 */ /* 0x000fea0003800000 */
[----:B------:R-:W4:Y:S01]  /*0a80*/  LDCU.64 UR4, c[0x0][0x420] ;  /* 0x00008400ff0477ac */ /* 0x000f220008000a00 */
[----:B---3--:R-:W-:-:S05]  /*0a90*/  IMAD R0, R7, R15, RZ ;  /* 0x0000000f07007224 */ /* 0x008fca00078e02ff */
[----:B-12---:R-:W-:-:S04]  /*0aa0*/  IADD3 R3, P0, PT, R0, R17, RZ ;  /* 0x0000001100037210 */ /* 0x006fc80007f1e0ff */
[----:B------:R-:W-:Y:S02]  /*0ab0*/  LEA.HI.X.SX32 R0, R0, R16, 0x1, P0 ;  /* 0x0000001000007211 */ /* 0x000fe400000f0eff */
[----:B----4-:R-:W-:-:S04]  /*0ac0*/  LEA R2, P0, R3, UR4, 0x2 ;  /* 0x0000000403027c11 */ /* 0x010fc8000f8010ff */
[----:B------:R-:W-:Y:S01]  /*0ad0*/  LEA.HI.X R3, R3, UR5, R0, 0x2, P0 ;  /* 0x0000000503037c11 */ /* 0x000fe200080f1400 */
[----:B------:R-:W-:-:S05]  /*0ae0*/  IMAD.MOV.U32 R0, RZ, RZ, 0x7f800000 ;  /* 0x7f800000ff007424 */ /* 0x000fca00078e00ff */
[----:B------:R4:W-:Y:S03]  /*0af0*/  STG.E desc[UR20][R2.64], R0 ;  /* 0x0000000002007986 */ /* 0x0009e6000c101914 */
.L_x_7:
[----:B------:R-:W-:Y:S05]  /*0b00*/  BSYNC.RECONVERGENT B0 ;  /* 0x0000000000007941 */ /* 0x000fea0003800200 */
.L_x_6:
[----:B------:R-:W-:Y:S04]  /*0b10*/  BSSY.RECONVERGENT B0, `(.L_x_8) ;  /* 0x000000a000007945 */ /* 0x000fe80003800200 */
[----:B------:R-:W-:Y:S05]  /*0b20*/  @P5 BRA `(.L_x_9) ;  /* 0x0000000000205947 */ /* 0x000fea0003800000 */
[----:B------:R-:W5:Y:S01]  /*0b30*/  LDCU.64 UR4, c[0x0][0x420] ;  /* 0x00008400ff0477ac */ /* 0x000f620008000a00 */
[----:B---34-:R-:W-:-:S05]  /*0b40*/  IMAD R0, R8, R15, RZ ;  /* 0x0000000f08007224 */ /* 0x018fca00078e02ff */
[----:B-12---:R-:W-:-:S04]  /*0b50*/  IADD3 R3, P0, PT, R0, R17, RZ ;  /* 0x0000001100037210 */ /* 0x006fc80007f1e0ff */
[----:B------:R-:W-:Y:S02]  /*0b60*/  LEA.HI.X.SX32 R0, R0, R16, 0x1, P0 ;  /* 0x0000001000007211 */ /* 0x000fe400000f0eff */
[----:B-----5:R-:W-:-:S04]  /*0b70*/  LEA R2, P0, R3, UR4, 0x2 ;  /* 0x0000000403027c11 */ /* 0x020fc8000f8010ff */
[----:B------:R-:W-:Y:S01]  /*0b80*/  LEA.HI.X R3, R3, UR5, R0, 0x2, P0 ;  /* 0x0000000503037c11 */ /* 0x000fe200080f1400 */
[----:B------:R-:W-:-:S05]  /*0b90*/  IMAD.MOV.U32 R0, RZ, RZ, 0x7f800000 ;  /* 0x7f800000ff007424 */ /* 0x000fca00078e00ff */
[----:B------:R1:W-:Y:S03]  /*0ba0*/  STG.E desc[UR20][R2.64], R0 ;  /* 0x0000000002007986 */ /* 0x0003e6000c101914 */
.L_x_9:
[----:B------:R-:W-:Y:S05]  /*0bb0*/  BSYNC.RECONVERGENT B0 ;  /* 0x0000000000007941 */ /* 0x000fea0003800200 */
.L_x_8:
[----:B------:R-:W-:Y:S04]  /*0bc0*/  BSSY.RECONVERGENT B0, `(.L_x_10) ;  /* 0x000000a000007945 */ /* 0x000fe80003800200 */
[----:B------:R-:W-:Y:S05]  /*0bd0*/  @P4 BRA `(.L_x_11) ;  /* 0x0000000000204947 */ /* 0x000fea0003800000 */
[----:B------:R-:W5:Y:S01]  /*0be0*/  LDCU.64 UR4, c[0x0][0x420] ;  /* 0x00008400ff0477ac */ /* 0x000f620008000a00 */
[----:B-1-34-:R-:W-:-:S05]  /*0bf0*/  IMAD R0, R9, R15, RZ ;  /* 0x0000000f09007224 */ /* 0x01afca00078e02ff */
[----:B--2---:R-:W-:-:S04]  /*0c00*/  IADD3 R3, P0, PT, R0, R17, RZ ;  /* 0x0000001100037210 */ /* 0x004fc80007f1e0ff */
[----:B------:R-:W-:Y:S02]  /*0c10*/  LEA.HI.X.SX32 R0, R0, R16, 0x1, P0 ;  /* 0x0000001000007211 */ /* 0x000fe400000f0eff */
[----:B-----5:R-:W-:-:S04]  /*0c20*/  LEA R2, P0, R3, UR4, 0x2 ;  /* 0x0000000403027c11 */ /* 0x020fc8000f8010ff */
[----:B------:R-:W-:Y:S01]  /*0c30*/  LEA.HI.X R3, R3, UR5, R0, 0x2, P0 ;  /* 0x0000000503037c11 */ /* 0x000fe200080f1400 */
[----:B------:R-:W-:-:S05]  /*0c40*/  IMAD.MOV.U32 R0, RZ, RZ, 0x7f800000 ;  /* 0x7f800000ff007424 */ /* 0x000fca00078e00ff */
[----:B------:R1:W-:Y:S03]  /*0c50*/  STG.E desc[UR20][R2.64], R0 ;  /* 0x0000000002007986 */ /* 0x0003e6000c101914 */
.L_x_11:
[----:B------:R-:W-:Y:S05]  /*0c60*/  BSYNC.RECONVERGENT B0 ;  /* 0x0000000000007941 */ /* 0x000fea0003800200 */
.L_x_10:
        /* <DEDUP_REMOVED lines=10> */
.L_x_13:
[----:B------:R-:W-:Y:S05]  /*0d10*/  BSYNC.RECONVERGENT B0 ;  /* 0x0000000000007941 */ /* 0x000fea0003800200 */
.L_x_12:
        /* <DEDUP_REMOVED lines=10> */
.L_x_15:
[----:B------:R-:W-:Y:S05]  /*0dc0*/  BSYNC.RECONVERGENT B0 ;  /* 0x0000000000007941 */ /* 0x000fea0003800200 */
.L_x_14:
[----:B------:R-:W-:Y:S05]  /*0dd0*/  @P1 EXIT ;  /* 0x000000000000194d */ /* 0x000fea0003800000 */
[----:B------:R-:W5:Y:S01]  /*0de0*/  LDCU.64 UR4, c[0x0][0x420] ;  /* 0x00008400ff0477ac */ /* 0x000f620008000a00 */
[----:B-1-34-:R-:W-:-:S05]  /*0df0*/  IMAD R0, R10, R15, RZ ;  /* 0x0000000f0a007224 */ /* 0x01afca00078e02ff */
[----:B--2---:R-:W-:-:S04]  /*0e00*/  IADD3 R3, P0, PT, R0, R17, RZ ;  /* 0x0000001100037210 */ /* 0x004fc80007f1e0ff */
[----:B------:R-:W-:Y:S02]  /*0e10*/  LEA.HI.X.SX32 R0, R0, R16, 0x1, P0 ;  /* 0x0000001000007211 */ /* 0x000fe400000f0eff */
[----:B-----5:R-:W-:-:S04]  /*0e20*/  LEA R2, P0, R3, UR4, 0x2 ;  /* 0x0000000403027c11 */ /* 0x020fc8000f8010ff */
[----:B------:R-:W-:Y:S01]  /*0e30*/  LEA.HI.X R3, R3, UR5, R0, 0x2, P0 ;  /* 0x0000000503037c11 */ /* 0x000fe200080f1400 */
[----:B------:R-:W-:-:S05]  /*0e40*/  IMAD.MOV.U32 R0, RZ, RZ, 0x7f800000 ;  /* 0x7f800000ff007424 */ /* 0x000fca00078e00ff */
[----:B------:R-:W-:Y:S01]  /*0e50*/  STG.E desc[UR20][R2.64], R0 ;  /* 0x0000000002007986 */ /* 0x000fe2000c101914 */
[----:B------:R-:W-:Y:S05]  /*0e60*/  EXIT ;  /* 0x000000000000794d */ /* 0x000fea0003800000 */
.L_x_0:
[----:B------:R-:W1:Y:S01]  /*0e70*/  LDC R8, c[0x0][0x3e8] ;  /* 0x0000fa00ff087b82 */ /* 0x000e620000000800 */
[----:B------:R-:W-:Y:S01]  /*0e80*/  IABS R5, R20 ;  /* 0x0000001400057213 */ /* 0x000fe20000000000 */
[C---:B------:R-:W-:Y:S01]  /*0e90*/  IMAD.SHL.U32 R10, R213.reuse, 0x8, RZ ;  /* 0x00000008d50a7824 */ /* 0x040fe200078e00ff */
[----:B------:R-:W-:Y:S01]  /*0ea0*/  SHF.R.S32.HI R52, RZ, 0x1f, R212 ;  /* 0x0000001fff347819 */ /* 0x000fe200000114d4 */
[----:B------:R-:W2:Y:S01]  /*0eb0*/  LDCU.128 UR16, c[0x0][0x3a0] ;  /* 0x00007400ff1077ac */ /* 0x000ea20008000c00 */
[----:B------:R-:W-:Y:S01]  /*0ec0*/  IMAD.MOV.U32 R45, RZ, RZ, RZ ;  /* 0x000000ffff2d7224 */ /* 0x000fe200078e00ff */
[----:B------:R-:W-:Y:S01]  /*0ed0*/  SHF.R.U32.HI R237, RZ, 0x3, R213 ;  /* 0x00000003ffed7819 */ /* 0x000fe200000116d5 */
[C---:B------:R-:W-:Y:S01]  /*0ee0*/  IMAD.SHL.U32 R251, R213.reuse, 0x40, RZ ;  /* 0x00000040d5fb7824 */ /* 0x040fe200078e00ff */
[----:B------:R-:W3:Y:S01]  /*0ef0*/  LDC.64 R6, c[0x0][0x3b8] ;  /* 0x0000ee00ff067b82 */ /* 0x000ee20000000a00 */
[C---:B------:R-:W-:Y:S01]  /*0f00*/  LOP3.LUT R214, R10.reuse, 0x38, RZ, 0xc0, !PT ;  /* 0x000000380ad67812 */ /* 0x040fe200078ec0ff */
[----:B------:R-:W4:Y:S01]  /*0f10*/  LDCU.128 UR4, c[0x0][0x3d0] ;  /* 0x00007a00ff0477ac */ /* 0x000f220008000c00 */
[----:B------:R-:W-:Y:S01]  /*0f20*/  LOP3.LUT R11, R10, 0x1e00, RZ, 0xc0, !PT ;  /* 0x00001e000a0b7812 */ /* 0x000fe200078ec0ff */
[----:B------:R5:W-:Y:S01]  /*0f30*/  STL [R1+0x28], R10 ;  /* 0x0000280a01007387 */ /* 0x000be20000100800 */
[----:B------:R-:W-:Y:S01]  /*0f40*/  LOP3.LUT R48, R214, 0x1c0, R251, 0xf8, !PT ;  /* 0x000001c0d6307812 */ /* 0x000fe200078ef8fb */
[----:B------:R-:W-:Y:S01]  /*0f50*/  IMAD.MOV.U32 R44, RZ, RZ, R214 ;  /* 0x000000ffff2c7224 */ /* 0x000fe200078e00d6 */
[----:B------:R-:W4:Y:S01]  /*0f60*/  LDCU.128 UR8, c[0x0][0x380] ;  /* 0x00007000ff0877ac */ /* 0x000f220008000c00 */
[----:B------:R-:W-:Y:S01]  /*0f70*/  IMAD.SHL.U32 R9, R213, 0x20, RZ ;  /* 0x00000020d5097824 */ /* 0x000fe200078e00ff */
[----:B------:R-:W4:Y:S01]  /*0f80*/  LDC.64 R16, c[0x0][0x3c8] ;  /* 0x0000f200ff107b82 */ /* 0x000f220000000a00 */
[----:B------:R-:W-:Y:S01]  /*0f90*/  VIADD R238, R250, 0xffffffff ;  /* 0xfffffffffaee7836 */ /* 0x000fe20000000000 */
[----:B------:R-:W4:Y:S01]  /*0fa0*/  LDCU.128 UR12, c[0x0][0x390] ;  /* 0x00007200ff0c77ac */ /* 0x000f220008000c00 */
[----:B------:R-:W-:Y:S01]  /*0fb0*/  STL [R1+0x20], R52 ;  /* 0x0000203401007387 */ /* 0x000fe20000100800 */
[----:B------:R-:W-:Y:S01]  /*0fc0*/  SHF.R.U32.HI R215, RZ, 0x1, R213 ;  /* 0x00000001ffd77819 */ /* 0x000fe200000116d5 */
[----:B------:R-:W-:Y:S01]  /*0fd0*/  IMAD.MOV.U32 R244, RZ, RZ, 0x20 ;  /* 0x00000020fff47424 */ /* 0x000fe200078e00ff */
[----:B-1----:R-:W-:Y:S01]  /*0fe0*/  IABS R4, R8 ;  /* 0x0000000800047213 */ /* 0x002fe20000000000 */
[----:B------:R-:W-:Y:S01]  /*0ff0*/  STL [R1+0x24], R48 ;  /* 0x0000243001007387 */ /* 0x000fe20000100800 */
[----:B------:R-:W1:Y:S02]  /*1000*/  LDC.64 R204, c[0x0][0x3c0] ;  /* 0x0000f000ffcc7b82 */ /* 0x000e640000000a00 */
[----:B------:R-:W2:Y:S01]  /*1010*/  I2F.RP R2, R4 ;  /* 0x0000000400027306 */ /* 0x000ea20000209400 */
[C-C-:B---3--:R-:W-:Y:S01]  /*1020*/  SHF.L.U64.HI R252, R6.reuse, 0x7, R7.reuse ;  /* 0x0000000706fc7819 */ /* 0x148fe20000010207 */
[C---:B------:R-:W-:Y:S01]  /*1030*/  IMAD.SHL.U32 R13, R6.reuse, 0x80, RZ ;  /* 0x00000080060d7824 */ /* 0x040fe200078e00ff */
[C-C-:B------:R-:W-:Y:S01]  /*1040*/  SHF.L.U64.HI R102, R6.reuse, 0x4, R7.reuse ;  /* 0x0000000406667819 */ /* 0x140fe20000010207 */
[C---:B------:R-:W-:Y:S01]  /*1050*/  IMAD.SHL.U32 R103, R6.reuse, 0x10, RZ ;  /* 0x0000001006677824 */ /* 0x040fe200078e00ff */
[C-C-:B------:R-:W-:Y:S01]  /*1060*/  SHF.L.U64.HI R207, R6.reuse, 0x5, R7.reuse ;  /* 0x0000000506cf7819 */ /* 0x140fe20000010207 */
[C---:B------:R-:W-:Y:S01]  /*1070*/  IMAD.SHL.U32 R206, R6.reuse, 0x20, RZ ;  /* 0x0000002006ce7824 */ /* 0x040fe200078e00ff */
[C---:B------:R-:W-:Y:S01]  /*1080*/  SHF.L.U64.HI R247, R6.reuse, 0x6, R7 ;  /* 0x0000000606f77819 */ /* 0x040fe20000010207 */
[----:B------:R-:W-:Y:S01]  /*1090*/  IMAD.SHL.U32 R246, R6, 0x40, RZ ;  /* 0x0000004006f67824 */ /* 0x000fe200078e00ff */
[----:B------:R3:W-:Y:S01]  /*10a0*/  STL [R1+0x10], R13 ;  /* 0x0000100d01007387 */ /* 0x0007e20000100800 */
[----:B--2---:R-:W2:Y:S02]  /*10b0*/  MUFU.RCP R2, R2 ;  /* 0x0000000200027308 */ /* 0x004ea40000001000 */
[----:B--2---:R-:W-:-:S06]  /*10c0*/  VIADD R2, R2, 0xffffffe ;  /* 0x0ffffffe02027836 */ /* 0x004fcc0000000000 */
[----:B------:R-:W2:Y:S02]  /*10d0*/  F2I.FTZ.U32.TRUNC.NTZ R3, R2 ;  /* 0x0000000200037305 */ /* 0x000ea4000021f000 */
[----:B--2---:R-:W-:Y:S02]  /*10e0*/  IMAD.MOV R0, RZ, RZ, -R3 ;  /* 0x000000ffff007224 */ /* 0x004fe400078e0a03 */
[----:B------:R-:W-:Y:S02]  /*10f0*/  IMAD.MOV.U32 R2, RZ, RZ, RZ ;  /* 0x000000ffff027224 */ /* 0x000fe400078e00ff */
[----:B------:R-:W-:-:S04]  /*1100*/  IMAD R0, R0, R4, RZ ;  /* 0x0000000400007224 */ /* 0x000fc800078e02ff */
[----:B------:R-:W-:-:S04]  /*1110*/  IMAD.HI.U32 R0, R3, R0, R2 ;  /* 0x0000000003007227 */ /* 0x000fc800078e0002 */
[----:B------:R-:W-:Y:S01]  /*1120*/  IMAD.MOV.U32 R3, RZ, RZ, R5 ;  /* 0x000000ffff037224 */ /* 0x000fe200078e0005 */
[----:B------:R-:W-:-:S03]  /*1130*/  LOP3.LUT R5, R20, R8, RZ, 0x3c, !PT ;  /* 0x0000000814057212 */ /* 0x000fc600078e3cff */
[----:B------:R-:W-:Y:S01]  /*1140*/  IMAD.HI.U32 R0, R0, R3, RZ ;  /* 0x0000000300007227 */ /* 0x000fe200078e00ff */
[----:B------:R-:W-:-:S03]  /*1150*/  ISETP.GE.AND P0, PT, R5, RZ, PT ;  /* 0x000000ff0500720c */ /* 0x000fc60003f06270 */
[----:B------:R-:W-:-:S04]  /*1160*/  IMAD.MOV R2, RZ, RZ, -R0 ;  /* 0x000000ffff027224 */ /* 0x000fc800078e0a00 */
[----:B------:R-:W-:Y:S02]  /*1170*/  IMAD R2, R4, R2, R3 ;  /* 0x0000000204027224 */ /* 0x000fe400078e0203 */
[----:B------:R-:W-:-:S03]  /*1180*/  IMAD R3, R52, R6, RZ ;  /* 0x0000000634037224 */ /* 0x000fc600078e02ff */
[----:B------:R-:W-:-:S13]  /*1190*/  ISETP.GT.U32.AND P1, PT, R4, R2, PT ;  /* 0x000000020400720c */ /* 0x000fda0003f24070 */
[----:B------:R-:W-:Y:S02]  /*11a0*/  @!P1 IMAD.IADD R2, R2, 0x1, -R4 ;  /* 0x0000000102029824 */ /* 0x000fe400078e0a04 */
[----:B------:R-:W-:Y:S01]  /*11b0*/  @!P1 VIADD R0, R0, 0x1 ;  /* 0x0000000100009836 */ /* 0x000fe20000000000 */
[----:B------:R-:W-:Y:S02]  /*11c0*/  ISETP.NE.AND P1, PT, R8, RZ, PT ;  /* 0x000000ff0800720c */ /* 0x000fe40003f25270 */
[----:B------:R-:W-:Y:S01]  /*11d0*/  ISETP.GE.U32.AND P2, PT, R2, R4, PT ;  /* 0x000000040200720c */ /* 0x000fe20003f46070 */
[C---:B------:R-:W-:Y:S02]  /*11e0*/  IMAD R4, R212.reuse, R7, R3 ;  /* 0x00000007d4047224 */ /* 0x040fe400078e0203 */
[----:B------:R-:W-:-:S04]  /*11f0*/  IMAD.WIDE.U32 R2, R212, R6, R44 ;  /* 0x00000006d4027225 */ /* 0x000fc800078e002c */
[----:B------:R-:W-:Y:S02]  /*1200*/  IMAD.IADD R3, R3, 0x1, R4 ;  /* 0x0000000103037824 */ /* 0x000fe400078e0204 */
[----:B------:R-:W-:-:S04]  /*1210*/  IMAD.WIDE.U32 R4, R49, UR16, R2 ;  /* 0x0000001031047c25 */ /* 0x000fc8000f8e0002 */
[----:B------:R-:W-:Y:S02]  /*1220*/  @P2 VIADD R0, R0, 0x1 ;  /* 0x0000000100002836 */ /* 0x000fe40000000000 */
[----:B------:R-:W-:Y:S02]  /*1230*/  IMAD R5, R49, UR17, R5 ;  /* 0x0000001131057c24 */ /* 0x000fe4000f8e0205 */
[----:B------:R-:W-:Y:S01]  /*1240*/  IMAD.MOV.U32 R2, RZ, RZ, R0 ;  /* 0x000000ffff027224 */ /* 0x000fe200078e0000 */
[----:B------:R-:W-:Y:S01]  /*1250*/  LOP3.LUT R0, R10, 0x1f8, RZ, 0xc0, !PT ;  /* 0x000001f80a007812 */ /* 0x000fe200078ec0ff */
[----:B------:R-:W-:Y:S01]  /*1260*/  IMAD.WIDE.U32 R4, R237, R6, R4 ;  /* 0x00000006ed047225 */ /* 0x000fe200078e0004 */
[----:B-----5:R-:W-:Y:S02]  /*1270*/  LOP3.LUT R10, R251, 0x200, RZ, 0xc0, !PT ;  /* 0x00000200fb0a7812 */ /* 0x020fe400078ec0ff */
[----:B------:R-:W-:Y:S01]  /*1280*/  LOP3.LUT R3, R0, 0x38, R213, 0x78, !PT ;  /* 0x0000003800037812 */ /* 0x000fe200078e78d5 */
[----:B------:R-:W-:Y:S01]  /*1290*/  @!P0 IMAD.MOV R2, RZ, RZ, -R2 ;  /* 0x000000ffff028224 */ /* 0x000fe200078e0a02 */
[----:B------:R-:W-:Y:S01]  /*12a0*/  @!P1 LOP3.LUT R2, RZ, R8, RZ, 0x33, !PT ;  /* 0x00000008ff029212 */ /* 0x000fe200078e33ff */
[----:B------:R-:W-:Y:S01]  /*12b0*/  IMAD R5, R237, R7, R5 ;  /* 0x00000007ed057224 */ /* 0x000fe200078e0205 */
[----:B------:R-:W-:Y:S01]  /*12c0*/  LOP3.LUT R43, R3, R11, RZ, 0xfc, !PT ;  /* 0x0000000b032b7212 */ /* 0x000fe200078efcff */
[----:B------:R-:W2:Y:S01]  /*12d0*/  LDC.64 R6, c[0x0][0x3b0] ;  /* 0x0000ec00ff067b82 */ /* 0x000ea20000000a00 */
[----:B------:R-:W-:Y:S01]  /*12e0*/  SHF.R.S32.HI R12, RZ, 0x1f, R2 ;  /* 0x0000001fff0c7819 */ /* 0x000fe20000011402 */
[----:B----4-:R-:W-:Y:S01]  /*12f0*/  IMAD.WIDE.U32 R4, R2, UR4, R4 ;  /* 0x0000000402047c25 */ /* 0x010fe2000f8e0004 */
[----:B------:R-:W-:-:S02]  /*1300*/  LOP3.LUT R8, R251, 0x400, RZ, 0xc0, !PT ;  /* 0x00000400fb087812 */ /* 0x000fc400078ec0ff */
[----:B------:R-:W-:Y:S01]  /*1310*/  LOP3.LUT R0, R48, 0x8, R213, 0x78, !PT ;  /* 0x0000000830007812 */ /* 0x000fe200078e78d5 */
[----:B------:R-:W-:Y:S01]  /*1320*/  IMAD R3, R12, UR4, RZ ;  /* 0x000000040c037c24 */ /* 0x000fe2000f8e02ff */
[----:B------:R-:W-:Y:S01]  /*1330*/  LEA R249, P0, R4, UR10, 0x1 ;  /* 0x0000000a04f97c11 */ /* 0x000fe2000f8008ff */
[----:B------:R-:W-:Y:S01]  /*1340*/  IMAD.WIDE.U32 R50, R2, UR6, RZ ;  /* 0x0000000602327c25 */ /* 0x000fe2000f8e00ff */
[----:B------:R-:W-:-:S03]  /*1350*/  LOP3.LUT R47, R10, 0x7c00, R9, 0xf8, !PT ;  /* 0x00007c000a2f7812 */ /* 0x000fc600078ef809 */
[----:B------:R-:W-:Y:S01]  /*1360*/  IMAD R3, R2, UR5, R3 ;  /* 0x0000000502037c24 */ /* 0x000fe2000f8e0203 */
[----:B------:R-:W-:Y:S01]  /*1370*/  UIMAD.WIDE.U32 UR4, UR23, 0x80, URZ ;  /* 0x00000080170478a5 */ /* 0x000fe2000f8e00ff */
[----:B------:R-:W-:Y:S01]  /*1380*/  IMAD R0, R0, 0x2, R8 ;  /* 0x0000000200007824 */ /* 0x000fe200078e0208 */
[----:B------:R-:W-:Y:S01]  /*1390*/  STL.64 [R1+0x18], R50 ;  /* 0x0000183201007387 */ /* 0x000fe20000100a00 */
[----:B------:R-:W-:Y:S02]  /*13a0*/  IMAD.IADD R3, R5, 0x1, R3 ;  /* 0x0000000105037824 */ /* 0x000fe400078e0203 */
[-C--:B------:R-:W-:Y:S01]  /*13b0*/  IMAD R5, R252, R238.reuse, RZ ;  /* 0x000000eefc057224 */ /* 0x080fe200078e02ff */
[----:B------:R-:W-:Y:S01]  /*13c0*/  LOP3.LUT R19, R237, UR4, RZ, 0xfc, !PT ;  /* 0x00000004ed137c12 */ /* 0x000fe2000f8efcff */
[----:B------:R-:W-:Y:S01]  /*13d0*/  IMAD.WIDE.U32 R8, R13, R238, RZ ;  /* 0x000000ee0d087225 */ /* 0x000fe200078e00ff */
[----:B------:R-:W-:Y:S01]  /*13e0*/  LEA.HI.X R248, R4, UR11, R3, 0x1, P0 ;  /* 0x0000000b04f87c11 */ /* 0x000fe200080f0c03 */
[----:B------:R-:W-:-:S02]  /*13f0*/  UMOV UR4, 0x400 ;  /* 0x0000040000047882 */ /* 0x000fc40000000000 */
[----:B------:R-:W-:Y:S01]  /*1400*/  IMAD R4, R12, UR6, RZ ;  /* 0x000000060c047c24 */ /* 0x000fe2000f8e02ff */
[----:B------:R-:W-:Y:S01]  /*1410*/  LEA R38, P1, R8, R249, 0x1 ;  /* 0x000000f908267211 */ /* 0x000fe200078208ff */
[----:B------:R-:W-:Y:S02]  /*1420*/  IMAD.IADD R3, R9, 0x1, R5 ;  /* 0x0000000109037824 */ /* 0x000fe400078e0205 */
[----:B------:R-:W-:Y:S01]  /*1430*/  IMAD R46, R2, UR7, R4 ;  /* 0x00000007022e7c24 */ /* 0x000fe2000f8e0204 */
[----:B------:R-:W-:Y:S01]  /*1440*/  IADD3 R2, P0, PT, R103, R8, RZ ;  /* 0x0000000867027210 */ /* 0x000fe20007f1e0ff */
[----:B------:R-:W-:Y:S01]  /*1450*/  IMAD.WIDE.U32 R10, R49, UR14, R44 ;  /* 0x0000000e310a7c25 */ /* 0x000fe2000f8e002c */
[----:B------:R-:W-:Y:S02]  /*1460*/  LEA.HI.X R39, R8, R248, R3, 0x1, P1 ;  /* 0x000000f808277211 */ /* 0x000fe400008f0c03 */
[-C--:B------:R-:W-:Y:S01]  /*1470*/  IADD3 R4, P1, PT, R206, R2.reuse, RZ ;  /* 0x00000002ce047210 */ /* 0x080fe20007f3e0ff */
[--C-:B------:R-:W-:Y:S01]  /*1480*/  IMAD.X R3, R3, 0x1, R102.reuse, P0 ;  /* 0x0000000103037824 */ /* 0x100fe200000e0666 */
[----:B------:R-:W-:Y:S01]  /*1490*/  IADD3 R12, P0, PT, R246, R2, RZ ;  /* 0x00000002f60c7210 */ /* 0x000fe20007f1e0ff */
[----:B------:R-:W-:Y:S01]  /*14a0*/  IMAD R11, R49, UR15, R11 ;  /* 0x0000000f310b7c24 */ /* 0x000fe2000f8e020b */
[C---:B------:R-:W-:Y:S01]  /*14b0*/  IADD3 R5, P2, PT, R2.reuse, R103, RZ ;  /* 0x0000006702057210 */ /* 0x040fe20007f5e0ff */
[--C-:B------:R-:W-:Y:S01]  /*14c0*/  IMAD.X R8, R207, 0x1, R3.reuse, P1 ;  /* 0x00000001cf087824 */ /* 0x100fe200008e0603 */
[----:B------:R-:W-:Y:S01]  /*14d0*/  LEA R36, P3, R2, R249, 0x1 ;  /* 0x000000f902247211 */ /* 0x000fe200078608ff */
[--C-:B------:R-:W-:Y:S01]  /*14e0*/  IMAD.X R14, R247, 0x1, R3.reuse, P0 ;  /* 0x00000001f70e7824 */ /* 0x100fe200000e0603 */
[-C--:B------:R-:W-:Y:S01]  /*14f0*/  IADD3 R9, P1, PT, R4, R103.reuse, RZ ;  /* 0x0000006704097210 */ /* 0x080fe20007f3e0ff */
[----:B--2---:R-:W-:Y:S01]  /*1500*/  IMAD R18, R6, UR5, RZ ;  /* 0x0000000506127c24 */ /* 0x004fe2000f8e02ff */
[----:B---3--:R-:W-:Y:S01]  /*1510*/  IADD3 R13, P0, PT, R12, R103, RZ ;  /* 0x000000670c0d7210 */ /* 0x008fe20007f1e0ff */
[----:B------:R-:W2:Y:S01]  /*1520*/  S2UR UR5, SR_CgaCtaId ;  /* 0x00000000000579c3 */ /* 0x000ea20000008800 */
[-C--:B------:R-:W-:Y:S01]  /*1530*/  LEA.HI.X R37, R2, R248.reuse, R3, 0x1, P3 ;  /* 0x000000f802257211 */ /* 0x080fe200018f0c03 */
[--C-:B------:R-:W-:Y:S01]  /*1540*/  IMAD.X R3, R3, 0x1, R102.reuse, P2 ;  /* 0x0000000103037824 */ /* 0x100fe200010e0666 */
[-C--:B------:R-:W-:Y:S01]  /*1550*/  LEA R28, P3, R5, R249.reuse, 0x1 ;  /* 0x000000f9051c7211 */ /* 0x080fe200078608ff */
[--C-:B------:R-:W-:Y:S01]  /*1560*/  IMAD.X R2, R8, 0x1, R102.reuse, P1 ;  /* 0x0000000108027824 */ /* 0x100fe200008e0666 */
[-C--:B------:R-:W-:Y:S01]  /*1570*/  LEA R30, P1, R9, R249.reuse, 0x1 ;  /* 0x000000f9091e7211 */ /* 0x080fe200078208ff */
[----:B------:R-:W-:Y:S01]  /*1580*/  IMAD.X R15, R14, 0x1, R102, P0 ;  /* 0x000000010e0f7824 */ /* 0x000fe200000e0666 */
[----:B------:R-:W-:Y:S01]  /*1590*/  LEA R34, P0, R13, R249, 0x1 ;  /* 0x000000f90d227211 */ /* 0x000fe200078008ff */
[----:B------:R-:W-:Y:S01]  /*15a0*/  IMAD R18, R19, R7, R18 ;  /* 0x0000000713127224 */ /* 0x000fe200078e0212 */
[----:B------:R-:W-:-:S02]  /*15b0*/  LEA.HI.X R29, R5, R248, R3, 0x1, P3 ;  /* 0x000000f8051d7211 */ /* 0x000fc400018f0c03 */
[----:B------:R-:W-:Y:S01]  /*15c0*/  LEA.HI.X R31, R9, R248, R2, 0x1, P1 ;  /* 0x000000f8091f7211 */ /* 0x000fe200008f0c02 */
[----:B------:R-:W-:Y:S01]  /*15d0*/  IMAD.WIDE.U32 R2, R20, R16, R10 ;  /* 0x0000001014027225 */ /* 0x000fe200078e000a */
[----:B------:R-:W-:Y:S02]  /*15e0*/  LEA R32, P2, R4, R249, 0x1 ;  /* 0x000000f904207211 */ /* 0x000fe400078408ff */
[----:B------:R-:W-:Y:S01]  /*15f0*/  LEA.HI.X R35, R13, R248, R15, 0x1, P0 ;  /* 0x000000f80d237211 */ /* 0x000fe200000f0c0f */
[C---:B------:R-:W-:Y:S01]  /*1600*/  IMAD.SHL.U32 R10, R6.reuse, 0x40, RZ ;  /* 0x00000040060a7824 */ /* 0x040fe200078e00ff */
[----:B------:R-:W-:Y:S01]  /*1610*/  SHF.L.U64.HI R5, R6, 0x4, R7 ;  /* 0x0000000406057819 */ /* 0x000fe20000010207 */
[----:B------:R-:W-:Y:S01]  /*1620*/  IMAD R3, R20, R17, R3 ;  /* 0x0000001114037224 */ /* 0x000fe200078e0203 */
[C-C-:B------:R-:W-:Y:S02]  /*1630*/  SHF.L.U64.HI R11, R6.reuse, 0x6, R7.reuse ;  /* 0x00000006060b7819 */ /* 0x140fe40000010207 */
[----:B------:R-:W-:-:S02]  /*1640*/  SHF.L.U64.HI R9, R6, 0x5, R7 ;  /* 0x0000000506097819 */ /* 0x000fc40000010207 */
[----:B------:R-:W-:Y:S01]  /*1650*/  IADD3 R7, P0, PT, R12, R206, RZ ;  /* 0x000000ce0c077210 */ /* 0x000fe20007f1e0ff */
[----:B------:R-:W-:Y:S01]  /*1660*/  IMAD.WIDE.U32 R10, R19, R6, R10 ;  /* 0x00000006130a7225 */ /* 0x000fe200078e000a */
[-C--:B------:R-:W-:Y:S01]  /*1670*/  LEA.HI.X R33, R4, R248.reuse, R8, 0x1, P2 ;  /* 0x000000f804217211 */ /* 0x080fe200010f0c08 */
[----:B--2---:R-:W-:Y:S01]  /*1680*/  ULEA UR5, UR5, UR4, 0x18 ;  /* 0x0000000405057291 */ /* 0x004fe2000f8ec0ff */
[-C--:B------:R-:W-:Y:S01]  /*1690*/  LEA R24, P1, R12, R249.reuse, 0x1 ;  /* 0x000000f90c187211 */ /* 0x080fe200078208ff */
[----:B------:R-:W-:Y:S02]  /*16a0*/  IMAD.SHL.U32 R8, R6, 0x20, RZ ;  /* 0x0000002006087824 */ /* 0x000fe400078e00ff */
[----:B------:R-:W-:Y:S01]  /*16b0*/  IMAD.X R16, R14, 0x1, R207, P0 ;  /* 0x000000010e107824 */ /* 0x000fe200000e06cf */
[----:B------:R-:W-:Y:S01]  /*16c0*/  LEA.HI.X R25, R12, R248, R14, 0x1, P1 ;  /* 0x000000f80c197211 */ /* 0x000fe200008f0c0e */
[----:B------:R-:W-:Y:S01]  /*16d0*/  IMAD.SHL.U32 R4, R6, 0x10, RZ ;  /* 0x0000001006047824 */ /* 0x000fe200078e00ff */
[----:B------:R-:W-:Y:S01]  /*16e0*/  LEA R26, P0, R7, R249, 0x1 ;  /* 0x000000f9071a7211 */ /* 0x000fe200078008ff */
[----:B------:R-:W-:-:S03]  /*16f0*/  IMAD.WIDE.U32 R12, R19, R6, R8 ;  /* 0x00000006130c7225 */ /* 0x000fc600078e0008 */
[----:B------:R-:W-:Y:S01]  /*1700*/  LEA.HI.X R27, R7, R248, R16, 0x1, P0 ;  /* 0x000000f8071b7211 */ /* 0x000fe200000f0c10 */
[----:B------:R-:W-:Y:S01]  /*1710*/  IMAD.WIDE.U32 R14, R19, R6, R4 ;  /* 0x00000006130e7225 */ /* 0x000fe200078e0004 */
[----:B------:R-:W-:Y:S02]  /*1720*/  IADD3 R16, P1, PT, R8, R10, RZ ;  /* 0x0000000a08107210 */ /* 0x000fe40007f3e0ff */
[-CC-:B------:R-:W-:Y:S01]  /*1730*/  IADD3 R20, P6, P5, R2, R12.reuse, R4.reuse ;  /* 0x0000000c02147210 */ /* 0x180fe20007dde004 */
[----:B------:R-:W-:Y:S01]  /*1740*/  IMAD.IADD R7, R18, 0x1, R11 ;  /* 0x0000000112077824 */ /* 0x000fe200078e020b */
[----:B------:R-:W-:Y:S01]  /*1750*/  IADD3 R11, P0, PT, R2, R12, RZ ;  /* 0x0000000c020b7210 */ /* 0x000fe20007f1e0ff */
[----:B------:R-:W-:Y:S01]  /*1760*/  IMAD.IADD R13, R18, 0x1, R13 ;  /* 0x00000001120d7824 */ /* 0x000fe200078e020d */
[C---:B------:R-:W-:Y:S01]  /*1770*/  IADD3 R17, P2, PT, R2.reuse, R14, RZ ;  /* 0x0000000e02117210 */ /* 0x040fe20007f5e0ff */
[----:B------:R-:W-:Y:S01]  /*1780*/  IMAD.X R8, R7, 0x1, R9, P1 ;  /* 0x0000000107087824 */ /* 0x000fe200008e0609 */
[C---:B------:R-:W-:Y:S01]  /*1790*/  IADD3 R12, P4, PT, R2.reuse, R10, RZ ;  /* 0x0000000a020c7210 */ /* 0x040fe20007f9e0ff */
[----:B------:R-:W-:Y:S01]  /*17a0*/  IMAD.X R9, R13, 0x1, R3, P0 ;  /* 0x000000010d097824 */ /* 0x000fe200000e0603 */
[----:B------:R-:W-:Y:S01]  /*17b0*/  IADD3 R22, P1, P0, R2, R16, R4 ;  /* 0x0000001002167210 */ /* 0x000fe2000783e004 */
[----:B------:R-:W-:Y:S01]  /*17c0*/  VIADD R236, R0, UR5 ;  /* 0x0000000500ec7c36 */ /* 0x000fe20008000000 */
[----:B------:R-:W-:-:S02]  /*17d0*/  IADD3.X R23, PT, PT, R3, R13, R5, P6, P5 ;  /* 0x0000000d03177210 */ /* 0x000fc400037ea405 */
[----:B------:R-:W-:Y:S02]  /*17e0*/  IADD3.X R15, PT, PT, R3, R18, R15, P2, !PT ;  /* 0x00000012030f7210 */ /* 0x000fe400017fe40f */
[----:B------:R-:W-:Y:S02]  /*17f0*/  IADD3 R13, P5, PT, R16, R2, RZ ;  /* 0x00000002100d7210 */ /* 0x000fe40007fbe0ff */
[----:B------:R-:W-:Y:S01]  /*1800*/  IADD3 R21, P3, P2, R2, R10, R4 ;  /* 0x0000000a02157210 */ /* 0x000fe20007a7e004 */
[----:B------:R-:W-:Y:S01]  /*1810*/  IMAD.X R4, R7, 0x1, R3, P4 ;  /* 0x0000000107047824 */ /* 0x000fe200020e0603 */
[----:B------:R-:W-:Y:S01]  /*1820*/  IADD3.X R41, PT, PT, R3, R8, R5, P1, P0 ;  /* 0x0000000803297210 */ /* 0x000fe20000fe0405 */
[----:B------:R-:W-:Y:S01]  /*1830*/  IMAD.X R40, R8, 0x1, R3, P5 ;  /* 0x0000000108287824 */ /* 0x000fe200028e0603 */
[----:B------:R-:W-:Y:S02]  /*1840*/  LEA R16, P0, R17, UR8, 0x1 ;  /* 0x0000000811107c11 */ /* 0x000fe4000f8008ff */
[----:B------:R-:W-:Y:S01]  /*1850*/  IADD3.X R42, PT, PT, R3, R7, R5, P3, P2 ;  /* 0x00000007032a7210 */ /* 0x000fe20001fe4405 */
[----:B------:R-:W-:Y:S01]  /*1860*/  IMAD.WIDE.U32 R2, R19, R6, R2 ;  /* 0x0000000613027225 */ /* 0x000fe200078e0002 */
[----:B------:R-:W-:-:S02]  /*1870*/  LEA R14, P1, R11, UR8, 0x1 ;  /* 0x000000080b0e7c11 */ /* 0x000fc4000f8208ff */
[----:B------:R-:W-:Y:S01]  /*1880*/  LEA.HI.X R17, R17, UR9, R15, 0x1, P0 ;  /* 0x0000000911117c11 */ /* 0x000fe200080f0c0f */
[----:B------:R-:W-:Y:S01]  /*1890*/  IMAD.IADD R3, R3, 0x1, R18 ;  /* 0x0000000103037824 */ /* 0x000fe200078e0212 */
[----:B------:R-:W-:Y:S02]  /*18a0*/  LEA.HI.X R15, R11, UR9, R9, 0x1, P1 ;  /* 0x000000090b0f7c11 */ /* 0x000fe400088f0c09 */
[----:B------:R-:W-:Y:S02]  /*18b0*/  LEA R8, P1, R20, UR8, 0x1 ;  /* 0x0000000814087c11 */ /* 0x000fe4000f8208ff */
[----:B------:R-:W-:Y:S02]  /*18c0*/  LEA R10, P2, R2, UR8, 0x1 ;  /* 0x00000008020a7c11 */ /* 0x000fe4000f8408ff */
[----:B------:R-:W-:Y:S02]  /*18d0*/  LEA R6, P0, R12, UR8, 0x1 ;  /* 0x000000080c067c11 */ /* 0x000fe4000f8008ff */
[----:B------:R-:W-:-:S02]  /*18e0*/  LEA.HI.X R9, R20, UR9, R23, 0x1, P1 ;  /* 0x0000000914097c11 */ /* 0x000fc400088f0c17 */
[----:B------:R-:W-:Y:S02]  /*18f0*/  LEA.HI.X R11, R2, UR9, R3, 0x1, P2 ;  /* 0x00000009020b7c11 */ /* 0x000fe400090f0c03 */
[----:B------:R-:W-:Y:S02]  /*1900*/  LEA R20, R43, UR5, 0x1 ;  /* 0x000000052b147c11 */ /* 0x000fe4000f8e08ff */
[----:B------:R-:W-:Y:S02]  /*1910*/  LEA.HI.X R7, R12, UR9, R4, 0x1, P0 ;  /* 0x000000090c077c11 */ /* 0x000fe400080f0c04 */
[----:B------:R-:W-:Y:S01]  /*1920*/  LEA R4, P2, R21, UR8, 0x1 ;  /* 0x0000000815047c11 */ /* 0x000fe2000f8408ff */
[----:B------:R-:W-:Y:S01]  /*1930*/  @!PT LDS RZ, [RZ] ;  /* 0x00000000fffff984 */ /* 0x000fe20000000800 */
[----:B------:R-:W-:Y:S01]  /*1940*/  @!PT LDS RZ, [RZ] ;  /* 0x00000000fffff984 */ /* 0x000fe20000000800 */
[----:B------:R-:W-:Y:S01]  /*1950*/  @!PT LDS RZ, [RZ] ;  /* 0x00000000fffff984 */ /* 0x000fe20000000800 */
[----:B------:R2:W-:Y:S01]  /*1960*/  LDGSTS.E.BYPASS.LTC128B.128 [R20], desc[UR20][R10.64] ;  /* 0x000000000a147fae */ /* 0x0005e2000b981a14 */
[----:B------:R-:W-:Y:S02]  /*1970*/  LEA R2, P1, R13, UR8, 0x1 ;  /* 0x000000080d027c11 */ /* 0x000fe4000f8208ff */
[----:B------:R-:W-:Y:S01]  /*1980*/  LEA.HI.X R5, R21, UR9, R42, 0x1, P2 ;  /* 0x0000000915057c11 */ /* 0x000fe200090f0c2a */
[----:B------:R3:W-:Y:S01]  /*1990*/  LDGSTS.E.BYPASS.LTC128B.128 [R20+0x800], desc[UR20][R16.64] ;  /* 0x0080000010147fae */ /* 0x0007e2000b981a14 */
[----:B------:R-:W-:Y:S01]  /*19a0*/  LEA.HI.X R3, R13, UR9, R40, 0x1, P1 ;  /* 0x000000090d037c11 */ /* 0x000fe200088f0c28 */
[----:B-1----:R-:W-:Y:S01]  /*19b0*/  IMAD.SHL.U32 R21, R204, 0x20, RZ ;  /* 0x00000020cc157824 */ /* 0x002fe200078e00ff */
[----:B------:R-:W-:Y:S01]  /*19c0*/  LEA R12, P0, R22, UR8, 0x1 ;  /* 0x00000008160c7c11 */ /* 0x000fe2000f8008ff */
[----:B------:R-:W-:Y:S01]  /*19d0*/  LDGSTS.E.BYPASS.LTC128B.128 [R20+0x1000], desc[UR20][R14.64] ;  /* 0x010000000e147fae */ /* 0x000fe2000b981a14 */
[----:B------:R-:W-:-:S02]  /*19e0*/  LOP3.LUT P6, RZ, R213, 0x2, RZ, 0xc0, !PT ;  /* 0x00000002d5ff7812 */ /* 0x000fc400078cc0ff */
[----:B------:R-:W-:Y:S01]  /*19f0*/  LEA.HI.X R13, R22, UR9, R41, 0x1, P0 ;  /* 0x00000009160d7c11 */ /* 0x000fe200080f0c29 */
[----:B------:R1:W-:Y:S01]  /*1a00*/  LDGSTS.E.BYPASS.LTC128B.128 [R20+0x1800], desc[UR20][R8.64] ;  /* 0x0180000008147fae */ /* 0x0003e2000b981a14 */
[----:B------:R-:W-:Y:S02]  /*1a10*/  SEL R101, R244, 0xffffffe0, !P6 ;  /* 0xffffffe0f4657807 */ /* 0x000fe40007000000 */
[----:B------:R-:W-:Y:S01]  /*1a20*/  LOP3.LUT P5, RZ, R213, 0x4, RZ, 0xc0, !PT ;  /* 0x00000004d5ff7812 */ /* 0x000fe200078ac0ff */
[----:B------:R4:W-:Y:S04]  /*1a30*/  LDGSTS.E.BYPASS.LTC128B.128 [R20+0x2000], desc[UR20][R6.64] ;  /* 0x0200000006147fae */ /* 0x0009e8000b981a14 */
[----:B------:R-:W-:Y:S04]  /*1a40*/  LDGSTS.E.BYPASS.LTC128B.128 [R20+0x2800], desc[UR20][R4.64] ;  /* 0x0280000004147fae */ /* 0x000fe8000b981a14 */
[----:B------:R5:W-:Y:S01]  /*1a50*/  LDGSTS.E.BYPASS.LTC128B.128 [R20+0x3000], desc[UR20][R2.64] ;  /* 0x0300000002147fae */ /* 0x000be2000b981a14 */
[----:B--2---:R-:W-:-:S03]  /*1a60*/  IMAD R10, R52, R204, RZ ;  /* 0x000000cc340a7224 */ /* 0x004fc600078e02ff */
[----:B------:R-:W-:Y:S01]  /*1a70*/  LDGSTS.E.BYPASS.LTC128B.128 [R20+0x3800], desc[UR20][R12.64] ;  /* 0x038000000c147fae */ /* 0x000fe2000b981a14 */
[----:B------:R-:W-:Y:S02]  /*1a80*/  IMAD R11, R49, UR19, RZ ;  /* 0x00000013310b7c24 */ /* 0x000fe4000f8e02ff */
[----:B---3--:R-:W-:Y:S01]  /*1a90*/  IMAD.SHL.U32 R17, R204, 0x10, RZ ;  /* 0x00000010cc117824 */ /* 0x008fe200078e00ff */
[----:B------:R-:W-:Y:S04]  /*1aa0*/  LDGSTS.E.BYPASS.LTC128B.128 [R20+0x4000], desc[UR20][R38.64] ;  /* 0x0400000026147fae */ /* 0x000fe8000b981a14 */
[----:B------:R-:W-:Y:S01]  /*1ab0*/  LDGSTS.E.BYPASS.LTC128B.128 [R20+0x4800], desc[UR20][R36.64] ;  /* 0x0480000024147fae */ /* 0x000fe2000b981a14 */
[----:B-1----:R-:W-:-:S03]  /*1ac0*/  IMAD R8, R212, R205, R10 ;  /* 0x000000cdd4087224 */ /* 0x002fc600078e020a */
[----:B------:R-:W-:Y:S01]  /*1ad0*/  LDGSTS.E.BYPASS.LTC128B.128 [R20+0x5000], desc[UR20][R28.64] ;  /* 0x050000001c147fae */ /* 0x000fe2000b981a14 */
[----:B----4-:R-:W-:-:S03]  /*1ae0*/  IMAD.WIDE.U32 R6, R212, R204, R44 ;  /* 0x000000ccd4067225 */ /* 0x010fc600078e002c */
[----:B------:R-:W-:Y:S04]  /*1af0*/  LDGSTS.E.BYPASS.LTC128B.128 [R20+0x5800], desc[UR20][R32.64] ;  /* 0x0580000020147fae */ /* 0x000fe8000b981a14 */
[----:B------:R-:W-:Y:S01]  /*1b00*/  LDGSTS.E.BYPASS.LTC128B.128 [R20+0x6000], desc[UR20][R30.64] ;  /* 0x060000001e147fae */ /* 0x000fe2000b981a14 */
[----:B-----5:R-:W-:-:S03]  /*1b10*/  IMAD.IADD R3, R7, 0x1, R8 ;  /* 0x0000000107037824 */ /* 0x020fc600078e0208 */
[----:B------:R1:W-:Y:S01]  /*1b20*/  LDGSTS.E.BYPASS.LTC128B.128 [R20+0x6800], desc[UR20][R24.64] ;  /* 0x0680000018147fae */ /* 0x0003e2000b981a14 */
[----:B------:R-:W-:Y:S02]  /*1b30*/  IMAD.MOV.U32 R2, RZ, RZ, R6 ;  /* 0x000000ffff027224 */ /* 0x000fe400078e0006 */
[C---:B------:R-:W-:Y:S01]  /*1b40*/  IMAD.WIDE.U32 R6, R238.reuse, R204, RZ ;  /* 0x000000ccee067225 */ /* 0x040fe200078e00ff */
[----:B------:R-:W-:Y:S03]  /*1b50*/  LDGSTS.E.BYPASS.LTC128B.128 [R20+0x7000], desc[UR20][R34.64] ;  /* 0x0700000022147fae */ /* 0x000fe6000b981a14 */
[----:B------:R-:W-:Y:S01]  /*1b60*/  IMAD.WIDE.U32 R2, R49, UR18, R2 ;  /* 0x0000001231027c25 */ /* 0x000fe2000f8e0002 */
[----:B------:R-:W-:Y:S03]  /*1b70*/  LDGSTS.E.BYPASS.LTC128B.128 [R20+0x7800], desc[UR20][R26.64] ;  /* 0x078000001a147fae */ /* 0x000fe6000b981a14 */
[----:B------:R-:W-:Y:S01]  /*1b80*/  IMAD.IADD R3, R3, 0x1, R11 ;  /* 0x0000000103037824 */ /* 0x000fe200078e020b */
[----:B------:R-:W0:Y:S01]  /*1b90*/  LDGDEPBAR ;  /* 0x00000000000079af */ /* 0x000e220000000000 */
[----:B------:R-:W-:-:S02]  /*1ba0*/  IMAD R8, R238, R205, R7 ;  /* 0x000000cdee087224 */ /* 0x000fc400078e0207 */
[C---:B------:R-:W-:Y:S01]  /*1bb0*/  IMAD.WIDE.U32 R2, R237.reuse, R204, R2 ;  /* 0x000000cced027225 */ /* 0x040fe200078e0002 */
[----:B------:R2:W-:Y:S03]  /*1bc0*/  STL [R1+0x30], R11 ;  /* 0x0000300b01007387 */ /* 0x0005e60000100800 */
[----:B------:R-:W-:Y:S01]  /*1bd0*/  IMAD R4, R237, R205, R3 ;  /* 0x000000cded047224 */ /* 0x000fe200078e0203 */
[----:B------:R-:W-:Y:S02]  /*1be0*/  IADD3 R5, P2, PT, R50, R2, RZ ;  /* 0x0000000232057210 */ /* 0x000fe40007f5e0ff */
[----:B------:R-:W-:Y:S02]  /*1bf0*/  LEA R3, P0, R6, R17, 0x7 ;  /* 0x0000001106037211 */ /* 0x000fe400078038ff */
[----:B------:R-:W-:Y:S02]  /*1c00*/  LEA R2, P1, R5, UR12, 0x1 ;  /* 0x0000000c05027c11 */ /* 0x000fe4000f8208ff */
[----:B-1----:R-:W-:-:S02]  /*1c10*/  SHF.L.U64.HI R24, R204, 0x4, R205 ;  /* 0x00000004cc187819 */ /* 0x002fc400000102cd */
[----:B------:R-:W-:Y:S01]  /*1c20*/  SHF.L.U64.HI R25, R204, 0x5, R205 ;  /* 0x00000005cc197819 */ /* 0x000fe200000102cd */
[----:B------:R-:W-:-:S04]  /*1c30*/  DEPBAR.LE SB0, 0x0 ;  /* 0x000080000000791a */ /* 0x000fc80000000000 */
[----:B--2---:R-:W-:-:S04]  /*1c40*/  IMAD.IADD R11, R51, 0x1, R46 ;  /* 0x00000001330b7824 */ /* 0x004fc800078e022e */
[----:B------:R-:W-:Y:S01]  /*1c50*/  IMAD.X R9, R4, 0x1, R11, P2 ;  /* 0x0000000104097824 */ /* 0x000fe200010e060b */
[C---:B------:R-:W-:Y:S01]  /*1c60*/  LEA.HI.X R4, R6.reuse, R24, R8, 0x7, P0 ;  /* 0x0000001806047211 */ /* 0x040fe200000f3c08 */
[----:B------:R1:W-:Y:S01]  /*1c70*/  STL [R1+0x14], R11 ;  /* 0x0000140b01007387 */ /* 0x0003e20000100800 */
[----:B------:R-:W-:Y:S01]  /*1c80*/  BAR.SYNC.DEFER_BLOCKING 0x0 ;  /* 0x0000000000007b1d */ /* 0x000fe20000010000 */
[----:B------:R-:W-:Y:S02]  /*1c90*/  IADD3 R7, P0, PT, R3, R17, RZ ;  /* 0x0000001103077210 */ /* 0x000fe40007f1e0ff */
[----:B------:R-:W-:Y:S02]  /*1ca0*/  LEA.HI.X R16, R5, UR13, R9, 0x1, P1 ;  /* 0x0000000d05107c11 */ /* 0x000fe400088f0c09 */
[-C--:B------:R-:W-:Y:S01]  /*1cb0*/  LEA R22, P1, R6, R2.reuse, 0x8 ;  /* 0x0000000206167211 */ /* 0x080fe200078240ff */
[----:B------:R-:W-:Y:S01]  /*1cc0*/  IMAD.X R9, R4, 0x1, R24, P0 ;  /* 0x0000000104097824 */ /* 0x000fe200000e0618 */
[----:B------:R-:W-:-:S02]  /*1cd0*/  LEA R18, P0, R7, R2, 0x1 ;  /* 0x0000000207127211 */ /* 0x000fc400078008ff */
[-C--:B------:R-:W-:Y:S02]  /*1ce0*/  LEA.HI.X R23, R6, R16.reuse, R8, 0x8, P1 ;  /* 0x0000001006177211 */ /* 0x080fe400008f4408 */
[-C--:B------:R-:W-:Y:S02]  /*1cf0*/  IADD3 R5, P1, PT, R21, R3.reuse, RZ ;  /* 0x0000000315057210 */ /* 0x080fe40007f3e0ff */
[----:B------:R-:W-:Y:S02]  /*1d00*/  LEA.HI.X R19, R7, R16, R9, 0x1, P0 ;  /* 0x0000001007137211 */ /* 0x000fe400000f0c09 */
[----:B------:R-:W-:Y:S01]  /*1d10*/  LEA R14, P2, R3, R2, 0x1 ;  /* 0x00000002030e7211 */ /* 0x000fe200078408ff */
[----:B------:R-:W-:Y:S01]  /*1d20*/  IMAD.X R7, R25, 0x1, R4, P1 ;  /* 0x0000000119077824 */ /* 0x000fe200008e0604 */
[----:B------:R-:W-:Y:S02]  /*1d30*/  LEA R6, P0, R204, R3, 0x6 ;  /* 0x00000003cc067211 */ /* 0x000fe400078030ff */
[----:B------:R-:W-:-:S02]  /*1d40*/  IADD3 R8, P1, PT, R5, R17, RZ ;  /* 0x0000001105087210 */ /* 0x000fc40007f3e0ff */
[----:B------:R-:W-:Y:S02]  /*1d50*/  LEA.HI.X R15, R3, R16, R4, 0x1, P2 ;  /* 0x00000010030f7211 */ /* 0x000fe400010f0c04 */
[----:B------:R-:W-:Y:S01]  /*1d60*/  LEA.HI.X R3, R204, R4, R205, 0x6, P0 ;  /* 0x00000004cc037211 */ /* 0x000fe200000f34cd */
[----:B------:R-:W-:Y:S01]  /*1d70*/  IMAD.X R4, R7, 0x1, R24, P1 ;  /* 0x0000000107047824 */ /* 0x000fe200008e0618 */
[----:B------:R-:W-:Y:S01]  /*1d80*/  LEA R10, P2, R8, R2, 0x1 ;  /* 0x00000002080a7211 */ /* 0x000fe200078408ff */
[----:B------:R-:W-:Y:S01]  /*1d90*/  @!PT LDS RZ, [RZ] ;  /* 0x00000000fffff984 */ /* 0x000fe20000000800 */
[----:B------:R-:W-:Y:S01]  /*1da0*/  @!PT LDS RZ, [RZ] ;  /* 0x00000000fffff984 */ /* 0x000fe20000000800 */
[----:B------:R-:W-:Y:S01]  /*1db0*/  @!PT LDS RZ, [RZ] ;  /* 0x00000000fffff984 */ /* 0x000fe20000000800 */
[----:B------:R-:W-:Y:S01]  /*1dc0*/  LDGSTS.E.BYPASS.LTC128B.128 [R20+0x8000], desc[UR20][R22.64] ;  /* 0x0800000016147fae */ /* 0x000fe2000b981a14 */
[----:B------:R-:W-:Y:S02]  /*1dd0*/  IADD3 R17, P1, PT, R6, R17, RZ ;  /* 0x0000001106117210 */ /* 0x000fe40007f3e0ff */
[----:B-1----:R-:W-:Y:S01]  /*1de0*/  LEA.HI.X R11, R8, R16, R4, 0x1, P2 ;  /* 0x00000010080b7211 */ /* 0x002fe200010f0c04 */
[----:B------:R-:W-:Y:S01]  /*1df0*/  LDGSTS.E.BYPASS.LTC128B.128 [R20+0x8800], desc[UR20][R14.64] ;  /* 0x088000000e147fae */ /* 0x000fe2000b981a14 */
[CC--:B------:R-:W-:Y:S01]  /*1e00*/  LEA R8, P2, R6.reuse, R2.reuse, 0x1 ;  /* 0x0000000206087211 */ /* 0x0c0fe200078408ff */
[----:B------:R-:W-:Y:S01]  /*1e10*/  IMAD.X R24, R3, 0x1, R24, P1 ;  /* 0x0000000103187824 */ /* 0x000fe200008e0618 */
[----:B------:R-:W-:Y:S01]  /*1e20*/  LEA R12, P3, R5, R2, 0x1 ;  /* 0x00000002050c7211 */ /* 0x000fe200078608ff */
[----:B------:R-:W-:Y:S01]  /*1e30*/  LDGSTS.E.BYPASS.LTC128B.128 [R20+0x9000], desc[UR20][R18.64] ;  /* 0x0900000012147fae */ /* 0x000fe2000b981a14 */
[----:B------:R-:W-:-:S02]  /*1e40*/  IADD3 R21, P0, PT, R6, R21, RZ ;  /* 0x0000001506157210 */ /* 0x000fc40007f1e0ff */
[-C--:B------:R-:W-:Y:S02]  /*1e50*/  LEA.HI.X R9, R6, R16.reuse, R3, 0x1, P2 ;  /* 0x0000001006097211 */ /* 0x080fe400010f0c03 */
[----:B------:R-:W-:Y:S02]  /*1e60*/  LOP3.LUT R6, R215, 0x8, RZ, 0xc0, !PT ;  /* 0x00000008d7067812 */ /* 0x000fe400078ec0ff */
[----:B------:R-:W-:Y:S01]  /*1e70*/  LEA.HI.X R13, R5, R16, R7, 0x1, P3 ;  /* 0x00000010050d7211 */ /* 0x000fe200018f0c07 */
[----:B------:R-:W-:Y:S01]  /*1e80*/  IMAD.X R7, R3, 0x1, R25, P0 ;  /* 0x0000000103077824 */ /* 0x000fe200000e0619 */
[-C--:B------:R-:W-:Y:S02]  /*1e90*/  LEA R4, P1, R17, R2.reuse, 0x1 ;  /* 0x0000000211047211 */ /* 0x080fe400078208ff */
[----:B------:R-:W-:Y:S01]  /*1ea0*/  LEA R2, P0, R21, R2, 0x1 ;  /* 0x0000000215027211 */ /* 0x000fe200078008ff */
[----:B------:R1:W-:Y:S01]  /*1eb0*/  LDGSTS.E.BYPASS.LTC128B.128 [R20+0x9800], desc[UR20][R12.64] ;  /* 0x098000000c147fae */ /* 0x0003e2000b981a14 */
[----:B------:R-:W-:-:S02]  /*1ec0*/  LOP3.LUT R245, R48, R6, RZ, 0x3c, !PT ;  /* 0x0000000630f57212 */ /* 0x000fc400078e3cff */
[-C--:B------:R-:W-:Y:S01]  /*1ed0*/  LEA.HI.X R3, R21, R16.reuse, R7, 0x1, P0 ;  /* 0x0000001015037211 */ /* 0x080fe200000f0c07 */
[----:B------:R-:W-:Y:S01]  /*1ee0*/  LDGSTS.E.BYPASS.LTC128B.128 [R20+0xa000], desc[UR20][R10.64] ;  /* 0x0a0000000a147fae */ /* 0x000fe2000b981a14 */
[----:B------:R-:W-:Y:S02]  /*1ef0*/  LOP3.LUT R21, R47, R245, RZ, 0xfc, !PT ;  /* 0x000000f52f157212 */ /* 0x000fe400078efcff */
[----:B------:R-:W-:Y:S01]  /*1f00*/  LEA.HI.X R5, R17, R16, R24, 0x1, P1 ;  /* 0x0000001011057211 */ /* 0x000fe200008f0c18 */
[----:B------:R2:W-:Y:S01]  /*1f10*/  LDGSTS.E.BYPASS.LTC128B.128 [R20+0xa800], desc[UR20][R8.64] ;  /* 0x0a80000008147fae */ /* 0x0005e2000b981a14 */
[----:B------:R-:W-:-:S03]  /*1f20*/  LEA R21, R21, UR5, 0x1 ;  /* 0x0000000515157c11 */ /* 0x000fc6000f8e08ff */
[----:B------:R3:W-:Y:S04]  /*1f30*/  LDGSTS.E.BYPASS.LTC128B.128 [R20+0xb000], desc[UR20][R4.64] ;  /* 0x0b00000004147fae */ /* 0x0007e8000b981a14 */
[----:B------:R4:W-:Y:S04]  /*1f40*/  LDGSTS.E.BYPASS.LTC128B.128 [R20+0xb800], desc[UR20][R2.64] ;  /* 0x0b80000002147fae */ /* 0x0009e8000b981a14 */
[----:B------:R-:W-:Y:S04]  /*1f50*/  LDSM.16.M88.4 R44, [R0+UR5+0x7000] ;  /* 0x00700005002c783b */ /* 0x000fe80008000200 */
[----:B------:R-:W-:Y:S04]  /*1f60*/  LDSM.16.M88.4 R56, [R0+UR5+0x6000] ;  /* 0x006000050038783b */ /* 0x000fe80008000200 */
[----:B-1----:R-:W1:Y:S04]  /*1f70*/  LDSM.16.M88.4 R12, [R21] ;  /* 0x00000000150c783b */ /* 0x002e680000000200 */
[----:B------:R-:W-:Y:S04]  /*1f80*/  LDSM.16.M88.4 R68, [R0+UR5+0x4800] ;  /* 0x004800050044783b */ /* 0x000fe80008000200 */
[----:B--2---:R-:W2:Y:S04]  /*1f90*/  LDSM.16.M88.4 R8, [R21+0x2000] ;  /* 0x002000001508783b */ /* 0x004ea80000000200 */
[----:B---3--:R-:W3:Y:S01]  /*1fa0*/  LDSM.16.M88.4 R4, [R0+UR5+0x4000] ;  /* 0x004000050004783b */ /* 0x008ee20008000200 */
[----:B----4-:R-:W-:-:S03]  /*1fb0*/  IMAD.IADD R2, R101, 0x1, R21 ;  /* 0x0000000165027824 */ /* 0x010fc600078e0215 */
[----:B------:R-:W4:Y:S04]  /*1fc0*/  LDSM.16.M88.4 R64, [R0+UR5+0x5000] ;  /* 0x005000050040783b */ /* 0x000f280008000200 */
[----:B------:R-:W5:Y:S04]  /*1fd0*/  LDSM.16.M88.4 R60, [R0+UR5+0x5800] ;  /* 0x00580005003c783b */ /* 0x000f680008000200 */
[----:B------:R-:W5:Y:S04]  /*1fe0*/  LDSM.16.M88.4 R52, [R0+UR5+0x6800] ;  /* 0x006800050034783b */ /* 0x000f680008000200 */
[----:B------:R3:W5:Y:S04]  /*1ff0*/  LDSM.16.M88.4 R40, [R0+UR5+0x7800] ;  /* 0x007800050028783b */ /* 0x0007680008000200 */
[----:B------:R-:W-:Y:S04]  /*2000*/  LDSM.16.M88.4 R16, [R2] ;  /* 0x000000000210783b */ /* 0x000fe80000000200 */
[----:B------:R-:W0:Y:S01]  /*2010*/  LDGDEPBAR ;  /* 0x00000000000079af */ /* 0x000e220000000000 */
[----:B-1----:R-:W-:Y:S08]  /*2020*/  HMMA.16816.F32 R180, R12, R46, RZ ;  /* 0x0000002e0cb4723c */ /* 0x002ff000000018ff */
[----:B--2---:R-:W-:Y:S01]  /*2030*/  HMMA.16816.F32 R124, R8, R58, RZ ;  /* 0x0000003a087c723c */ /* 0x004fe200000018ff */
[----:B---3--:R-:W-:-:S07]  /*2040*/  IMAD.IADD R0, R101, 0x1, R236 ;  /* 0x0000000165007824 */ /* 0x008fce00078e02ec */
[-C--:B------:R-:W-:Y:S01]  /*2050*/  HMMA.16816.F32 R168, R12, R4.reuse, RZ ;  /* 0x000000040ca8723c */ /* 0x080fe200000018ff */
[----:B------:R-:W-:Y:S02]  /*2060*/  LDSM.16.M88.4 R48, [R0+0x6000] ;  /* 0x006000000030783b */ /* 0x000fe40000000200 */
[----:B------:R-:W-:Y:S02]  /*2070*/  IMAD.MOV.U32 R22, RZ, RZ, R180 ;  /* 0x000000ffff167224 */ /* 0x000fe400078e00b4 */
[----:B------:R-:W-:Y:S01]  /*2080*/  LDSM.16.M88.4 R36, [R0+0x4000] ;  /* 0x004000000024783b */ /* 0x000fe20000000200 */
[----:B------:R-:W-:Y:S02]  /*2090*/  IMAD.MOV.U32 R3, RZ, RZ, R181 ;  /* 0x000000ffff037224 */ /* 0x000fe400078e00b5 */
[C---:B------:R-:W-:Y:S01]  /*20a0*/  HMMA.16816.F32 R164, R8.reuse, R4, RZ ;  /* 0x0000000408a4723c */ /* 0x040fe200000018ff */
[----:B------:R-:W-:Y:S04]  /*20b0*/  LDSM.16.M88.4 R32, [R0+0x4800] ;  /* 0x004800000020783b */ /* 0x000fe80000000200 */
[----:B------:R-:W-:Y:S03]  /*20c0*/  LDSM.16.M88.4 R76, [R0+0x7000] ;  /* 0x00700000004c783b */ /* 0x000fe60000000200 */
[-C--:B------:R-:W-:Y:S01]  /*20d0*/  HMMA.16816.F32 R160, R8, R6.reuse, RZ ;  /* 0x0000000608a0723c */ /* 0x080fe200000018ff */
[----:B------:R-:W-:Y:S04]  /*20e0*/  LDSM.16.M88.4 R28, [R0+0x5000] ;  /* 0x00500000001c783b */ /* 0x000fe80000000200 */
[----:B------:R-:W-:Y:S03]  /*20f0*/  LDSM.16.M88.4 R24, [R0+0x5800] ;  /* 0x005800000018783b */ /* 0x000fe60000000200 */
[----:B------:R-:W-:Y:S01]  /*2100*/  HMMA.16816.F32 R156, R12, R6, RZ ;  /* 0x000000060c9c723c */ /* 0x000fe200000018ff */
[----:B------:R1:W2:Y:S04]  /*2110*/  LDSM.16.M88.4 R4, [R2+0x2000] ;  /* 0x002000000204783b */ /* 0x0002a80000000200 */
[----:B------:R-:W3:Y:S03]  /*2120*/  LDSM.16.M88.4 R72, [R0+0x6800] ;  /* 0x006800000048783b */ /* 0x000ee60000000200 */
[C---:B------:R-:W-:Y:S01]  /*2130*/  HMMA.16816.F32 R152, R8.reuse, R68, RZ ;  /* 0x000000440898723c */ /* 0x040fe200000018ff */
[----:B------:R5:W3:Y:S07]  /*2140*/  LDSM.16.M88.4 R80, [R0+0x7800] ;  /* 0x007800000050783b */ /* 0x000aee0000000200 */
[C---:B------:R-:W-:Y:S08]  /*2150*/  HMMA.16816.F32 R148, R8.reuse, R70, RZ ;  /* 0x000000460894723c */ /* 0x040ff000000018ff */
[----:B----4-:R-:W-:Y:S01]  /*2160*/  HMMA.16816.F32 R144, R8, R64, RZ ;  /* 0x000000400890723c */ /* 0x010fe200000018ff */
[----:B-1----:R-:W-:-:S07]  /*2170*/  IMAD.MOV.U32 R2, RZ, RZ, R182 ;  /* 0x000000ffff027224 */ /* 0x002fce00078e00b6 */
[----:B------:R-:W-:Y:S01]  /*2180*/  HMMA.16816.F32 R140, R8, R66, RZ ;  /* 0x00000042088c723c */ /* 0x000fe200000018ff */
[----:B-----5:R-:W-:-:S07]  /*2190*/  IMAD.MOV.U32 R0, RZ, RZ, R183 ;  /* 0x000000ffff007224 */ /* 0x020fce00078e00b7 */
[C---:B------:R-:W-:Y:S08]  /*21a0*/  HMMA.16816.F32 R136, R8.reuse, R60, RZ ;  /* 0x0000003c0888723c */ /* 0x040ff000000018ff */
[C---:B------:R-:W-:Y:S08]  /*21b0*/  HMMA.16816.F32 R132, R8.reuse, R62, RZ ;  /* 0x0000003e0884723c */ /* 0x040ff000000018ff */
[C---:B------:R-:W-:Y:S08]  /*21c0*/  HMMA.16816.F32 R128, R8.reuse, R56, RZ ;  /* 0x000000380880723c */ /* 0x040ff000000018ff */
[C---:B------:R-:W-:Y:S08]  /*21d0*/  HMMA.16816.F32 R120, R8.reuse, R52, RZ ;  /* 0x000000340878723c */ /* 0x040ff000000018ff */
[C---:B------:R-:W-:Y:S08]  /*21e0*/  HMMA.16816.F32 R116, R8.reuse, R54, RZ ;  /* 0x000000360874723c */ /* 0x040ff000000018ff */
[C---:B------:R-:W-:Y:S08]  /*21f0*/  HMMA.16816.F32 R112, R8.reuse, R44, RZ ;  /* 0x0000002c0870723c */ /* 0x040ff000000018ff */
[C---:B------:R-:W-:Y:S08]  /*2200*/  HMMA.16816.F32 R104, R8.reuse, R40, RZ ;  /* 0x000000280868723c */ /* 0x040ff000000018ff */
[C---:B------:R-:W-:Y:S08]  /*2210*/  HMMA.16816.F32 R108, R8.reuse, R46, RZ ;  /* 0x0000002e086c723c */ /* 0x040ff000000018ff */
[----:B------:R-:W-:Y:S08]  /*2220*/  HMMA.16816.F32 R96, R8, R42, RZ ;  /* 0x0000002a0860723c */ /* 0x000ff000000018ff */
        /* <DEDUP_REMOVED lines=13> */
[----:B--2---:R-:W-:Y:S01]  /*2300*/  HMMA.16816.F32 R12, R4, R50, R124 ;  /* 0x00000032040c723c */ /* 0x004fe2000000187c */
[----:B------:R-:W-:-:S02]  /*2310*/  IMAD.MOV.U32 R127, RZ, RZ, R0 ;  /* 0x000000ffff7f7224 */ /* 0x000fc400078e0000 */
[----:B------:R-:W-:Y:S02]  /*2320*/  IMAD.MOV.U32 R0, RZ, RZ, 0x40 ;  /* 0x00000040ff007424 */ /* 0x000fe400078e00ff */
[----:B------:R-:W-:Y:S02]  /*2330*/  IMAD.MOV.U32 R125, RZ, RZ, R3 ;  /* 0x000000ffff7d7224 */ /* 0x000fe400078e0003 */
[----:B------:R-:W-:Y:S01]  /*2340*/  IMAD.MOV.U32 R126, RZ, RZ, R2 ;  /* 0x000000ffff7e7224 */ /* 0x000fe200078e0002 */
[----:B------:R-:W-:Y:S01]  /*2350*/  SEL R0, R0, 0xffffffc0, !P5 ;  /* 0xffffffc000007807 */ /* 0x000fe20006800000 */
[----:B------:R-:W-:Y:S01]  /*2360*/  HMMA.16816.F32 R228, R4, R38, R160 ;  /* 0x0000002604e4723c */ /* 0x000fe200000018a0 */
[----:B------:R-:W-:Y:S02]  /*2370*/  IMAD.MOV.U32 R124, RZ, RZ, R22 ;  /* 0x000000ffff7c7224 */ /* 0x000fe400078e0016 */
[----:B------:R-:W1:Y:S01]  /*2380*/  LDC R22, c[0x0][0x508] ;  /* 0x00014200ff167b82 */ /* 0x000e620000000800 */
[----:B------:R-:W-:-:S02]  /*2390*/  IMAD.IADD R2, R0, 0x1, R21 ;  /* 0x0000000100027824 */ /* 0x000fc400078e0215 */
[----:B------:R-:W-:Y:S02]  /*23a0*/  IMAD.IADD R3, R0, 0x1, R236 ;  /* 0x0000000100037824 */ /* 0x000fe400078e02ec */
[C---:B------:R-:W-:Y:S02]  /*23b0*/  HMMA.16816.F32 R232, R4.reuse, R36, R164 ;  /* 0x0000002404e8723c */ /* 0x040fe400000018a4 */
[C---:B------:R-:W-:Y:S01]  /*23c0*/  IMAD.IADD R23, R101.reuse, 0x1, R3 ;  /* 0x0000000165177824 */ /* 0x040fe200078e0203 */
[----:B------:R-:W-:Y:S04]  /*23d0*/  LDSM.16.M88.4 R40, [R3+0x4800] ;  /* 0x004800000328783b */ /* 0x000fe80000000200 */
[----:B------:R-:W-:Y:S01]  /*23e0*/  LDSM.16.M88.4 R44, [R3+0x4000] ;  /* 0x00400000032c783b */ /* 0x000fe20000000200 */
[C---:B------:R-:W-:Y:S08]  /*23f0*/  HMMA.16816.F32 R224, R4.reuse, R32, R152 ;  /* 0x0000002004e0723c */ /* 0x040ff00000001898 */
        /* <DEDUP_REMOVED lines=8> */
[C---:B---3--:R-:W-:Y:S08]  /*2480*/  HMMA.16816.F32 R200, R4.reuse, R72, R120 ;  /* 0x0000004804c8723c */ /* 0x048ff00000001878 */
[C---:B------:R-:W-:Y:S08]  /*2490*/  HMMA.16816.F32 R196, R4.reuse, R74, R116 ;  /* 0x0000004a04c4723c */ /* 0x040ff00000001874 */
[C---:B------:R-:W-:Y:S08]  /*24a0*/  HMMA.16816.F32 R164, R4.reuse, R80, R104 ;  /* 0x0000005004a4723c */ /* 0x040ff00000001868 */
[----:B------:R-:W-:Y:S01]  /*24b0*/  HMMA.16816.F32 R148, R4, R82, R96 ;  /* 0x000000520494723c */ /* 0x000fe20000001860 */
[----:B------:R-:W-:Y:S07]  /*24c0*/  LDSM.16.M88.4 R4, [R2+0x2000] ;  /* 0x002000000204783b */ /* 0x000fee0000000200 */
[C---:B------:R-:W-:Y:S01]  /*24d0*/  HMMA.16816.F32 R112, R16.reuse, R48, R8 ;  /* 0x000000301070723c */ /* 0x040fe20000001808 */
[----:B------:R2:W-:Y:S07]  /*24e0*/  LDSM.16.M88.4 R8, [R2] ;  /* 0x000000000208783b */ /* 0x0005ee0000000200 */
[C---:B------:R-:W-:Y:S01]  /*24f0*/  HMMA.16816.F32 R108, R16.reuse, R50, R56 ;  /* 0x00000032106c723c */ /* 0x040fe20000001838 */
[----:B------:R-:W3:Y:S04]  /*2500*/  LDSM.16.M88.4 R48, [R3+0x6000] ;  /* 0x006000000330783b */ /* 0x000ee80000000200 */
[----:B------:R-:W-:Y:S03]  /*2510*/  LDSM.16.M88.4 R56, [R3+0x7000] ;  /* 0x007000000338783b */ /* 0x000fe60000000200 */
[C---:B------:R-:W-:Y:S08]  /*2520*/  HMMA.16816.F32 R168, R16.reuse, R36, R168 ;  /* 0x0000002410a8723c */ /* 0x040ff000000018a8 */
[----:B------:R-:W-:Y:S01]  /*2530*/  HMMA.16816.F32 R156, R16, R38, R156 ;  /* 0x00000026109c723c */ /* 0x000fe2000000189c */
[----:B------:R-:W4:Y:S01]  /*2540*/  LDSM.16.M88.4 R36, [R3+0x5000] ;  /* 0x005000000324783b */ /* 0x000f220000000200 */
[----:B--2---:R-:W-:-:S06]  /*2550*/  IMAD.IADD R2, R101, 0x1, R2 ;  /* 0x0000000165027824 */ /* 0x004fcc00078e0202 */
[C---:B------:R-:W-:Y:S08]  /*2560*/  HMMA.16816.F32 R144, R16.reuse, R32, R92 ;  /* 0x000000201090723c */ /* 0x040ff0000000185c */
[C---:B------:R-:W-:Y:S01]  /*2570*/  HMMA.16816.F32 R140, R16.reuse, R34, R88 ;  /* 0x00000022108c723c */ /* 0x040fe20000001858 */
[----:B------:R-:W2:Y:S07]  /*2580*/  LDSM.16.M88.4 R32, [R3+0x5800] ;  /* 0x005800000320783b */ /* 0x000eae0000000200 */
[C---:B------:R-:W-:Y:S01]  /*2590*/  HMMA.16816.F32 R128, R16.reuse, R26, R60 ;  /* 0x0000001a1080723c */ /* 0x040fe2000000183c */
[----:B------:R-:W5:Y:S07]  /*25a0*/  LDSM.16.M88.4 R60, [R3+0x6800] ;  /* 0x00680000033c783b */ /* 0x000f6e0000000200 */
[C---:B------:R-:W-:Y:S01]  /*25b0*/  HMMA.16816.F32 R96, R16.reuse, R74, R52 ;  /* 0x0000004a1060723c */ /* 0x040fe20000001834 */
[----:B------:R1:W5:Y:S07]  /*25c0*/  LDSM.16.M88.4 R52, [R3+0x7800] ;  /* 0x007800000334783b */ /* 0x00036e0000000200 */
[C---:B------:R-:W-:Y:S08]  /*25d0*/  HMMA.16816.F32 R120, R16.reuse, R28, R84 ;  /* 0x0000001c1078723c */ /* 0x040ff00000001854 */
[C---:B------:R-:W-:Y:S08]  /*25e0*/  HMMA.16816.F32 R104, R16.reuse, R72, R172 ;  /* 0x000000481068723c */ /* 0x040ff000000018ac */
[----:B------:R-:W-:Y:S01]  /*25f0*/  HMMA.16816.F32 R136, R16, R30, R68 ;  /* 0x0000001e1088723c */ /* 0x000fe20000001844 */
[----:B------:R-:W-:Y:S01]  /*2600*/  LDSM.16.M88.4 R28, [R23+0x4800] ;  /* 0x00480000171c783b */ /* 0x000fe20000000200 */
[----:B-1----:R-:W-:-:S06]  /*2610*/  LOP3.LUT R3, R215, 0x1f0, RZ, 0xc0, !PT ;  /* 0x000001f0d7037812 */ /* 0x002fcc00078ec0ff */
[C---:B------:R-:W-:Y:S01]  /*2620*/  HMMA.16816.F32 R132, R16.reuse, R24, R64 ;  /* 0x000000181084723c */ /* 0x040fe20000001840 */
[----:B------:R-:W-:Y:S07]  /*2630*/  LDSM.16.M88.4 R24, [R23+0x4000] ;  /* 0x004000001718783b */ /* 0x000fee0000000200 */
[C---:B------:R-:W-:Y:S08]  /*2640*/  HMMA.16816.F32 R92, R16.reuse, R76, R176 ;  /* 0x0000004c105c723c */ /* 0x040ff000000018b0 */
[C---:B------:R-:W-:Y:S08]  /*2650*/  HMMA.16816.F32 R88, R16.reuse, R80, R180 ;  /* 0x000000501058723c */ /* 0x040ff000000018b4 */
[C---:B------:R-:W-:Y:S08]  /*2660*/  HMMA.16816.F32 R84, R16.reuse, R78, R124 ;  /* 0x0000004e1054723c */ /* 0x040ff0000000187c */
[----:B------:R-:W-:Y:S01]  /*2670*/  HMMA.16816.F32 R72, R16, R82, R240 ;  /* 0x000000521048723c */ /* 0x000fe200000018f0 */
[----:B------:R-:W1:Y:S07]  /*2680*/  LDSM.16.M88.4 R16, [R2] ;  /* 0x000000000210783b */ /* 0x000e6e0000000200 */
[C---:B---3--:R-:W-:Y:S01]  /*2690*/  HMMA.16816.F32 R172, R4.reuse, R50, R12 ;  /* 0x0000003204ac723c */ /* 0x048fe2000000180c */
[----:B------:R3:W1:Y:S07]  /*26a0*/  LDSM.16.M88.4 R12, [R2+0x2000] ;  /* 0x00200000020c783b */ /* 0x00066e0000000200 */
[C---:B------:R-:W-:Y:S08]  /*26b0*/  HMMA.16816.F32 R116, R4.reuse, R40, R224 ;  /* 0x000000280474723c */ /* 0x040ff000000018e0 */
[C---:B------:R-:W-:Y:S08]  /*26c0*/  HMMA.16816.F32 R124, R4.reuse, R42, R220 ;  /* 0x0000002a047c723c */ /* 0x040ff000000018dc */
[----:B------:R-:W-:Y:S01]  /*26d0*/  HMMA.16816.F32 R68, R4, R44, R232 ;  /* 0x0000002c0444723c */ /* 0x000fe200000018e8 */
[----:B---3--:R-:W-:-:S04]  /*26e0*/  SHF.R.U32.HI R2, RZ, 0x2, R213 ;  /* 0x00000002ff027819 */ /* 0x008fc800000116d5 */
[----:B------:R-:W-:-:S03]  /*26f0*/  LOP3.LUT R2, R2, 0x7, RZ, 0xc0, !PT ;  /* 0x0000000702027812 */ /* 0x000fc600078ec0ff */
[----:B------:R-:W-:Y:S01]  /*2700*/  HMMA.16816.F32 R76, R4, R46, R228 ;  /* 0x0000002e044c723c */ /* 0x000fe200000018e4 */
[----:B------:R-:W-:Y:S01]  /*2710*/  IADD3 R2, PT, PT, R2, UR22, R3 ;  /* 0x0000001602027c10 */ /* 0x000fe2000fffe003 */
[----:B------:R-:W-:-:S03]  /*2720*/  IMAD.SHL.U32 R3, R213, 0x2, RZ ;  /* 0x00000002d5037824 */ /* 0x000fc600078e00ff */
[----:B------:R-:W-:Y:S02]  /*2730*/  IADD3 R2, PT, PT, R100, -R239, R2 ;  /* 0x800000ef64027210 */ /* 0x000fe40007ffe002 */
[----:B------:R-:W-:Y:S01]  /*2740*/  LOP3.LUT R3, R3, 0x6, RZ, 0xc0, !PT ;  /* 0x0000000603037812 */ /* 0x000fe200078ec0ff */
[C---:B----4-:R-:W-:Y:S08]  /*2750*/  HMMA.16816.F32 R152, R4.reuse, R36, R152 ;  /* 0x000000240498723c */ /* 0x050ff00000001898 */
[C---:B------:R-:W-:Y:S08]  /*2760*/  HMMA.16816.F32 R216, R4.reuse, R38, R216 ;  /* 0x0000002604d8723c */ /* 0x040ff000000018d8 */
[C---:B--2---:R-:W-:Y:S08]  /*2770*/  HMMA.16816.F32 R208, R4.reuse, R32, R208 ;  /* 0x0000002004d0723c */ /* 0x044ff000000018d0 */
[C---:B------:R-:W-:Y:S08]  /*2780*/  HMMA.16816.F32 R192, R4.reuse, R34, R192 ;  /* 0x0000002204c0723c */ /* 0x040ff000000018c0 */
[C---:B------:R-:W-:Y:S08]  /*2790*/  HMMA.16816.F32 R184, R4.reuse, R48, R184 ;  /* 0x0000003004b8723c */ /* 0x040ff000000018b8 */
[C---:B-----5:R-:W-:Y:S08]  /*27a0*/  HMMA.16816.F32 R200, R4.reuse, R60, R200 ;  /* 0x0000003c04c8723c */ /* 0x060ff000000018c8 */
[C---:B------:R-:W-:Y:S08]  /*27b0*/  HMMA.16816.F32 R196, R4.reuse, R62, R196 ;  /* 0x0000003e04c4723c */ /* 0x040ff000000018c4 */
[C---:B------:R-:W-:Y:S08]  /*27c0*/  HMMA.16816.F32 R188, R4.reuse, R56, R188 ;  /* 0x0000003804bc723c */ /* 0x040ff000000018bc */
[C---:B------:R-:W-:Y:S08]  /*27d0*/  HMMA.16816.F32 R220, R4.reuse, R52, R164 ;  /* 0x0000003404dc723c */ /* 0x040ff000000018a4 */
[C---:B------:R-:W-:Y:S08]  /*27e0*/  HMMA.16816.F32 R224, R4.reuse, R58, R160 ;  /* 0x0000003a04e0723c */ /* 0x040ff000000018a0 */
[----:B------:R-:W-:Y:S08]  /*27f0*/  HMMA.16816.F32 R176, R4, R54, R148 ;  /* 0x0000003604b0723c */ /* 0x000ff00000001894 */
[C---:B------:R-:W-:Y:S08]  /*2800*/  HMMA.16816.F32 R4, R8.reuse, R44, R168 ;  /* 0x0000002c0804723c */ /* 0x040ff000000018a8 */
[C---:B------:R-:W-:Y:S08]  /*2810*/  HMMA.16816.F32 R44, R8.reuse, R46, R156 ;  /* 0x0000002e082c723c */ /* 0x040ff0000000189c */
[C---:B------:R-:W-:Y:S08]  /*2820*/  HMMA.16816.F32 R132, R8.reuse, R32, R132 ;  /* 0x000000200884723c */ /* 0x040ff00000001884 */
[C---:B------:R-:W-:Y:S01]  /*2830*/  HMMA.16816.F32 R128, R8.reuse, R34, R128 ;  /* 0x000000220880723c */ /* 0x040fe20000001880 */
[----:B------:R-:W2:Y:S07]  /*2840*/  LDSM.16.M88.4 R32, [R23+0x5000] ;  /* 0x005000001720783b */ /* 0x000eae0000000200 */
[C---:B------:R-:W-:Y:S08]  /*2850*/  HMMA.16816.F32 R64, R8.reuse, R40, R144 ;  /* 0x000000280840723c */ /* 0x040ff00000001890 */
[C---:B------:R-:W-:Y:S08]  /*2860*/  HMMA.16816.F32 R80, R8.reuse, R42, R140 ;  /* 0x0000002a0850723c */ /* 0x040ff0000000188c */
[C---:B------:R-:W-:Y:S08]  /*2870*/  HMMA.16816.F32 R120, R8.reuse, R36, R120 ;  /* 0x000000240878723c */ /* 0x040ff00000001878 */
[----:B------:R-:W-:Y:S08]  /*2880*/  HMMA.16816.F32 R136, R8, R38, R136 ;  /* 0x000000260888723c */ /* 0x000ff00000001888 */
[----:B-1----:R-:W-:Y:S01]  /*2890*/  HMMA.16816.F32 R36, R16, R24, R4 ;  /* 0x000000181024723c */ /* 0x002fe20000001804 */
[----:B------:R-:W-:-:S02]  /*28a0*/  IMAD.IADD R5, R2, 0x1, R22 ;  /* 0x0000000102057824 */ /* 0x000fc400078e0216 */
[----:B------:R-:W-:-:S03]  /*28b0*/  IMAD R2, R238, 0x80, R3 ;  /* 0x00000080ee027824 */ /* 0x000fc600078e0203 */
[C-C-:B------:R-:W-:Y:S01]  /*28c0*/  VIADDMNMX R3, R5.reuse, 0x9, R100.reuse, PT ;  /* 0x0000000905037846 */ /* 0x140fe20003800164 */
[C---:B------:R-:W-:Y:S01]  /*28d0*/  VIADD R22, R2.reuse, 0x1 ;  /* 0x0000000102167836 */ /* 0x040fe20000000000 */
[----:B------:R-:W-:Y:S01]  /*28e0*/  HMMA.16816.F32 R40, R16, R26, R44 ;  /* 0x0000001a1028723c */ /* 0x000fe2000000182c */
[C-C-:B------:R-:W-:Y:S01]  /*28f0*/  VIADDMNMX R4, R5.reuse, 0x1, R100.reuse, PT ;  /* 0x0000000105047846 */ /* 0x140fe20003800164 */
[C---:B------:R-:W-:Y:S01]  /*2900*/  VIADD R21, R2.reuse, 0x8 ;  /* 0x0000000802157836 */ /* 0x040fe20000000000 */
[CC--:B------:R-:W-:Y:S01]  /*2910*/  ISETP.GE.AND P1, PT, R2.reuse, R3.reuse, PT ;  /* 0x000000030200720c */ /* 0x0c0fe20003f26270 */
[----:B------:R-:W-:Y:S01]  /*2920*/  VIADD R7, R2, 0x19 ;  /* 0x0000001902077836 */ /* 0x000fe20000000000 */
[C---:B------:R-:W-:Y:S02]  /*2930*/  ISETP.GE.AND P0, PT, R22.reuse, R3, PT ;  /* 0x000000031600720c */ /* 0x040fe40003f06270 */
[----:B------:R-:W-:Y:S01]  /*2940*/  ISETP.GE.AND P2, PT, R22, R4, PT ;  /* 0x000000041600720c */ /* 0x000fe20003f46270 */
[----:B------:R-:W-:Y:S01]  /*2950*/  HMMA.16816.F32 R112, R8, R48, R112 ;  /* 0x000000300870723c */ /* 0x000fe20000001870 */
[----:B------:R-:W-:-:S02]  /*2960*/  VIADDMNMX R6, R5, 0x41, R100, PT ;  /* 0x0000004105067846 */ /* 0x000fc40003800164 */
[----:B------:R-:W-:Y:S02]  /*2970*/  VIADDMNMX R5, R5, 0x49, R100, PT ;  /* 0x0000004905057846 */ /* 0x000fe40003800164 */
[----:B------:R-:W-:Y:S02]  /*2980*/  FSEL R100, R38, -INF , !P1 ;  /* 0xff80000026647808 */ /* 0x000fe40004800000 */
[----:B------:R-:W-:Y:S01]  /*2990*/  ISETP.GE.AND P1, PT, R21, R3, PT ;  /* 0x000000031500720c */ /* 0x000fe20003f26270 */
[----:B------:R-:W-:Y:S01]  /*29a0*/  HMMA.16816.F32 R108, R8, R50, R108 ;  /* 0x00000032086c723c */ /* 0x000fe2000000186c */
[----:B------:R-:W-:-:S07]  /*29b0*/  ISETP.GE.AND P3, PT, R2, R4, PT ;  /* 0x000000040200720c */ /* 0x000fce0003f66270 */
[-C--:B------:R-:W-:Y:S08]  /*29c0*/  HMMA.16816.F32 R44, R16, R28.reuse, R64 ;  /* 0x0000001c102c723c */ /* 0x080ff00000001840 */
[----:B------:R-:W-:Y:S01]  /*29d0*/  HMMA.16816.F32 R48, R12, R28, R116 ;  /* 0x0000001c0c30723c */ /* 0x000fe20000001874 */
[----:B------:R-:W-:-:S07]  /*29e0*/  FSEL R116, R42, -INF , !P1 ;  /* 0xff8000002a747808 */ /* 0x000fce0004800000 */
[-C--:B------:R-:W-:Y:S08]  /*29f0*/  HMMA.16816.F32 R64, R12, R30.reuse, R124 ;  /* 0x0000001e0c40723c */ /* 0x080ff0000000187c */
[----:B------:R-:W-:Y:S08]  /*2a00*/  HMMA.16816.F32 R28, R16, R30, R80 ;  /* 0x0000001e101c723c */ /* 0x000ff00000001850 */
[C---:B------:R-:W-:Y:S08]  /*2a10*/  HMMA.16816.F32 R148, R8.reuse, R60, R104 ;  /* 0x0000003c0894723c */ /* 0x040ff00000001868 */
[----:B------:R-:W-:Y:S01]  /*2a20*/  HMMA.16816.F32 R144, R8, R62, R96 ;  /* 0x0000003e0890723c */ /* 0x000fe20000001860 */
[----:B------:R-:W-:-:S02]  /*2a30*/  FSEL R99, R39, -INF , !P0 ;  /* 0xff80000027637808 */ /* 0x000fc40004000000 */
[----:B------:R-:W-:Y:S02]  /*2a40*/  FSEL R98, R37, -INF , !P2 ;  /* 0xff80000025627808 */ /* 0x000fe40005000000 */
[----:B------:R-:W-:Y:S02]  /*2a50*/  FSEL R96, R36, -INF , !P3 ;  /* 0xff80000024607808 */ /* 0x000fe40005800000 */
[----:B------:R-:W-:Y:S01]  /*2a60*/  ISETP.GE.AND P3, PT, R21, R4, PT ;  /* 0x000000041500720c */ /* 0x000fe20003f66270 */
[----:B------:R-:W-:Y:S03]  /*2a70*/  HMMA.16816.F32 R140, R8, R56, R92 ;  /* 0x00000038088c723c */ /* 0x000fe6000000185c */
[----:B------:R-:W-:-:S05]  /*2a80*/  FSEL R97, R40, -INF , !P3 ;  /* 0xff80000028617808 */ /* 0x000fca0005800000 */
[C---:B------:R-:W-:Y:S08]  /*2a90*/  HMMA.16816.F32 R160, R8.reuse, R52, R88 ;  /* 0x0000003408a0723c */ /* 0x040ff00000001858 */
[C---:B------:R-:W-:Y:S08]  /*2aa0*/  HMMA.16816.F32 R104, R8.reuse, R58, R84 ;  /* 0x0000003a0868723c */ /* 0x040ff00000001854 */
[----:B------:R-:W-:Y:S01]  /*2ab0*/  HMMA.16816.F32 R156, R8, R54, R72 ;  /* 0x00000036089c723c */ /* 0x000fe20000001848 */
[----:B------:R-:W-:-:S02]  /*2ac0*/  VIADD R11, R2, 0x9 ;  /* 0x00000009020b7836 */ /* 0x000fc40000000000 */
[C---:B------:R-:W-:Y:S02]  /*2ad0*/  VIADD R9, R2.reuse, 0x11 ;  /* 0x0000001102097836 */ /* 0x040fe40000000000 */
[C---:B------:R-:W-:Y:S01]  /*2ae0*/  VIADD R8, R2.reuse, 0x18 ;  /* 0x0000001802087836 */ /* 0x040fe20000000000 */
[C---:B------:R-:W-:Y:S01]  /*2af0*/  ISETP.GE.AND P0, PT, R11.reuse, R3, PT ;  /* 0x000000030b00720c */ /* 0x040fe20003f06270 */
[----:B------:R-:W-:Y:S01]  /*2b00*/  VIADD R10, R2, 0x10 ;  /* 0x00000010020a7836 */ /* 0x000fe20000000000 */
[----:B------:R-:W-:Y:S01]  /*2b10*/  HMMA.16816.F32 R60, R12, R24, R68 ;  /* 0x000000180c3c723c */ /* 0x000fe20000001844 */
[-C--:B------:R-:W-:Y:S02]  /*2b20*/  ISETP.GE.AND P2, PT, R11, R4.reuse, PT ;  /* 0x000000040b00720c */ /* 0x080fe40003f46270 */
[----:B------:R-:W-:Y:S02]  /*2b30*/  FSEL R118, R43, -INF , !P0 ;  /* 0xff8000002b767808 */ /* 0x000fe40004000000 */
[----:B------:R-:W-:-:S02]  /*2b40*/  ISETP.GE.AND P0, PT, R7, R4, PT ;  /* 0x000000040700720c */ /* 0x000fc40003f06270 */
[----:B------:R-:W-:Y:S01]  /*2b50*/  FSEL R117, R41, -INF , !P2 ;  /* 0xff80000029757808 */ /* 0x000fe20005000000 */
[C---:B------:R-:W-:Y:S01]  /*2b60*/  HMMA.16816.F32 R76, R12.reuse, R26, R76 ;  /* 0x0000001a0c4c723c */ /* 0x040fe2000000184c */
[----:B------:R-:W1:Y:S01]  /*2b70*/  LDSM.16.M88.4 R24, [R23+0x5800] ;  /* 0x005800001718783b */ /* 0x000e620000000200 */
[-C--:B------:R-:W-:Y:S02]  /*2b80*/  ISETP.GE.AND P2, PT, R9, R4.reuse, PT ;  /* 0x000000040900720c */ /* 0x080fe40003f46270 */
[----:B------:R-:W-:Y:S02]  /*2b90*/  ISETP.GE.AND P1, PT, R8, R4, PT ;  /* 0x000000040800720c */ /* 0x000fe40003f26270 */
[----:B------:R-:W-:Y:S02]  /*2ba0*/  FSEL R124, R45, -INF , !P2 ;  /* 0xff8000002d7c7808 */ /* 0x000fe40005000000 */
[----:B--2---:R-:W-:Y:S01]  /*2bb0*/  HMMA.16816.F32 R68, R12, R32, R152 ;  /* 0x000000200c44723c */ /* 0x004fe20000001898 */
[----:B------:R-:W-:-:S02]  /*2bc0*/  FSEL R152, R29, -INF , !P0 ;  /* 0xff8000001d987808 */ /* 0x000fc40004000000 */
[-C--:B------:R-:W-:Y:S02]  /*2bd0*/  ISETP.GE.AND P0, PT, R7, R3.reuse, PT ;  /* 0x000000030700720c */ /* 0x080fe40003f06270 */
[----:B------:R-:W-:Y:S02]  /*2be0*/  FSEL R153, R28, -INF , !P1 ;  /* 0xff8000001c997808 */ /* 0x000fe40004800000 */
[----:B------:R-:W-:Y:S01]  /*2bf0*/  FSEL R155, R31, -INF , !P0 ;  /* 0xff8000001f9b7808 */ /* 0x000fe20004000000 */
[----:B------:R-:W-:Y:S01]  /*2c00*/  HMMA.16816.F32 R56, R16, R32, R120 ;  /* 0x000000201038723c */ /* 0x000fe20000001878 */
[----:B------:R-:W-:Y:S02]  /*2c10*/  ISETP.GE.AND P2, PT, R8, R3, PT ;  /* 0x000000030800720c */ /* 0x000fe40003f46270 */
[-C--:B------:R-:W-:Y:S02]  /*2c20*/  ISETP.GE.AND P1, PT, R22, R6.reuse, PT ;  /* 0x000000061600720c */ /* 0x080fe40003f26270 */
[----:B------:R-:W-:-:S02]  /*2c30*/  ISETP.GE.AND P0, PT, R21, R6, PT ;  /* 0x000000061500720c */ /* 0x000fc40003f06270 */
[----:B------:R-:W-:Y:S01]  /*2c40*/  ISETP.GE.AND P3, PT, R10, R4, PT ;  /* 0x000000040a00720c */ /* 0x000fe20003f66270 */
[-C--:B------:R-:W-:Y:S01]  /*2c50*/  HMMA.16816.F32 R40, R12, R34.reuse, R216 ;  /* 0x000000220c28723c */ /* 0x080fe200000018d8 */
[----:B------:R-:W-:Y:S02]  /*2c60*/  FSEL R154, R30, -INF , !P2 ;  /* 0xff8000001e9a7808 */ /* 0x000fe40005000000 */
[----:B------:R-:W-:Y:S02]  /*2c70*/  FSEL R82, R61, -INF , !P1 ;  /* 0xff8000003d527808 */ /* 0x000fe40004800000 */
[----:B------:R-:W-:Y:S02]  /*2c80*/  FSEL R84, R76, -INF , !P0 ;  /* 0xff8000004c547808 */ /* 0x000fe40004000000 */
[----:B------:R-:W-:Y:S01]  /*2c90*/  FSEL R125, R44, -INF , !P3 ;  /* 0xff8000002c7d7808 */ /* 0x000fe20005800000 */
[----:B------:R-:W-:Y:S01]  /*2ca0*/  HMMA.16816.F32 R28, R16, R34, R136 ;  /* 0x00000022101c723c */ /* 0x000fe20000001888 */
[-C--:B------:R-:W-:Y:S01]  /*2cb0*/  ISETP.GE.AND P2, PT, R2, R6.reuse, PT ;  /* 0x000000060200720c */ /* 0x080fe20003f46270 */
[----:B------:R-:W2:Y:S01]  /*2cc0*/  LDSM.16.M88.4 R32, [R23+0x6000] ;  /* 0x006000001720783b */ /* 0x000ea20000000200 */
[----:B------:R-:W-:-:S02]  /*2cd0*/  ISETP.GE.AND P1, PT, R10, R6, PT ;  /* 0x000000060a00720c */ /* 0x000fc40003f26270 */
[----:B------:R-:W-:Y:S02]  /*2ce0*/  ISETP.GE.AND P0, PT, R9, R6, PT ;  /* 0x000000060900720c */ /* 0x000fe40003f06270 */
[-C--:B------:R-:W-:Y:S02]  /*2cf0*/  ISETP.GE.AND P3, PT, R10, R3.reuse, PT ;  /* 0x000000030a00720c */ /* 0x080fe40003f66270 */
[----:B------:R-:W-:Y:S01]  /*2d00*/  FSEL R80, R60, -INF , !P2 ;  /* 0xff8000003c507808 */ /* 0x000fe20005000000 */
[----:B-1----:R-:W-:Y:S01]  /*2d10*/  HMMA.16816.F32 R72, R16, R24, R132 ;  /* 0x000000181048723c */ /* 0x002fe20000001884 */
[----:B------:R-:W-:Y:S02]  /*2d20*/  FSEL R90, R48, -INF , !P1 ;  /* 0xff800000305a7808 */ /* 0x000fe40004800000 */
[----:B------:R-:W-:Y:S02]  /*2d30*/  FSEL R91, R49, -INF , !P0 ;  /* 0xff800000315b7808 */ /* 0x000fe40004000000 */
[----:B------:R-:W-:-:S02]  /*2d40*/  ISETP.GE.AND P4, PT, R9, R3, PT ;  /* 0x000000030900720c */ /* 0x000fc40003f86270 */
[----:B------:R-:W-:Y:S01]  /*2d50*/  FSEL R123, R46, -INF , !P3 ;  /* 0xff8000002e7b7808 */ /* 0x000fe20005800000 */
[----:B------:R-:W-:Y:S01]  /*2d60*/  HMMA.16816.F32 R36, R16, R26, R128 ;  /* 0x0000001a1024723c */ /* 0x000fe20000001880 */
[C---:B------:R-:W-:Y:S02]  /*2d70*/  ISETP.GE.AND P2, PT, R11.reuse, R6, PT ;  /* 0x000000060b00720c */ /* 0x040fe40003f46270 */
[-C--:B------:R-:W-:Y:S02]  /*2d80*/  ISETP.GE.AND P1, PT, R11, R5.reuse, PT ;  /* 0x000000050b00720c */ /* 0x080fe40003f26270 */
[-C--:B------:R-:W-:Y:S02]  /*2d90*/  ISETP.GE.AND P0, PT, R10, R5.reuse, PT ;  /* 0x000000050a00720c */ /* 0x080fe40003f06270 */
[----:B------:R-:W-:Y:S01]  /*2da0*/  ISETP.GE.AND P3, PT, R22, R5, PT ;  /* 0x000000051600720c */ /* 0x000fe20003f66270 */
[----:B------:R-:W-:Y:S01]  /*2db0*/  HMMA.16816.F32 R52, R12, R24, R208 ;  /* 0x000000180c34723c */ /* 0x000fe200000018d0 */
[----:B------:R-:W-:-:S02]  /*2dc0*/  FSEL R127, R47, -INF , !P4 ;  /* 0xff8000002f7f7808 */ /* 0x000fc40006000000 */
[----:B------:R-:W-:Y:S02]  /*2dd0*/  FSEL R87, R77, -INF , !P2 ;  /* 0xff8000004d577808 */ /* 0x000fe40005000000 */
[----:B------:R-:W-:Y:S02]  /*2de0*/  FSEL R86, R79, -INF , !P1 ;  /* 0xff8000004f567808 */ /* 0x000fe40004800000 */
[----:B------:R-:W-:Y:S02]  /*2df0*/  FSEL R93, R50, -INF , !P0 ;  /* 0xff800000325d7808 */ /* 0x000fe40004000000 */
[-C--:B------:R-:W-:Y:S01]  /*2e00*/  ISETP.GE.AND P4, PT, R21, R5.reuse, PT ;  /* 0x000000051500720c */ /* 0x080fe20003f86270 */
[C---:B------:R-:W-:Y:S01]  /*2e10*/  VIADD R21, R2.reuse, 0x70 ;  /* 0x0000007002157836 */ /* 0x040fe20000000000 */
[----:B------:R-:W-:Y:S02]  /*2e20*/  ISETP.GE.AND P2, PT, R2, R5, PT ;  /* 0x000000050200720c */ /* 0x000fe40003f46270 */
[----:B------:R-:W-:-:S02]  /*2e30*/  FSEL R81, R63, -INF , !P3 ;  /* 0xff8000003f517808 */ /* 0x000fc40005800000 */
[CC--:B------:R-:W-:Y:S01]  /*2e40*/  ISETP.GE.AND P1, PT, R7.reuse, R6.reuse, PT ;  /* 0x000000060700720c */ /* 0x0c0fe20003f26270 */
[----:B--2---:R-:W-:Y:S01]  /*2e50*/  HMMA.16816.F32 R44, R16, R34, R108 ;  /* 0x00000022102c723c */ /* 0x004fe2000000186c */
[-C--:B------:R-:W-:Y:S01]  /*2e60*/  ISETP.GE.AND P0, PT, R7, R5.reuse, PT ;  /* 0x000000050700720c */ /* 0x080fe20003f06270 */
[----:B------:R-:W-:Y:S01]  /*2e70*/  VIADD R7, R2, 0x20 ;  /* 0x0000002002077836 */ /* 0x000fe20000000000 */
[----:B------:R-:W-:Y:S02]  /*2e80*/  ISETP.GE.AND P3, PT, R8, R6, PT ;  /* 0x000000060800720c */ /* 0x000fe40003f66270 */
[----:B------:R-:W-:Y:S02]  /*2e90*/  FSEL R83, R62, -INF , !P2 ;  /* 0xff8000003e537808 */ /* 0x000fe40005000000 */
[----:B------:R-:W-:Y:S01]  /*2ea0*/  FSEL R85, R78, -INF , !P4 ;  /* 0xff8000004e557808 */ /* 0x000fe20006000000 */
[----:B------:R-:W-:Y:S01]  /*2eb0*/  HMMA.16816.F32 R60, R12, R26, R192 ;  /* 0x0000001a0c3c723c */ /* 0x000fe200000018c0 */
[-C--:B------:R-:W-:Y:S01]  /*2ec0*/  ISETP.GE.AND P2, PT, R9, R5.reuse, PT ;  /* 0x000000050900720c */ /* 0x080fe20003f46270 */
[----:B------:R-:W-:Y:S01]  /*2ed0*/  VIADD R9, R2, 0x21 ;  /* 0x0000002102097836 */ /* 0x000fe20000000000 */
[----:B------:R-:W-:Y:S01]  /*2ee0*/  ISETP.GE.AND P4, PT, R8, R5, PT ;  /* 0x000000050800720c */ /* 0x000fe20003f86270 */
[----:B------:R-:W-:Y:S01]  /*2ef0*/  VIADD R8, R2, 0x28 ;  /* 0x0000002802087836 */ /* 0x000fe20000000000 */
[----:B------:R-:W-:Y:S01]  /*2f00*/  FSEL R88, R64, -INF , !P3 ;  /* 0xff80000040587808 */ /* 0x000fe20005800000 */
[----:B------:R-:W-:Y:S01]  /*2f10*/  LDSM.16.M88.4 R24, [R23+0x7000] ;  /* 0x007000001718783b */ /* 0x000fe20000000200 */
[----:B------:R-:W-:-:S02]  /*2f20*/  ISETP.GE.AND P3, PT, R7, R4, PT ;  /* 0x000000040700720c */ /* 0x000fc40003f66270 */
[----:B------:R-:W-:Y:S02]  /*2f30*/  FSEL R94, R51, -INF , !P2 ;  /* 0xff800000335e7808 */ /* 0x000fe40005000000 */
[----:B------:R-:W-:Y:S01]  /*2f40*/  FSEL R89, R65, -INF , !P1 ;  /* 0xff80000041597808 */ /* 0x000fe20004800000 */
[----:B------:R-:W-:Y:S01]  /*2f50*/  LDSM.16.M88.4 R48, [R23+0x7800] ;  /* 0x007800001730783b */ /* 0x000fe20000000200 */
[----:B------:R-:W-:Y:S02]  /*2f60*/  FSEL R95, R66, -INF , !P4 ;  /* 0xff800000425f7808 */ /* 0x000fe40006000000 */
[C---:B------:R-:W-:Y:S02]  /*2f70*/  ISETP.GE.AND P2, PT, R7.reuse, R3, PT ;  /* 0x000000030700720c */ /* 0x040fe40003f46270 */
[C---:B------:R-:W-:Y:S02]  /*2f80*/  ISETP.GE.AND P1, PT, R7.reuse, R6, PT ;  /* 0x000000060700720c */ /* 0x040fe40003f26270 */
[----:B------:R-:W-:Y:S01]  /*2f90*/  ISETP.GE.AND P4, PT, R7, R5, PT ;  /* 0x000000050700720c */ /* 0x000fe20003f86270 */
[----:B------:R-:W-:Y:S01]  /*2fa0*/  VIADD R7, R2, 0x29 ;  /* 0x0000002902077836 */ /* 0x000fe20000000000 */
[----:B------:R-:W-:-:S02]  /*2fb0*/  FSEL R134, R56, -INF , !P3 ;  /* 0xff80000038867808 */ /* 0x000fc40005800000 */
[----:B------:R-:W-:Y:S02]  /*2fc0*/  ISETP.GE.AND P3, PT, R9, R3, PT ;  /* 0x000000030900720c */ /* 0x000fe40003f66270 */
[----:B------:R-:W-:Y:S02]  /*2fd0*/  FSEL R92, R67, -INF , !P0 ;  /* 0xff800000435c7808 */ /* 0x000fe40004000000 */
[----:B------:R-:W-:Y:S01]  /*2fe0*/  FSEL R137, R59, -INF , !P3 ;  /* 0xff8000003b897808 */ /* 0x000fe20005800000 */
[----:B------:R-:W-:Y:S01]  /*2ff0*/  HMMA.16816.F32 R64, R12, R32, R184 ;  /* 0x000000200c40723c */ /* 0x000fe200000018b8 */
[-C--:B------:R-:W-:Y:S02]  /*3000*/  ISETP.GE.AND P0, PT, R9, R4.reuse, PT ;  /* 0x000000040900720c */ /* 0x080fe40003f06270 */
[----:B------:R-:W-:Y:S02]  /*3010*/  ISETP.GE.AND P3, PT, R7, R4, PT ;  /* 0x000000040700720c */ /* 0x000fe40003f66270 */
[----:B------:R-:W-:-:S02]  /*3020*/  FSEL R133, R57, -INF , !P0 ;  /* 0xff80000039857808 */ /* 0x000fc40004000000 */
[----:B------:R-:W-:Y:S02]  /*3030*/  FSEL R138, R58, -INF , !P2 ;  /* 0xff8000003a8a7808 */ /* 0x000fe40005000000 */
[----:B------:R-:W-:Y:S01]  /*3040*/  FSEL R132, R29, -INF , !P3 ;  /* 0xff8000001d847808 */ /* 0x000fe20005800000 */
[----:B------:R-:W-:Y:S01]  /*3050*/  HMMA.16816.F32 R56, R16, R32, R112 ;  /* 0x000000201038723c */ /* 0x000fe20000001870 */
[C---:B------:R-:W-:Y:S02]  /*3060*/  ISETP.GE.AND P0, PT, R8.reuse, R4, PT ;  /* 0x000000040800720c */ /* 0x040fe40003f06270 */
[-C--:B------:R-:W-:Y:S02]  /*3070*/  ISETP.GE.AND P2, PT, R8, R3.reuse, PT ;  /* 0x000000030800720c */ /* 0x080fe40003f46270 */
[----:B------:R-:W-:Y:S02]  /*3080*/  ISETP.GE.AND P3, PT, R7, R3, PT ;  /* 0x000000030700720c */ /* 0x000fe40003f66270 */
[----:B------:R-:W-:-:S02]  /*3090*/  FSEL R131, R28, -INF , !P0 ;  /* 0xff8000001c837808 */ /* 0x000fc40004000000 */
[----:B------:R-:W-:Y:S02]  /*30a0*/  FSEL R136, R30, -INF , !P2 ;  /* 0xff8000001e887808 */ /* 0x000fe40005000000 */
[----:B------:R-:W-:Y:S02]  /*30b0*/  FSEL R135, R31, -INF , !P3 ;  /* 0xff8000001f877808 */ /* 0x000fe40005800000 */
[----:B------:R-:W1:Y:S01]  /*30c0*/  LDSM.16.M88.4 R28, [R23+0x6800] ;  /* 0x00680000171c783b */ /* 0x000e620000000200 */
[----:B------:R-:W-:Y:S01]  /*30d0*/  ISETP.GE.AND P0, PT, R9, R6, PT ;  /* 0x000000060900720c */ /* 0x000fe20003f06270 */
[----:B------:R-:W-:-:S04]  /*30e0*/  DEPBAR.LE SB0, 0x0 ;  /* 0x000080000000791a */ /* 0x000fc80000000000 */
[----:B------:R-:W-:Y:S02]  /*30f0*/  FSEL R120, R69, -INF , !P0 ;  /* 0xff80000045787808 */ /* 0x000fe40004000000 */
[----:B------:R-:W-:Y:S02]  /*3100*/  FSEL R129, R70, -INF , !P4 ;  /* 0xff80000046817808 */ /* 0x000fe40006000000 */
[----:B------:R-:W-:Y:S01]  /*3110*/  FSEL R121, R68, -INF , !P1 ;  /* 0xff80000044797808 */ /* 0x000fe20004800000 */
[----:B------:R-:W-:Y:S01]  /*3120*/  BAR.SYNC.DEFER_BLOCKING 0x0 ;  /* 0x0000000000007b1d */ /* 0x000fe20000010000 */
[CC--:B------:R-:W-:Y:S02]  /*3130*/  ISETP.GE.AND P0, PT, R7.reuse, R6.reuse, PT ;  /* 0x000000060700720c */ /* 0x0c0fe40003f06270 */
[-C--:B------:R-:W-:Y:S01]  /*3140*/  ISETP.GE.AND P4, PT, R7, R5.reuse, PT ;  /* 0x000000050700720c */ /* 0x080fe20003f86270 */
[C---:B------:R-:W-:Y:S01]  /*3150*/  VIADD R7, R2.reuse, 0x30 ;  /* 0x0000003002077836 */ /* 0x040fe20000000000 */
[----:B------:R-:W-:Y:S01]  /*3160*/  ISETP.GE.AND P2, PT, R9, R5, PT ;  /* 0x000000050900720c */ /* 0x000fe20003f46270 */
[----:B------:R-:W-:Y:S01]  /*3170*/  VIADD R9, R2, 0x39 ;  /* 0x0000003902097836 */ /* 0x000fe20000000000 */
[----:B------:R-:W-:-:S02]  /*3180*/  ISETP.GE.AND P3, PT, R8, R6, PT ;  /* 0x000000060800720c */ /* 0x000fc40003f66270 */
[----:B------:R-:W-:Y:S01]  /*3190*/  ISETP.GE.AND P1, PT, R8, R5, PT ;  /* 0x000000050800720c */ /* 0x000fe20003f26270 */
[----:B------:R-:W-:Y:S01]  /*31a0*/  VIADD R8, R2, 0x31 ;  /* 0x0000003102087836 */ /* 0x000fe20000000000 */
[----:B------:R-:W-:Y:S02]  /*31b0*/  FSEL R128, R71, -INF , !P2 ;  /* 0xff80000047807808 */ /* 0x000fe40005000000 */
[----:B------:R-:W-:Y:S01]  /*31c0*/  FSEL R119, R40, -INF , !P3 ;  /* 0xff80000028777808 */ /* 0x000fe20005800000 */
[----:B------:R-:W-:Y:S01]  /*31d0*/  HMMA.16816.F32 R68, R12, R34, R172 ;  /* 0x000000220c44723c */ /* 0x000fe200000018ac */
[----:B------:R-:W-:Y:S02]  /*31e0*/  FSEL R126, R41, -INF , !P0 ;  /* 0xff800000297e7808 */ /* 0x000fe40004000000 */
[----:B------:R-:W-:Y:S02]  /*31f0*/  FSEL R130, R42, -INF , !P1 ;  /* 0xff8000002a827808 */ /* 0x000fe40004800000 */
[----:B------:R-:W-:-:S02]  /*3200*/  ISETP.GE.AND P3, PT, R7, R4, PT ;  /* 0x000000040700720c */ /* 0x000fc40003f66270 */
[C---:B------:R-:W-:Y:S02]  /*3210*/  ISETP.GE.AND P0, PT, R7.reuse, R3, PT ;  /* 0x000000030700720c */ /* 0x040fe40003f06270 */
[C---:B------:R-:W-:Y:S02]  /*3220*/  ISETP.GE.AND P2, PT, R7.reuse, R6, PT ;  /* 0x000000060700720c */ /* 0x040fe40003f46270 */
[----:B------:R-:W-:Y:S01]  /*3230*/  ISETP.GE.AND P1, PT, R7, R5, PT ;  /* 0x000000050700720c */ /* 0x000fe20003f26270 */
[----:B------:R-:W-:Y:S01]  /*3240*/  VIADD R7, R2, 0x38 ;  /* 0x0000003802077836 */ /* 0x000fe20000000000 */
[----:B------:R-:W-:Y:S02]  /*3250*/  FSEL R108, R43, -INF , !P4 ;  /* 0xff8000002b6c7808 */ /* 0x000fe40006000000 */
[----:B------:R-:W-:Y:S01]  /*3260*/  ISETP.GE.AND P4, PT, R8, R4, PT ;  /* 0x000000040800720c */ /* 0x000fe20003f86270 */
[----:B-1----:R-:W-:Y:S01]  /*3270*/  HMMA.16816.F32 R40, R12, R28, R200 ;  /* 0x0000001c0c28723c */ /* 0x002fe200000018c8 */
[----:B------:R-:W-:-:S02]  /*3280*/  FSEL R182, R74, -INF , !P0 ;  /* 0xff8000004ab67808 */ /* 0x000fc40004000000 */
[----:B------:R-:W-:Y:S02]  /*3290*/  FSEL R173, R73, -INF , !P4 ;  /* 0xff80000049ad7808 */ /* 0x000fe40006000000 */
[-C--:B------:R-:W-:Y:S02]  /*32a0*/  ISETP.GE.AND P4, PT, R7, R4.reuse, PT ;  /* 0x000000040700720c */ /* 0x080fe40003f86270 */
[----:B------:R-:W-:Y:S01]  /*32b0*/  FSEL R174, R72, -INF , !P3 ;  /* 0xff80000048ae7808 */ /* 0x000fe20005800000 */
[----:B------:R-:W-:Y:S01]  /*32c0*/  HMMA.16816.F32 R32, R12, R30, R196 ;  /* 0x0000001e0c20723c */ /* 0x000fe200000018c4 */
[----:B------:R-:W-:Y:S02]  /*32d0*/  ISETP.GE.AND P0, PT, R9, R4, PT ;  /* 0x000000040900720c */ /* 0x000fe40003f06270 */
[----:B------:R-:W-:Y:S02]  /*32e0*/  FSEL R168, R36, -INF , !P4 ;  /* 0xff80000024a87808 */ /* 0x000fe40006000000 */
[----:B------:R-:W-:-:S02]  /*32f0*/  ISETP.GE.AND P3, PT, R8, R3, PT ;  /* 0x000000030800720c */ /* 0x000fc40003f66270 */
[----:B------:R-:W-:Y:S02]  /*3300*/  ISETP.GE.AND P4, PT, R9, R3, PT ;  /* 0x000000030900720c */ /* 0x000fe40003f86270 */
[----:B------:R-:W-:Y:S02]  /*3310*/  FSEL R175, R37, -INF , !P0 ;  /* 0xff80000025af7808 */ /* 0x000fe40004000000 */
[----:B------:R-:W-:Y:S02]  /*3320*/  FSEL R181, R75, -INF , !P3 ;  /* 0xff8000004bb57808 */ /* 0x000fe40005800000 */
[----:B------:R-:W-:Y:S02]  /*3330*/  ISETP.GE.AND P0, PT, R8, R6, PT ;  /* 0x000000060800720c */ /* 0x000fe40003f06270 */
[----:B------:R-:W-:Y:S02]  /*3340*/  FSEL R180, R39, -INF , !P4 ;  /* 0xff80000027b47808 */ /* 0x000fe40006000000 */
[----:B------:R-:W-:-:S02]  /*3350*/  FSEL R111, R52, -INF , !P2 ;  /* 0xff800000346f7808 */ /* 0x000fc40005000000 */
[C---:B------:R-:W-:Y:S02]  /*3360*/  ISETP.GE.AND P3, PT, R7.reuse, R3, PT ;  /* 0x000000030700720c */ /* 0x040fe40003f66270 */
[C---:B------:R-:W-:Y:S02]  /*3370*/  ISETP.GE.AND P4, PT, R7.reuse, R6, PT ;  /* 0x000000060700720c */ /* 0x040fe40003f86270 */
[----:B------:R-:W-:Y:S01]  /*3380*/  ISETP.GE.AND P2, PT, R7, R5, PT ;  /* 0x000000050700720c */ /* 0x000fe20003f46270 */
[----:B------:R-:W-:Y:S01]  /*3390*/  VIADD R7, R2, 0x40 ;  /* 0x0000004002077836 */ /* 0x000fe20000000000 */
[----:B------:R-:W-:Y:S02]  /*33a0*/  FSEL R109, R53, -INF , !P0 ;  /* 0xff800000356d7808 */ /* 0x000fe40004000000 */
[----:B------:R-:W-:Y:S02]  /*33b0*/  FSEL R167, R54, -INF , !P1 ;  /* 0xff80000036a77808 */ /* 0x000fe40004800000 */
[----:B------:R-:W-:-:S02]  /*33c0*/  FSEL R183, R38, -INF , !P3 ;  /* 0xff80000026b77808 */ /* 0x000fc40005800000 */
[C---:B------:R-:W-:Y:S01]  /*33d0*/  ISETP.GE.AND P0, PT, R9.reuse, R6, PT ;  /* 0x000000060900720c */ /* 0x040fe20003f06270 */
[----:B------:R-:W-:Y:S01]  /*33e0*/  HMMA.16816.F32 R36, R12, R26, R224 ;  /* 0x0000001a0c24723c */ /* 0x000fe200000018e0 */
[-C--:B------:R-:W-:Y:S01]  /*33f0*/  ISETP.GE.AND P1, PT, R9, R5.reuse, PT ;  /* 0x000000050900720c */ /* 0x080fe20003f26270 */
[----:B------:R-:W-:Y:S01]  /*3400*/  VIADD R9, R2, 0x41 ;  /* 0x0000004102097836 */ /* 0x000fe20000000000 */
[----:B------:R-:W-:Y:S01]  /*3410*/  ISETP.GE.AND P3, PT, R8, R5, PT ;  /* 0x000000050800720c */ /* 0x000fe20003f66270 */
[----:B------:R-:W-:Y:S01]  /*3420*/  VIADD R8, R2, 0x48 ;  /* 0x0000004802087836 */ /* 0x000fe20000000000 */
[----:B------:R-:W-:Y:S02]  /*3430*/  FSEL R110, R60, -INF , !P4 ;  /* 0xff8000003c6e7808 */ /* 0x000fe40006000000 */
[----:B------:R-:W-:Y:S02]  /*3440*/  ISETP.GE.AND P4, PT, R7, R4, PT ;  /* 0x000000040700720c */ /* 0x000fe40003f86270 */
[----:B------:R-:W-:-:S02]  /*3450*/  FSEL R166, R55, -INF , !P3 ;  /* 0xff80000037a67808 */ /* 0x000fc40005800000 */
[----:B------:R-:W-:Y:S01]  /*3460*/  FSEL R139, R61, -INF , !P0 ;  /* 0xff8000003d8b7808 */ /* 0x000fe20004000000 */
[C---:B------:R-:W-:Y:S01]  /*3470*/  HMMA.16816.F32 R52, R12.reuse, R24, R188 ;  /* 0x000000180c34723c */ /* 0x040fe200000018bc */
[----:B------:R-:W-:Y:S02]  /*3480*/  FSEL R165, R62, -INF , !P2 ;  /* 0xff8000003ea57808 */ /* 0x000fe40005000000 */
[----:B------:R-:W-:Y:S02]  /*3490*/  FSEL R164, R63, -INF , !P1 ;  /* 0xff8000003fa47808 */ /* 0x000fe40004800000 */
[C---:B------:R-:W-:Y:S02]  /*34a0*/  ISETP.GE.AND P3, PT, R7.reuse, R3, PT ;  /* 0x000000030700720c */ /* 0x040fe40003f66270 */
[C---:B------:R-:W-:Y:S01]  /*34b0*/  ISETP.GE.AND P0, PT, R7.reuse, R6, PT ;  /* 0x000000060700720c */ /* 0x040fe20003f06270 */
[----:B------:R-:W-:Y:S01]  /*34c0*/  HMMA.16816.F32 R60, R12, R48, R220 ;  /* 0x000000300c3c723c */ /* 0x000fe200000018dc */
[----:B------:R-:W-:Y:S01]  /*34d0*/  ISETP.GE.AND P2, PT, R7, R5, PT ;  /* 0x000000050700720c */ /* 0x000fe20003f46270 */
[----:B------:R-:W-:Y:S01]  /*34e0*/  VIADD R7, R2, 0x49 ;  /* 0x0000004902077836 */ /* 0x000fe20000000000 */
[----:B------:R-:W-:-:S02]  /*34f0*/  ISETP.GE.AND P1, PT, R9, R4, PT ;  /* 0x000000040900720c */ /* 0x000fc40003f26270 */
[----:B------:R-:W-:Y:S02]  /*3500*/  FSEL R203, R56, -INF , !P4 ;  /* 0xff80000038cb7808 */ /* 0x000fe40006000000 */
[----:B------:R-:W-:Y:S01]  /*3510*/  ISETP.GE.AND P4, PT, R9, R3, PT ;  /* 0x000000030900720c */ /* 0x000fe20003f86270 */
[----:B------:R-:W-:Y:S01]  /*3520*/  HMMA.16816.F32 R12, R12, R50, R176 ;  /* 0x000000320c0c723c */ /* 0x000fe200000018b0 */
[----:B------:R-:W-:Y:S02]  /*3530*/  FSEL R202, R57, -INF , !P1 ;  /* 0xff80000039ca7808 */ /* 0x000fe40004800000 */
[-C--:B------:R-:W-:Y:S02]  /*3540*/  ISETP.GE.AND P1, PT, R8, R4.reuse, PT ;  /* 0x000000040800720c */ /* 0x080fe40003f26270 */
[----:B------:R-:W-:Y:S02]  /*3550*/  FSEL R209, R59, -INF , !P4 ;  /* 0xff8000003bd17808 */ /* 0x000fe40006000000 */
[----:B------:R-:W-:-:S02]  /*3560*/  ISETP.GE.AND P4, PT, R7, R4, PT ;  /* 0x000000040700720c */ /* 0x000fc40003f86270 */
[----:B------:R-:W-:Y:S02]  /*3570*/  FSEL R199, R44, -INF , !P1 ;  /* 0xff8000002cc77808 */ /* 0x000fe40004800000 */
[----:B------:R-:W-:Y:S02]  /*3580*/  FSEL R210, R58, -INF , !P3 ;  /* 0xff8000003ad27808 */ /* 0x000fe40005800000 */
[----:B------:R-:W-:Y:S01]  /*3590*/  FSEL R201, R45, -INF , !P4 ;  /* 0xff8000002dc97808 */ /* 0x000fe20006000000 */
[----:B------:R-:W-:Y:S01]  /*35a0*/  HMMA.16816.F32 R56, R16, R24, R140 ;  /* 0x000000181038723c */ /* 0x000fe2000000188c */
[----:B------:R-:W-:Y:S01]  /*35b0*/  ISETP.GE.AND P1, PT, R9, R6, PT ;  /* 0x000000060900720c */ /* 0x000fe20003f26270 */
[----:B------:R-:W-:Y:S01]  /*35c0*/  VIADD R24, R2, 0x60 ;  /* 0x0000006002187836 */ /* 0x000fe20000000000 */
[-C--:B------:R-:W-:Y:S01]  /*35d0*/  ISETP.GE.AND P3, PT, R8, R3.reuse, PT ;  /* 0x000000030800720c */ /* 0x080fe20003f66270 */
[----:B------:R-:W-:Y:S01]  /*35e0*/  VIADD R25, R2, 0x71 ;  /* 0x0000007102197836 */ /* 0x000fe20000000000 */
[----:B------:R-:W-:-:S02]  /*35f0*/  ISETP.GE.AND P4, PT, R7, R3, PT ;  /* 0x000000030700720c */ /* 0x000fc40003f86270 */
[----:B------:R-:W-:Y:S02]  /*3600*/  FSEL R176, R65, -INF , !P1 ;  /* 0xff80000041b07808 */ /* 0x000fe40004800000 */
[----:B------:R-:W-:Y:S02]  /*3610*/  FSEL R186, R66, -INF , !P2 ;  /* 0xff80000042ba7808 */ /* 0x000fe40005000000 */
[----:B------:R-:W-:Y:S02]  /*3620*/  FSEL R208, R46, -INF , !P3 ;  /* 0xff8000002ed07808 */ /* 0x000fe40005800000 */
[----:B------:R-:W-:Y:S02]  /*3630*/  FSEL R200, R47, -INF , !P4 ;  /* 0xff8000002fc87808 */ /* 0x000fe40006000000 */
[----:B------:R-:W-:Y:S01]  /*3640*/  FSEL R178, R64, -INF , !P0 ;  /* 0xff80000040b27808 */ /* 0x000fe20004000000 */
[----:B------:R-:W-:Y:S01]  /*3650*/  HMMA.16816.F32 R44, R16, R28, R148 ;  /* 0x0000001c102c723c */ /* 0x000fe20000001894 */
[CC--:B------:R-:W-:Y:S01]  /*3660*/  ISETP.GE.AND P1, PT, R7.reuse, R6.reuse, PT ;  /* 0x000000060700720c */ /* 0x0c0fe20003f26270 */
[C---:B------:R-:W-:Y:S01]  /*3670*/  VIADD R29, R2.reuse, 0x68 ;  /* 0x00000068021d7836 */ /* 0x040fe20000000000 */
        /* <DEDUP_REMOVED lines=10> */
[----:B------:R-:W-:Y:S01]  /*3720*/  FSEL R149, R69, -INF , !P1 ;  /* 0xff80000045957808 */ /* 0x000fe20004800000 */
[----:B------:R-:W-:Y:S01]  /*3730*/  VIADD R31, R2, 0x59 ;  /* 0x00000059021f7836 */ /* 0x000fe20000000000 */
[----:B------:R-:W-:Y:S01]  /*3740*/  FSEL R177, R70, -INF , !P0 ;  /* 0xff80000046b17808 */ /* 0x000fe20004000000 */
[----:B------:R-:W-:Y:S01]  /*3750*/  VIADD R30, R2, 0x61 ;  /* 0x00000061021e7836 */ /* 0x000fe20000000000 */
[----:B------:R-:W-:-:S02]  /*3760*/  ISETP.GE.AND P4, PT, R7, R4, PT ;  /* 0x000000040700720c */ /* 0x000fc40003f86270 */
[C---:B------:R-:W-:Y:S02]  /*3770*/  ISETP.GE.AND P1, PT, R7.reuse, R3, PT ;  /* 0x000000030700720c */ /* 0x040fe40003f26270 */
[CC--:B------:R-:W-:Y:S02]  /*3780*/  ISETP.GE.AND P3, PT, R7.reuse, R6.reuse, PT ;  /* 0x000000060700720c */ /* 0x0c0fe40003f66270 */
[----:B------:R-:W-:Y:S01]  /*3790*/  ISETP.GE.AND P0, PT, R7, R5, PT ;  /* 0x000000050700720c */ /* 0x000fe20003f06270 */
[----:B------:R-:W-:Y:S01]  /*37a0*/  VIADD R7, R2, 0x58 ;  /* 0x0000005802077836 */ /* 0x000fe20000000000 */
[----:B------:R-:W-:Y:S02]  /*37b0*/  FSEL R216, R40, -INF , !P3 ;  /* 0xff80000028d87808 */ /* 0x000fe40005800000 */
[----:B------:R-:W-:Y:S02]  /*37c0*/  FSEL R218, R42, -INF , !P0 ;  /* 0xff8000002ada7808 */ /* 0x000fe40004000000 */
[----:B------:R-:W-:-:S02]  /*37d0*/  ISETP.GE.AND P3, PT, R7, R6, PT ;  /* 0x000000060700720c */ /* 0x000fc40003f66270 */
[-C--:B------:R-:W-:Y:S02]  /*37e0*/  ISETP.GE.AND P0, PT, R31, R5.reuse, PT ;  /* 0x000000051f00720c */ /* 0x080fe40003f06270 */
[----:B------:R-:W-:Y:S01]  /*37f0*/  FSEL R141, R32, -INF , !P3 ;  /* 0xff800000208d7808 */ /* 0x000fe20005800000 */
[----:B------:R-:W-:Y:S01]  /*3800*/  VIADD R32, R2, 0x79 ;  /* 0x0000007902207836 */ /* 0x000fe20000000000 */
[----:B------:R-:W-:Y:S02]  /*3810*/  ISETP.GE.AND P3, PT, R8, R5, PT ;  /* 0x000000050800720c */ /* 0x000fe40003f66270 */
[----:B------:R-:W-:Y:S02]  /*3820*/  FSEL R219, R35, -INF , !P0 ;  /* 0xff80000023db7808 */ /* 0x000fe40004000000 */
[----:B------:R-:W-:Y:S02]  /*3830*/  FSEL R143, R43, -INF , !P3 ;  /* 0xff8000002b8f7808 */ /* 0x000fe40005800000 */
[----:B------:R-:W-:-:S02]  /*3840*/  ISETP.GE.AND P3, PT, R30, R6, PT ;  /* 0x000000061e00720c */ /* 0x000fc40003f66270 */
[----:B------:R-:W-:Y:S02]  /*3850*/  ISETP.GE.AND P0, PT, R24, R5, PT ;  /* 0x000000051800720c */ /* 0x000fe40003f06270 */
[----:B------:R-:W-:Y:S02]  /*3860*/  FSEL R233, R53, -INF , !P3 ;  /* 0xff80000035e97808 */ /* 0x000fe40005800000 */
[-C--:B------:R-:W-:Y:S02]  /*3870*/  ISETP.GE.AND P3, PT, R29, R6.reuse, PT ;  /* 0x000000061d00720c */ /* 0x080fe40003f66270 */
[----:B------:R-:W-:Y:S02]  /*3880*/  FSEL R239, R54, -INF , !P0 ;  /* 0xff80000036ef7808 */ /* 0x000fe40004000000 */
[----:B------:R-:W-:Y:S02]  /*3890*/  FSEL R231, R36, -INF , !P3 ;  /* 0xff80000024e77808 */ /* 0x000fe40005800000 */
[----:B------:R-:W-:-:S02]  /*38a0*/  ISETP.GE.AND P0, PT, R28, R6, PT ;  /* 0x000000061c00720c */ /* 0x000fc40003f06270 */
[----:B------:R-:W-:Y:S02]  /*38b0*/  ISETP.GE.AND P3, PT, R29, R5, PT ;  /* 0x000000051d00720c */ /* 0x000fe40003f66270 */
[----:B------:R-:W-:Y:S02]  /*38c0*/  FSEL R146, R71, -INF , !P2 ;  /* 0xff80000047927808 */ /* 0x000fe40005000000 */
[----:B------:R-:W-:Y:S02]  /*38d0*/  FSEL R230, R37, -INF , !P0 ;  /* 0xff80000025e67808 */ /* 0x000fe40004000000 */
[----:B------:R-:W-:Y:S02]  /*38e0*/  FSEL R235, R38, -INF , !P3 ;  /* 0xff80000026eb7808 */ /* 0x000fe40005800000 */
[C---:B------:R-:W-:Y:S02]  /*38f0*/  ISETP.GE.AND P2, PT, R8.reuse, R6, PT ;  /* 0x000000060800720c */ /* 0x040fe40003f46270 */
[----:B------:R-:W-:-:S02]  /*3900*/  ISETP.GE.AND P0, PT, R8, R4, PT ;  /* 0x000000040800720c */ /* 0x000fc40003f06270 */
[----:B------:R-:W-:Y:S02]  /*3910*/  ISETP.GE.AND P3, PT, R8, R3, PT ;  /* 0x000000030800720c */ /* 0x000fe40003f66270 */
[----:B------:R-:W-:Y:S02]  /*3920*/  FMNMX3.FTZ R8, R80, R82, R84, !PT ;  /* 0x0000005250087276 */ /* 0x000fe40007810054 */
[----:B------:R-:W-:Y:S02]  /*3930*/  FSEL R217, R41, -INF , !P2 ;  /* 0xff80000029d97808 */ /* 0x000fe40005000000 */
[----:B------:R-:W-:Y:S01]  /*3940*/  FMNMX3.FTZ R8, R8, R87, R90, !PT ;  /* 0x0000005708087276 */ /* 0x000fe2000781005a */
[----:B------:R-:W-:Y:S01]  /*3950*/  HMMA.16816.F32 R40, R16, R26, R104 ;  /* 0x0000001a1028723c */ /* 0x000fe20000001868 */
[----:B------:R-:W-:Y:S01]  /*3960*/  VIADD R27, R2, 0x78 ;  /* 0x00000078021b7836 */ /* 0x000fe20000000000 */
[----:B------:R-:W-:Y:S02]  /*3970*/  FMNMX3.FTZ R2, R83, R81, R85, !PT ;  /* 0x0000005153027276 */ /* 0x000fe40007810055 */
[----:B------:R-:W-:-:S02]  /*3980*/  FMNMX3.FTZ R8, R8, R91, R88, !PT ;  /* 0x0000005b08087276 */ /* 0x000fc40007810058 */
[----:B------:R-:W-:Y:S02]  /*3990*/  FMNMX3.FTZ R2, R2, R86, R93, !PT ;  /* 0x0000005602027276 */ /* 0x000fe4000781005d */
[----:B------:R-:W-:Y:S02]  /*39a0*/  FMNMX3.FTZ R8, R8, R89, R121, !PT ;  /* 0x0000005908087276 */ /* 0x000fe40007810079 */
[----:B------:R-:W-:Y:S02]  /*39b0*/  ISETP.GE.AND P2, PT, R31, R6, PT ;  /* 0x000000061f00720c */ /* 0x000fe40003f46270 */
[----:B------:R-:W-:Y:S02]  /*39c0*/  FMNMX3.FTZ R2, R2, R94, R95, !PT ;  /* 0x0000005e02027276 */ /* 0x000fe4000781005f */
[----:B------:R-:W-:Y:S02]  /*39d0*/  FMNMX3.FTZ R8, R8, R120, R119, !PT ;  /* 0x0000007808087276 */ /* 0x000fe40007810077 */
[----:B------:R-:W-:-:S02]  /*39e0*/  FSEL R140, R33, -INF , !P2 ;  /* 0xff800000218c7808 */ /* 0x000fc40005000000 */
[----:B------:R-:W-:Y:S02]  /*39f0*/  FSEL R222, R44, -INF , !P4 ;  /* 0xff8000002cde7808 */ /* 0x000fe40006000000 */
[----:B------:R-:W-:Y:S02]  /*3a00*/  FSEL R221, R45, -INF , !P0 ;  /* 0xff8000002ddd7808 */ /* 0x000fe40004000000 */
[----:B------:R-:W-:Y:S02]  /*3a10*/  ISETP.GE.AND P2, PT, R7, R5, PT ;  /* 0x000000050700720c */ /* 0x000fe40003f46270 */
[-C--:B------:R-:W-:Y:S02]  /*3a20*/  ISETP.GE.AND P4, PT, R21, R6.reuse, PT ;  /* 0x000000061500720c */ /* 0x080fe40003f86270 */
[----:B------:R-:W-:Y:S02]  /*3a30*/  ISETP.GE.AND P0, PT, R25, R6, PT ;  /* 0x000000061900720c */ /* 0x000fe40003f06270 */
[----:B------:R-:W-:-:S02]  /*3a40*/  FMNMX3.FTZ R2, R2, R92, R129, !PT ;  /* 0x0000005c02027276 */ /* 0x000fc40007810081 */
[----:B------:R-:W-:Y:S02]  /*3a50*/  FMNMX3.FTZ R8, R8, R126, R111, !PT ;  /* 0x0000007e08087276 */ /* 0x000fe4000781006f */
[----:B------:R-:W-:Y:S02]  /*3a60*/  FSEL R142, R34, -INF , !P2 ;  /* 0xff800000228e7808 */ /* 0x000fe40005000000 */
[----:B------:R-:W-:Y:S02]  /*3a70*/  FSEL R228, R60, -INF , !P4 ;  /* 0xff8000003ce47808 */ /* 0x000fe40006000000 */
[----:B------:R-:W-:Y:S02]  /*3a80*/  FSEL R227, R61, -INF , !P0 ;  /* 0xff8000003de37808 */ /* 0x000fe40004000000 */
[-C--:B------:R-:W-:Y:S02]  /*3a90*/  ISETP.GE.AND P2, PT, R24, R6.reuse, PT ;  /* 0x000000061800720c */ /* 0x080fe40003f46270 */
[----:B------:R-:W-:-:S02]  /*3aa0*/  ISETP.GE.AND P4, PT, R27, R6, PT ;  /* 0x000000061b00720c */ /* 0x000fc40003f86270 */
[----:B------:R-:W-:Y:S02]  /*3ab0*/  ISETP.GE.AND P0, PT, R32, R6, PT ;  /* 0x000000062000720c */ /* 0x000fe40003f06270 */
[----:B------:R-:W-:Y:S02]  /*3ac0*/  FMNMX3.FTZ R2, R2, R128, R130, !PT ;  /* 0x0000008002027276 */ /* 0x000fe40007810082 */
[----:B------:R-:W-:Y:S02]  /*3ad0*/  FMNMX3.FTZ R6, R8, R109, R110, !PT ;  /* 0x0000006d08067276 */ /* 0x000fe4000781006e */
[----:B------:R-:W-:Y:S02]  /*3ae0*/  FMNMX3.FTZ R2, R2, R108, R167, !PT ;  /* 0x0000006c02027276 */ /* 0x000fe400078100a7 */
[----:B------:R-:W-:Y:S02]  /*3af0*/  FMNMX3.FTZ R6, R6, R139, R178, !PT ;  /* 0x0000008b06067276 */ /* 0x000fe400078100b2 */
[----:B------:R-:W-:-:S02]  /*3b00*/  FSEL R234, R52, -INF , !P2 ;  /* 0xff80000034ea7808 */ /* 0x000fc40005000000 */
[----:B------:R-:W-:Y:S02]  /*3b10*/  ISETP.GE.AND P2, PT, R30, R5, PT ;  /* 0x000000051e00720c */ /* 0x000fe40003f46270 */
[----:B------:R-:W-:Y:S02]  /*3b20*/  FMNMX3.FTZ R2, R2, R166, R165, !PT ;  /* 0x000000a602027276 */ /* 0x000fe400078100a5 */
[----:B------:R-:W-:Y:S02]  /*3b30*/  FMNMX3.FTZ R6, R6, R176, R148, !PT ;  /* 0x000000b006067276 */ /* 0x000fe40007810094 */
[----:B------:R-:W-:Y:S02]  /*3b40*/  FSEL R238, R55, -INF , !P2 ;  /* 0xff80000037ee7808 */ /* 0x000fe40005000000 */
[----:B------:R-:W-:Y:S02]  /*3b50*/  FMNMX3.FTZ R2, R2, R164, R186, !PT ;  /* 0x000000a402027276 */ /* 0x000fe400078100ba */
[----:B------:R-:W-:-:S02]  /*3b60*/  FMNMX3.FTZ R6, R6, R149, R216, !PT ;  /* 0x0000009506067276 */ /* 0x000fc400078100d8 */
[----:B------:R-:W-:Y:S02]  /*3b70*/  ISETP.GE.AND P2, PT, R28, R5, PT ;  /* 0x000000051c00720c */ /* 0x000fe40003f46270 */
[----:B------:R-:W-:Y:S02]  /*3b80*/  FMNMX3.FTZ R2, R2, R179, R177, !PT ;  /* 0x000000b302027276 */ /* 0x000fe400078100b1 */
[----:B------:R-:W-:Y:S02]  /*3b90*/  FMNMX3.FTZ R6, R6, R217, R141, !PT ;  /* 0x000000d906067276 */ /* 0x000fe4000781008d */
[----:B------:R-:W-:Y:S02]  /*3ba0*/  FSEL R232, R39, -INF , !P2 ;  /* 0xff80000027e87808 */ /* 0x000fe40005000000 */
[----:B------:R-:W-:Y:S01]  /*3bb0*/  FSEL R223, R13, -INF , !P0 ;  /* 0xff8000000ddf7808 */ /* 0x000fe20004000000 */
[----:B------:R-:W-:Y:S01]  /*3bc0*/  HMMA.16816.F32 R36, R16, R48, R160 ;  /* 0x000000301024723c */ /* 0x000fe200000018a0 */
[----:B------:R-:W-:-:S02]  /*3bd0*/  ISETP.GE.AND P2, PT, R21, R5, PT ;  /* 0x000000051500720c */ /* 0x000fc40003f46270 */
[----:B------:R-:W-:Y:S02]  /*3be0*/  ISETP.GE.AND P0, PT, R27, R5, PT ;  /* 0x000000051b00720c */ /* 0x000fe40003f06270 */
[----:B------:R-:W-:Y:S02]  /*3bf0*/  FMNMX3.FTZ R2, R2, R146, R218, !PT ;  /* 0x0000009202027276 */ /* 0x000fe400078100da */
[----:B------:R-:W-:Y:S01]  /*3c00*/  FMNMX3.FTZ R6, R6, R140, R234, !PT ;  /* 0x0000008c06067276 */ /* 0x000fe200078100ea */
[----:B------:R-:W-:Y:S01]  /*3c10*/  HMMA.16816.F32 R48, R16, R50, R156 ;  /* 0x000000321030723c */ /* 0x000fe2000000189c */
[----:B------:R-:W-:Y:S02]  /*3c20*/  FSEL R211, R46, -INF , !P1 ;  /* 0xff8000002ed37808 */ /* 0x000fe40004800000 */
[----:B------:R-:W-:Y:S02]  /*3c30*/  ISETP.NE.AND P1, PT, R250, 0x1, PT ;  /* 0x00000001fa00780c */ /* 0x000fe40003f25270 */
[----:B------:R-:W-:-:S02]  /*3c40*/  FSEL R229, R62, -INF , !P2 ;  /* 0xff8000003ee57808 */ /* 0x000fc40005000000 */
[----:B------:R-:W-:Y:S02]  /*3c50*/  FSEL R224, R14, -INF , !P0 ;  /* 0xff8000000ee07808 */ /* 0x000fe40004000000 */
[-C--:B------:R-:W-:Y:S02]  /*3c60*/  ISETP.GE.AND P2, PT, R25, R5.reuse, PT ;  /* 0x000000051900720c */ /* 0x080fe40003f46270 */
[----:B------:R-:W-:Y:S02]  /*3c70*/  ISETP.GE.AND P0, PT, R32, R5, PT ;  /* 0x000000052000720c */ /* 0x000fe40003f06270 */
[----:B------:R-:W-:Y:S02]  /*3c80*/  FMNMX3.FTZ R2, R2, R143, R142, !PT ;  /* 0x0000008f02027276 */ /* 0x000fe4000781008e */
[----:B------:R-:W-:Y:S02]  /*3c90*/  FMNMX3.FTZ R5, R6, R233, R231, !PT ;  /* 0x000000e906057276 */ /* 0x000fe400078100e7 */
[----:B------:R-:W-:-:S02]  /*3ca0*/  FSEL R225, R12, -INF , !P4 ;  /* 0xff8000000ce17808 */ /* 0x000fc40006000000 */
[----:B------:R-:W-:Y:S02]  /*3cb0*/  FMNMX3.FTZ R2, R2, R219, R239, !PT ;  /* 0x000000db02027276 */ /* 0x000fe400078100ef */
[----:B------:R-:W-:Y:S02]  /*3cc0*/  FMNMX3.FTZ R5, R5, R230, R228, !PT ;  /* 0x000000e605057276 */ /* 0x000fe400078100e4 */
[----:B------:R-:W-:Y:S02]  /*3cd0*/  FMNMX3.FTZ R2, R2, R238, R235, !PT ;  /* 0x000000ee02027276 */ /* 0x000fe400078100eb */
[----:B------:R-:W-:Y:S02]  /*3ce0*/  FMNMX3.FTZ R5, R5, R227, R225, !PT ;  /* 0x000000e305057276 */ /* 0x000fe400078100e1 */
[----:B------:R-:W-:Y:S02]  /*3cf0*/  FSEL R226, R63, -INF , !P2 ;  /* 0xff8000003fe27808 */ /* 0x000fe40005000000 */
[----:B------:R-:W-:-:S02]  /*3d00*/  ISETP.GE.AND P4, PT, R7, R4, PT ;  /* 0x000000040700720c */ /* 0x000fc40003f86270 */
[----:B------:R-:W-:Y:S02]  /*3d10*/  ISETP.GE.AND P2, PT, R7, R3, PT ;  /* 0x000000030700720c */ /* 0x000fe40003f46270 */
[----:B------:R-:W-:Y:S02]  /*3d20*/  FSEL R220, R15, -INF , !P0 ;  /* 0xff8000000fdc7808 */ /* 0x000fe40004000000 */
[----:B------:R-:W-:Y:S02]  /*3d30*/  FMNMX3.FTZ R33, R2, R232, R229, !PT ;  /* 0x000000e802217276 */ /* 0x000fe400078100e5 */
[----:B------:R-:W-:Y:S01]  /*3d40*/  FMNMX.FTZ R26, R223, R5, !PT ;  /* 0x00000005df1a7209 */ /* 0x000fe20007810000 */
[----:B------:R-:W-:Y:S06]  /*3d50*/  @!P1 BRA `(.L_x_16) ;  /* 0x0000000000bc9947 */ /* 0x000fec0003800000 */
[----:B------:R-:W2:Y:S01]  /*3d60*/  LDL R243, [R1+0x10] ;  /* 0x0000100001f37983 */ /* 0x000ea20000100800 */
[----:B------:R-:W-:-:S04]  /*3d70*/  VIADD R2, R250, 0xfffffffe ;  /* 0xfffffffefa027836 */ /* 0x000fc80000000000 */
[-C--:B------:R-:W-:Y:S02]  /*3d80*/  IMAD R5, R252, R2.reuse, RZ ;  /* 0x00000002fc057224 */ /* 0x080fe400078e02ff */
[----:B--2---:R-:W-:-:S04]  /*3d90*/  IMAD.WIDE.U32 R6, R243, R2, RZ ;  /* 0x00000002f3067225 */ /* 0x004fc800078e00ff */
[----:B------:R-:W-:Y:S01]  /*3da0*/  IMAD.IADD R5, R7, 0x1, R5 ;  /* 0x0000000107057824 */ /* 0x000fe200078e0205 */
[----:B------:R-:W-:-:S04]  /*3db0*/  LEA R22, P0, R6, R249, 0x1 ;  /* 0x000000f906167211 */ /* 0x000fc800078008ff */
[----:B------:R-:W-:Y:S02]  /*3dc0*/  LEA.HI.X R23, R6, R248, R5, 0x1, P0 ;  /* 0x000000f806177211 */ /* 0x000fe400000f0c05 */
[----:B------:R-:W-:-:S03]  /*3dd0*/  IADD3 R2, P0, PT, R103, R6, RZ ;  /* 0x0000000667027210 */ /* 0x000fc60007f1e0ff */
[----:B------:R-:W-:Y:S01]  /*3de0*/  @!PT LDS RZ, [RZ] ;  /* 0x00000000fffff984 */ /* 0x000fe20000000800 */
[----:B------:R-:W-:Y:S01]  /*3df0*/  @!PT LDS RZ, [RZ] ;  /* 0x00000000fffff984 */ /* 0x000fe20000000800 */
[----:B------:R-:W-:Y:S01]  /*3e00*/  @!PT LDS RZ, [RZ] ;  /* 0x00000000fffff984 */ /* 0x000fe20000000800 */
[----:B------:R1:W-:Y:S02]  /*3e10*/  LDGSTS.E.BYPASS.LTC128B.128 [R20+0x4000], desc[UR20][R22.64] ;  /* 0x0400000016147fae */ /* 0x0003e4000b981a14 */
[----:B------:R-:W-:Y:S01]  /*3e20*/  IMAD.X R5, R5, 0x1, R102, P0 ;  /* 0x0000000105057824 */ /* 0x000fe200000e0666 */
[----:B------:R-:W-:-:S04]  /*3e30*/  LEA R18, P0, R2, R249, 0x1 ;  /* 0x000000f902127211 */ /* 0x000fc800078008ff */
[C---:B------:R-:W-:Y:S02]  /*3e40*/  LEA.HI.X R19, R2.reuse, R248, R5, 0x1, P0 ;  /* 0x000000f802137211 */ /* 0x040fe400000f0c05 */
[----:B------:R-:W-:-:S03]  /*3e50*/  IADD3 R6, P0, PT, R2, R103, RZ ;  /* 0x0000006702067210 */ /* 0x000fc60007f1e0ff */
[----:B------:R1:W-:Y:S02]  /*3e60*/  LDGSTS.E.BYPASS.LTC128B.128 [R20+0x4800], desc[UR20][R18.64] ;  /* 0x0480000012147fae */ /* 0x0003e4000b981a14 */
[----:B------:R-:W-:Y:S01]  /*3e70*/  IMAD.X R7, R5, 0x1, R102, P0 ;  /* 0x0000000105077824 */ /* 0x000fe200000e0666 */
[----:B------:R-:W-:-:S04]  /*3e80*/  LEA R16, P0, R6, R249, 0x1 ;  /* 0x000000f906107211 */ /* 0x000fc800078008ff */
[----:B------:R-:W-:Y:S02]  /*3e90*/  LEA.HI.X R17, R6, R248, R7, 0x1, P0 ;  /* 0x000000f806117211 */ /* 0x000fe400000f0c07 */
[----:B------:R-:W-:-:S03]  /*3ea0*/  IADD3 R6, P0, PT, R2, R206, RZ ;  /* 0x000000ce02067210 */ /* 0x000fc60007f1e0ff */
[----:B------:R1:W-:Y:S02]  /*3eb0*/  LDGSTS.E.BYPASS.LTC128B.128 [R20+0x5000], desc[UR20][R16.64] ;  /* 0x0500000010147fae */ /* 0x0003e4000b981a14 */
[----:B------:R-:W-:Y:S01]  /*3ec0*/  IMAD.X R7, R5, 0x1, R207, P0 ;  /* 0x0000000105077824 */ /* 0x000fe200000e06cf */
[----:B------:R-:W-:-:S05]  /*3ed0*/  IADD3 R2, P0, PT, R2, R246, RZ ;  /* 0x000000f602027210 */ /* 0x000fca0007f1e0ff */
        /* <DEDUP_REMOVED lines=8> */
[----:B------:R-:W-:-:S03]  /*3f60*/  LEA R10, P0, R2, R249, 0x1 ;  /* 0x000000f9020a7211 */ /* 0x000fc600078008ff */
[----:B------:R1:W-:Y:S01]  /*3f70*/  LDGSTS.E.BYPASS.LTC128B.128 [R20+0x6000], desc[UR20][R12.64] ;  /* 0x060000000c147fae */ /* 0x0003e2000b981a14 */
[C---:B------:R-:W-:Y:S02]  /*3f80*/  LEA.HI.X R11, R2.reuse, R248, R5, 0x1, P0 ;  /* 0x000000f8020b7211 */ /* 0x040fe400000f0c05 */
[----:B------:R-:W-:-:S03]  /*3f90*/  IADD3 R6, P0, PT, R2, R103, RZ ;  /* 0x0000006702067210 */ /* 0x000fc60007f1e0ff */
[----:B------:R1:W-:Y:S02]  /*3fa0*/  LDGSTS.E.BYPASS.LTC128B.128 [R20+0x6800], desc[UR20][R10.64] ;  /* 0x068000000a147fae */ /* 0x0003e4000b981a14 */
[----:B------:R-:W-:Y:S01]  /*3fb0*/  IMAD.X R7, R5, 0x1, R102, P0 ;  /* 0x0000000105077824 */ /* 0x000fe200000e0666 */
[----:B------:R-:W-:-:S05]  /*3fc0*/  IADD3 R2, P0, PT, R2, R206, RZ ;  /* 0x000000ce02027210 */ /* 0x000fca0007f1e0ff */
[----:B------:R-:W-:Y:S01]  /*3fd0*/  IMAD.X R5, R5, 0x1, R207, P0 ;  /* 0x0000000105057824 */ /* 0x000fe200000e06cf */
[----:B------:R-:W-:-:S04]  /*3fe0*/  LEA R8, P0, R6, R249, 0x1 ;  /* 0x000000f906087211 */ /* 0x000fc800078008ff */
[----:B------:R-:W-:Y:S02]  /*3ff0*/  LEA.HI.X R9, R6, R248, R7, 0x1, P0 ;  /* 0x000000f806097211 */ /* 0x000fe400000f0c07 */
[----:B------:R-:W-:-:S03]  /*4000*/  LEA R6, P0, R2, R249, 0x1 ;  /* 0x000000f902067211 */ /* 0x000fc600078008ff */
[----:B------:R1:W-:Y:S01]  /*4010*/  LDGSTS.E.BYPASS.LTC128B.128 [R20+0x7000], desc[UR20][R8.64] ;  /* 0x0700000008147fae */ /* 0x0003e2000b981a14 */
[----:B------:R-:W-:-:S05]  /*4020*/  LEA.HI.X R7, R2, R248, R5, 0x1, P0 ;  /* 0x000000f802077211 */ /* 0x000fca00000f0c05 */
[----:B------:R1:W-:Y:S04]  /*4030*/  LDGSTS.E.BYPASS.LTC128B.128 [R20+0x7800], desc[UR20][R6.64] ;  /* 0x0780000006147fae */ /* 0x0003e8000b981a14 */
[----:B------:R-:W0:Y:S02]  /*4040*/  LDGDEPBAR ;  /* 0x00000000000079af */ /* 0x000e240000000000 */
.L_x_16:
[----:B------:R-:W-:Y:S01]  /*4050*/  FMNMX3.FTZ R2, R33, R226, R224, !PT ;  /* 0x000000e221027276 */ /* 0x000fe200078100e0 */
[----:B-1----:R-:W1:Y:S01]  /*4060*/  SHFL.BFLY PT, R6, R26, 0x2, 0x1f ;  /* 0x0c401f001a067f89 */ /* 0x002e6200000e0000 */
[C---:B------:R-:W-:Y:S01]  /*4070*/  ISETP.GE.AND P0, PT, R31.reuse, R3, PT ;  /* 0x000000031f00720c */ /* 0x040fe20003f06270 */
[----:B------:R-:W2:Y:S01]  /*4080*/  LDCU UR4, c[0x0][0x45c] ;  /* 0x00008b80ff0477ac */ /* 0x000ea20008000800 */
[----:B------:R-:W-:Y:S01]  /*4090*/  FMNMX.FTZ R2, R220, R2, !PT ;  /* 0x00000002dc027209 */ /* 0x000fe20007810000 */
[----:B------:R-:W-:Y:S01]  /*40a0*/  STL [R1+0x74], R250 ;  /* 0x000074fa01007387 */ /* 0x000fe20000100800 */
[----:B------:R-:W-:Y:S02]  /*40b0*/  FSEL R195, R64, -INF , !P4 ;  /* 0xff80000040c37808 */ /* 0x000fe40006000000 */
[----:B------:R-:W-:Y:S01]  /*40c0*/  ISETP.GE.AND P4, PT, R31, R4, PT ;  /* 0x000000041f00720c */ /* 0x000fe20003f86270 */
[----:B------:R-:W3:Y:S01]  /*40d0*/  SHFL.BFLY PT, R5, R2, 0x2, 0x1f ;  /* 0x0c401f0002057f89 */ /* 0x000ee200000e0000 */
[----:B------:R-:W-:-:S02]  /*40e0*/  FSEL R196, R67, -INF , !P0 ;  /* 0xff80000043c47808 */ /* 0x000fc40004000000 */
[-C--:B------:R-:W-:Y:S01]  /*40f0*/  ISETP.GE.AND P0, PT, R29, R4.reuse, PT ;  /* 0x000000041d00720c */ /* 0x080fe20003f06270 */
[----:B------:R-:W-:Y:S01]  /*4100*/  STL [R1+0x70], R249 ;  /* 0x000070f901007387 */ /* 0x000fe20000100800 */
[----:B------:R-:W-:Y:S02]  /*4110*/  FSEL R198, R47, -INF , !P3 ;  /* 0xff8000002fc67808 */ /* 0x000fe40005800000 */
[----:B------:R-:W-:Y:S01]  /*4120*/  FSEL R190, R65, -INF , !P4 ;  /* 0xff80000041be7808 */ /* 0x000fe20006000000 */
[----:B------:R-:W-:Y:S01]  /*4130*/  STL [R1+0x6c], R248 ;  /* 0x00006cf801007387 */ /* 0x000fe20000100800 */
[----:B------:R-:W-:Y:S02]  /*4140*/  FSEL R197, R66, -INF , !P2 ;  /* 0xff80000042c57808 */ /* 0x000fe40005000000 */
[C---:B------:R-:W-:Y:S01]  /*4150*/  ISETP.GE.AND P4, PT, R24.reuse, R4, PT ;  /* 0x000000041800720c */ /* 0x040fe20003f86270 */
[----:B------:R-:W-:Y:S01]  /*4160*/  STL [R1+0x68], R237 ;  /* 0x000068ed01007387 */ /* 0x000fe20000100800 */
[----:B------:R-:W-:-:S02]  /*4170*/  ISETP.GE.AND P3, PT, R24, R3, PT ;  /* 0x000000031800720c */ /* 0x000fc40003f66270 */
[-C--:B------:R-:W-:Y:S01]  /*4180*/  ISETP.GE.AND P2, PT, R30, R4.reuse, PT ;  /* 0x000000041e00720c */ /* 0x080fe20003f46270 */
[----:B------:R-:W-:Y:S01]  /*4190*/  STL [R1+0x64], R236 ;  /* 0x000064ec01007387 */ /* 0x000fe20000100800 */
[----:B------:R-:W-:Y:S02]  /*41a0*/  FSEL R187, R40, -INF , !P0 ;  /* 0xff80000028bb7808 */ /* 0x000fe40004000000 */
[----:B------:R-:W-:Y:S01]  /*41b0*/  ISETP.GE.AND P0, PT, R28, R4, PT ;  /* 0x000000041c00720c */ /* 0x000fe20003f06270 */
[----:B------:R-:W-:Y:S01]  /*41c0*/  STL [R1+0x60], R215 ;  /* 0x000060d701007387 */ /* 0x000fe20000100800 */
[----:B------:R-:W-:Y:S02]  /*41d0*/  FSEL R189, R56, -INF , !P4 ;  /* 0xff80000038bd7808 */ /* 0x000fe40006000000 */
[----:B------:R-:W-:Y:S01]  /*41e0*/  FSEL R188, R57, -INF , !P2 ;  /* 0xff80000039bc7808 */ /* 0x000fe20005000000 */
[----:B------:R-:W-:Y:S01]  /*41f0*/  STL [R1+0x5c], R214 ;  /* 0x00005cd601007387 */ /* 0x000fe20000100800 */
[----:B------:R-:W-:-:S02]  /*4200*/  FSEL R194, R58, -INF , !P3 ;  /* 0xff8000003ac27808 */ /* 0x000fc40005800000 */
[-C--:B------:R-:W-:Y:S01]  /*4210*/  ISETP.GE.AND P4, PT, R30, R3.reuse, PT ;  /* 0x000000031e00720c */ /* 0x080fe20003f86270 */
[----:B------:R-:W-:Y:S01]  /*4220*/  STL [R1+0x58], R213 ;  /* 0x000058d501007387 */ /* 0x000fe20000100800 */
[-C--:B------:R-:W-:Y:S02]  /*4230*/  ISETP.GE.AND P2, PT, R29, R3.reuse, PT ;  /* 0x000000031d00720c */ /* 0x080fe40003f46270 */
[----:B------:R-:W-:Y:S01]  /*4240*/  ISETP.GE.AND P3, PT, R28, R3, PT ;  /* 0x000000031c00720c */ /* 0x000fe20003f66270 */
[----:B------:R-:W-:Y:S01]  /*4250*/  STL [R1+0x54], R212 ;  /* 0x000054d401007387 */ /* 0x000fe20000100800 */
[----:B------:R-:W-:Y:S02]  /*4260*/  FSEL R185, R41, -INF , !P0 ;  /* 0xff80000029b97808 */ /* 0x000fe40004000000 */
[----:B------:R-:W-:Y:S01]  /*4270*/  ISETP.GE.AND P0, PT, R21, R4, PT ;  /* 0x000000041500720c */ /* 0x000fe20003f06270 */
[----:B------:R-:W-:Y:S01]  /*4280*/  STL [R1+0x50], R205 ;  /* 0x000050cd01007387 */ /* 0x000fe20000100800 */
[----:B------:R-:W-:-:S02]  /*4290*/  FSEL R193, R59, -INF , !P4 ;  /* 0xff8000003bc17808 */ /* 0x000fc40006000000 */
[----:B------:R-:W-:Y:S01]  /*42a0*/  FSEL R192, R42, -INF , !P2 ;  /* 0xff8000002ac07808 */ /* 0x000fe20005000000 */
[----:B------:R-:W-:Y:S01]  /*42b0*/  STL [R1+0x4c], R204 ;  /* 0x00004ccc01007387 */ /* 0x000fe20000100800 */
[----:B------:R-:W-:Y:S02]  /*42c0*/  FSEL R191, R43, -INF , !P3 ;  /* 0xff8000002bbf7808 */ /* 0x000fe40005800000 */
[----:B-1----:R-:W-:Y:S01]  /*42d0*/  FMNMX.FTZ R6, R26, R6, !PT ;  /* 0x000000061a067209 */ /* 0x002fe20007810000 */
[----:B------:R-:W-:Y:S01]  /*42e0*/  STL [R1+0x78], R251 ;  /* 0x000078fb01007387 */ /* 0x000fe20000100800 */
[-C--:B------:R-:W-:Y:S02]  /*42f0*/  ISETP.GE.AND P3, PT, R25, R4.reuse, PT ;  /* 0x000000041900720c */ /* 0x080fe40003f66270 */
[-C--:B------:R-:W-:Y:S01]  /*4300*/  ISETP.GE.AND P2, PT, R27, R4.reuse, PT ;  /* 0x000000041b00720c */ /* 0x080fe20003f46270 */
[----:B------:R-:W1:Y:S01]  /*4310*/  SHFL.BFLY PT, R7, R6, 0x1, 0x1f ;  /* 0x0c201f0006077f89 */ /* 0x000e6200000e0000 */
[----:B------:R-:W-:-:S02]  /*4320*/  ISETP.GE.AND P4, PT, R32, R4, PT ;  /* 0x000000042000720c */ /* 0x000fc40003f86270 */
[----:B------:R-:W-:Y:S01]  /*4330*/  FMNMX3.FTZ R4, R96, R98, R97, !PT ;  /* 0x0000006260047276 */ /* 0x000fe20007810061 */
[----:B------:R-:W-:Y:S01]  /*4340*/  STL [R1+0x7c], R0 ;  /* 0x00007c0001007387 */ /* 0x000fe20000100800 */
[----:B------:R-:W-:Y:S02]  /*4350*/  FSEL R162, R36, -INF , !P0 ;  /* 0xff80000024a27808 */ /* 0x000fe40004000000 */
[----:B------:R-:W-:Y:S02]  /*4360*/  ISETP.GE.AND P0, PT, R21, R3, PT ;  /* 0x000000031500720c */ /* 0x000fe40003f06270 */
[----:B---3--:R-:W-:Y:S02]  /*4370*/  FMNMX.FTZ R5, R2, R5, !PT ;  /* 0x0000000502057209 */ /* 0x008fe40007810000 */
[----:B------:R-:W-:Y:S02]  /*4380*/  FMNMX3.FTZ R4, R4, R117, R125, !PT ;  /* 0x0000007504047276 */ /* 0x000fe4000781007d */
[----:B------:R-:W-:Y:S01]  /*4390*/  FMNMX3.FTZ R2, R100, R99, R116, !PT ;  /* 0x0000006364027276 */ /* 0x000fe20007810074 */
[----:B------:R-:W3:Y:S01]  /*43a0*/  SHFL.BFLY PT, R169, R5, 0x1, 0x1f ;  /* 0x0c201f0005a97f89 */ /* 0x000ee200000e0000 */
[----:B------:R-:W-:-:S02]  /*43b0*/  FSEL R151, R37, -INF , !P3 ;  /* 0xff80000025977808 */ /* 0x000fc40005800000 */
[----:B------:R-:W-:Y:S02]  /*43c0*/  FSEL R147, R48, -INF , !P2 ;  /* 0xff80000030937808 */ /* 0x000fe40005000000 */
[----:B------:R-:W-:Y:S02]  /*43d0*/  FSEL R184, R38, -INF , !P0 ;  /* 0xff80000026b87808 */ /* 0x000fe40004000000 */
[-C--:B------:R-:W-:Y:S02]  /*43e0*/  ISETP.GE.AND P3, PT, R25, R3.reuse, PT ;  /* 0x000000031900720c */ /* 0x080fe40003f66270 */
[-C--:B------:R-:W-:Y:S02]  /*43f0*/  ISETP.GE.AND P2, PT, R27, R3.reuse, PT ;  /* 0x000000031b00720c */ /* 0x080fe40003f46270 */
[----:B------:R-:W-:Y:S02]  /*4400*/  ISETP.GE.AND P0, PT, R32, R3, PT ;  /* 0x000000032000720c */ /* 0x000fe40003f06270 */
[----:B------:R-:W-:-:S02]  /*4410*/  FMNMX3.FTZ R3, R4, R124, R153, !PT ;  /* 0x0000007c04037276 */ /* 0x000fc40007810099 */
[----:B------:R-:W-:Y:S02]  /*4420*/  FMNMX3.FTZ R2, R2, R118, R123, !PT ;  /* 0x0000007602027276 */ /* 0x000fe4000781007b */
[----:B------:R-:W-:Y:S02]  /*4430*/  FMNMX3.FTZ R3, R3, R152, R134, !PT ;  /* 0x0000009803037276 */ /* 0x000fe40007810086 */
[----:B------:R-:W-:Y:S02]  /*4440*/  FMNMX3.FTZ R2, R2, R127, R154, !PT ;  /* 0x0000007f02027276 */ /* 0x000fe4000781009a */
[----:B------:R-:W-:Y:S02]  /*4450*/  FMNMX3.FTZ R3, R3, R133, R131, !PT ;  /* 0x0000008503037276 */ /* 0x000fe40007810083 */
[----:B------:R-:W-:Y:S02]  /*4460*/  FMNMX3.FTZ R2, R2, R155, R138, !PT ;  /* 0x0000009b02027276 */ /* 0x000fe4000781008a */
[----:B------:R-:W-:-:S02]  /*4470*/  FMNMX3.FTZ R3, R3, R132, R174, !PT ;  /* 0x0000008403037276 */ /* 0x000fc400078100ae */
[----:B------:R-:W-:Y:S02]  /*4480*/  FMNMX3.FTZ R2, R2, R137, R136, !PT ;  /* 0x0000008902027276 */ /* 0x000fe40007810088 */
[----:B------:R-:W-:Y:S02]  /*4490*/  FMNMX3.FTZ R3, R3, R173, R168, !PT ;  /* 0x000000ad03037276 */ /* 0x000fe400078100a8 */
[----:B------:R-:W-:Y:S02]  /*44a0*/  FMNMX3.FTZ R2, R2, R135, R182, !PT ;  /* 0x0000008702027276 */ /* 0x000fe400078100b6 */
[----:B------:R-:W-:Y:S02]  /*44b0*/  LOP3.LUT R4, R245, 0x200, R251, 0xf8, !PT ;  /* 0x00000200f5047812 */ /* 0x000fe400078ef8fb */
[----:B-1----:R-:W-:Y:S02]  /*44c0*/  FMNMX.FTZ R170, R6, R7, !PT ;  /* 0x0000000706aa7209 */ /* 0x002fe40007810000 */
[----:B------:R-:W-:-:S02]  /*44d0*/  FMNMX3.FTZ R3, R3, R175, R203, !PT ;  /* 0x000000af03037276 */ /* 0x000fc400078100cb */
[----:B------:R-:W-:Y:S01]  /*44e0*/  FMNMX3.FTZ R2, R2, R181, R183, !PT ;  /* 0x000000b502027276 */ /* 0x000fe200078100b7 */
[----:B------:R-:W-:Y:S01]  /*44f0*/  STL [R1+0x80], R170 ;  /* 0x000080aa01007387 */ /* 0x000fe20000100800 */
[----:B------:R-:W-:Y:S02]  /*4500*/  LEA R206, R4, UR5, 0x1 ;  /* 0x0000000504ce7c11 */ /* 0x000fe4000f8e08ff */
[----:B------:R-:W-:Y:S01]  /*4510*/  FMNMX3.FTZ R4, R3, R202, R199, !PT ;  /* 0x000000ca03047276 */ /* 0x000fe200078100c7 */
[----:B--2---:R-:W-:Y:S01]  /*4520*/  FMUL.FTZ R3, R170, UR4 ;  /* 0x00000004aa037c20 */ /* 0x004fe20008410000 */
[----:B------:R-:W-:Y:S01]  /*4530*/  FSEL R150, R51, -INF , !P0 ;  /* 0xff80000033967808 */ /* 0x000fe20004000000 */
[----:B------:R-:W-:Y:S01]  /*4540*/  LDSM.16.MT88.4 R44, [R206+0x8000] ;  /* 0x00800000ce2c783b */ /* 0x000fe20000004200 */
[----:B------:R-:W-:Y:S02]  /*4550*/  FMNMX3.FTZ R2, R2, R180, R210, !PT ;  /* 0x000000b402027276 */ /* 0x000fe400078100d2 */
[----:B------:R-:W-:Y:S01]  /*4560*/  FSETP.NEU.FTZ.AND P0, PT, R170, -INF , PT ;  /* 0xff800000aa00780b */ /* 0x000fe20003f1d000 */
[----:B------:R-:W-:Y:S01]  /*4570*/  LDSM.16.MT88.4 R56, [R206+0x8800] ;  /* 0x00880000ce38783b */ /* 0x000fe20000004200 */
[----:B------:R-:W-:-:S02]  /*4580*/  FMNMX3.FTZ R2, R2, R209, R208, !PT ;  /* 0x000000d102027276 */ /* 0x000fc400078100d0 */
[----:B------:R-:W-:Y:S02]  /*4590*/  FMNMX3.FTZ R4, R4, R201, R222, !PT ;  /* 0x000000c904047276 */ /* 0x000fe400078100de */
[----:B------:R-:W-:Y:S02]  /*45a0*/  FSEL R3, R3, RZ, P0 ;  /* 0x000000ff03037208 */ /* 0x000fe40000000000 */
[----:B------:R-:W-:Y:S02]  /*45b0*/  FMNMX3.FTZ R2, R2, R200, R211, !PT ;  /* 0x000000c802027276 */ /* 0x000fe400078100d3 */
[----:B---3--:R-:W-:Y:S01]  /*45c0*/  FMNMX.FTZ R169, R5, R169, !PT ;  /* 0x000000a905a97209 */ /* 0x008fe20007810000 */
[----:B------:R-:W-:Y:S01]  /*45d0*/  FFMA.FTZ R5, R80, UR4, -R3 ;  /* 0x0000000450057c23 */ /* 0x000fe20008010803 */
[----:B------:R-:W-:Y:S02]  /*45e0*/  FMNMX3.FTZ R4, R4, R221, R195, !PT ;  /* 0x000000dd04047276 */ /* 0x000fe400078100c3 */
[----:B------:R-:W-:Y:S01]  /*45f0*/  FMNMX3.FTZ R2, R2, R198, R197, !PT ;  /* 0x000000c602027276 */ /* 0x000fe200078100c5 */
[----:B------:R1:W-:Y:S01]  /*4600*/  MUFU.EX2 R247, R5 ;  /* 0x0000000500f77308 */ /* 0x0003e20000000800 */
[----:B------:R-:W-:Y:S01]  /*4610*/  FMNMX3.FTZ R6, R4, R190, R189, !PT ;  /* 0x000000be04067276 */ /* 0x000fe200078100bd */
[----:B------:R-:W-:Y:S01]  /*4620*/  FFMA.FTZ R4, R82, UR4, -R3 ;  /* 0x0000000452047c23 */ /* 0x000fe20008010803 */
[----:B------:R-:W-:Y:S01]  /*4630*/  FMNMX3.FTZ R7, R2, R196, R194, !PT ;  /* 0x000000c402077276 */ /* 0x000fe200078100c2 */
[----:B------:R-:W-:Y:S01]  /*4640*/  FMUL.FTZ R2, R169, UR4 ;  /* 0x00000004a9027c20 */ /* 0x000fe20008410000 */
[----:B------:R-:W-:Y:S01]  /*4650*/  FMNMX3.FTZ R6, R6, R188, R187, !PT ;  /* 0x000000bc06067276 */ /* 0x000fe200078100bb */
[----:B------:R2:W-:Y:S01]  /*4660*/  MUFU.EX2 R252, R4 ;  /* 0x0000000400fc7308 */ /* 0x0005e20000000800 */
[----:B------:R-:W-:Y:S01]  /*4670*/  FSEL R163, R39, -INF , !P3 ;  /* 0xff80000027a37808 */ /* 0x000fe20005800000 */
[----:B------:R-:W-:Y:S01]  /*4680*/  STL [R1+0x84], R169 ;  /* 0x000084a901007387 */ /* 0x000fe20000100800 */
[----:B------:R-:W-:-:S02]  /*4690*/  FMNMX3.FTZ R6, R6, R185, R162, !PT ;  /* 0x000000b906067276 */ /* 0x000fc400078100a2 */
[----:B------:R-:W-:Y:S02]  /*46a0*/  FSEL R145, R49, -INF , !P4 ;  /* 0xff80000031917808 */ /* 0x000fe40006000000 */
[----:B------:R-:W-:Y:S01]  /*46b0*/  FSEL R161, R50, -INF , !P2 ;  /* 0xff80000032a17808 */ /* 0x000fe20005000000 */
[--C-:B-1----:R-:W-:Y:S01]  /*46c0*/  FFMA.FTZ R5, R84, UR4, -R3.reuse ;  /* 0x0000000454057c23 */ /* 0x102fe20008010803 */
[----:B------:R-:W-:Y:S02]  /*46d0*/  FSETP.NEU.FTZ.AND P0, PT, R169, -INF , PT ;  /* 0xff800000a900780b */ /* 0x000fe40003f1d000 */
[-C--:B------:R-:W-:Y:S01]  /*46e0*/  IADD3 R160, PT, PT, R0, R206.reuse, RZ ;  /* 0x000000ce00a07210 */ /* 0x080fe20007ffe0ff */
[----:B------:R1:W3:Y:S01]  /*46f0*/  MUFU.EX2 R16, R5 ;  /* 0x0000000500107308 */ /* 0x0002e20000000800 */
[----:B------:R-:W-:Y:S01]  /*4700*/  FSEL R2, R2, RZ, P0 ;  /* 0x000000ff02027208 */ /* 0x000fe20000000000 */
[----:B--2---:R-:W-:Y:S01]  /*4710*/  FFMA.FTZ R4, R87, UR4, -R3 ;  /* 0x0000000457047c23 */ /* 0x004fe20008010803 */
[C---:B------:R-:W-:Y:S01]  /*4720*/  IADD3 R144, PT, PT, R101.reuse, R206, RZ ;  /* 0x000000ce65907210 */ /* 0x040fe20007ffe0ff */
[----:B------:R-:W-:Y:S01]  /*4730*/  LDSM.16.MT88.4 R72, [R160+0x8000] ;  /* 0x00800000a048783b */ /* 0x000fe20000004200 */
[----:B------:R-:W-:Y:S01]  /*4740*/  IADD3 R122, PT, PT, R101, R160, RZ ;  /* 0x000000a0657a7210 */ /* 0x000fe20007ffe0ff */
[----:B------:R2:W-:Y:S02]  /*4750*/  MUFU.EX2 R159, R4 ;  /* 0x00000004009f7308 */ /* 0x0005e40000000800 */
[----:B------:R-:W-:Y:S04]  /*4760*/  LDSM.16.MT88.4 R64, [R144+0x8000] ;  /* 0x008000009040783b */ /* 0x000fe80000004200 */
[----:B------:R-:W-:Y:S01]  /*4770*/  LDSM.16.MT88.4 R76, [R122+0x8000] ;  /* 0x008000007a4c783b */ /* 0x000fe20000004200 */
[----:B-1----:R-:W-:Y:S01]  /*4780*/  FMNMX3.FTZ R5, R7, R193, R192, !PT ;  /* 0x000000c107057276 */ /* 0x002fe200078100c0 */
[----:B------:R-:W-:-:S02]  /*4790*/  FFMA.FTZ R7, R83, UR4, -R2 ;  /* 0x0000000453077c23 */ /* 0x000fc40008010802 */
[----:B---3--:R-:W-:Y:S02]  /*47a0*/  STL [R1+0x3c], R16 ;  /* 0x00003c1001007387 */ /* 0x008fe40000100800 */
[----:B------:R-:W1:Y:S01]  /*47b0*/  MUFU.EX2 R14, R7 ;  /* 0x00000007000e7308 */ /* 0x000e620000000800 */
[----:B--2---:R-:W-:Y:S01]  /*47c0*/  FMNMX3.FTZ R4, R5, R191, R184, !PT ;  /* 0x000000bf05047276 */ /* 0x004fe200078100b8 */
[----:B------:R-:W-:Y:S01]  /*47d0*/  LDSM.16.MT88.4 R52, [R144+0x8800] ;  /* 0x008800009034783b */ /* 0x000fe20000004200 */
[----:B------:R-:W-:Y:S01]  /*47e0*/  FMNMX3.FTZ R5, R6, R151, R147, !PT ;  /* 0x0000009706057276 */ /* 0x000fe20007810093 */
[--C-:B------:R-:W-:Y:S01]  /*47f0*/  FFMA.FTZ R6, R81, UR4, -R2.reuse ;  /* 0x0000000451067c23 */ /* 0x100fe20008010802 */
[----:B------:R-:W-:Y:S01]  /*4800*/  FMNMX3.FTZ R4, R4, R163, R161, !PT ;  /* 0x000000a304047276 */ /* 0x000fe200078100a1 */
[----:B------:R-:W-:Y:S01]  /*4810*/  LDSM.16.MT88.4 R48, [R160+0x8800] ;  /* 0x00880000a030783b */ /* 0x000fe20000004200 */
[----:B------:R-:W-:Y:S01]  /*4820*/  FMNMX.FTZ R8, R145, R5, !PT ;  /* 0x0000000591087209 */ /* 0x000fe20007810000 */
[--C-:B------:R-:W-:Y:S01]  /*4830*/  FFMA.FTZ R5, R85, UR4, -R2.reuse ;  /* 0x0000000455057c23 */ /* 0x100fe20008010802 */
[----:B------:R-:W-:Y:S01]  /*4840*/  FMNMX.FTZ R9, R150, R4, !PT ;  /* 0x0000000496097209 */ /* 0x000fe20007810000 */
[----:B------:R-:W-:Y:S01]  /*4850*/  FFMA.FTZ R4, R86, UR4, -R2 ;  /* 0x0000000456047c23 */ /* 0x000fe20008010802 */
[----:B------:R2:W3:Y:S01]  /*4860*/  MUFU.EX2 R15, R6 ;  /* 0x00000006000f7308 */ /* 0x0004e20000000800 */
[----:B------:R-:W4:Y:S03]  /*4870*/  SHFL.BFLY PT, R11, R8, 0x2, 0x1f ;  /* 0x0c401f00080b7f89 */ /* 0x000f2600000e0000 */
[----:B------:R3:W3:Y:S01]  /*4880*/  MUFU.EX2 R12, R5 ;  /* 0x00000005000c7308 */ /* 0x0006e20000000800 */
[----:B------:R-:W4:Y:S03]  /*4890*/  SHFL.BFLY PT, R10, R9, 0x2, 0x1f ;  /* 0x0c401f00090a7f89 */ /* 0x000f2600000e0000 */
[----:B------:R-:W4:Y:S01]  /*48a0*/  MUFU.EX2 R13, R4 ;  /* 0x00000004000d7308 */ /* 0x000f220000000800 */
[----:B-1----:R-:W-:Y:S04]  /*48b0*/  STL [R1+0x38], R14 ;  /* 0x0000380e01007387 */ /* 0x002fe80000100800 */
[----:B------:R-:W-:Y:S01]  /*48c0*/  LDSM.16.MT88.4 R60, [R122+0x8800] ;  /* 0x008800007a3c783b */ /* 0x000fe20000004200 */
[----:B--2---:R-:W-:-:S03]  /*48d0*/  F2FP.F16.F32.PACK_AB R6, R159, R16 ;  /* 0x000000109f06723e */ /* 0x004fc600000000ff */
[----:B---3--:R1:W-:Y:S01]  /*48e0*/  STL [R1+0x2c], R15 ;  /* 0x00002c0f01007387 */ /* 0x0083e20000100800 */
[----:B------:R-:W-:-:S03]  /*48f0*/  F2FP.F16.F32.PACK_AB R5, R15, R14 ;  /* 0x0000000e0f05723e */ /* 0x000fc600000000ff */
[----:B------:R2:W-:Y:S01]  /*4900*/  STL [R1+0x34], R12 ;  /* 0x0000340c01007387 */ /* 0x0005e20000100800 */
[----:B----4-:R-:W-:Y:S02]  /*4910*/  F2FP.F16.F32.PACK_AB R7, R13, R12 ;  /* 0x0000000c0d07723e */ /* 0x010fe400000000ff */
[----:B------:R-:W-:Y:S01]  /*4920*/  F2FP.F16.F32.PACK_AB R4, R252, R247 ;  /* 0x000000f7fc04723e */ /* 0x000fe200000000ff */
[----:B------:R-:W-:Y:S01]  /*4930*/  STL [R1+0x40], R13 ;  /* 0x0000400d01007387 */ /* 0x000fe20000100800 */
[----:B------:R-:W-:Y:S01]  /*4940*/  FMNMX.FTZ R8, R8, R11, !PT ;  /* 0x0000000b08087209 */ /* 0x000fe20007810000 */
[--C-:B------:R-:W-:Y:S01]  /*4950*/  FFMA.FTZ R11, R88, UR4, -R3.reuse ;  /* 0x00000004580b7c23 */ /* 0x100fe20008010803 */
[----:B------:R-:W-:Y:S01]  /*4960*/  FMNMX.FTZ R9, R9, R10, !PT ;  /* 0x0000000a09097209 */ /* 0x000fe20007810000 */
[--C-:B------:R-:W-:Y:S02]  /*4970*/  FFMA.FTZ R10, R91, UR4, -R3.reuse ;  /* 0x000000045b0a7c23 */ /* 0x100fe40008010803 */
[----:B------:R-:W3:Y:S01]  /*4980*/  SHFL.BFLY PT, R13, R8, 0x1, 0x1f ;  /* 0x0c201f00080d7f89 */ /* 0x000ee200000e0000 */
[----:B------:R4:W-:Y:S01]  /*4990*/  MUFU.EX2 R215, R11 ;  /* 0x0000000b00d77308 */ /* 0x0009e20000000800 */
[C---:B------:R-:W-:Y:S08]  /*49a0*/  HMMA.16816.F32 R32, R4.reuse, R44, RZ ;  /* 0x0000002c0420723c */ /* 0x040ff000000018ff */
[----:B------:R-:W-:Y:S01]  /*49b0*/  HMMA.16816.F32 R68, R4, R64, RZ ;  /* 0x000000400444723c */ /* 0x000fe200000018ff */
[----:B-1----:R1:W1:Y:S01]  /*49c0*/  MUFU.EX2 R15, R10 ;  /* 0x0000000a000f7308 */ /* 0x0022620000000800 */
[----:B--2---:R-:W-:Y:S01]  /*49d0*/  FFMA.FTZ R12, R90, UR4, -R3 ;  /* 0x000000045a0c7c23 */ /* 0x004fe20008010803 */
[----:B----4-:R-:W-:-:S05]  /*49e0*/  FFMA.FTZ R11, R93, UR4, -R2 ;  /* 0x000000045d0b7c23 */ /* 0x010fca0008010802 */
[C---:B------:R-:W-:Y:S01]  /*49f0*/  HMMA.16816.F32 R40, R4.reuse, R72, RZ ;  /* 0x000000480428723c */ /* 0x040fe200000018ff */
[----:B------:R2:W4:Y:S04]  /*4a00*/  MUFU.EX2 R170, R12 ;  /* 0x0000000c00aa7308 */ /* 0x0005280000000800 */
[----:B------:R4:W-:Y:S01]  /*4a10*/  MUFU.EX2 R0, R11 ;  /* 0x0000000b00007308 */ /* 0x0009e20000000800 */
[----:B---3--:R-:W-:Y:S01]  /*4a20*/  FMNMX.FTZ R172, R8, R13, !PT ;  /* 0x0000000d08ac7209 */ /* 0x008fe20007810000 */
[----:B-1----:R-:W-:Y:S01]  /*4a30*/  FFMA.FTZ R10, R89, UR4, -R3 ;  /* 0x00000004590a7c23 */ /* 0x002fe20008010803 */
[C---:B------:R-:W-:Y:S01]  /*4a40*/  HMMA.16816.F32 R36, R4.reuse, R76, RZ ;  /* 0x0000004c0424723c */ /* 0x040fe200000018ff */
[----:B------:R-:W-:Y:S01]  /*4a50*/  STL [R1+0x44], R15 ;  /* 0x0000440f01007387 */ /* 0x000fe20000100800 */
[----:B------:R-:W-:Y:S01]  /*4a60*/  FSETP.NEU.FTZ.AND P0, PT, R172, -INF , PT ;  /* 0xff800000ac00780b */ /* 0x000fe20003f1d000 */
[----:B------:R1:W3:Y:S02]  /*4a70*/  MUFU.EX2 R14, R10 ;  /* 0x0000000a000e7308 */ /* 0x0002e40000000800 */
[----:B--2---:R-:W2:Y:S03]  /*4a80*/  SHFL.BFLY PT, R12, R9, 0x1, 0x1f ;  /* 0x0c201f00090c7f89 */ /* 0x004ea600000e0000 */
[----:B------:R-:W-:Y:S01]  /*4a90*/  HMMA.16816.F32 R28, R4, R46, RZ ;  /* 0x0000002e041c723c */ /* 0x000fe200000018ff */
[----:B----4-:R-:W-:Y:S01]  /*4aa0*/  F2FP.F16.F32.PACK_AB R8, R15, R170 ;  /* 0x000000aa0f08723e */ /* 0x010fe200000000ff */
[----:B------:R-:W-:-:S04]  /*4ab0*/  FFMA.FTZ R11, R95, UR4, -R2 ;  /* 0x000000045f0b7c23 */ /* 0x000fc80008010802 */
[----:B------:R-:W-:Y:S02]  /*4ac0*/  MUFU.EX2 R214, R11 ;  /* 0x0000000b00d67308 */ /* 0x000fe40000000800 */
[C---:B------:R-:W-:Y:S01]  /*4ad0*/  HMMA.16816.F32 R24, R4.reuse, R66, RZ ;  /* 0x000000420418723c */ /* 0x040fe200000018ff */
[--C-:B-1----:R-:W-:Y:S01]  /*4ae0*/  FFMA.FTZ R10, R94, UR4, -R2.reuse ;  /* 0x000000045e0a7c23 */ /* 0x102fe20008010802 */
[----:B---3--:R-:W-:Y:S03]  /*4af0*/  STL [R1+0x48], R14 ;  /* 0x0000480e01007387 */ /* 0x008fe60000100800 */
[----:B------:R1:W3:Y:S01]  /*4b00*/  MUFU.EX2 R248, R10 ;  /* 0x0000000a00f87308 */ /* 0x0002e20000000800 */
[----:B------:R-:W-:Y:S02]  /*4b10*/  STL [R1+0x88], R172 ;  /* 0x000088ac01007387 */ /* 0x000fe40000100800 */
[C---:B------:R-:W-:Y:S02]  /*4b20*/  HMMA.16816.F32 R20, R4.reuse, R74, RZ ;  /* 0x0000004a0414723c */ /* 0x040fe400000018ff */
[----:B------:R-:W-:Y:S04]  /*4b30*/  STL [R1+0x8c], R170 ;  /* 0x00008caa01007387 */ /* 0x000fe80000100800 */
[----:B------:R4:W-:Y:S01]  /*4b40*/  STL [R1+0x94], R0 ;  /* 0x0000940001007387 */ /* 0x0009e20000100800 */
[----:B--2---:R-:W-:Y:S01]  /*4b50*/  FMNMX.FTZ R171, R9, R12, !PT ;  /* 0x0000000c09ab7209 */ /* 0x004fe20007810000 */
[----:B------:R-:W-:Y:S01]  /*4b60*/  FMUL.FTZ R12, R172, UR4 ;  /* 0x00000004ac0c7c20 */ /* 0x000fe20008410000 */
[----:B------:R-:W-:Y:S01]  /*4b70*/  HMMA.16816.F32 R16, R4, R78, RZ ;  /* 0x0000004e0410723c */ /* 0x000fe200000018ff */
[----:B-1----:R-:W-:-:S02]  /*4b80*/  FFMA.FTZ R10, R92, UR4, -R2 ;  /* 0x000000045c0a7c23 */ /* 0x002fc40008010802 */
[C---:B------:R-:W-:Y:S01]  /*4b90*/  FMUL.FTZ R4, R171.reuse, UR4 ;  /* 0x00000004ab047c20 */ /* 0x040fe20008410000 */
[----:B------:R-:W-:Y:S01]  /*4ba0*/  FSEL R5, R12, RZ, P0 ;  /* 0x000000ff0c057208 */ /* 0x000fe20000000000 */
[----:B---3--:R1:W-:Y:S01]  /*4bb0*/  STL [R1+0x90], R248 ;  /* 0x000090f801007387 */ /* 0x0083e20000100800 */
[----:B------:R-:W-:Y:S01]  /*4bc0*/  FSETP.NEU.FTZ.AND P0, PT, R171, -INF , PT ;  /* 0xff800000ab00780b */ /* 0x000fe20003f1d000 */
[----:B------:R2:W3:Y:S01]  /*4bd0*/  MUFU.EX2 R249, R10 ;  /* 0x0000000a00f97308 */ /* 0x0004e20000000800 */
[----:B------:R-:W-:Y:S01]  /*4be0*/  F2FP.F16.F32.PACK_AB R9, R248, R0 ;  /* 0x00000000f809723e */ /* 0x000fe200000000ff */
[--C-:B------:R-:W-:Y:S01]  /*4bf0*/  FFMA.FTZ R6, R96, UR4, -R5.reuse ;  /* 0x0000000460067c23 */ /* 0x100fe20008010805 */
[--C-:B------:R-:W-:Y:S01]  /*4c00*/  FFMA.FTZ R7, R98, UR4, -R5.reuse ;  /* 0x0000000462077c23 */ /* 0x100fe20008010805 */
[----:B------:R-:W-:Y:S01]  /*4c10*/  FSEL R4, R4, RZ, P0 ;  /* 0x000000ff04047208 */ /* 0x000fe20000000000 */
[----:B------:R1:W-:Y:S02]  /*4c20*/  STL [R1+0x98], R215 ;  /* 0x000098d701007387 */ /* 0x0003e40000100800 */
[----:B------:R1:W1:Y:S02]  /*4c30*/  MUFU.EX2 R13, R7 ;  /* 0x00000007000d7308 */ /* 0x0002640000000800 */
[----:B------:R-:W-:Y:S01]  /*4c40*/  FFMA.FTZ R12, R99, UR4, -R4 ;  /* 0x00000004630c7c23 */ /* 0x000fe20008010804 */
[----:B------:R-:W-:Y:S03]  /*4c50*/  STL [R1+0x9c], R214 ;  /* 0x00009cd601007387 */ /* 0x000fe60000100800 */
[----:B------:R1:W-:Y:S01]  /*4c60*/  MUFU.EX2 R240, R12 ;  /* 0x0000000c00f07308 */ /* 0x0003e20000000800 */
[----:B--2---:R-:W-:Y:S01]  /*4c70*/  F2FP.F16.F32.PACK_AB R10, R14, R215 ;  /* 0x000000d70e0a723e */ /* 0x004fe200000000ff */
[----:B------:R-:W-:Y:S01]  /*4c80*/  STL [R1+0xa0], R171 ;  /* 0x0000a0ab01007387 */ /* 0x000fe20000100800 */
[----:B---3--:R-:W-:Y:S01]  /*4c90*/  F2FP.F16.F32.PACK_AB R11, R249, R214 ;  /* 0x000000d6f90b723e */ /* 0x008fe200000000ff */
[----:B----4-:R2:W3:Y:S01]  /*4ca0*/  MUFU.EX2 R0, R6 ;  /* 0x0000000600007308 */ /* 0x0104e20000000800 */
[----:B-1----:R-:W-:Y:S01]  /*4cb0*/  FFMA.FTZ R7, R117, UR4, -R5 ;  /* 0x0000000475077c23 */ /* 0x002fe20008010805 */
[----:B------:R-:W-:-:S04]  /*4cc0*/  MOV R117, R13 ;  /* 0x0000000d00757202 */ /* 0x000fc80000000f00 */
[----:B------:R-:W-:Y:S01]  /*4cd0*/  HMMA.16816.F32 R104, R8, R56, R32 ;  /* 0x000000380868723c */ /* 0x000fe20000001820 */
[----:B------:R1:W4:Y:S01]  /*4ce0*/  MUFU.EX2 R248, R7 ;  /* 0x0000000700f87308 */ /* 0x0003220000000800 */
[----:B------:R-:W-:Y:S01]  /*4cf0*/  FFMA.FTZ R12, R127, UR4, -R4 ;  /* 0x000000047f0c7c23 */ /* 0x000fe20008010804 */
[----:B--2---:R-:W-:-:S05]  /*4d00*/  FFMA.FTZ R6, R97, UR4, -R5 ;  /* 0x0000000461067c23 */ /* 0x004fca0008010805 */
[C---:B------:R-:W-:Y:S01]  /*4d10*/  HMMA.16816.F32 R80, R8.reuse, R52, R68 ;  /* 0x000000340850723c */ /* 0x040fe20000001844 */
[----:B------:R-:W-:Y:S04]  /*4d20*/  MUFU.EX2 R242, R12 ;  /* 0x0000000c00f27308 */ /* 0x000fe80000000800 */
[----:B------:R2:W2:Y:S01]  /*4d30*/  MUFU.EX2 R215, R6 ;  /* 0x0000000600d77308 */ /* 0x0004a20000000800 */
[----:B-1----:R-:W-:Y:S01]  /*4d40*/  FFMA.FTZ R7, R116, UR4, -R4 ;  /* 0x0000000474077c23 */ /* 0x002fe20008010804 */
[----:B---3--:R-:W-:Y:S01]  /*4d50*/  IMAD.MOV.U32 R116, RZ, RZ, R0 ;  /* 0x000000ffff747224 */ /* 0x008fe200078e0000 */
[C---:B------:R-:W-:Y:S01]  /*4d60*/  HMMA.16816.F32 R84, R8.reuse, R48, R40 ;  /* 0x000000300854723c */ /* 0x040fe20000001828 */
[----:B----4-:R1:W-:Y:S01]  /*4d70*/  STL [R1+0xa4], R248 ;  /* 0x0000a4f801007387 */ /* 0x0103e20000100800 */
[----:B------:R3:W-:Y:S06]  /*4d80*/  MUFU.EX2 R0, R7 ;  /* 0x0000000700007308 */ /* 0x0007ec0000000800 */
[----:B------:R-:W-:Y:S01]  /*4d90*/  HMMA.16816.F32 R112, R8, R60, R36 ;  /* 0x0000003c0870723c */ /* 0x000fe20000001824 */
[----:B--2---:R-:W-:-:S04]  /*4da0*/  FFMA.FTZ R6, R100, UR4, -R4 ;  /* 0x0000000464067c23 */ /* 0x004fc80008010804 */
[----:B------:R2:W4:Y:S01]  /*4db0*/  MUFU.EX2 R241, R6 ;  /* 0x0000000600f17308 */ /* 0x0005220000000800 */
[----:B---3--:R-:W-:Y:S02]  /*4dc0*/  FFMA.FTZ R7, R124, UR4, -R5 ;  /* 0x000000047c077c23 */ /* 0x008fe40008010805 */
[C---:B------:R-:W-:Y:S02]  /*4dd0*/  HMMA.16816.F32 R100, R8.reuse, R58, R28 ;  /* 0x0000003a0864723c */ /* 0x040fe4000000181c */
[----:B------:R3:W-:Y:S06]  /*4de0*/  MUFU.EX2 R251, R7 ;  /* 0x0000000700fb7308 */ /* 0x0007ec0000000800 */
[----:B------:R-:W-:Y:S01]  /*4df0*/  HMMA.16816.F32 R96, R8, R54, R24 ;  /* 0x000000360860723c */ /* 0x000fe20000001818 */
[----:B--2---:R-:W-:-:S04]  /*4e00*/  FFMA.FTZ R6, R118, UR4, -R4 ;  /* 0x0000000476067c23 */ /* 0x004fc80008010804 */
[----:B------:R2:W1:Y:S03]  /*4e10*/  MUFU.EX2 R243, R6 ;  /* 0x0000000600f37308 */ /* 0x0004660000000800 */
[----:B------:R-:W-:Y:S01]  /*4e20*/  HMMA.16816.F32 R92, R8, R50, R20 ;  /* 0x00000032085c723c */ /* 0x000fe20000001814 */
[----:B---3--:R-:W-:-:S04]  /*4e30*/  FFMA.FTZ R7, R152, UR4, -R5 ;  /* 0x0000000498077c23 */ /* 0x008fc80008010805 */
[----:B------:R3:W-:Y:S03]  /*4e40*/  MUFU.EX2 R213, R7 ;  /* 0x0000000700d57308 */ /* 0x0007e60000000800 */
[----:B------:R-:W-:Y:S01]  /*4e50*/  HMMA.16816.F32 R88, R8, R62, R16 ;  /* 0x0000003e0858723c */ /* 0x000fe20000001810 */
[----:B------:R-:W-:Y:S02]  /*4e60*/  F2FP.F16.F32.PACK_AB R8, R117, R116 ;  /* 0x000000747508723e */ /* 0x000fe400000000ff */
[----:B------:R-:W-:Y:S01]  /*4e70*/  F2FP.F16.F32.PACK_AB R10, R248, R215 ;  /* 0x000000d7f80a723e */ /* 0x000fe200000000ff */
[----:B--2---:R-:W-:Y:S01]  /*4e80*/  FFMA.FTZ R6, R125, UR4, -R5 ;  /* 0x000000047d067c23 */ /* 0x004fe20008010805 */
[----:B----4-:R-:W-:Y:S02]  /*4e90*/  F2FP.F16.F32.PACK_AB R9, R240, R241 ;  /* 0x000000f1f009723e */ /* 0x010fe400000000ff */
[----:B-1----:R-:W-:Y:S01]  /*4ea0*/  F2FP.F16.F32.PACK_AB R11, R243, R0 ;  /* 0x00000000f30b723e */ /* 0x002fe200000000ff */
[----:B------:R1:W2:Y:S01]  /*4eb0*/  MUFU.EX2 R172, R6 ;  /* 0x0000000600ac7308 */ /* 0x0002a20000000800 */
[----:B---3--:R-:W-:-:S04]  /*4ec0*/  FFMA.FTZ R7, R154, UR4, -R4 ;  /* 0x000000049a077c23 */ /* 0x008fc80008010804 */
[----:B------:R3:W-:Y:S01]  /*4ed0*/  MUFU.EX2 R236, R7 ;  /* 0x0000000700ec7308 */ /* 0x0007e20000000800 */
[----:B------:R-:W-:Y:S01]  /*4ee0*/  HMMA.16816.F32 R16, R8, R76, RZ ;  /* 0x0000004c0810723c */ /* 0x000fe200000018ff */
[----:B-1----:R-:W-:-:S07]  /*4ef0*/  FFMA.FTZ R6, R153, UR4, -R5 ;  /* 0x0000000499067c23 */ /* 0x002fce0008010805 */
[----:B------:R-:W-:Y:S01]  /*4f00*/  HMMA.16816.F32 R40, R8, R44, RZ ;  /* 0x0000002c0828723c */ /* 0x000fe200000018ff */
[----:B------:R1:W-:Y:S01]  /*4f10*/  MUFU.EX2 R237, R6 ;  /* 0x0000000600ed7308 */ /* 0x0003e20000000800 */
[----:B---3--:R-:W-:-:S06]  /*4f20*/  FFMA.FTZ R7, R119, UR4, -R3 ;  /* 0x0000000477077c23 */ /* 0x008fcc0008010803 */
[C---:B------:R-:W-:Y:S08]  /*4f30*/  HMMA.16816.F32 R36, R8.reuse, R46, RZ ;  /* 0x0000002e0824723c */ /* 0x040ff000000018ff */
[----:B------:R-:W-:Y:S01]  /*4f40*/  HMMA.16816.F32 R32, R8, R64, RZ ;  /* 0x000000400820723c */ /* 0x000fe200000018ff */
[----:B-1----:R-:W-:-:S04]  /*4f50*/  FFMA.FTZ R6, R123, UR4, -R4 ;  /* 0x000000047b067c23 */ /* 0x002fc80008010804 */
[----:B------:R1:W3:Y:S03]  /*4f60*/  MUFU.EX2 R169, R6 ;  /* 0x0000000600a97308 */ /* 0x0002e60000000800 */
[C---:B------:R-:W-:Y:S08]  /*4f70*/  HMMA.16816.F32 R24, R8.reuse, R72, RZ ;  /* 0x000000480818723c */ /* 0x040ff000000018ff */
[----:B------:R-:W-:Y:S01]  /*4f80*/  HMMA.16816.F32 R20, R8, R74, RZ ;  /* 0x0000004a0814723c */ /* 0x000fe200000018ff */
[----:B-1----:R-:W-:-:S02]  /*4f90*/  FFMA.FTZ R6, R155, UR4, -R4 ;  /* 0x000000049b067c23 */ /* 0x002fc40008010804 */
[----:B------:R1:W-:Y:S05]  /*4fa0*/  MUFU.EX2 R155, R7 ;  /* 0x00000007009b7308 */ /* 0x0003ea0000000800 */
[C---:B------:R-:W-:Y:S01]  /*4fb0*/  HMMA.16816.F32 R12, R8.reuse, R78, RZ ;  /* 0x0000004e080c723c */ /* 0x040fe200000018ff */
[----:B------:R-:W4:Y:S07]  /*4fc0*/  MUFU.EX2 R124, R6 ;  /* 0x00000006007c7308 */ /* 0x000f2e0000000800 */
[----:B------:R-:W-:Y:S01]  /*4fd0*/  HMMA.16816.F32 R28, R8, R66, RZ ;  /* 0x00000042081c723c */ /* 0x000fe200000018ff */
[----:B--2---:R-:W-:-:S02]  /*4fe0*/  F2FP.F16.F32.PACK_AB R8, R251, R172 ;  /* 0x000000acfb08723e */ /* 0x004fc400000000ff */
[----:B---3--:R-:W-:Y:S01]  /*4ff0*/  F2FP.F16.F32.PACK_AB R9, R242, R169 ;  /* 0x000000a9f209723e */ /* 0x008fe200000000ff */
[----:B-1----:R-:W-:Y:S01]  /*5000*/  FFMA.FTZ R7, R129, UR4, -R2 ;  /* 0x0000000481077c23 */ /* 0x002fe20008010802 */
[----:B------:R-:W-:Y:S02]  /*5010*/  F2FP.F16.F32.PACK_AB R10, R213, R237 ;  /* 0x000000edd50a723e */ /* 0x000fe400000000ff */
[----:B----4-:R-:W-:Y:S01]  /*5020*/  F2FP.F16.F32.PACK_AB R11, R124, R236 ;  /* 0x000000ec7c0b723e */ /* 0x010fe200000000ff */
[--C-:B------:R-:W-:Y:S01]  /*5030*/  FFMA.FTZ R6, R121, UR4, -R3.reuse ;  /* 0x0000000479067c23 */ /* 0x100fe20008010803 */
[----:B------:R1:W-:Y:S04]  /*5040*/  MUFU.EX2 R246, R7 ;  /* 0x0000000700f67308 */ /* 0x0003e80000000800 */
[----:B------:R2:W-:Y:S01]  /*5050*/  MUFU.EX2 R245, R6 ;  /* 0x0000000600f57308 */ /* 0x0005e20000000800 */
[----:B------:R-:W-:Y:S01]  /*5060*/  HMMA.16816.F32 R68, R8, R60, R16 ;  /* 0x0000003c0844723c */ /* 0x000fe20000001810 */
[----:B------:R-:W-:-:S04]  /*5070*/  FFMA.FTZ R16, R120, UR4, -R3 ;  /* 0x0000000478107c23 */ /* 0x000fc80008010803 */
[----:B------:R3:W4:Y:S03]  /*5080*/  MUFU.EX2 R212, R16 ;  /* 0x0000001000d47308 */ /* 0x0007260000000800 */
[C---:B------:R-:W-:Y:S01]  /*5090*/  HMMA.16816.F32 R72, R8.reuse, R56, R40 ;  /* 0x000000380848723c */ /* 0x040fe20000001828 */
[--C-:B-1----:R-:W-:Y:S01]  /*50a0*/  FFMA.FTZ R7, R130, UR4, -R2.reuse ;  /* 0x0000000482077c23 */ /* 0x102fe20008010802 */
[----:B------:R-:W-:Y:S01]  /*50b0*/  MOV R130, R242 ;  /* 0x000000f200827202 */ /* 0x000fe20000000f00 */
[----:B--2---:R-:W-:Y:S02]  /*50c0*/  FFMA.FTZ R6, R126, UR4, -R3 ;  /* 0x000000047e067c23 */ /* 0x004fe40008010803 */
[----:B------:R1:W-:Y:S03]  /*50d0*/  MUFU.EX2 R207, R7 ;  /* 0x0000000700cf7308 */ /* 0x0003e60000000800 */
[C---:B------:R-:W-:Y:S01]  /*50e0*/  HMMA.16816.F32 R44, R8.reuse, R52, R32 ;  /* 0x00000034082c723c */ /* 0x040fe20000001820 */
[----:B------:R2:W-:Y:S01]  /*50f0*/  MUFU.EX2 R125, R6 ;  /* 0x00000006007d7308 */ /* 0x0005e20000000800 */
[----:B---3--:R-:W-:Y:S06]  /*5100*/  LDSM.16.MT88.4 R16, [R160+0x9000] ;  /* 0x00900000a010783b */ /* 0x008fec0000004200 */
[----:B------:R-:W-:Y:S01]  /*5110*/  HMMA.16816.F32 R56, R8, R58, R36 ;  /* 0x0000003a0838723c */ /* 0x000fe20000001824 */
[----:B-1----:R-:W-:Y:S01]  /*5120*/  FFMA.FTZ R7, R133, UR4, -R5 ;  /* 0x0000000485077c23 */ /* 0x002fe20008010805 */
[----:B--2---:R-:W-:-:S06]  /*5130*/  FFMA.FTZ R6, R128, UR4, -R2 ;  /* 0x0000000480067c23 */ /* 0x004fcc0008010802 */
[C---:B------:R-:W-:Y:S01]  /*5140*/  HMMA.16816.F32 R64, R8.reuse, R48, R24 ;  /* 0x000000300840723c */ /* 0x040fe20000001818 */
[----:B------:R-:W1:Y:S01]  /*5150*/  LDSM.16.MT88.4 R24, [R206+0x9000] ;  /* 0x00900000ce18783b */ /* 0x000e620000004200 */
[----:B------:R2:W3:Y:S06]  /*5160*/  MUFU.EX2 R205, R6 ;  /* 0x0000000600cd7308 */ /* 0x0004ec0000000800 */
[C---:B------:R-:W-:Y:S01]  /*5170*/  HMMA.16816.F32 R36, R8.reuse, R50, R20 ;  /* 0x000000320824723c */ /* 0x040fe20000001814 */
[----:B------:R-:W1:Y:S07]  /*5180*/  LDSM.16.MT88.4 R20, [R144+0x9000] ;  /* 0x009000009014783b */ /* 0x000e6e0000004200 */
[----:B------:R-:W-:Y:S01]  /*5190*/  HMMA.16816.F32 R32, R8, R62, R12 ;  /* 0x0000003e0820723c */ /* 0x000fe2000000180c */
[----:B------:R-:W1:Y:S01]  /*51a0*/  LDSM.16.MT88.4 R12, [R122+0x9000] ;  /* 0x009000007a0c783b */ /* 0x000e620000004200 */
[----:B--2---:R-:W-:-:S04]  /*51b0*/  FFMA.FTZ R6, R108, UR4, -R2 ;  /* 0x000000046c067c23 */ /* 0x004fc80008010802 */
[----:B------:R2:W2:Y:S02]  /*51c0*/  MUFU.EX2 R248, R6 ;  /* 0x0000000600f87308 */ /* 0x0004a40000000800 */
[----:B------:R-:W-:Y:S01]  /*51d0*/  HMMA.16816.F32 R40, R8, R54, R28 ;  /* 0x000000360828723c */ /* 0x000fe2000000181c */
[----:B------:R-:W-:Y:S01]  /*51e0*/  FFMA.FTZ R28, R137, UR4, -R4 ;  /* 0x00000004891c7c23 */ /* 0x000fe20008010804 */
[----:B----4-:R-:W-:Y:S02]  /*51f0*/  F2FP.F16.F32.PACK_AB R8, R212, R245 ;  /* 0x000000f5d408723e */ /* 0x010fe400000000ff */
[----:B---3--:R-:W-:Y:S01]  /*5200*/  F2FP.F16.F32.PACK_AB R9, R205, R246 ;  /* 0x000000f6cd09723e */ /* 0x008fe200000000ff */
[----:B------:R-:W-:Y:S01]  /*5210*/  MUFU.EX2 R154, R28 ;  /* 0x0000001c009a7308 */ /* 0x000fe20000000800 */
[----:B------:R-:W-:Y:S02]  /*5220*/  F2FP.F16.F32.PACK_AB R10, R125, R155 ;  /* 0x0000009b7d0a723e */ /* 0x000fe400000000ff */
[----:B------:R-:W-:Y:S01]  /*5230*/  MOV R137, R240 ;  /* 0x000000f000897202 */ /* 0x000fe20000000f00 */
[--C-:B--2---:R-:W-:Y:S01]  /*5240*/  FFMA.FTZ R6, R134, UR4, -R5.reuse ;  /* 0x0000000486067c23 */ /* 0x104fe20008010805 */
[----:B------:R-:W-:Y:S01]  /*5250*/  F2FP.F16.F32.PACK_AB R11, R248, R207 ;  /* 0x000000cff80b723e */ /* 0x000fe200000000ff */
[----:B------:R2:W-:Y:S04]  /*5260*/  MUFU.EX2 R134, R7 ;  /* 0x0000000700867308 */ /* 0x0005e80000000800 */
[----:B------:R3:W4:Y:S02]  /*5270*/  MUFU.EX2 R133, R6 ;  /* 0x0000000600857308 */ /* 0x0007240000000800 */
[----:B-1----:R-:W-:Y:S01]  /*5280*/  HMMA.16816.F32 R60, R8, R24, R104 ;  /* 0x00000018083c723c */ /* 0x002fe20000001868 */
[----:B--2---:R-:W-:-:S07]  /*5290*/  FFMA.FTZ R7, R132, UR4, -R5 ;  /* 0x0000000484077c23 */ /* 0x004fce0008010805 */
[C---:B------:R-:W-:Y:S01]  /*52a0*/  HMMA.16816.F32 R80, R8.reuse, R20, R80 ;  /* 0x000000140850723c */ /* 0x040fe20000001850 */
[----:B---3--:R-:W-:Y:S01]  /*52b0*/  FFMA.FTZ R6, R131, UR4, -R5 ;  /* 0x0000000483067c23 */ /* 0x008fe20008010805 */
[----:B------:R1:W-:Y:S04]  /*52c0*/  MUFU.EX2 R126, R7 ;  /* 0x00000007007e7308 */ /* 0x0003e80000000800 */
[----:B------:R2:W-:Y:S02]  /*52d0*/  MUFU.EX2 R204, R6 ;  /* 0x0000000600cc7308 */ /* 0x0005e40000000800 */
[C---:B------:R-:W-:Y:S08]  /*52e0*/  HMMA.16816.F32 R84, R8.reuse, R16, R84 ;  /* 0x000000100854723c */ /* 0x040ff00000001854 */
[----:B------:R-:W-:Y:S01]  /*52f0*/  HMMA.16816.F32 R112, R8, R12, R112 ;  /* 0x0000000c0870723c */ /* 0x000fe20000001870 */
[--C-:B-1----:R-:W-:Y:S01]  /*5300*/  FFMA.FTZ R7, R136, UR4, -R4.reuse ;  /* 0x0000000488077c23 */ /* 0x102fe20008010804 */
[----:B--2---:R-:W-:-:S03]  /*5310*/  FFMA.FTZ R6, R138, UR4, -R4 ;  /* 0x000000048a067c23 */ /* 0x004fc60008010804 */
[----:B------:R1:W-:Y:S01]  /*5320*/  MUFU.EX2 R244, R7 ;  /* 0x0000000700f47308 */ /* 0x0003e20000000800 */
[----:B------:R-:W-:Y:S02]  /*5330*/  MOV R138, R241 ;  /* 0x000000f1008a7202 */ /* 0x000fe40000000f00 */
[C---:B------:R-:W-:Y:S01]  /*5340*/  HMMA.16816.F32 R28, R8.reuse, R26, R100 ;  /* 0x0000001a081c723c */ /* 0x040fe20000001864 */
[----:B------:R2:W3:Y:S07]  /*5350*/  MUFU.EX2 R132, R6 ;  /* 0x0000000600847308 */ /* 0x0004ee0000000800 */
[----:B------:R-:W-:Y:S01]  /*5360*/  HMMA.16816.F32 R76, R8, R22, R96 ;  /* 0x00000016084c723c */ /* 0x000fe20000001860 */
[----:B-1----:R-:W-:Y:S01]  /*5370*/  FFMA.FTZ R7, R109, UR4, -R3 ;  /* 0x000000046d077c23 */ /* 0x002fe20008010803 */
[----:B--2---:R-:W-:-:S06]  /*5380*/  FFMA.FTZ R6, R135, UR4, -R4 ;  /* 0x0000000487067c23 */ /* 0x004fcc0008010804 */
[C---:B------:R-:W-:Y:S01]  /*5390*/  HMMA.16816.F32 R92, R8.reuse, R18, R92 ;  /* 0x00000012085c723c */ /* 0x040fe2000000185c */
[----:B------:R1:W-:Y:S04]  /*53a0*/  MUFU.EX2 R153, R7 ;  /* 0x0000000700997308 */ /* 0x0003e80000000800 */
[----:B------:R-:W2:Y:S03]  /*53b0*/  MUFU.EX2 R250, R6 ;  /* 0x0000000600fa7308 */ /* 0x000ea60000000800 */
[----:B------:R-:W-:Y:S01]  /*53c0*/  HMMA.16816.F32 R88, R8, R14, R88 ;  /* 0x0000000e0858723c */ /* 0x000fe20000001858 */
[----:B----4-:R-:W-:Y:S02]  /*53d0*/  F2FP.F16.F32.PACK_AB R8, R134, R133 ;  /* 0x000000858608723e */ /* 0x010fe400000000ff */
[----:B---3--:R-:W-:-:S02]  /*53e0*/  F2FP.F16.F32.PACK_AB R9, R154, R132 ;  /* 0x000000849a09723e */ /* 0x008fc400000000ff */
[----:B------:R-:W-:Y:S01]  /*53f0*/  F2FP.F16.F32.PACK_AB R10, R126, R204 ;  /* 0x000000cc7e0a723e */ /* 0x000fe200000000ff */
[--C-:B-1----:R-:W-:Y:S01]  /*5400*/  FFMA.FTZ R7, R139, UR4, -R3.reuse ;  /* 0x000000048b077c23 */ /* 0x102fe20008010803 */
[----:B--2---:R-:W-:Y:S01]  /*5410*/  F2FP.F16.F32.PACK_AB R11, R250, R244 ;  /* 0x000000f4fa0b723e */ /* 0x004fe200000000ff */
[--C-:B------:R-:W-:Y:S02]  /*5420*/  FFMA.FTZ R6, R111, UR4, -R3.reuse ;  /* 0x000000046f067c23 */ /* 0x100fe40008010803 */
[----:B------:R1:W-:Y:S04]  /*5430*/  MUFU.EX2 R171, R7 ;  /* 0x0000000700ab7308 */ /* 0x0003e80000000800 */
[----:B------:R2:W-:Y:S01]  /*5440*/  MUFU.EX2 R127, R6 ;  /* 0x00000006007f7308 */ /* 0x0005e20000000800 */
[C---:B------:R-:W-:Y:S08]  /*5450*/  HMMA.16816.F32 R104, R8.reuse, R24, R72 ;  /* 0x000000180868723c */ /* 0x040ff00000001848 */
[----:B------:R-:W-:Y:S01]  /*5460*/  HMMA.16816.F32 R72, R8, R26, R56 ;  /* 0x0000001a0848723c */ /* 0x000fe20000001838 */
[----:B------:R-:W3:Y:S01]  /*5470*/  LDSM.16.MT88.4 R24, [R206+0x9800] ;  /* 0x00980000ce18783b */ /* 0x000ee20000004200 */
[----:B-1----:R-:W-:Y:S01]  /*5480*/  FFMA.FTZ R7, R165, UR4, -R2 ;  /* 0x00000004a5077c23 */ /* 0x002fe20008010802 */
[----:B--2---:R-:W-:-:S03]  /*5490*/  FFMA.FTZ R6, R110, UR4, -R3 ;  /* 0x000000046e067c23 */ /* 0x004fc60008010803 */
[----:B------:R1:W-:Y:S02]  /*54a0*/  MUFU.EX2 R157, R7 ;  /* 0x00000007009d7308 */ /* 0x0003e40000000800 */
[C---:B------:R-:W-:Y:S02]  /*54b0*/  HMMA.16816.F32 R48, R8.reuse, R22, R40 ;  /* 0x000000160830723c */ /* 0x040fe40000001828 */
[----:B------:R2:W4:Y:S06]  /*54c0*/  MUFU.EX2 R158, R6 ;  /* 0x00000006009e7308 */ /* 0x00052c0000000800 */
[----:B------:R-:W-:Y:S01]  /*54d0*/  HMMA.16816.F32 R52, R8, R20, R44 ;  /* 0x000000140834723c */ /* 0x000fe2000000182c */
[----:B------:R-:W-:Y:S01]  /*54e0*/  LDSM.16.MT88.4 R20, [R122+0x9800] ;  /* 0x009800007a14783b */ /* 0x000fe20000004200 */
[----:B-1----:R-:W-:Y:S01]  /*54f0*/  FFMA.FTZ R7, R173, UR4, -R5 ;  /* 0x00000004ad077c23 */ /* 0x002fe20008010805 */
[----:B--2---:R-:W-:-:S05]  /*5500*/  FFMA.FTZ R6, R167, UR4, -R2 ;  /* 0x00000004a7067c23 */ /* 0x004fca0008010802 */
[C---:B------:R-:W-:Y:S01]  /*5510*/  HMMA.16816.F32 R40, R8.reuse, R18, R36 ;  /* 0x000000120828723c */ /* 0x040fe20000001824 */
[----:B------:R1:W-:Y:S04]  /*5520*/  MUFU.EX2 R152, R7 ;  /* 0x0000000700987308 */ /* 0x0003e80000000800 */
[----:B------:R2:W-:Y:S03]  /*5530*/  MUFU.EX2 R123, R6 ;  /* 0x00000006007b7308 */ /* 0x0005e60000000800 */
[----:B------:R-:W-:Y:S01]  /*5540*/  HMMA.16816.F32 R44, R8, R16, R64 ;  /* 0x00000010082c723c */ /* 0x000fe20000001840 */
[----:B------:R-:W3:Y:S01]  /*5550*/  LDSM.16.MT88.4 R16, [R144+0x9800] ;  /* 0x009800009010783b */ /* 0x000ee20000004200 */
[----:B-1----:R-:W-:-:S06]  /*5560*/  FFMA.FTZ R7, R175, UR4, -R5 ;  /* 0x00000004af077c23 */ /* 0x002fcc0008010805 */
[C---:B------:R-:W-:Y:S01]  /*5570*/  HMMA.16816.F32 R36, R8.reuse, R12, R68 ;  /* 0x0000000c0824723c */ /* 0x040fe20000001844 */
[--C-:B--2---:R-:W-:Y:S01]  /*5580*/  FFMA.FTZ R6, R164, UR4, -R2.reuse ;  /* 0x00000004a4067c23 */ /* 0x104fe20008010802 */
[----:B------:R1:W-:Y:S06]  /*5590*/  MUFU.EX2 R156, R7 ;  /* 0x00000007009c7308 */ /* 0x0003ec0000000800 */
[----:B------:R-:W-:Y:S01]  /*55a0*/  HMMA.16816.F32 R32, R8, R14, R32 ;  /* 0x0000000e0820723c */ /* 0x000fe20000001820 */
[----:B------:R-:W-:Y:S01]  /*55b0*/  FFMA.FTZ R8, R166, UR4, -R2 ;  /* 0x00000004a6087c23 */ /* 0x000fe20008010802 */
[----:B------:R-:W2:Y:S01]  /*55c0*/  LDSM.16.MT88.4 R12, [R160+0x9800] ;  /* 0x00980000a00c783b */ /* 0x000ea20000004200 */
[----:B------:R3:W3:Y:S01]  /*55d0*/  MUFU.EX2 R214, R6 ;  /* 0x0000000600d67308 */ /* 0x0006e20000000800 */
[----:B----4-:R-:W-:-:S03]  /*55e0*/  F2FP.F16.F32.PACK_AB R10, R171, R158 ;  /* 0x0000009eab0a723e */ /* 0x010fc600000000ff */
[----:B------:R4:W4:Y:S01]  /*55f0*/  MUFU.EX2 R170, R8 ;  /* 0x0000000800aa7308 */ /* 0x0009220000000800 */
[----:B-1----:R-:W-:Y:S01]  /*5600*/  FFMA.FTZ R7, R183, UR4, -R4 ;  /* 0x00000004b7077c23 */ /* 0x002fe20008010804 */
[----:B---3--:R-:W-:Y:S01]  /*5610*/  FFMA.FTZ R6, R174, UR4, -R5 ;  /* 0x00000004ae067c23 */ /* 0x008fe20008010805 */
[----:B------:R-:W-:-:S03]  /*5620*/  F2FP.F16.F32.PACK_AB R11, R214, R157 ;  /* 0x0000009dd60b723e */ /* 0x000fc600000000ff */
[----:B------:R1:W3:Y:S01]  /*5630*/  MUFU.EX2 R118, R6 ;  /* 0x0000000600767308 */ /* 0x0002e20000000800 */
[----:B----4-:R-:W-:Y:S02]  /*5640*/  F2FP.F16.F32.PACK_AB R8, R153, R127 ;  /* 0x0000007f9908723e */ /* 0x010fe400000000ff */
[----:B------:R-:W-:-:S07]  /*5650*/  F2FP.F16.F32.PACK_AB R9, R170, R123 ;  /* 0x0000007baa09723e */ /* 0x000fce00000000ff */
[C---:B------:R-:W-:Y:S01]  /*5660*/  HMMA.16816.F32 R64, R8.reuse, R26, R28 ;  /* 0x0000001a0840723c */ /* 0x040fe2000000181c */
[--C-:B------:R-:W-:Y:S01]  /*5670*/  FFMA.FTZ R28, R181, UR4, -R4.reuse ;  /* 0x00000004b51c7c23 */ /* 0x100fe20008010804 */
[----:B-1----:R-:W-:Y:S01]  /*5680*/  FFMA.FTZ R6, R168, UR4, -R5 ;  /* 0x00000004a8067c23 */ /* 0x002fe20008010805 */
[----:B---3--:R-:W-:Y:S02]  /*5690*/  MOV R183, R118 ;  /* 0x0000007600b77202 */ /* 0x008fe40000000f00 */
[----:B------:R1:W-:Y:S03]  /*56a0*/  MUFU.EX2 R119, R28 ;  /* 0x0000001c00777308 */ /* 0x0003e60000000800 */
[C---:B------:R-:W-:Y:S01]  /*56b0*/  HMMA.16816.F32 R68, R8.reuse, R18, R76 ;  /* 0x000000120844723c */ /* 0x040fe2000000184c */
[----:B------:R3:W-:Y:S07]  /*56c0*/  MUFU.EX2 R131, R6 ;  /* 0x0000000600837308 */ /* 0x0007ee0000000800 */
[----:B------:R-:W-:Y:S01]  /*56d0*/  HMMA.16816.F32 R56, R8, R16, R80 ;  /* 0x000000100838723c */ /* 0x000fe20000001850 */
[--C-:B-1----:R-:W-:Y:S01]  /*56e0*/  FFMA.FTZ R28, R209, UR4, -R4.reuse ;  /* 0x00000004d11c7c23 */ /* 0x102fe20008010804 */
[----:B---3--:R-:W-:-:S06]  /*56f0*/  FFMA.FTZ R6, R182, UR4, -R4 ;  /* 0x00000004b6067c23 */ /* 0x008fcc0008010804 */
[C---:B--2---:R-:W-:Y:S01]  /*5700*/  HMMA.16816.F32 R76, R8.reuse, R12, R84 ;  /* 0x0000000c084c723c */ /* 0x044fe20000001854 */
[----:B------:R-:W-:Y:S04]  /*5710*/  MUFU.EX2 R240, R28 ;  /* 0x0000001c00f07308 */ /* 0x000fe80000000800 */
[----:B------:R1:W2:Y:S03]  /*5720*/  MUFU.EX2 R135, R6 ;  /* 0x0000000600877308 */ /* 0x0002a60000000800 */
[C---:B------:R-:W-:Y:S08]  /*5730*/  HMMA.16816.F32 R100, R8.reuse, R24, R60 ;  /* 0x000000180864723c */ /* 0x040ff0000000183c */
[----:B------:R-:W-:Y:S01]  /*5740*/  HMMA.16816.F32 R80, R8, R14, R92 ;  /* 0x0000000e0850723c */ /* 0x000fe2000000185c */
[----:B-1----:R-:W-:Y:S01]  /*5750*/  FFMA.FTZ R6, R180, UR4, -R4 ;  /* 0x00000004b4067c23 */ /* 0x002fe20008010804 */
[----:B------:R-:W-:-:S02]  /*5760*/  MOV R180, R249 ;  /* 0x000000f900b47202 */ /* 0x000fc40000000f00 */
[----:B------:R1:W-:Y:S04]  /*5770*/  MUFU.EX2 R249, R7 ;  /* 0x0000000700f97308 */ /* 0x0003e80000000800 */
[C---:B------:R-:W-:Y:S01]  /*5780*/  HMMA.16816.F32 R112, R8.reuse, R20, R112 ;  /* 0x000000140870723c */ /* 0x040fe20000001870 */
[----:B------:R3:W4:Y:S07]  /*5790*/  MUFU.EX2 R118, R6 ;  /* 0x0000000600767308 */ /* 0x00072e0000000800 */
[----:B------:R-:W-:Y:S01]  /*57a0*/  HMMA.16816.F32 R84, R8, R22, R88 ;  /* 0x000000160854723c */ /* 0x000fe20000001858 */
[----:B------:R-:W-:-:S02]  /*57b0*/  F2FP.F16.F32.PACK_AB R8, R152, R183 ;  /* 0x000000b79808723e */ /* 0x000fc400000000ff */
[----:B--2---:R-:W-:Y:S01]  /*57c0*/  F2FP.F16.F32.PACK_AB R9, R119, R135 ;  /* 0x000000877709723e */ /* 0x004fe200000000ff */
[--C-:B-1----:R-:W-:Y:S01]  /*57d0*/  FFMA.FTZ R7, R176, UR4, -R3.reuse ;  /* 0x00000004b0077c23 */ /* 0x102fe20008010803 */
[----:B------:R-:W-:Y:S02]  /*57e0*/  F2FP.F16.F32.PACK_AB R10, R156, R131 ;  /* 0x000000839c0a723e */ /* 0x000fe400000000ff */
[----:B------:R-:W-:Y:S01]  /*57f0*/  MOV R176, R245 ;  /* 0x000000f500b07202 */ /* 0x000fe20000000f00 */
[----:B---3--:R-:W-:Y:S01]  /*5800*/  FFMA.FTZ R6, R178, UR4, -R3 ;  /* 0x00000004b2067c23 */ /* 0x008fe20008010803 */
[----:B----4-:R-:W-:Y:S01]  /*5810*/  F2FP.F16.F32.PACK_AB R11, R118, R249 ;  /* 0x000000f9760b723e */ /* 0x010fe200000000ff */
[----:B------:R1:W-:Y:S01]  /*5820*/  MUFU.EX2 R128, R7 ;  /* 0x0000000700807308 */ /* 0x0003e20000000800 */
[----:B------:R-:W-:Y:S01]  /*5830*/  MOV R178, R124 ;  /* 0x0000007c00b27202 */ /* 0x000fe20000000f00 */
[----:B------:R-:W-:Y:S02]  /*5840*/  IMAD.MOV.U32 R124, RZ, RZ, R243 ;  /* 0x000000ffff7c7224 */ /* 0x000fe400078e00f3 */
[----:B------:R2:W-:Y:S02]  /*5850*/  MUFU.EX2 R120, R6 ;  /* 0x0000000600787308 */ /* 0x0005e40000000800 */
[----:B------:R-:W-:Y:S01]  /*5860*/  HMMA.16816.F32 R104, R8, R24, R104 ;  /* 0x000000180868723c */ /* 0x000fe20000001868 */
[----:B-1----:R-:W-:-:S07]  /*5870*/  FFMA.FTZ R7, R149, UR4, -R3 ;  /* 0x0000000495077c23 */ /* 0x002fce0008010803 */
[C---:B------:R-:W-:Y:S01]  /*5880*/  HMMA.16816.F32 R96, R8.reuse, R26, R72 ;  /* 0x0000001a0860723c */ /* 0x040fe20000001848 */
[----:B------:R-:W1:Y:S01]  /*5890*/  LDSM.16.MT88.4 R24, [R206+0xa000] ;  /* 0x00a00000ce18783b */ /* 0x000e620000004200 */
[----:B--2---:R-:W-:Y:S01]  /*58a0*/  FFMA.FTZ R6, R148, UR4, -R3 ;  /* 0x0000000494067c23 */ /* 0x004fe20008010803 */
[----:B------:R2:W-:Y:S04]  /*58b0*/  MUFU.EX2 R181, R7 ;  /* 0x0000000700b57308 */ /* 0x0005e80000000800 */
[----:B------:R3:W4:Y:S01]  /*58c0*/  MUFU.EX2 R149, R6 ;  /* 0x0000000600957308 */ /* 0x0007220000000800 */
[C---:B------:R-:W-:Y:S08]  /*58d0*/  HMMA.16816.F32 R92, R8.reuse, R16, R52 ;  /* 0x00000010085c723c */ /* 0x040ff00000001834 */
[C---:B------:R-:W-:Y:S01]  /*58e0*/  HMMA.16816.F32 R88, R8.reuse, R18, R48 ;  /* 0x000000120858723c */ /* 0x040fe20000001830 */
[----:B------:R-:W1:Y:S01]  /*58f0*/  LDSM.16.MT88.4 R16, [R144+0xa000] ;  /* 0x00a000009010783b */ /* 0x000e620000004200 */
[--C-:B--2---:R-:W-:Y:S01]  /*5900*/  FFMA.FTZ R7, R177, UR4, -R2.reuse ;  /* 0x00000004b1077c23 */ /* 0x104fe20008010802 */
[----:B------:R-:W-:Y:S01]  /*5910*/  MOV R177, R156 ;  /* 0x0000009c00b17202 */ /* 0x000fe20000000f00 */
[----:B---3--:R-:W-:Y:S01]  /*5920*/  FFMA.FTZ R6, R186, UR4, -R2 ;  /* 0x00000004ba067c23 */ /* 0x008fe20008010802 */
[----:B------:R-:W-:Y:S01]  /*5930*/  MOV R186, R246 ;  /* 0x000000f600ba7202 */ /* 0x000fe20000000f00 */
[----:B------:R2:W-:Y:S02]  /*5940*/  MUFU.EX2 R148, R7 ;  /* 0x0000000700947308 */ /* 0x0005e40000000800 */
[C---:B------:R-:W-:Y:S02]  /*5950*/  HMMA.16816.F32 R72, R8.reuse, R12, R44 ;  /* 0x0000000c0848723c */ /* 0x040fe4000000182c */
[----:B------:R3:W-:Y:S06]  /*5960*/  MUFU.EX2 R121, R6 ;  /* 0x0000000600797308 */ /* 0x0007ec0000000800 */
[----:B------:R-:W-:Y:S01]  /*5970*/  HMMA.16816.F32 R60, R8, R14, R40 ;  /* 0x0000000e083c723c */ /* 0x000fe20000001828 */
[----:B------:R-:W1:Y:S01]  /*5980*/  LDSM.16.MT88.4 R12, [R160+0xa000] ;  /* 0x00a00000a00c783b */ /* 0x000e620000004200 */
[----:B--2---:R-:W-:Y:S01]  /*5990*/  FFMA.FTZ R7, R202, UR4, -R5 ;  /* 0x00000004ca077c23 */ /* 0x004fe20008010805 */
[----:B------:R-:W-:-:S05]  /*59a0*/  MOV R202, R247 ;  /* 0x000000f700ca7202 */ /* 0x000fca0000000f00 */
[C---:B------:R-:W-:Y:S01]  /*59b0*/  HMMA.16816.F32 R36, R8.reuse, R20, R36 ;  /* 0x000000140824723c */ /* 0x040fe20000001824 */
[--C-:B---3--:R-:W-:Y:S01]  /*59c0*/  FFMA.FTZ R6, R146, UR4, -R2.reuse ;  /* 0x0000000492067c23 */ /* 0x108fe20008010802 */
[----:B------:R-:W-:Y:S01]  /*59d0*/  MOV R146, R125 ;  /* 0x0000007d00927202 */ /* 0x000fe20000000f00 */
[----:B------:R-:W-:Y:S02]  /*59e0*/  FFMA.FTZ R125, R145, UR4, -R5 ;  /* 0x00000004917d7c23 */ /* 0x000fe40008010805 */
[----:B------:R2:W3:Y:S03]  /*59f0*/  MUFU.EX2 R182, R6 ;  /* 0x0000000600b67308 */ /* 0x0004e60000000800 */
[----:B------:R-:W-:Y:S01]  /*5a00*/  HMMA.16816.F32 R32, R8, R22, R32 ;  /* 0x000000160820723c */ /* 0x000fe20000001820 */
[----:B------:R-:W1:Y:S01]  /*5a10*/  LDSM.16.MT88.4 R20, [R122+0xa000] ;  /* 0x00a000007a14783b */ /* 0x000e620000004200 */
[----:B------:R-:W-:Y:S01]  /*5a20*/  FFMA.FTZ R8, R179, UR4, -R2 ;  /* 0x00000004b3087c23 */ /* 0x000fe20008010802 */
[----:B----4-:R-:W-:-:S02]  /*5a30*/  F2FP.F16.F32.PACK_AB R10, R181, R149 ;  /* 0x00000095b50a723e */ /* 0x010fc400000000ff */
[----:B------:R-:W-:Y:S01]  /*5a40*/  MOV R179, R118 ;  /* 0x0000007600b37202 */ /* 0x000fe20000000f00 */
[----:B------:R4:W4:Y:S01]  /*5a50*/  MUFU.EX2 R129, R8 ;  /* 0x0000000800817308 */ /* 0x0009220000000800 */
[----:B--2---:R-:W-:Y:S01]  /*5a60*/  FFMA.FTZ R6, R203, UR4, -R5 ;  /* 0x00000004cb067c23 */ /* 0x004fe20008010805 */
[----:B------:R-:W-:Y:S01]  /*5a70*/  IMAD.MOV.U32 R203, RZ, RZ, R252 ;  /* 0x000000ffffcb7224 */ /* 0x000fe200078e00fc */
[----:B---3--:R-:W-:Y:S01]  /*5a80*/  F2FP.F16.F32.PACK_AB R11, R182, R148 ;  /* 0x00000094b60b723e */ /* 0x008fe200000000ff */
[----:B------:R2:W-:Y:S04]  /*5a90*/  MUFU.EX2 R252, R7 ;  /* 0x0000000700fc7308 */ /* 0x0005e80000000800 */
[----:B------:R3:W3:Y:S01]  /*5aa0*/  MUFU.EX2 R246, R6 ;  /* 0x0000000600f67308 */ /* 0x0006e20000000800 */
[----:B----4-:R-:W-:-:S02]  /*5ab0*/  F2FP.F16.F32.PACK_AB R8, R128, R120 ;  /* 0x000000788008723e */ /* 0x010fc400000000ff */
[----:B------:R-:W-:Y:S01]  /*5ac0*/  F2FP.F16.F32.PACK_AB R9, R129, R121 ;  /* 0x000000798109723e */ /* 0x000fe200000000ff */
[----:B--2---:R-:W-:-:S06]  /*5ad0*/  FFMA.FTZ R7, R201, UR4, -R5 ;  /* 0x00000004c9077c23 */ /* 0x004fcc0008010805 */
[----:B-1----:R-:W-:Y:S01]  /*5ae0*/  HMMA.16816.F32 R108, R8, R24, R100 ;  /* 0x00000018086c723c */ /* 0x002fe20000001864 */
[----:B------:R-:W-:Y:S02]  /*5af0*/  IMAD.MOV.U32 R201, RZ, RZ, R129 ;  /* 0x000000ffffc97224 */ /* 0x000fe400078e0081 */
[----:B------:R-:W-:Y:S01]  /*5b00*/  FFMA.FTZ R129, R150, UR4, -R4 ;  /* 0x0000000496817c23 */ /* 0x000fe20008010804 */
[----:B---3--:R-:W-:Y:S01]  /*5b10*/  FFMA.FTZ R6, R199, UR4, -R5 ;  /* 0x00000004c7067c23 */ /* 0x008fe20008010805 */
[----:B------:R1:W-:Y:S01]  /*5b20*/  MUFU.EX2 R247, R7 ;  /* 0x0000000700f77308 */ /* 0x0003e20000000800 */
[----:B------:R-:W-:-:S03]  /*5b30*/  MOV R199, R131 ;  /* 0x0000008300c77202 */ /* 0x000fc60000000f00 */
[----:B------:R2:W-:Y:S01]  /*5b40*/  MUFU.EX2 R245, R6 ;  /* 0x0000000600f57308 */ /* 0x0005e20000000800 */
[C---:B------:R-:W-:Y:S08]  /*5b50*/  HMMA.16816.F32 R100, R8.reuse, R26, R64 ;  /* 0x0000001a0864723c */ /* 0x040ff00000001840 */
[----:B------:R-:W-:Y:S01]  /*5b60*/  HMMA.16816.F32 R56, R8, R16, R56 ;  /* 0x000000100838723c */ /* 0x000fe20000001838 */
[--C-:B-1----:R-:W-:Y:S01]  /*5b70*/  FFMA.FTZ R7, R208, UR4, -R4.reuse ;  /* 0x00000004d0077c23 */ /* 0x102fe20008010804 */
[----:B--2---:R-:W-:-:S03]  /*5b80*/  FFMA.FTZ R6, R210, UR4, -R4 ;  /* 0x00000004d2067c23 */ /* 0x004fc60008010804 */
[----:B------:R1:W-:Y:S03]  /*5b90*/  MUFU.EX2 R242, R7 ;  /* 0x0000000700f27308 */ /* 0x0003e60000000800 */
[C---:B------:R-:W-:Y:S01]  /*5ba0*/  HMMA.16816.F32 R52, R8.reuse, R18, R68 ;  /* 0x000000120834723c */ /* 0x040fe20000001844 */
[----:B------:R2:W3:Y:S07]  /*5bb0*/  MUFU.EX2 R243, R6 ;  /* 0x0000000600f37308 */ /* 0x0004ee0000000800 */
[----:B------:R-:W-:Y:S01]  /*5bc0*/  HMMA.16816.F32 R48, R8, R12, R76 ;  /* 0x0000000c0830723c */ /* 0x000fe2000000184c */
[----:B-1----:R-:W-:Y:S01]  /*5bd0*/  FFMA.FTZ R7, R217, UR4, -R3 ;  /* 0x00000004d9077c23 */ /* 0x002fe20008010803 */
[----:B--2---:R-:W-:-:S06]  /*5be0*/  FFMA.FTZ R6, R200, UR4, -R4 ;  /* 0x00000004c8067c23 */ /* 0x004fcc0008010804 */
[C---:B------:R-:W-:Y:S01]  /*5bf0*/  HMMA.16816.F32 R44, R8.reuse, R14, R80 ;  /* 0x0000000e082c723c */ /* 0x040fe20000001850 */
[----:B------:R-:W-:Y:S01]  /*5c00*/  MOV R200, R128 ;  /* 0x0000008000c87202 */ /* 0x000fe20000000f00 */
[----:B------:R-:W-:Y:S01]  /*5c10*/  FFMA.FTZ R128, R184, UR4, -R4 ;  /* 0x00000004b8807c23 */ /* 0x000fe20008010804 */
[----:B------:R1:W2:Y:S05]  /*5c20*/  MUFU.EX2 R241, R6 ;  /* 0x0000000600f17308 */ /* 0x0002aa0000000800 */
[----:B------:R-:W-:Y:S01]  /*5c30*/  HMMA.16816.F32 R40, R8, R20, R112 ;  /* 0x000000140828723c */ /* 0x000fe20000001870 */
[----:B------:R-:W-:Y:S01]  /*5c40*/  FFMA.FTZ R112, R228, UR4, -R3 ;  /* 0x00000004e4707c23 */ /* 0x000fe20008010803 */
[--C-:B------:R-:W-:Y:S01]  /*5c50*/  FFMA.FTZ R113, R229, UR4, -R2.reuse ;  /* 0x00000004e5717c23 */ /* 0x100fe20008010802 */
[--C-:B------:R-:W-:Y:S01]  /*5c60*/  FFMA.FTZ R115, R224, UR4, -R2.reuse ;  /* 0x00000004e0737c23 */ /* 0x100fe20008010802 */
[----:B------:R-:W-:-:S04]  /*5c70*/  FFMA.FTZ R114, R220, UR4, -R2 ;  /* 0x00000004dc727c23 */ /* 0x000fc80008010802 */
[----:B------:R-:W-:Y:S01]  /*5c80*/  HMMA.16816.F32 R28, R8, R22, R84 ;  /* 0x00000016081c723c */ /* 0x000fe20000001854 */
[----:B------:R-:W-:Y:S01]  /*5c90*/  F2FP.F16.F32.PACK_AB R8, R252, R246 ;  /* 0x000000f6fc08723e */ /* 0x000fe200000000ff */
[--C-:B-1----:R-:W-:Y:S01]  /*5ca0*/  FFMA.FTZ R6, R216, UR4, -R3.reuse ;  /* 0x00000004d8067c23 */ /* 0x102fe20008010803 */
[----:B---3--:R-:W-:Y:S01]  /*5cb0*/  F2FP.F16.F32.PACK_AB R9, R240, R243 ;  /* 0x000000f3f009723e */ /* 0x008fe200000000ff */
[----:B------:R1:W-:Y:S01]  /*5cc0*/  MUFU.EX2 R216, R7 ;  /* 0x0000000700d87308 */ /* 0x0003e20000000800 */
[----:B------:R-:W-:Y:S02]  /*5cd0*/  F2FP.F16.F32.PACK_AB R10, R247, R245 ;  /* 0x000000f5f70a723e */ /* 0x000fe400000000ff */
[----:B--2---:R-:W-:Y:S01]  /*5ce0*/  F2FP.F16.F32.PACK_AB R11, R241, R242 ;  /* 0x000000f2f10b723e */ /* 0x004fe200000000ff */
[----:B------:R2:W-:Y:S06]  /*5cf0*/  MUFU.EX2 R210, R6 ;  /* 0x0000000600d27308 */ /* 0x0005ec0000000800 */
[----:B------:R-:W-:Y:S01]  /*5d00*/  HMMA.16816.F32 R92, R8, R16, R92 ;  /* 0x00000010085c723c */ /* 0x000fe2000000185c */
[----:B-1----:R-:W-:-:S07]  /*5d10*/  FFMA.FTZ R7, R140, UR4, -R3 ;  /* 0x000000048c077c23 */ /* 0x002fce0008010803 */
[C---:B------:R-:W-:Y:S01]  /*5d20*/  HMMA.16816.F32 R84, R8.reuse, R18, R88 ;  /* 0x000000120854723c */ /* 0x040fe20000001858 */
[----:B------:R-:W1:Y:S01]  /*5d30*/  LDSM.16.MT88.4 R16, [R144+0xa800] ;  /* 0x00a800009010783b */ /* 0x000e620000004200 */
[----:B--2---:R-:W-:Y:S01]  /*5d40*/  FFMA.FTZ R6, R141, UR4, -R3 ;  /* 0x000000048d067c23 */ /* 0x004fe20008010803 */
[----:B------:R2:W-:Y:S01]  /*5d50*/  MUFU.EX2 R209, R7 ;  /* 0x0000000700d17308 */ /* 0x0005e20000000800 */
[--C-:B------:R-:W-:Y:S01]  /*5d60*/  FFMA.FTZ R91, R187, UR4, -R5.reuse ;  /* 0x00000004bb5b7c23 */ /* 0x100fe20008010805 */
[----:B------:R-:W-:Y:S01]  /*5d70*/  FFMA.FTZ R90, R185, UR4, -R5 ;  /* 0x00000004b95a7c23 */ /* 0x000fe20008010805 */
[--C-:B------:R-:W-:Y:S01]  /*5d80*/  FFMA.FTZ R89, R194, UR4, -R4.reuse ;  /* 0x00000004c2597c23 */ /* 0x100fe20008010804 */
[----:B------:R3:W-:Y:S01]  /*5d90*/  MUFU.EX2 R217, R6 ;  /* 0x0000000600d97308 */ /* 0x0007e20000000800 */
[----:B------:R-:W-:Y:S01]  /*5da0*/  HMMA.16816.F32 R80, R8, R12, R72 ;  /* 0x0000000c0850723c */ /* 0x000fe20000001848 */
[----:B------:R-:W-:-:S07]  /*5db0*/  FFMA.FTZ R88, R193, UR4, -R4 ;  /* 0x00000004c1587c23 */ /* 0x000fce0008010804 */
[C---:B------:R-:W-:Y:S01]  /*5dc0*/  HMMA.16816.F32 R72, R8.reuse, R14, R60 ;  /* 0x0000000e0848723c */ /* 0x040fe2000000183c */
[----:B------:R-:W4:Y:S01]  /*5dd0*/  LDSM.16.MT88.4 R12, [R160+0xa800] ;  /* 0x00a80000a00c783b */ /* 0x000f220000004200 */
[--C-:B--2---:R-:W-:Y:S01]  /*5de0*/  FFMA.FTZ R7, R143, UR4, -R2.reuse ;  /* 0x000000048f077c23 */ /* 0x104fe20008010802 */
[----:B---3--:R-:W-:Y:S01]  /*5df0*/  FFMA.FTZ R6, R218, UR4, -R2 ;  /* 0x00000004da067c23 */ /* 0x008fe20008010802 */
[----:B------:R-:W-:Y:S02]  /*5e00*/  MOV R218, R207 ;  /* 0x000000cf00da7202 */ /* 0x000fe40000000f00 */
[----:B------:R2:W-:Y:S02]  /*5e10*/  MUFU.EX2 R175, R7 ;  /* 0x0000000700af7308 */ /* 0x0005e40000000800 */
[C---:B------:R-:W-:Y:S02]  /*5e20*/  HMMA.16816.F32 R64, R8.reuse, R24, R104 ;  /* 0x000000180840723c */ /* 0x040fe40000001868 */
[----:B------:R3:W1:Y:S06]  /*5e30*/  MUFU.EX2 R174, R6 ;  /* 0x0000000600ae7308 */ /* 0x00066c0000000800 */
[----:B------:R-:W-:Y:S01]  /*5e40*/  HMMA.16816.F32 R76, R8, R26, R96 ;  /* 0x0000001a084c723c */ /* 0x000fe20000001860 */
[----:B------:R-:W-:Y:S01]  /*5e50*/  LDSM.16.MT88.4 R24, [R122+0xa800] ;  /* 0x00a800007a18783b */ /* 0x000fe20000004200 */
[----:B------:R-:W-:Y:S01]  /*5e60*/  FFMA.FTZ R96, R188, UR4, -R5 ;  /* 0x00000004bc607c23 */ /* 0x000fe20008010805 */
[--C-:B------:R-:W-:Y:S01]  /*5e70*/  FFMA.FTZ R99, R227, UR4, -R3.reuse ;  /* 0x00000004e3637c23 */ /* 0x100fe20008010803 */
[--C-:B------:R-:W-:Y:S01]  /*5e80*/  FFMA.FTZ R98, R225, UR4, -R3.reuse ;  /* 0x00000004e1627c23 */ /* 0x100fe20008010803 */
[----:B--2---:R-:W-:Y:S01]  /*5e90*/  FFMA.FTZ R7, R198, UR4, -R4 ;  /* 0x00000004c6077c23 */ /* 0x004fe20008010804 */
[----:B------:R-:W-:-:S02]  /*5ea0*/  FFMA.FTZ R97, R223, UR4, -R3 ;  /* 0x00000004df617c23 */ /* 0x000fc40008010803 */
[C---:B------:R-:W-:Y:S01]  /*5eb0*/  HMMA.16816.F32 R68, R8.reuse, R20, R36 ;  /* 0x000000140844723c */ /* 0x040fe20000001824 */
[--C-:B---3--:R-:W-:Y:S01]  /*5ec0*/  FFMA.FTZ R6, R219, UR4, -R2.reuse ;  /* 0x00000004db067c23 */ /* 0x108fe20008010802 */
[----:B------:R-:W-:Y:S01]  /*5ed0*/  IMAD.MOV.U32 R39, RZ, RZ, R137 ;  /* 0x000000ffff277224 */ /* 0x000fe200078e0089 */
[----:B------:R-:W-:Y:S02]  /*5ee0*/  MOV R38, R138 ;  /* 0x0000008a00267202 */ /* 0x000fe40000000f00 */
[----:B------:R2:W-:Y:S01]  /*5ef0*/  MUFU.EX2 R208, R6 ;  /* 0x0000000600d07308 */ /* 0x0005e20000000800 */
[----:B------:R-:W-:Y:S01]  /*5f00*/  MOV R36, R126 ;  /* 0x0000007e00247202 */ /* 0x000fe20000000f00 */
[--C-:B------:R-:W-:Y:S01]  /*5f10*/  FFMA.FTZ R126, R147, UR4, -R5.reuse ;  /* 0x00000004937e7c23 */ /* 0x100fe20008010805 */
[----:B------:R-:W-:Y:S01]  /*5f20*/  HMMA.16816.F32 R60, R8, R22, R32 ;  /* 0x00000016083c723c */ /* 0x000fe20000001820 */
[----:B------:R-:W3:Y:S01]  /*5f30*/  LDSM.16.MT88.4 R20, [R206+0xa800] ;  /* 0x00a80000ce14783b */ /* 0x000ee20000004200 */
[----:B------:R-:W-:Y:S01]  /*5f40*/  FFMA.FTZ R8, R142, UR4, -R2 ;  /* 0x000000048e087c23 */ /* 0x000fe20008010802 */
[----:B-1----:R-:W-:Y:S01]  /*5f50*/  F2FP.F16.F32.PACK_AB R9, R175, R174 ;  /* 0x000000aeaf09723e */ /* 0x002fe200000000ff */
[--C-:B------:R-:W-:Y:S01]  /*5f60*/  FFMA.FTZ R35, R189, UR4, -R5.reuse ;  /* 0x00000004bd237c23 */ /* 0x100fe20008010805 */
[----:B------:R-:W-:Y:S01]  /*5f70*/  F2FP.F16.F32.PACK_AB R10, R209, R217 ;  /* 0x000000d9d10a723e */ /* 0x000fe200000000ff */
[----:B------:R1:W4:Y:S01]  /*5f80*/  MUFU.EX2 R207, R8 ;  /* 0x0000000800cf7308 */ /* 0x0003220000000800 */
[----:B------:R-:W-:Y:S01]  /*5f90*/  MOV R219, R121 ;  /* 0x0000007900db7202 */ /* 0x000fe20000000f00 */
[--C-:B------:R-:W-:Y:S01]  /*5fa0*/  FFMA.FTZ R34, R192, UR4, -R4.reuse ;  /* 0x00000004c0227c23 */ /* 0x100fe20008010804 */
[----:B------:R-:W-:Y:S01]  /*5fb0*/  MOV R37, R130 ;  /* 0x0000008200257202 */ /* 0x000fe20000000f00 */
[--C-:B------:R-:W-:Y:S01]  /*5fc0*/  FFMA.FTZ R33, R191, UR4, -R4.reuse ;  /* 0x00000004bf217c23 */ /* 0x100fe20008010804 */
[----:B--2---:R-:W-:Y:S01]  /*5fd0*/  FFMA.FTZ R6, R222, UR4, -R5 ;  /* 0x00000004de067c23 */ /* 0x004fe20008010805 */
[----:B------:R-:W-:Y:S01]  /*5fe0*/  FFMA.FTZ R130, R161, UR4, -R4 ;  /* 0x00000004a1827c23 */ /* 0x000fe20008010804 */
[----:B------:R-:W-:Y:S01]  /*5ff0*/  MOV R194, R38 ;  /* 0x0000002600c27202 */ /* 0x000fe20000000f00 */
[----:B------:R-:W-:Y:S01]  /*6000*/  FFMA.FTZ R32, R231, UR4, -R3 ;  /* 0x00000004e7207c23 */ /* 0x000fe20008010803 */
[----:B------:R2:W-:Y:S01]  /*6010*/  MUFU.EX2 R173, R6 ;  /* 0x0000000600ad7308 */ /* 0x0005e20000000800 */
[----:B------:R-:W-:-:S02]  /*6020*/  MOV R193, R39 ;  /* 0x0000002700c17202 */ /* 0x000fc40000000f00 */
[----:B------:R-:W-:Y:S01]  /*6030*/  MOV R222, R219 ;  /* 0x000000db00de7202 */ /* 0x000fe20000000f00 */
[----:B------:R-:W-:Y:S01]  /*6040*/  IMAD.MOV.U32 R219, RZ, RZ, R218 ;  /* 0x000000ffffdb7224 */ /* 0x000fe200078e00da */
[----:B-1----:R-:W-:Y:S02]  /*6050*/  F2FP.F16.F32.PACK_AB R8, R216, R210 ;  /* 0x000000d2d808723e */ /* 0x002fe400000000ff */
[----:B----4-:R-:W-:Y:S02]  /*6060*/  F2FP.F16.F32.PACK_AB R11, R208, R207 ;  /* 0x000000cfd00b723e */ /* 0x010fe400000000ff */
[----:B------:R-:W-:-:S05]  /*6070*/  MOV R218, R36 ;  /* 0x0000002400da7202 */ /* 0x000fca0000000f00 */
[C---:B------:R-:W-:Y:S01]  /*6080*/  HMMA.16816.F32 R136, R8.reuse, R16, R56 ;  /* 0x000000100888723c */ /* 0x040fe20000001838 */
[----:B------:R-:W-:Y:S01]  /*6090*/  MOV R58, R155 ;  /* 0x0000009b003a7202 */ /* 0x000fe20000000f00 */
[----:B--2---:R-:W-:Y:S01]  /*60a0*/  FFMA.FTZ R6, R197, UR4, -R4 ;  /* 0x00000004c5067c23 */ /* 0x004fe20008010804 */
[----:B------:R-:W-:Y:S01]  /*60b0*/  MOV R57, R154 ;  /* 0x0000009a00397202 */ /* 0x000fe20000000f00 */
[----:B------:R-:W-:Y:S01]  /*60c0*/  IMAD.MOV.U32 R59, RZ, RZ, R120 ;  /* 0x000000ffff3b7224 */ /* 0x000fe200078e0078 */
[----:B------:R-:W-:Y:S01]  /*60d0*/  MOV R56, R127 ;  /* 0x0000007f00387202 */ /* 0x000fe20000000f00 */
[----:B------:R-:W-:Y:S01]  /*60e0*/  MUFU.EX2 R118, R6 ;  /* 0x0000000600767308 */ /* 0x000fe20000000800 */
[----:B------:R-:W-:Y:S01]  /*60f0*/  FFMA.FTZ R127, R163, UR4, -R4 ;  /* 0x00000004a37f7c23 */ /* 0x000fe20008010804 */
[----:B------:R-:W-:Y:S01]  /*6100*/  HMMA.16816.F32 R140, R8, R18, R52 ;  /* 0x00000012088c723c */ /* 0x000fe20000001834 */
[----:B------:R-:W-:Y:S01]  /*6110*/  IMAD.MOV.U32 R54, RZ, RZ, R152 ;  /* 0x000000ffff367224 */ /* 0x000fe200078e0098 */
[----:B------:R-:W-:Y:S01]  /*6120*/  MOV R52, R153 ;  /* 0x0000009900347202 */ /* 0x000fe20000000f00 */
[----:B------:R-:W-:Y:S01]  /*6130*/  IMAD.MOV.U32 R188, RZ, RZ, R56 ;  /* 0x000000ffffbc7224 */ /* 0x000fe200078e0038 */
[----:B------:R-:W-:Y:S01]  /*6140*/  MOV R55, R123 ;  /* 0x0000007b00377202 */ /* 0x000fe20000000f00 */
[----:B------:R-:W-:Y:S01]  /*6150*/  FFMA.FTZ R123, R162, UR4, -R5 ;  /* 0x00000004a27b7c23 */ /* 0x000fe20008010805 */
[----:B------:R-:W-:-:S02]  /*6160*/  MOV R53, R119 ;  /* 0x0000007700357202 */ /* 0x000fc40000000f00 */
[C---:B------:R-:W-:Y:S01]  /*6170*/  HMMA.16816.F32 R152, R8.reuse, R12, R48 ;  /* 0x0000000c0898723c */ /* 0x040fe20000001830 */
[----:B------:R-:W-:Y:S01]  /*6180*/  IMAD.MOV.U32 R50, RZ, RZ, R159 ;  /* 0x000000ffff327224 */ /* 0x000fe200078e009f */
[----:B------:R-:W-:Y:S02]  /*6190*/  MOV R49, R158 ;  /* 0x0000009e00317202 */ /* 0x000fe40000000f00 */
[----:B------:R-:W-:Y:S02]  /*61a0*/  MOV R48, R157 ;  /* 0x0000009d00307202 */ /* 0x000fe40000000f00 */
[----:B------:R-:W-:Y:S01]  /*61b0*/  MOV R51, R124 ;  /* 0x0000007c00337202 */ /* 0x000fe20000000f00 */
[----:B------:R-:W-:Y:S01]  /*61c0*/  FFMA.FTZ R124, R151, UR4, -R5 ;  /* 0x00000004977c7c23 */ /* 0x000fe20008010805 */
[----:B---3--:R-:W-:Y:S01]  /*61d0*/  HMMA.16816.F32 R108, R8, R20, R108 ;  /* 0x00000014086c723c */ /* 0x008fe2000000186c */
[----:B------:R-:W-:Y:S02]  /*61e0*/  MOV R145, R52 ;  /* 0x0000003400917202 */ /* 0x000fe40000000f00 */
[----:B------:R-:W-:Y:S01]  /*61f0*/  IMAD.MOV.U32 R198, RZ, RZ, R51 ;  /* 0x000000ffffc67224 */ /* 0x000fe200078e0033 */
[----:B------:R-:W-:-:S02]  /*6200*/  MOV R147, R53 ;  /* 0x0000003500937202 */ /* 0x000fc40000000f00 */
[----:B------:R-:W-:Y:S02]  /*6210*/  MOV R151, R54 ;  /* 0x0000003600977202 */ /* 0x000fe40000000f00 */
[C---:B------:R-:W-:Y:S01]  /*6220*/  HMMA.16816.F32 R100, R8.reuse, R22, R100 ;  /* 0x000000160864723c */ /* 0x040fe20000001864 */
[----:B------:R-:W-:Y:S02]  /*6230*/  MOV R162, R55 ;  /* 0x0000003700a27202 */ /* 0x000fe40000000f00 */
[----:B------:R-:W-:Y:S02]  /*6240*/  MOV R197, R203 ;  /* 0x000000cb00c57202 */ /* 0x000fe40000000f00 */
[----:B------:R-:W-:Y:S02]  /*6250*/  MOV R187, R48 ;  /* 0x0000003000bb7202 */ /* 0x000fe40000000f00 */
[----:B------:R-:W-:Y:S01]  /*6260*/  MOV R185, R49 ;  /* 0x0000003100b97202 */ /* 0x000fe20000000f00 */
[----:B------:R-:W-:Y:S01]  /*6270*/  HMMA.16816.F32 R156, R8, R14, R44 ;  /* 0x0000000e089c723c */ /* 0x000fe2000000182c */
[----:B------:R-:W-:Y:S01]  /*6280*/  MOV R46, R117 ;  /* 0x00000075002e7202 */ /* 0x000fe20000000f00 */
[----:B------:R-:W-:Y:S01]  /*6290*/  IMAD.MOV.U32 R47, RZ, RZ, R116 ;  /* 0x000000ffff2f7224 */ /* 0x000fe200078e0074 */
[----:B------:R-:W-:Y:S01]  /*62a0*/  MUFU.EX2 R117, R7 ;  /* 0x0000000700757308 */ /* 0x000fe20000000800 */
[----:B------:R-:W-:Y:S01]  /*62b0*/  FFMA.FTZ R116, R226, UR4, -R2 ;  /* 0x00000004e2747c23 */ /* 0x000fe20008010802 */
[----:B------:R-:W-:-:S02]  /*62c0*/  MOV R189, R57 ;  /* 0x0000003900bd7202 */ /* 0x000fc40000000f00 */
[----:B------:R-:W-:Y:S01]  /*62d0*/  MOV R203, R180 ;  /* 0x000000b400cb7202 */ /* 0x000fe20000000f00 */
[C---:B------:R-:W-:Y:S01]  /*62e0*/  HMMA.16816.F32 R164, R8.reuse, R24, R40 ;  /* 0x0000001808a4723c */ /* 0x040fe20000001828 */
[----:B------:R-:W-:Y:S02]  /*62f0*/  MOV R180, R248 ;  /* 0x000000f800b47202 */ /* 0x000fe40000000f00 */
[----:B------:R-:W2:Y:S05]  /*6300*/  LDL.LU R248, [R1+0xa4] ;  /* 0x0000a40001f87983 */ /* 0x000eaa0000300800 */
[----:B------:R-:W-:Y:S01]  /*6310*/  HMMA.16816.F32 R104, R8, R26, R28 ;  /* 0x0000001a0868723c */ /* 0x000fe2000000181c */
[--C-:B------:R-:W-:Y:S01]  /*6320*/  FFMA.FTZ R9, R221, UR4, -R5.reuse ;  /* 0x00000004dd097c23 */ /* 0x100fe20008010805 */
[--C-:B------:R-:W-:Y:S01]  /*6330*/  FFMA.FTZ R11, R195, UR4, -R5.reuse ;  /* 0x00000004c30b7c23 */ /* 0x100fe20008010805 */
[----:B------:R-:W-:Y:S01]  /*6340*/  FFMA.FTZ R10, R190, UR4, -R5 ;  /* 0x00000004be0a7c23 */ /* 0x000fe20008010805 */
[--C-:B------:R-:W-:Y:S01]  /*6350*/  FFMA.FTZ R8, R211, UR4, -R4.reuse ;  /* 0x00000004d3087c23 */ /* 0x100fe20008010804 */
[----:B------:R-:W-:Y:S01]  /*6360*/  FFMA.FTZ R5, R196, UR4, -R4 ;  /* 0x00000004c4057c23 */ /* 0x000fe20008010804 */
[----:B------:R1:W3:Y:S01]  /*6370*/  MUFU.EX2 R168, R9 ;  /* 0x0000000900a87308 */ /* 0x0002e20000000800 */
[----:B------:R-:W-:Y:S01]  /*6380*/  FFMA.FTZ R31, R230, UR4, -R3 ;  /* 0x00000004e61f7c23 */ /* 0x000fe20008010803 */
[----:B------:R-:W-:-:S02]  /*6390*/  IMAD.MOV.U32 R196, RZ, RZ, R202 ;  /* 0x000000ffffc47224 */ /* 0x000fc400078e00ca */
[--C-:B------:R-:W-:Y:S01]  /*63a0*/  FFMA.FTZ R29, R239, UR4, -R2.reuse ;  /* 0x00000004ef1d7c23 */ /* 0x100fe20008010802 */
[----:B------:R-:W-:Y:S01]  /*63b0*/  MUFU.EX2 R120, R11 ;  /* 0x0000000b00787308 */ /* 0x000fe20000000800 */
[--C-:B------:R-:W-:Y:S01]  /*63c0*/  FFMA.FTZ R28, R238, UR4, -R2.reuse ;  /* 0x00000004ee1c7c23 */ /* 0x100fe20008010802 */
[----:B------:R-:W-:Y:S01]  /*63d0*/  FFMA.FTZ R30, R232, UR4, -R2 ;  /* 0x00000004e81e7c23 */ /* 0x000fe20008010802 */
[----:B------:R-:W-:Y:S01]  /*63e0*/  MOV R211, R50 ;  /* 0x0000003200d37202 */ /* 0x000fe20000000f00 */
[----:B------:R-:W4:Y:S01]  /*63f0*/  MUFU.EX2 R121, R10 ;  /* 0x0000000a00797308 */ /* 0x000f220000000800 */
[----:B------:R-:W-:Y:S01]  /*6400*/  MOV R195, R58 ;  /* 0x0000003a00c37202 */ /* 0x000fe20000000f00 */
[----:B------:R-:W2:Y:S01]  /*6410*/  LDL.LU R202, [R1+0x44] ;  /* 0x0000440001ca7983 */ /* 0x000ea20000300800 */
[----:B------:R-:W-:Y:S01]  /*6420*/  MOV R221, R59 ;  /* 0x0000003b00dd7202 */ /* 0x000fe20000000f00 */
[----:B------:R4:W4:Y:S01]  /*6430*/  MUFU.EX2 R131, R8 ;  /* 0x0000000800837308 */ /* 0x0009220000000800 */
[----:B------:R-:W-:Y:S01]  /*6440*/  MOV R190, R37 ;  /* 0x0000002500be7202 */ /* 0x000fe20000000f00 */
[----:B-1----:R-:W-:-:S02]  /*6450*/  FFMA.FTZ R9, R233, UR4, -R3 ;  /* 0x00000004e9097c23 */ /* 0x002fc40008010803 */
[----:B------:R1:W1:Y:S01]  /*6460*/  MUFU.EX2 R119, R5 ;  /* 0x0000000500777308 */ /* 0x0002620000000800 */
[----:B---3--:R-:W-:Y:S02]  /*6470*/  F2FP.F16.F32.PACK_AB R4, R168, R173 ;  /* 0x000000ada804723e */ /* 0x008fe400000000ff */
[----:B----4-:R-:W-:Y:S01]  /*6480*/  F2FP.F16.F32.PACK_AB R6, R121, R120 ;  /* 0x000000787906723e */ /* 0x010fe200000000ff */
[----:B------:R-:W-:Y:S01]  /*6490*/  FFMA.FTZ R8, R234, UR4, -R3 ;  /* 0x00000004ea087c23 */ /* 0x000fe20008010803 */
[----:B------:R-:W-:Y:S01]  /*64a0*/  FFMA.FTZ R3, R235, UR4, -R2 ;  /* 0x00000004eb037c23 */ /* 0x000fe20008010802 */
[----:B------:R-:W-:Y:S01]  /*64b0*/  FADD.FTZ R2, R47, R46 ;  /* 0x0000002e2f027221 */ /* 0x000fe20000010000 */
[----:B-1----:R-:W-:Y:S02]  /*64c0*/  F2FP.F16.F32.PACK_AB R5, R117, R131 ;  /* 0x000000837505723e */ /* 0x002fe400000000ff */
[----:B------:R-:W-:-:S07]  /*64d0*/  F2FP.F16.F32.PACK_AB R7, R119, R118 ;  /* 0x000000767707723e */ /* 0x000fce00000000ff */
[C---:B------:R-:W-:Y:S08]  /*64e0*/  HMMA.16816.F32 R52, R4.reuse, R20, R64 ;  /* 0x000000140434723c */ /* 0x040ff00000001840 */
[C---:B------:R-:W-:Y:S01]  /*64f0*/  HMMA.16816.F32 R44, R4.reuse, R22, R76 ;  /* 0x00000016042c723c */ /* 0x040fe2000000184c */
[----:B------:R-:W-:Y:S01]  /*6500*/  FADD.FTZ R2, R215, R2 ;  /* 0x00000002d7027221 */ /* 0x000fe20000010000 */
[----:B------:R-:W-:Y:S01]  /*6510*/  MOV R192, R186 ;  /* 0x000000ba00c07202 */ /* 0x000fe20000000f00 */
[----:B------:R-:W1:Y:S05]  /*6520*/  LDSM.16.MT88.4 R20, [R206+0xb000] ;  /* 0x00b00000ce14783b */ /* 0x000e6a0000004200 */
[C---:B------:R-:W-:Y:S08]  /*6530*/  HMMA.16816.F32 R40, R4.reuse, R16, R92 ;  /* 0x000000100428723c */ /* 0x040ff0000000185c */
[C---:B------:R-:W-:Y:S01]  /*6540*/  HMMA.16816.F32 R36, R4.reuse, R18, R84 ;  /* 0x000000120424723c */ /* 0x040fe20000001854 */
[----:B------:R-:W-:Y:S07]  /*6550*/  LDSM.16.MT88.4 R16, [R122+0xb000] ;  /* 0x00b000007a10783b */ /* 0x000fee0000004200 */
[C---:B------:R-:W-:Y:S08]  /*6560*/  HMMA.16816.F32 R48, R4.reuse, R12, R80 ;  /* 0x0000000c0430723c */ /* 0x040ff00000001850 */
[C---:B------:R-:W-:Y:S08]  /*6570*/  HMMA.16816.F32 R56, R4.reuse, R14, R72 ;  /* 0x0000000e0438723c */ /* 0x040ff00000001848 */
[C---:B------:R-:W-:Y:S01]  /*6580*/  HMMA.16816.F32 R64, R4.reuse, R24, R68 ;  /* 0x000000180440723c */ /* 0x040fe20000001844 */
[----:B------:R3:W-:Y:S01]  /*6590*/  MUFU.EX2 R70, R3 ;  /* 0x0000000300467308 */ /* 0x0007e20000000800 */
[----:B------:R-:W4:Y:S06]  /*65a0*/  LDSM.16.MT88.4 R12, [R144+0xb000] ;  /* 0x00b00000900c783b */ /* 0x000f2c0000004200 */
[----:B------:R-:W-:Y:S01]  /*65b0*/  HMMA.16816.F32 R60, R4, R26, R60 ;  /* 0x0000001a043c723c */ /* 0x000fe2000000183c */
[----:B------:R-:W-:Y:S01]  /*65c0*/  FADD.FTZ R4, R194, R193 ;  /* 0x000000c1c2047221 */ /* 0x000fe20000010000 */
[----:B------:R-:W-:Y:S01]  /*65d0*/  MOV R194, R196 ;  /* 0x000000c400c27202 */ /* 0x000fe20000000f00 */
[----:B------:R-:W-:Y:S01]  /*65e0*/  IMAD.MOV.U32 R193, RZ, RZ, R197 ;  /* 0x000000ffffc17224 */ /* 0x000fe200078e00c5 */
[----:B------:R-:W-:-:S02]  /*65f0*/  MOV R196, R198 ;  /* 0x000000c600c47202 */ /* 0x000fc40000000f00 */
[----:B------:R-:W-:Y:S02]  /*6600*/  MOV R197, R211 ;  /* 0x000000d300c57202 */ /* 0x000fe40000000f00 */
[----:B------:R-:W-:Y:S01]  /*6610*/  MOV R198, R185 ;  /* 0x000000b900c67202 */ /* 0x000fe20000000f00 */
[----:B------:R-:W-:Y:S01]  /*6620*/  IMAD.MOV.U32 R185, RZ, RZ, R177 ;  /* 0x000000ffffb97224 */ /* 0x000fe200078e00b1 */
[----:B------:R-:W-:Y:S02]  /*6630*/  MOV R211, R187 ;  /* 0x000000bb00d37202 */ /* 0x000fe40000000f00 */
[----:B------:R-:W-:Y:S02]  /*6640*/  MOV R187, R179 ;  /* 0x000000b300bb7202 */ /* 0x000fe40000000f00 */
[----:B------:R-:W-:Y:S01]  /*6650*/  MOV R177, R171 ;  /* 0x000000ab00b17202 */ /* 0x000fe20000000f00 */
[----:B---3--:R-:W-:Y:S01]  /*6660*/  FADD.FTZ R3, R194, R193 ;  /* 0x000000c1c2037221 */ /* 0x008fe20000010000 */
[----:B------:R3:W5:Y:S01]  /*6670*/  LDL.LU R171, [R1+0xa0] ;  /* 0x0000a00001ab7983 */ /* 0x0007620000300800 */
[----:B------:R-:W-:-:S03]  /*6680*/  MOV R179, R214 ;  /* 0x000000d600b37202 */ /* 0x000fc60000000f00 */
[----:B------:R-:W3:Y:S04]  /*6690*/  LDL.LU R214, [R1+0x9c] ;  /* 0x00009c0001d67983 */ /* 0x000ee80000300800 */
[----:B------:R-:W4:Y:S04]  /*66a0*/  LDL.LU R193, [R1+0x2c] ;  /* 0x00002c0001c17983 */ /* 0x000f280000300800 */
[----:B------:R-:W4:Y:S01]  /*66b0*/  LDL.LU R194, [R1+0x38] ;  /* 0x0000380001c27983 */ /* 0x000f220000300800 */
[----:B------:R-:W-:-:S03]  /*66c0*/  FADD.FTZ R24, R0, R4 ;  /* 0x0000000400187221 */ /* 0x000fc60000010000 */
[----:B------:R-:W3:Y:S04]  /*66d0*/  LDL.LU R215, [R1+0x98] ;  /* 0x0000980001d77983 */ /* 0x000ee80000300800 */
[----:B------:R-:W3:Y:S01]  /*66e0*/  LDL.LU R0, [R1+0x94] ;  /* 0x0000940001007983 */ /* 0x000ee20000300800 */
[----:B----4-:R-:W-:-:S03]  /*66f0*/  FADD.FTZ R5, R194, R193 ;  /* 0x000000c1c2057221 */ /* 0x010fc60000010000 */
[----:B------:R-:W4:Y:S01]  /*6700*/  LDL.LU R194, [R1+0x3c] ;  /* 0x00003c0001c27983 */ /* 0x000f220000300800 */
[----:B------:R-:W-:Y:S01]  /*6710*/  MOV R234, R196 ;  /* 0x000000c400ea7202 */ /* 0x000fe20000000f00 */
[----:B------:R-:W-:Y:S01]  /*6720*/  IMAD.MOV.U32 R150, RZ, RZ, R197 ;  /* 0x000000ffff967224 */ /* 0x000fe200078e00c5 */
[----:B------:R-:W-:Y:S01]  /*6730*/  MOV R161, R187 ;  /* 0x000000bb00a17202 */ /* 0x000fe20000000f00 */
[----:B----4-:R-:W-:Y:S02]  /*6740*/  FADD.FTZ R25, R194, R3 ;  /* 0x00000003c2197221 */ /* 0x010fe40000010000 */
[----:B------:R-:W4:Y:S01]  /*6750*/  LDL.LU R194, [R1+0x34] ;  /* 0x0000340001c27983 */ /* 0x000f220000300800 */
[----:B------:R-:W-:Y:S01]  /*6760*/  MOV R163, R177 ;  /* 0x000000b100a37202 */ /* 0x000fe20000000f00 */
[----:B------:R-:W-:Y:S02]  /*6770*/  IMAD.MOV.U32 R191, RZ, RZ, R179 ;  /* 0x000000ffffbf7224 */ /* 0x000fe400078e00b3 */
[----:B------:R-:W-:Y:S01]  /*6780*/  FADD.FTZ R3, R234, R24 ;  /* 0x00000018ea037221 */ /* 0x000fe20000010000 */
[----:B------:R-:W-:Y:S01]  /*6790*/  MOV R193, R176 ;  /* 0x000000b000c17202 */ /* 0x000fe20000000f00 */
[----:B------:R-:W-:Y:S01]  /*67a0*/  IMAD.MOV.U32 R234, RZ, RZ, R150 ;  /* 0x000000ffffea7224 */ /* 0x000fe200078e0096 */
[----:B------:R-:W-:-:S02]  /*67b0*/  MOV R150, R161 ;  /* 0x000000a100967202 */ /* 0x000fc40000000f00 */
[----:B------:R-:W-:Y:S02]  /*67c0*/  MOV R197, R211 ;  /* 0x000000d300c57202 */ /* 0x000fe40000000f00 */
[----:B------:R-:W-:Y:S02]  /*67d0*/  MOV R161, R163 ;  /* 0x000000a300a17202 */ /* 0x000fe40000000f00 */
[----:B------:R-:W-:Y:S02]  /*67e0*/  MOV R211, R170 ;  /* 0x000000aa00d37202 */ /* 0x000fe40000000f00 */
[----:B------:R-:W-:Y:S02]  /*67f0*/  MOV R163, R191 ;  /* 0x000000bf00a37202 */ /* 0x000fe40000000f00 */
[----:B------:R-:W-:Y:S01]  /*6800*/  MOV R191, R192 ;  /* 0x000000c000bf7202 */ /* 0x000fe20000000f00 */
[----:B------:R-:W-:Y:S02]  /*6810*/  IMAD.MOV.U32 R192, RZ, RZ, R193 ;  /* 0x000000ffffc07224 */ /* 0x000fe400078e00c1 */
[----:B--2---:R-:W-:-:S02]  /*6820*/  FADD.FTZ R2, R248, R2 ;  /* 0x00000002f8027221 */ /* 0x004fc40000010000 */
[----:B------:R-:W2:Y:S01]  /*6830*/  LDL.LU R248, [R1+0x90] ;  /* 0x0000900001f87983 */ /* 0x000ea20000300800 */
[----:B------:R-:W-:-:S03]  /*6840*/  FADD.FTZ R25, R234, R25 ;  /* 0x00000019ea197221 */ /* 0x000fc60000010000 */
[----:B------:R-:W3:Y:S01]  /*6850*/  LDL.LU R170, [R1+0x8c] ;  /* 0x00008c0001aa7983 */ /* 0x000ee20000300800 */
[----:B------:R-:W-:Y:S04]  /*6860*/  MUFU.EX2 R75, R8 ;  /* 0x00000008004b7308 */ /* 0x000fe80000000800 */
[----:B------:R1:W4:Y:S02]  /*6870*/  MUFU.EX2 R71, R9 ;  /* 0x0000000900477308 */ /* 0x0003240000000800 */
[----:B-1----:R-:W1:Y:S01]  /*6880*/  LDSM.16.MT88.4 R8, [R160+0xb000] ;  /* 0x00b00000a008783b */ /* 0x002e620000004200 */
[----:B----4-:R-:W-:Y:S01]  /*6890*/  FADD.FTZ R26, R194, R5 ;  /* 0x00000005c21a7221 */ /* 0x010fe20000010000 */
[----:B------:R-:W-:-:S04]  /*68a0*/  MOV R194, R178 ;  /* 0x000000b200c27202 */ /* 0x000fc80000000f00 */
[----:B------:R-:W-:Y:S02]  /*68b0*/  MOV R193, R194 ;  /* 0x000000c200c17202 */ /* 0x000fe40000000f00 */
[----:B------:R-:W-:Y:S02]  /*68c0*/  MOV R194, R211 ;  /* 0x000000d300c27202 */ /* 0x000fe40000000f00 */
[----:B------:R-:W-:Y:S02]  /*68d0*/  MOV R211, R145 ;  /* 0x0000009100d37202 */ /* 0x000fe40000000f00 */
[----:B------:R-:W-:Y:S01]  /*68e0*/  MOV R145, R147 ;  /* 0x0000009300917202 */ /* 0x000fe20000000f00 */
[----:B------:R-:W-:Y:S01]  /*68f0*/  IMAD.MOV.U32 R147, RZ, RZ, R151 ;  /* 0x000000ffff937224 */ /* 0x000fe200078e0097 */
[----:B------:R-:W-:Y:S02]  /*6900*/  MOV R151, R162 ;  /* 0x000000a200977202 */ /* 0x000fe40000000f00 */
[----:B------:R-:W-:-:S02]  /*6910*/  MOV R162, R188 ;  /* 0x000000bc00a27202 */ /* 0x000fc40000000f00 */
[----:B------:R-:W-:Y:S02]  /*6920*/  MOV R188, R189 ;  /* 0x000000bd00bc7202 */ /* 0x000fe40000000f00 */
[----:B------:R-:W-:Y:S01]  /*6930*/  MOV R189, R190 ;  /* 0x000000be00bd7202 */ /* 0x000fe20000000f00 */
[----:B------:R-:W-:Y:S01]  /*6940*/  IMAD.MOV.U32 R190, RZ, RZ, R202 ;  /* 0x000000ffffbe7224 */ /* 0x000fe200078e00ca */
[----:B------:R-:W-:Y:S02]  /*6950*/  MOV R202, R203 ;  /* 0x000000cb00ca7202 */ /* 0x000fe40000000f00 */
[----:B------:R-:W4:Y:S04]  /*6960*/  LDL.LU R203, [R1+0x48] ;  /* 0x0000480001cb7983 */ /* 0x000f280000300800 */
[----:B------:R-:W2:Y:S01]  /*6970*/  LDL.LU R234, [R1+0x40] ;  /* 0x0000400001ea7983 */ /* 0x000ea20000300800 */
[----:B------:R-:W-:Y:S04]  /*6980*/  MUFU.EX2 R73, R32 ;  /* 0x0000002000497308 */ /* 0x000fe80000000800 */
[----:B------:R-:W-:Y:S04]  /*6990*/  MUFU.EX2 R74, R31 ;  /* 0x0000001f004a7308 */ /* 0x000fe80000000800 */
[----:B------:R-:W-:Y:S04]  /*69a0*/  MUFU.EX2 R68, R29 ;  /* 0x0000001d00447308 */ /* 0x000fe80000000800 */
[----:B------:R-:W1:Y:S04]  /*69b0*/  MUFU.EX2 R69, R28 ;  /* 0x0000001c00457308 */ /* 0x000e680000000800 */
[----:B------:R-:W3:Y:S04]  /*69c0*/  MUFU.EX2 R72, R30 ;  /* 0x0000001e00487308 */ /* 0x000ee80000000800 */
[----:B------:R-:W-:Y:S04]  /*69d0*/  MUFU.EX2 R35, R35 ;  /* 0x0000002300237308 */ /* 0x000fe80000000800 */
[----:B------:R-:W3:Y:S04]  /*69e0*/  MUFU.EX2 R96, R96 ;  /* 0x0000006000607308 */ /* 0x000ee80000000800 */
[----:B------:R-:W-:Y:S04]  /*69f0*/  MUFU.EX2 R91, R91 ;  /* 0x0000005b005b7308 */ /* 0x000fe80000000800 */
[----:B------:R-:W-:Y:S04]  /*6a00*/  MUFU.EX2 R90, R90 ;  /* 0x0000005a005a7308 */ /* 0x000fe80000000800 */
[----:B------:R-:W-:Y:S04]  /*6a10*/  MUFU.EX2 R32, R89 ;  /* 0x0000005900207308 */ /* 0x000fe80000000800 */
[----:B------:R-:W3:Y:S04]  /*6a20*/  MUFU.EX2 R27, R88 ;  /* 0x00000058001b7308 */ /* 0x000ee80000000800 */
[----:B------:R-:W-:Y:S04]  /*6a30*/  MUFU.EX2 R34, R34 ;  /* 0x0000002200227308 */ /* 0x000fe80000000800 */
[----:B------:R-:W3:Y:S01]  /*6a40*/  MUFU.EX2 R33, R33 ;  /* 0x0000002100217308 */ /* 0x000ee20000000800 */
[----:B------:R-:W-:-:S02]  /*6a50*/  F2FP.F16.F32.PACK_AB R4, R71, R75 ;  /* 0x0000004b4704723e */ /* 0x000fc400000000ff */
[----:B-1----:R-:W-:Y:S02]  /*6a60*/  F2FP.F16.F32.PACK_AB R5, R69, R68 ;  /* 0x000000444505723e */ /* 0x002fe400000000ff */
[----:B------:R-:W-:Y:S02]  /*6a70*/  F2FP.F16.F32.PACK_AB R6, R74, R73 ;  /* 0x000000494a06723e */ /* 0x000fe400000000ff */
[----:B---3--:R-:W-:Y:S02]  /*6a80*/  F2FP.F16.F32.PACK_AB R7, R72, R70 ;  /* 0x000000464807723e */ /* 0x008fe400000000ff */
[----:B------:R-:W-:-:S05]  /*6a90*/  MOV R196, R185 ;  /* 0x000000b900c47202 */ /* 0x000fca0000000f00 */
[----:B------:R-:W-:Y:S01]  /*6aa0*/  HMMA.16816.F32 R176, R4, R20, R108 ;  /* 0x0000001404b0723c */ /* 0x000fe2000000186c */
[----:B------:R-:W-:Y:S01]  /*6ab0*/  FADD.FTZ R3, R169, R3 ;  /* 0x00000003a9037221 */ /* 0x000fe20000010000 */
[----:B------:R-:W-:-:S06]  /*6ac0*/  IMAD.MOV.U32 R235, RZ, RZ, R189 ;  /* 0x000000ffffeb7224 */ /* 0x000fcc00078e00bd */
[----:B------:R-:W-:Y:S01]  /*6ad0*/  HMMA.16816.F32 R184, R4, R22, R100 ;  /* 0x0000001604b8723c */ /* 0x000fe20000001864 */
[----:B------:R-:W-:-:S07]  /*6ae0*/  MOV R238, R190 ;  /* 0x000000be00ee7202 */ /* 0x000fce0000000f00 */
[----:B------:R-:W-:Y:S01]  /*6af0*/  HMMA.16816.F32 R136, R4, R12, R136 ;  /* 0x0000000c0488723c */ /* 0x000fe20000001888 */
[----:B------:R-:W-:-:S07]  /*6b00*/  MOV R239, R202 ;  /* 0x000000ca00ef7202 */ /* 0x000fce0000000f00 */
[C---:B------:R-:W-:Y:S08]  /*6b10*/  HMMA.16816.F32 R140, R4.reuse, R14, R140 ;  /* 0x0000000e048c723c */ /* 0x040ff0000000188c */
[C---:B------:R-:W-:Y:S08]  /*6b20*/  HMMA.16816.F32 R152, R4.reuse, R8, R152 ;  /* 0x000000080498723c */ /* 0x040ff00000001898 */
[C---:B------:R-:W-:Y:S08]  /*6b30*/  HMMA.16816.F32 R156, R4.reuse, R10, R156 ;  /* 0x0000000a049c723c */ /* 0x040ff0000000189c */
[C---:B------:R-:W-:Y:S08]  /*6b40*/  HMMA.16816.F32 R164, R4.reuse, R16, R164 ;  /* 0x0000001004a4723c */ /* 0x040ff000000018a4 */
[----:B------:R-:W-:Y:S01]  /*6b50*/  HMMA.16816.F32 R28, R4, R18, R104 ;  /* 0x00000012041c723c */ /* 0x000fe20000001868 */
[----:B------:R-:W-:-:S02]  /*6b60*/  F2FP.F16.F32.PACK_AB R4, R96, R35 ;  /* 0x000000236004723e */ /* 0x000fc400000000ff */
[----:B------:R-:W-:Y:S02]  /*6b70*/  F2FP.F16.F32.PACK_AB R5, R27, R32 ;  /* 0x000000201b05723e */ /* 0x000fe400000000ff */
[----:B------:R-:W-:Y:S02]  /*6b80*/  F2FP.F16.F32.PACK_AB R6, R90, R91 ;  /* 0x0000005b5a06723e */ /* 0x000fe400000000ff */
[----:B------:R-:W-:Y:S01]  /*6b90*/  F2FP.F16.F32.PACK_AB R7, R33, R34 ;  /* 0x000000222107723e */ /* 0x000fe200000000ff */
[----:B------:R-:W-:Y:S01]  /*6ba0*/  FADD.FTZ R2, R172, R2 ;  /* 0x00000002ac027221 */ /* 0x000fe20000010000 */
[----:B------:R-:W-:Y:S01]  /*6bb0*/  MOV R225, R193 ;  /* 0x000000c100e17202 */ /* 0x000fe20000000f00 */
[----:B------:R-:W-:Y:S01]  /*6bc0*/  FADD.FTZ R25, R170, R25 ;  /* 0x00000019aa197221 */ /* 0x000fe20000010000 */
[----:B------:R-:W-:-:S03]  /*6bd0*/  MOV R227, R192 ;  /* 0x000000c000e37202 */ /* 0x000fc60000000f00 */
[C---:B------:R-:W-:Y:S01]  /*6be0*/  HMMA.16816.F32 R48, R4.reuse, R8, R48 ;  /* 0x000000080430723c */ /* 0x040fe20000001830 */
[----:B------:R-:W-:Y:S01]  /*6bf0*/  FADD.FTZ R9, R235, R3 ;  /* 0x00000003eb097221 */ /* 0x000fe20000010000 */
[----:B------:R-:W-:Y:S01]  /*6c00*/  MOV R235, R238 ;  /* 0x000000ee00eb7202 */ /* 0x000fe20000000f00 */
[----:B------:R-:W-:Y:S01]  /*6c10*/  IMAD.MOV.U32 R228, RZ, RZ, R191 ;  /* 0x000000ffffe47224 */ /* 0x000fe200078e00bf */
[----:B------:R-:W-:Y:S01]  /*6c20*/  MOV R238, R239 ;  /* 0x000000ef00ee7202 */ /* 0x000fe20000000f00 */
[----:B------:R-:W-:Y:S01]  /*6c30*/  FADD.FTZ R24, R251, R2 ;  /* 0x00000002fb187221 */ /* 0x000fe20000010000 */
[----:B------:R-:W-:Y:S01]  /*6c40*/  MOV R231, R161 ;  /* 0x000000a100e77202 */ /* 0x000fe20000000f00 */
[----:B------:R-:W-:Y:S01]  /*6c50*/  FADD.FTZ R3, R235, R25 ;  /* 0x00000019eb037221 */ /* 0x000fe20000010000 */
[----:B------:R-:W-:Y:S01]  /*6c60*/  FADD.FTZ R9, R236, R9 ;  /* 0x00000009ec097221 */ /* 0x000fe20000010000 */
[----:B------:R-:W-:Y:S01]  /*6c70*/  FADD.FTZ R8, R237, R24 ;  /* 0x00000018ed087221 */ /* 0x000fe20000010000 */
[----:B------:R-:W-:Y:S01]  /*6c80*/  MOV R232, R238 ;  /* 0x000000ee00e87202 */ /* 0x000fe20000000f00 */
[----:B------:R-:W-:Y:S01]  /*6c90*/  FADD.FTZ R3, R215, R3 ;  /* 0x00000003d7037221 */ /* 0x000fe20000010000 */
[----:B------:R-:W-:Y:S01]  /*6ca0*/  HMMA.16816.F32 R52, R4, R20, R52 ;  /* 0x000000140434723c */ /* 0x000fe20000001834 */
[----:B------:R-:W-:-:S07]  /*6cb0*/  FADD.FTZ R8, R213, R8 ;  /* 0x00000008d5087221 */ /* 0x000fce0000010000 */
[C---:B------:R-:W-:Y:S08]  /*6cc0*/  HMMA.16816.F32 R44, R4.reuse, R22, R44 ;  /* 0x00000016042c723c */ /* 0x040ff0000000182c */
[C---:B------:R-:W-:Y:S08]  /*6cd0*/  HMMA.16816.F32 R40, R4.reuse, R12, R40 ;  /* 0x0000000c0428723c */ /* 0x040ff00000001828 */
[C---:B------:R-:W-:Y:S08]  /*6ce0*/  HMMA.16816.F32 R36, R4.reuse, R14, R36 ;  /* 0x0000000e0424723c */ /* 0x040ff00000001824 */
[C---:B------:R-:W-:Y:S08]  /*6cf0*/  HMMA.16816.F32 R56, R4.reuse, R10, R56 ;  /* 0x0000000a0438723c */ /* 0x040ff00000001838 */
[C---:B------:R-:W-:Y:S08]  /*6d00*/  HMMA.16816.F32 R64, R4.reuse, R16, R64 ;  /* 0x000000100440723c */ /* 0x040ff00000001840 */
[----:B------:R-:W-:Y:S01]  /*6d10*/  HMMA.16816.F32 R60, R4, R18, R60 ;  /* 0x00000012043c723c */ /* 0x000fe2000000183c */
[----:B------:R-:W-:Y:S01]  /*6d20*/  FADD.FTZ R5, R133, R8 ;  /* 0x0000000885057221 */ /* 0x000fe20000010000 */
[----:B------:R-:W-:Y:S01]  /*6d30*/  MOV R233, R150 ;  /* 0x0000009600e97202 */ /* 0x000fe20000000f00 */
[----:B------:R-:W-:Y:S01]  /*6d40*/  IMAD.MOV.U32 R202, RZ, RZ, R250 ;  /* 0x000000ffffca7224 */ /* 0x000fe200078e00fa */
[----:B------:R-:W-:Y:S01]  /*6d50*/  MOV R87, R195 ;  /* 0x000000c300577202 */ /* 0x000fe20000000f00 */
[----:B------:R-:W-:Y:S01]  /*6d60*/  FADD.FTZ R5, R134, R5 ;  /* 0x0000000586057221 */ /* 0x000fe20000010000 */
[----:B------:R-:W-:-:S02]  /*6d70*/  MOV R92, R219 ;  /* 0x000000db005c7202 */ /* 0x000fc40000000f00 */
[----:B------:R-:W-:Y:S01]  /*6d80*/  MOV R93, R218 ;  /* 0x000000da005d7202 */ /* 0x000fe20000000f00 */
[----:B------:R-:W-:Y:S01]  /*6d90*/  IMAD.MOV.U32 R94, RZ, RZ, R202 ;  /* 0x000000ffff5e7224 */ /* 0x000fe200078e00ca */
[----:B------:R-:W-:Y:S02]  /*6da0*/  MOV R150, R211 ;  /* 0x000000d300967202 */ /* 0x000fe40000000f00 */
[----:B------:R-:W-:Y:S01]  /*6db0*/  MOV R76, R180 ;  /* 0x000000b4004c7202 */ /* 0x000fe20000000f00 */
[----:B------:R-:W-:Y:S01]  /*6dc0*/  IMAD.MOV.U32 R192, RZ, RZ, R145 ;  /* 0x000000ffffc07224 */ /* 0x000fe200078e0091 */
[----:B------:R-:W-:Y:S01]  /*6dd0*/  MOV R211, R162 ;  /* 0x000000a200d37202 */ /* 0x000fe20000000f00 */
[----:B------:R-:W-:Y:S01]  /*6de0*/  IMAD.MOV.U32 R77, RZ, RZ, R183 ;  /* 0x000000ffff4d7224 */ /* 0x000fe200078e00b7 */
[----:B------:R-:W-:Y:S01]  /*6df0*/  MOV R193, R147 ;  /* 0x0000009300c17202 */ /* 0x000fe20000000f00 */
[----:B------:R-:W-:Y:S01]  /*6e00*/  MUFU.EX2 R113, R113 ;  /* 0x0000007100717308 */ /* 0x000fe20000000800 */
[----:B------:R-:W-:Y:S01]  /*6e10*/  MOV R78, R135 ;  /* 0x00000087004e7202 */ /* 0x000fe20000000f00 */
[----:B------:R-:W-:Y:S01]  /*6e20*/  LDSM.16.MT88.4 R12, [R122+0xb800] ;  /* 0x00b800007a0c783b */ /* 0x000fe20000004200 */
[----:B------:R-:W-:-:S02]  /*6e30*/  MOV R79, R211 ;  /* 0x000000d3004f7202 */ /* 0x000fc40000000f00 */
[----:B------:R-:W-:Y:S01]  /*6e40*/  MOV R224, R193 ;  /* 0x000000c100e07202 */ /* 0x000fe20000000f00 */
[----:B------:R-:W-:Y:S01]  /*6e50*/  MUFU.EX2 R112, R112 ;  /* 0x0000007000707308 */ /* 0x000fe20000000800 */
[----:B------:R-:W-:Y:S01]  /*6e60*/  MOV R230, R163 ;  /* 0x000000a300e67202 */ /* 0x000fe20000000f00 */
[----:B------:R1:W5:Y:S01]  /*6e70*/  LDL.LU R172, [R1+0x88] ;  /* 0x0000880001ac7983 */ /* 0x0003620000300800 */
[----:B------:R-:W-:Y:S02]  /*6e80*/  MOV R211, R201 ;  /* 0x000000c900d37202 */ /* 0x000fe40000000f00 */
[----:B------:R-:W-:Y:S02]  /*6e90*/  MOV R218, R182 ;  /* 0x000000b600da7202 */ /* 0x000fe40000000f00 */
[----:B----4-:R-:W-:Y:S01]  /*6ea0*/  MOV R223, R203 ;  /* 0x000000cb00df7202 */ /* 0x010fe20000000f00 */
[----:B--2---:R-:W-:-:S03]  /*6eb0*/  FADD.FTZ R26, R234, R26 ;  /* 0x0000001aea1a7221 */ /* 0x004fc60000010000 */
[----:B------:R-:W-:Y:S01]  /*6ec0*/  MOV R239, R223 ;  /* 0x000000df00ef7202 */ /* 0x000fe20000000f00 */
[----:B------:R-:W2:Y:S01]  /*6ed0*/  MUFU.EX2 R10, R123 ;  /* 0x0000007b000a7308 */ /* 0x000ea20000000800 */
[----:B------:R-:W-:Y:S01]  /*6ee0*/  MOV R223, R225 ;  /* 0x000000e100df7202 */ /* 0x000fe20000000f00 */
[----:B------:R-:W-:Y:S01]  /*6ef0*/  FADD.FTZ R26, R0, R26 ;  /* 0x0000001a001a7221 */ /* 0x000fe20000010000 */
[----:B------:R-:W-:Y:S01]  /*6f00*/  IMAD.MOV.U32 R225, RZ, RZ, R227 ;  /* 0x000000ffffe17224 */ /* 0x000fe200078e00e3 */
[----:B------:R-:W-:Y:S01]  /*6f10*/  MOV R229, R239 ;  /* 0x000000ef00e57202 */ /* 0x000fe20000000f00 */
[----:B------:R-:W3:Y:S01]  /*6f20*/  MUFU.EX2 R11, R128 ;  /* 0x00000080000b7308 */ /* 0x000ee20000000800 */
[----:B------:R-:W-:Y:S01]  /*6f30*/  FADD.FTZ R2, R248, R26 ;  /* 0x0000001af8027221 */ /* 0x000fe20000010000 */
[----:B------:R-:W-:Y:S01]  /*6f40*/  IMAD.MOV.U32 R226, RZ, RZ, R223 ;  /* 0x000000ffffe27224 */ /* 0x000fe200078e00df */
[----:B------:R-:W-:Y:S01]  /*6f50*/  MOV R234, R194 ;  /* 0x000000c200ea7202 */ /* 0x000fe20000000f00 */
[----:B------:R-:W4:Y:S01]  /*6f60*/  MUFU.EX2 R16, R124 ;  /* 0x0000007c00107308 */ /* 0x000f220000000800 */
[----:B------:R-:W-:Y:S01]  /*6f70*/  MOV R227, R228 ;  /* 0x000000e400e37202 */ /* 0x000fe20000000f00 */
[----:B------:R-:W-:Y:S01]  /*6f80*/  FADD.FTZ R2, R214, R2 ;  /* 0x00000002d6027221 */ /* 0x000fe20000010000 */
        /* <DEDUP_REMOVED lines=14> */
[----:B------:R-:W-:Y:S01]  /*7070*/  FADD.FTZ R2, R212, R6 ;  /* 0x00000006d4027221 */ /* 0x000fe20000010000 */
[----:B------:R-:W-:Y:S01]  /*7080*/  FADD.FTZ R4, R205, R4 ;  /* 0x00000004cd047221 */ /* 0x000fe20000010000 */
[----:B------:R-:W-:Y:S01]  /*7090*/  FADD.FTZ R6, R204, R5 ;  /* 0x00000005cc067221 */ /* 0x000fe20000010000 */
[----:B------:R-:W-:Y:S01]  /*70a0*/  MOV R231, R233 ;  /* 0x000000e900e77202 */ /* 0x000fe20000000f00 */
[----:B------:R-:W-:Y:S01]  /*70b0*/  FADD.FTZ R5, R244, R3 ;  /* 0x00000003f4057221 */ /* 0x000fe20000010000 */
[----:B------:R-:W-:Y:S01]  /*70c0*/  MOV R233, R196 ;  /* 0x000000c400e97202 */ /* 0x000fe20000000f00 */
[----:B------:R-:W-:Y:S01]  /*70d0*/  FADD.FTZ R3, R87, R2 ;  /* 0x0000000257037221 */ /* 0x000fe20000010000 */
[----:B------:R-:W-:Y:S01]  /*70e0*/  IMAD.MOV.U32 R196, RZ, RZ, R197 ;  /* 0x000000ffffc47224 */ /* 0x000fe200078e00c5 */
[----:B------:R-:W-:Y:S01]  /*70f0*/  MOV R95, R203 ;  /* 0x000000cb005f7202 */ /* 0x000fe20000000f00 */
[----:B------:R-:W-:Y:S01]  /*7100*/  FADD.FTZ R2, R92, R4 ;  /* 0x000000045c027221 */ /* 0x000fe20000010000 */
[----:B------:R-:W-:Y:S01]  /*7110*/  MOV R197, R198 ;  /* 0x000000c600c57202 */ /* 0x000fe20000000f00 */
[----:B------:R-:W-:Y:S01]  /*7120*/  FADD.FTZ R6, R93, R6 ;  /* 0x000000065d067221 */ /* 0x000fe20000010000 */
[----:B------:R-:W-:Y:S01]  /*7130*/  MOV R198, R249 ;  /* 0x000000f900c67202 */ /* 0x000fe20000000f00 */
[----:B------:R-:W-:Y:S01]  /*7140*/  FADD.FTZ R4, R94, R5 ;  /* 0x000000055e047221 */ /* 0x000fe20000010000 */
[----:B------:R-:W-:Y:S01]  /*7150*/  MOV R225, R233 ;  /* 0x000000e900e17202 */ /* 0x000fe20000000f00 */
[----:B------:R-:W-:-:S02]  /*7160*/  IMAD.MOV.U32 R220, RZ, RZ, R194 ;  /* 0x000000ffffdc7224 */ /* 0x000fc400078e00c2 */
        /* <DEDUP_REMOVED lines=12> */
[----:B------:R-:W-:Y:S01]  /*7230*/  IMAD.MOV.U32 R235, RZ, RZ, R233 ;  /* 0x000000ffffeb7224 */ /* 0x000fe200078e00e9 */
[----:B------:R-:W-:Y:S01]  /*7240*/  MOV R238, R231 ;  /* 0x000000e700ee7202 */ /* 0x000fe20000000f00 */
[----:B------:R-:W-:Y:S01]  /*7250*/  FADD.FTZ R5, R224, R5 ;  /* 0x00000005e0057221 */ /* 0x000fe20000010000 */
[----:B------:R-:W-:Y:S01]  /*7260*/  FADD.FTZ R4, R226, R4 ;  /* 0x00000004e2047221 */ /* 0x000fe20000010000 */
[----:B------:R-:W-:Y:S01]  /*7270*/  IMAD.MOV.U32 R223, RZ, RZ, R196 ;  /* 0x000000ffffdf7224 */ /* 0x000fe200078e00c4 */
[----:B------:R-:W-:Y:S01]  /*7280*/  MOV R239, R197 ;  /* 0x000000c500ef7202 */ /* 0x000fe20000000f00 */
[----:B------:R-:W-:Y:S01]  /*7290*/  FADD.FTZ R2, R232, R2 ;  /* 0x00000002e8027221 */ /* 0x000fe20000010000 */
[----:B------:R-:W-:Y:S01]  /*72a0*/  FADD.FTZ R3, R229, R3 ;  /* 0x00000003e5037221 */ /* 0x000fe20000010000 */
[----:B------:R-:W-:Y:S01]  /*72b0*/  FADD.FTZ R5, R235, R5 ;  /* 0x00000005eb057221 */ /* 0x000fe20000010000 */
[----:B------:R-:W-:Y:S01]  /*72c0*/  FADD.FTZ R4, R238, R4 ;  /* 0x00000004ee047221 */ /* 0x000fe20000010000 */
[----:B------:R-:W-:Y:S01]  /*72d0*/  FADD.FTZ R2, R223, R2 ;  /* 0x00000002df027221 */ /* 0x000fe20000010000 */
[----:B------:R-:W-:Y:S01]  /*72e0*/  FADD.FTZ R3, R239, R3 ;  /* 0x00000003ef037221 */ /* 0x000fe20000010000 */
[----:B------:R-:W-:Y:S01]  /*72f0*/  FADD.FTZ R5, R225, R5 ;  /* 0x00000005e1057221 */ /* 0x000fe20000010000 */
[----:B------:R-:W-:Y:S01]  /*7300*/  FADD.FTZ R4, R227, R4 ;  /* 0x00000004e3047221 */ /* 0x000fe20000010000 */
[----:B------:R-:W-:Y:S01]  /*7310*/  MOV R231, R221 ;  /* 0x000000dd00e77202 */ /* 0x000fe20000000f00 */
[----:B------:R-:W-:-:S02]  /*7320*/  IMAD.MOV.U32 R233, RZ, RZ, R222 ;  /* 0x000000ffffe97224 */ /* 0x000fc400078e00de */
[----:B------:R-:W-:Y:S01]  /*7330*/  FADD.FTZ R2, R230, R2 ;  /* 0x00000002e6027221 */ /* 0x000fe20000010000 */
[----:B------:R-:W-:Y:S01]  /*7340*/  FADD.FTZ R3, R228, R3 ;  /* 0x00000003e4037221 */ /* 0x000fe20000010000 */
[----:B------:R-:W-:Y:S01]  /*7350*/  FADD.FTZ R5, R246, R5 ;  /* 0x00000005f6057221 */ /* 0x000fe20000010000 */
[----:B------:R-:W-:Y:S01]  /*7360*/  FADD.FTZ R4, R243, R4 ;  /* 0x00000004f3047221 */ /* 0x000fe20000010000 */
[----:B------:R-:W-:Y:S01]  /*7370*/  MOV R234, R200 ;  /* 0x000000c800ea7202 */ /* 0x000fe20000000f00 */
[----:B------:R-:W-:Y:S01]  /*7380*/  FADD.FTZ R2, R233, R2 ;  /* 0x00000002e9027221 */ /* 0x000fe20000010000 */
[----:B------:R-:W-:Y:S01]  /*7390*/  FADD.FTZ R3, R231, R3 ;  /* 0x00000003e7037221 */ /* 0x000fe20000010000 */
        /* <DEDUP_REMOVED lines=38> */
[----:B------:R-:W1:Y:S01]  /*7600*/  MUFU.EX2 R17, R127 ;  /* 0x0000007f00117308 */ /* 0x000e620000000800 */
[----:B------:R-:W-:Y:S01]  /*7610*/  FADD.FTZ R3, R71, R3 ;  /* 0x0000000347037221 */ /* 0x000fe20000010000 */
[----:B------:R-:W-:Y:S01]  /*7620*/  FADD.FTZ R5, R91, R5 ;  /* 0x000000055b057221 */ /* 0x000fe20000010000 */
[----:B------:R-:W-:Y:S01]  /*7630*/  FADD.FTZ R4, R34, R4 ;  /* 0x0000000422047221 */ /* 0x000fe20000010000 */
[----:B------:R-:W1:Y:S01]  /*7640*/  MUFU.EX2 R116, R116 ;  /* 0x0000007400747308 */ /* 0x000e620000000800 */
[----:B------:R-:W-:Y:S01]  /*7650*/  FADD.FTZ R2, R70, R2 ;  /* 0x0000000246027221 */ /* 0x000fe20000010000 */
[----:B------:R-:W1:Y:S02]  /*7660*/  LDSM.16.MT88.4 R188, [R206+0xb800] ;  /* 0x00b80000cebc783b */ /* 0x000e640000004200 */
        /* <DEDUP_REMOVED lines=8> */
[----:B------:R-:W-:-:S02]  /*76f0*/  FADD.FTZ R2, R72, R2 ;  /* 0x0000000248027221 */ /* 0x000fc40000010000 */
[----:B------:R-:W1:Y:S01]  /*7700*/  MUFU.EX2 R115, R115 ;  /* 0x0000007300737308 */ /* 0x000e620000000800 */
[----:B------:R-:W-:-:S03]  /*7710*/  FADD.FTZ R3, R74, R3 ;  /* 0x000000034a037221 */ /* 0x000fc60000010000 */
[----:B------:R-:W1:Y:S01]  /*7720*/  MUFU.EX2 R98, R98 ;  /* 0x0000006200627308 */ /* 0x000e620000000800 */
[----:B--2---:R-:W-:-:S03]  /*7730*/  FADD.FTZ R5, R10, R5 ;  /* 0x000000050a057221 */ /* 0x004fc60000010000 */
[----:B------:R-:W2:Y:S01]  /*7740*/  MUFU.EX2 R20, R125 ;  /* 0x0000007d00147308 */ /* 0x000ea20000000800 */
[----:B---3--:R-:W-:Y:S01]  /*7750*/  FADD.FTZ R4, R11, R4 ;  /* 0x000000040b047221 */ /* 0x008fe20000010000 */
[----:B------:R3:W5:Y:S02]  /*7760*/  LDL.LU R169, [R1+0x84] ;  /* 0x0000840001a97983 */ /* 0x0007640000300800 */
[----:B------:R-:W2:Y:S01]  /*7770*/  MUFU.EX2 R21, R129 ;  /* 0x0000008100157308 */ /* 0x000ea20000000800 */
[----:B------:R-:W-:Y:S01]  /*7780*/  FADD.FTZ R2, R113, R2 ;  /* 0x0000000271027221 */ /* 0x000fe20000010000 */
[----:B------:R3:W5:Y:S02]  /*7790*/  LDL.LU R170, [R1+0x80] ;  /* 0x0000800001aa7983 */ /* 0x0007640000300800 */
[----:B------:R-:W3:Y:S01]  /*77a0*/  MUFU.EX2 R114, R114 ;  /* 0x0000007200727308 */ /* 0x000ee20000000800 */
[----:B------:R-:W-:Y:S01]  /*77b0*/  FADD.FTZ R3, R112, R3 ;  /* 0x0000000370037221 */ /* 0x000fe20000010000 */
[----:B------:R3:W5:Y:S02]  /*77c0*/  LDL.LU R0, [R1+0x7c] ;  /* 0x00007c0001007983 */ /* 0x0007640000300800 */
[----:B------:R-:W3:Y:S01]  /*77d0*/  MUFU.EX2 R97, R97 ;  /* 0x0000006100617308 */ /* 0x000ee20000000800 */
[----:B----4-:R-:W-:Y:S01]  /*77e0*/  FADD.FTZ R5, R16, R5 ;  /* 0x0000000510057221 */ /* 0x010fe20000010000 */
[----:B------:R4:W5:Y:S01]  /*77f0*/  LDL.LU R251, [R1+0x78] ;  /* 0x0000780001fb7983 */ /* 0x0009620000300800 */
[----:B-1----:R-:W-:Y:S01]  /*7800*/  FADD.FTZ R4, R17, R4 ;  /* 0x0000000411047221 */ /* 0x002fe20000010000 */
[----:B------:R-:W-:Y:S01]  /*7810*/  FADD.FTZ R2, R116, R2 ;  /* 0x0000000274027221 */ /* 0x000fe20000010000 */
[----:B------:R-:W-:Y:S01]  /*7820*/  FADD.FTZ R3, R99, R3 ;  /* 0x0000000363037221 */ /* 0x000fe20000010000 */
[----:B------:R4:W5:Y:S01]  /*7830*/  LDL.LU R250, [R1+0x74] ;  /* 0x0000740001fa7983 */ /* 0x0009620000300800 */
[----:B------:R-:W-:Y:S01]  /*7840*/  FADD.FTZ R5, R18, R5 ;  /* 0x0000000512057221 */ /* 0x000fe20000010000 */
[----:B------:R-:W-:-:S02]  /*7850*/  FADD.FTZ R4, R19, R4 ;  /* 0x0000000413047221 */ /* 0x000fc40000010000 */
[----:B------:R4:W5:Y:S01]  /*7860*/  LDL.LU R249, [R1+0x70] ;  /* 0x0000700001f97983 */ /* 0x0009620000300800 */
[----:B------:R-:W-:-:S03]  /*7870*/  FADD.FTZ R2, R115, R2 ;  /* 0x0000000273027221 */ /* 0x000fc60000010000 */
[----:B------:R4:W5:Y:S01]  /*7880*/  LDL.LU R248, [R1+0x6c] ;  /* 0x00006c0001f87983 */ /* 0x0009620000300800 */
[----:B------:R-:W-:-:S03]  /*7890*/  FADD.FTZ R3, R98, R3 ;  /* 0x0000000362037221 */ /* 0x000fc60000010000 */
[----:B------:R4:W5:Y:S01]  /*78a0*/  LDL.LU R237, [R1+0x68] ;  /* 0x0000680001ed7983 */ /* 0x0009620000300800 */
[----:B--2---:R-:W-:-:S03]  /*78b0*/  FADD.FTZ R5, R20, R5 ;  /* 0x0000000514057221 */ /* 0x004fc60000010000 */
[----:B------:R4:W5:Y:S01]  /*78c0*/  LDL.LU R236, [R1+0x64] ;  /* 0x0000640001ec7983 */ /* 0x0009620000300800 */
[----:B------:R-:W-:-:S03]  /*78d0*/  FADD.FTZ R4, R21, R4 ;  /* 0x0000000415047221 */ /* 0x000fc60000010000 */
[----:B------:R4:W5:Y:S01]  /*78e0*/  LDL.LU R215, [R1+0x60] ;  /* 0x0000600001d77983 */ /* 0x0009620000300800 */
[----:B---3--:R-:W-:-:S03]  /*78f0*/  FADD.FTZ R2, R114, R2 ;  /* 0x0000000272027221 */ /* 0x008fc60000010000 */
[----:B------:R4:W5:Y:S01]  /*7900*/  LDL.LU R214, [R1+0x5c] ;  /* 0x00005c0001d67983 */ /* 0x0009620000300800 */
[----:B------:R-:W-:-:S03]  /*7910*/  FADD.FTZ R3, R97, R3 ;  /* 0x0000000361037221 */ /* 0x000fc60000010000 */
[----:B------:R4:W5:Y:S04]  /*7920*/  LDL.LU R213, [R1+0x58] ;  /* 0x0000580001d57983 */ /* 0x0009680000300800 */
[----:B------:R4:W5:Y:S04]  /*7930*/  LDL.LU R212, [R1+0x54] ;  /* 0x0000540001d47983 */ /* 0x0009680000300800 */
[----:B------:R4:W5:Y:S04]  /*7940*/  LDL.LU R205, [R1+0x50] ;  /* 0x0000500001cd7983 */ /* 0x0009680000300800 */
[----:B------:R4:W5:Y:S04]  /*7950*/  LDL.LU R204, [R1+0x4c] ;  /* 0x00004c0001cc7983 */ /* 0x0009680000300800 */
[----:B------:R4:W-:Y:S04]  /*7960*/  STL [R1+0x8], R5 ;  /* 0x0000080501007387 */ /* 0x0009e80000100800 */
[----:B------:R4:W-:Y:S04]  /*7970*/  STL [R1+0x4], R4 ;  /* 0x0000040401007387 */ /* 0x0009e80000100800 */
[----:B------:R4:W-:Y:S04]  /*7980*/  STL [R1+0xc], R2 ;  /* 0x00000c0201007387 */ /* 0x0009e80000100800 */
[----:B------:R4:W-:Y:S01]  /*7990*/  STL [R1], R3 ;  /* 0x0000000301007387 */ /* 0x0009e20000100800 */
[----:B------:R-:W-:-:S02]  /*79a0*/  F2FP.F16.F32.PACK_AB R196, R99, R112 ;  /* 0x0000007063c4723e */ /* 0x000fc400000000ff */
[----:B------:R-:W-:Y:S02]  /*79b0*/  F2FP.F16.F32.PACK_AB R197, R116, R113 ;  /* 0x0000007174c5723e */ /* 0x000fe400000000ff */
[----:B------:R-:W-:Y:S02]  /*79c0*/  F2FP.F16.F32.PACK_AB R198, R97, R98 ;  /* 0x0000006261c6723e */ /* 0x000fe400000000ff */
[----:B------:R-:W-:Y:S02]  /*79d0*/  F2FP.F16.F32.PACK_AB R199, R114, R115 ;  /* 0x0000007372c7723e */ /* 0x000fe400000000ff */
[----:B------:R-:W-:Y:S02]  /*79e0*/  F2FP.F16.F32.PACK_AB R200, R16, R10 ;  /* 0x0000000a10c8723e */ /* 0x000fe400000000ff */
[----:B------:R-:W-:Y:S02]  /*79f0*/  F2FP.F16.F32.PACK_AB R201, R17, R11 ;  /* 0x0000000b11c9723e */ /* 0x000fe400000000ff */
[----:B------:R-:W-:-:S02]  /*7a00*/  F2FP.F16.F32.PACK_AB R202, R20, R18 ;  /* 0x0000001214ca723e */ /* 0x000fc400000000ff */
[----:B------:R-:W-:Y:S01]  /*7a10*/  F2FP.F16.F32.PACK_AB R203, R21, R19 ;  /* 0x0000001315cb723e */ /* 0x000fe200000000ff */
[----:B------:R-:W-:Y:S01]  /*7a20*/  HMMA.16816.F32 R176, R196, R188, R176 ;  /* 0x000000bcc4b0723c */ /* 0x000fe200000018b0 */
[----:B------:R-:W-:-:S07]  /*7a30*/  MOV R244, 0x20 ;  /* 0x0000002000f47802 */ /* 0x000fce0000000f00 */
[C---:B------:R-:W-:Y:S08]  /*7a40*/  HMMA.16816.F32 R184, R196.reuse, R190, R184 ;  /* 0x000000bec4b8723c */ /* 0x040ff000000018b8 */
[C---:B------:R-:W-:Y:S08]  /*7a50*/  HMMA.16816.F32 R136, R196.reuse, R144, R136 ;  /* 0x00000090c488723c */ /* 0x040ff00000001888 */
[C---:B------:R-:W-:Y:S08]  /*7a60*/  HMMA.16816.F32 R140, R196.reuse, R146, R140 ;  /* 0x00000092c48c723c */ /* 0x040ff0000000188c */
[C---:B------:R-:W-:Y:S08]  /*7a70*/  HMMA.16816.F32 R152, R196.reuse, R160, R152 ;  /* 0x000000a0c498723c */ /* 0x040ff00000001898 */
[----:B------:R-:W-:Y:S08]  /*7a80*/  HMMA.16816.F32 R156, R196, R162, R156 ;  /* 0x000000a2c49c723c */ /* 0x000ff0000000189c */
[C---:B------:R-:W-:Y:S08]  /*7a90*/  HMMA.16816.F32 R132, R200.reuse, R144, R40 ;  /* 0x00000090c884723c */ /* 0x040ff00000001828 */
[C---:B------:R-:W-:Y:S08]  /*7aa0*/  HMMA.16816.F32 R180, R200.reuse, R188, R52 ;  /* 0x000000bcc8b4723c */ /* 0x040ff00000001834 */
[----:B------:R-:W-:Y:S08]  /*7ab0*/  HMMA.16816.F32 R148, R200, R160, R48 ;  /* 0x000000a0c894723c */ /* 0x000ff00000001830 */
[----:B------:R-:W-:Y:S08]  /*7ac0*/  HMMA.16816.F32 R164, R196, R12, R164 ;  /* 0x0000000cc4a4723c */ /* 0x000ff000000018a4 */
[C---:B------:R-:W-:Y:S08]  /*7ad0*/  HMMA.16816.F32 R144, R200.reuse, R146, R36 ;  /* 0x00000092c890723c */ /* 0x040ff00000001824 */
[C---:B------:R-:W-:Y:S08]  /*7ae0*/  HMMA.16816.F32 R188, R200.reuse, R190, R44 ;  /* 0x000000bec8bc723c */ /* 0x040ff0000000182c */
[C---:B------:R-:W-:Y:S08]  /*7af0*/  HMMA.16816.F32 R160, R200.reuse, R162, R56 ;  /* 0x000000a2c8a0723c */ /* 0x040ff00000001838 */
[----:B------:R-:W-:Y:S08]  /*7b00*/  HMMA.16816.F32 R192, R200, R12, R64 ;  /* 0x0000000cc8c0723c */ /* 0x000ff00000001840 */
[-C--:B------:R-:W-:Y:S08]  /*7b10*/  HMMA.16816.F32 R196, R196, R14.reuse, R28 ;  /* 0x0000000ec4c4723c */ /* 0x080ff0000000181c */
[----:B------:R-:W-:Y:S01]  /*7b20*/  HMMA.16816.F32 R200, R200, R14, R60 ;  /* 0x0000000ec8c8723c */ /* 0x000fe2000000183c */
[----:B------:R-:W-:-:S04]  /*7b30*/  NOP ;  /* 0x0000000000007918 */ /* 0x000fc80000000000 */
[----:B----4-:R-:W-:-:S15]  /*7b40*/  @!P1 BRA `(.L_x_17) ;  /* 0x00000048001c9947 */ /* 0x010fde0003800000 */
[----:B------:R-:W2:Y:S01]  /*7b50*/  LDL.LU R221, [R1+0x20] ;  /* 0x0000200001dd7983 */ /* 0x000ea20000300800 */
[----:B-----5:R-:W-:Y:S01]  /*7b60*/  IADD3 R4, P0, PT, R237, R212, RZ ;  /* 0x000000d4ed047210 */ /* 0x020fe20007f1e0ff */
[----:B------:R-:W1:Y:S01]  /*7b70*/  S2UR UR5, SR_CgaCtaId ;  /* 0x00000000000579c3 */ /* 0x000e620000008800 */
[----:B------:R-:W-:Y:S01]  /*7b80*/  LOP3.LUT R6, R251, 0x200, RZ, 0xc0, !PT ;  /* 0x00000200fb067812 */ /* 0x000fe200078ec0ff */
[----:B------:R-:W3:Y:S01]  /*7b90*/  LDL.LU.64 R238, [R1+0x18] ;  /* 0x0000180001ee7983 */ /* 0x000ee20000300a00 */
[----:B------:R-:W-:-:S05]  /*7ba0*/  UMOV UR9, 0x400 ;  /* 0x0000040000097882 */ /* 0x000fca0000000000 */
[----:B------:R-:W4:Y:S01]  /*7bb0*/  S2UR UR6, SR_CgaCtaId ;  /* 0x00000000000679c3 */ /* 0x000f220000008800 */
[----:B------:R-:W3:Y:S07]  /*7bc0*/  LDL.LU.64 R230, [R1+0x10] ;  /* 0x0000100001e67983 */ /* 0x000eee0000300a00 */
[----:B------:R-:W4:Y:S01]  /*7bd0*/  S2UR UR7, SR_CgaCtaId ;  /* 0x00000000000779c3 */ /* 0x000f220000008800 */
[----:B------:R-:W3:Y:S01]  /*7be0*/  LDL.LU R222, [R1+0x30] ;  /* 0x0000300001de7983 */ /* 0x000ee20000300800 */
[C---:B------:R-:W-:Y:S01]  /*7bf0*/  SHF.L.U64.HI R247, R204.reuse, 0x5, R205 ;  /* 0x00000005ccf77819 */ /* 0x040fe200000102cd */
[----:B------:R-:W-:Y:S01]  /*7c00*/  IMAD.SHL.U32 R246, R204, 0x20, RZ ;  /* 0x00000020ccf67824 */ /* 0x000fe200078e00ff */
[----:B------:R-:W-:Y:S01]  /*7c10*/  MOV R174, R169 ;  /* 0x000000a900ae7202 */ /* 0x000fe20000000f00 */
[----:B------:R-:W3:Y:S01]  /*7c20*/  LDL.LU R219, [R1+0x24] ;  /* 0x0000240001db7983 */ /* 0x000ee20000300800 */
[----:B------:R-:W-:Y:S01]  /*7c30*/  IMAD.MOV.U32 R173, RZ, RZ, R170 ;  /* 0x000000ffffad7224 */ /* 0x000fe200078e00aa */
[----:B------:R-:W-:Y:S01]  /*7c40*/  UMOV UR8, 0x400 ;  /* 0x0000040000087882 */ /* 0x000fe20000000000 */
[----:B------:R-:W-:Y:S01]  /*7c50*/  IMAD.MOV.U32 R168, RZ, RZ, R171 ;  /* 0x000000ffffa87224 */ /* 0x000fe200078e00ab */
[----:B------:R-:W3:Y:S01]  /*7c60*/  LDL.LU R218, [R1+0x28] ;  /* 0x0000280001da7983 */ /* 0x000ee20000300800 */
[----:B-1----:R-:W-:Y:S01]  /*7c70*/  ULEA UR5, UR5, UR9, 0x18 ;  /* 0x0000000905057291 */ /* 0x002fe2000f8ec0ff */
[----:B------:R-:W-:Y:S01]  /*7c80*/  IMAD.IADD R237, R0, 0x1, R236 ;  /* 0x0000000100ed7824 */ /* 0x000fe200078e02ec */
[----:B------:R-:W1:Y:S01]  /*7c90*/  LDCU UR4, c[0x0][0x45c] ;  /* 0x00008b80ff0477ac */ /* 0x000e620008000800 */
[----:B----4-:R-:W-:-:S02]  /*7ca0*/  ULEA UR6, UR6, UR8, 0x18 ;  /* 0x0000000806067291 */ /* 0x010fc4000f8ec0ff */
[----:B------:R-:W-:Y:S01]  /*7cb0*/  ULEA UR7, UR7, UR9, 0x18 ;  /* 0x0000000907077291 */ /* 0x000fe2000f8ec0ff */
[----:B--2---:R-:W-:Y:S02]  /*7cc0*/  IMAD.X R2, RZ, RZ, R221, P0 ;  /* 0x000000ffff027224 */ /* 0x004fe400000e06dd */
[----:B------:R-:W2:Y:S02]  /*7cd0*/  S2R R221, SR_CTAID.Y ;  /* 0x0000000000dd7919 */ /* 0x000ea40000002600 */
[----:B------:R-:W-:Y:S02]  /*7ce0*/  IMAD R5, R2, R204, RZ ;  /* 0x000000cc02057224 */ /* 0x000fe400078e02ff */
[----:B---3--:R-:W-:-:S04]  /*7cf0*/  IMAD.MOV.U32 R230, RZ, RZ, R238 ;  /* 0x000000ffffe67224 */ /* 0x008fc800078e00ee */
[C---:B------:R-:W-:Y:S01]  /*7d00*/  IMAD.WIDE.U32 R2, R4.reuse, R204, R230 ;  /* 0x000000cc04027225 */ /* 0x040fe200078e00e6 */
[----:B------:R3:W-:Y:S03]  /*7d10*/  STL.64 [R1+0x10], R230 ;  /* 0x000010e601007387 */ /* 0x0007e60000100a00 */
[----:B------:R-:W-:Y:S02]  /*7d20*/  IMAD R4, R4, R205, R5 ;  /* 0x000000cd04047224 */ /* 0x000fe400078e0205 */
[----:B------:R-:W-:Y:S02]  /*7d30*/  IMAD.SHL.U32 R5, R213, 0x20, RZ ;  /* 0x00000020d5057824 */ /* 0x000fe400078e00ff */
[----:B------:R-:W-:Y:S01]  /*7d40*/  IMAD.IADD R3, R3, 0x1, R4 ;  /* 0x0000000103037824 */ /* 0x000fe200078e0204 */
[C---:B------:R-:W-:Y:S01]  /*7d50*/  IADD3 R4, PT, PT, R250.reuse, -0x2, RZ ;  /* 0xfffffffefa047810 */ /* 0x040fe20007ffe0ff */
[----:B------:R-:W-:Y:S01]  /*7d60*/  VIADD R250, R250, 0xfffffffd ;  /* 0xfffffffdfafa7836 */ /* 0x000fe20000000000 */
[----:B------:R-:W-:-:S02]  /*7d70*/  LOP3.LUT R8, R6, 0x7c00, R5, 0xf8, !PT ;  /* 0x00007c0006087812 */ /* 0x000fc400078ef805 */
[----:B------:R-:W-:-:S04]  /*7d80*/  SHF.R.U32.HI R6, RZ, 0x1, R213 ;  /* 0x00000001ff067819 */ /* 0x000fc800000116d5 */
[----:B------:R-:W-:Y:S01]  /*7d90*/  LOP3.LUT R6, R219, 0x8, R6, 0x78, !PT ;  /* 0x00000008db067812 */ /* 0x000fe200078e7806 */
[----:B--2---:R-:W-:-:S03]  /*7da0*/  IMAD.WIDE.U32 R2, R221, UR18, R2 ;  /* 0x00000012dd027c25 */ /* 0x004fc6000f8e0002 */
[----:B------:R-:W-:-:S05]  /*7db0*/  IADD3 R214, P0, PT, R214, R2, RZ ;  /* 0x00000002d6d67210 */ /* 0x000fca0007f1e0ff */
[----:B------:R-:W-:Y:S02]  /*7dc0*/  IMAD.X R5, R222, 0x1, R3, P0 ;  /* 0x00000001de057824 */ /* 0x000fe400000e0603 */
[----:B------:R-:W-:-:S03]  /*7dd0*/  IMAD.WIDE.U32 R2, R4, R204, RZ ;  /* 0x000000cc04027225 */ /* 0x000fc600078e00ff */
[C---:B------:R-:W-:Y:S01]  /*7de0*/  SHF.L.U64.HI R7, R214.reuse, 0x1, R5 ;  /* 0x00000001d6077819 */ /* 0x040fe20000010205 */
[----:B------:R-:W-:Y:S01]  /*7df0*/  IMAD.SHL.U32 R252, R214, 0x2, RZ ;  /* 0x00000002d6fc7824 */ /* 0x000fe200078e00ff */
[----:B------:R-:W-:Y:S01]  /*7e00*/  LOP3.LUT R5, R218, 0x1f8, RZ, 0xc0, !PT ;  /* 0x000001f8da057812 */ /* 0x000fe200078ec0ff */
[----:B------:R-:W-:Y:S02]  /*7e10*/  IMAD R4, R4, R205, R3 ;  /* 0x000000cd04047224 */ /* 0x000fe400078e0203 */
[----:B------:R-:W-:Y:S01]  /*7e20*/  IMAD.MOV.U32 R3, RZ, RZ, R172 ;  /* 0x000000ffff037224 */ /* 0x000fe200078e00ac */
[C---:B------:R-:W-:Y:S02]  /*7e30*/  LEA R252, P0, R2.reuse, R252, 0x8 ;  /* 0x000000fc02fc7211 */ /* 0x040fe400078040ff */
[----:B------:R-:W-:Y:S02]  /*7e40*/  LOP3.LUT R5, R5, 0x38, R213, 0x78, !PT ;  /* 0x0000003805057812 */ /* 0x000fe400078e78d5 */
[----:B------:R-:W-:-:S02]  /*7e50*/  LEA.HI.X R2, R2, R7, R4, 0x8, P0 ;  /* 0x0000000702027211 */ /* 0x000fc400000f4404 */
[----:B------:R-:W-:Y:S02]  /*7e60*/  IADD3 R252, P0, PT, R252, UR12, RZ ;  /* 0x0000000cfcfc7c10 */ /* 0x000fe4000ff1e0ff */
[----:B------:R-:W-:Y:S02]  /*7e70*/  LOP3.LUT R4, R8, R6, RZ, 0xfc, !PT ;  /* 0x0000000608047212 */ /* 0x000fe400078efcff */
[----:B------:R-:W-:Y:S02]  /*7e80*/  IADD3.X R251, PT, PT, R2, UR13, RZ, P0, !PT ;  /* 0x0000000d02fb7c10 */ /* 0x000fe400087fe4ff */
[----:B------:R-:W-:Y:S02]  /*7e90*/  MOV R2, 0x20 ;  /* 0x0000002000027802 */ /* 0x000fe40000000f00 */
[----:B------:R-:W-:Y:S02]  /*7ea0*/  LEA R240, R4, UR5, 0x1 ;  /* 0x0000000504f07c11 */ /* 0x000fe4000f8e08ff */
[----:B------:R-:W-:-:S02]  /*7eb0*/  SEL R2, R2, 0xffffffe0, !P6 ;  /* 0xffffffe002027807 */ /* 0x000fc40007000000 */
[----:B------:R-:W-:Y:S01]  /*7ec0*/  LOP3.LUT R5, R5, 0x1e00, R218, 0xf8, !PT ;  /* 0x00001e0005057812 */ /* 0x000fe200078ef8da */
[----:B------:R-:W-:Y:S01]  /*7ed0*/  IMAD.IADD R241, R0, 0x1, R240 ;  /* 0x0000000100f17824 */ /* 0x000fe200078e02f0 */
[C---:B------:R-:W-:Y:S01]  /*7ee0*/  IADD3 R239, PT, PT, R2.reuse, R237, RZ ;  /* 0x000000ed02ef7210 */ /* 0x040fe20007ffe0ff */
[C---:B------:R-:W-:Y:S01]  /*7ef0*/  IMAD.IADD R238, R2.reuse, 0x1, R236 ;  /* 0x0000000102ee7824 */ /* 0x040fe200078e02ec */
[----:B------:R-:W-:Y:S01]  /*7f00*/  LEA R245, R5, UR5, 0x1 ;  /* 0x0000000505f57c11 */ /* 0x000fe2000f8e08ff */
[C---:B------:R-:W-:Y:S01]  /*7f10*/  IMAD.IADD R242, R2.reuse, 0x1, R241 ;  /* 0x0000000102f27824 */ /* 0x040fe200078e02f1 */
[----:B------:R-:W-:Y:S01]  /*7f20*/  IADD3 R243, PT, PT, R2, R240, RZ ;  /* 0x000000f002f37210 */ /* 0x000fe20007ffe0ff */
[----:B-1-3--:R-:W-:Y:S06]  /*7f30*/  BRA `(.L_x_18) ;  /* 0x0000000000e07947 */ /* 0x00afec0003800000 */
.L_x_20:
[----:B------:R-:W1:Y:S01]  /*7f40*/  S2R R169, SR_TID.X ;  /* 0x0000000000a97919 */ /* 0x000e620000002100 */
[----:B------:R-:W2:Y:S02]  /*7f50*/  LDC.64 R170, c[0x0][0x3b8] ;  /* 0x0000ee00ffaa7b82 */ /* 0x000ea40000000a00 */
[--C-:B--2---:R-:W-:Y:S01]  /*7f60*/  SHF.L.U64.HI R206, R170, 0x4, R171.reuse ;  /* 0x00000004aace7819 */ /* 0x104fe200000102ab */
[----:B------:R-:W-:Y:S01]  /*7f70*/  IMAD.WIDE.U32 R208, R250, R170, RZ ;  /* 0x000000aafad07225 */ /* 0x000fe200078e00ff */
[C---:B------:R-:W-:Y:S03]  /*7f80*/  SHF.L.U64.HI R207, R170.reuse, 0x5, R171 ;  /* 0x00000005aacf7819 */ /* 0x040fe600000102ab */
[----:B------:R-:W-:Y:S01]  /*7f90*/  IMAD.SHL.U32 R204, R170, 0x10, RZ ;  /* 0x00000010aacc7824 */ /* 0x000fe200078e00ff */
[----:B------:R-:W-:Y:S01]  /*7fa0*/  LEA R216, P1, R208, R249, 0x8 ;  /* 0x000000f9d0d87211 */ /* 0x000fe200078240ff */
[----:B-1----:R-:W-:Y:S02]  /*7fb0*/  IMAD.SHL.U32 R245, R169, 0x8, RZ ;  /* 0x00000008a9f57824 */ /* 0x002fe400078e00ff */
[----:B------:R-:W-:Y:S01]  /*7fc0*/  IMAD R172, R250, R171, R209 ;  /* 0x000000abfaac7224 */ /* 0x000fe200078e02d1 */
[----:B------:R-:W-:Y:S01]  /*7fd0*/  LEA R2, P0, R208, R204, 0x7 ;  /* 0x000000ccd0027211 */ /* 0x000fe200078038ff */
[----:B------:R-:W-:Y:S01]  /*7fe0*/  IMAD.SHL.U32 R209, R170, 0x20, RZ ;  /* 0x00000020aad17824 */ /* 0x000fe200078e00ff */
[----:B------:R-:W-:Y:S02]  /*7ff0*/  LOP3.LUT R175, R245, 0x1f8, RZ, 0xc0, !PT ;  /* 0x000001f8f5af7812 */ /* 0x000fe400078ec0ff */
[C-C-:B------:R-:W-:Y:S02]  /*8000*/  LEA.HI.X R217, R208.reuse, R248, R172.reuse, 0x8, P1 ;  /* 0x000000f8d0d97211 */ /* 0x140fe400008f44ac */
[----:B------:R-:W-:Y:S02]  /*8010*/  LOP3.LUT R175, R175, 0x38, R169, 0x78, !PT ;  /* 0x00000038afaf7812 */ /* 0x000fe400078e78a9 */
[----:B------:R-:W-:Y:S02]  /*8020*/  LEA.HI.X R169, R208, R206, R172, 0x7, P0 ;  /* 0x000000ced0a97211 */ /* 0x000fe400000f3cac */
[----:B------:R-:W-:Y:S02]  /*8030*/  IADD3 R205, P1, PT, R2, R204, RZ ;  /* 0x000000cc02cd7210 */ /* 0x000fe40007f3e0ff */
[----:B------:R-:W-:Y:S02]  /*8040*/  LOP3.LUT R245, R175, 0x1e00, R245, 0xf8, !PT ;  /* 0x00001e00aff57812 */ /* 0x000fe400078ef8f5 */
[----:B------:R-:W-:Y:S01]  /*8050*/  LEA R172, P0, R170, R2, 0x6 ;  /* 0x00000002aaac7211 */ /* 0x000fe200078030ff */
[----:B------:R-:W-:Y:S01]  /*8060*/  IMAD.X R208, R169, 0x1, R206, P1 ;  /* 0x00000001a9d07824 */ /* 0x000fe200008e06ce */
[C---:B------:R-:W-:Y:S02]  /*8070*/  LEA R214, P3, R2.reuse, R249, 0x1 ;  /* 0x000000f902d67211 */ /* 0x040fe400078608ff */
[C---:B------:R-:W-:Y:S02]  /*8080*/  IADD3 R175, P1, PT, R2.reuse, R209, RZ ;  /* 0x000000d102af7210 */ /* 0x040fe40007f3e0ff */
[----:B------:R-:W-:Y:S02]  /*8090*/  LEA R245, R245, UR7, 0x1 ;  /* 0x00000007f5f57c11 */ /* 0x000fe4000f8e08ff */
[----:B------:R-:W-:Y:S02]  /*80a0*/  LEA R212, P2, R205, R249, 0x1 ;  /* 0x000000f9cdd47211 */ /* 0x000fe400078408ff */
[-C--:B------:R-:W-:Y:S01]  /*80b0*/  LEA.HI.X R215, R2, R248.reuse, R169, 0x1, P3 ;  /* 0x000000f802d77211 */ /* 0x080fe200018f0ca9 */
[----:B------:R-:W-:Y:S01]  /*80c0*/  @!PT LDS RZ, [RZ] ;  /* 0x00000000fffff984 */ /* 0x000fe20000000800 */
[----:B------:R-:W-:Y:S01]  /*80d0*/  @!PT LDS RZ, [RZ] ;  /* 0x00000000fffff984 */ /* 0x000fe20000000800 */
[----:B------:R-:W-:Y:S01]  /*80e0*/  @!PT LDS RZ, [RZ] ;  /* 0x00000000fffff984 */ /* 0x000fe20000000800 */
[----:B------:R1:W-:Y:S01]  /*80f0*/  LDGSTS.E.BYPASS.LTC128B.128 [R245+0x4000], desc[UR20][R216.64] ;  /* 0x04000000d8f57fae */ /* 0x0003e2000b981a14 */
[----:B------:R-:W-:Y:S01]  /*8100*/  LEA.HI.X R170, R170, R169, R171, 0x6, P0 ;  /* 0x000000a9aaaa7211 */ /* 0x000fe200000f34ab */
[----:B------:R-:W-:Y:S01]  /*8110*/  IMAD.X R169, R169, 0x1, R207, P1 ;  /* 0x00000001a9a97824 */ /* 0x000fe200008e06cf */
[----:B------:R-:W-:Y:S01]  /*8120*/  LEA.HI.X R213, R205, R248, R208, 0x1, P2 ;  /* 0x000000f8cdd57211 */ /* 0x000fe200010f0cd0 */
[----:B------:R1:W-:Y:S01]  /*8130*/  LDGSTS.E.BYPASS.LTC128B.128 [R245+0x4800], desc[UR20][R214.64] ;  /* 0x04800000d6f57fae */ /* 0x0003e2000b981a14 */
[CC--:B------:R-:W-:Y:S02]  /*8140*/  LEA R210, P4, R175.reuse, R249.reuse, 0x1 ;  /* 0x000000f9afd27211 */ /* 0x0c0fe400078808ff */
[-C--:B------:R-:W-:Y:S01]  /*8150*/  IADD3 R205, P3, PT, R175, R204.reuse, RZ ;  /* 0x000000ccafcd7210 */ /* 0x080fe20007f7e0ff */
[----:B------:R1:W-:Y:S01]  /*8160*/  LDGSTS.E.BYPASS.LTC128B.128 [R245+0x5000], desc[UR20][R212.64] ;  /* 0x05000000d4f57fae */ /* 0x0003e2000b981a14 */
[C---:B------:R-:W-:Y:S02]  /*8170*/  IADD3 R2, P1, PT, R172.reuse, R204, RZ ;  /* 0x000000ccac027210 */ /* 0x040fe40007f3e0ff */
[----:B------:R-:W-:Y:S01]  /*8180*/  LEA R208, P2, R172, R249, 0x1 ;  /* 0x000000f9acd07211 */ /* 0x000fe200078408ff */
[--C-:B------:R-:W-:Y:S01]  /*8190*/  IMAD.X R221, R169, 0x1, R206.reuse, P3 ;  /* 0x00000001a9dd7824 */ /* 0x100fe200018e06ce */
[-C--:B------:R-:W-:Y:S01]  /*81a0*/  LEA.HI.X R211, R175, R248.reuse, R169, 0x1, P4 ;  /* 0x000000f8afd37211 */ /* 0x080fe200020f0ca9 */
[----:B------:R-:W-:Y:S01]  /*81b0*/  IMAD.X R175, R170, 0x1, R206, P1 ;  /* 0x00000001aaaf7824 */ /* 0x000fe200008e06ce */
[C---:B------:R-:W-:Y:S02]  /*81c0*/  IADD3 R171, P0, PT, R172.reuse, R209, RZ ;  /* 0x000000d1acab7210 */ /* 0x040fe40007f1e0ff */
[-C--:B------:R-:W-:Y:S01]  /*81d0*/  LEA.HI.X R209, R172, R248.reuse, R170, 0x1, P2 ;  /* 0x000000f8acd17211 */ /* 0x080fe200010f0caa */
[----:B------:R1:W-:Y:S01]  /*81e0*/  LDGSTS.E.BYPASS.LTC128B.128 [R245+0x5800], desc[UR20][R210.64] ;  /* 0x05800000d2f57fae */ /* 0x0003e2000b981a14 */
[CC--:B------:R-:W-:Y:S01]  /*81f0*/  LEA R206, P2, R205.reuse, R249.reuse, 0x1 ;  /* 0x000000f9cdce7211 */ /* 0x0c0fe200078408ff */
[----:B------:R-:W-:Y:S01]  /*8200*/  IMAD.X R169, R170, 0x1, R207, P0 ;  /* 0x00000001aaa97824 */ /* 0x000fe200000e06cf */
[CC--:B------:R-:W-:Y:S02]  /*8210*/  LEA R204, P1, R2.reuse, R249.reuse, 0x1 ;  /* 0x000000f902cc7211 */ /* 0x0c0fe400078208ff */
[-C--:B------:R-:W-:Y:S02]  /*8220*/  LEA.HI.X R207, R205, R248.reuse, R221, 0x1, P2 ;  /* 0x000000f8cdcf7211 */ /* 0x080fe400010f0cdd */
[C---:B------:R-:W-:Y:S02]  /*8230*/  LEA R170, P0, R171.reuse, R249, 0x1 ;  /* 0x000000f9abaa7211 */ /* 0x040fe400078008ff */
[-C--:B------:R-:W-:Y:S01]  /*8240*/  LEA.HI.X R205, R2, R248.reuse, R175, 0x1, P1 ;  /* 0x000000f802cd7211 */ /* 0x080fe200008f0caf */
[----:B------:R1:W-:Y:S01]  /*8250*/  LDGSTS.E.BYPASS.LTC128B.128 [R245+0x6000], desc[UR20][R206.64] ;  /* 0x06000000cef57fae */ /* 0x0003e2000b981a14 */
[----:B------:R-:W-:Y:S03]  /*8260*/  LEA.HI.X R171, R171, R248, R169, 0x1, P0 ;  /* 0x000000f8abab7211 */ /* 0x000fe600000f0ca9 */
[----:B------:R1:W-:Y:S04]  /*8270*/  LDGSTS.E.BYPASS.LTC128B.128 [R245+0x6800], desc[UR20][R208.64] ;  /* 0x06800000d0f57fae */ /* 0x0003e8000b981a14 */
[----:B------:R1:W-:Y:S04]  /*8280*/  LDGSTS.E.BYPASS.LTC128B.128 [R245+0x7000], desc[UR20][R204.64] ;  /* 0x07000000ccf57fae */ /* 0x0003e8000b981a14 */
[----:B------:R1:W-:Y:S04]  /*8290*/  LDGSTS.E.BYPASS.LTC128B.128 [R245+0x7800], desc[UR20][R170.64] ;  /* 0x07800000aaf57fae */ /* 0x0003e8000b981a14 */
[----:B------:R-:W0:Y:S01]  /*82a0*/  LDGDEPBAR ;  /* 0x00000000000079af */ /* 0x000e220000000000 */
[----:B------:R-:W-:Y:S05]  /*82b0*/  BRA `(.L_x_19) ;  /* 0x0000001000287947 */ /* 0x000fea0003800000 */
.L_x_18:
[----:B------:R-:W-:Y:S04]  /*82c0*/  DEPBAR.LE SB0, 0x0 ;  /* 0x000080000000791a */ /* 0x000fe80000000000 */
[----:B------:R-:W-:Y:S01]  /*82d0*/  BAR.SYNC.DEFER_BLOCKING 0x0 ;  /* 0x0000000000007b1d */ /* 0x000fe20000010000 */
[----:B------:R-:W-:Y:S01]  /*82e0*/  IMAD.MOV.U32 R14, RZ, RZ, R252 ;  /* 0x000000ffff0e7224 */ /* 0x000fe200078e00fc */
[-C--:B------:R-:W-:Y:S01]  /*82f0*/  IADD3 R4, P0, PT, R252, R246.reuse, RZ ;  /* 0x000000f6fc047210 */ /* 0x080fe20007f1e0ff */
[----:B------:R-:W-:Y:S04]  /*8300*/  IMAD.MOV.U32 R15, RZ, RZ, R251 ;  /* 0x000000ffff0f7224 */ /* 0x000fe800078e00fb */
[--C-:B------:R-:W-:Y:S01]  /*8310*/  IMAD.X R5, R251, 0x1, R247.reuse, P0 ;  /* 0x00000001fb057824 */ /* 0x100fe200000e06f7 */
[-C--:B------:R-:W-:Y:S05]  /*8320*/  IADD3 R12, P0, PT, R4, R246.reuse, RZ ;  /* 0x000000f6040c7210 */ /* 0x080fea0007f1e0ff */
[--C-:B------:R-:W-:Y:S01]  /*8330*/  IMAD.X R13, R5, 0x1, R247.reuse, P0 ;  /* 0x00000001050d7824 */ /* 0x100fe200000e06f7 */
[-C--:B------:R-:W-:Y:S05]  /*8340*/  IADD3 R10, P0, PT, R12, R246.reuse, RZ ;  /* 0x000000f60c0a7210 */ /* 0x080fea0007f1e0ff */
[--C-:B------:R-:W-:Y:S01]  /*8350*/  IMAD.X R11, R13, 0x1, R247.reuse, P0 ;  /* 0x000000010d0b7824 */ /* 0x100fe200000e06f7 */
[-C--:B------:R-:W-:Y:S01]  /*8360*/  IADD3 R8, P0, PT, R10, R246.reuse, RZ ;  /* 0x000000f60a087210 */ /* 0x080fe20007f1e0ff */
[----:B------:R-:W-:Y:S01]  /*8370*/  @!PT LDS RZ, [RZ] ;  /* 0x00000000fffff984 */ /* 0x000fe20000000800 */
[----:B------:R-:W-:Y:S01]  /*8380*/  @!PT LDS RZ, [RZ] ;  /* 0x00000000fffff984 */ /* 0x000fe20000000800 */
[----:B------:R-:W-:Y:S01]  /*8390*/  @!PT LDS RZ, [RZ] ;  /* 0x00000000fffff984 */ /* 0x000fe20000000800 */
[----:B------:R-:W-:Y:S04]  /*83a0*/  LDGSTS.E.BYPASS.LTC128B.128 [R245+0x8000], desc[UR20][R14.64] ;  /* 0x080000000ef57fae */ /* 0x000fe8000b981a14 */
[--C-:B------:R-:W-:Y:S01]  /*83b0*/  IMAD.X R9, R11, 0x1, R247.reuse, P0 ;  /* 0x000000010b097824 */ /* 0x100fe200000e06f7 */
[-C--:B------:R-:W-:Y:S05]  /*83c0*/  IADD3 R6, P0, PT, R8, R246.reuse, RZ ;  /* 0x000000f608067210 */ /* 0x080fea0007f1e0ff */
[--C-:B------:R-:W-:Y:S01]  /*83d0*/  IMAD.X R7, R9, 0x1, R247.reuse, P0 ;  /* 0x0000000109077824 */ /* 0x100fe200000e06f7 */
[----:B------:R1:W-:Y:S08]  /*83e0*/  LDGSTS.E.BYPASS.LTC128B.128 [R245+0x8800], desc[UR20][R4.64] ;  /* 0x0880000004f57fae */ /* 0x0003f0000b981a14 */
[----:B------:R2:W-:Y:S08]  /*83f0*/  LDGSTS.E.BYPASS.LTC128B.128 [R245+0x9000], desc[UR20][R12.64] ;  /* 0x090000000cf57fae */ /* 0x0005f0000b981a14 */
[----:B------:R-:W-:Y:S08]  /*8400*/  LDGSTS.E.BYPASS.LTC128B.128 [R245+0x9800], desc[UR20][R10.64] ;  /* 0x098000000af57fae */ /* 0x000ff0000b981a14 */
[----:B------:R-:W-:Y:S01]  /*8410*/  LDGSTS.E.BYPASS.LTC128B.128 [R245+0xa000], desc[UR20][R8.64] ;  /* 0x0a00000008f57fae */ /* 0x000fe2000b981a14 */
[-C--:B-1----:R-:W-:Y:S07]  /*8420*/  IADD3 R4, P0, PT, R6, R246.reuse, RZ ;  /* 0x000000f606047210 */ /* 0x082fee0007f1e0ff */
[----:B------:R-:W-:Y:S01]  /*8430*/  LDGSTS.E.BYPASS.LTC128B.128 [R245+0xa800], desc[UR20][R6.64] ;  /* 0x0a80000006f57fae */ /* 0x000fe2000b981a14 */
[--C-:B------:R-:W-:Y:S01]  /*8440*/  IMAD.X R5, R7, 0x1, R247.reuse, P0 ;  /* 0x0000000107057824 */ /* 0x100fe200000e06f7 */
[----:B--2---:R-:W-:Y:S06]  /*8450*/  IADD3 R12, P0, PT, R4, R246, RZ ;  /* 0x000000f6040c7210 */ /* 0x004fec0007f1e0ff */
[----:B------:R1:W-:Y:S01]  /*8460*/  LDGSTS.E.BYPASS.LTC128B.128 [R245+0xb000], desc[UR20][R4.64] ;  /* 0x0b00000004f57fae */ /* 0x0003e2000b981a14 */
[----:B------:R-:W-:Y:S01]  /*8470*/  IMAD.X R13, R5, 0x1, R247, P0 ;  /* 0x00000001050d7824 */ /* 0x000fe200000e06f7 */
[----:B------:R-:W-:Y:S06]  /*8480*/  ISETP.NE.AND P0, PT, R250, -0x1, PT ;  /* 0xfffffffffa00780c */ /* 0x000fec0003f05270 */
[----:B------:R2:W-:Y:S08]  /*8490*/  LDGSTS.E.BYPASS.LTC128B.128 [R245+0xb800], desc[UR20][R12.64] ;  /* 0x0b8000000cf57fae */ /* 0x0005f0000b981a14 */
[----:B------:R-:W-:Y:S08]  /*84a0*/  LDSM.16.M88.4 R128, [R240] ;  /* 0x00000000f080783b */ /* 0x000ff00000000200 */
[----:B------:R-:W1:Y:S08]  /*84b0*/  LDSM.16.M88.4 R16, [R236+0x4000] ;  /* 0x00400000ec10783b */ /* 0x000e700000000200 */
[----:B------:R-:W3:Y:S08]  /*84c0*/  LDSM.16.M88.4 R124, [R240+0x2000] ;  /* 0x00200000f07c783b */ /* 0x000ef00000000200 */
[----:B------:R-:W4:Y:S08]  /*84d0*/  LDSM.16.M88.4 R32, [R236+0x4800] ;  /* 0x00480000ec20783b */ /* 0x000f300000000200 */
[----:B------:R-:W0:Y:S08]  /*84e0*/  LDGDEPBAR ;  /* 0x00000000000079af */ /* 0x000e300000000000 */
[----:B------:R-:W5:Y:S08]  /*84f0*/  LDSM.16.M88.4 R48, [R236+0x5000] ;  /* 0x00500000ec30783b */ /* 0x000f700000000200 */
[----:B------:R-:W5:Y:S01]  /*8500*/  LDSM.16.M88.4 R64, [R236+0x5800] ;  /* 0x00580000ec40783b */ /* 0x000f620000000200 */
[-C--:B-1----:R-:W-:Y:S07]  /*8510*/  HMMA.16816.F32 R4, R128, R16.reuse, RZ ;  /* 0x000000108004723c */ /* 0x082fee00000018ff */
[----:B------:R-:W1:Y:S01]  /*8520*/  LDSM.16.M88.4 R80, [R236+0x6000] ;  /* 0x00600000ec50783b */ /* 0x000e620000000200 */
[C---:B---3--:R-:W-:Y:S07]  /*8530*/  HMMA.16816.F32 R8, R124.reuse, R16, RZ ;  /* 0x000000107c08723c */ /* 0x048fee00000018ff */
[----:B------:R-:W3:Y:S01]  /*8540*/  LDSM.16.M88.4 R96, [R236+0x6800] ;  /* 0x00680000ec60783b */ /* 0x000ee20000000200 */
[-C--:B--2---:R-:W-:Y:S07]  /*8550*/  HMMA.16816.F32 R12, R124, R18.reuse, RZ ;  /* 0x000000127c0c723c */ /* 0x084fee00000018ff */
[----:B------:R-:W2:Y:S01]  /*8560*/  LDSM.16.M88.4 R112, [R236+0x7000] ;  /* 0x00700000ec70783b */ /* 0x000ea20000000200 */
[C---:B------:R-:W-:Y:S07]  /*8570*/  HMMA.16816.F32 R16, R128.reuse, R18, RZ ;  /* 0x000000128010723c */ /* 0x040fee00000018ff */
[----:B------:R-:W2:Y:S01]  /*8580*/  LDSM.16.M88.4 R204, [R236+0x7800] ;  /* 0x00780000eccc783b */ /* 0x000ea20000000200 */
[-C--:B----4-:R-:W-:Y:S07]  /*8590*/  HMMA.16816.F32 R20, R128, R32.reuse, RZ ;  /* 0x000000208014723c */ /* 0x090fee00000018ff */
[----:B------:R-:W-:Y:S01]  /*85a0*/  LDSM.16.M88.4 R208, [R243] ;  /* 0x00000000f3d0783b */ /* 0x000fe20000000200 */
[C---:B------:R-:W-:Y:S07]  /*85b0*/  HMMA.16816.F32 R24, R124.reuse, R32, RZ ;  /* 0x000000207c18723c */ /* 0x040fee00000018ff */
[----:B------:R-:W4:Y:S01]  /*85c0*/  LDSM.16.M88.4 R212, [R238+0x4000] ;  /* 0x00400000eed4783b */ /* 0x000f220000000200 */
[-C--:B------:R-:W-:Y:S07]  /*85d0*/  HMMA.16816.F32 R28, R124, R34.reuse, RZ ;  /* 0x000000227c1c723c */ /* 0x080fee00000018ff */
[----:B------:R-:W4:Y:S01]  /*85e0*/  LDSM.16.M88.4 R216, [R243+0x2000] ;  /* 0x00200000f3d8783b */ /* 0x000f220000000200 */
[C---:B------:R-:W-:Y:S07]  /*85f0*/  HMMA.16816.F32 R32, R128.reuse, R34, RZ ;  /* 0x000000228020723c */ /* 0x040fee00000018ff */
[----:B------:R-:W4:Y:S01]  /*8600*/  LDSM.16.M88.4 R220, [R238+0x4800] ;  /* 0x00480000eedc783b */ /* 0x000f220000000200 */
[-C--:B-----5:R-:W-:Y:S07]  /*8610*/  HMMA.16816.F32 R36, R128, R48.reuse, RZ ;  /* 0x000000308024723c */ /* 0x0a0fee00000018ff */
[----:B------:R-:W-:Y:S01]  /*8620*/  LDSM.16.M88.4 R224, [R238+0x5800] ;  /* 0x00580000eee0783b */ /* 0x000fe20000000200 */
[C---:B------:R-:W-:Y:S07]  /*8630*/  HMMA.16816.F32 R40, R124.reuse, R48, RZ ;  /* 0x000000307c28723c */ /* 0x040fee00000018ff */
[----:B------:R-:W-:Y:S01]  /*8640*/  LDSM.16.M88.4 R228, [R238+0x6000] ;  /* 0x00600000eee4783b */ /* 0x000fe20000000200 */
[-C--:B------:R-:W-:Y:S07]  /*8650*/  HMMA.16816.F32 R44, R124, R50.reuse, RZ ;  /* 0x000000327c2c723c */ /* 0x080fee00000018ff */
[----:B------:R-:W-:Y:S01]  /*8660*/  LDSM.16.M88.4 R232, [R238+0x6800] ;  /* 0x00680000eee8783b */ /* 0x000fe20000000200 */
[C---:B------:R-:W-:Y:S08]  /*8670*/  HMMA.16816.F32 R48, R128.reuse, R50, RZ ;  /* 0x000000328030723c */ /* 0x040ff000000018ff */
[-C--:B------:R-:W-:Y:S08]  /*8680*/  HMMA.16816.F32 R52, R128, R64.reuse, RZ ;  /* 0x000000408034723c */ /* 0x080ff000000018ff */
[C---:B------:R-:W-:Y:S08]  /*8690*/  HMMA.16816.F32 R56, R124.reuse, R64, RZ ;  /* 0x000000407c38723c */ /* 0x040ff000000018ff */
[-C--:B------:R-:W-:Y:S08]  /*86a0*/  HMMA.16816.F32 R60, R124, R66.reuse, RZ ;  /* 0x000000427c3c723c */ /* 0x080ff000000018ff */
[C---:B------:R-:W-:Y:S08]  /*86b0*/  HMMA.16816.F32 R64, R128.reuse, R66, RZ ;  /* 0x000000428040723c */ /* 0x040ff000000018ff */
[-C--:B-1----:R-:W-:Y:S08]  /*86c0*/  HMMA.16816.F32 R68, R128, R80.reuse, RZ ;  /* 0x000000508044723c */ /* 0x082ff000000018ff */
[C---:B------:R-:W-:Y:S08]  /*86d0*/  HMMA.16816.F32 R72, R124.reuse, R80, RZ ;  /* 0x000000507c48723c */ /* 0x040ff000000018ff */
[-C--:B------:R-:W-:Y:S08]  /*86e0*/  HMMA.16816.F32 R76, R124, R82.reuse, RZ ;  /* 0x000000527c4c723c */ /* 0x080ff000000018ff */
[C---:B------:R-:W-:Y:S08]  /*86f0*/  HMMA.16816.F32 R80, R128.reuse, R82, RZ ;  /* 0x000000528050723c */ /* 0x040ff000000018ff */
[-C--:B---3--:R-:W-:Y:S08]  /*8700*/  HMMA.16816.F32 R84, R128, R96.reuse, RZ ;  /* 0x000000608054723c */ /* 0x088ff000000018ff */
[C---:B------:R-:W-:Y:S08]  /*8710*/  HMMA.16816.F32 R88, R124.reuse, R96, RZ ;  /* 0x000000607c58723c */ /* 0x040ff000000018ff */
[-C--:B------:R-:W-:Y:S08]  /*8720*/  HMMA.16816.F32 R92, R124, R98.reuse, RZ ;  /* 0x000000627c5c723c */ /* 0x080ff000000018ff */
[C---:B------:R-:W-:Y:S08]  /*8730*/  HMMA.16816.F32 R96, R128.reuse, R98, RZ ;  /* 0x000000628060723c */ /* 0x040ff000000018ff */
[-C--:B--2---:R-:W-:Y:S08]  /*8740*/  HMMA.16816.F32 R100, R128, R112.reuse, RZ ;  /* 0x000000708064723c */ /* 0x084ff000000018ff */
[C---:B------:R-:W-:Y:S08]  /*8750*/  HMMA.16816.F32 R104, R124.reuse, R112, RZ ;  /* 0x000000707c68723c */ /* 0x040ff000000018ff */
[-C--:B------:R-:W-:Y:S08]  /*8760*/  HMMA.16816.F32 R108, R124, R114.reuse, RZ ;  /* 0x000000727c6c723c */ /* 0x080ff000000018ff */
[C---:B------:R-:W-:Y:S08]  /*8770*/  HMMA.16816.F32 R112, R128.reuse, R114, RZ ;  /* 0x000000728070723c */ /* 0x040ff000000018ff */
[-C--:B------:R-:W-:Y:S08]  /*8780*/  HMMA.16816.F32 R116, R128, R204.reuse, RZ ;  /* 0x000000cc8074723c */ /* 0x080ff000000018ff */
[C---:B------:R-:W-:Y:S08]  /*8790*/  HMMA.16816.F32 R120, R124.reuse, R204, RZ ;  /* 0x000000cc7c78723c */ /* 0x040ff000000018ff */
[-C--:B------:R-:W-:Y:S08]  /*87a0*/  HMMA.16816.F32 R124, R124, R206.reuse, RZ ;  /* 0x000000ce7c7c723c */ /* 0x080ff000000018ff */
[----:B------:R-:W-:Y:S01]  /*87b0*/  HMMA.16816.F32 R128, R128, R206, RZ ;  /* 0x000000ce8080723c */ /* 0x000fe200000018ff */
[----:B------:R-:W1:Y:S07]  /*87c0*/  LDSM.16.M88.4 R204, [R238+0x5000] ;  /* 0x00500000eecc783b */ /* 0x000e6e0000000200 */
[-C--:B----4-:R-:W-:Y:S08]  /*87d0*/  HMMA.16816.F32 R4, R208, R212.reuse, R4 ;  /* 0x000000d4d004723c */ /* 0x090ff00000001804 */
[C---:B------:R-:W-:Y:S08]  /*87e0*/  HMMA.16816.F32 R8, R216.reuse, R212, R8 ;  /* 0x000000d4d808723c */ /* 0x040ff00000001808 */
[-C--:B------:R-:W-:Y:S08]  /*87f0*/  HMMA.16816.F32 R12, R216, R214.reuse, R12 ;  /* 0x000000d6d80c723c */ /* 0x080ff0000000180c */
[C---:B------:R-:W-:Y:S01]  /*8800*/  HMMA.16816.F32 R16, R208.reuse, R214, R16 ;  /* 0x000000d6d010723c */ /* 0x040fe20000001810 */
[----:B------:R-:W2:Y:S07]  /*8810*/  LDSM.16.M88.4 R212, [R238+0x7000] ;  /* 0x00700000eed4783b */ /* 0x000eae0000000200 */
[-C--:B------:R-:W-:Y:S08]  /*8820*/  HMMA.16816.F32 R20, R208, R220.reuse, R20 ;  /* 0x000000dcd014723c */ /* 0x080ff00000001814 */
[C---:B------:R-:W-:Y:S08]  /*8830*/  HMMA.16816.F32 R24, R216.reuse, R220, R24 ;  /* 0x000000dcd818723c */ /* 0x040ff00000001818 */
[-C--:B------:R-:W-:Y:S08]  /*8840*/  HMMA.16816.F32 R28, R216, R222.reuse, R28 ;  /* 0x000000ded81c723c */ /* 0x080ff0000000181c */
[C---:B------:R-:W-:Y:S01]  /*8850*/  HMMA.16816.F32 R32, R208.reuse, R222, R32 ;  /* 0x000000ded020723c */ /* 0x040fe20000001820 */
[----:B------:R-:W-:Y:S07]  /*8860*/  LDSM.16.M88.4 R220, [R241] ;  /* 0x00000000f1dc783b */ /* 0x000fee0000000200 */
[-C--:B-1----:R-:W-:Y:S08]  /*8870*/  HMMA.16816.F32 R36, R208, R204.reuse, R36 ;  /* 0x000000ccd024723c */ /* 0x082ff00000001824 */
[C---:B------:R-:W-:Y:S08]  /*8880*/  HMMA.16816.F32 R40, R216.reuse, R204, R40 ;  /* 0x000000ccd828723c */ /* 0x040ff00000001828 */
[-C--:B------:R-:W-:Y:S08]  /*8890*/  HMMA.16816.F32 R44, R216, R206.reuse, R44 ;  /* 0x000000ced82c723c */ /* 0x080ff0000000182c */
[C---:B------:R-:W-:Y:S01]  /*88a0*/  HMMA.16816.F32 R48, R208.reuse, R206, R48 ;  /* 0x000000ced030723c */ /* 0x040fe20000001830 */
[----:B------:R-:W1:Y:S07]  /*88b0*/  LDSM.16.M88.4 R204, [R238+0x7800] ;  /* 0x00780000eecc783b */ /* 0x000e6e0000000200 */
[-C--:B------:R-:W-:Y:S08]  /*88c0*/  HMMA.16816.F32 R52, R208, R224.reuse, R52 ;  /* 0x000000e0d034723c */ /* 0x080ff00000001834 */
[C---:B------:R-:W-:Y:S08]  /*88d0*/  HMMA.16816.F32 R56, R216.reuse, R224, R56 ;  /* 0x000000e0d838723c */ /* 0x040ff00000001838 */
[-C--:B------:R-:W-:Y:S08]  /*88e0*/  HMMA.16816.F32 R60, R216, R226.reuse, R60 ;  /* 0x000000e2d83c723c */ /* 0x080ff0000000183c */
[C---:B------:R-:W-:Y:S01]  /*88f0*/  HMMA.16816.F32 R64, R208.reuse, R226, R64 ;  /* 0x000000e2d040723c */ /* 0x040fe20000001840 */
[----:B------:R-:W3:Y:S07]  /*8900*/  LDSM.16.M88.4 R224, [R237+0x4000] ;  /* 0x00400000ede0783b */ /* 0x000eee0000000200 */
[-C--:B------:R-:W-:Y:S08]  /*8910*/  HMMA.16816.F32 R68, R208, R228.reuse, R68 ;  /* 0x000000e4d044723c */ /* 0x080ff00000001844 */
[C---:B------:R-:W-:Y:S08]  /*8920*/  HMMA.16816.F32 R72, R216.reuse, R228, R72 ;  /* 0x000000e4d848723c */ /* 0x040ff00000001848 */
[-C--:B------:R-:W-:Y:S08]  /*8930*/  HMMA.16816.F32 R76, R216, R230.reuse, R76 ;  /* 0x000000e6d84c723c */ /* 0x080ff0000000184c */
[C---:B------:R-:W-:Y:S01]  /*8940*/  HMMA.16816.F32 R80, R208.reuse, R230, R80 ;  /* 0x000000e6d050723c */ /* 0x040fe20000001850 */
[----:B------:R-:W4:Y:S07]  /*8950*/  LDSM.16.M88.4 R228, [R241+0x2000] ;  /* 0x00200000f1e4783b */ /* 0x000f2e0000000200 */
[-C--:B------:R-:W-:Y:S08]  /*8960*/  HMMA.16816.F32 R84, R208, R232.reuse, R84 ;  /* 0x000000e8d054723c */ /* 0x080ff00000001854 */
[C---:B------:R-:W-:Y:S08]  /*8970*/  HMMA.16816.F32 R88, R216.reuse, R232, R88 ;  /* 0x000000e8d858723c */ /* 0x040ff00000001858 */
[-C--:B------:R-:W-:Y:S08]  /*8980*/  HMMA.16816.F32 R92, R216, R234.reuse, R92 ;  /* 0x000000ead85c723c */ /* 0x080ff0000000185c */
[C---:B------:R-:W-:Y:S01]  /*8990*/  HMMA.16816.F32 R96, R208.reuse, R234, R96 ;  /* 0x000000ead060723c */ /* 0x040fe20000001860 */
[----:B------:R-:W5:Y:S07]  /*89a0*/  LDSM.16.M88.4 R232, [R237+0x4800] ;  /* 0x00480000ede8783b */ /* 0x000f6e0000000200 */
[-C--:B--2---:R-:W-:Y:S08]  /*89b0*/  HMMA.16816.F32 R100, R208, R212.reuse, R100 ;  /* 0x000000d4d064723c */ /* 0x084ff00000001864 */
[C---:B------:R-:W-:Y:S08]  /*89c0*/  HMMA.16816.F32 R104, R216.reuse, R212, R104 ;  /* 0x000000d4d868723c */ /* 0x040ff00000001868 */
[-C--:B------:R-:W-:Y:S08]  /*89d0*/  HMMA.16816.F32 R108, R216, R214.reuse, R108 ;  /* 0x000000d6d86c723c */ /* 0x080ff0000000186c */
[C---:B------:R-:W-:Y:S01]  /*89e0*/  HMMA.16816.F32 R112, R208.reuse, R214, R112 ;  /* 0x000000d6d070723c */ /* 0x040fe20000001870 */
[----:B------:R-:W-:Y:S07]  /*89f0*/  LDSM.16.M88.4 R212, [R237+0x6000] ;  /* 0x00600000edd4783b */ /* 0x000fee0000000200 */
[-C--:B-1----:R-:W-:Y:S08]  /*8a00*/  HMMA.16816.F32 R116, R208, R204.reuse, R116 ;  /* 0x000000ccd074723c */ /* 0x082ff00000001874 */
[C---:B------:R-:W-:Y:S08]  /*8a10*/  HMMA.16816.F32 R120, R216.reuse, R204, R120 ;  /* 0x000000ccd878723c */ /* 0x040ff00000001878 */
[-C--:B------:R-:W-:Y:S01]  /*8a20*/  HMMA.16816.F32 R124, R216, R206.reuse, R124 ;  /* 0x000000ced87c723c */ /* 0x080fe2000000187c */
[----:B------:R-:W-:Y:S07]  /*8a30*/  LDSM.16.M88.4 R216, [R237+0x6800] ;  /* 0x00680000edd8783b */ /* 0x000fee0000000200 */
[----:B------:R-:W-:Y:S01]  /*8a40*/  HMMA.16816.F32 R128, R208, R206, R128 ;  /* 0x000000ced080723c */ /* 0x000fe20000001880 */
[----:B------:R-:W1:Y:S07]  /*8a50*/  LDSM.16.M88.4 R204, [R237+0x5000] ;  /* 0x00500000edcc783b */ /* 0x000e6e0000000200 */
[-C--:B---3--:R-:W-:Y:S01]  /*8a60*/  HMMA.16816.F32 R4, R220, R224.reuse, R4 ;  /* 0x000000e0dc04723c */ /* 0x088fe20000001804 */
[----:B------:R-:W2:Y:S07]  /*8a70*/  LDSM.16.M88.4 R208, [R237+0x5800] ;  /* 0x00580000edd0783b */ /* 0x000eae0000000200 */
[C---:B----4-:R-:W-:Y:S08]  /*8a80*/  HMMA.16816.F32 R8, R228.reuse, R224, R8 ;  /* 0x000000e0e408723c */ /* 0x050ff00000001808 */
[-C--:B------:R-:W-:Y:S08]  /*8a90*/  HMMA.16816.F32 R12, R228, R226.reuse, R12 ;  /* 0x000000e2e40c723c */ /* 0x080ff0000000180c */
[C---:B------:R-:W-:Y:S01]  /*8aa0*/  HMMA.16816.F32 R16, R220.reuse, R226, R16 ;  /* 0x000000e2dc10723c */ /* 0x040fe20000001810 */
[----:B------:R-:W3:Y:S07]  /*8ab0*/  LDSM.16.M88.4 R224, [R237+0x7000] ;  /* 0x00700000ede0783b */ /* 0x000eee0000000200 */
[-C--:B-----5:R-:W-:Y:S08]  /*8ac0*/  HMMA.16816.F32 R20, R220, R232.reuse, R20 ;  /* 0x000000e8dc14723c */ /* 0x0a0ff00000001814 */
[C---:B------:R-:W-:Y:S08]  /*8ad0*/  HMMA.16816.F32 R24, R228.reuse, R232, R24 ;  /* 0x000000e8e418723c */ /* 0x040ff00000001818 */
[-C--:B------:R-:W-:Y:S08]  /*8ae0*/  HMMA.16816.F32 R28, R228, R234.reuse, R28 ;  /* 0x000000eae41c723c */ /* 0x080ff0000000181c */
[C---:B------:R-:W-:Y:S01]  /*8af0*/  HMMA.16816.F32 R32, R220.reuse, R234, R32 ;  /* 0x000000eadc20723c */ /* 0x040fe20000001820 */
[----:B------:R-:W4:Y:S07]  /*8b00*/  LDSM.16.M88.4 R232, [R237+0x7800] ;  /* 0x00780000ede8783b */ /* 0x000f2e0000000200 */
[-C--:B-1----:R-:W-:Y:S08]  /*8b10*/  HMMA.16816.F32 R36, R220, R204.reuse, R36 ;  /* 0x000000ccdc24723c */ /* 0x082ff00000001824 */
[C---:B------:R-:W-:Y:S08]  /*8b20*/  HMMA.16816.F32 R40, R228.reuse, R204, R40 ;  /* 0x000000cce428723c */ /* 0x040ff00000001828 */
[-C--:B------:R-:W-:Y:S08]  /*8b30*/  HMMA.16816.F32 R44, R228, R206.reuse, R44 ;  /* 0x000000cee42c723c */ /* 0x080ff0000000182c */
[C---:B------:R-:W-:Y:S01]  /*8b40*/  HMMA.16816.F32 R48, R220.reuse, R206, R48 ;  /* 0x000000cedc30723c */ /* 0x040fe20000001830 */
[----:B------:R-:W-:Y:S07]  /*8b50*/  LDSM.16.M88.4 R204, [R242] ;  /* 0x00000000f2cc783b */ /* 0x000fee0000000200 */
[-C--:B--2---:R-:W-:Y:S08]  /*8b60*/  HMMA.16816.F32 R52, R220, R208.reuse, R52 ;  /* 0x000000d0dc34723c */ /* 0x084ff00000001834 */
        /* <DEDUP_REMOVED lines=13> */
[----:B------:R-:W5:Y:S07]  /*8c40*/  LDSM.16.M88.4 R216, [R239+0x4800] ;  /* 0x00480000efd8783b */ /* 0x000f6e0000000200 */
[-C--:B---3--:R-:W-:Y:S08]  /*8c50*/  HMMA.16816.F32 R100, R220, R224.reuse, R100 ;  /* 0x000000e0dc64723c */ /* 0x088ff00000001864 */
[C---:B------:R-:W-:Y:S08]  /*8c60*/  HMMA.16816.F32 R104, R228.reuse, R224, R104 ;  /* 0x000000e0e468723c */ /* 0x040ff00000001868 */
[-C--:B------:R-:W-:Y:S08]  /*8c70*/  HMMA.16816.F32 R108, R228, R226.reuse, R108 ;  /* 0x000000e2e46c723c */ /* 0x080ff0000000186c */
[C---:B------:R-:W-:Y:S01]  /*8c80*/  HMMA.16816.F32 R112, R220.reuse, R226, R112 ;  /* 0x000000e2dc70723c */ /* 0x040fe20000001870 */
[----:B------:R-:W3:Y:S07]  /*8c90*/  LDSM.16.M88.4 R224, [R239+0x5000] ;  /* 0x00500000efe0783b */ /* 0x000eee0000000200 */
[-C--:B----4-:R-:W-:Y:S08]  /*8ca0*/  HMMA.16816.F32 R116, R220, R232.reuse, R116 ;  /* 0x000000e8dc74723c */ /* 0x090ff00000001874 */
[C---:B------:R-:W-:Y:S08]  /*8cb0*/  HMMA.16816.F32 R120, R228.reuse, R232, R120 ;  /* 0x000000e8e478723c */ /* 0x040ff00000001878 */
[-C--:B------:R-:W-:Y:S01]  /*8cc0*/  HMMA.16816.F32 R124, R228, R234.reuse, R124 ;  /* 0x000000eae47c723c */ /* 0x080fe2000000187c */
[----:B------:R-:W-:Y:S07]  /*8cd0*/  LDSM.16.M88.4 R228, [R239+0x7000] ;  /* 0x00700000efe4783b */ /* 0x000fee0000000200 */
[----:B------:R-:W-:Y:S01]  /*8ce0*/  HMMA.16816.F32 R128, R220, R234, R128 ;  /* 0x000000eadc80723c */ /* 0x000fe20000001880 */
[----:B------:R-:W-:Y:S07]  /*8cf0*/  LDSM.16.M88.4 R220, [R239+0x6000] ;  /* 0x00600000efdc783b */ /* 0x000fee0000000200 */
[-C--:B-1----:R-:W-:Y:S01]  /*8d00*/  HMMA.16816.F32 R4, R204, R208.reuse, R4 ;  /* 0x000000d0cc04723c */ /* 0x082fe20000001804 */
[----:B------:R-:W-:Y:S07]  /*8d10*/  LDSM.16.M88.4 R232, [R239+0x7800] ;  /* 0x00780000efe8783b */ /* 0x000fee0000000200 */
[C---:B--2---:R-:W-:Y:S08]  /*8d20*/  HMMA.16816.F32 R8, R212.reuse, R208, R8 ;  /* 0x000000d0d408723c */ /* 0x044ff00000001808 */
[-C--:B------:R-:W-:Y:S03]  /*8d30*/  HMMA.16816.F32 R12, R212, R210.reuse, R12 ;  /* 0x000000d2d40c723c */ /* 0x080fe6000000180c */
[----:B------:R-:W-:Y:S02]  /*8d40*/  FMNMX3.FTZ R170, R3, R4, R5, !PT ;  /* 0x0000000403aa7276 */ /* 0x000fe40007810005 */
[----:B------:R-:W-:Y:S03]  /*8d50*/  FMNMX3.FTZ R169, R168, R6, R7, !PT ;  /* 0x00000006a8a97276 */ /* 0x000fe60007810007 */
[C---:B------:R-:W-:Y:S01]  /*8d60*/  HMMA.16816.F32 R16, R204.reuse, R210, R16 ;  /* 0x000000d2cc10723c */ /* 0x040fe20000001810 */
[----:B------:R-:W1:Y:S03]  /*8d70*/  LDSM.16.M88.4 R208, [R239+0x5800] ;  /* 0x00580000efd0783b */ /* 0x000e660000000200 */
[----:B------:R-:W-:Y:S02]  /*8d80*/  FMNMX3.FTZ R2, R173, R8, R9, !PT ;  /* 0x00000008ad027276 */ /* 0x000fe40007810009 */
[----:B------:R-:W-:Y:S02]  /*8d90*/  FMNMX3.FTZ R0, R174, R10, R11, !PT ;  /* 0x0000000aae007276 */ /* 0x000fe4000781000b */
[-C--:B-----5:R-:W-:Y:S03]  /*8da0*/  HMMA.16816.F32 R20, R204, R216.reuse, R20 ;  /* 0x000000d8cc14723c */ /* 0x0a0fe60000001814 */
[----:B------:R-:W-:Y:S02]  /*8db0*/  FMNMX3.FTZ R2, R2, R12, R13, !PT ;  /* 0x0000000c02027276 */ /* 0x000fe4000781000d */
[----:B------:R-:W-:Y:S03]  /*8dc0*/  FMNMX3.FTZ R0, R0, R14, R15, !PT ;  /* 0x0000000e00007276 */ /* 0x000fe6000781000f */
[C---:B------:R-:W-:Y:S04]  /*8dd0*/  HMMA.16816.F32 R24, R212.reuse, R216, R24 ;  /* 0x000000d8d418723c */ /* 0x040fe80000001818 */
[----:B------:R-:W-:Y:S02]  /*8de0*/  FMNMX3.FTZ R170, R170, R16, R17, !PT ;  /* 0x00000010aaaa7276 */ /* 0x000fe40007810011 */
[----:B------:R-:W-:Y:S02]  /*8df0*/  FMNMX3.FTZ R169, R169, R18, R19, !PT ;  /* 0x00000012a9a97276 */ /* 0x000fe40007810013 */
[-C--:B------:R-:W-:Y:S08]  /*8e00*/  HMMA.16816.F32 R28, R212, R218.reuse, R28 ;  /* 0x000000dad41c723c */ /* 0x080ff0000000181c */
[C---:B------:R-:W-:Y:S01]  /*8e10*/  HMMA.16816.F32 R32, R204.reuse, R218, R32 ;  /* 0x000000dacc20723c */ /* 0x040fe20000001820 */
[----:B------:R-:W2:Y:S01]  /*8e20*/  LDSM.16.M88.4 R216, [R239+0x6800] ;  /* 0x00680000efd8783b */ /* 0x000ea20000000200 */
[----:B------:R-:W-:Y:S04]  /*8e30*/  DEPBAR.LE SB0, 0x0 ;  /* 0x000080000000791a */ /* 0x000fe80000000000 */
[----:B------:R-:W-:Y:S02]  /*8e40*/  FMNMX3.FTZ R0, R0, R26, R27, !PT ;  /* 0x0000001a00007276 */ /* 0x000fe4000781001b */
[-C--:B---3--:R-:W-:Y:S01]  /*8e50*/  HMMA.16816.F32 R36, R204, R224.reuse, R36 ;  /* 0x000000e0cc24723c */ /* 0x088fe20000001824 */
[----:B------:R-:W-:Y:S04]  /*8e60*/  BAR.SYNC.DEFER_BLOCKING 0x0 ;  /* 0x0000000000007b1d */ /* 0x000fe80000010000 */
[----:B------:R-:W-:Y:S03]  /*8e70*/  FMNMX3.FTZ R0, R0, R30, R31, !PT ;  /* 0x0000001e00007276 */ /* 0x000fe6000781001f */
[C---:B------:R-:W-:Y:S08]  /*8e80*/  HMMA.16816.F32 R40, R212.reuse, R224, R40 ;  /* 0x000000e0d428723c */ /* 0x040ff00000001828 */
[-C--:B------:R-:W-:Y:S08]  /*8e90*/  HMMA.16816.F32 R44, R212, R226.reuse, R44 ;  /* 0x000000e2d42c723c */ /* 0x080ff0000000182c */
[C---:B------:R-:W-:Y:S04]  /*8ea0*/  HMMA.16816.F32 R48, R204.reuse, R226, R48 ;  /* 0x000000e2cc30723c */ /* 0x040fe80000001830 */
[----:B------:R-:W-:Y:S04]  /*8eb0*/  FMNMX3.FTZ R0, R0, R42, R43, !PT ;  /* 0x0000002a00007276 */ /* 0x000fe8000781002b */
[-C--:B-1----:R-:W-:Y:S03]  /*8ec0*/  HMMA.16816.F32 R52, R204, R208.reuse, R52 ;  /* 0x000000d0cc34723c */ /* 0x082fe60000001834 */
[----:B------:R-:W-:Y:S05]  /*8ed0*/  FMNMX3.FTZ R0, R0, R46, R47, !PT ;  /* 0x0000002e00007276 */ /* 0x000fea000781002f */
[C---:B------:R-:W-:Y:S08]  /*8ee0*/  HMMA.16816.F32 R56, R212.reuse, R208, R56 ;  /* 0x000000d0d438723c */ /* 0x040ff00000001838 */
[-C--:B------:R-:W-:Y:S08]  /*8ef0*/  HMMA.16816.F32 R60, R212, R210.reuse, R60 ;  /* 0x000000d2d43c723c */ /* 0x080ff0000000183c */
[C---:B------:R-:W-:Y:S04]  /*8f00*/  HMMA.16816.F32 R64, R204.reuse, R210, R64 ;  /* 0x000000d2cc40723c */ /* 0x040fe80000001840 */
[----:B------:R-:W-:Y:S04]  /*8f10*/  FMNMX3.FTZ R0, R0, R58, R59, !PT ;  /* 0x0000003a00007276 */ /* 0x000fe8000781003b */
[-C--:B------:R-:W-:Y:S03]  /*8f20*/  HMMA.16816.F32 R68, R204, R220.reuse, R68 ;  /* 0x000000dccc44723c */ /* 0x080fe60000001844 */
[----:B------:R-:W-:Y:S05]  /*8f30*/  FMNMX3.FTZ R0, R0, R62, R63, !PT ;  /* 0x0000003e00007276 */ /* 0x000fea000781003f */
[C---:B------:R-:W-:Y:S04]  /*8f40*/  HMMA.16816.F32 R72, R212.reuse, R220, R72 ;  /* 0x000000dcd448723c */ /* 0x040fe80000001848 */
[----:B------:R-:W-:Y:S02]  /*8f50*/  FMNMX3.FTZ R220, R2, R24, R25, !PT ;  /* 0x0000001802dc7276 */ /* 0x000fe40007810019 */
[----:B------:R-:W-:Y:S02]  /*8f60*/  FMNMX3.FTZ R2, R169, R22, R23, !PT ;  /* 0x00000016a9027276 */ /* 0x000fe40007810017 */
[-C--:B------:R-:W-:Y:S03]  /*8f70*/  HMMA.16816.F32 R76, R212, R222.reuse, R76 ;  /* 0x000000ded44c723c */ /* 0x080fe6000000184c */
[----:B------:R-:W-:Y:S02]  /*8f80*/  FMNMX3.FTZ R220, R220, R28, R29, !PT ;  /* 0x0000001cdcdc7276 */ /* 0x000fe4000781001d */
[----:B------:R-:W-:Y:S02]  /*8f90*/  FMNMX3.FTZ R2, R2, R34, R35, !PT ;  /* 0x0000002202027276 */ /* 0x000fe40007810023 */
[----:B------:R-:W-:Y:S01]  /*8fa0*/  FMNMX3.FTZ R220, R220, R40, R41, !PT ;  /* 0x00000028dcdc7276 */ /* 0x000fe20007810029 */
[C---:B------:R-:W-:Y:S04]  /*8fb0*/  HMMA.16816.F32 R80, R204.reuse, R222, R80 ;  /* 0x000000decc50723c */ /* 0x040fe80000001850 */
[----:B------:R-:W-:Y:S02]  /*8fc0*/  FMNMX3.FTZ R2, R2, R38, R39, !PT ;  /* 0x0000002602027276 */ /* 0x000fe40007810027 */
[----:B------:R-:W-:Y:S02]  /*8fd0*/  FMNMX3.FTZ R220, R220, R44, R45, !PT ;  /* 0x0000002cdcdc7276 */ /* 0x000fe4000781002d */
[-C--:B--2---:R-:W-:Y:S03]  /*8fe0*/  HMMA.16816.F32 R84, R204, R216.reuse, R84 ;  /* 0x000000d8cc54723c */ /* 0x084fe60000001854 */
[----:B------:R-:W-:Y:S02]  /*8ff0*/  FMNMX3.FTZ R2, R2, R50, R51, !PT ;  /* 0x0000003202027276 */ /* 0x000fe40007810033 */
[----:B------:R-:W-:Y:S02]  /*9000*/  FMNMX3.FTZ R220, R220, R56, R57, !PT ;  /* 0x00000038dcdc7276 */ /* 0x000fe40007810039 */
[----:B------:R-:W-:Y:S01]  /*9010*/  FMNMX3.FTZ R2, R2, R54, R55, !PT ;  /* 0x0000003602027276 */ /* 0x000fe20007810037 */
        /* <DEDUP_REMOVED lines=10> */
[----:B------:R-:W-:Y:S01]  /*90c0*/  FMNMX3.FTZ R218, R218, R32, R33, !PT ;  /* 0x00000020dada7276 */ /* 0x000fe20007810021 */
        /* <DEDUP_REMOVED lines=28> */
[----:B------:R-:W-:Y:S04]  /*9290*/  HMMA.16816.F32 R128, R204, R234, R128 ;  /* 0x000000eacc80723c */ /* 0x000fe80000001880 */
[----:B------:R-:W-:Y:S02]  /*92a0*/  FMNMX3.FTZ R0, R0, R110, R111, !PT ;  /* 0x0000006e00007276 */ /* 0x000fe4000781006f */
        /* <DEDUP_REMOVED lines=9> */
[----:B------:R-:W-:Y:S01]  /*9340*/  FMNMX3.FTZ R219, R2, R130, R131, !PT ;  /* 0x0000008202db7276 */ /* 0x000fe20007810083 */
[----:B------:R-:W-:Y:S06]  /*9350*/  @P0 BRA `(.L_x_20) ;  /* 0xffffffe800f80947 */ /* 0x000fec000383ffff */
.L_x_19:
[----:B------:R-:W2:Y:S01]  /*9360*/  SHFL.BFLY PT, R172, R218, 0x2, 0x1f ;  /* 0x0c401f00daac7f89 */ /* 0x000ea200000e0000 */
[----:B------:R-:W-:Y:S07]  /*9370*/  UMOV UR5, UR6 ;  /* 0x0000000600057c82 */ /* 0x000fee0008000000 */
[----:B-1----:R-:W1:Y:S08]  /*9380*/  SHFL.BFLY PT, R170, R220, 0x2, 0x1f ;  /* 0x0c401f00dcaa7f89 */ /* 0x002e7000000e0000 */
[----:B------:R-:W3:Y:S08]  /*9390*/  SHFL.BFLY PT, R2, R0, 0x2, 0x1f ;  /* 0x0c401f0000027f89 */ /* 0x000ef000000e0000 */
[----:B------:R-:W4:Y:S01]  /*93a0*/  SHFL.BFLY PT, R171, R219, 0x2, 0x1f ;  /* 0x0c401f00dbab7f89 */ /* 0x000f2200000e0000 */
[----:B------:R-:W5:Y:S02]  /*93b0*/  S2R R205, SR_TID.X ;  /* 0x0000000000cd7919 */ /* 0x000f640000002100 */
[----:B-----5:R-:W-:Y:S02]  /*93c0*/  MOV R213, R205 ;  /* 0x000000cd00d57202 */ /* 0x020fe40000000f00 */
[----:B--2---:R-:W-:Y:S02]  /*93d0*/  FMNMX.FTZ R172, R218, R172, !PT ;  /* 0x000000acdaac7209 */ /* 0x004fe40007810000 */
[----:B-1----:R-:W-:Y:S02]  /*93e0*/  FMNMX.FTZ R170, R220, R170, !PT ;  /* 0x000000aadcaa7209 */ /* 0x002fe40007810000 */
[----:B---3--:R-:W-:Y:S01]  /*93f0*/  FMNMX.FTZ R0, R0, R2, !PT ;  /* 0x0000000200007209 */ /* 0x008fe20007810000 */
[----:B------:R-:W1:Y:S01]  /*9400*/  SHFL.BFLY PT, R169, R172, 0x1, 0x1f ;  /* 0x0c201f00aca97f89 */ /* 0x000e6200000e0000 */
[----:B----4-:R-:W-:Y:S02]  /*9410*/  FMNMX.FTZ R171, R219, R171, !PT ;  /* 0x000000abdbab7209 */ /* 0x010fe40007810000 */
[----:B------:R-:W-:Y:S05]  /*9420*/  SHF.L.U32 R205, R213, 0x3, RZ ;  /* 0x00000003d5cd7819 */ /* 0x000fea00000006ff */
[----:B------:R-:W2:Y:S01]  /*9430*/  SHFL.BFLY PT, R204, R170, 0x1, 0x1f ;  /* 0x0c201f00aacc7f89 */ /* 0x000ea200000e0000 */
[----:B------:R-:W-:Y:S02]  /*9440*/  SHF.R.U32.HI R215, RZ, 0x1, R213 ;  /* 0x00000001ffd77819 */ /* 0x000fe400000116d5 */
[----:B------:R-:W-:Y:S05]  /*9450*/  LOP3.LUT R214, R205, 0x38, RZ, 0xc0, !PT ;  /* 0x00000038cdd67812 */ /* 0x000fea00078ec0ff */
[----:B------:R-:W3:Y:S01]  /*9460*/  SHFL.BFLY PT, R2, R0, 0x1, 0x1f ;  /* 0x0c201f0000027f89 */ /* 0x000ee200000e0000 */
[----:B------:R-:W-:Y:S07]  /*9470*/  LOP3.LUT P5, RZ, R213, 0x4, RZ, 0xc0, !PT ;  /* 0x00000004d5ff7812 */ /* 0x000fee00078ac0ff */
[----:B------:R-:W4:Y:S08]  /*9480*/  SHFL.BFLY PT, R175, R171, 0x1, 0x1f ;  /* 0x0c201f00abaf7f89 */ /* 0x000f3000000e0000 */
[----:B------:R-:W-:Y:S01]  /*9490*/  STL [R1+0x28], R205 ;  /* 0x000028cd01007387 */ /* 0x000fe20000100800 */
[----:B-1----:R-:W-:Y:S04]  /*94a0*/  FMNMX.FTZ R172, R172, R169, !PT ;  /* 0x000000a9acac7209 */ /* 0x002fe80007810000 */
[C---:B------:R-:W-:Y:S01]  /*94b0*/  FSETP.NEU.FTZ.AND P0, PT, R172.reuse, -INF , PT ;  /* 0xff800000ac00780b */ /* 0x040fe20003f1d000 */
[----:B------:R-:W-:Y:S01]  /*94c0*/  FMUL.FTZ R216, R172, UR4 ;  /* 0x00000004acd87c20 */ /* 0x000fe20008410000 */
[----:B--2---:R-:W-:Y:S02]  /*94d0*/  FMNMX.FTZ R170, R170, R204, !PT ;  /* 0x000000ccaaaa7209 */ /* 0x004fe40007810000 */
[----:B---3--:R-:W-:Y:S01]  /*94e0*/  FMNMX.FTZ R169, R0, R2, !PT ;  /* 0x0000000200a97209 */ /* 0x008fe20007810000 */
[----:B------:R-:W-:Y:S01]  /*94f0*/  FADD.FTZ R0, -R172, R3 ;  /* 0x00000003ac007221 */ /* 0x000fe20000010100 */
[----:B------:R-:W-:Y:S01]  /*9500*/  FSEL R216, R216, RZ, P0 ;  /* 0x000000ffd8d87208 */ /* 0x000fe20000000000 */
[----:B------:R-:W-:Y:S01]  /*9510*/  FADD.FTZ R2, -R170, R173 ;  /* 0x000000adaa027221 */ /* 0x000fe20000010100 */
[----:B----4-:R-:W-:Y:S01]  /*9520*/  FMNMX.FTZ R171, R171, R175, !PT ;  /* 0x000000afabab7209 */ /* 0x010fe20007810000 */
[----:B------:R-:W-:Y:S01]  /*9530*/  FMUL.FTZ R0, R0, UR4 ;  /* 0x0000000400007c20 */ /* 0x000fe20008410000 */
[----:B------:R-:W-:Y:S01]  /*9540*/  SHF.L.U32 R175, R213, 0x6, RZ ;  /* 0x00000006d5af7819 */ /* 0x000fe200000006ff */
[----:B------:R-:W-:Y:S01]  /*9550*/  FFMA.FTZ R173, R4, UR4, -R216 ;  /* 0x0000000404ad7c23 */ /* 0x000fe200080108d8 */
[----:B------:R-:W-:Y:S01]  /*9560*/  LOP3.LUT R4, R215, 0x8, RZ, 0xc0, !PT ;  /* 0x00000008d7047812 */ /* 0x000fe200078ec0ff */
[C---:B------:R-:W-:Y:S01]  /*9570*/  FADD.FTZ R3, -R171.reuse, R168 ;  /* 0x000000a8ab037221 */ /* 0x040fe20000010100 */
[C---:B------:R-:W-:Y:S01]  /*9580*/  FMUL.FTZ R218, R171.reuse, UR4 ;  /* 0x00000004abda7c20 */ /* 0x040fe20008410000 */
[----:B------:R1:W-:Y:S01]  /*9590*/  MUFU.EX2 R221, R173 ;  /* 0x000000ad00dd7308 */ /* 0x0003e20000000800 */
[----:B------:R-:W-:Y:S01]  /*95a0*/  FSETP.NEU.FTZ.AND P0, PT, R171, -INF , PT ;  /* 0xff800000ab00780b */ /* 0x000fe20003f1d000 */
[----:B------:R-:W-:Y:S01]  /*95b0*/  FMUL.FTZ R3, R3, UR4 ;  /* 0x0000000403037c20 */ /* 0x000fe20008410000 */
[----:B------:R-:W-:Y:S07]  /*95c0*/  FMUL.FTZ R217, R170, UR4 ;  /* 0x00000004aad97c20 */ /* 0x000fee0008410000 */
[----:B------:R2:W3:Y:S01]  /*95d0*/  MUFU.EX2 R168, R0 ;  /* 0x0000000000a87308 */ /* 0x0004e20000000800 */
[----:B------:R-:W-:Y:S01]  /*95e0*/  FSEL R218, R218, RZ, P0 ;  /* 0x000000ffdada7208 */ /* 0x000fe20000000000 */
[----:B------:R-:W-:Y:S01]  /*95f0*/  FMUL.FTZ R219, R169, UR4 ;  /* 0x00000004a9db7c20 */ /* 0x000fe20008410000 */
[----:B------:R-:W-:Y:S01]  /*9600*/  FSETP.NEU.FTZ.AND P1, PT, R170, -INF , PT ;  /* 0xff800000aa00780b */ /* 0x000fe20003f3d000 */
[----:B------:R-:W-:Y:S01]  /*9610*/  FFMA.FTZ R5, R5, UR4, -R216 ;  /* 0x0000000405057c23 */ /* 0x000fe200080108d8 */
[----:B------:R-:W-:Y:S01]  /*9620*/  FSETP.NEU.FTZ.AND P0, PT, R169, -INF , PT ;  /* 0xff800000a900780b */ /* 0x000fe20003f1d000 */
[--C-:B------:R-:W-:Y:S01]  /*9630*/  FFMA.FTZ R6, R6, UR4, -R218.reuse ;  /* 0x0000000406067c23 */ /* 0x100fe200080108da */
[----:B------:R-:W-:Y:S01]  /*9640*/  FFMA.FTZ R7, R7, UR4, -R218 ;  /* 0x0000000407077c23 */ /* 0x000fe200080108da */
[--C-:B------:R-:W-:Y:S01]  /*9650*/  FFMA.FTZ R16, R16, UR4, -R216.reuse ;  /* 0x0000000410107c23 */ /* 0x100fe200080108d8 */
[----:B------:R-:W-:Y:S01]  /*9660*/  FFMA.FTZ R17, R17, UR4, -R216 ;  /* 0x0000000411117c23 */ /* 0x000fe200080108d8 */
[--C-:B-1----:R-:W-:Y:S01]  /*9670*/  LOP3.LUT R173, R214, 0x1c0, R175.reuse, 0xf8, !PT ;  /* 0x000001c0d6ad7812 */ /* 0x102fe200078ef8af */
[--C-:B------:R-:W-:Y:S01]  /*9680*/  FFMA.FTZ R18, R18, UR4, -R218.reuse ;  /* 0x0000000412127c23 */ /* 0x100fe200080108da */
[----:B------:R-:W-:Y:S01]  /*9690*/  FFMA.FTZ R19, R19, UR4, -R218 ;  /* 0x0000000413137c23 */ /* 0x000fe200080108da */
[----:B------:R-:W-:Y:S01]  /*96a0*/  FSEL R217, R217, RZ, P1 ;  /* 0x000000ffd9d97208 */ /* 0x000fe20000800000 */
[----:B--2---:R-:W-:Y:S01]  /*96b0*/  FADD.FTZ R0, -R169, R174 ;  /* 0x000000aea9007221 */ /* 0x004fe20000010100 */
[----:B------:R-:W-:Y:S01]  /*96c0*/  LOP3.LUT R173, R173, R4, RZ, 0x3c, !PT ;  /* 0x00000004adad7212 */ /* 0x000fe200078e3cff */
[----:B------:R-:W1:Y:S01]  /*96d0*/  MUFU.EX2 R3, R3 ;  /* 0x0000000300037308 */ /* 0x000e620000000800 */
[----:B------:R-:W-:Y:S01]  /*96e0*/  FSEL R219, R219, RZ, P0 ;  /* 0x000000ffdbdb7208 */ /* 0x000fe20000000000 */
[----:B------:R-:W-:Y:S01]  /*96f0*/  FMUL.FTZ R2, R2, UR4 ;  /* 0x0000000402027c20 */ /* 0x000fe20008410000 */
[----:B------:R-:W-:Y:S07]  /*9700*/  LOP3.LUT R173, R173, 0x200, R175, 0xf8, !PT ;  /* 0x00000200adad7812 */ /* 0x000fee00078ef8af */
[----:B------:R2:W4:Y:S01]  /*9710*/  MUFU.EX2 R227, R5 ;  /* 0x0000000500e37308 */ /* 0x0005220000000800 */
[----:B------:R-:W-:Y:S01]  /*9720*/  LOP3.LUT P0, RZ, R213, 0x2, RZ, 0xc0, !PT ;  /* 0x00000002d5ff7812 */ /* 0x000fe2000780c0ff */
[----:B------:R-:W-:Y:S01]  /*9730*/  FMUL.FTZ R0, R0, UR4 ;  /* 0x0000000400007c20 */ /* 0x000fe20008410000 */
[----:B------:R-:W-:Y:S07]  /*9740*/  LEA R173, R173, UR5, 0x1 ;  /* 0x00000005adad7c11 */ /* 0x000fee000f8e08ff */
[----:B------:R1:W-:Y:S01]  /*9750*/  MUFU.EX2 R222, R6 ;  /* 0x0000000600de7308 */ /* 0x0003e20000000800 */
[--C-:B------:R-:W-:Y:S01]  /*9760*/  FFMA.FTZ R8, R8, UR4, -R217.reuse ;  /* 0x0000000408087c23 */ /* 0x100fe200080108d9 */
[----:B------:R-:W-:Y:S01]  /*9770*/  FFMA.FTZ R9, R9, UR4, -R217 ;  /* 0x0000000409097c23 */ /* 0x000fe200080108d9 */
[--C-:B------:R-:W-:Y:S01]  /*9780*/  FFMA.FTZ R10, R10, UR4, -R219.reuse ;  /* 0x000000040a0a7c23 */ /* 0x100fe200080108db */
[----:B------:R-:W5:Y:S06]  /*9790*/  LDSM.16.MT88.4 R204, [R173+0x8000] ;  /* 0x00800000adcc783b */ /* 0x000f6c0000004200 */
[----:B------:R4:W4:Y:S01]  /*97a0*/  MUFU.EX2 R226, R7 ;  /* 0x0000000700e27308 */ /* 0x0009220000000800 */
[----:B------:R-:W-:Y:S01]  /*97b0*/  FFMA.FTZ R11, R11, UR4, -R219 ;  /* 0x000000040b0b7c23 */ /* 0x000fe200080108db */
[--C-:B------:R-:W-:Y:S01]  /*97c0*/  FFMA.FTZ R12, R12, UR4, -R217.reuse ;  /* 0x000000040c0c7c23 */ /* 0x100fe200080108d9 */
[----:B------:R-:W-:Y:S07]  /*97d0*/  SEL R175, R244, 0xffffffe0, !P0 ;  /* 0xffffffe0f4af7807 */ /* 0x000fee0004000000 */
[----:B------:R4:W-:Y:S01]  /*97e0*/  MUFU.EX2 R228, R16 ;  /* 0x0000001000e47308 */ /* 0x0009e20000000800 */
[----:B------:R-:W-:Y:S01]  /*97f0*/  FFMA.FTZ R13, R13, UR4, -R217 ;  /* 0x000000040d0d7c23 */ /* 0x000fe200080108d9 */
[--C-:B------:R-:W-:Y:S01]  /*9800*/  FFMA.FTZ R14, R14, UR4, -R219.reuse ;  /* 0x000000040e0e7c23 */ /* 0x100fe200080108db */
[----:B------:R-:W-:Y:S07]  /*9810*/  FFMA.FTZ R15, R15, UR4, -R219 ;  /* 0x000000040f0f7c23 */ /* 0x000fee00080108db */
[----:B------:R-:W5:Y:S01]  /*9820*/  MUFU.EX2 R231, R17 ;  /* 0x0000001100e77308 */ /* 0x000f620000000800 */
[----:B------:R-:W-:Y:S01]  /*9830*/  IADD3 R212, PT, PT, R175, R173, RZ ;  /* 0x000000adafd47210 */ /* 0x000fe20007ffe0ff */
[C---:B---3--:R-:W-:Y:S01]  /*9840*/  FMUL.FTZ R4, R168.reuse, R180 ;  /* 0x000000b4a8047220 */ /* 0x048fe20000410000 */
[C---:B--2---:R-:W-:Y:S07]  /*9850*/  FMUL.FTZ R5, R168.reuse, R181 ;  /* 0x000000b5a8057220 */ /* 0x044fee0000410000 */
[----:B------:R2:W-:Y:S01]  /*9860*/  MUFU.EX2 R174, R18 ;  /* 0x0000001200ae7308 */ /* 0x0005e20000000800 */
[C---:B-1----:R-:W-:Y:S01]  /*9870*/  FMUL.FTZ R6, R3.reuse, R182 ;  /* 0x000000b603067220 */ /* 0x042fe20000410000 */
[----:B------:R-:W1:Y:S01]  /*9880*/  LDSM.16.MT88.4 R208, [R212+0x8000] ;  /* 0x00800000d4d0783b */ /* 0x000e620000004200 */
[----:B----4-:R-:W-:Y:S07]  /*9890*/  FMUL.FTZ R7, R3, R183 ;  /* 0x000000b703077220 */ /* 0x010fee0000410000 */
[----:B------:R-:W3:Y:S01]  /*98a0*/  MUFU.EX2 R233, R19 ;  /* 0x0000001300e97308 */ /* 0x000ee20000000800 */
[----:B------:R-:W-:Y:S01]  /*98b0*/  F2FP.F16.F32.PACK_AB R180, R227, R221 ;  /* 0x000000dde3b4723e */ /* 0x000fe200000000ff */
[----:B------:R-:W-:Y:S01]  /*98c0*/  FMUL.FTZ R16, R168, R188 ;  /* 0x000000bca8107220 */ /* 0x000fe20000410000 */
[----:B------:R-:W-:Y:S07]  /*98d0*/  F2FP.F16.F32.PACK_AB R181, R226, R222 ;  /* 0x000000dee2b5723e */ /* 0x000fee00000000ff */
[----:B------:R-:W4:Y:S01]  /*98e0*/  MUFU.EX2 R2, R2 ;  /* 0x0000000200027308 */ /* 0x000f220000000800 */
[C---:B------:R-:W-:Y:S01]  /*98f0*/  FMUL.FTZ R132, R168.reuse, R132 ;  /* 0x00000084a8847220 */ /* 0x040fe20000410000 */
[----:B-----5:R-:W-:Y:S01]  /*9900*/  F2FP.F16.F32.PACK_AB R182, R231, R228 ;  /* 0x000000e4e7b6723e */ /* 0x020fe200000000ff */
[C---:B------:R-:W-:Y:S07]  /*9910*/  FMUL.FTZ R17, R168.reuse, R189 ;  /* 0x000000bda8117220 */ /* 0x040fee0000410000 */
[----:B------:R-:W-:Y:S01]  /*9920*/  MUFU.EX2 R0, R0 ;  /* 0x0000000000007308 */ /* 0x000fe20000000800 */
[----:B------:R-:W-:Y:S01]  /*9930*/  FMUL.FTZ R133, R168, R133 ;  /* 0x00000085a8857220 */ /* 0x000fe20000410000 */
[C---:B--2---:R-:W-:Y:S01]  /*9940*/  FMUL.FTZ R18, R3.reuse, R190 ;  /* 0x000000be03127220 */ /* 0x044fe20000410000 */
[C---:B------:R-:W-:Y:S07]  /*9950*/  FMUL.FTZ R134, R3.reuse, R134 ;  /* 0x0000008603867220 */ /* 0x040fee0000410000 */
[----:B------:R2:W-:Y:S01]  /*9960*/  MUFU.EX2 R220, R8 ;  /* 0x0000000800dc7308 */ /* 0x0005e20000000800 */
[----:B------:R-:W-:Y:S01]  /*9970*/  FMUL.FTZ R135, R3, R135 ;  /* 0x0000008703877220 */ /* 0x000fe20000410000 */
[----:B---3--:R-:W-:Y:S01]  /*9980*/  F2FP.F16.F32.PACK_AB R183, R233, R174 ;  /* 0x000000aee9b7723e */ /* 0x008fe200000000ff */
[----:B------:R-:W-:Y:S07]  /*9990*/  FMUL.FTZ R19, R3, R191 ;  /* 0x000000bf03137220 */ /* 0x000fee0000410000 */
[----:B------:R3:W5:Y:S01]  /*99a0*/  MUFU.EX2 R225, R9 ;  /* 0x0000000900e17308 */ /* 0x0007620000000800 */
[--C-:B------:R-:W-:Y:S01]  /*99b0*/  FFMA.FTZ R36, R36, UR4, -R216.reuse ;  /* 0x0000000424247c23 */ /* 0x100fe200080108d8 */
[C---:B----4-:R-:W-:Y:S01]  /*99c0*/  FMUL.FTZ R136, R2.reuse, R136 ;  /* 0x0000008802887220 */ /* 0x050fe20000410000 */
[C---:B------:R-:W-:Y:S07]  /*99d0*/  FMUL.FTZ R137, R2.reuse, R137 ;  /* 0x0000008902897220 */ /* 0x040fee0000410000 */
[----:B------:R4:W-:Y:S01]  /*99e0*/  MUFU.EX2 R223, R10 ;  /* 0x0000000a00df7308 */ /* 0x0009e20000000800 */
[C---:B------:R-:W-:Y:S01]  /*99f0*/  FMUL.FTZ R140, R2.reuse, R140 ;  /* 0x0000008c028c7220 */ /* 0x040fe20000410000 */
[C---:B------:R-:W-:Y:S01]  /*9a00*/  FMUL.FTZ R141, R2.reuse, R141 ;  /* 0x0000008d028d7220 */ /* 0x040fe20000410000 */
[-C--:B------:R-:W-:Y:S07]  /*9a10*/  HMMA.16816.F32 R4, R180, R204.reuse, R4 ;  /* 0x000000ccb404723c */ /* 0x080fee0000001804 */
[----:B------:R1:W1:Y:S10]  /*9a20*/  MUFU.EX2 R224, R11 ;  /* 0x0000000b00e07308 */ /* 0x0002740000000800 */
[----:B------:R1:W-:Y:S01]  /*9a30*/  MUFU.EX2 R232, R12 ;  /* 0x0000000c00e87308 */ /* 0x0003e20000000800 */
[C---:B--2---:R-:W-:Y:S01]  /*9a40*/  FMUL.FTZ R8, R2.reuse, R176 ;  /* 0x000000b002087220 */ /* 0x044fe20000410000 */
[----:B---3--:R-:W-:Y:S01]  /*9a50*/  FMUL.FTZ R9, R2, R177 ;  /* 0x000000b102097220 */ /* 0x008fe20000410000 */
[----:B-----5:R-:W-:Y:S07]  /*9a60*/  F2FP.F16.F32.PACK_AB R176, R225, R220 ;  /* 0x000000dce1b0723e */ /* 0x020fee00000000ff */
[----:B------:R-:W2:Y:S01]  /*9a70*/  MUFU.EX2 R229, R13 ;  /* 0x0000000d00e57308 */ /* 0x000ea20000000800 */
[C---:B------:R-:W-:Y:S01]  /*9a80*/  FMUL.FTZ R138, R0.reuse, R138 ;  /* 0x0000008a008a7220 */ /* 0x040fe20000410000 */
[C---:B----4-:R-:W-:Y:S01]  /*9a90*/  FMUL.FTZ R10, R0.reuse, R178 ;  /* 0x000000b2000a7220 */ /* 0x050fe20000410000 */
[C---:B------:R-:W-:Y:S07]  /*9aa0*/  FMUL.FTZ R139, R0.reuse, R139 ;  /* 0x0000008b008b7220 */ /* 0x040fee0000410000 */
[----:B------:R3:W-:Y:S01]  /*9ab0*/  MUFU.EX2 R235, R14 ;  /* 0x0000000e00eb7308 */ /* 0x0007e20000000800 */
[C---:B------:R-:W-:Y:S01]  /*9ac0*/  FMUL.FTZ R142, R0.reuse, R142 ;  /* 0x0000008e008e7220 */ /* 0x040fe20000410000 */
[----:B-1----:R-:W-:Y:S01]  /*9ad0*/  FMUL.FTZ R11, R0, R179 ;  /* 0x000000b3000b7220 */ /* 0x002fe20000410000 */
[----:B------:R-:W-:Y:S07]  /*9ae0*/  F2FP.F16.F32.PACK_AB R177, R224, R223 ;  /* 0x000000dfe0b1723e */ /* 0x000fee00000000ff */
[----:B------:R-:W1:Y:S01]  /*9af0*/  MUFU.EX2 R230, R15 ;  /* 0x0000000f00e67308 */ /* 0x000e620000000800 */
[----:B------:R-:W-:Y:S01]  /*9b00*/  FMUL.FTZ R143, R0, R143 ;  /* 0x0000008f008f7220 */ /* 0x000fe20000410000 */
[----:B------:R-:W-:Y:S01]  /*9b10*/  FMUL.FTZ R12, R2, R184 ;  /* 0x000000b8020c7220 */ /* 0x000fe20000410000 */
[----:B------:R-:W-:Y:S01]  /*9b20*/  IADD3 R184, PT, PT, R173, 0x8000, RZ ;  /* 0x00008000adb87810 */ /* 0x000fe20007ffe0ff */
[C---:B------:R-:W-:Y:S01]  /*9b30*/  FMUL.FTZ R144, R168.reuse, R144 ;  /* 0x00000090a8907220 */ /* 0x040fe20000410000 */
[----:B------:R-:W-:Y:S01]  /*9b40*/  FMUL.FTZ R145, R168, R145 ;  /* 0x00000091a8917220 */ /* 0x000fe20000410000 */
[----:B--2---:R-:W-:Y:S01]  /*9b50*/  F2FP.F16.F32.PACK_AB R178, R229, R232 ;  /* 0x000000e8e5b2723e */ /* 0x004fe200000000ff */
[----:B------:R-:W-:Y:S01]  /*9b60*/  FMUL.FTZ R13, R2, R185 ;  /* 0x000000b9020d7220 */ /* 0x000fe20000410000 */
[C---:B------:R-:W-:Y:S01]  /*9b70*/  FMUL.FTZ R146, R3.reuse, R146 ;  /* 0x0000009203927220 */ /* 0x040fe20000410000 */
[C---:B------:R-:W-:Y:S01]  /*9b80*/  FMUL.FTZ R147, R3.reuse, R147 ;  /* 0x0000009303937220 */ /* 0x040fe20000410000 */
[----:B---3--:R-:W-:Y:S01]  /*9b90*/  FMUL.FTZ R14, R0, R186 ;  /* 0x000000ba000e7220 */ /* 0x008fe20000410000 */
[C---:B------:R-:W-:Y:S01]  /*9ba0*/  FMUL.FTZ R148, R168.reuse, R148 ;  /* 0x00000094a8947220 */ /* 0x040fe20000410000 */
[----:B------:R-:W-:Y:S01]  /*9bb0*/  FMUL.FTZ R149, R168, R149 ;  /* 0x00000095a8957220 */ /* 0x000fe20000410000 */
[----:B------:R-:W-:Y:S01]  /*9bc0*/  FMUL.FTZ R150, R3, R150 ;  /* 0x0000009603967220 */ /* 0x000fe20000410000 */
[----:B-1----:R-:W-:Y:S01]  /*9bd0*/  F2FP.F16.F32.PACK_AB R179, R230, R235 ;  /* 0x000000ebe6b3723e */ /* 0x002fe200000000ff */
[----:B------:R-:W-:Y:S01]  /*9be0*/  FMUL.FTZ R15, R0, R187 ;  /* 0x000000bb000f7220 */ /* 0x000fe20000410000 */
[C---:B------:R-:W-:Y:S01]  /*9bf0*/  FMUL.FTZ R152, R2.reuse, R152 ;  /* 0x0000009802987220 */ /* 0x040fe20000410000 */
[C---:B------:R-:W-:Y:S01]  /*9c00*/  FMUL.FTZ R153, R2.reuse, R153 ;  /* 0x0000009902997220 */ /* 0x040fe20000410000 */
[C---:B------:R-:W-:Y:S01]  /*9c10*/  FMUL.FTZ R156, R2.reuse, R156 ;  /* 0x0000009c029c7220 */ /* 0x040fe20000410000 */
[C---:B------:R-:W-:Y:S01]  /*9c20*/  FMUL.FTZ R157, R2.reuse, R157 ;  /* 0x0000009d029d7220 */ /* 0x040fe20000410000 */
[C---:B------:R-:W-:Y:S01]  /*9c30*/  FMUL.FTZ R164, R2.reuse, R164 ;  /* 0x000000a402a47220 */ /* 0x040fe20000410000 */
[C---:B------:R-:W-:Y:S04]  /*9c40*/  HMMA.16816.F32 R8, R176.reuse, R204, R8 ;  /* 0x000000ccb008723c */ /* 0x040fe80000001808 */
[----:B------:R-:W-:Y:S01]  /*9c50*/  FMUL.FTZ R165, R2, R165 ;  /* 0x000000a502a57220 */ /* 0x000fe20000410000 */
[----:B------:R-:W-:Y:S01]  /*9c60*/  FFMA.FTZ R37, R37, UR4, -R216 ;  /* 0x0000000425257c23 */ /* 0x000fe200080108d8 */
[--C-:B------:R-:W-:Y:S01]  /*9c70*/  FFMA.FTZ R38, R38, UR4, -R218.reuse ;  /* 0x0000000426267c23 */ /* 0x100fe200080108da */
[--C-:B------:R-:W-:Y:S01]  /*9c80*/  FFMA.FTZ R39, R39, UR4, -R218.reuse ;  /* 0x0000000427277c23 */ /* 0x100fe200080108da */
[-C--:B------:R-:W-:Y:S03]  /*9c90*/  HMMA.16816.F32 R12, R176, R206.reuse, R12 ;  /* 0x000000ceb00c723c */ /* 0x080fe6000000180c */
[----:B------:R-:W-:Y:S01]  /*9ca0*/  MOV R205, R174 ;  /* 0x000000ae00cd7202 */ /* 0x000fe20000000f00 */
[----:B------:R-:W-:Y:S01]  /*9cb0*/  FFMA.FTZ R51, R51, UR4, -R218 ;  /* 0x0000000433337c23 */ /* 0x000fe200080108da */
[----:B------:R-:W-:Y:S01]  /*9cc0*/  IADD3 R174, PT, PT, R173, 0x8040, RZ ;  /* 0x00008040adae7810 */ /* 0x000fe20007ffe0ff */
[----:B------:R-:W-:Y:S01]  /*9cd0*/  FFMA.FTZ R56, R56, UR4, -R217 ;  /* 0x0000000438387c23 */ /* 0x000fe200080108d9 */
[----:B------:R-:W-:Y:S01]  /*9ce0*/  @P5 IADD3 R174, PT, PT, R184, -0x40, RZ ;  /* 0xffffffc0b8ae5810 */ /* 0x000fe20007ffe0ff */
[C---:B------:R-:W-:Y:S04]  /*9cf0*/  HMMA.16816.F32 R16, R180.reuse, R206, R16 ;  /* 0x000000ceb410723c */ /* 0x040fe80000001810 */
[----:B------:R-:W1:Y:S01]  /*9d00*/  LDSM.16.MT88.4 R184, [R174] ;  /* 0x00000000aeb8783b */ /* 0x000e620000004200 */
[----:B------:R-:W-:Y:S01]  /*9d10*/  IADD3 R175, PT, PT, R175, R174, RZ ;  /* 0x000000aeafaf7210 */ /* 0x000fe20007ffe0ff */
[----:B------:R-:W-:Y:S01]  /*9d20*/  FFMA.FTZ R53, R53, UR4, -R216 ;  /* 0x0000000435357c23 */ /* 0x000fe200080108d8 */
[--C-:B------:R-:W-:Y:S01]  /*9d30*/  FFMA.FTZ R54, R54, UR4, -R218.reuse ;  /* 0x0000000436367c23 */ /* 0x100fe200080108da */
[-C--:B------:R-:W-:Y:S03]  /*9d40*/  HMMA.16816.F32 R132, R180, R208.reuse, R132 ;  /* 0x000000d0b484723c */ /* 0x080fe60000001884 */
[----:B------:R-:W-:Y:S01]  /*9d50*/  FFMA.FTZ R55, R55, UR4, -R218 ;  /* 0x0000000437377c23 */ /* 0x000fe200080108da */
[----:B------:R-:W2:Y:S01]  /*9d60*/  LDSM.16.MT88.4 R188, [R175] ;  /* 0x00000000afbc783b */ /* 0x000ea20000004200 */
[C---:B------:R-:W-:Y:S01]  /*9d70*/  FMUL.FTZ R151, R3.reuse, R151 ;  /* 0x0000009703977220 */ /* 0x040fe20000410000 */
[C---:B------:R-:W-:Y:S01]  /*9d80*/  FMUL.FTZ R158, R0.reuse, R158 ;  /* 0x0000009e009e7220 */ /* 0x040fe20000410000 */
[----:B------:R-:W-:Y:S01]  /*9d90*/  FMUL.FTZ R159, R0, R159 ;  /* 0x0000009f009f7220 */ /* 0x000fe20000410000 */
[C---:B------:R-:W-:Y:S04]  /*9da0*/  HMMA.16816.F32 R136, R176.reuse, R208, R136 ;  /* 0x000000d0b088723c */ /* 0x040fe80000001888 */
[C---:B------:R-:W-:Y:S01]  /*9db0*/  FMUL.FTZ R160, R168.reuse, R160 ;  /* 0x000000a0a8a07220 */ /* 0x040fe20000410000 */
[----:B------:R-:W-:Y:S01]  /*9dc0*/  FMUL.FTZ R161, R168, R161 ;  /* 0x000000a1a8a17220 */ /* 0x000fe20000410000 */
[C---:B------:R-:W-:Y:S01]  /*9dd0*/  FMUL.FTZ R162, R3.reuse, R162 ;  /* 0x000000a203a27220 */ /* 0x040fe20000410000 */
[----:B------:R-:W-:Y:S01]  /*9de0*/  FMUL.FTZ R163, R3, R163 ;  /* 0x000000a303a37220 */ /* 0x000fe20000410000 */
[-C--:B------:R-:W-:Y:S03]  /*9df0*/  HMMA.16816.F32 R140, R176, R210.reuse, R140 ;  /* 0x000000d2b08c723c */ /* 0x080fe6000000188c */
[----:B------:R-:W-:Y:S01]  /*9e00*/  MOV R209, R232 ;  /* 0x000000e800d17202 */ /* 0x000fe20000000f00 */
[--C-:B------:R-:W-:Y:S01]  /*9e10*/  FFMA.FTZ R32, R32, UR4, -R216.reuse ;  /* 0x0000000420207c23 */ /* 0x100fe200080108d8 */
[----:B------:R-:W-:Y:S01]  /*9e20*/  MOV R208, R230 ;  /* 0x000000e600d07202 */ /* 0x000fe20000000f00 */
[--C-:B------:R-:W-:Y:S01]  /*9e30*/  FFMA.FTZ R33, R33, UR4, -R216.reuse ;  /* 0x0000000421217c23 */ /* 0x100fe200080108d8 */
[--C-:B------:R-:W-:Y:S01]  /*9e40*/  FFMA.FTZ R26, R26, UR4, -R219.reuse ;  /* 0x000000041a1a7c23 */ /* 0x100fe200080108db */
[C---:B------:R-:W-:Y:S01]  /*9e50*/  HMMA.16816.F32 R144, R180.reuse, R210, R144 ;  /* 0x000000d2b490723c */ /* 0x040fe20000001890 */
[----:B------:R3:W-:Y:S03]  /*9e60*/  MUFU.EX2 R230, R32 ;  /* 0x0000002000e67308 */ /* 0x0007e60000000800 */
[--C-:B------:R-:W-:Y:S07]  /*9e70*/  FFMA.FTZ R27, R27, UR4, -R219.reuse ;  /* 0x000000041b1b7c23 */ /* 0x100fee00080108db */
[----:B------:R4:W-:Y:S01]  /*9e80*/  MUFU.EX2 R234, R33 ;  /* 0x0000002100ea7308 */ /* 0x0009e20000000800 */
[----:B------:R-:W-:Y:S01]  /*9e90*/  FFMA.FTZ R31, R31, UR4, -R219 ;  /* 0x000000041f1f7c23 */ /* 0x000fe200080108db */
[--C-:B------:R-:W-:Y:S01]  /*9ea0*/  FFMA.FTZ R48, R48, UR4, -R216.reuse ;  /* 0x0000000430307c23 */ /* 0x100fe200080108d8 */
[----:B------:R-:W-:Y:S01]  /*9eb0*/  FFMA.FTZ R49, R49, UR4, -R216 ;  /* 0x0000000431317c23 */ /* 0x000fe200080108d8 */
[----:B------:R-:W-:Y:S01]  /*9ec0*/  FFMA.FTZ R50, R50, UR4, -R218 ;  /* 0x0000000432327c23 */ /* 0x000fe200080108da */
[--C-:B------:R-:W-:Y:S01]  /*9ed0*/  FFMA.FTZ R40, R40, UR4, -R217.reuse ;  /* 0x0000000428287c23 */ /* 0x100fe200080108d9 */
[--C-:B------:R-:W-:Y:S01]  /*9ee0*/  FFMA.FTZ R52, R52, UR4, -R216.reuse ;  /* 0x0000000434347c23 */ /* 0x100fe200080108d8 */
[-C--:B-1----:R-:W-:Y:S03]  /*9ef0*/  HMMA.16816.F32 R148, R180, R184.reuse, R148 ;  /* 0x000000b8b494723c */ /* 0x082fe60000001894 */
[C---:B------:R-:W-:Y:S01]  /*9f00*/  FMUL.FTZ R154, R0.reuse, R154 ;  /* 0x0000009a009a7220 */ /* 0x040fe20000410000 */
[----:B------:R-:W-:Y:S01]  /*9f10*/  FMUL.FTZ R155, R0, R155 ;  /* 0x0000009b009b7220 */ /* 0x000fe20000410000 */
[--C-:B------:R-:W-:Y:S01]  /*9f20*/  FFMA.FTZ R20, R20, UR4, -R216.reuse ;  /* 0x0000000414147c23 */ /* 0x100fe200080108d8 */
[C---:B---3--:R-:W-:Y:S01]  /*9f30*/  FMUL.FTZ R32, R2.reuse, R196 ;  /* 0x000000c402207220 */ /* 0x048fe20000410000 */
[----:B----4-:R-:W-:Y:S01]  /*9f40*/  FMUL.FTZ R33, R2, R197 ;  /* 0x000000c502217220 */ /* 0x010fe20000410000 */
[----:B------:R-:W-:Y:S01]  /*9f50*/  FFMA.FTZ R57, R57, UR4, -R217 ;  /* 0x0000000439397c23 */ /* 0x000fe200080108d9 */
[----:B------:R-:W-:Y:S01]  /*9f60*/  FFMA.FTZ R58, R58, UR4, -R219 ;  /* 0x000000043a3a7c23 */ /* 0x000fe200080108db */
[----:B------:R1:W-:Y:S01]  /*9f70*/  MUFU.EX2 R207, R20 ;  /* 0x0000001400cf7308 */ /* 0x0003e20000000800 */
[C---:B------:R-:W-:Y:S04]  /*9f80*/  HMMA.16816.F32 R152, R176.reuse, R184, R152 ;  /* 0x000000b8b098723c */ /* 0x040fe80000001898 */
[----:B------:R-:W-:Y:S01]  /*9f90*/  FFMA.FTZ R184, R21, UR4, -R216 ;  /* 0x0000000415b87c23 */ /* 0x000fe200080108d8 */
[--C-:B------:R-:W-:Y:S01]  /*9fa0*/  FFMA.FTZ R185, R22, UR4, -R218.reuse ;  /* 0x0000000416b97c23 */ /* 0x100fe200080108da */
[C---:B------:R-:W-:Y:S01]  /*9fb0*/  FMUL.FTZ R21, R168.reuse, R193 ;  /* 0x000000c1a8157220 */ /* 0x040fe20000410000 */
[----:B------:R-:W-:Y:S01]  /*9fc0*/  FMUL.FTZ R22, R3, R194 ;  /* 0x000000c203167220 */ /* 0x000fe20000410000 */
[-C--:B------:R-:W-:Y:S01]  /*9fd0*/  HMMA.16816.F32 R156, R176, R186.reuse, R156 ;  /* 0x000000bab09c723c */ /* 0x080fe2000000189c */
[----:B------:R-:W-:Y:S02]  /*9fe0*/  MUFU.EX2 R232, R184 ;  /* 0x000000b800e87308 */ /* 0x000fe40000000800 */
[--C-:B------:R-:W-:Y:S01]  /*9ff0*/  FFMA.FTZ R204, R23, UR4, -R218.reuse ;  /* 0x0000000417cc7c23 */ /* 0x100fe200080108da */
[----:B------:R-:W-:Y:S07]  /*a000*/  FMUL.FTZ R23, R3, R195 ;  /* 0x000000c303177220 */ /* 0x000fee0000410000 */
[----:B------:R3:W-:Y:S01]  /*a010*/  MUFU.EX2 R211, R185 ;  /* 0x000000b900d37308 */ /* 0x0007e20000000800 */
[----:B-1----:R-:W-:Y:S01]  /*a020*/  FMUL.FTZ R20, R168, R192 ;  /* 0x000000c0a8147220 */ /* 0x002fe20000410000 */
[--C-:B------:R-:W-:Y:S01]  /*a030*/  FFMA.FTZ R34, R34, UR4, -R218.reuse ;  /* 0x0000000422227c23 */ /* 0x100fe200080108da */
[C---:B------:R-:W-:Y:S07]  /*a040*/  HMMA.16816.F32 R160, R180.reuse, R186, R160 ;  /* 0x000000bab4a0723c */ /* 0x040fee00000018a0 */
[----:B------:R-:W-:Y:S01]  /*a050*/  MUFU.EX2 R194, R54 ;  /* 0x0000003600c27308 */ /* 0x000fe20000000800 */
[C---:B------:R-:W-:Y:S09]  /*a060*/  FMUL.FTZ R166, R0.reuse, R166 ;  /* 0x000000a600a67220 */ /* 0x040ff20000410000 */
[----:B------:R1:W-:Y:S01]  /*a070*/  MUFU.EX2 R210, R34 ;  /* 0x0000002200d27308 */ /* 0x0003e20000000800 */
[----:B------:R-:W-:Y:S01]  /*a080*/  FMUL.FTZ R167, R0, R167 ;  /* 0x000000a700a77220 */ /* 0x000fe20000410000 */
[----:B------:R-:W-:Y:S01]  /*a090*/  FFMA.FTZ R35, R35, UR4, -R218 ;  /* 0x0000000423237c23 */ /* 0x000fe200080108da */
[-C--:B--2---:R-:W-:Y:S07]  /*a0a0*/  HMMA.16816.F32 R20, R180, R188.reuse, R20 ;  /* 0x000000bcb414723c */ /* 0x084fee0000001814 */
[----:B------:R2:W-:Y:S01]  /*a0b0*/  MUFU.EX2 R192, R35 ;  /* 0x0000002300c07308 */ /* 0x0005e20000000800 */
[----:B---3--:R-:W3:Y:S01]  /*a0c0*/  LDSM.16.MT88.4 R184, [R173+0x8800] ;  /* 0x00880000adb8783b */ /* 0x008ee20000004200 */
[--C-:B------:R-:W-:Y:S01]  /*a0d0*/  FFMA.FTZ R24, R24, UR4, -R217.reuse ;  /* 0x0000000418187c23 */ /* 0x100fe200080108d9 */
[--C-:B------:R-:W-:Y:S01]  /*a0e0*/  FFMA.FTZ R25, R25, UR4, -R217.reuse ;  /* 0x0000000419197c23 */ /* 0x100fe200080108d9 */
[--C-:B------:R-:W-:Y:S01]  /*a0f0*/  FFMA.FTZ R28, R28, UR4, -R217.reuse ;  /* 0x000000041c1c7c23 */ /* 0x100fe200080108d9 */
[C---:B------:R-:W-:Y:S05]  /*a100*/  HMMA.16816.F32 R164, R176.reuse, R188, R164 ;  /* 0x000000bcb0a4723c */ /* 0x040fea00000018a4 */
[----:B------:R4:W-:Y:S01]  /*a110*/  MUFU.EX2 R189, R26 ;  /* 0x0000001a00bd7308 */ /* 0x0009e20000000800 */
[----:B-1----:R-:W-:Y:S09]  /*a120*/  FMUL.FTZ R34, R0, R198 ;  /* 0x000000c600227220 */ /* 0x002ff20000410000 */
[----:B------:R1:W5:Y:S01]  /*a130*/  MUFU.EX2 R188, R27 ;  /* 0x0000001b00bc7308 */ /* 0x0003620000000800 */
[----:B------:R-:W-:Y:S01]  /*a140*/  FFMA.FTZ R29, R29, UR4, -R217 ;  /* 0x000000041d1d7c23 */ /* 0x000fe200080108d9 */
[----:B------:R-:W-:Y:S01]  /*a150*/  FFMA.FTZ R30, R30, UR4, -R219 ;  /* 0x000000041e1e7c23 */ /* 0x000fe200080108db */
[----:B------:R-:W-:Y:S07]  /*a160*/  MOV R206, R231 ;  /* 0x000000e700ce7202 */ /* 0x000fee0000000f00 */
[----:B------:R3:W-:Y:S01]  /*a170*/  MUFU.EX2 R196, R24 ;  /* 0x0000001800c47308 */ /* 0x0007e20000000800 */
[----:B--2---:R-:W-:Y:S01]  /*a180*/  FMUL.FTZ R35, R0, R199 ;  /* 0x000000c700237220 */ /* 0x004fe20000410000 */
[--C-:B------:R-:W-:Y:S01]  /*a190*/  FFMA.FTZ R64, R64, UR4, -R216.reuse ;  /* 0x0000000440407c23 */ /* 0x100fe200080108d8 */
[----:B------:R-:W-:Y:S07]  /*a1a0*/  MOV R193, R206 ;  /* 0x000000ce00c17202 */ /* 0x000fee0000000f00 */
[----:B------:R2:W2:Y:S01]  /*a1b0*/  MUFU.EX2 R198, R25 ;  /* 0x0000001900c67308 */ /* 0x0004a20000000800 */
[--C-:B------:R-:W-:Y:S01]  /*a1c0*/  FFMA.FTZ R65, R65, UR4, -R216.reuse ;  /* 0x0000000441417c23 */ /* 0x100fe200080108d8 */
[C---:B----4-:R-:W-:Y:S01]  /*a1d0*/  FMUL.FTZ R26, R3.reuse, R202 ;  /* 0x000000ca031a7220 */ /* 0x050fe20000410000 */
[--C-:B------:R-:W-:Y:S01]  /*a1e0*/  FFMA.FTZ R68, R68, UR4, -R216.reuse ;  /* 0x0000000444447c23 */ /* 0x100fe200080108d8 */
[-C--:B------:R-:W-:Y:S06]  /*a1f0*/  HMMA.16816.F32 R32, R176, R190.reuse, R32 ;  /* 0x000000beb020723c */ /* 0x080fec0000001820 */
[----:B------:R-:W-:Y:S01]  /*a200*/  MUFU.EX2 R202, R31 ;  /* 0x0000001f00ca7308 */ /* 0x000fe20000000800 */
[----:B-1----:R-:W-:Y:S01]  /*a210*/  FMUL.FTZ R27, R3, R203 ;  /* 0x000000cb031b7220 */ /* 0x002fe20000410000 */
[----:B-----5:R-:W-:Y:S08]  /*a220*/  F2FP.F16.F32.PACK_AB R177, R188, R189 ;  /* 0x000000bdbcb1723e */ /* 0x020ff000000000ff */
[----:B------:R-:W1:Y:S01]  /*a230*/  MUFU.EX2 R231, R204 ;  /* 0x000000cc00e77308 */ /* 0x000e620000000800 */
[----:B---3--:R-:W-:Y:S01]  /*a240*/  FMUL.FTZ R24, R168, R200 ;  /* 0x000000c8a8187220 */ /* 0x008fe20000410000 */
[--C-:B------:R-:W-:Y:S01]  /*a250*/  FFMA.FTZ R69, R69, UR4, -R216.reuse ;  /* 0x0000000445457c23 */ /* 0x100fe200080108d8 */
[--C-:B------:R-:W-:Y:S07]  /*a260*/  FFMA.FTZ R80, R80, UR4, -R216.reuse ;  /* 0x0000000450507c23 */ /* 0x100fee00080108d8 */
[----:B------:R3:W-:Y:S01]  /*a270*/  MUFU.EX2 R199, R28 ;  /* 0x0000001c00c77308 */ /* 0x0007e20000000800 */
[----:B--2---:R-:W-:Y:S01]  /*a280*/  FMUL.FTZ R25, R168, R201 ;  /* 0x000000c9a8197220 */ /* 0x004fe20000410000 */
[----:B------:R-:W-:Y:S01]  /*a290*/  F2FP.F16.F32.PACK_AB R176, R198, R196 ;  /* 0x000000c4c6b0723e */ /* 0x000fe200000000ff */
[--C-:B------:R-:W-:Y:S07]  /*a2a0*/  FFMA.FTZ R81, R81, UR4, -R216.reuse ;  /* 0x0000000451517c23 */ /* 0x100fee00080108d8 */
[----:B------:R1:W2:Y:S01]  /*a2b0*/  MUFU.EX2 R203, R29 ;  /* 0x0000001d00cb7308 */ /* 0x0002a20000000800 */
[--C-:B------:R-:W-:Y:S01]  /*a2c0*/  FFMA.FTZ R84, R84, UR4, -R216.reuse ;  /* 0x0000000454547c23 */ /* 0x100fe200080108d8 */
[--C-:B------:R-:W-:Y:S01]  /*a2d0*/  FFMA.FTZ R85, R85, UR4, -R216.reuse ;  /* 0x0000000455557c23 */ /* 0x100fe200080108d8 */
[--C-:B------:R-:W-:Y:S01]  /*a2e0*/  FFMA.FTZ R96, R96, UR4, -R216.reuse ;  /* 0x0000000460607c23 */ /* 0x100fe200080108d8 */
[----:B------:R-:W-:Y:S06]  /*a2f0*/  HMMA.16816.F32 R24, R180, R190, R24 ;  /* 0x000000beb418723c */ /* 0x000fec0000001818 */
[----:B------:R4:W5:Y:S01]  /*a300*/  MUFU.EX2 R197, R30 ;  /* 0x0000001e00c57308 */ /* 0x0009620000000800 */
[----:B------:R-:W5:Y:S01]  /*a310*/  LDSM.16.MT88.4 R180, [R212+0x8800] ;  /* 0x00880000d4b4783b */ /* 0x000f620000004200 */
[----:B------:R-:W-:Y:S08]  /*a320*/  MOV R191, R192 ;  /* 0x000000c000bf7202 */ /* 0x000ff00000000f00 */
[----:B------:R-:W-:Y:S01]  /*a330*/  MUFU.EX2 R201, R37 ;  /* 0x0000002500c97308 */ /* 0x000fe20000000800 */
[----:B---3--:R-:W-:Y:S01]  /*a340*/  F2FP.F16.F32.PACK_AB R28, R232, R207 ;  /* 0x000000cfe81c723e */ /* 0x008fe200000000ff */
[--C-:B------:R-:W-:Y:S01]  /*a350*/  FFMA.FTZ R97, R97, UR4, -R216.reuse ;  /* 0x0000000461617c23 */ /* 0x100fe200080108d8 */
[----:B------:R-:W-:Y:S07]  /*a360*/  F2FP.F16.F32.PACK_AB R31, R191, R210 ;  /* 0x000000d2bf1f723e */ /* 0x000fee00000000ff */
[----:B------:R3:W-:Y:S01]  /*a370*/  MUFU.EX2 R200, R48 ;  /* 0x0000003000c87308 */ /* 0x0007e20000000800 */
[----:B-1----:R-:W-:Y:S01]  /*a380*/  F2FP.F16.F32.PACK_AB R29, R231, R211 ;  /* 0x000000d3e71d723e */ /* 0x002fe200000000ff */
[--C-:B------:R-:W-:Y:S01]  /*a390*/  FFMA.FTZ R100, R100, UR4, -R216.reuse ;  /* 0x0000000464647c23 */ /* 0x100fe200080108d8 */
[----:B--2---:R-:W-:Y:S01]  /*a3a0*/  F2FP.F16.F32.PACK_AB R178, R203, R199 ;  /* 0x000000c7cbb2723e */ /* 0x004fe200000000ff */
[--C-:B------:R-:W-:Y:S01]  /*a3b0*/  FFMA.FTZ R101, R101, UR4, -R216.reuse ;  /* 0x0000000465657c23 */ /* 0x100fe200080108d8 */
[----:B------:R-:W-:Y:S01]  /*a3c0*/  MOV R192, R229 ;  /* 0x000000e500c07202 */ /* 0x000fe20000000f00 */
[--C-:B------:R-:W-:Y:S01]  /*a3d0*/  FFMA.FTZ R112, R112, UR4, -R216.reuse ;  /* 0x0000000470707c23 */ /* 0x100fe200080108d8 */
[----:B----4-:R-:W-:Y:S03]  /*a3e0*/  F2FP.F16.F32.PACK_AB R30, R234, R230 ;  /* 0x000000e6ea1e723e */ /* 0x010fe600000000ff */
[----:B------:R1:W-:Y:S01]  /*a3f0*/  MUFU.EX2 R229, R49 ;  /* 0x0000003100e57308 */ /* 0x0003e20000000800 */
[----:B------:R-:W-:Y:S01]  /*a400*/  MOV R190, R208 ;  /* 0x000000d000be7202 */ /* 0x000fe20000000f00 */
[--C-:B------:R-:W-:Y:S01]  /*a410*/  FFMA.FTZ R113, R113, UR4, -R216.reuse ;  /* 0x0000000471717c23 */ /* 0x100fe200080108d8 */
[----:B-----5:R-:W-:Y:S07]  /*a420*/  F2FP.F16.F32.PACK_AB R179, R202, R197 ;  /* 0x000000c5cab3723e */ /* 0x020fee00000000ff */
[----:B------:R2:W-:Y:S01]  /*a430*/  MUFU.EX2 R206, R52 ;  /* 0x0000003400ce7308 */ /* 0x0005e20000000800 */
[----:B------:R-:W-:Y:S01]  /*a440*/  MOV R208, R233 ;  /* 0x000000e900d07202 */ /* 0x000fe20000000f00 */
[-C--:B------:R-:W-:Y:S08]  /*a450*/  HMMA.16816.F32 R4, R28, R184.reuse, R4 ;  /* 0x000000b81c04723c */ /* 0x080ff00000001804 */
[----:B------:R-:W-:Y:S01]  /*a460*/  MUFU.EX2 R233, R51 ;  /* 0x0000003300e97308 */ /* 0x000fe20000000800 */
[----:B---3--:R-:W-:Y:S01]  /*a470*/  FFMA.FTZ R48, R41, UR4, -R217 ;  /* 0x0000000429307c23 */ /* 0x008fe200080108d9 */
[--C-:B------:R-:W-:Y:S08]  /*a480*/  FFMA.FTZ R41, R46, UR4, -R219.reuse ;  /* 0x000000042e297c23 */ /* 0x100ff000080108db */
[----:B------:R-:W-:Y:S01]  /*a490*/  MUFU.EX2 R204, R64 ;  /* 0x0000004000cc7308 */ /* 0x000fe20000000800 */
[C---:B------:R-:W-:Y:S09]  /*a4a0*/  HMMA.16816.F32 R8, R176.reuse, R184, R8 ;  /* 0x000000b8b008723c */ /* 0x040ff20000001808 */
[----:B------:R-:W-:Y:S01]  /*a4b0*/  MUFU.EX2 R64, R58 ;  /* 0x0000003a00407308 */ /* 0x000fe20000000800 */
[----:B-1----:R-:W-:Y:S01]  /*a4c0*/  FFMA.FTZ R49, R43, UR4, -R219 ;  /* 0x000000042b317c23 */ /* 0x002fe200080108db */
[----:B------:R-:W-:Y:S01]  /*a4d0*/  FFMA.FTZ R43, R44, UR4, -R217 ;  /* 0x000000042c2b7c23 */ /* 0x000fe200080108d9 */
[----:B--2---:R-:W-:Y:S07]  /*a4e0*/  MOV R52, R205 ;  /* 0x000000cd00347202 */ /* 0x004fee0000000f00 */
[----:B------:R-:W-:Y:S01]  /*a4f0*/  MUFU.EX2 R101, R101 ;  /* 0x0000006500657308 */ /* 0x000fe20000000800 */
[-C--:B------:R-:W-:Y:S09]  /*a500*/  HMMA.16816.F32 R12, R176, R186.reuse, R12 ;  /* 0x000000bab00c723c */ /* 0x080ff2000000180c */
[----:B------:R-:W-:Y:S01]  /*a510*/  MUFU.EX2 R205, R53 ;  /* 0x0000003500cd7308 */ /* 0x000fe20000000800 */
[--C-:B------:R-:W-:Y:S01]  /*a520*/  FFMA.FTZ R116, R116, UR4, -R216.reuse ;  /* 0x0000000474747c23 */ /* 0x100fe200080108d8 */
[--C-:B------:R-:W-:Y:S01]  /*a530*/  FFMA.FTZ R117, R117, UR4, -R216.reuse ;  /* 0x0000000475757c23 */ /* 0x100fe200080108d8 */
[--C-:B------:R-:W-:Y:S01]  /*a540*/  FFMA.FTZ R128, R128, UR4, -R216.reuse ;  /* 0x0000000480807c23 */ /* 0x100fe200080108d8 */
[----:B------:R-:W-:Y:S01]  /*a550*/  FFMA.FTZ R216, R129, UR4, -R216 ;  /* 0x0000000481d87c23 */ /* 0x000fe200080108d8 */
[C---:B------:R-:W-:Y:S01]  /*a560*/  HMMA.16816.F32 R16, R28.reuse, R186, R16 ;  /* 0x000000ba1c10723c */ /* 0x040fe20000001810 */
[----:B------:R-:W1:Y:S04]  /*a570*/  LDSM.16.MT88.4 R184, [R174+0x800] ;  /* 0x00080000aeb8783b */ /* 0x000e680000004200 */
[----:B------:R2:W-:Y:S01]  /*a580*/  MUFU.EX2 R129, R56 ;  /* 0x0000003800817308 */ /* 0x0005e20000000800 */
[--C-:B------:R-:W-:Y:S01]  /*a590*/  FFMA.FTZ R66, R66, UR4, -R218.reuse ;  /* 0x0000000442427c23 */ /* 0x100fe200080108da */
[--C-:B------:R-:W-:Y:S08]  /*a5a0*/  FFMA.FTZ R62, R62, UR4, -R219.reuse ;  /* 0x000000043e3e7c23 */ /* 0x100ff000080108db */
[----:B------:R-:W-:Y:S01]  /*a5b0*/  MUFU.EX2 R112, R112 ;  /* 0x0000007000707308 */ /* 0x000fe20000000800 */
[----:B------:R-:W-:Y:S01]  /*a5c0*/  FFMA.FTZ R63, R63, UR4, -R219 ;  /* 0x000000043f3f7c23 */ /* 0x000fe200080108db */
[-C--:B------:R-:W-:Y:S08]  /*a5d0*/  HMMA.16816.F32 R132, R28, R180.reuse, R132 ;  /* 0x000000b41c84723c */ /* 0x080ff00000001884 */
[----:B------:R-:W-:Y:S01]  /*a5e0*/  MUFU.EX2 R216, R216 ;  /* 0x000000d800d87308 */ /* 0x000fe20000000800 */
[--C-:B------:R-:W-:Y:S01]  /*a5f0*/  FFMA.FTZ R61, R61, UR4, -R217.reuse ;  /* 0x000000043d3d7c23 */ /* 0x100fe200080108d9 */
[--C-:B------:R-:W-:Y:S01]  /*a600*/  FFMA.FTZ R72, R72, UR4, -R217.reuse ;  /* 0x0000000448487c23 */ /* 0x100fe200080108d9 */
[--C-:B------:R-:W-:Y:S07]  /*a610*/  FFMA.FTZ R104, R104, UR4, -R217.reuse ;  /* 0x0000000468687c23 */ /* 0x100fee00080108d9 */
[----:B------:R-:W-:Y:S01]  /*a620*/  MUFU.EX2 R62, R62 ;  /* 0x0000003e003e7308 */ /* 0x000fe20000000800 */
[----:B------:R-:W-:Y:S01]  /*a630*/  FFMA.FTZ R105, R105, UR4, -R217 ;  /* 0x0000000469697c23 */ /* 0x000fe200080108d9 */
[C---:B------:R-:W-:Y:S01]  /*a640*/  HMMA.16816.F32 R136, R176.reuse, R180, R136 ;  /* 0x000000b4b088723c */ /* 0x040fe20000001888 */
[----:B--2---:R-:W2:Y:S07]  /*a650*/  LDL.LU R56, [R1] ;  /* 0x0000000001387983 */ /* 0x004eae0000300800 */
[----:B------:R-:W-:Y:S01]  /*a660*/  MUFU.EX2 R63, R63 ;  /* 0x0000003f003f7308 */ /* 0x000fe20000000800 */
[--C-:B------:R-:W-:Y:S01]  /*a670*/  FFMA.FTZ R67, R67, UR4, -R218.reuse ;  /* 0x0000000443437c23 */ /* 0x100fe200080108da */
[--C-:B------:R-:W-:Y:S08]  /*a680*/  FFMA.FTZ R70, R70, UR4, -R218.reuse ;  /* 0x0000000446467c23 */ /* 0x100ff000080108da */
[----:B------:R-:W-:Y:S01]  /*a690*/  MUFU.EX2 R72, R72 ;  /* 0x0000004800487308 */ /* 0x000fe20000000800 */
[--C-:B------:R-:W-:Y:S01]  /*a6a0*/  FFMA.FTZ R71, R71, UR4, -R218.reuse ;  /* 0x0000000447477c23 */ /* 0x100fe200080108da */
[-C--:B------:R-:W-:Y:S08]  /*a6b0*/  HMMA.16816.F32 R140, R176, R182.reuse, R140 ;  /* 0x000000b6b08c723c */ /* 0x080ff0000000188c */
[----:B------:R-:W-:Y:S01]  /*a6c0*/  MUFU.EX2 R104, R104 ;  /* 0x0000006800687308 */ /* 0x000fe20000000800 */
[--C-:B------:R-:W-:Y:S01]  /*a6d0*/  FFMA.FTZ R82, R82, UR4, -R218.reuse ;  /* 0x0000000452527c23 */ /* 0x100fe200080108da */
[--C-:B------:R-:W-:Y:S01]  /*a6e0*/  FFMA.FTZ R83, R83, UR4, -R218.reuse ;  /* 0x0000000453537c23 */ /* 0x100fe200080108da */
[--C-:B------:R-:W-:Y:S07]  /*a6f0*/  FFMA.FTZ R86, R86, UR4, -R218.reuse ;  /* 0x0000000456567c23 */ /* 0x100fee00080108da */
[----:B------:R-:W-:Y:S01]  /*a700*/  MUFU.EX2 R105, R105 ;  /* 0x0000006900697308 */ /* 0x000fe20000000800 */
[--C-:B------:R-:W-:Y:S01]  /*a710*/  FFMA.FTZ R87, R87, UR4, -R218.reuse ;  /* 0x0000000457577c23 */ /* 0x100fe200080108da */
[C---:B------:R-:W-:Y:S01]  /*a720*/  HMMA.16816.F32 R144, R28.reuse, R182, R144 ;  /* 0x000000b61c90723c */ /* 0x040fe20000001890 */
[----:B------:R-:W3:Y:S07]  /*a730*/  LDSM.16.MT88.4 R180, [R175+0x800] ;  /* 0x00080000afb4783b */ /* 0x000eee0000004200 */
[----:B------:R-:W-:Y:S01]  /*a740*/  MUFU.EX2 R195, R65 ;  /* 0x0000004100c37308 */ /* 0x000fe20000000800 */
[--C-:B------:R-:W-:Y:S01]  /*a750*/  FFMA.FTZ R98, R98, UR4, -R218.reuse ;  /* 0x0000000462627c23 */ /* 0x100fe200080108da */
[--C-:B------:R-:W-:Y:S08]  /*a760*/  FFMA.FTZ R99, R99, UR4, -R218.reuse ;  /* 0x0000000463637c23 */ /* 0x100ff000080108da */
[----:B------:R-:W-:Y:S01]  /*a770*/  MUFU.EX2 R68, R68 ;  /* 0x0000004400447308 */ /* 0x000fe20000000800 */
[--C-:B------:R-:W-:Y:S01]  /*a780*/  FFMA.FTZ R102, R102, UR4, -R218.reuse ;  /* 0x0000000466667c23 */ /* 0x100fe200080108da */
[--C-:B------:R-:W-:Y:S01]  /*a790*/  FFMA.FTZ R103, R103, UR4, -R218.reuse ;  /* 0x0000000467677c23 */ /* 0x100fe200080108da */
[-C--:B-1----:R-:W-:Y:S07]  /*a7a0*/  HMMA.16816.F32 R148, R28, R184.reuse, R148 ;  /* 0x000000b81c94723c */ /* 0x082fee0000001894 */
[----:B------:R-:W-:Y:S01]  /*a7b0*/  MUFU.EX2 R69, R69 ;  /* 0x0000004500457308 */ /* 0x000fe20000000800 */
[--C-:B------:R-:W-:Y:S01]  /*a7c0*/  FFMA.FTZ R114, R114, UR4, -R218.reuse ;  /* 0x0000000472727c23 */ /* 0x100fe200080108da */
[--C-:B------:R-:W-:Y:S08]  /*a7d0*/  FFMA.FTZ R115, R115, UR4, -R218.reuse ;  /* 0x0000000473737c23 */ /* 0x100ff000080108da */
[----:B------:R-:W-:Y:S01]  /*a7e0*/  MUFU.EX2 R70, R70 ;  /* 0x0000004600467308 */ /* 0x000fe20000000800 */
[--C-:B------:R-:W-:Y:S01]  /*a7f0*/  FFMA.FTZ R118, R118, UR4, -R218.reuse ;  /* 0x0000000476767c23 */ /* 0x100fe200080108da */
[--C-:B------:R-:W-:Y:S01]  /*a800*/  FFMA.FTZ R119, R119, UR4, -R218.reuse ;  /* 0x0000000477777c23 */ /* 0x100fe200080108da */
[C---:B------:R-:W-:Y:S07]  /*a810*/  HMMA.16816.F32 R152, R176.reuse, R184, R152 ;  /* 0x000000b8b098723c */ /* 0x040fee0000001898 */
[----:B------:R-:W1:Y:S01]  /*a820*/  MUFU.EX2 R184, R36 ;  /* 0x0000002400b87308 */ /* 0x000e620000000800 */
[--C-:B------:R-:W-:Y:S09]  /*a830*/  FFMA.FTZ R130, R130, UR4, -R218.reuse ;  /* 0x0000000482827c23 */ /* 0x100ff200080108da */
[----:B------:R-:W-:Y:S01]  /*a840*/  MUFU.EX2 R185, R38 ;  /* 0x0000002600b97308 */ /* 0x000fe20000000800 */
[----:B------:R-:W-:Y:S01]  /*a850*/  FFMA.FTZ R218, R131, UR4, -R218 ;  /* 0x0000000483da7c23 */ /* 0x000fe200080108da */
[----:B------:R-:W-:Y:S01]  /*a860*/  FFMA.FTZ R59, R59, UR4, -R219 ;  /* 0x000000043b3b7c23 */ /* 0x000fe200080108db */
[-C--:B------:R-:W-:Y:S07]  /*a870*/  HMMA.16816.F32 R156, R176, R186.reuse, R156 ;  /* 0x000000bab09c723c */ /* 0x080fee000000189c */
[----:B------:R-:W-:Y:S01]  /*a880*/  MUFU.EX2 R131, R67 ;  /* 0x0000004300837308 */ /* 0x000fe20000000800 */
[--C-:B------:R-:W-:Y:S01]  /*a890*/  FFMA.FTZ R60, R60, UR4, -R217.reuse ;  /* 0x000000043c3c7c23 */ /* 0x100fe200080108d9 */
[--C-:B------:R-:W-:Y:S08]  /*a8a0*/  FFMA.FTZ R73, R73, UR4, -R217.reuse ;  /* 0x0000000449497c23 */ /* 0x100ff000080108d9 */
[----:B------:R-:W-:Y:S01]  /*a8b0*/  MUFU.EX2 R218, R218 ;  /* 0x000000da00da7308 */ /* 0x000fe20000000800 */
[--C-:B------:R-:W-:Y:S01]  /*a8c0*/  FFMA.FTZ R76, R76, UR4, -R217.reuse ;  /* 0x000000044c4c7c23 */ /* 0x100fe200080108d9 */
[--C-:B------:R-:W-:Y:S01]  /*a8d0*/  FFMA.FTZ R77, R77, UR4, -R217.reuse ;  /* 0x000000044d4d7c23 */ /* 0x100fe200080108d9 */
[C---:B------:R-:W-:Y:S07]  /*a8e0*/  HMMA.16816.F32 R160, R28.reuse, R186, R160 ;  /* 0x000000ba1ca0723c */ /* 0x040fee00000018a0 */
[----:B------:R4:W5:Y:S01]  /*a8f0*/  MUFU.EX2 R187, R39 ;  /* 0x0000002700bb7308 */ /* 0x0009620000000800 */
[--C-:B------:R-:W-:Y:S09]  /*a900*/  FFMA.FTZ R88, R88, UR4, -R217.reuse ;  /* 0x0000000458587c23 */ /* 0x100ff200080108d9 */
[----:B------:R1:W5:Y:S01]  /*a910*/  MUFU.EX2 R186, R50 ;  /* 0x0000003200ba7308 */ /* 0x0003620000000800 */
[--C-:B------:R-:W-:Y:S01]  /*a920*/  FFMA.FTZ R89, R89, UR4, -R217.reuse ;  /* 0x0000000459597c23 */ /* 0x100fe200080108d9 */
[--C-:B------:R-:W-:Y:S01]  /*a930*/  FFMA.FTZ R92, R92, UR4, -R217.reuse ;  /* 0x000000045c5c7c23 */ /* 0x100fe200080108d9 */
[-C--:B---3--:R-:W-:Y:S07]  /*a940*/  HMMA.16816.F32 R20, R28, R180.reuse, R20 ;  /* 0x000000b41c14723c */ /* 0x088fee0000001814 */
[----:B------:R-:W-:Y:S01]  /*a950*/  MUFU.EX2 R65, R59 ;  /* 0x0000003b00417308 */ /* 0x000fe20000000800 */
[--C-:B------:R-:W-:Y:S01]  /*a960*/  FFMA.FTZ R93, R93, UR4, -R217.reuse ;  /* 0x000000045d5d7c23 */ /* 0x100fe200080108d9 */
[--C-:B------:R-:W-:Y:S08]  /*a970*/  FFMA.FTZ R108, R108, UR4, -R217.reuse ;  /* 0x000000046c6c7c23 */ /* 0x100ff000080108d9 */
[----:B------:R-:W-:Y:S01]  /*a980*/  MUFU.EX2 R67, R60 ;  /* 0x0000003c00437308 */ /* 0x000fe20000000800 */
[----:B------:R-:W-:Y:S01]  /*a990*/  FFMA.FTZ R109, R109, UR4, -R217 ;  /* 0x000000046d6d7c23 */ /* 0x000fe200080108d9 */
[----:B----4-:R-:W3:Y:S01]  /*a9a0*/  LDSM.16.MT88.4 R36, [R173+0x9000] ;  /* 0x00900000ad24783b */ /* 0x010ee20000004200 */
[C---:B------:R-:W-:Y:S07]  /*a9b0*/  HMMA.16816.F32 R164, R176.reuse, R180, R164 ;  /* 0x000000b4b0a4723c */ /* 0x040fee00000018a4 */
[----:B------:R-:W-:Y:S01]  /*a9c0*/  MUFU.EX2 R181, R48 ;  /* 0x0000003000b57308 */ /* 0x000fe20000000800 */
[----:B-1----:R-:W-:Y:S01]  /*a9d0*/  FFMA.FTZ R50, R42, UR4, -R219 ;  /* 0x000000042a327c23 */ /* 0x002fe200080108db */
[--C-:B------:R-:W-:Y:S08]  /*a9e0*/  FFMA.FTZ R42, R45, UR4, -R217.reuse ;  /* 0x000000042d2a7c23 */ /* 0x100ff000080108d9 */
[----:B------:R-:W-:Y:S01]  /*a9f0*/  MUFU.EX2 R180, R43 ;  /* 0x0000002b00b47308 */ /* 0x000fe20000000800 */
[--C-:B------:R-:W-:Y:S01]  /*aa00*/  FFMA.FTZ R120, R120, UR4, -R217.reuse ;  /* 0x0000000478787c23 */ /* 0x100fe200080108d9 */
[-C--:B------:R-:W-:Y:S08]  /*aa10*/  HMMA.16816.F32 R32, R176, R182.reuse, R32 ;  /* 0x000000b6b020723c */ /* 0x080ff00000001820 */
[----:B------:R1:W-:Y:S01]  /*aa20*/  MUFU.EX2 R179, R40 ;  /* 0x0000002800b37308 */ /* 0x0003e20000000800 */
[--C-:B------:R-:W-:Y:S01]  /*aa30*/  FFMA.FTZ R121, R121, UR4, -R217.reuse ;  /* 0x0000000479797c23 */ /* 0x100fe200080108d9 */
[--C-:B------:R-:W-:Y:S01]  /*aa40*/  FFMA.FTZ R124, R124, UR4, -R217.reuse ;  /* 0x000000047c7c7c23 */ /* 0x100fe200080108d9 */
[----:B------:R-:W-:Y:S07]  /*aa50*/  FFMA.FTZ R217, R125, UR4, -R217 ;  /* 0x000000047dd97c23 */ /* 0x000fee00080108d9 */
[----:B------:R-:W-:Y:S01]  /*aa60*/  MUFU.EX2 R176, R50 ;  /* 0x0000003200b07308 */ /* 0x000fe20000000800 */
[--C-:B------:R-:W-:Y:S01]  /*aa70*/  FFMA.FTZ R74, R74, UR4, -R219.reuse ;  /* 0x000000044a4a7c23 */ /* 0x100fe200080108db */
[----:B------:R-:W-:Y:S08]  /*aa80*/  HMMA.16816.F32 R24, R28, R182, R24 ;  /* 0x000000b61c18723c */ /* 0x000ff00000001818 */
[----:B------:R4:W3:Y:S01]  /*aa90*/  MUFU.EX2 R177, R49 ;  /* 0x0000003100b17308 */ /* 0x0008e20000000800 */
[----:B------:R-:W-:Y:S01]  /*aaa0*/  MOV R183, R192 ;  /* 0x000000c000b77202 */ /* 0x000fe20000000f00 */
[--C-:B------:R-:W-:Y:S01]  /*aab0*/  FFMA.FTZ R75, R75, UR4, -R219.reuse ;  /* 0x000000044b4b7c23 */ /* 0x100fe200080108db */
[----:B------:R-:W-:Y:S07]  /*aac0*/  MOV R182, R208 ;  /* 0x000000d000b67202 */ /* 0x000fee0000000f00 */
[----:B------:R3:W-:Y:S01]  /*aad0*/  MUFU.EX2 R178, R41 ;  /* 0x0000002900b27308 */ /* 0x0007e20000000800 */
[--C-:B-1----:R-:W-:Y:S01]  /*aae0*/  FFMA.FTZ R40, R47, UR4, -R219.reuse ;  /* 0x000000042f287c23 */ /* 0x102fe200080108db */
[----:B------:R-:W-:Y:S01]  /*aaf0*/  MOV R192, R209 ;  /* 0x000000d100c07202 */ /* 0x000fe20000000f00 */
[----:B------:R-:W1:Y:S07]  /*ab00*/  LDSM.16.MT88.4 R44, [R212+0x9000] ;  /* 0x00900000d42c783b */ /* 0x000e6e0000004200 */
[----:B------:R-:W3:Y:S01]  /*ab10*/  MUFU.EX2 R209, R42 ;  /* 0x0000002a00d17308 */ /* 0x000ee20000000800 */
[----:B------:R-:W-:Y:S01]  /*ab20*/  F2FP.F16.F32.PACK_AB R28, R201, R184 ;  /* 0x000000b8c91c723e */ /* 0x000fe200000000ff */
[--C-:B------:R-:W-:Y:S01]  /*ab30*/  FFMA.FTZ R78, R78, UR4, -R219.reuse ;  /* 0x000000044e4e7c23 */ /* 0x100fe200080108db */
[----:B-----5:R-:W-:Y:S07]  /*ab40*/  F2FP.F16.F32.PACK_AB R29, R187, R185 ;  /* 0x000000b9bb1d723e */ /* 0x020fee00000000ff */
[----:B------:R5:W5:Y:S01]  /*ab50*/  MUFU.EX2 R208, R40 ;  /* 0x0000002800d07308 */ /* 0x000b620000000800 */
[----:B------:R-:W-:Y:S01]  /*ab60*/  F2FP.F16.F32.PACK_AB R30, R229, R200 ;  /* 0x000000c8e51e723e */ /* 0x000fe200000000ff */
[--C-:B------:R-:W-:Y:S01]  /*ab70*/  FFMA.FTZ R79, R79, UR4, -R219.reuse ;  /* 0x000000044f4f7c23 */ /* 0x100fe200080108db */
[----:B------:R-:W-:Y:S01]  /*ab80*/  F2FP.F16.F32.PACK_AB R31, R233, R186 ;  /* 0x000000bae91f723e */ /* 0x000fe200000000ff */
[----:B----4-:R-:W-:Y:S06]  /*ab90*/  LDSM.16.MT88.4 R48, [R212+0x9800] ;  /* 0x00980000d430783b */ /* 0x010fec0000004200 */
[----:B------:R-:W-:Y:S01]  /*aba0*/  MUFU.EX2 R125, R61 ;  /* 0x0000003d007d7308 */ /* 0x000fe20000000800 */
[----:B---3--:R-:W-:Y:S01]  /*abb0*/  F2FP.F16.F32.PACK_AB R41, R177, R176 ;  /* 0x000000b0b129723e */ /* 0x008fe200000000ff */
[--C-:B------:R-:W-:Y:S01]  /*abc0*/  FFMA.FTZ R90, R90, UR4, -R219.reuse ;  /* 0x000000045a5a7c23 */ /* 0x100fe200080108db */
[--C-:B------:R-:W-:Y:S07]  /*abd0*/  FFMA.FTZ R91, R91, UR4, -R219.reuse ;  /* 0x000000045b5b7c23 */ /* 0x100fee00080108db */
[----:B------:R-:W-:Y:S01]  /*abe0*/  MUFU.EX2 R217, R217 ;  /* 0x000000d900d97308 */ /* 0x000fe20000000800 */
[-C--:B------:R-:W-:Y:S03]  /*abf0*/  HMMA.16816.F32 R4, R28, R36.reuse, R4 ;  /* 0x000000241c04723c */ /* 0x080fe60000001804 */
[----:B------:R-:W-:Y:S06]  /*ac00*/  F2FP.F16.F32.PACK_AB R42, R209, R180 ;  /* 0x000000b4d12a723e */ /* 0x000fec00000000ff */
[----:B------:R-:W-:Y:S01]  /*ac10*/  MUFU.EX2 R71, R71 ;  /* 0x0000004700477308 */ /* 0x000fe20000000800 */
[----:B-----5:R-:W-:Y:S01]  /*ac20*/  F2FP.F16.F32.PACK_AB R40, R181, R179 ;  /* 0x000000b3b528723e */ /* 0x020fe200000000ff */
[--C-:B------:R-:W-:Y:S01]  /*ac30*/  FFMA.FTZ R94, R94, UR4, -R219.reuse ;  /* 0x000000045e5e7c23 */ /* 0x100fe200080108db */
[----:B------:R-:W-:Y:S07]  /*ac40*/  F2FP.F16.F32.PACK_AB R43, R208, R178 ;  /* 0x000000b2d02b723e */ /* 0x000fee00000000ff */
[----:B------:R-:W-:Y:S01]  /*ac50*/  MUFU.EX2 R80, R80 ;  /* 0x0000005000507308 */ /* 0x000fe20000000800 */
[--C-:B------:R-:W-:Y:S01]  /*ac60*/  FFMA.FTZ R95, R95, UR4, -R219.reuse ;  /* 0x000000045f5f7c23 */ /* 0x100fe200080108db */
[--C-:B------:R-:W-:Y:S01]  /*ac70*/  FFMA.FTZ R106, R106, UR4, -R219.reuse ;  /* 0x000000046a6a7c23 */ /* 0x100fe200080108db */
[--C-:B------:R-:W-:Y:S07]  /*ac80*/  FFMA.FTZ R107, R107, UR4, -R219.reuse ;  /* 0x000000046b6b7c23 */ /* 0x100fee00080108db */
[----:B------:R-:W-:Y:S01]  /*ac90*/  MUFU.EX2 R81, R81 ;  /* 0x0000005100517308 */ /* 0x000fe20000000800 */
[--C-:B------:R-:W-:Y:S01]  /*aca0*/  FFMA.FTZ R110, R110, UR4, -R219.reuse ;  /* 0x000000046e6e7c23 */ /* 0x100fe200080108db */
[C---:B------:R-:W-:Y:S08]  /*acb0*/  HMMA.16816.F32 R8, R40.reuse, R36, R8 ;  /* 0x000000242808723c */ /* 0x040ff00000001808 */
        /* <DEDUP_REMOVED lines=8> */
[----:B------:R-:W-:Y:S08]  /*ad40*/  FFMA.FTZ R219, R127, UR4, -R219 ;  /* 0x000000047fdb7c23 */ /* 0x000ff000080108db */
[----:B------:R-:W-:Y:S01]  /*ad50*/  MUFU.EX2 R74, R74 ;  /* 0x0000004a004a7308 */ /* 0x000fe20000000800 */
[C---:B------:R-:W-:Y:S01]  /*ad60*/  HMMA.16816.F32 R16, R28.reuse, R38, R16 ;  /* 0x000000261c10723c */ /* 0x040fe20000001810 */
[----:B------:R-:W3:Y:S08]  /*ad70*/  LDSM.16.MT88.4 R36, [R174+0x1000] ;  /* 0x00100000ae24783b */ /* 0x000ef00000004200 */
[----:B------:R-:W-:Y:S10]  /*ad80*/  MUFU.EX2 R219, R219 ;  /* 0x000000db00db7308 */ /* 0x000ff40000000800 */
[----:B------:R-:W-:Y:S01]  /*ad90*/  MUFU.EX2 R75, R75 ;  /* 0x0000004b004b7308 */ /* 0x000fe20000000800 */
[-C--:B-1----:R-:W-:Y:S09]  /*ada0*/  HMMA.16816.F32 R132, R28, R44.reuse, R132 ;  /* 0x0000002c1c84723c */ /* 0x082ff20000001884 */
[----:B------:R-:W-:Y:S10]  /*adb0*/  MUFU.EX2 R76, R76 ;  /* 0x0000004c004c7308 */ /* 0x000ff40000000800 */
[----:B------:R-:W-:Y:S01]  /*adc0*/  MUFU.EX2 R77, R77 ;  /* 0x0000004d004d7308 */ /* 0x000fe20000000800 */
[C---:B------:R-:W-:Y:S09]  /*add0*/  HMMA.16816.F32 R136, R40.reuse, R44, R136 ;  /* 0x0000002c2888723c */ /* 0x040ff20000001888 */
[----:B------:R-:W-:Y:S10]  /*ade0*/  MUFU.EX2 R78, R78 ;  /* 0x0000004e004e7308 */ /* 0x000ff40000000800 */
[----:B------:R-:W-:Y:S01]  /*adf0*/  MUFU.EX2 R79, R79 ;  /* 0x0000004f004f7308 */ /* 0x000fe20000000800 */
[-C--:B------:R-:W-:Y:S09]  /*ae00*/  HMMA.16816.F32 R140, R40, R46.reuse, R140 ;  /* 0x0000002e288c723c */ /* 0x080ff2000000188c */
[----:B------:R-:W-:Y:S10]  /*ae10*/  MUFU.EX2 R84, R84 ;  /* 0x0000005400547308 */ /* 0x000ff40000000800 */
[----:B------:R-:W-:Y:S01]  /*ae20*/  MUFU.EX2 R85, R85 ;  /* 0x0000005500557308 */ /* 0x000fe20000000800 */
[C---:B------:R-:W-:Y:S01]  /*ae30*/  HMMA.16816.F32 R144, R28.reuse, R46, R144 ;  /* 0x0000002e1c90723c */ /* 0x040fe20000001890 */
[----:B------:R-:W1:Y:S08]  /*ae40*/  LDSM.16.MT88.4 R44, [R175+0x1000] ;  /* 0x00100000af2c783b */ /* 0x000e700000004200 */
[----:B------:R-:W-:Y:S10]  /*ae50*/  MUFU.EX2 R86, R86 ;  /* 0x0000005600567308 */ /* 0x000ff40000000800 */
[----:B------:R-:W-:Y:S01]  /*ae60*/  MUFU.EX2 R87, R87 ;  /* 0x0000005700577308 */ /* 0x000fe20000000800 */
[-C--:B---3--:R-:W-:Y:S09]  /*ae70*/  HMMA.16816.F32 R148, R28, R36.reuse, R148 ;  /* 0x000000241c94723c */ /* 0x088ff20000001894 */
        /* <DEDUP_REMOVED lines=16> */
[----:B------:R-:W-:Y:S01]  /*af80*/  MUFU.EX2 R94, R94 ;  /* 0x0000005e005e7308 */ /* 0x000fe20000000800 */
[----:B------:R-:W-:Y:S02]  /*af90*/  MOV R45, R193 ;  /* 0x000000c1002d7202 */ /* 0x000fe40000000f00 */
[----:B------:R-:W-:Y:S07]  /*afa0*/  MOV R44, R192 ;  /* 0x000000c0002c7202 */ /* 0x000fee0000000f00 */
[----:B------:R1:W4:Y:S01]  /*afb0*/  MUFU.EX2 R193, R55 ;  /* 0x0000003700c17308 */ /* 0x0003220000000800 */
[-C--:B------:R-:W-:Y:S01]  /*afc0*/  HMMA.16816.F32 R32, R40, R46.reuse, R32 ;  /* 0x0000002e2820723c */ /* 0x080fe20000001820 */
[----:B------:R-:W5:Y:S08]  /*afd0*/  LDL.LU R41, [R1+0x8] ;  /* 0x0000080001297983 */ /* 0x000f700000300800 */
[----:B------:R-:W2:Y:S01]  /*afe0*/  MUFU.EX2 R192, R66 ;  /* 0x0000004200c07308 */ /* 0x000ea20000000800 */
[----:B------:R-:W-:Y:S01]  /*aff0*/  MOV R43, R52 ;  /* 0x00000034002b7202 */ /* 0x000fe20000000f00 */
[----:B------:R-:W5:Y:S01]  /*b000*/  LDL.LU R42, [R1+0x4] ;  /* 0x00000400012a7983 */ /* 0x000f620000300800 */
[----:B------:R-:W-:Y:S07]  /*b010*/  MOV R58, R44 ;  /* 0x0000002c003a7202 */ /* 0x000fee0000000f00 */
[----:B------:R3:W3:Y:S01]  /*b020*/  MUFU.EX2 R66, R57 ;  /* 0x0000003900427308 */ /* 0x0006e20000000800 */
[----:B------:R-:W-:Y:S09]  /*b030*/  HMMA.16816.F32 R24, R28, R46, R24 ;  /* 0x0000002e1c18723c */ /* 0x000ff20000001818 */
[----:B------:R-:W5:Y:S01]  /*b040*/  MUFU.EX2 R95, R95 ;  /* 0x0000005f005f7308 */ /* 0x000f620000000800 */
[----:B------:R-:W-:Y:S01]  /*b050*/  F2FP.F16.F32.PACK_AB R28, R205, R206 ;  /* 0x000000cecd1c723e */ /* 0x000fe200000000ff */
[----:B-1----:R-:W1:Y:S01]  /*b060*/  LDSM.16.MT88.4 R52, [R174+0x1800] ;  /* 0x00180000ae34783b */ /* 0x002e620000004200 */
[----:B----4-:R-:W-:Y:S07]  /*b070*/  F2FP.F16.F32.PACK_AB R29, R193, R194 ;  /* 0x000000c2c11d723e */ /* 0x010fee00000000ff */
[----:B------:R-:W-:Y:S01]  /*b080*/  MUFU.EX2 R100, R100 ;  /* 0x0000006400647308 */ /* 0x000fe20000000800 */
[----:B------:R-:W-:Y:S02]  /*b090*/  F2FP.F16.F32.PACK_AB R30, R195, R204 ;  /* 0x000000ccc31e723e */ /* 0x000fe400000000ff */
[----:B--2---:R-:W-:Y:S07]  /*b0a0*/  F2FP.F16.F32.PACK_AB R31, R131, R192 ;  /* 0x000000c0831f723e */ /* 0x004fee00000000ff */
[----:B------:R-:W-:Y:S01]  /*b0b0*/  MUFU.EX2 R102, R102 ;  /* 0x0000006600667308 */ /* 0x000fe20000000800 */
[----:B------:R-:W-:Y:S02]  /*b0c0*/  MOV R59, R43 ;  /* 0x0000002b003b7202 */ /* 0x000fe40000000f00 */
[----:B---3--:R-:W-:Y:S07]  /*b0d0*/  MOV R57, R45 ;  /* 0x0000002d00397202 */ /* 0x008fee0000000f00 */
[----:B------:R-:W-:Y:S01]  /*b0e0*/  MUFU.EX2 R103, R103 ;  /* 0x0000006700677308 */ /* 0x000fe20000000800 */
[----:B------:R-:W2:Y:S01]  /*b0f0*/  LDSM.16.MT88.4 R44, [R175+0x1800] ;  /* 0x00180000af2c783b */ /* 0x000ea20000004200 */
[-C--:B------:R-:W-:Y:S08]  /*b100*/  HMMA.16816.F32 R4, R28, R36.reuse, R4 ;  /* 0x000000241c04723c */ /* 0x080ff00000001804 */
[----:B------:R-:W-:Y:S01]  /*b110*/  MUFU.EX2 R113, R113 ;  /* 0x0000007100717308 */ /* 0x000fe20000000800 */
[----:B------:R-:W-:Y:S02]  /*b120*/  F2FP.F16.F32.PACK_AB R40, R66, R129 ;  /* 0x000000814228723e */ /* 0x000fe400000000ff */
[----:B------:R-:W-:Y:S07]  /*b130*/  F2FP.F16.F32.PACK_AB R43, R63, R62 ;  /* 0x0000003e3f2b723e */ /* 0x000fee00000000ff */
[----:B------:R-:W-:Y:S10]  /*b140*/  MUFU.EX2 R114, R114 ;  /* 0x0000007200727308 */ /* 0x000ff40000000800 */
[----:B------:R-:W-:Y:S10]  /*b150*/  MUFU.EX2 R115, R115 ;  /* 0x0000007300737308 */ /* 0x000ff40000000800 */
[----:B------:R-:W-:Y:S10]  /*b160*/  MUFU.EX2 R106, R106 ;  /* 0x0000006a006a7308 */ /* 0x000ff40000000800 */
[----:B------:R-:W3:Y:S10]  /*b170*/  MUFU.EX2 R107, R107 ;  /* 0x0000006b006b7308 */ /* 0x000ef40000000800 */
[----:B------:R-:W-:Y:S10]  /*b180*/  MUFU.EX2 R108, R108 ;  /* 0x0000006c006c7308 */ /* 0x000ff40000000800 */
[----:B------:R-:W4:Y:S10]  /*b190*/  MUFU.EX2 R109, R109 ;  /* 0x0000006d006d7308 */ /* 0x000f340000000800 */
[----:B------:R-:W-:Y:S10]  /*b1a0*/  MUFU.EX2 R110, R110 ;  /* 0x0000006e006e7308 */ /* 0x000ff40000000800 */
[----:B------:R-:W4:Y:S10]  /*b1b0*/  MUFU.EX2 R111, R111 ;  /* 0x0000006f006f7308 */ /* 0x000f340000000800 */
[----:B------:R-:W-:Y:S10]  /*b1c0*/  MUFU.EX2 R60, R117 ;  /* 0x00000075003c7308 */ /* 0x000ff40000000800 */
[----:B------:R-:W4:Y:S10]  /*b1d0*/  MUFU.EX2 R61, R128 ;  /* 0x00000080003d7308 */ /* 0x000f340000000800 */
[----:B------:R-:W-:Y:S10]  /*b1e0*/  MUFU.EX2 R123, R123 ;  /* 0x0000007b007b7308 */ /* 0x000ff40000000800 */
[----:B------:R-:W-:Y:S01]  /*b1f0*/  MUFU.EX2 R126, R126 ;  /* 0x0000007e007e7308 */ /* 0x000fe20000000800 */
[----:B------:R-:W-:Y:S02]  /*b200*/  FFMA.FTZ R56, R2, R56, R220 ;  /* 0x0000003802387223 */ /* 0x000fe400000100dc */
[----:B------:R-:W2:Y:S07]  /*b210*/  LDL.LU R2, [R1+0xc] ;  /* 0x00000c0001027983 */ /* 0x000eae0000300800 */
[----:B------:R-:W4:Y:S01]  /*b220*/  MUFU.EX2 R122, R122 ;  /* 0x0000007a007a7308 */ /* 0x000f220000000800 */
[----:B------:R-:W-:Y:S01]  /*b230*/  FADD.FTZ R56, R225, R56 ;  /* 0x00000038e1387221 */ /* 0x000fe20000010000 */
[----:B-----5:R-:W-:Y:S01]  /*b240*/  FFMA.FTZ R168, R168, R41, R221 ;  /* 0x00000029a8a87223 */ /* 0x020fe200000100dd */
[----:B------:R-:W-:Y:S01]  /*b250*/  F2FP.F16.F32.PACK_AB R41, R65, R64 ;  /* 0x000000404129723e */ /* 0x000fe200000000ff */
[----:B------:R-:W-:Y:S01]  /*b260*/  FFMA.FTZ R3, R3, R42, R222 ;  /* 0x0000002a03037223 */ /* 0x000fe200000100de */
[----:B------:R-:W-:Y:S03]  /*b270*/  F2FP.F16.F32.PACK_AB R42, R125, R67 ;  /* 0x000000437d2a723e */ /* 0x000fe600000000ff */
[----:B------:R-:W-:Y:S04]  /*b280*/  FADD.FTZ R3, R226, R3 ;  /* 0x00000003e2037221 */ /* 0x000fe80000010000 */
[C---:B------:R-:W-:Y:S04]  /*b290*/  HMMA.16816.F32 R8, R40.reuse, R36, R8 ;  /* 0x000000242808723c */ /* 0x040fe80000001808 */
[----:B------:R-:W-:Y:S02]  /*b2a0*/  FADD.FTZ R3, R59, R3 ;  /* 0x000000033b037221 */ /* 0x000fe40000010000 */
[----:B------:R-:W-:Y:S02]  /*b2b0*/  MUFU.EX2 R59, R119 ;  /* 0x00000077003b7308 */ /* 0x000fe40000000800 */
[-C--:B------:R-:W-:Y:S08]  /*b2c0*/  HMMA.16816.F32 R12, R40, R38.reuse, R12 ;  /* 0x00000026280c723c */ /* 0x080ff0000000180c */
[C---:B------:R-:W-:Y:S01]  /*b2d0*/  HMMA.16816.F32 R16, R28.reuse, R38, R16 ;  /* 0x000000261c10723c */ /* 0x040fe20000001810 */
[----:B------:R-:W5:Y:S07]  /*b2e0*/  LDSM.16.MT88.4 R36, [R173+0xa000] ;  /* 0x00a00000ad24783b */ /* 0x000f6e0000004200 */
[-C--:B------:R-:W-:Y:S08]  /*b2f0*/  HMMA.16816.F32 R132, R28, R48.reuse, R132 ;  /* 0x000000301c84723c */ /* 0x080ff00000001884 */
[C---:B------:R-:W-:Y:S08]  /*b300*/  HMMA.16816.F32 R136, R40.reuse, R48, R136 ;  /* 0x000000302888723c */ /* 0x040ff00000001888 */
[-C--:B------:R-:W-:Y:S08]  /*b310*/  HMMA.16816.F32 R140, R40, R50.reuse, R140 ;  /* 0x00000032288c723c */ /* 0x080ff0000000188c */
[C---:B------:R-:W-:Y:S01]  /*b320*/  HMMA.16816.F32 R144, R28.reuse, R50, R144 ;  /* 0x000000321c90723c */ /* 0x040fe20000001890 */
[----:B------:R-:W3:Y:S07]  /*b330*/  LDSM.16.MT88.4 R48, [R212+0xa000] ;  /* 0x00a00000d430783b */ /* 0x000eee0000004200 */
[-C--:B-1----:R-:W-:Y:S08]  /*b340*/  HMMA.16816.F32 R148, R28, R52.reuse, R148 ;  /* 0x000000341c94723c */ /* 0x082ff00000001894 */
[C---:B------:R-:W-:Y:S04]  /*b350*/  HMMA.16816.F32 R152, R40.reuse, R52, R152 ;  /* 0x000000342898723c */ /* 0x040fe80000001898 */
[----:B--2---:R-:W-:Y:S01]  /*b360*/  FFMA.FTZ R0, R0, R2, R223 ;  /* 0x0000000200007223 */ /* 0x004fe200000100df */
[----:B------:R-:W-:Y:S01]  /*b370*/  FADD.FTZ R2, R227, R168 ;  /* 0x000000a8e3027221 */ /* 0x000fe20000010000 */
[----:B------:R-:W-:Y:S02]  /*b380*/  MOV R168, R171 ;  /* 0x000000ab00a87202 */ /* 0x000fe40000000f00 */
[-C--:B------:R-:W-:Y:S03]  /*b390*/  HMMA.16816.F32 R156, R40, R54.reuse, R156 ;  /* 0x00000036289c723c */ /* 0x080fe6000000189c */
[----:B------:R-:W-:Y:S01]  /*b3a0*/  FADD.FTZ R0, R224, R0 ;  /* 0x00000000e0007221 */ /* 0x000fe20000010000 */
[----:B------:R-:W-:Y:S03]  /*b3b0*/  FADD.FTZ R2, R228, R2 ;  /* 0x00000002e4027221 */ /* 0x000fe60000010000 */
[----:B------:R-:W-:Y:S01]  /*b3c0*/  FADD.FTZ R0, R235, R0 ;  /* 0x00000000eb007221 */ /* 0x000fe20000010000 */
[C---:B------:R-:W-:Y:S01]  /*b3d0*/  HMMA.16816.F32 R160, R28.reuse, R54, R160 ;  /* 0x000000361ca0723c */ /* 0x040fe200000018a0 */
[----:B------:R-:W1:Y:S03]  /*b3e0*/  LDSM.16.MT88.4 R52, [R174+0x2000] ;  /* 0x00200000ae34783b */ /* 0x000e660000004200 */
[----:B------:R-:W-:Y:S04]  /*b3f0*/  FADD.FTZ R2, R57, R2 ;  /* 0x0000000239027221 */ /* 0x000fe80000010000 */
[-C--:B------:R-:W-:Y:S03]  /*b400*/  HMMA.16816.F32 R20, R28, R44.reuse, R20 ;  /* 0x0000002c1c14723c */ /* 0x080fe60000001814 */
[----:B------:R-:W-:Y:S05]  /*b410*/  FADD.FTZ R57, R207, R2 ;  /* 0x00000002cf397221 */ /* 0x000fea0000010000 */
[C---:B------:R-:W-:Y:S08]  /*b420*/  HMMA.16816.F32 R164, R40.reuse, R44, R164 ;  /* 0x0000002c28a4723c */ /* 0x040ff000000018a4 */
[-C--:B------:R-:W-:Y:S03]  /*b430*/  HMMA.16816.F32 R32, R40, R46.reuse, R32 ;  /* 0x0000002e2820723c */ /* 0x080fe60000001820 */
[----:B------:R-:W-:Y:S02]  /*b440*/  F2FP.F16.F32.PACK_AB R40, R73, R72 ;  /* 0x000000484928723e */ /* 0x000fe400000000ff */
[----:B------:R-:W-:Y:S02]  /*b450*/  F2FP.F16.F32.PACK_AB R41, R75, R74 ;  /* 0x0000004a4b29723e */ /* 0x000fe400000000ff */
[----:B------:R-:W-:Y:S01]  /*b460*/  F2FP.F16.F32.PACK_AB R42, R77, R76 ;  /* 0x0000004c4d2a723e */ /* 0x000fe200000000ff */
[----:B------:R-:W-:Y:S01]  /*b470*/  HMMA.16816.F32 R24, R28, R46, R24 ;  /* 0x0000002e1c18723c */ /* 0x000fe20000001818 */
[----:B------:R-:W2:Y:S03]  /*b480*/  LDSM.16.MT88.4 R44, [R175+0x2000] ;  /* 0x00200000af2c783b */ /* 0x000ea60000004200 */
[----:B------:R-:W-:Y:S02]  /*b490*/  F2FP.F16.F32.PACK_AB R28, R69, R68 ;  /* 0x00000044451c723e */ /* 0x000fe400000000ff */
[----:B------:R-:W-:Y:S02]  /*b4a0*/  F2FP.F16.F32.PACK_AB R29, R71, R70 ;  /* 0x00000046471d723e */ /* 0x000fe400000000ff */
[----:B------:R-:W-:Y:S02]  /*b4b0*/  F2FP.F16.F32.PACK_AB R30, R81, R80 ;  /* 0x00000050511e723e */ /* 0x000fe400000000ff */
[----:B------:R-:W-:Y:S02]  /*b4c0*/  F2FP.F16.F32.PACK_AB R31, R83, R82 ;  /* 0x00000052531f723e */ /* 0x000fe400000000ff */
[----:B------:R-:W-:Y:S05]  /*b4d0*/  F2FP.F16.F32.PACK_AB R43, R79, R78 ;  /* 0x0000004e4f2b723e */ /* 0x000fea00000000ff */
[-C--:B-----5:R-:W-:Y:S08]  /*b4e0*/  HMMA.16816.F32 R4, R28, R36.reuse, R4 ;  /* 0x000000241c04723c */ /* 0x0a0ff00000001804 */
[C---:B------:R-:W-:Y:S08]  /*b4f0*/  HMMA.16816.F32 R8, R40.reuse, R36, R8 ;  /* 0x000000242808723c */ /* 0x040ff00000001808 */
[-C--:B------:R-:W-:Y:S08]  /*b500*/  HMMA.16816.F32 R12, R40, R38.reuse, R12 ;  /* 0x00000026280c723c */ /* 0x080ff0000000180c */
[C---:B------:R-:W-:Y:S01]  /*b510*/  HMMA.16816.F32 R16, R28.reuse, R38, R16 ;  /* 0x000000261c10723c */ /* 0x040fe20000001810 */
[----:B------:R-:W5:Y:S07]  /*b520*/  LDSM.16.MT88.4 R36, [R173+0xa800] ;  /* 0x00a80000ad24783b */ /* 0x000f6e0000004200 */
[-C--:B---3--:R-:W-:Y:S08]  /*b530*/  HMMA.16816.F32 R132, R28, R48.reuse, R132 ;  /* 0x000000301c84723c */ /* 0x088ff00000001884 */
[C---:B------:R-:W-:Y:S08]  /*b540*/  HMMA.16816.F32 R136, R40.reuse, R48, R136 ;  /* 0x000000302888723c */ /* 0x040ff00000001888 */
[-C--:B------:R-:W-:Y:S08]  /*b550*/  HMMA.16816.F32 R140, R40, R50.reuse, R140 ;  /* 0x00000032288c723c */ /* 0x080ff0000000188c */
[C---:B------:R-:W-:Y:S01]  /*b560*/  HMMA.16816.F32 R144, R28.reuse, R50, R144 ;  /* 0x000000321c90723c */ /* 0x040fe20000001890 */
[----:B------:R-:W3:Y:S07]  /*b570*/  LDSM.16.MT88.4 R48, [R212+0xa800] ;  /* 0x00a80000d430783b */ /* 0x000eee0000004200 */
[-C--:B-1----:R-:W-:Y:S08]  /*b580*/  HMMA.16816.F32 R148, R28, R52.reuse, R148 ;  /* 0x000000341c94723c */ /* 0x082ff00000001894 */
[C---:B------:R-:W-:Y:S08]  /*b590*/  HMMA.16816.F32 R152, R40.reuse, R52, R152 ;  /* 0x000000342898723c */ /* 0x040ff00000001898 */
[-C--:B------:R-:W-:Y:S08]  /*b5a0*/  HMMA.16816.F32 R156, R40, R54.reuse, R156 ;  /* 0x00000036289c723c */ /* 0x080ff0000000189c */
[C---:B------:R-:W-:Y:S01]  /*b5b0*/  HMMA.16816.F32 R160, R28.reuse, R54, R160 ;  /* 0x000000361ca0723c */ /* 0x040fe200000018a0 */
[----:B------:R-:W1:Y:S07]  /*b5c0*/  LDSM.16.MT88.4 R52, [R174+0x2800] ;  /* 0x00280000ae34783b */ /* 0x000e6e0000004200 */
[-C--:B--2---:R-:W-:Y:S08]  /*b5d0*/  HMMA.16816.F32 R20, R28, R44.reuse, R20 ;  /* 0x0000002c1c14723c */ /* 0x084ff00000001814 */
[C---:B------:R-:W-:Y:S08]  /*b5e0*/  HMMA.16816.F32 R164, R40.reuse, R44, R164 ;  /* 0x0000002c28a4723c */ /* 0x040ff000000018a4 */
[-C--:B------:R-:W-:Y:S03]  /*b5f0*/  HMMA.16816.F32 R32, R40, R46.reuse, R32 ;  /* 0x0000002e2820723c */ /* 0x080fe60000001820 */
[----:B------:R-:W-:Y:S01]  /*b600*/  FADD.FTZ R40, R58, R56 ;  /* 0x000000383a287221 */ /* 0x000fe20000010000 */
[----:B------:R-:W-:Y:S01]  /*b610*/  FADD.FTZ R56, R190, R0 ;  /* 0x00000000be387221 */ /* 0x000fe20000010000 */
[----:B------:R-:W-:Y:S01]  /*b620*/  FADD.FTZ R58, R182, R3 ;  /* 0x00000003b63a7221 */ /* 0x000fe20000010000 */
[----:B------:R-:W-:Y:S01]  /*b630*/  F2FP.F16.F32.PACK_AB R41, R91, R90 ;  /* 0x0000005a5b29723e */ /* 0x000fe200000000ff */
[----:B------:R-:W-:Y:S01]  /*b640*/  FADD.FTZ R3, R183, R40 ;  /* 0x00000028b7037221 */ /* 0x000fe20000010000 */
[----:B------:R-:W-:Y:S01]  /*b650*/  HMMA.16816.F32 R24, R28, R46, R24 ;  /* 0x0000002e1c18723c */ /* 0x000fe20000001818 */
[----:B------:R-:W2:Y:S03]  /*b660*/  LDSM.16.MT88.4 R44, [R175+0x2800] ;  /* 0x00280000af2c783b */ /* 0x000ea60000004200 */
[----:B------:R-:W-:Y:S01]  /*b670*/  F2FP.F16.F32.PACK_AB R28, R85, R84 ;  /* 0x00000054551c723e */ /* 0x000fe200000000ff */
[----:B------:R-:W-:Y:S01]  /*b680*/  FADD.FTZ R2, R189, R56 ;  /* 0x00000038bd027221 */ /* 0x000fe20000010000 */
[----:B------:R-:W-:Y:S01]  /*b690*/  F2FP.F16.F32.PACK_AB R29, R87, R86 ;  /* 0x00000056571d723e */ /* 0x000fe200000000ff */
[----:B------:R-:W-:Y:S01]  /*b6a0*/  FADD.FTZ R3, R196, R3 ;  /* 0x00000003c4037221 */ /* 0x000fe20000010000 */
[----:B------:R-:W-:Y:S01]  /*b6b0*/  F2FP.F16.F32.PACK_AB R30, R97, R96 ;  /* 0x00000060611e723e */ /* 0x000fe200000000ff */
[----:B------:R-:W-:Y:S01]  /*b6c0*/  FADD.FTZ R0, R211, R58 ;  /* 0x0000003ad3007221 */ /* 0x000fe20000010000 */
[----:B------:R-:W-:Y:S02]  /*b6d0*/  F2FP.F16.F32.PACK_AB R31, R99, R98 ;  /* 0x00000062631f723e */ /* 0x000fe400000000ff */
[----:B------:R-:W-:Y:S01]  /*b6e0*/  MOV R183, R191 ;  /* 0x000000bf00b77202 */ /* 0x000fe20000000f00 */
[----:B------:R-:W-:Y:S01]  /*b6f0*/  FADD.FTZ R0, R231, R0 ;  /* 0x00000000e7007221 */ /* 0x000fe20000010000 */
[----:B------:R-:W-:Y:S02]  /*b700*/  F2FP.F16.F32.PACK_AB R40, R89, R88 ;  /* 0x000000585928723e */ /* 0x000fe400000000ff */
[----:B------:R-:W-:Y:S01]  /*b710*/  F2FP.F16.F32.PACK_AB R42, R93, R92 ;  /* 0x0000005c5d2a723e */ /* 0x000fe200000000ff */
[-C--:B-----5:R-:W-:Y:S03]  /*b720*/  HMMA.16816.F32 R4, R28, R36.reuse, R4 ;  /* 0x000000241c04723c */ /* 0x0a0fe60000001804 */
[----:B------:R-:W-:Y:S01]  /*b730*/  F2FP.F16.F32.PACK_AB R43, R95, R94 ;  /* 0x0000005e5f2b723e */ /* 0x000fe200000000ff */
[----:B------:R-:W-:Y:S06]  /*b740*/  FADD.FTZ R58, R210, R0 ;  /* 0x00000000d23a7221 */ /* 0x000fec0000010000 */
        /* <DEDUP_REMOVED lines=15> */
[C---:B------:R-:W-:Y:S04]  /*b840*/  HMMA.16816.F32 R164, R40.reuse, R44, R164 ;  /* 0x0000002c28a4723c */ /* 0x040fe800000018a4 */
[----:B------:R-:W-:Y:S04]  /*b850*/  FADD.FTZ R44, R232, R57 ;  /* 0x00000039e82c7221 */ /* 0x000fe80000010000 */
[-C--:B------:R-:W-:Y:S03]  /*b860*/  HMMA.16816.F32 R32, R40, R46.reuse, R32 ;  /* 0x0000002e2820723c */ /* 0x080fe60000001820 */
[----:B------:R-:W-:Y:S01]  /*b870*/  FADD.FTZ R40, R198, R3 ;  /* 0x00000003c6287221 */ /* 0x000fe20000010000 */
[----:B------:R-:W-:Y:S01]  /*b880*/  FADD.FTZ R3, R188, R2 ;  /* 0x00000002bc037221 */ /* 0x000fe20000010000 */
[----:B------:R-:W-:Y:S01]  /*b890*/  FADD.FTZ R2, R230, R44 ;  /* 0x0000002ce6027221 */ /* 0x000fe20000010000 */
[----:B------:R2:W-:Y:S01]  /*b8a0*/  LDSM.16.MT88.4 R188, [R173+0xb800] ;  /* 0x00b80000adbc783b */ /* 0x0005e20000004200 */
[----:B------:R-:W-:Y:S01]  /*b8b0*/  F2FP.F16.F32.PACK_AB R41, R107, R106 ;  /* 0x0000006a6b29723e */ /* 0x000fe200000000ff */
[----:B------:R-:W-:Y:S04]  /*b8c0*/  HMMA.16816.F32 R24, R28, R46, R24 ;  /* 0x0000002e1c18723c */ /* 0x000fe80000001818 */
[----:B------:R-:W-:Y:S01]  /*b8d0*/  F2FP.F16.F32.PACK_AB R28, R101, R100 ;  /* 0x00000064651c723e */ /* 0x000fe200000000ff */
[----:B------:R-:W-:Y:S01]  /*b8e0*/  FADD.FTZ R56, R199, R40 ;  /* 0x00000028c7387221 */ /* 0x000fe20000010000 */
[----:B------:R-:W-:Y:S01]  /*b8f0*/  F2FP.F16.F32.PACK_AB R29, R103, R102 ;  /* 0x00000066671d723e */ /* 0x000fe200000000ff */
[----:B------:R-:W1:Y:S01]  /*b900*/  LDSM.16.MT88.4 R44, [R175+0x3000] ;  /* 0x00300000af2c783b */ /* 0x000e620000004200 */
[----:B------:R-:W-:Y:S01]  /*b910*/  F2FP.F16.F32.PACK_AB R30, R113, R112 ;  /* 0x00000070711e723e */ /* 0x000fe200000000ff */
[----:B------:R-:W-:Y:S01]  /*b920*/  FADD.FTZ R0, R197, R3 ;  /* 0x00000003c5007221 */ /* 0x000fe20000010000 */
[----:B------:R-:W-:Y:S01]  /*b930*/  F2FP.F16.F32.PACK_AB R31, R115, R114 ;  /* 0x00000072731f723e */ /* 0x000fe200000000ff */
[----:B------:R-:W-:Y:S01]  /*b940*/  FADD.FTZ R3, R183, R58 ;  /* 0x0000003ab7037221 */ /* 0x000fe20000010000 */
[----:B------:R-:W-:Y:S01]  /*b950*/  F2FP.F16.F32.PACK_AB R40, R105, R104 ;  /* 0x000000686928723e */ /* 0x000fe200000000ff */
[----:B------:R-:W-:Y:S01]  /*b960*/  FADD.FTZ R0, R202, R0 ;  /* 0x00000000ca007221 */ /* 0x000fe20000010000 */
[----:B----4-:R-:W-:Y:S01]  /*b970*/  F2FP.F16.F32.PACK_AB R42, R109, R108 ;  /* 0x0000006c6d2a723e */ /* 0x010fe200000000ff */
[----:B------:R-:W-:Y:S01]  /*b980*/  FADD.FTZ R57, R234, R2 ;  /* 0x00000002ea397221 */ /* 0x000fe20000010000 */
[----:B------:R-:W-:Y:S01]  /*b990*/  F2FP.F16.F32.PACK_AB R43, R111, R110 ;  /* 0x0000006e6f2b723e */ /* 0x000fe200000000ff */
[-C--:B-----5:R-:W-:Y:S03]  /*b9a0*/  HMMA.16816.F32 R4, R28, R36.reuse, R4 ;  /* 0x000000241c04723c */ /* 0x0a0fe60000001804 */
[----:B------:R-:W-:Y:S01]  /*b9b0*/  F2FP.F16.F32.PACK_AB R202, R216, R61 ;  /* 0x0000003dd8ca723e */ /* 0x000fe200000000ff */
[----:B------:R-:W-:Y:S01]  /*b9c0*/  FADD.FTZ R2, R203, R56 ;  /* 0x00000038cb027221 */ /* 0x000fe20000010000 */
[----:B------:R-:W-:Y:S02]  /*b9d0*/  F2FP.F16.F32.PACK_AB R197, R123, R122 ;  /* 0x0000007a7bc5723e */ /* 0x000fe400000000ff */
[----:B------:R-:W-:Y:S01]  /*b9e0*/  F2FP.F16.F32.PACK_AB R199, R219, R126 ;  /* 0x0000007edbc7723e */ /* 0x000fe200000000ff */
[C---:B------:R-:W-:Y:S04]  /*b9f0*/  HMMA.16816.F32 R8, R40.reuse, R36, R8 ;  /* 0x000000242808723c */ /* 0x040fe80000001808 */
[----:B--2---:R-:W-:Y:S04]  /*ba00*/  MOV R173, R170 ;  /* 0x000000aa00ad7202 */ /* 0x004fe80000000f00 */
[-C--:B------:R-:W-:Y:S08]  /*ba10*/  HMMA.16816.F32 R12, R40, R38.reuse, R12 ;  /* 0x00000026280c723c */ /* 0x080ff0000000180c */
[C---:B------:R-:W-:Y:S01]  /*ba20*/  HMMA.16816.F32 R16, R28.reuse, R38, R16 ;  /* 0x000000261c10723c */ /* 0x040fe20000001810 */
[----:B------:R-:W2:Y:S07]  /*ba30*/  LDSM.16.MT88.4 R36, [R212+0xb800] ;  /* 0x00b80000d424783b */ /* 0x000eae0000004200 */
[-C--:B---3--:R-:W-:Y:S08]  /*ba40*/  HMMA.16816.F32 R132, R28, R48.reuse, R132 ;  /* 0x000000301c84723c */ /* 0x088ff00000001884 */
[C---:B------:R-:W-:Y:S01]  /*ba50*/  HMMA.16816.F32 R136, R40.reuse, R48, R136 ;  /* 0x000000302888723c */ /* 0x040fe20000001888 */
[----:B------:R-:W3:Y:S03]  /*ba60*/  MUFU.EX2 R49, R124 ;  /* 0x0000007c00317308 */ /* 0x000ee60000000800 */
[----:B------:R-:W-:Y:S04]  /*ba70*/  FADD.FTZ R48, R184, R57 ;  /* 0x00000039b8307221 */ /* 0x000fe80000010000 */
[-C--:B------:R-:W-:Y:S03]  /*ba80*/  HMMA.16816.F32 R140, R40, R50.reuse, R140 ;  /* 0x00000032288c723c */ /* 0x080fe6000000188c */
[----:B---3--:R-:W-:Y:S05]  /*ba90*/  F2FP.F16.F32.PACK_AB R198, R217, R49 ;  /* 0x00000031d9c6723e */ /* 0x008fea00000000ff */
[C---:B------:R-:W-:Y:S01]  /*baa0*/  HMMA.16816.F32 R144, R28.reuse, R50, R144 ;  /* 0x000000321c90723c */ /* 0x040fe20000001890 */
[----:B------:R-:W-:Y:S10]  /*bab0*/  MUFU.EX2 R51, R118 ;  /* 0x0000007600337308 */ /* 0x000ff40000000800 */
[----:B------:R-:W-:Y:S01]  /*bac0*/  MUFU.EX2 R50, R120 ;  /* 0x0000007800327308 */ /* 0x000fe20000000800 */
[-C--:B-1----:R-:W-:Y:S08]  /*bad0*/  HMMA.16816.F32 R148, R28, R52.reuse, R148 ;  /* 0x000000341c94723c */ /* 0x082ff00000001894 */
[C---:B------:R-:W-:Y:S01]  /*bae0*/  HMMA.16816.F32 R152, R40.reuse, R52, R152 ;  /* 0x000000342898723c */ /* 0x040fe20000001898 */
[----:B------:R-:W-:Y:S10]  /*baf0*/  MUFU.EX2 R53, R116 ;  /* 0x0000007400357308 */ /* 0x000ff40000000800 */
[----:B------:R-:W1:Y:S01]  /*bb00*/  MUFU.EX2 R52, R121 ;  /* 0x0000007900347308 */ /* 0x000e620000000800 */
[-C--:B------:R-:W-:Y:S08]  /*bb10*/  HMMA.16816.F32 R156, R40, R54.reuse, R156 ;  /* 0x00000036289c723c */ /* 0x080ff0000000189c */
[C---:B------:R-:W-:Y:S01]  /*bb20*/  HMMA.16816.F32 R160, R28.reuse, R54, R160 ;  /* 0x000000361ca0723c */ /* 0x040fe200000018a0 */
[----:B------:R-:W3:Y:S03]  /*bb30*/  MUFU.EX2 R54, R130 ;  /* 0x0000008200367308 */ /* 0x000ee60000000800 */
[----:B-1----:R-:W-:Y:S04]  /*bb40*/  F2FP.F16.F32.PACK_AB R196, R52, R50 ;  /* 0x0000003234c4723e */ /* 0x002fe800000000ff */
[-C--:B------:R-:W-:Y:S03]  /*bb50*/  HMMA.16816.F32 R20, R28, R44.reuse, R20 ;  /* 0x0000002c1c14723c */ /* 0x080fe60000001814 */
[----:B---3--:R-:W-:Y:S05]  /*bb60*/  F2FP.F16.F32.PACK_AB R203, R218, R54 ;  /* 0x00000036dacb723e */ /* 0x008fea00000000ff */
[C---:B------:R-:W-:Y:S04]  /*bb70*/  HMMA.16816.F32 R164, R40.reuse, R44, R164 ;  /* 0x0000002c28a4723c */ /* 0x040fe800000018a4 */
[----:B------:R-:W-:Y:S01]  /*bb80*/  FADD.FTZ R44, R185, R3 ;  /* 0x00000003b92c7221 */ /* 0x000fe20000010000 */
[----:B------:R-:W-:Y:S01]  /*bb90*/  FADD.FTZ R3, R179, R2 ;  /* 0x00000002b3037221 */ /* 0x000fe20000010000 */
[----:B------:R-:W-:Y:S01]  /*bba0*/  FADD.FTZ R45, R201, R48 ;  /* 0x00000030c92d7221 */ /* 0x000fe20000010000 */
[----:B------:R-:W-:Y:S01]  /*bbb0*/  F2FP.F16.F32.PACK_AB R201, R59, R51 ;  /* 0x000000333bc9723e */ /* 0x000fe200000000ff */
[-C--:B------:R-:W-:Y:S03]  /*bbc0*/  HMMA.16816.F32 R32, R40, R46.reuse, R32 ;  /* 0x0000002e2820723c */ /* 0x080fe60000001820 */
[----:B------:R-:W-:Y:S01]  /*bbd0*/  FADD.FTZ R40, R181, R3 ;  /* 0x00000003b5287221 */ /* 0x000fe20000010000 */
[----:B------:R-:W-:Y:S01]  /*bbe0*/  FADD.FTZ R3, R200, R45 ;  /* 0x0000002dc8037221 */ /* 0x000fe20000010000 */
[----:B------:R-:W-:Y:S01]  /*bbf0*/  F2FP.F16.F32.PACK_AB R200, R60, R53 ;  /* 0x000000353cc8723e */ /* 0x000fe200000000ff */
[----:B------:R-:W-:Y:S01]  /*bc00*/  FADD.FTZ R2, R176, R0 ;  /* 0x00000000b0027221 */ /* 0x000fe20000010000 */
[----:B------:R-:W-:Y:S01]  /*bc10*/  FADD.FTZ R40, R180, R40 ;  /* 0x00000028b4287221 */ /* 0x000fe20000010000 */
[----:B------:R-:W-:Y:S04]  /*bc20*/  HMMA.16816.F32 R24, R28, R46, R24 ;  /* 0x0000002e1c18723c */ /* 0x000fe80000001818 */
[----:B------:R-:W-:Y:S01]  /*bc30*/  FADD.FTZ R2, R177, R2 ;  /* 0x00000002b1027221 */ /* 0x000fe20000010000 */
[----:B------:R-:W-:Y:S01]  /*bc40*/  FADD.FTZ R0, R187, R44 ;  /* 0x0000002cbb007221 */ /* 0x000fe20000010000 */
[----:B------:R-:W-:Y:S02]  /*bc50*/  FADD.FTZ R29, R229, R3 ;  /* 0x00000003e51d7221 */ /* 0x000fe40000010000 */
[-C--:B------:R-:W-:Y:S01]  /*bc60*/  HMMA.16816.F32 R180, R200, R188.reuse, R4 ;  /* 0x000000bcc8b4723c */ /* 0x080fe20000001804 */
[----:B------:R1:W3:Y:S04]  /*bc70*/  LDSM.16.MT88.4 R4, [R174+0x3800] ;  /* 0x00380000ae04783b */ /* 0x0002e80000004200 */
[----:B------:R-:W-:Y:S01]  /*bc80*/  FADD.FTZ R28, R178, R2 ;  /* 0x00000002b21c7221 */ /* 0x000fe20000010000 */
[----:B------:R-:W-:Y:S01]  /*bc90*/  FADD.FTZ R41, R186, R0 ;  /* 0x00000000ba297221 */ /* 0x000fe20000010000 */
[----:B------:R-:W-:Y:S01]  /*bca0*/  FADD.FTZ R2, R209, R40 ;  /* 0x00000028d1027221 */ /* 0x000fe20000010000 */
[C---:B------:R-:W-:Y:S04]  /*bcb0*/  HMMA.16816.F32 R176, R196.reuse, R188, R8 ;  /* 0x000000bcc4b0723c */ /* 0x040fe80000001808 */
[----:B------:R-:W-:Y:S01]  /*bcc0*/  FADD.FTZ R11, R206, R29 ;  /* 0x0000001dce0b7221 */ /* 0x000fe20000010000 */
[----:B------:R-:W-:Y:S01]  /*bcd0*/  FADD.FTZ R2, R129, R2 ;  /* 0x0000000281027221 */ /* 0x000fe20000010000 */
[----:B------:R-:W-:Y:S01]  /*bce0*/  FADD.FTZ R3, R233, R41 ;  /* 0x00000029e9037221 */ /* 0x000fe20000010000 */
[----:B------:R-:W-:Y:S01]  /*bcf0*/  IADD3 R0, PT, PT, R250, 0x1, RZ ;  /* 0x00000001fa007810 */ /* 0x000fe20007ffe0ff */
[-C--:B------:R-:W-:Y:S03]  /*bd00*/  HMMA.16816.F32 R184, R196, R190.reuse, R12 ;  /* 0x000000bec4b8723c */ /* 0x080fe6000000180c */
[----:B------:R-:W-:Y:S01]  /*bd10*/  FADD.FTZ R11, R205, R11 ;  /* 0x0000000bcd0b7221 */ /* 0x000fe20000010000 */
[----:B------:R-:W-:Y:S01]  /*bd20*/  FADD.FTZ R3, R194, R3 ;  /* 0x00000003c2037221 */ /* 0x000fe20000010000 */
[----:B------:R-:W-:Y:S01]  /*bd30*/  FADD.FTZ R9, R66, R2 ;  /* 0x0000000242097221 */ /* 0x000fe20000010000 */
[----:B------:R-:W-:Y:S01]  /*bd40*/  ISETP.GT.AND P1, PT, R0, RZ, PT ;  /* 0x000000ff0000720c */ /* 0x000fe20003f24270 */
[----:B------:R-:W-:Y:S01]  /*bd50*/  FADD.FTZ R0, R208, R28 ;  /* 0x0000001cd0007221 */ /* 0x000fe20000010000 */
[C---:B------:R-:W-:Y:S04]  /*bd60*/  HMMA.16816.F32 R188, R200.reuse, R190, R16 ;  /* 0x000000bec8bc723c */ /* 0x040fe80000001810 */
[----:B------:R-:W-:Y:S01]  /*bd70*/  FADD.FTZ R10, R193, R3 ;  /* 0x00000003c10a7221 */ /* 0x000fe20000010000 */
[----:B------:R-:W-:Y:S01]  /*bd80*/  FADD.FTZ R3, R204, R11 ;  /* 0x0000000bcc037221 */ /* 0x000fe20000010000 */
[----:B------:R-:W-:Y:S01]  /*bd90*/  FADD.FTZ R0, R64, R0 ;  /* 0x0000000040007221 */ /* 0x000fe20000010000 */
[----:B-1----:R-:W-:Y:S01]  /*bda0*/  MOV R174, R169 ;  /* 0x000000a900ae7202 */ /* 0x002fe20000000f00 */
[-C--:B--2---:R-:W-:Y:S03]  /*bdb0*/  HMMA.16816.F32 R132, R200, R36.reuse, R132 ;  /* 0x00000024c884723c */ /* 0x084fe60000001884 */
[----:B------:R-:W-:Y:S01]  /*bdc0*/  FADD.FTZ R2, R192, R10 ;  /* 0x0000000ac0027221 */ /* 0x000fe20000010000 */
[----:B------:R-:W-:Y:S01]  /*bdd0*/  FADD.FTZ R8, R65, R0 ;  /* 0x0000000041087221 */ /* 0x000fe20000010000 */
[----:B------:R-:W-:Y:S01]  /*bde0*/  FADD.FTZ R0, R67, R9 ;  /* 0x0000000943007221 */ /* 0x000fe20000010000 */
[----:B------:R-:W-:Y:S01]  /*bdf0*/  FADD.FTZ R3, R195, R3 ;  /* 0x00000003c3037221 */ /* 0x000fe20000010000 */
[----:B------:R-:W-:Y:S01]  /*be00*/  FADD.FTZ R2, R131, R2 ;  /* 0x0000000283027221 */ /* 0x000fe20000010000 */
[C---:B------:R-:W-:Y:S04]  /*be10*/  HMMA.16816.F32 R136, R196.reuse, R36, R136 ;  /* 0x00000024c488723c */ /* 0x040fe80000001888 */
[----:B------:R-:W-:Y:S01]  /*be20*/  FADD.FTZ R8, R62, R8 ;  /* 0x000000083e087221 */ /* 0x000fe20000010000 */
[----:B------:R-:W-:Y:S01]  /*be30*/  FADD.FTZ R9, R125, R0 ;  /* 0x000000007d097221 */ /* 0x000fe20000010000 */
[----:B------:R-:W-:Y:S01]  /*be40*/  FADD.FTZ R2, R70, R2 ;  /* 0x0000000246027221 */ /* 0x000fe20000010000 */
[----:B------:R-:W-:Y:S01]  /*be50*/  FADD.FTZ R3, R68, R3 ;  /* 0x0000000344037221 */ /* 0x000fe20000010000 */
[-C--:B------:R-:W-:Y:S03]  /*be60*/  HMMA.16816.F32 R140, R196, R38.reuse, R140 ;  /* 0x00000026c48c723c */ /* 0x080fe6000000188c */
[----:B------:R-:W-:Y:S01]  /*be70*/  FADD.FTZ R0, R63, R8 ;  /* 0x000000083f007221 */ /* 0x000fe20000010000 */
[----:B------:R-:W-:Y:S01]  /*be80*/  FADD.FTZ R12, R72, R9 ;  /* 0x00000009480c7221 */ /* 0x000fe20000010000 */
[----:B------:R-:W-:Y:S01]  /*be90*/  FADD.FTZ R3, R69, R3 ;  /* 0x0000000345037221 */ /* 0x000fe20000010000 */
[----:B------:R-:W1:Y:S01]  /*bea0*/  LDSM.16.MT88.4 R8, [R175+0x3800] ;  /* 0x00380000af08783b */ /* 0x000e620000004200 */
[----:B------:R-:W-:Y:S01]  /*beb0*/  FADD.FTZ R0, R74, R0 ;  /* 0x000000004a007221 */ /* 0x000fe20000010000 */
[C---:B------:R-:W-:Y:S04]  /*bec0*/  HMMA.16816.F32 R144, R200.reuse, R38, R144 ;  /* 0x00000026c890723c */ /* 0x040fe80000001890 */
[----:B------:R-:W-:Y:S01]  /*bed0*/  FADD.FTZ R13, R71, R2 ;  /* 0x00000002470d7221 */ /* 0x000fe20000010000 */
[----:B------:R-:W-:Y:S01]  /*bee0*/  FADD.FTZ R2, R73, R12 ;  /* 0x0000000c49027221 */ /* 0x000fe20000010000 */
[----:B------:R-:W-:Y:S01]  /*bef0*/  FADD.FTZ R0, R75, R0 ;  /* 0x000000004b007221 */ /* 0x000fe20000010000 */
[----:B------:R-:W-:Y:S01]  /*bf00*/  FADD.FTZ R3, R80, R3 ;  /* 0x0000000350037221 */ /* 0x000fe20000010000 */
[-C--:B---3--:R-:W-:Y:S03]  /*bf10*/  HMMA.16816.F32 R148, R200, R4.reuse, R148 ;  /* 0x00000004c894723c */ /* 0x088fe60000001894 */
        /* <DEDUP_REMOVED lines=19> */
[----:B------:R-:W-:Y:S02]  /*c050*/  FADD.FTZ R3, R96, R3 ;  /* 0x0000000360037221 */ /* 0x000fe40000010000 */
[----:B------:R-:W-:Y:S01]  /*c060*/  FADD.FTZ R2, R99, R2 ;  /* 0x0000000263027221 */ /* 0x000fe20000010000 */
[----:B------:R-:W-:Y:S01]  /*c070*/  FADD.FTZ R5, R92, R0 ;  /* 0x000000005c057221 */ /* 0x000fe20000010000 */
[----:B------:R-:W-:Y:S01]  /*c080*/  FADD.FTZ R0, R94, R4 ;  /* 0x000000045e007221 */ /* 0x000fe20000010000 */
[----:B------:R-:W-:Y:S01]  /*c090*/  FADD.FTZ R3, R97, R3 ;  /* 0x0000000361037221 */ /* 0x000fe20000010000 */
[-C--:B-1----:R-:W-:Y:S03]  /*c0a0*/  HMMA.16816.F32 R192, R200, R8.reuse, R20 ;  /* 0x00000008c8c0723c */ /* 0x082fe60000001814 */
        /* <DEDUP_REMOVED lines=11> */
[C---:B------:R-:W-:Y:S01]  /*c160*/  HMMA.16816.F32 R164, R196.reuse, R8, R164 ;  /* 0x00000008c4a4723c */ /* 0x040fe200000018a4 */
[----:B------:R-:W1:Y:S03]  /*c170*/  LDC.64 R2, c[0x0][0x3c0] ;  /* 0x0000f000ff027b82 */ /* 0x000e660000000a00 */
[----:B------:R-:W-:Y:S01]  /*c180*/  FADD.FTZ R7, R113, R7 ;  /* 0x0000000771077221 */ /* 0x000fe20000010000 */
[----:B------:R-:W-:Y:S01]  /*c190*/  FADD.FTZ R4, R115, R4 ;  /* 0x0000000473047221 */ /* 0x000fe20000010000 */
[----:B------:R-:W-:Y:S01]  /*c1a0*/  FADD.FTZ R5, R107, R0 ;  /* 0x000000006b057221 */ /* 0x000fe20000010000 */
[----:B------:R-:W-:Y:S01]  /*c1b0*/  FADD.FTZ R0, R108, R6 ;  /* 0x000000066c007221 */ /* 0x000fe20000010000 */
[-C--:B------:R-:W-:Y:S03]  /*c1c0*/  HMMA.16816.F32 R196, R196, R10.reuse, R32 ;  /* 0x0000000ac4c4723c */ /* 0x080fe60000001820 */
[----:B------:R-:W-:Y:S01]  /*c1d0*/  FADD.FTZ R6, R109, R0 ;  /* 0x000000006d067221 */ /* 0x000fe20000010000 */
[----:B------:R-:W-:Y:S01]  /*c1e0*/  FADD.FTZ R4, R51, R4 ;  /* 0x0000000433047221 */ /* 0x000fe20000010000 */
[----:B------:R-:W-:Y:S02]  /*c1f0*/  FADD.FTZ R5, R110, R5 ;  /* 0x000000056e057221 */ /* 0x000fe40000010000 */
[----:B------:R-:W-:Y:S01]  /*c200*/  FADD.FTZ R6, R50, R6 ;  /* 0x0000000632067221 */ /* 0x000fe20000010000 */
[----:B------:R-:W-:Y:S04]  /*c210*/  HMMA.16816.F32 R200, R200, R10, R24 ;  /* 0x0000000ac8c8723c */ /* 0x000fe80000001818 */
        /* <DEDUP_REMOVED lines=10> */
[----:B-1----:R-:W-:Y:S02]  /*c2c0*/  LEA R252, P0, -R2, R252, 0x8 ;  /* 0x000000fc02fc7211 */ /* 0x002fe400078041ff */
[----:B------:R-:W-:Y:S01]  /*c2d0*/  FADD.FTZ R4, R126, R0 ;  /* 0x000000007e047221 */ /* 0x000fe20000010000 */
[----:B------:R-:W-:Y:S01]  /*c2e0*/  FADD.FTZ R0, R216, R5 ;  /* 0x00000005d8007221 */ /* 0x000fe20000010000 */
[----:B------:R-:W-:Y:S04]  /*c2f0*/  FADD.FTZ R5, R218, R6 ;  /* 0x00000006da057221 */ /* 0x000fe80000010000 */
[----:B------:R1:W-:Y:S04]  /*c300*/  STL [R1+0x8], R0 ;  /* 0x0000080001007387 */ /* 0x0003e80000100800 */
[----:B------:R2:W-:Y:S01]  /*c310*/  STL [R1+0x4], R5 ;  /* 0x0000040501007387 */ /* 0x0005e20000100800 */
[----:B-1----:R-:W-:Y:S01]  /*c320*/  SHF.L.U64.HI R0, R2, 0x8, R3 ;  /* 0x0000000802007819 */ /* 0x002fe20000010203 */
[----:B------:R-:W-:Y:S01]  /*c330*/  FADD.FTZ R3, R219, R4 ;  /* 0x00000004db037221 */ /* 0x000fe20000010000 */
[----:B------:R-:W-:Y:S01]  /*c340*/  IADD3 R2, PT, PT, R250, -0x1, RZ ;  /* 0xfffffffffa027810 */ /* 0x000fe20007ffe0ff */
[----:B--2---:R-:W-:Y:S01]  /*c350*/  FADD.FTZ R5, R217, R7 ;  /* 0x00000007d9057221 */ /* 0x004fe20000010000 */
[----:B------:R-:W-:Y:S02]  /*c360*/  IADD3.X R251, PT, PT, R251, ~R0, RZ, P0, !PT ;  /* 0x80000000fbfb7210 */ /* 0x000fe400007fe4ff */
[----:B------:R-:W-:Y:S02]  /*c370*/  MOV R250, R2 ;  /* 0x0000000200fa7202 */ /* 0x000fe40000000f00 */
[----:B------:R-:W-:Y:S04]  /*c380*/  STL [R1], R5 ;  /* 0x0000000501007387 */ /* 0x000fe80000100800 */
[----:B------:R1:W-:Y:S02]  /*c390*/  STL [R1+0xc], R3 ;  /* 0x00000c0301007387 */ /* 0x0003e40000100800 */
[----:B-1----:R-:W-:Y:S01]  /*c3a0*/  MOV R3, R172 ;  /* 0x000000ac00037202 */ /* 0x002fe20000000f00 */
[----:B------:R-:W-:Y:S06]  /*c3b0*/  @P1 BRA `(.L_x_18) ;  /* 0xffffffbc00c01947 */ /* 0x000fec000383ffff */
.L_x_17:
[----:B------:R-:W2:Y:S01]  /*c3c0*/  LDL.LU R4, [R1+0x8] ;  /* 0x0000080001047983 */ /* 0x000ea20000300800 */
[----:B------:R-:W1:Y:S03]  /*c3d0*/  LDCU.U8 UR4, c[0x0][0x549] ;  /* 0x0000a920ff0477ac */ /* 0x000e660008000000 */
[----:B------:R-:W3:Y:S01]  /*c3e0*/  LDL.LU R5, [R1+0x4] ;  /* 0x0000040001057983 */ /* 0x000ee20000300800 */
[----:B------:R-:W-:Y:S01]  /*c3f0*/  MOV R35, 0x10 ;  /* 0x0000001000237802 */ /* 0x000fe20000000f00 */
[----:B------:R-:W4:Y:S01]  /*c400*/  S2UR UR6, SR_CTAID.X ;  /* 0x00000000000679c3 */ /* 0x000f220000002500 */
[----:B------:R-:W2:Y:S01]  /*c410*/  LDCU UR7, c[0x0][0x434] ;  /* 0x00008680ff0777ac */ /* 0x000ea20008000800 */
[----:B------:R-:W4:Y:S01]  /*c420*/  LDL.LU R8, [R1] ;  /* 0x0000000001087983 */ /* 0x000f220000300800 */
[----:B------:R-:W2:Y:S03]  /*c430*/  LDCU.U8 UR11, c[0x0][0x548] ;  /* 0x0000a900ff0b77ac */ /* 0x000ea60008000000 */
[----:B------:R-:W4:Y:S04]  /*c440*/  LDL.LU R7, [R1+0xc] ;  /* 0x00000c0001077983 */ /* 0x000f280000300800 */
[----:B------:R-:W4:Y:S01]  /*c450*/  LDL.LU R6, [R1+0x28] ;  /* 0x0000280001067983 */ /* 0x000f220000300800 */
[----:B------:R-:W-:Y:S01]  /*c460*/  SEL R35, R35, 0xfffffff0, !P5 ;  /* 0xfffffff023237807 */ /* 0x000fe20006800000 */
[----:B-1----:R-:W-:-:S11]  /*c470*/  UISETP.NE.AND UP1, UPT, UR4, URZ, UPT ;  /* 0x000000ff0400728c */ /* 0x002fd6000bf25270 */
[----:B------:R-:W1:Y:S01]  /*c480*/  @UP1 LDCU.64 UR8, c[0x0][0x430] ;  /* 0x00008600ff0817ac */ /* 0x000e620008000a00 */
[----:B------:R-:W2:Y:S01]  /*c490*/  @UP1 LDCU UR10, c[0x0][0x430] ;  /* 0x00008600ff0a17ac */ /* 0x000ea20008000800 */
[----:B------:R-:W-:Y:S01]  /*c4a0*/  @UP1 UMOV UR4, 0x1 ;  /* 0x0000000100041882 */ /* 0x000fe20000000000 */
[----:B-1----:R-:W-:Y:S01]  /*c4b0*/  @UP1 UIMAD UR15, UR9, UR8, URZ ;  /* 0x00000008090f12a4 */ /* 0x002fe2000f8e02ff */
[----:B------:R-:W1:Y:S08]  /*c4c0*/  S2UR UR9, SR_CTAID.Y ;  /* 0x00000000000979c3 */ /* 0x000e700000002600 */
[----:B------:R-:W1:Y:S01]  /*c4d0*/  S2UR UR8, SR_CTAID.Z ;  /* 0x00000000000879c3 */ /* 0x000e620000002700 */
[----:B--2---:R-:W2:Y:S04]  /*c4e0*/  SHFL.BFLY PT, R2, R4, 0x2, 0x1f ;  /* 0x0c401f0004027f89 */ /* 0x004ea800000e0000 */
[----:B---3-5:R-:W3:Y:S04]  /*c4f0*/  SHFL.BFLY PT, R0, R5, 0x2, 0x1f ;  /* 0x0c401f0005007f89 */ /* 0x028ee800000e0000 */
[----:B----4-:R-:W4:Y:S01]  /*c500*/  SHFL.BFLY PT, R3, R8, 0x2, 0x1f ;  /* 0x0c401f0008037f89 */ /* 0x010f2200000e0000 */
[----:B------:R-:W-:-:S02]  /*c510*/  MOV R40, R6 ;  /* 0x0000000600287202 */ /* 0x000fc40000000f00 */
[----:B------:R-:W-:-:S04]  /*c520*/  SHF.L.U32 R6, R213, 0x4, RZ ;  /* 0x00000004d5067819 */ /* 0x000fc800000006ff */
[----:B------:R-:W-:Y:S01]  /*c530*/  LOP3.LUT R6, R6, 0x1c0, RZ, 0xc0, !PT ;  /* 0x000001c006067812 */ /* 0x000fe200078ec0ff */
[----:B--2---:R-:W-:Y:S02]  /*c540*/  FADD.FTZ R2, R2, R4 ;  /* 0x0000000402027221 */ /* 0x004fe40000010000 */
[----:B------:R-:W2:Y:S01]  /*c550*/  SHFL.BFLY PT, R4, R7, 0x2, 0x1f ;  /* 0x0c401f0007047f89 */ /* 0x000ea200000e0000 */
[----:B---3--:R-:W-:-:S03]  /*c560*/  FADD.FTZ R0, R0, R5 ;  /* 0x0000000500007221 */ /* 0x008fc60000010000 */
[----:B------:R-:W3:Y:S01]  /*c570*/  SHFL.BFLY PT, R36, R2, 0x1, 0x1f ;  /* 0x0c201f0002247f89 */ /* 0x000ee200000e0000 */
[----:B----4-:R-:W-:-:S03]  /*c580*/  FADD.FTZ R3, R3, R8 ;  /* 0x0000000803037221 */ /* 0x010fc60000010000 */
[----:B------:R-:W4:Y:S04]  /*c590*/  SHFL.BFLY PT, R5, R0, 0x1, 0x1f ;  /* 0x0c201f0000057f89 */ /* 0x000f2800000e0000 */
[----:B------:R-:W1:Y:S01]  /*c5a0*/  SHFL.BFLY PT, R37, R3, 0x1, 0x1f ;  /* 0x0c201f0003257f89 */ /* 0x000e6200000e0000 */
[----:B--2---:R-:W-:Y:S01]  /*c5b0*/  FADD.FTZ R4, R4, R7 ;  /* 0x0000000704047221 */ /* 0x004fe20000010000 */
[----:B---3--:R-:W-:-:S04]  /*c5c0*/  FADD.FTZ R36, R2, R36 ;  /* 0x0000002402247221 */ /* 0x008fc80000010000 */
[----:B------:R-:W2:Y:S01]  /*c5d0*/  SHFL.BFLY PT, R39, R4, 0x1, 0x1f ;  /* 0x0c201f0004277f89 */ /* 0x000ea200000e0000 */
[C---:B------:R-:W-:Y:S01]  /*c5e0*/  SHF.L.U32 R2, R213.reuse, 0x5, RZ ;  /* 0x00000005d5027819 */ /* 0x040fe200000006ff */
[----:B------:R-:W3:Y:S01]  /*c5f0*/  MUFU.RCP R7, R36 ;  /* 0x0000002400077308 */ /* 0x000ee20000001000 */
[----:B----4-:R-:W-:Y:S01]  /*c600*/  FADD.FTZ R38, R0, R5 ;  /* 0x0000000500267221 */ /* 0x010fe20000010000 */
[----:B------:R-:W-:Y:S02]  /*c610*/  SHF.L.U32 R0, R213, 0x1, RZ ;  /* 0x00000001d5007819 */ /* 0x000fe400000006ff */
[----:B------:R-:W-:Y:S01]  /*c620*/  FSETP.NE.FTZ.AND P6, PT, R36, RZ, PT ;  /* 0x000000ff2400720b */ /* 0x000fe20003fd5000 */
[----:B-1----:R-:W-:Y:S01]  /*c630*/  FADD.FTZ R37, R3, R37 ;  /* 0x0000002503257221 */ /* 0x002fe20000010000 */
[----:B------:R-:W-:Y:S02]  /*c640*/  LOP3.LUT R5, R0, 0x6, RZ, 0xc0, !PT ;  /* 0x0000000600057812 */ /* 0x000fe400078ec0ff */
[----:B------:R-:W1:Y:S01]  /*c650*/  MUFU.RCP R8, R38 ;  /* 0x0000002600087308 */ /* 0x000e620000001000 */
[----:B------:R-:W-:-:S02]  /*c660*/  FSETP.NE.FTZ.AND P2, PT, R38, RZ, PT ;  /* 0x000000ff2600720b */ /* 0x000fc40003f55000 */
[----:B------:R-:W-:Y:S02]  /*c670*/  LOP3.LUT R5, R5, 0x7c00, R2, 0xf8, !PT ;  /* 0x00007c0005057812 */ /* 0x000fe400078ef802 */
[----:B------:R-:W-:Y:S02]  /*c680*/  LOP3.LUT R2, R6, 0x38, R0, 0xf8, !PT ;  /* 0x0000003806027812 */ /* 0x000fe400078ef800 */
[----:B------:R-:W-:Y:S02]  /*c690*/  FSETP.NE.FTZ.AND P1, PT, R37, RZ, PT ;  /* 0x000000ff2500720b */ /* 0x000fe40003f35000 */
[----:B---3--:R-:W-:Y:S01]  /*c6a0*/  FSEL R0, R7, 1, P6 ;  /* 0x3f80000007007808 */ /* 0x008fe20003000000 */
[----:B--2---:R-:W-:Y:S01]  /*c6b0*/  FADD.FTZ R39, R4, R39 ;  /* 0x0000002704277221 */ /* 0x004fe20000010000 */
[----:B------:R-:W-:-:S03]  /*c6c0*/  LOP3.LUT R4, R5, R2, RZ, 0xfc, !PT ;  /* 0x0000000205047212 */ /* 0x000fc600078efcff */
[C---:B------:R-:W-:Y:S01]  /*c6d0*/  FMUL.FTZ R180, R0.reuse, R180 ;  /* 0x000000b400b47220 */ /* 0x040fe20000410000 */
[----:B------:R-:W2:Y:S01]  /*c6e0*/  MUFU.RCP R2, R37 ;  /* 0x0000002500027308 */ /* 0x000ea20000001000 */
[C---:B------:R-:W-:Y:S01]  /*c6f0*/  FMUL.FTZ R5, R0.reuse, R181 ;  /* 0x000000b500057220 */ /* 0x040fe20000410000 */
        /* <DEDUP_REMOVED lines=13> */
[----:B------:R-:W-:Y:S01]  /*c7d0*/  FMUL.FTZ R28, R0, R201 ;  /* 0x000000c9001c7220 */ /* 0x000fe20000410000 */
[----:B-1----:R-:W-:Y:S01]  /*c7e0*/  FSEL R3, R8, 1, P2 ;  /* 0x3f80000008037808 */ /* 0x002fe20001000000 */
[----:B------:R-:W1:Y:S01]  /*c7f0*/  MUFU.RCP R0, R39 ;  /* 0x0000002700007308 */ /* 0x000e620000001000 */
[----:B------:R-:W-:-:S02]  /*c800*/  FSETP.NE.FTZ.AND P0, PT, R39, RZ, PT ;  /* 0x000000ff2700720b */ /* 0x000fc40003f15000 */
[----:B--2---:R-:W-:Y:S01]  /*c810*/  FSEL R2, R2, 1, P1 ;  /* 0x3f80000002027808 */ /* 0x004fe20000800000 */
[C---:B------:R-:W-:Y:S01]  /*c820*/  FMUL.FTZ R182, R3.reuse, R182 ;  /* 0x000000b603b67220 */ /* 0x040fe20000410000 */
[----:B------:R-:W-:Y:S01]  /*c830*/  FMUL.FTZ R183, R3, R183 ;  /* 0x000000b703b77220 */ /* 0x000fe20000410000 */
[----:B------:R-:W-:Y:S01]  /*c840*/  R2P PR, R213, 0x18 ;  /* 0x00000018d5007804 */ /* 0x000fe20000000000 */
        /* <DEDUP_REMOVED lines=12> */
[C---:B------:R-:W-:Y:S01]  /*c910*/  FMUL.FTZ R156, R2.reuse, R156 ;  /* 0x0000009c029c7220 */ /* 0x040fe20000410000 */
[C---:B------:R-:W-:Y:S01]  /*c920*/  FMUL.FTZ R34, R2.reuse, R157 ;  /* 0x0000009d02227220 */ /* 0x040fe20000410000 */
[C---:B------:R-:W-:Y:S01]  /*c930*/  FMUL.FTZ R164, R2.reuse, R164 ;  /* 0x000000a402a47220 */ /* 0x040fe20000410000 */
[C---:B------:R-:W-:Y:S01]  /*c940*/  FMUL.FTZ R30, R2.reuse, R165 ;  /* 0x000000a5021e7220 */ /* 0x040fe20000410000 */
[C---:B------:R-:W-:Y:S01]  /*c950*/  FMUL.FTZ R196, R2.reuse, R196 ;  /* 0x000000c402c47220 */ /* 0x040fe20000410000 */
[----:B------:R-:W-:Y:S01]  /*c960*/  FMUL.FTZ R26, R2, R197 ;  /* 0x000000c5021a7220 */ /* 0x000fe20000410000 */
[C---:B------:R-:W-:Y:S01]  /*c970*/  FMUL.FTZ R6, R3.reuse, R191 ;  /* 0x000000bf03067220 */ /* 0x040fe20000410000 */
[----:B------:R-:W-:Y:S01]  /*c980*/  LEA R2, R4, UR5, 0x1 ;  /* 0x0000000504027c11 */ /* 0x000fe2000f8e08ff */
        /* <DEDUP_REMOVED lines=12> */
[C---:B------:R-:W-:Y:S01]  /*ca50*/  FMUL.FTZ R178, R0.reuse, R178 ;  /* 0x000000b200b27220 */ /* 0x040fe20000410000 */
[C---:B------:R-:W-:Y:S01]  /*ca60*/  FMUL.FTZ R8, R0.reuse, R179 ;  /* 0x000000b300087220 */ /* 0x040fe20000410000 */
[----:B------:R-:W-:Y:S01]  /*ca70*/  F2FP.F16.F32.PACK_AB R3, R183, R182 ;  /* 0x000000b6b703723e */ /* 0x000fe200000000ff */
        /* <DEDUP_REMOVED lines=14> */
[----:B------:R-:W-:Y:S01]  /*cb60*/  F2FP.F16.F32.PACK_AB R5, R5, R180 ;  /* 0x000000b40505723e */ /* 0x000fe200000000ff */
[----:B------:R1:W-:Y:S01]  /*cb70*/  STS [R2+0x400], R3 ;  /* 0x0004000302007388 */ /* 0x0003e20000000800 */
[----:B------:R-:W-:-:S02]  /*cb80*/  F2FP.F16.F32.PACK_AB R0, R189, R188 ;  /* 0x000000bcbd00723e */ /* 0x000fc400000000ff */
[----:B------:R-:W-:Y:S01]  /*cb90*/  IADD3 R4, PT, PT, R35, R2, RZ ;  /* 0x0000000223047210 */ /* 0x000fe20007ffe0ff */
[----:B------:R2:W-:Y:S01]  /*cba0*/  STS [R2], R5 ;  /* 0x0000000502007388 */ /* 0x0005e20000000800 */
[----:B------:R-:W-:Y:S02]  /*cbb0*/  SEL R244, R244, 0xffffffe0, !P3 ;  /* 0xffffffe0f4f47807 */ /* 0x000fe40005800000 */
[----:B------:R-:W-:Y:S01]  /*cbc0*/  F2FP.F16.F32.PACK_AB R6, R6, R190 ;  /* 0x000000be0606723e */ /* 0x000fe200000000ff */
[----:B------:R3:W-:Y:S01]  /*cbd0*/  STS [R4], R0 ;  /* 0x0000000004007388 */ /* 0x0007e20000000800 */
[----:B------:R-:W-:Y:S02]  /*cbe0*/  F2FP.F16.F32.PACK_AB R7, R7, R176 ;  /* 0x000000b00707723e */ /* 0x000fe400000000ff */
[----:B------:R-:W-:Y:S01]  /*cbf0*/  F2FP.F16.F32.PACK_AB R8, R8, R178 ;  /* 0x000000b20808723e */ /* 0x000fe200000000ff */
[----:B------:R-:W-:Y:S01]  /*cc00*/  STS [R4+0x400], R6 ;  /* 0x0004000604007388 */ /* 0x000fe20000000800 */
[----:B------:R-:W-:-:S02]  /*cc10*/  F2FP.F16.F32.PACK_AB R16, R16, R184 ;  /* 0x000000b81010723e */ /* 0x000fc400000000ff */
[----:B------:R-:W-:Y:S01]  /*cc20*/  F2FP.F16.F32.PACK_AB R15, R15, R186 ;  /* 0x000000ba0f0f723e */ /* 0x000fe200000000ff */
[----:B------:R-:W-:Y:S01]  /*cc30*/  STS [R2+0x2000], R7 ;  /* 0x0020000702007388 */ /* 0x000fe20000000800 */
[----:B------:R-:W-:Y:S02]  /*cc40*/  F2FP.F16.F32.PACK_AB R14, R14, R132 ;  /* 0x000000840e0e723e */ /* 0x000fe400000000ff */
[----:B------:R-:W-:Y:S01]  /*cc50*/  F2FP.F16.F32.PACK_AB R13, R13, R134 ;  /* 0x000000860d0d723e */ /* 0x000fe200000000ff */
[----:B------:R4:W-:Y:S01]  /*cc60*/  STS [R2+0x2400], R8 ;  /* 0x0024000802007388 */ /* 0x0009e20000000800 */
[----:B------:R-:W-:Y:S02]  /*cc70*/  F2FP.F16.F32.PACK_AB R10, R10, R144 ;  /* 0x000000900a0a723e */ /* 0x000fe400000000ff */
[----:B------:R-:W-:Y:S01]  /*cc80*/  F2FP.F16.F32.PACK_AB R9, R9, R146 ;  /* 0x000000920909723e */ /* 0x000fe200000000ff */
[----:B------:R-:W-:Y:S01]  /*cc90*/  STS [R4+0x2000], R16 ;  /* 0x0020001004007388 */ /* 0x000fe20000000800 */
[----:B-1----:R-:W-:-:S02]  /*cca0*/  IADD3 R3, PT, PT, R244, R2, RZ ;  /* 0x00000002f4037210 */ /* 0x002fc40007ffe0ff */
[----:B------:R-:W-:Y:S01]  /*ccb0*/  F2FP.F16.F32.PACK_AB R12, R12, R136 ;  /* 0x000000880c0c723e */ /* 0x000fe200000000ff */
[----:B------:R1:W-:Y:S01]  /*ccc0*/  STS [R4+0x2400], R15 ;  /* 0x0024000f04007388 */ /* 0x0003e20000000800 */
[----:B------:R-:W-:Y:S01]  /*ccd0*/  F2FP.F16.F32.PACK_AB R11, R11, R138 ;  /* 0x0000008a0b0b723e */ /* 0x000fe200000000ff */
[----:B--2---:R-:W2:Y:S01]  /*cce0*/  @P6 LDC R5, c[0x0][0x458] ;  /* 0x00011600ff056b82 */ /* 0x004ea20000000800 */
[----:B------:R-:W-:Y:S01]  /*ccf0*/  F2FP.F16.F32.PACK_AB R22, R22, R140 ;  /* 0x0000008c1616723e */ /* 0x000fe200000000ff */
[----:B------:R-:W-:Y:S01]  /*cd00*/  STS [R3], R14 ;  /* 0x0000000e03007388 */ /* 0x000fe20000000800 */
[C---:B---3--:R-:W-:Y:S02]  /*cd10*/  IADD3 R0, PT, PT, R2.reuse, 0x40, RZ ;  /* 0x0000004002007810 */ /* 0x048fe40007ffe0ff */
[----:B------:R-:W-:Y:S01]  /*cd20*/  @P4 IADD3 R0, PT, PT, R2, -0x40, RZ ;  /* 0xffffffc002004810 */ /* 0x000fe20007ffe0ff */
[----:B------:R-:W-:Y:S01]  /*cd30*/  STS [R3+0x400], R13 ;  /* 0x0004000d03007388 */ /* 0x000fe20000000800 */
[----:B------:R-:W-:-:S02]  /*cd40*/  F2FP.F16.F32.PACK_AB R21, R21, R142 ;  /* 0x0000008e1515723e */ /* 0x000fc400000000ff */
[----:B------:R-:W-:Y:S02]  /*cd50*/  F2FP.F16.F32.PACK_AB R20, R20, R148 ;  /* 0x000000941414723e */ /* 0x000fe400000000ff */
[----:B------:R-:W-:Y:S02]  /*cd60*/  F2FP.F16.F32.PACK_AB R19, R19, R150 ;  /* 0x000000961313723e */ /* 0x000fe400000000ff */
[----:B------:R-:W-:Y:S02]  /*cd70*/  F2FP.F16.F32.PACK_AB R18, R18, R160 ;  /* 0x000000a01212723e */ /* 0x000fe400000000ff */
[----:B----4-:R-:W-:Y:S02]  /*cd80*/  IADD3 R2, PT, PT, R35, R3, RZ ;  /* 0x0000000323027210 */ /* 0x010fe40007ffe0ff */
[----:B------:R-:W-:Y:S02]  /*cd90*/  F2FP.F16.F32.PACK_AB R17, R17, R162 ;  /* 0x000000a21111723e */ /* 0x000fe400000000ff */
[----:B------:R-:W-:Y:S01]  /*cda0*/  F2FP.F16.F32.PACK_AB R24, R24, R152 ;  /* 0x000000981818723e */ /* 0x000fe200000000ff */
[----:B------:R-:W-:Y:S01]  /*cdb0*/  STS [R2], R10 ;  /* 0x0000000a02007388 */ /* 0x000fe20000000800 */
[----:B------:R-:W-:-:S02]  /*cdc0*/  F2FP.F16.F32.PACK_AB R23, R23, R154 ;  /* 0x0000009a1717723e */ /* 0x000fc400000000ff */
[----:B------:R-:W-:Y:S01]  /*cdd0*/  F2FP.F16.F32.PACK_AB R34, R34, R156 ;  /* 0x0000009c2222723e */ /* 0x000fe200000000ff */
[----:B------:R3:W-:Y:S01]  /*cde0*/  STS [R2+0x400], R9 ;  /* 0x0004000902007388 */ /* 0x0007e20000000800 */
[----:B------:R-:W-:Y:S01]  /*cdf0*/  F2FP.F16.F32.PACK_AB R33, R33, R158 ;  /* 0x0000009e2121723e */ /* 0x000fe200000000ff */
[----:B-1----:R-:W1:Y:S01]  /*ce00*/  @P2 LDC R4, c[0x0][0x458] ;  /* 0x00011600ff042b82 */ /* 0x002e620000000800 */
[----:B------:R-:W-:Y:S01]  /*ce10*/  F2FP.F16.F32.PACK_AB R32, R32, R192 ;  /* 0x000000c02020723e */ /* 0x000fe200000000ff */
[----:B------:R-:W-:Y:S01]  /*ce20*/  STS [R3+0x2000], R12 ;  /* 0x0020000c03007388 */ /* 0x000fe20000000800 */
[----:B------:R-:W-:Y:S02]  /*ce30*/  F2FP.F16.F32.PACK_AB R31, R31, R194 ;  /* 0x000000c21f1f723e */ /* 0x000fe400000000ff */
[----:B------:R-:W-:Y:S01]  /*ce40*/  F2FP.F16.F32.PACK_AB R28, R28, R200 ;  /* 0x000000c81c1c723e */ /* 0x000fe200000000ff */
[----:B------:R4:W-:Y:S01]  /*ce50*/  STS [R3+0x2400], R11 ;  /* 0x0024000b03007388 */ /* 0x0009e20000000800 */
[----:B------:R-:W-:-:S02]  /*ce60*/  F2FP.F16.F32.PACK_AB R27, R27, R202 ;  /* 0x000000ca1b1b723e */ /* 0x000fc400000000ff */
[----:B------:R-:W-:Y:S01]  /*ce70*/  F2FP.F16.F32.PACK_AB R30, R30, R164 ;  /* 0x000000a41e1e723e */ /* 0x000fe200000000ff */
[----:B------:R-:W-:Y:S01]  /*ce80*/  STS [R2+0x2000], R22 ;  /* 0x0020001602007388 */ /* 0x000fe20000000800 */
[----:B------:R-:W-:Y:S02]  /*ce90*/  F2FP.F16.F32.PACK_AB R29, R29, R166 ;  /* 0x000000a61d1d723e */ /* 0x000fe400000000ff */
[----:B------:R-:W-:Y:S01]  /*cea0*/  F2FP.F16.F32.PACK_AB R26, R26, R196 ;  /* 0x000000c41a1a723e */ /* 0x000fe200000000ff */
[----:B------:R2:W-:Y:S01]  /*ceb0*/  STS [R2+0x2400], R21 ;  /* 0x0024001502007388 */ /* 0x0005e20000000800 */
[----:B------:R-:W-:-:S03]  /*cec0*/  F2FP.F16.F32.PACK_AB R25, R25, R198 ;  /* 0x000000c61919723e */ /* 0x000fc600000000ff */
[----:B------:R-:W-:Y:S04]  /*ced0*/  STS [R0], R20 ;  /* 0x0000001400007388 */ /* 0x000fe80000000800 */
[----:B------:R-:W-:Y:S01]  /*cee0*/  STS [R0+0x400], R19 ;  /* 0x0004001300007388 */ /* 0x000fe20000000800 */
[----:B---3--:R-:W3:Y:S01]  /*cef0*/  LDC.64 R8, c[0x0][0x400] ;  /* 0x00010000ff087b82 */ /* 0x008ee20000000a00 */
[----:B----4-:R-:W-:-:S05]  /*cf00*/  IADD3 R3, PT, PT, R35, R0, RZ ;  /* 0x0000000023037210 */ /* 0x010fca0007ffe0ff */
[----:B------:R-:W-:Y:S01]  /*cf10*/  STS [R3], R18 ;  /* 0x0000001203007388 */ /* 0x000fe20000000800 */
[----:B--2---:R-:W-:-:S03]  /*cf20*/  IADD3 R2, PT, PT, R244, R0, RZ ;  /* 0x00000000f4027210 */ /* 0x004fc60007ffe0ff */
[----:B------:R-:W-:Y:S04]  /*cf30*/  STS [R3+0x400], R17 ;  /* 0x0004001103007388 */ /* 0x000fe80000000800 */
[----:B------:R-:W-:Y:S04]  /*cf40*/  STS [R0+0x2000], R24 ;  /* 0x0020001800007388 */ /* 0x000fe80000000800 */
[----:B------:R2:W-:Y:S04]  /*cf50*/  STS [R0+0x2400], R23 ;  /* 0x0024001700007388 */ /* 0x0005e80000000800 */
[----:B------:R-:W-:Y:S04]  /*cf60*/  STS [R3+0x2000], R34 ;  /* 0x0020002203007388 */ /* 0x000fe80000000800 */
[----:B------:R4:W-:Y:S04]  /*cf70*/  STS [R3+0x2400], R33 ;  /* 0x0024002103007388 */ /* 0x0009e80000000800 */
[----:B------:R-:W-:Y:S04]  /*cf80*/  STS [R2], R32 ;  /* 0x0000002002007388 */ /* 0x000fe80000000800 */
[----:B------:R-:W-:Y:S01]  /*cf90*/  STS [R2+0x400], R31 ;  /* 0x0004001f02007388 */ /* 0x000fe20000000800 */
[----:B--2---:R-:W-:-:S05]  /*cfa0*/  IADD3 R0, PT, PT, R35, R2, RZ ;  /* 0x0000000223007210 */ /* 0x004fca0007ffe0ff */
[----:B------:R-:W-:Y:S01]  /*cfb0*/  STS [R0], R28 ;  /* 0x0000001c00007388 */ /* 0x000fe20000000800 */
[----:B----4-:R2:W4:Y:S03]  /*cfc0*/  @P2 MUFU.LG2 R3, R38 ;  /* 0x0000002600032308 */ /* 0x0105260000000c00 */
[----:B------:R1:W-:Y:S04]  /*cfd0*/  STS [R0+0x400], R27 ;  /* 0x0004001b00007388 */ /* 0x0003e80000000800 */
[----:B------:R-:W-:Y:S04]  /*cfe0*/  STS [R2+0x2000], R30 ;  /* 0x0020001e02007388 */ /* 0x000fe80000000800 */
[----:B------:R3:W-:Y:S04]  /*cff0*/  STS [R2+0x2400], R29 ;  /* 0x0024001d02007388 */ /* 0x0007e80000000800 */
[----:B------:R-:W-:Y:S04]  /*d000*/  STS [R0+0x2000], R26 ;  /* 0x0020001a00007388 */ /* 0x000fe80000000800 */
[----:B------:R2:W-:Y:S01]  /*d010*/  STS [R0+0x2400], R25 ;  /* 0x0024001900007388 */ /* 0x0005e20000000800 */
[----:B-1----:R-:W-:Y:S01]  /*d020*/  MOV R27, 0x7f800000 ;  /* 0x7f800000001b7802 */ /* 0x002fe20000000f00 */
[----:B---3--:R1:W3:Y:S01]  /*d030*/  @P6 MUFU.LG2 R2, R36 ;  /* 0x0000002400026308 */ /* 0x0082e20000000c00 */
[----:B--2---:R-:W-:-:S04]  /*d040*/  LOP3.LUT R0, R40, 0x1f8, RZ, 0xc0, !PT ;  /* 0x000001f828007812 */ /* 0x004fc800078ec0ff */
[----:B------:R-:W-:-:S04]  /*d050*/  LOP3.LUT R0, R0, 0x38, R213, 0x78, !PT ;  /* 0x0000003800007812 */ /* 0x000fc800078e78d5 */
[----:B------:R-:W-:Y:S01]  /*d060*/  LOP3.LUT R0, R0, 0x1e00, R40, 0xf8, !PT ;  /* 0x00001e0000007812 */ /* 0x000fe200078ef828 */
[----:B----4-:R-:W-:Y:S06]  /*d070*/  BRA.U UP1, `(.L_x_21) ;  /* 0x0000000101287547 */ /* 0x010fec000b800000 */
[----:B------:R-:W-:Y:S01]  /*d080*/  UISETP.NE.AND UP0, UPT, UR11, URZ, UPT ;  /* 0x000000ff0b00728c */ /* 0x000fe2000bf05270 */
[----:B------:R-:W2:Y:S10]  /*d090*/  LDCU UR12, c[0x0][0x3e0] ;  /* 0x00007c00ff0c77ac */ /* 0x000eb40008000800 */
[----:B------:R-:W2:Y:S01]  /*d0a0*/  @UP0 LDCU UR4, c[0x0][0x454] ;  /* 0x00008a80ff0407ac */ /* 0x000ea20008000800 */
[----:B------:R-:W4:Y:S01]  /*d0b0*/  @!UP0 LDCU UR10, c[0x0][0x434] ;  /* 0x00008680ff0a87ac */ /* 0x000f220008000800 */
[----:B------:R-:W5:Y:S02]  /*d0c0*/  @UP0 LDCU UR15, c[0x0][0x454] ;  /* 0x00008a80ff0f07ac */ /* 0x000f640008000800 */
[----:B-----5:R-:W1:Y:S01]  /*d0d0*/  @!UP0 LDCU UR15, c[0x0][0x434] ;  /* 0x00008680ff0f87ac */ /* 0x020e620008000800 */
[----:B--2---:R-:W-:-:S02]  /*d0e0*/  @UP0 UIMAD UR4, UR4, UR12, URZ ;  /* 0x0000000c040402a4 */ /* 0x004fc4000f8e02ff */
[----:B----4-:R-:W-:-:S03]  /*d0f0*/  @!UP0 UIMAD UR4, UR10, UR12, URZ ;  /* 0x0000000c0a0482a4 */ /* 0x010fc6000f8e02ff */
[----:B------:R-:W-:Y:S01]  /*d100*/  @UP0 UMOV UR10, 0x1 ;  /* 0x00000001000a0882 */ /* 0x000fe20000000000 */
[----:B------:R-:W-:-:S08]  /*d110*/  @!UP0 UMOV UR10, 0x1 ;  /* 0x00000001000a8882 */ /* 0x000fd00000000000 */
.L_x_21:
[----:B------:R-:W-:Y:S01]  /*d120*/  BAR.SYNC.DEFER_BLOCKING 0x0 ;  /* 0x0000000000007b1d */ /* 0x000fe20000010000 */
[----:B------:R-:W-:Y:S01]  /*d130*/  LEA R10, R0, UR5, 0x1 ;  /* 0x00000005000a7c11 */ /* 0x000fe2000f8e08ff */
[----:B---3--:R-:W-:Y:S01]  /*d140*/  @P6 FMUL.FTZ R2, R2, 0.69314718246459960938 ;  /* 0x3f31721802026820 */ /* 0x008fe20000410000 */
[----:B------:R-:W-:Y:S01]  /*d150*/  @P2 FMUL.FTZ R0, R3, 0.69314718246459960938 ;  /* 0x3f31721803002820 */ /* 0x000fe20000410000 */
[----:B------:R-:W-:Y:S01]  /*d160*/  MOV R26, 0x7f800000 ;  /* 0x7f800000001a7802 */ /* 0x000fe20000000f00 */
[----:B------:R-:W-:Y:S01]  /*d170*/  UISETP.NE.AND UP1, UPT, UR11, URZ, !UP1 ;  /* 0x000000ff0b00728c */ /* 0x000fe2000cf25270 */
[----:B------:R-:W-:Y:S02]  /*d180*/  @P6 FFMA.FTZ R27, R172, R5, R2 ;  /* 0x00000005ac1b6223 */ /* 0x000fe40000010002 */
[----:B------:R-:W2:Y:S01]  /*d190*/  @P1 LDC R6, c[0x0][0x458] ;  /* 0x00011600ff061b82 */ /* 0x000ea20000000800 */
[----:B------:R-:W-:Y:S01]  /*d1a0*/  @P2 FFMA.FTZ R26, R171, R4, R0 ;  /* 0x00000004ab1a2223 */ /* 0x000fe20000010000 */
[----:B------:R-:W3:Y:S01]  /*d1b0*/  @P1 MUFU.LG2 R7, R37 ;  /* 0x0000002500071308 */ /* 0x000ee20000000c00 */
[----:B-1----:R-:W-:Y:S01]  /*d1c0*/  UIMAD UR15, UR8, UR15, URZ ;  /* 0x0000000f080f72a4 */ /* 0x002fe2000f8e02ff */
[----:B------:R-:W-:Y:S01]  /*d1d0*/  LOP3.LUT P2, RZ, R213, 0x3, RZ, 0xc0, !PT ;  /* 0x00000003d5ff7812 */ /* 0x000fe2000784c0ff */
[----:B------:R-:W-:Y:S01]  /*d1e0*/  USHF.L.U32 UR11, UR6, 0x7, URZ ;  /* 0x00000007060b7899 */ /* 0x000fe200080006ff */
[----:B------:R-:W-:Y:S01]  /*d1f0*/  MOV R2, R214 ;  /* 0x000000d600027202 */ /* 0x000fe20000000f00 */
[----:B------:R-:W-:Y:S01]  /*d200*/  UIMAD UR5, UR9, UR7, URZ ;  /* 0x00000007090572a4 */ /* 0x000fe2000f8e02ff */
[----:B------:R-:W1:Y:S01]  /*d210*/  @P0 LDC R5, c[0x0][0x458] ;  /* 0x00011600ff050b82 */ /* 0x000e620000000800 */
[----:B------:R-:W-:Y:S01]  /*d220*/  MOV R3, RZ ;  /* 0x000000ff00037202 */ /* 0x000fe20000000f00 */
[----:B------:R-:W4:Y:S01]  /*d230*/  @P0 MUFU.LG2 R0, R39 ;  /* 0x0000002700000308 */ /* 0x000f220000000c00 */
[----:B------:R-:W-:Y:S01]  /*d240*/  @!UP1 UIMAD UR15, UR9, UR4, UR15 ;  /* 0x00000004090f92a4 */ /* 0x000fe2000f8e020f */
[----:B------:R-:W-:Y:S01]  /*d250*/  BSSY.RECONVERGENT B0, `(.L_x_22) ;  /* 0x000003e000007945 */ /* 0x000fe20003800200 */
[----:B------:R-:W-:Y:S01]  /*d260*/  UIMAD UR14, UR11, UR10, URZ ;  /* 0x0000000a0b0e72a4 */ /* 0x000fe2000f8e02ff */
[----:B------:R-:W-:Y:S01]  /*d270*/  IMAD.WIDE.U32 R2, R8, UR9, R2 ;  /* 0x0000000908027c25 */ /* 0x000fe2000f8e0002 */
[----:B------:R-:W-:Y:S01]  /*d280*/  USHF.R.S32.HI UR4, URZ, 0x1f, UR5 ;  /* 0x0000001fff047899 */ /* 0x000fe20008011405 */
[----:B------:R-:W5:Y:S01]  /*d290*/  LDC.64 R24, c[0x0][0x410] ;  /* 0x00010400ff187b82 */ /* 0x000f620000000a00 */
[----:B------:R1:W5:Y:S01]  /*d2a0*/  LDS.128 R44, [R10] ;  /* 0x000000000a2c7984 */ /* 0x0003620000000c00 */
[----:B------:R-:W-:Y:S01]  /*d2b0*/  USEL UR5, UR5, URZ, UP1 ;  /* 0x000000ff05057287 */ /* 0x000fe20008800000 */
[----:B------:R-:W-:Y:S01]  /*d2c0*/  IMAD R3, R9, UR9, R3 ;  /* 0x0000000909037c24 */ /* 0x000fe2000f8e0203 */
[----:B------:R-:W-:Y:S01]  /*d2d0*/  USHF.R.S32.HI UR12, URZ, 0x1f, UR14 ;  /* 0x0000001fff0c7899 */ /* 0x000fe2000801140e */
[----:B------:R1:W5:Y:S01]  /*d2e0*/  LDS.128 R40, [R10+0x800] ;  /* 0x000800000a287984 */ /* 0x0003620000000c00 */
[----:B------:R-:W-:Y:S01]  /*d2f0*/  USEL UR4, UR4, URZ, UP1 ;  /* 0x000000ff04047287 */ /* 0x000fe20008800000 */
[----:B---3--:R-:W-:Y:S01]  /*d300*/  @P1 FMUL.FTZ R4, R7, 0.69314718246459960938 ;  /* 0x3f31721807041820 */ /* 0x008fe20000410000 */
[----:B------:R-:W3:Y:S01]  /*d310*/  LDC.64 R16, c[0x0][0x408] ;  /* 0x00010200ff107b82 */ /* 0x000ee20000000a00 */
[----:B------:R-:W-:Y:S01]  /*d320*/  USHF.R.S32.HI UR13, URZ, 0x1f, UR15 ;  /* 0x0000001fff0d7899 */ /* 0x000fe2000801140f */
[----:B------:R-:W-:Y:S01]  /*d330*/  MOV R19, 0x7f800000 ;  /* 0x7f80000000137802 */ /* 0x000fe20000000f00 */
[----:B------:R-:W-:Y:S01]  /*d340*/  UIADD3 UR14, UP1, UP0, UR14, UR5, UR15 ;  /* 0x000000050e0e7290 */ /* 0x000fe2000f83e00f */
[----:B----4-:R-:W-:Y:S01]  /*d350*/  @P0 FMUL.FTZ R0, R0, 0.69314718246459960938 ;  /* 0x3f31721800000820 */ /* 0x010fe20000410000 */
[----:B------:R-:W-:Y:S01]  /*d360*/  MOV R18, 0x7f800000 ;  /* 0x7f80000000127802 */ /* 0x000fe20000000f00 */
[----:B--2---:R-:W-:Y:S01]  /*d370*/  @P1 FFMA.FTZ R19, R170, R6, R4 ;  /* 0x00000006aa131223 */ /* 0x004fe20000010004 */
[----:B------:R-:W-:Y:S01]  /*d380*/  UIADD3.X UR12, UPT, UPT, UR12, UR4, UR13, UP1, UP0 ;  /* 0x000000040c0c7290 */ /* 0x000fe20008fe040d */
[----:B-1----:R-:W-:Y:S01]  /*d390*/  @P0 FFMA.FTZ R18, R169, R5, R0 ;  /* 0x00000005a9120223 */ /* 0x002fe20000010000 */
[----:B-----5:R-:W-:Y:S01]  /*d3a0*/  IMAD.WIDE.U32 R12, R24, UR8, R2 ;  /* 0x00000008180c7c25 */ /* 0x020fe2000f8e0002 */
[----:B------:R-:W-:Y:S09]  /*d3b0*/  @P2 BRA `(.L_x_23) ;  /* 0x00000000009c2947 */ /* 0x000ff20003800000 */
[----:B------:R-:W-:Y:S01]  /*d3c0*/  LOP3.LUT R2, R215, 0x30, RZ, 0xc0, !PT ;  /* 0x00000030d7027812 */ /* 0x000fe200078ec0ff */
[----:B------:R-:W-:Y:S01]  /*d3d0*/  UIADD3 UR4, UPT, UPT, -UR11, UR7, URZ ;  /* 0x000000070b047290 */ /* 0x000fe2000fffe1ff */
[----:B------:R-:W-:-:S04]  /*d3e0*/  SHF.R.U32.HI R0, RZ, 0x2, R213 ;  /* 0x00000002ff007819 */ /* 0x000fc800000116d5 */
[----:B------:R-:W-:-:S04]  /*d3f0*/  LOP3.LUT R0, R2, 0x7, R0, 0xf8, !PT ;  /* 0x0000000702007812 */ /* 0x000fc800078ef800 */
[C---:B------:R-:W-:Y:S01]  /*d400*/  ISETP.GE.AND P6, PT, R0.reuse, UR4, PT ;  /* 0x0000000400007c0c */ /* 0x040fe2000bfc6270 */
[C---:B------:R-:W-:Y:S01]  /*d410*/  VIADD R3, R0.reuse, 0x8 ;  /* 0x0000000800037836 */ /* 0x040fe20000000000 */
[C---:B------:R-:W-:Y:S01]  /*d420*/  LOP3.LUT R2, R0.reuse, 0x40, RZ, 0xfc, !PT ;  /* 0x0000004000027812 */ /* 0x040fe200078efcff */
[----:B------:R-:W-:-:S03]  /*d430*/  VIADD R6, R0, 0x48 ;  /* 0x0000004800067836 */ /* 0x000fc60000000000 */
[----:B------:R-:W-:Y:S02]  /*d440*/  ISETP.GE.AND P5, PT, R3, UR4, PT ;  /* 0x0000000403007c0c */ /* 0x000fe4000bfa6270 */
[----:B------:R-:W-:Y:S02]  /*d450*/  ISETP.GE.AND P4, PT, R2, UR4, PT ;  /* 0x0000000402007c0c */ /* 0x000fe4000bf86270 */
[----:B------:R-:W-:-:S03]  /*d460*/  ISETP.GE.AND P3, PT, R6, UR4, PT ;  /* 0x0000000406007c0c */ /* 0x000fc6000bf66270 */
[----:B------:R-:W1:Y:S01]  /*d470*/  @!P6 LDC.64 R8, c[0x0][0x420] ;  /* 0x00010800ff08eb82 */ /* 0x000e620000000a00 */
[----:B------:R-:W-:-:S05]  /*d480*/  @!P6 IMAD R0, R0, UR10, RZ ;  /* 0x0000000a0000ec24 */ /* 0x000fca000f8e02ff */
[----:B------:R-:W-:Y:S01]  /*d490*/  @!P6 IADD3 R4, P0, PT, R0, UR14, RZ ;  /* 0x0000000e0004ec10 */ /* 0x000fe2000ff1e0ff */
[----:B------:R-:W-:Y:S01]  /*d4a0*/  @!P5 IMAD R3, R3, UR10, RZ ;  /* 0x0000000a0303dc24 */ /* 0x000fe2000f8e02ff */
[----:B------:R-:W2:Y:S01]  /*d4b0*/  @!P5 LDC.64 R14, c[0x0][0x420] ;  /* 0x00010800ff0edb82 */ /* 0x000ea20000000a00 */
[----:B------:R-:W-:Y:S01]  /*d4c0*/  @!P4 IMAD R2, R2, UR10, RZ ;  /* 0x0000000a0202cc24 */ /* 0x000fe2000f8e02ff */
[----:B------:R-:W-:Y:S01]  /*d4d0*/  @!P6 LEA.HI.X.SX32 R7, R0, UR12, 0x1, P0 ;  /* 0x0000000c0007ec11 */ /* 0x000fe200080f0eff */
[----:B------:R-:W-:Y:S01]  /*d4e0*/  @!P3 IMAD R0, R6, UR10, RZ ;  /* 0x0000000a0600bc24 */ /* 0x000fe2000f8e02ff */
[----:B------:R-:W-:-:S04]  /*d4f0*/  @!P5 IADD3 R5, P0, PT, R3, UR14, RZ ;  /* 0x0000000e0305dc10 */ /* 0x000fc8000ff1e0ff */
[----:B------:R-:W4:Y:S08]  /*d500*/  @!P4 LDC.64 R20, c[0x0][0x420] ;  /* 0x00010800ff14cb82 */ /* 0x000f300000000a00 */
[----:B------:R-:W5:Y:S01]  /*d510*/  @!P3 LDC.64 R22, c[0x0][0x420] ;  /* 0x00010800ff16bb82 */ /* 0x000f620000000a00 */
[----:B-1----:R-:W-:-:S04]  /*d520*/  @!P6 LEA R8, P1, R4, R8, 0x2 ;  /* 0x000000080408e211 */ /* 0x002fc800078210ff */
[----:B------:R-:W-:Y:S02]  /*d530*/  @!P6 LEA.HI.X R9, R4, R9, R7, 0x2, P1 ;  /* 0x000000090409e211 */ /* 0x000fe400008f1407 */
[----:B------:R-:W-:Y:S02]  /*d540*/  @!P5 LEA.HI.X.SX32 R4, R3, UR12, 0x1, P0 ;  /* 0x0000000c0304dc11 */ /* 0x000fe400080f0eff */
[C---:B--2---:R-:W-:Y:S01]  /*d550*/  @!P5 LEA R6, P2, R5.reuse, R14, 0x2 ;  /* 0x0000000e0506d211 */ /* 0x044fe200078410ff */
[----:B------:R1:W-:Y:S01]  /*d560*/  @!P6 STG.E desc[UR20][R8.64], R27 ;  /* 0x0000001b0800e986 */ /* 0x0003e2000c101914 */
[----:B------:R-:W-:Y:S02]  /*d570*/  @!P4 IADD3 R3, P1, PT, R2, UR14, RZ ;  /* 0x0000000e0203cc10 */ /* 0x000fe4000ff3e0ff */
[----:B------:R-:W-:Y:S02]  /*d580*/  @!P3 IADD3 R11, P0, PT, R0, UR14, RZ ;  /* 0x0000000e000bbc10 */ /* 0x000fe4000ff1e0ff */
[----:B------:R-:W-:-:S02]  /*d590*/  @!P5 LEA.HI.X R7, R5, R15, R4, 0x2, P2 ;  /* 0x0000000f0507d211 */ /* 0x000fc400010f1404 */
[----:B------:R-:W-:Y:S02]  /*d5a0*/  @!P4 LEA.HI.X.SX32 R5, R2, UR12, 0x1, P1 ;  /* 0x0000000c0205cc11 */ /* 0x000fe400088f0eff */
[----:B------:R-:W-:Y:S01]  /*d5b0*/  @!P3 LEA.HI.X.SX32 R0, R0, UR12, 0x1, P0 ;  /* 0x0000000c0000bc11 */ /* 0x000fe200080f0eff */
[----:B------:R1:W-:Y:S01]  /*d5c0*/  @!P5 STG.E desc[UR20][R6.64], R26 ;  /* 0x0000001a0600d986 */ /* 0x0003e2000c101914 */
[----:B----4-:R-:W-:Y:S02]  /*d5d0*/  @!P4 LEA R4, P1, R3, R20, 0x2 ;  /* 0x000000140304c211 */ /* 0x010fe400078210ff */
[----:B-----5:R-:W-:Y:S02]  /*d5e0*/  @!P3 LEA R2, P0, R11, R22, 0x2 ;  /* 0x000000160b02b211 */ /* 0x020fe400078010ff */
[----:B------:R-:W-:Y:S02]  /*d5f0*/  @!P4 LEA.HI.X R5, R3, R21, R5, 0x2, P1 ;  /* 0x000000150305c211 */ /* 0x000fe400008f1405 */
[----:B------:R-:W-:-:S03]  /*d600*/  @!P3 LEA.HI.X R3, R11, R23, R0, 0x2, P0 ;  /* 0x000000170b03b211 */ /* 0x000fc600000f1400 */
[----:B------:R1:W-:Y:S04]  /*d610*/  @!P4 STG.E desc[UR20][R4.64], R19 ;  /* 0x000000130400c986 */ /* 0x0003e8000c101914 */
[----:B------:R1:W-:Y:S02]  /*d620*/  @!P3 STG.E desc[UR20][R2.64], R18 ;  /* 0x000000120200b986 */ /* 0x0003e4000c101914 */
.L_x_23:
[----:B------:R-:W-:Y:S05]  /*d630*/  BSYNC.RECONVERGENT B0 ;  /* 0x0000000000007941 */ /* 0x000fea0003800200 */
.L_x_22:
[----:B------:R-:W2:Y:S01]  /*d640*/  LDS.128 R36, [R10+0x1000] ;  /* 0x001000000a247984 */ /* 0x000ea20000000c00 */
[----:B------:R-:W4:Y:S01]  /*d650*/  LDCU.64 UR4, c[0x0][0x3f0] ;  /* 0x00007e00ff0477ac */ /* 0x000f220008000a00 */
[----:B------:R-:W-:Y:S01]  /*d660*/  SHF.R.U32.HI R0, RZ, 0x3, R213 ;  /* 0x00000003ff007819 */ /* 0x000fe200000116d5 */
[----:B-1----:R-:W-:Y:S01]  /*d670*/  IMAD R3, R25, UR8, R13 ;  /* 0x0000000819037c24 */ /* 0x002fe2000f8e020d */
[----:B------:R-:W1:Y:S01]  /*d680*/  LDS.128 R32, [R10+0x1800] ;  /* 0x001800000a207984 */ /* 0x000e620000000c00 */
[----:B------:R-:W-:Y:S01]  /*d690*/  UIMAD.WIDE.U32 UR16, UR6, 0x80, URZ ;  /* 0x00000080061078a5 */ /* 0x000fe2000f8e00ff */
[----:B------:R-:W-:Y:S01]  /*d6a0*/  IMAD.MOV.U32 R2, RZ, RZ, R12 ;  /* 0x000000ffff027224 */ /* 0x000fe200078e000c */
[C-C-:B---3--:R-:W-:Y:S01]  /*d6b0*/  SHF.L.U64.HI R18, R16.reuse, 0x5, R17.reuse ;  /* 0x0000000510127819 */ /* 0x148fe20000010211 */
[----:B------:R-:W3:Y:S01]  /*d6c0*/  LDS.128 R28, [R10+0x2000] ;  /* 0x002000000a1c7984 */ /* 0x000ee20000000c00 */
[C---:B------:R-:W-:Y:S01]  /*d6d0*/  IMAD.SHL.U32 R19, R16.reuse, 0x20, RZ ;  /* 0x0000002010137824 */ /* 0x040fe200078e00ff */
[----:B------:R-:W-:-:S02]  /*d6e0*/  SHF.L.U64.HI R48, R16, 0x6, R17 ;  /* 0x0000000610307819 */ /* 0x000fc40000010211 */
[----:B------:R-:W5:Y:S01]  /*d6f0*/  LDS.128 R24, [R10+0x2800] ;  /* 0x002800000a187984 */ /* 0x000f620000000c00 */
[----:B------:R-:W-:Y:S01]  /*d700*/  LOP3.LUT R6, R0, UR16, RZ, 0xfc, !PT ;  /* 0x0000001000067c12 */ /* 0x000fe2000f8efcff */
[----:B------:R-:W-:Y:S02]  /*d710*/  IMAD R0, R16, UR17, RZ ;  /* 0x0000001110007c24 */ /* 0x000fe4000f8e02ff */
[----:B------:R-:W5:Y:S02]  /*d720*/  LDS.128 R20, [R10+0x3000] ;  /* 0x003000000a147984 */ /* 0x000f640000000c00 */
[C---:B------:R-:W-:Y:S02]  /*d730*/  IMAD.WIDE.U32 R4, R6.reuse, R16, R2 ;  /* 0x0000001006047225 */ /* 0x040fe400078e0002 */
[----:B------:R2:W5:Y:S02]  /*d740*/  LDS.128 R12, [R10+0x3800] ;  /* 0x003800000a0c7984 */ /* 0x0005640000000c00 */
[----:B------:R-:W-:Y:S01]  /*d750*/  IMAD R0, R6, R17, R0 ;  /* 0x0000001106007224 */ /* 0x000fe200078e0200 */
[----:B----4-:R-:W-:-:S03]  /*d760*/  LEA R2, P0, R4, UR4, 0x1 ;  /* 0x0000000404027c11 */ /* 0x010fc6000f8008ff */
[----:B------:R-:W-:Y:S01]  /*d770*/  IMAD.IADD R0, R5, 0x1, R0 ;  /* 0x0000000105007824 */ /* 0x000fe200078e0200 */
[----:B------:R-:W-:-:S04]  /*d780*/  IADD3 R8, P2, PT, R2, R19, RZ ;  /* 0x0000001302087210 */ /* 0x000fc80007f5e0ff */
[----:B------:R-:W-:Y:S01]  /*d790*/  LEA.HI.X R3, R4, UR5, R0, 0x1, P0 ;  /* 0x0000000504037c11 */ /* 0x000fe200080f0c00 */
[C---:B------:R-:W-:Y:S01]  /*d7a0*/  IMAD.SHL.U32 R0, R16.reuse, 0x40, RZ ;  /* 0x0000004010007824 */ /* 0x040fe200078e00ff */
[----:B------:R-:W-:-:S03]  /*d7b0*/  LEA R4, P0, R16, R2, 0x7 ;  /* 0x0000000210047211 */ /* 0x000fc600078038ff */
[----:B------:R-:W-:Y:S01]  /*d7c0*/  IMAD.X R9, R3, 0x1, R18, P2 ;  /* 0x0000000103097824 */ /* 0x000fe200010e0612 */
[----:B------:R-:W-:Y:S01]  /*d7d0*/  IADD3 R6, P1, PT, R2, R0, RZ ;  /* 0x0000000002067210 */ /* 0x000fe20007f3e0ff */
[----:B------:R4:W-:Y:S01]  /*d7e0*/  STG.E.128 desc[UR20][R2.64], R44 ;  /* 0x0000002c02007986 */ /* 0x0009e2000c101d14 */
[----:B------:R-:W-:-:S03]  /*d7f0*/  LEA.HI.X R5, R16, R3, R17, 0x7, P0 ;  /* 0x0000000310057211 */ /* 0x000fc600000f3c11 */
[----:B------:R-:W-:Y:S01]  /*d800*/  IMAD.X R7, R3, 0x1, R48, P1 ;  /* 0x0000000103077824 */ /* 0x000fe200008e0630 */
[----:B--2---:R-:W-:Y:S01]  /*d810*/  IADD3 R10, P2, PT, R6, R19, RZ ;  /* 0x00000013060a7210 */ /* 0x004fe20007f5e0ff */
[----:B------:R2:W-:Y:S04]  /*d820*/  STG.E.128 desc[UR20][R8.64], R40 ;  /* 0x0000002808007986 */ /* 0x0005e8000c101d14 */
[----:B------:R5:W-:Y:S01]  /*d830*/  STG.E.128 desc[UR20][R6.64], R36 ;  /* 0x0000002406007986 */ /* 0x000be2000c101d14 */
[----:B------:R-:W-:-:S05]  /*d840*/  IMAD.X R11, R7, 0x1, R18, P2 ;  /* 0x00000001070b7824 */ /* 0x000fca00010e0612 */
[----:B-1----:R-:W-:Y:S04]  /*d850*/  STG.E.128 desc[UR20][R10.64], R32 ;  /* 0x000000200a007986 */ /* 0x002fe8000c101d14 */
[----:B---3--:R-:W-:Y:S01]  /*d860*/  STG.E.128 desc[UR20][R4.64], R28 ;  /* 0x0000001c04007986 */ /* 0x008fe2000c101d14 */
[----:B----4-:R-:W-:-:S05]  /*d870*/  IADD3 R2, P0, PT, R4, R0, RZ ;  /* 0x0000000004027210 */ /* 0x010fca0007f1e0ff */
[----:B------:R-:W-:Y:S01]  /*d880*/  IMAD.X R3, R5, 0x1, R48, P0 ;  /* 0x0000000105037824 */ /* 0x000fe200000e0630 */
[-C--:B--2---:R-:W-:Y:S02]  /*d890*/  IADD3 R8, P1, PT, R4, R19.reuse, RZ ;  /* 0x0000001304087210 */ /* 0x084fe40007f3e0ff */
[----:B-----5:R-:W-:-:S03]  /*d8a0*/  IADD3 R6, P0, PT, R2, R19, RZ ;  /* 0x0000001302067210 */ /* 0x020fc60007f1e0ff */
[--C-:B------:R-:W-:Y:S02]  /*d8b0*/  IMAD.X R9, R5, 0x1, R18.reuse, P1 ;  /* 0x0000000105097824 */ /* 0x100fe400008e0612 */
[----:B------:R-:W-:-:S03]  /*d8c0*/  IMAD.X R7, R3, 0x1, R18, P0 ;  /* 0x0000000103077824 */ /* 0x000fc600000e0612 */
[----:B------:R-:W-:Y:S04]  /*d8d0*/  STG.E.128 desc[UR20][R8.64], R24 ;  /* 0x0000001808007986 */ /* 0x000fe8000c101d14 */
[----:B------:R-:W-:Y:S04]  /*d8e0*/  STG.E.128 desc[UR20][R2.64], R20 ;  /* 0x0000001402007986 */ /* 0x000fe8000c101d14 */
[----:B------:R-:W-:Y:S01]  /*d8f0*/  STG.E.128 desc[UR20][R6.64], R12 ;  /* 0x0000000c06007986 */ /* 0x000fe2000c101d14 */
[----:B------:R-:W-:Y:S05]  /*d900*/  EXIT ;  /* 0x000000000000794d */ /* 0x000fea0003800000 */
.L_x_24:
[----:B------:R-:W-:-:S00]  /*d910*/  BRA `(.L_x_24) ;  /* 0xfffffffc00fc7947 */ /* 0x000fc0000383ffff */
[----:B------:R-:W-:-:S00]  /*d920*/  NOP ;  /* 0x0000000000007918 */ /* 0x000fc00000000000 */
        /* <DEDUP_REMOVED lines=13> */
.L_x_1456:


//--------------------- .text._ZN5flash16flash_fwd_kernelI23Flash_fwd_kernel_traitsILi64ELi128ELi128ELi4ELb0ELb0EN7cutlass6half_tE19Flash_kernel_traitsILi64ELi128ELi128ELi4ES3_EELb0ELb1ELb0ELb0ELb1ELb1ELb1ELb0EEEvNS_16Flash_fwd_paramsE --------------------------
	.section	.text._ZN5flash16flash_fwd_kernelI23Flash_fwd_kernel_traitsILi64ELi128ELi128ELi4ELb0ELb0EN7cutlass6half_tE19Flash_kernel_traitsILi64ELi128ELi128ELi4ES3_EELb0ELb1ELb0ELb0ELb1ELb1ELb1ELb0EEEvNS_16Flash_fwd_paramsE,"ax",@progbits
	.align	128
        .global         _ZN5flash16flash_fwd_kernelI23Flash_fwd_kernel_traitsILi64ELi128ELi128ELi4ELb0ELb0EN7cutlass6half_tE19Flash_kernel_traitsILi64ELi128ELi128ELi4ES3_EELb0ELb1ELb0ELb0ELb1ELb1ELb1ELb0EEEvNS_16Flash_fwd_paramsE
        .type           _ZN5flash16flash_fwd_kernelI23Flash_fwd_kernel_traitsILi64ELi128ELi128ELi4ELb0ELb0EN7cutlass6half_tE19Flash_kernel_traitsILi64ELi128ELi128ELi4ES3_EELb0ELb1ELb0ELb0ELb1ELb1ELb1ELb0EEEvNS_16Flash_fwd_paramsE,@function
        .size           _ZN5flash16flash_fwd_kernelI23Flash_fwd_kernel_traitsILi64ELi128ELi128ELi4ELb0ELb0EN7cutlass6half_tE19Flash_kernel_traitsILi64ELi128ELi128ELi4ES3_EELb0ELb1ELb0ELb0ELb1ELb1ELb1ELb0EEEvNS_16Flash_fwd_paramsE,(.L_x_1457 - _ZN5flash16flash_fwd_kernelI23Flash_fwd_kernel_traitsILi64ELi128ELi128ELi4ELb0ELb0EN7cutlass6half_tE19Flash_kernel_traitsILi64ELi128ELi128ELi4ES3_EELb0ELb1ELb0ELb0ELb1ELb1ELb1ELb0EEEvNS_16Flash_fwd_paramsE)
        .other          _ZN5flash16flash_fwd_kernelI23Flash_fwd_kernel_traitsILi64ELi128ELi128ELi4ELb0ELb0EN7cutlass6half_tE19Flash_kernel_traitsILi64ELi128ELi128ELi4ES3_EELb0ELb1ELb0ELb0ELb1ELb1ELb1ELb0EEEvNS_16Flash_fwd_paramsE,@"STO_CUDA_ENTRY STV_DEFAULT"
_ZN5flash16flash_fwd_kernelI23Flash_fwd_kernel_traitsILi64ELi128ELi128ELi4ELb0ELb0EN7cutlass6half_tE19Flash_kernel_traitsILi64ELi128ELi128ELi4ES3_EELb0ELb1ELb0ELb0ELb1ELb1ELb1ELb0EEEvNS_16Flash_fwd_paramsE:
.text._ZN5flash16flash_fwd_kernelI23Flash_fwd_kernel_traitsILi64ELi128ELi128ELi4ELb0ELb0EN7cutlass6half_tE19Flash_kernel_traitsILi64ELi128ELi128ELi4ES3_EELb0ELb1ELb0ELb0ELb1ELb1ELb1ELb0EEEvNS_16Flash_fwd_paramsE:
        /* <DEDUP_REMOVED lines=63> */
.L_x_26:
        /* <DEDUP_REMOVED lines=13> */
[C---:B------:R-:W-:Y:S02]  /*04c0*/  IMAD R7, R52.reuse, R19, RZ ;  /* 0x0000001334077224 */ /* 0x040fe400078e02ff */
        /* <DEDUP_REMOVED lines=62> */
.L_x_28:
[----:B------:R-:W-:Y:S05]  /*08b0*/  BSYNC.RECONVERGENT B0 ;  /* 0x0000000000007941 */ /* 0x000fea0003800200 */
.L_x_27:
        /* <DEDUP_REMOVED lines=25> */
.L_x_30:
[----:B------:R-:W-:Y:S05]  /*0a50*/  BSYNC.RECONVERGENT B0 ;  /* 0x0000000000007941 */ /* 0x000fea0003800200 */
.L_x_29:
        /* <DEDUP_REMOVED lines=10> */
.L_x_32:
[----:B------:R-:W-:Y:S05]  /*0b00*/  BSYNC.RECONVERGENT B0 ;  /* 0x0000000000007941 */ /* 0x000fea0003800200 */
.L_x_31:
        /* <DEDUP_REMOVED lines=10> */
.L_x_34:
[----:B------:R-:W-:Y:S05]  /*0bb0*/  BSYNC.RECONVERGENT B0 ;  /* 0x0000000000007941 */ /* 0x000fea0003800200 */
.L_x_33:
        /* <DEDUP_REMOVED lines=10> */
.L_x_36:
[----:B------:R-:W-:Y:S05]  /*0c60*/  BSYNC.RECONVERGENT B0 ;  /* 0x0000000000007941 */ /* 0x000fea0003800200 */
.L_x_35:
        /* <DEDUP_REMOVED lines=10> */
.L_x_38:
[----:B------:R-:W-:Y:S05]  /*0d10*/  BSYNC.RECONVERGENT B0 ;  /* 0x0000000000007941 */ /* 0x000fea0003800200 */
.L_x_37:
        /* <DEDUP_REMOVED lines=10> */
.L_x_40:
[----:B------:R-:W-:Y:S05]  /*0dc0*/  BSYNC.RECONVERGENT B0 ;  /* 0x0000000000007941 */ /* 0x000fea0003800200 */
.L_x_39:
        /* <DEDUP_REMOVED lines=10> */
.L_x_25:
[----:B------:R-:W1:Y:S01]  /*0e70*/  LDC R8, c[0x0][0x3e8] ;  /* 0x0000fa00ff087b82 */ /* 0x000e620000000800 */
[----:B------:R-:W-:Y:S01]  /*0e80*/  IABS R5, R21 ;  /* 0x0000001500057213 */ /* 0x000fe20000000000 */
[C---:B------:R-:W-:Y:S01]  /*0e90*/  IMAD.SHL.U32 R10, R108.reuse, 0x8, RZ ;  /* 0x000000086c0a7824 */ /* 0x040fe200078e00ff */
[----:B------:R-:W-:Y:S01]  /*0ea0*/  SHF.R.S32.HI R250, RZ, 0x1f, R205 ;  /* 0x0000001ffffa7819 */ /* 0x000fe200000114cd */
[----:B------:R-:W2:Y:S01]  /*0eb0*/  LDCU.128 UR16, c[0x0][0x3a0] ;  /* 0x00007400ff1077ac */ /* 0x000ea20008000c00 */
[----:B------:R-:W-:Y:S01]  /*0ec0*/  IMAD.MOV.U32 R45, RZ, RZ, RZ ;  /* 0x000000ffff2d7224 */ /* 0x000fe200078e00ff */
[----:B------:R-:W-:Y:S01]  /*0ed0*/  SHF.R.U32.HI R232, RZ, 0x3, R108 ;  /* 0x00000003ffe87819 */ /* 0x000fe2000001166c */
[----:B------:R-:W-:Y:S01]  /*0ee0*/  IMAD.SHL.U32 R238, R108, 0x40, RZ ;  /* 0x000000406cee7824 */ /* 0x000fe200078e00ff */
        /* <DEDUP_REMOVED lines=14> */
[----:B--2---:R-:W-:Y:S01]  /*0fd0*/  IMAD R49, R52, UR19, RZ ;  /* 0x0000001334317c24 */ /* 0x004fe2000f8e02ff */
[----:B-1----:R-:W-:-:S02]  /*0fe0*/  IABS R4, R8 ;  /* 0x0000000800047213 */ /* 0x002fc40000000000 */
[----:B------:R-:W1:Y:S01]  /*0ff0*/  LDC.64 R206, c[0x0][0x3c0] ;  /* 0x0000f000ffce7b82 */ /* 0x000e620000000a00 */
[----:B------:R-:W-:Y:S01]  /*1000*/  IMAD.MOV.U32 R239, RZ, RZ, 0x20 ;  /* 0x00000020ffef7424 */ /* 0x000fe200078e00ff */
        /* <DEDUP_REMOVED lines=10> */
[----:B--2---:R-:W2:Y:S03]  /*10b0*/  MUFU.RCP R2, R2 ;  /* 0x0000000200027308 */ /* 0x004ea60000001000 */
[----:B------:R1:W-:Y:S01]  /*10c0*/  STL [R1+0x30], R13 ;  /* 0x0000300d01007387 */ /* 0x0003e20000100800 */
[----:B--2---:R-:W-:-:S04]  /*10d0*/  VIADD R2, R2, 0xffffffe ;  /* 0x0ffffffe02027836 */ /* 0x004fc80000000000 */
        /* <DEDUP_REMOVED lines=44> */
[----:B------:R-:W-:Y:S01]  /*13a0*/  STL [R1+0x58], R23 ;  /* 0x0000581701007387 */ /* 0x000fe20000100800 */
        /* <DEDUP_REMOVED lines=8> */
[----:B------:R-:W-:Y:S01]  /*1430*/  IMAD.IADD R3, R9, 0x1, R5 ;  /* 0x0000000109037824 */ /* 0x000fe200078e0205 */
[----:B------:R4:W-:Y:S01]  /*1440*/  STL [R1+0x54], R22 ;  /* 0x0000541601007387 */ /* 0x0009e20000100800 */
[----:B------:R-:W-:Y:S01]  /*1450*/  IMAD R46, R2, UR7, R4 ;  /* 0x00000007022e7c24 */ /* 0x000fe2000f8e0204 */
[----:B------:R-:W-:Y:S01]  /*1460*/  IADD3 R2, P0, PT, R125, R8, RZ ;  /* 0x000000087d027210 */ /* 0x000fe20007f1e0ff */
[----:B------:R-:W-:Y:S01]  /*1470*/  IMAD.WIDE.U32 R10, R52, UR14, R44 ;  /* 0x0000000e340a7c25 */ /* 0x000fe2000f8e002c */
[----:B------:R-:W-:Y:S01]  /*1480*/  LEA.HI.X R39, R8, R22, R3, 0x1, P1 ;  /* 0x0000001608277211 */ /* 0x000fe200008f0c03 */
[----:B------:R-:W-:Y:S01]  /*1490*/  STL.64 [R1+0x20], R50 ;  /* 0x0000203201007387 */ /* 0x000fe20000100a00 */
[-C--:B------:R-:W-:Y:S01]  /*14a0*/  IADD3 R4, P1, PT, R188, R2.reuse, RZ ;  /* 0x00000002bc047210 */ /* 0x080fe20007f3e0ff */
[--C-:B------:R-:W-:Y:S01]  /*14b0*/  IMAD.X R3, R3, 0x1, R124.reuse, P0 ;  /* 0x0000000103037824 */ /* 0x100fe200000e067c */
[----:B------:R-:W-:Y:S01]  /*14c0*/  IADD3 R12, P0, PT, R234, R2, RZ ;  /* 0x00000002ea0c7210 */ /* 0x000fe20007f1e0ff */
[----:B------:R-:W-:Y:S01]  /*14d0*/  IMAD R11, R52, UR15, R11 ;  /* 0x0000000f340b7c24 */ /* 0x000fe2000f8e020b */
[C---:B------:R-:W-:Y:S01]  /*14e0*/  IADD3 R5, P2, PT, R2.reuse, R125, RZ ;  /* 0x0000007d02057210 */ /* 0x040fe20007f5e0ff */
[--C-:B------:R-:W-:Y:S01]  /*14f0*/  IMAD.X R8, R189, 0x1, R3.reuse, P1 ;  /* 0x00000001bd087824 */ /* 0x100fe200008e0603 */
[----:B------:R-:W-:Y:S01]  /*1500*/  LEA R36, P3, R2, R23, 0x1 ;  /* 0x0000001702247211 */ /* 0x000fe200078608ff */
[--C-:B---3--:R-:W-:Y:S01]  /*1510*/  IMAD.X R14, R235, 0x1, R3.reuse, P0 ;  /* 0x00000001eb0e7824 */ /* 0x108fe200000e0603 */
[-C--:B------:R-:W-:Y:S01]  /*1520*/  IADD3 R9, P1, PT, R4, R125.reuse, RZ ;  /* 0x0000007d04097210 */ /* 0x080fe20007f3e0ff */
[----:B--2---:R-:W-:Y:S01]  /*1530*/  IMAD R20, R6, UR5, RZ ;  /* 0x0000000506147c24 */ /* 0x004fe2000f8e02ff */
[----:B-1----:R-:W-:Y:S01]  /*1540*/  IADD3 R13, P0, PT, R12, R125, RZ ;  /* 0x0000007d0c0d7210 */ /* 0x002fe20007f1e0ff */
[----:B------:R-:W1:Y:S01]  /*1550*/  S2UR UR5, SR_CgaCtaId ;  /* 0x00000000000579c3 */ /* 0x000e620000008800 */
        /* <DEDUP_REMOVED lines=8> */
[-C--:B------:R-:W-:Y:S01]  /*15e0*/  LEA.HI.X R29, R5, R22.reuse, R3, 0x1, P3 ;  /* 0x00000016051d7211 */ /* 0x080fe200018f0c03 */
[----:B------:R-:W-:Y:S01]  /*15f0*/  IMAD.IADD R251, R51, 0x1, R46 ;  /* 0x0000000133fb7824 */ /* 0x000fe200078e022e */
[----:B------:R-:W-:Y:S01]  /*1600*/  LEA.HI.X R31, R9, R22, R2, 0x1, P1 ;  /* 0x00000016091f7211 */ /* 0x000fe200008f0c02 */
[----:B------:R-:W-:Y:S01]  /*1610*/  IMAD.WIDE.U32 R2, R21, R18, R10 ;  /* 0x0000001215027225 */ /* 0x000fe200078e000a */
[----:B------:R-:W-:Y:S01]  /*1620*/  LEA R32, P2, R4, R23, 0x1 ;  /* 0x0000001704207211 */ /* 0x000fe200078408ff */
[----:B------:R-:W-:Y:S01]  /*1630*/  STL [R1+0xa4], R49 ;  /* 0x0000a43101007387 */ /* 0x000fe20000100800 */
[----:B------:R-:W-:Y:S01]  /*1640*/  LEA.HI.X R35, R13, R22, R15, 0x1, P0 ;  /* 0x000000160d237211 */ /* 0x000fe200000f0c0f */
[C---:B------:R-:W-:Y:S01]  /*1650*/  IMAD.SHL.U32 R10, R6.reuse, 0x40, RZ ;  /* 0x00000040060a7824 */ /* 0x040fe200078e00ff */
[C---:B------:R-:W-:Y:S01]  /*1660*/  SHF.L.U64.HI R5, R6.reuse, 0x4, R7 ;  /* 0x0000000406057819 */ /* 0x040fe20000010207 */
[----:B------:R-:W-:Y:S01]  /*1670*/  IMAD R3, R21, R19, R3 ;  /* 0x0000001315037224 */ /* 0x000fe200078e0203 */
[----:B------:R-:W-:-:S02]  /*1680*/  SHF.L.U64.HI R11, R6, 0x6, R7 ;  /* 0x00000006060b7819 */ /* 0x000fc40000010207 */
[----:B------:R-:W-:Y:S02]  /*1690*/  SHF.L.U64.HI R9, R6, 0x5, R7 ;  /* 0x0000000506097819 */ /* 0x000fe40000010207 */
[----:B------:R-:W-:Y:S01]  /*16a0*/  IADD3 R7, P0, PT, R12, R188, RZ ;  /* 0x000000bc0c077210 */ /* 0x000fe20007f1e0ff */
[----:B------:R-:W-:Y:S01]  /*16b0*/  IMAD.WIDE.U32 R10, R17, R6, R10 ;  /* 0x00000006110a7225 */ /* 0x000fe200078e000a */
[-C--:B------:R-:W-:Y:S01]  /*16c0*/  LEA.HI.X R33, R4, R22.reuse, R8, 0x1, P2 ;  /* 0x0000001604217211 */ /* 0x080fe200010f0c08 */
[----:B-1----:R-:W-:Y:S01]  /*16d0*/  ULEA UR5, UR5, UR4, 0x18 ;  /* 0x0000000405057291 */ /* 0x002fe2000f8ec0ff */
[-C--:B------:R-:W-:Y:S01]  /*16e0*/  LEA R24, P1, R12, R23.reuse, 0x1 ;  /* 0x000000170c187211 */ /* 0x080fe200078208ff */
[C---:B------:R-:W-:Y:S01]  /*16f0*/  IMAD.SHL.U32 R4, R6.reuse, 0x10, RZ ;  /* 0x0000001006047824 */ /* 0x040fe200078e00ff */
[----:B------:R-:W1:Y:S01]  /*1700*/  LDCU UR4, c[0x0][0x50c] ;  /* 0x0000a180ff0477ac */ /* 0x000e620008000800 */
[----:B------:R-:W-:Y:S01]  /*1710*/  IMAD.SHL.U32 R8, R6, 0x20, RZ ;  /* 0x0000002006087824 */ /* 0x000fe200078e00ff */
[----:B------:R-:W-:Y:S01]  /*1720*/  LEA.HI.X R25, R12, R22, R14, 0x1, P1 ;  /* 0x000000160c197211 */ /* 0x000fe200008f0c0e */
[----:B------:R-:W-:Y:S01]  /*1730*/  IMAD.X R16, R14, 0x1, R189, P0 ;  /* 0x000000010e107824 */ /* 0x000fe200000e06bd */
[----:B------:R-:W-:Y:S01]  /*1740*/  LEA R26, P0, R7, R23, 0x1 ;  /* 0x00000017071a7211 */ /* 0x000fe200078008ff */
[----:B------:R-:W-:-:S03]  /*1750*/  IMAD.WIDE.U32 R14, R17, R6, R4 ;  /* 0x00000006110e7225 */ /* 0x000fc600078e0004 */
[----:B------:R-:W-:Y:S01]  /*1760*/  LEA.HI.X R27, R7, R22, R16, 0x1, P0 ;  /* 0x00000016071b7211 */ /* 0x000fe200000f0c10 */
[----:B------:R-:W-:Y:S01]  /*1770*/  IMAD.WIDE.U32 R12, R17, R6, R8 ;  /* 0x00000006110c7225 */ /* 0x000fe200078e0008 */
[----:B------:R-:W-:Y:S02]  /*1780*/  IADD3 R16, P1, PT, R8, R10, RZ ;  /* 0x0000000a08107210 */ /* 0x000fe40007f3e0ff */
[----:B------:R-:W-:Y:S01]  /*1790*/  IADD3 R14, P2, PT, R2, R14, RZ ;  /* 0x0000000e020e7210 */ /* 0x000fe20007f5e0ff */
[----:B------:R-:W-:Y:S01]  /*17a0*/  IMAD.IADD R7, R20, 0x1, R11 ;  /* 0x0000000114077824 */ /* 0x000fe200078e020b */
[-C--:B------:R-:W-:Y:S01]  /*17b0*/  IADD3 R11, P0, PT, R2, R12.reuse, RZ ;  /* 0x0000000c020b7210 */ /* 0x080fe20007f1e0ff */
[----:B------:R-:W-:Y:S01]  /*17c0*/  IMAD.IADD R13, R20, 0x1, R13 ;  /* 0x00000001140d7824 */ /* 0x000fe200078e020d */
[----:B------:R-:W-:Y:S01]  /*17d0*/  IADD3 R21, P6, P5, R2, R12, R4 ;  /* 0x0000000c02157210 */ /* 0x000fe20007dde004 */
[----:B------:R-:W-:Y:S01]  /*17e0*/  IMAD.X R8, R7, 0x1, R9, P1 ;  /* 0x0000000107087824 */ /* 0x000fe200008e0609 */
[----:B------:R-:W-:Y:S01]  /*17f0*/  IADD3.X R12, PT, PT, R3, R20, R15, P2, !PT ;  /* 0x00000014030c7210 */ /* 0x000fe200017fe40f */
[----:B------:R-:W-:Y:S01]  /*1800*/  VIADD R135, R0, UR5 ;  /* 0x0000000500877c36 */ /* 0x000fe20008000000 */
[----:B------:R-:W-:-:S02]  /*1810*/  IADD3 R9, P4, PT, R2, R10, RZ ;  /* 0x0000000a02097210 */ /* 0x000fc40007f9e0ff */
[C-C-:B----4-:R-:W-:Y:S01]  /*1820*/  IADD3 R22, P3, P2, R2.reuse, R10, R4.reuse ;  /* 0x0000000a02167210 */ /* 0x150fe20007a7e004 */
[----:B------:R-:W-:Y:S01]  /*1830*/  IMAD.X R10, R13, 0x1, R3, P0 ;  /* 0x000000010d0a7824 */ /* 0x000fe200000e0603 */
[----:B------:R-:W-:Y:S02]  /*1840*/  IADD3.X R13, PT, PT, R3, R13, R5, P6, P5 ;  /* 0x0000000d030d7210 */ /* 0x000fe400037ea405 */
[----:B------:R-:W-:Y:S01]  /*1850*/  IADD3 R23, P1, P0, R2, R16, R4 ;  /* 0x0000001002177210 */ /* 0x000fe2000783e004 */
[----:B------:R-:W-:Y:S01]  /*1860*/  IMAD.X R4, R7, 0x1, R3, P4 ;  /* 0x0000000107047824 */ /* 0x000fe200020e0603 */
[----:B------:R-:W-:Y:S02]  /*1870*/  IADD3 R15, P5, PT, R16, R2, RZ ;  /* 0x00000002100f7210 */ /* 0x000fe40007fbe0ff */
[C-C-:B------:R-:W-:Y:S02]  /*1880*/  IADD3.X R41, PT, PT, R3.reuse, R8, R5.reuse, P1, P0 ;  /* 0x0000000803297210 */ /* 0x140fe40000fe0405 */
[----:B------:R-:W-:Y:S01]  /*1890*/  IADD3.X R42, PT, PT, R3, R7, R5, P3, P2 ;  /* 0x00000007032a7210 */ /* 0x000fe20001fe4405 */
[--C-:B------:R-:W-:Y:S01]  /*18a0*/  IMAD.X R40, R8, 0x1, R3.reuse, P5 ;  /* 0x0000000108287824 */ /* 0x100fe200028e0603 */
[----:B------:R-:W-:Y:S01]  /*18b0*/  LEA R16, P1, R11, UR8, 0x1 ;  /* 0x000000080b107c11 */ /* 0x000fe2000f8208ff */
[----:B------:R-:W-:Y:S01]  /*18c0*/  IMAD.WIDE.U32 R2, R17, R6, R2 ;  /* 0x0000000611027225 */ /* 0x000fe200078e0002 */
[----:B------:R-:W-:-:S02]  /*18d0*/  LEA R18, P0, R14, UR8, 0x1 ;  /* 0x000000080e127c11 */ /* 0x000fc4000f8008ff */
[----:B------:R-:W-:Y:S01]  /*18e0*/  LEA.HI.X R17, R11, UR9, R10, 0x1, P1 ;  /* 0x000000090b117c11 */ /* 0x000fe200088f0c0a */
[----:B------:R-:W-:Y:S01]  /*18f0*/  IMAD.IADD R3, R3, 0x1, R20 ;  /* 0x0000000103037824 */ /* 0x000fe200078e0214 */
[----:B------:R-:W-:Y:S01]  /*1900*/  LEA.HI.X R19, R14, UR9, R12, 0x1, P0 ;  /* 0x000000090e137c11 */ /* 0x000fe200080f0c0c */
[----:B------:R-:W-:Y:S01]  /*1910*/  IMAD R6, R250, R206, RZ ;  /* 0x000000cefa067224 */ /* 0x000fe200078e02ff */
[----:B------:R-:W-:Y:S02]  /*1920*/  LEA R10, P1, R21, UR8, 0x1 ;  /* 0x00000008150a7c11 */ /* 0x000fe4000f8208ff */
[----:B------:R-:W-:Y:S01]  /*1930*/  LEA R12, P2, R2, UR8, 0x1 ;  /* 0x00000008020c7c11 */ /* 0x000fe2000f8408ff */
[----:B------:R-:W-:Y:S01]  /*1940*/  IMAD R6, R205, R207, R6 ;  /* 0x000000cfcd067224 */ /* 0x000fe200078e0206 */
[----:B------:R-:W-:Y:S02]  /*1950*/  LEA R8, P0, R9, UR8, 0x1 ;  /* 0x0000000809087c11 */ /* 0x000fe4000f8008ff */
[----:B------:R-:W-:-:S02]  /*1960*/  LEA.HI.X R11, R21, UR9, R13, 0x1, P1 ;  /* 0x00000009150b7c11 */ /* 0x000fc400088f0c0d */
[----:B------:R-:W-:Y:S02]  /*1970*/  LEA.HI.X R13, R2, UR9, R3, 0x1, P2 ;  /* 0x00000009020d7c11 */ /* 0x000fe400090f0c03 */
[----:B------:R-:W-:Y:S02]  /*1980*/  LEA R7, R43, UR5, 0x1 ;  /* 0x000000052b077c11 */ /* 0x000fe4000f8e08ff */
[----:B------:R-:W-:Y:S02]  /*1990*/  LEA.HI.X R9, R9, UR9, R4, 0x1, P0 ;  /* 0x0000000909097c11 */ /* 0x000fe400080f0c04 */
[C---:B------:R-:W-:Y:S01]  /*19a0*/  LEA R4, P2, R22.reuse, UR8, 0x1 ;  /* 0x0000000816047c11 */ /* 0x040fe2000f8408ff */
[----:B------:R-:W-:Y:S01]  /*19b0*/  @!PT LDS RZ, [RZ] ;  /* 0x00000000fffff984 */ /* 0x000fe20000000800 */
[----:B------:R-:W-:Y:S01]  /*19c0*/  @!PT LDS RZ, [RZ] ;  /* 0x00000000fffff984 */ /* 0x000fe20000000800 */
[----:B------:R-:W-:Y:S01]  /*19d0*/  @!PT LDS RZ, [RZ] ;  /* 0x00000000fffff984 */ /* 0x000fe20000000800 */
[----:B------:R-:W-:Y:S01]  /*19e0*/  LDGSTS.E.BYPASS.LTC128B.128 [R7], desc[UR20][R12.64] ;  /* 0x000000000c077fae */ /* 0x000fe2000b981a14 */
[C---:B------:R-:W-:Y:S02]  /*19f0*/  LEA R2, P1, R15.reuse, UR8, 0x1 ;  /* 0x000000080f027c11 */ /* 0x040fe4000f8208ff */
[----:B------:R-:W-:Y:S01]  /*1a00*/  LEA.HI.X R5, R22, UR9, R42, 0x1, P2 ;  /* 0x0000000916057c11 */ /* 0x000fe200090f0c2a */
[----:B------:R-:W-:Y:S01]  /*1a10*/  LDGSTS.E.BYPASS.LTC128B.128 [R7+0x800], desc[UR20][R18.64] ;  /* 0x0080000012077fae */ /* 0x000fe2000b981a14 */
[----:B------:R-:W-:Y:S01]  /*1a20*/  LEA.HI.X R3, R15, UR9, R40, 0x1, P1 ;  /* 0x000000090f037c11 */ /* 0x000fe200088f0c28 */
[----:B------:R-:W-:Y:S01]  /*1a30*/  IMAD.SHL.U32 R22, R206, 0x20, RZ ;  /* 0x00000020ce167824 */ /* 0x000fe200078e00ff */
[----:B------:R-:W-:Y:S01]  /*1a40*/  LEA R14, P0, R23, UR8, 0x1 ;  /* 0x00000008170e7c11 */ /* 0x000fe2000f8008ff */
[----:B------:R2:W-:Y:S01]  /*1a50*/  LDGSTS.E.BYPASS.LTC128B.128 [R7+0x1000], desc[UR20][R16.64] ;  /* 0x0100000010077fae */ /* 0x0005e2000b981a14 */
[----:B------:R-:W-:-:S02]  /*1a60*/  LOP3.LUT P6, RZ, R108, 0x2, RZ, 0xc0, !PT ;  /* 0x000000026cff7812 */ /* 0x000fc400078cc0ff */
[----:B------:R-:W-:Y:S01]  /*1a70*/  LEA.HI.X R15, R23, UR9, R41, 0x1, P0 ;  /* 0x00000009170f7c11 */ /* 0x000fe200080f0c29 */
[----:B------:R-:W-:Y:S01]  /*1a80*/  LDGSTS.E.BYPASS.LTC128B.128 [R7+0x1800], desc[UR20][R10.64] ;  /* 0x018000000a077fae */ /* 0x000fe2000b981a14 */
[C---:B------:R-:W-:Y:S02]  /*1a90*/  SHF.L.U64.HI R23, R206.reuse, 0x4, R207 ;  /* 0x00000004ce177819 */ /* 0x040fe400000102cf */
[----:B------:R-:W-:Y:S01]  /*1aa0*/  SEL R126, R239, 0xffffffe0, !P6 ;  /* 0xffffffe0ef7e7807 */ /* 0x000fe20007000000 */
[----:B------:R3:W-:Y:S04]  /*1ab0*/  LDGSTS.E.BYPASS.LTC128B.128 [R7+0x2000], desc[UR20][R8.64] ;  /* 0x0200000008077fae */ /* 0x0007e8000b981a14 */
[----:B------:R-:W-:Y:S04]  /*1ac0*/  LDGSTS.E.BYPASS.LTC128B.128 [R7+0x2800], desc[UR20][R4.64] ;  /* 0x0280000004077fae */ /* 0x000fe8000b981a14 */
[----:B------:R4:W-:Y:S04]  /*1ad0*/  LDGSTS.E.BYPASS.LTC128B.128 [R7+0x3000], desc[UR20][R2.64] ;  /* 0x0300000002077fae */ /* 0x0009e8000b981a14 */
[----:B------:R-:W-:Y:S04]  /*1ae0*/  LDGSTS.E.BYPASS.LTC128B.128 [R7+0x3800], desc[UR20][R14.64] ;  /* 0x038000000e077fae */ /* 0x000fe8000b981a14 */
[----:B------:R-:W-:Y:S01]  /*1af0*/  LDGSTS.E.BYPASS.LTC128B.128 [R7+0x4000], desc[UR20][R38.64] ;  /* 0x0400000026077fae */ /* 0x000fe2000b981a14 */
[----:B--2---:R-:W-:-:S03]  /*1b00*/  IMAD.SHL.U32 R17, R206, 0x10, RZ ;  /* 0x00000010ce117824 */ /* 0x004fc600078e00ff */
[----:B------:R-:W-:Y:S04]  /*1b10*/  LDGSTS.E.BYPASS.LTC128B.128 [R7+0x4800], desc[UR20][R36.64] ;  /* 0x0480000024077fae */ /* 0x000fe8000b981a14 */
[----:B------:R-:W-:Y:S01]  /*1b20*/  LDGSTS.E.BYPASS.LTC128B.128 [R7+0x5000], desc[UR20][R28.64] ;  /* 0x050000001c077fae */ /* 0x000fe2000b981a14 */
[----:B---3--:R-:W-:-:S03]  /*1b30*/  IMAD.WIDE.U32 R8, R205, R206, R44 ;  /* 0x000000cecd087225 */ /* 0x008fc600078e002c */
[----:B------:R-:W-:Y:S04]  /*1b40*/  LDGSTS.E.BYPASS.LTC128B.128 [R7+0x5800], desc[UR20][R32.64] ;  /* 0x0580000020077fae */ /* 0x000fe8000b981a14 */
[----:B------:R-:W-:Y:S01]  /*1b50*/  LDGSTS.E.BYPASS.LTC128B.128 [R7+0x6000], desc[UR20][R30.64] ;  /* 0x060000001e077fae */ /* 0x000fe2000b981a14 */
[----:B----4-:R-:W-:-:S03]  /*1b60*/  IMAD.IADD R3, R9, 0x1, R6 ;  /* 0x0000000109037824 */ /* 0x010fc600078e0206 */
[----:B------:R2:W-:Y:S01]  /*1b70*/  LDGSTS.E.BYPASS.LTC128B.128 [R7+0x6800], desc[UR20][R24.64] ;  /* 0x0680000018077fae */ /* 0x0005e2000b981a14 */
[----:B------:R-:W-:Y:S02]  /*1b80*/  IMAD.MOV.U32 R2, RZ, RZ, R8 ;  /* 0x000000ffff027224 */ /* 0x000fe400078e0008 */
[----:B------:R-:W-:Y:S01]  /*1b90*/  IMAD.WIDE.U32 R8, R127, R206, RZ ;  /* 0x000000ce7f087225 */ /* 0x000fe200078e00ff */
[----:B------:R-:W-:Y:S03]  /*1ba0*/  LDGSTS.E.BYPASS.LTC128B.128 [R7+0x7000], desc[UR20][R34.64] ;  /* 0x0700000022077fae */ /* 0x000fe6000b981a14 */
[----:B------:R-:W-:Y:S01]  /*1bb0*/  IMAD.WIDE.U32 R2, R52, UR18, R2 ;  /* 0x0000001234027c25 */ /* 0x000fe2000f8e0002 */
[----:B------:R3:W-:Y:S03]  /*1bc0*/  LDGSTS.E.BYPASS.LTC128B.128 [R7+0x7800], desc[UR20][R26.64] ;  /* 0x078000001a077fae */ /* 0x0007e6000b981a14 */
[----:B------:R-:W-:Y:S01]  /*1bd0*/  IMAD.IADD R3, R3, 0x1, R49 ;  /* 0x0000000103037824 */ /* 0x000fe200078e0231 */
[----:B------:R-:W0:Y:S01]  /*1be0*/  LDGDEPBAR ;  /* 0x00000000000079af */ /* 0x000e220000000000 */
[----:B------:R-:W-:-:S02]  /*1bf0*/  IMAD R9, R127, R207, R9 ;  /* 0x000000cf7f097224 */ /* 0x000fc400078e0209 */
[----:B------:R-:W-:-:S04]  /*1c00*/  IMAD.WIDE.U32 R2, R232, R206, R2 ;  /* 0x000000cee8027225 */ /* 0x000fc800078e0002 */
[----:B------:R-:W-:Y:S01]  /*1c10*/  IMAD R4, R232, R207, R3 ;  /* 0x000000cfe8047224 */ /* 0x000fe200078e0203 */
[----:B------:R-:W-:Y:S02]  /*1c20*/  IADD3 R5, P2, PT, R50, R2, RZ ;  /* 0x0000000232057210 */ /* 0x000fe40007f5e0ff */
[----:B------:R-:W-:Y:S02]  /*1c30*/  LEA R3, P0, R8, R17, 0x7 ;  /* 0x0000001108037211 */ /* 0x000fe400078038ff */
[----:B------:R-:W-:Y:S01]  /*1c40*/  LEA R2, P1, R5, UR12, 0x1 ;  /* 0x0000000c05027c11 */ /* 0x000fe2000f8208ff */
[----:B------:R-:W-:Y:S01]  /*1c50*/  IMAD.X R10, R4, 0x1, R251, P2 ;  /* 0x00000001040a7824 */ /* 0x000fe200010e06fb */
[----:B------:R-:W-:Y:S02]  /*1c60*/  LEA.HI.X R4, R8, R23, R9, 0x7, P0 ;  /* 0x0000001708047211 */ /* 0x000fe400000f3c09 */
[----:B------:R-:W-:Y:S02]  /*1c70*/  IADD3 R6, P0, PT, R3, R17, RZ ;  /* 0x0000001103067210 */ /* 0x000fe40007f1e0ff */
[----:B------:R-:W-:-:S02]  /*1c80*/  LEA.HI.X R16, R5, UR13, R10, 0x1, P1 ;  /* 0x0000000d05107c11 */ /* 0x000fc400088f0c0a */
[----:B------:R-:W-:Y:S01]  /*1c90*/  LEA R20, P1, R8, R2, 0x8 ;  /* 0x0000000208147211 */ /* 0x000fe200078240ff */
[----:B------:R-:W-:Y:S01]  /*1ca0*/  IMAD.X R10, R4, 0x1, R23, P0 ;  /* 0x00000001040a7824 */ /* 0x000fe200000e0617 */
[----:B--2---:R-:W-:Y:S02]  /*1cb0*/  SHF.L.U64.HI R24, R206, 0x5, R207 ;  /* 0x00000005ce187819 */ /* 0x004fe400000102cf */
[----:B------:R-:W-:Y:S01]  /*1cc0*/  LEA.HI.X R21, R8, R16, R9, 0x8, P1 ;  /* 0x0000001008157211 */ /* 0x000fe200008f4409 */
[----:B------:R-:W-:-:S04]  /*1cd0*/  DEPBAR.LE SB0, 0x0 ;  /* 0x000080000000791a */ /* 0x000fc80000000000 */
[----:B------:R-:W-:Y:S01]  /*1ce0*/  BAR.SYNC.DEFER_BLOCKING 0x0 ;  /* 0x0000000000007b1d */ /* 0x000fe20000010000 */
[-C--:B------:R-:W-:Y:S02]  /*1cf0*/  IADD3 R5, P1, PT, R22, R3.reuse, RZ ;  /* 0x0000000316057210 */ /* 0x080fe40007f3e0ff */
[-C--:B------:R-:W-:Y:S02]  /*1d00*/  LEA R18, P0, R6, R2.reuse, 0x1 ;  /* 0x0000000206127211 */ /* 0x080fe400078008ff */
[----:B------:R-:W-:Y:S01]  /*1d10*/  LEA R14, P2, R3, R2, 0x1 ;  /* 0x00000002030e7211 */ /* 0x000fe200078408ff */
[----:B------:R-:W-:Y:S01]  /*1d20*/  IMAD.X R8, R24, 0x1, R4, P1 ;  /* 0x0000000118087824 */ /* 0x000fe200008e0604 */
[----:B------:R-:W-:Y:S02]  /*1d30*/  LEA.HI.X R19, R6, R16, R10, 0x1, P0 ;  /* 0x0000001006137211 */ /* 0x000fe400000f0c0a */
[----:B------:R-:W-:Y:S02]  /*1d40*/  LEA R6, P0, R206, R3, 0x6 ;  /* 0x00000003ce067211 */ /* 0x000fe400078030ff */
[----:B------:R-:W-:-:S02]  /*1d50*/  IADD3 R9, P1, PT, R5, R17, RZ ;  /* 0x0000001105097210 */ /* 0x000fc40007f3e0ff */
[----:B------:R-:W-:Y:S02]  /*1d60*/  LEA.HI.X R15, R3, R16, R4, 0x1, P2 ;  /* 0x00000010030f7211 */ /* 0x000fe400010f0c04 */
[----:B------:R-:W-:Y:S01]  /*1d70*/  LEA.HI.X R3, R206, R4, R207, 0x6, P0 ;  /* 0x00000004ce037211 */ /* 0x000fe200000f34cf */
[----:B------:R-:W-:Y:S01]  /*1d80*/  IMAD.X R4, R8, 0x1, R23, P1 ;  /* 0x0000000108047824 */ /* 0x000fe200008e0617 */
[-C--:B------:R-:W-:Y:S02]  /*1d90*/  LEA R12, P3, R5, R2.reuse, 0x1 ;  /* 0x00000002050c7211 */ /* 0x080fe400078608ff */
[----:B------:R-:W-:Y:S02]  /*1da0*/  LEA R10, P2, R9, R2, 0x1 ;  /* 0x00000002090a7211 */ /* 0x000fe400078408ff */
[-C--:B------:R-:W-:Y:S02]  /*1db0*/  LEA.HI.X R13, R5, R16.reuse, R8, 0x1, P3 ;  /* 0x00000010050d7211 */ /* 0x080fe400018f0c08 */
[----:B------:R-:W-:Y:S01]  /*1dc0*/  LEA.HI.X R11, R9, R16, R4, 0x1, P2 ;  /* 0x00000010090b7211 */ /* 0x000fe200010f0c04 */
[----:B------:R-:W-:Y:S01]  /*1dd0*/  @!PT LDS RZ, [RZ] ;  /* 0x00000000fffff984 */ /* 0x000fe20000000800 */
[----:B------:R-:W-:Y:S01]  /*1de0*/  @!PT LDS RZ, [RZ] ;  /* 0x00000000fffff984 */ /* 0x000fe20000000800 */
[----:B------:R-:W-:Y:S01]  /*1df0*/  @!PT LDS RZ, [RZ] ;  /* 0x00000000fffff984 */ /* 0x000fe20000000800 */
[----:B------:R2:W-:Y:S01]  /*1e00*/  LDGSTS.E.BYPASS.LTC128B.128 [R7+0x8000], desc[UR20][R20.64] ;  /* 0x0800000014077fae */ /* 0x0005e2000b981a14 */
[----:B------:R-:W-:-:S02]  /*1e10*/  LEA R8, P2, R6, R2, 0x1 ;  /* 0x0000000206087211 */ /* 0x000fc400078408ff */
[C---:B------:R-:W-:Y:S01]  /*1e20*/  IADD3 R17, P1, PT, R6.reuse, R17, RZ ;  /* 0x0000001106117210 */ /* 0x040fe20007f3e0ff */
[----:B------:R-:W-:Y:S01]  /*1e30*/  LDGSTS.E.BYPASS.LTC128B.128 [R7+0x8800], desc[UR20][R14.64] ;  /* 0x088000000e077fae */ /* 0x000fe2000b981a14 */
[C---:B------:R-:W-:Y:S02]  /*1e40*/  IADD3 R22, P0, PT, R6.reuse, R22, RZ ;  /* 0x0000001606167210 */ /* 0x040fe40007f1e0ff */
[----:B------:R-:W-:Y:S01]  /*1e50*/  LEA.HI.X R9, R6, R16, R3, 0x1, P2 ;  /* 0x0000001006097211 */ /* 0x000fe200010f0c03 */
[C---:B------:R-:W-:Y:S01]  /*1e60*/  IMAD.X R23, R3.reuse, 0x1, R23, P1 ;  /* 0x0000000103177824 */ /* 0x040fe200008e0617 */
[----:B------:R-:W-:Y:S01]  /*1e70*/  LOP3.LUT R6, R110, 0x8, RZ, 0xc0, !PT ;  /* 0x000000086e067812 */ /* 0x000fe200078ec0ff */
[----:B------:R-:W-:Y:S01]  /*1e80*/  IMAD.X R24, R3, 0x1, R24, P0 ;  /* 0x0000000103187824 */ /* 0x000fe200000e0618 */
[----:B------:R-:W-:Y:S01]  /*1e90*/  LEA R4, P1, R17, R2, 0x1 ;  /* 0x0000000211047211 */ /* 0x000fe200078208ff */
[----:B------:R-:W-:Y:S01]  /*1ea0*/  LDGSTS.E.BYPASS.LTC128B.128 [R7+0x9000], desc[UR20][R18.64] ;  /* 0x0900000012077fae */ /* 0x000fe2000b981a14 */
[----:B------:R-:W-:-:S02]  /*1eb0*/  LOP3.LUT R240, R48, R6, RZ, 0x3c, !PT ;  /* 0x0000000630f07212 */ /* 0x000fc400078e3cff */
[C---:B------:R-:W-:Y:S01]  /*1ec0*/  LEA R2, P0, R22.reuse, R2, 0x1 ;  /* 0x0000000216027211 */ /* 0x040fe200078008ff */
[----:B------:R-:W-:Y:S01]  /*1ed0*/  LDGSTS.E.BYPASS.LTC128B.128 [R7+0x9800], desc[UR20][R12.64] ;  /* 0x098000000c077fae */ /* 0x000fe2000b981a14 */
[----:B------:R-:W-:Y:S02]  /*1ee0*/  LOP3.LUT R6, R47, R240, RZ, 0xfc, !PT ;  /* 0x000000f02f067212 */ /* 0x000fe400078efcff */
[-C--:B------:R-:W-:Y:S01]  /*1ef0*/  LEA.HI.X R5, R17, R16.reuse, R23, 0x1, P1 ;  /* 0x0000001011057211 */ /* 0x080fe200008f0c17 */
[----:B------:R-:W-:Y:S01]  /*1f00*/  LDGSTS.E.BYPASS.LTC128B.128 [R7+0xa000], desc[UR20][R10.64] ;  /* 0x0a0000000a077fae */ /* 0x000fe2000b981a14 */
[----:B------:R-:W-:Y:S02]  /*1f10*/  LEA.HI.X R3, R22, R16, R24, 0x1, P0 ;  /* 0x0000001016037211 */ /* 0x000fe400000f0c18 */
[----:B------:R-:W-:Y:S01]  /*1f20*/  LEA R6, R6, UR5, 0x1 ;  /* 0x0000000506067c11 */ /* 0x000fe2000f8e08ff */
[----:B------:R-:W-:Y:S04]  /*1f30*/  LDGSTS.E.BYPASS.LTC128B.128 [R7+0xa800], desc[UR20][R8.64] ;  /* 0x0a80000008077fae */ /* 0x000fe8000b981a14 */
[----:B------:R4:W-:Y:S04]  /*1f40*/  LDGSTS.E.BYPASS.LTC128B.128 [R7+0xb000], desc[UR20][R4.64] ;  /* 0x0b00000004077fae */ /* 0x0009e8000b981a14 */
[----:B------:R5:W-:Y:S04]  /*1f50*/  LDGSTS.E.BYPASS.LTC128B.128 [R7+0xb800], desc[UR20][R2.64] ;  /* 0x0b80000002077fae */ /* 0x000be8000b981a14 */
[----:B------:R-:W-:Y:S04]  /*1f60*/  LDSM.16.M88.4 R28, [R0+UR5+0x4000] ;  /* 0x00400005001c783b */ /* 0x000fe80008000200 */
[----:B---3--:R-:W3:Y:S04]  /*1f70*/  LDSM.16.M88.4 R24, [R6] ;  /* 0x000000000618783b */ /* 0x008ee80000000200 */
[----:B--2---:R-:W2:Y:S04]  /*1f80*/  LDSM.16.M88.4 R20, [R6+0x2000] ;  /* 0x002000000614783b */ /* 0x004ea80000000200 */
[----:B------:R-:W1:Y:S04]  /*1f90*/  LDSM.16.M88.4 R72, [R0+UR5+0x4800] ;  /* 0x004800050048783b */ /* 0x000e680008000200 */
[----:B------:R-:W1:Y:S01]  /*1fa0*/  LDSM.16.M88.4 R68, [R0+UR5+0x5000] ;  /* 0x005000050044783b */ /* 0x000e620008000200 */
[----:B----4-:R-:W-:-:S03]  /*1fb0*/  IMAD.IADD R4, R126, 0x1, R135 ;  /* 0x000000017e047824 */ /* 0x010fc600078e0287 */
[----:B------:R-:W-:Y:S01]  /*1fc0*/  LDSM.16.M88.4 R64, [R0+UR5+0x5800] ;  /* 0x005800050040783b */ /* 0x000fe20008000200 */
[----:B-----5:R-:W-:-:S03]  /*1fd0*/  P2R R2, PR, RZ, 0x40 ;  /* 0x00000040ff027803 */ /* 0x020fc60000000000 */
[----:B------:R-:W-:Y:S01]  /*1fe0*/  LDSM.16.M88.4 R44, [R4+0x4000] ;  /* 0x00400000042c783b */ /* 0x000fe20000000200 */
[----:B------:R-:W-:-:S03]  /*1ff0*/  LOP3.LUT P6, RZ, R108, 0x4, RZ, 0xc0, !PT ;  /* 0x000000046cff7812 */ /* 0x000fc600078cc0ff */
[----:B------:R4:W-:Y:S04]  /*2000*/  STL [R1+0xa8], R2 ;  /* 0x0000a80201007387 */ /* 0x0009e80000100800 */
[----:B------:R-:W-:Y:S04]  /*2010*/  LDSM.16.M88.4 R60, [R0+UR5+0x6000] ;  /* 0x00600005003c783b */ /* 0x000fe80008000200 */
[----:B------:R-:W-:Y:S04]  /*2020*/  LDSM.16.M88.4 R56, [R0+UR5+0x6800] ;  /* 0x006800050038783b */ /* 0x000fe80008000200 */
[----:B------:R-:W-:Y:S01]  /*2030*/  LDSM.16.M88.4 R52, [R0+UR5+0x7000] ;  /* 0x007000050034783b */ /* 0x000fe20008000200 */
[-C--:B---3--:R-:W-:Y:S03]  /*2040*/  HMMA.16816.F32 R32, R24, R28.reuse, RZ ;  /* 0x0000001c1820723c */ /* 0x088fe600000018ff */
[----:B------:R-:W-:Y:S04]  /*2050*/  LDSM.16.M88.4 R48, [R0+UR5+0x7800] ;  /* 0x007800050030783b */ /* 0x000fe80008000200 */
[----:B------:R-:W0:Y:S01]  /*2060*/  LDGDEPBAR ;  /* 0x00000000000079af */ /* 0x000e220000000000 */
[----:B--2---:R-:W-:Y:S01]  /*2070*/  HMMA.16816.F32 R40, R20, R28, RZ ;  /* 0x0000001c1428723c */ /* 0x004fe200000018ff */
[----:B----4-:R-:W-:-:S05]  /*2080*/  IMAD.IADD R2, R126, 0x1, R6 ;  /* 0x000000017e027824 */ /* 0x010fca00078e0206 */
[----:B------:R-:W2:Y:S02]  /*2090*/  LDSM.16.M88.4 R16, [R2] ;  /* 0x000000000210783b */ /* 0x000ea40000000200 */
[-C--:B------:R-:W-:Y:S02]  /*20a0*/  HMMA.16816.F32 R92, R24, R30.reuse, RZ ;  /* 0x0000001e185c723c */ /* 0x080fe400000018ff */
[----:B------:R3:W4:Y:S06]  /*20b0*/  LDSM.16.M88.4 R12, [R2+0x2000] ;  /* 0x00200000020c783b */ /* 0x00072c0000000200 */
[C---:B------:R-:W-:Y:S08]  /*20c0*/  HMMA.16816.F32 R96, R20.reuse, R30, RZ ;  /* 0x0000001e1460723c */ /* 0x040ff000000018ff */
[C---:B-1----:R-:W-:Y:S08]  /*20d0*/  HMMA.16816.F32 R100, R20.reuse, R72, RZ ;  /* 0x000000481464723c */ /* 0x042ff000000018ff */
[----:B------:R-:W-:Y:S01]  /*20e0*/  HMMA.16816.F32 R116, R20, R74, RZ ;  /* 0x0000004a1474723c */ /* 0x000fe200000018ff */
[----:B---3--:R-:W-:-:S05]  /*20f0*/  IMAD.MOV.U32 R2, RZ, RZ, 0x40 ;  /* 0x00000040ff027424 */ /* 0x008fca00078e00ff */
[----:B------:R-:W-:Y:S02]  /*2100*/  SEL R2, R2, 0xffffffc0, !P6 ;  /* 0xffffffc002027807 */ /* 0x000fe40007000000 */
[----:B------:R-:W-:Y:S03]  /*2110*/  HMMA.16816.F32 R128, R20, R68, RZ ;  /* 0x000000441480723c */ /* 0x000fe600000018ff */
[C---:B------:R-:W-:Y:S02]  /*2120*/  IMAD.IADD R3, R2.reuse, 0x1, R6 ;  /* 0x0000000102037824 */ /* 0x040fe400078e0206 */
[----:B------:R-:W-:-:S03]  /*2130*/  IMAD.IADD R5, R2, 0x1, R135 ;  /* 0x0000000102057824 */ /* 0x000fc600078e0287 */
[----:B------:R-:W-:Y:S01]  /*2140*/  LDSM.16.M88.4 R36, [R3] ;  /* 0x000000000324783b */ /* 0x000fe20000000200 */
[-C--:B--2---:R-:W-:Y:S01]  /*2150*/  HMMA.16816.F32 R32, R16, R44.reuse, R32 ;  /* 0x0000002c1020723c */ /* 0x084fe20000001820 */
[C---:B------:R-:W-:Y:S02]  /*2160*/  IMAD.IADD R132, R126.reuse, 0x1, R5 ;  /* 0x000000017e847824 */ /* 0x040fe400078e0205 */
[----:B------:R-:W1:Y:S04]  /*2170*/  LDSM.16.M88.4 R76, [R5+0x4000] ;  /* 0x00400000054c783b */ /* 0x000e680000000200 */
[----:B------:R2:W3:Y:S01]  /*2180*/  LDSM.16.M88.4 R8, [R3+0x2000] ;  /* 0x002000000308783b */ /* 0x0004e20000000200 */
[----:B----4-:R-:W-:Y:S03]  /*2190*/  HMMA.16816.F32 R40, R12, R44, R40 ;  /* 0x0000002c0c28723c */ /* 0x010fe60000001828 */
[----:B------:R-:W-:Y:S05]  /*21a0*/  LDSM.16.M88.4 R80, [R132+0x4000] ;  /* 0x004000008450783b */ /* 0x000fea0000000200 */
[C---:B------:R-:W-:Y:S08]  /*21b0*/  HMMA.16816.F32 R140, R20.reuse, R70, RZ ;  /* 0x00000046148c723c */ /* 0x040ff000000018ff */
[----:B------:R-:W-:Y:S01]  /*21c0*/  HMMA.16816.F32 R144, R20, R64, RZ ;  /* 0x000000401490723c */ /* 0x000fe200000018ff */
[----:B--2---:R-:W-:-:S07]  /*21d0*/  IMAD.IADD R3, R126, 0x1, R3 ;  /* 0x000000017e037824 */ /* 0x004fce00078e0203 */
[C---:B------:R-:W-:Y:S01]  /*21e0*/  HMMA.16816.F32 R148, R20.reuse, R66, RZ ;  /* 0x000000421494723c */ /* 0x040fe200000018ff */
[----:B------:R-:W-:Y:S07]  /*21f0*/  LDSM.16.M88.4 R28, [R3+0x2000] ;  /* 0x00200000031c783b */ /* 0x000fee0000000200 */
[----:B------:R-:W-:Y:S08]  /*2200*/  HMMA.16816.F32 R152, R20, R60, RZ ;  /* 0x0000003c1498723c */ /* 0x000ff000000018ff */
[-C--:B-1----:R-:W-:Y:S01]  /*2210*/  HMMA.16816.F32 R84, R36, R76.reuse, R32 ;  /* 0x0000004c2454723c */ /* 0x082fe20000001820 */
[----:B------:R-:W1:Y:S07]  /*2220*/  LDSM.16.M88.4 R32, [R3] ;  /* 0x000000000320783b */ /* 0x000e6e0000000200 */
[----:B---3--:R-:W-:Y:S01]  /*2230*/  HMMA.16816.F32 R104, R8, R76, R40 ;  /* 0x0000004c0868723c */ /* 0x008fe20000001828 */
[----:B------:R-:W2:Y:S07]  /*2240*/  LDSM.16.M88.4 R40, [R4+0x4800] ;  /* 0x004800000428783b */ /* 0x000eae0000000200 */
[C---:B------:R-:W-:Y:S08]  /*2250*/  HMMA.16816.F32 R156, R20.reuse, R62, RZ ;  /* 0x0000003e149c723c */ /* 0x040ff000000018ff */
[C---:B------:R-:W-:Y:S08]  /*2260*/  HMMA.16816.F32 R160, R20.reuse, R56, RZ ;  /* 0x0000003814a0723c */ /* 0x040ff000000018ff */
[C---:B------:R-:W-:Y:S08]  /*2270*/  HMMA.16816.F32 R164, R20.reuse, R58, RZ ;  /* 0x0000003a14a4723c */ /* 0x040ff000000018ff */
[C---:B------:R-:W-:Y:S08]  /*2280*/  HMMA.16816.F32 R168, R20.reuse, R52, RZ ;  /* 0x0000003414a8723c */ /* 0x040ff000000018ff */
[C---:B------:R-:W-:Y:S08]  /*2290*/  HMMA.16816.F32 R172, R20.reuse, R48, RZ ;  /* 0x0000003014ac723c */ /* 0x040ff000000018ff */
[C---:B------:R-:W-:Y:S08]  /*22a0*/  HMMA.16816.F32 R176, R20.reuse, R54, RZ ;  /* 0x0000003614b0723c */ /* 0x040ff000000018ff */
[----:B------:R-:W-:Y:S08]  /*22b0*/  HMMA.16816.F32 R180, R20, R50, RZ ;  /* 0x0000003214b4723c */ /* 0x000ff000000018ff */
[----:B------:R-:W-:Y:S08]  /*22c0*/  HMMA.16816.F32 R20, R16, R46, R92 ;  /* 0x0000002e1014723c */ /* 0x000ff0000000185c */
[C---:B------:R-:W-:Y:S08]  /*22d0*/  HMMA.16816.F32 R88, R24.reuse, R72, RZ ;  /* 0x000000481858723c */ /* 0x040ff000000018ff */
[C---:B------:R-:W-:Y:S08]  /*22e0*/  HMMA.16816.F32 R220, R24.reuse, R52, RZ ;  /* 0x0000003418dc723c */ /* 0x040ff000000018ff */
[----:B------:R-:W-:Y:S08]  /*22f0*/  HMMA.16816.F32 R228, R24, R54, RZ ;  /* 0x0000003618e4723c */ /* 0x000ff000000018ff */
[----:B-1----:R-:W-:Y:S01]  /*2300*/  HMMA.16816.F32 R52, R32, R80, R84 ;  /* 0x000000502034723c */ /* 0x002fe20000001854 */
[----:B------:R-:W-:Y:S07]  /*2310*/  LDSM.16.M88.4 R84, [R4+0x7800] ;  /* 0x007800000454783b */ /* 0x000fee0000000200 */
[C---:B------:R-:W-:Y:S08]  /*2320*/  HMMA.16816.F32 R112, R24.reuse, R74, RZ ;  /* 0x0000004a1870723c */ /* 0x040ff000000018ff */
[----:B------:R-:W-:Y:S03]  /*2330*/  HMMA.16816.F32 R120, R24, R68, RZ ;  /* 0x000000441878723c */ /* 0x000fe600000018ff */
[----:B------:R-:W-:-:S04]  /*2340*/  FMUL.FTZ R0, R52, UR4 ;  /* 0x0000000434007c20 */ /* 0x000fc80008410000 */
[----:B------:R1:W-:Y:S01]  /*2350*/  MUFU.TANH R237, R0 ;  /* 0x0000000000ed7308 */ /* 0x0003e20000002400 */
[C---:B------:R-:W-:Y:S08]  /*2360*/  HMMA.16816.F32 R136, R24.reuse, R70, RZ ;  /* 0x000000461888723c */ /* 0x040ff000000018ff */
[C---:B------:R-:W-:Y:S08]  /*2370*/  HMMA.16816.F32 R184, R24.reuse, R64, RZ ;  /* 0x0000004018b8723c */ /* 0x040ff000000018ff */
[----:B------:R-:W-:Y:S01]  /*2380*/  HMMA.16816.F32 R192, R24, R66, RZ ;  /* 0x0000004218c0723c */ /* 0x000fe200000018ff */
[----:B-1----:R-:W-:-:S04]  /*2390*/  FMUL.FTZ R0, R53, UR4 ;  /* 0x0000000435007c20 */ /* 0x002fc80008410000 */
[----:B------:R1:W-:Y:S03]  /*23a0*/  MUFU.TANH R204, R0 ;  /* 0x0000000000cc7308 */ /* 0x0003e60000002400 */
[C---:B------:R-:W-:Y:S08]  /*23b0*/  HMMA.16816.F32 R196, R24.reuse, R60, RZ ;  /* 0x0000003c18c4723c */ /* 0x040ff000000018ff */
[----:B------:R-:W-:Y:S01]  /*23c0*/  HMMA.16816.F32 R200, R24, R62, RZ ;  /* 0x0000003e18c8723c */ /* 0x000fe200000018ff */
[----:B-1----:R-:W-:-:S07]  /*23d0*/  FMUL.FTZ R0, R54, UR4 ;  /* 0x0000000436007c20 */ /* 0x002fce0008410000 */
[C---:B------:R-:W-:Y:S01]  /*23e0*/  HMMA.16816.F32 R208, R24.reuse, R56, RZ ;  /* 0x0000003818d0723c */ /* 0x040fe200000018ff */
[----:B------:R1:W-:Y:S07]  /*23f0*/  MUFU.TANH R236, R0 ;  /* 0x0000000000ec7308 */ /* 0x0003ee0000002400 */
[C---:B------:R-:W-:Y:S08]  /*2400*/  HMMA.16816.F32 R212, R24.reuse, R58, RZ ;  /* 0x0000003a18d4723c */ /* 0x040ff000000018ff */
[----:B------:R-:W-:Y:S01]  /*2410*/  HMMA.16816.F32 R216, R24, R48, RZ ;  /* 0x0000003018d8723c */ /* 0x000fe200000018ff */
[----:B-1----:R-:W-:-:S07]  /*2420*/  FMUL.FTZ R0, R55, UR4 ;  /* 0x0000000437007c20 */ /* 0x002fce0008410000 */
[----:B------:R-:W-:Y:S01]  /*2430*/  HMMA.16816.F32 R224, R24, R50, RZ ;  /* 0x0000003218e0723c */ /* 0x000fe200000018ff */
[----:B------:R-:W1:Y:S01]  /*2440*/  LDSM.16.M88.4 R24, [R5+0x4800] ;  /* 0x004800000518783b */ /* 0x000e620000000200 */
[----:B------:R3:W-:Y:S06]  /*2450*/  MUFU.TANH R242, R0 ;  /* 0x0000000000f27308 */ /* 0x0007ec0000002400 */
[----:B------:R-:W-:Y:S08]  /*2460*/  HMMA.16816.F32 R48, R12, R46, R96 ;  /* 0x0000002e0c30723c */ /* 0x000ff00000001860 */
[----:B------:R-:W-:Y:S01]  /*2470*/  HMMA.16816.F32 R44, R36, R78, R20 ;  /* 0x0000004e242c723c */ /* 0x000fe20000001814 */
[----:B------:R-:W4:Y:S07]  /*2480*/  LDSM.16.M88.4 R20, [R132+0x4800] ;  /* 0x004800008414783b */ /* 0x000f2e0000000200 */
[----:B--2---:R-:W-:Y:S08]  /*2490*/  HMMA.16816.F32 R60, R16, R40, R88 ;  /* 0x00000028103c723c */ /* 0x004ff00000001858 */
[----:B------:R-:W-:Y:S08]  /*24a0*/  HMMA.16816.F32 R88, R28, R80, R104 ;  /* 0x000000501c58723c */ /* 0x000ff00000001868 */
[----:B------:R-:W-:Y:S08]  /*24b0*/  HMMA.16816.F32 R56, R32, R82, R44 ;  /* 0x000000522038723c */ /* 0x000ff0000000182c */
[----:B------:R-:W-:Y:S01]  /*24c0*/  HMMA.16816.F32 R48, R8, R78, R48 ;  /* 0x0000004e0830723c */ /* 0x000fe20000001830 */
[----:B------:R-:W-:Y:S02]  /*24d0*/  LDSM.16.M88.4 R76, [R4+0x7000] ;  /* 0x00700000044c783b */ /* 0x000fe40000000200 */
[----:B---3--:R-:W-:-:S04]  /*24e0*/  FMUL.FTZ R0, R88, UR4 ;  /* 0x0000000458007c20 */ /* 0x008fc80008410000 */
[----:B------:R2:W-:Y:S01]  /*24f0*/  MUFU.TANH R6, R0 ;  /* 0x0000000000067308 */ /* 0x0005e20000002400 */
[----:B------:R-:W-:Y:S08]  /*2500*/  HMMA.16816.F32 R64, R12, R40, R100 ;  /* 0x000000280c40723c */ /* 0x000ff00000001864 */
[----:B-1----:R-:W-:Y:S08]  /*2510*/  HMMA.16816.F32 R44, R36, R24, R60 ;  /* 0x00000018242c723c */ /* 0x002ff0000000183c */
[----:B------:R-:W-:Y:S01]  /*2520*/  HMMA.16816.F32 R68, R16, R42, R112 ;  /* 0x0000002a1044723c */ /* 0x000fe20000001870 */
[----:B--2---:R-:W-:-:S04]  /*2530*/  FMUL.FTZ R0, R89, UR4 ;  /* 0x0000000459007c20 */ /* 0x004fc80008410000 */
[----:B------:R1:W-:Y:S03]  /*2540*/  MUFU.TANH R3, R0 ;  /* 0x0000000000037308 */ /* 0x0003e60000002400 */
[----:B------:R-:W-:Y:S08]  /*2550*/  HMMA.16816.F32 R80, R28, R82, R48 ;  /* 0x000000521c50723c */ /* 0x000ff00000001830 */
[----:B------:R-:W-:Y:S01]  /*2560*/  HMMA.16816.F32 R60, R8, R24, R64 ;  /* 0x00000018083c723c */ /* 0x000fe20000001840 */
[----:B------:R-:W2:Y:S01]  /*2570*/  LDSM.16.M88.4 R64, [R4+0x5800] ;  /* 0x005800000440783b */ /* 0x000ea20000000200 */
[----:B-1----:R-:W-:-:S06]  /*2580*/  FMUL.FTZ R0, R90, UR4 ;  /* 0x000000045a007c20 */ /* 0x002fcc0008410000 */
[----:B----4-:R-:W-:Y:S01]  /*2590*/  HMMA.16816.F32 R52, R32, R20, R44 ;  /* 0x000000142034723c */ /* 0x010fe2000000182c */
[----:B------:R1:W3:Y:S07]  /*25a0*/  MUFU.TANH R245, R0 ;  /* 0x0000000000f57308 */ /* 0x0002ee0000002400 */
[----:B------:R-:W-:Y:S01]  /*25b0*/  HMMA.16816.F32 R72, R12, R42, R116 ;  /* 0x0000002a0c48723c */ /* 0x000fe20000001874 */
[----:B------:R-:W4:Y:S07]  /*25c0*/  LDSM.16.M88.4 R40, [R4+0x5000] ;  /* 0x005000000428783b */ /* 0x000f2e0000000200 */
[----:B------:R-:W-:Y:S01]  /*25d0*/  HMMA.16816.F32 R44, R36, R26, R68 ;  /* 0x0000001a242c723c */ /* 0x000fe20000001844 */
[----:B------:R-:W5:Y:S01]  /*25e0*/  LDSM.16.M88.4 R68, [R4+0x6000] ;  /* 0x006000000444783b */ /* 0x000f620000000200 */
[----:B-1----:R-:W-:-:S06]  /*25f0*/  FMUL.FTZ R0, R56, UR4 ;  /* 0x0000000438007c20 */ /* 0x002fcc0008410000 */
[----:B------:R-:W-:Y:S01]  /*2600*/  HMMA.16816.F32 R60, R28, R20, R60 ;  /* 0x000000141c3c723c */ /* 0x000fe2000000183c */
[----:B------:R1:W-:Y:S07]  /*2610*/  MUFU.TANH R190, R0 ;  /* 0x0000000000be7308 */ /* 0x0003ee0000002400 */
[----:B------:R-:W-:Y:S01]  /*2620*/  HMMA.16816.F32 R48, R8, R26, R72 ;  /* 0x0000001a0830723c */ /* 0x000fe20000001848 */
[----:B------:R4:W5:Y:S07]  /*2630*/  LDSM.16.M88.4 R72, [R4+0x6800] ;  /* 0x006800000448783b */ /* 0x00096e0000000200 */
[----:B------:R-:W-:Y:S01]  /*2640*/  HMMA.16816.F32 R24, R32, R22, R44 ;  /* 0x000000162018723c */ /* 0x000fe2000000182c */
[----:B-1----:R-:W-:-:S04]  /*2650*/  FMUL.FTZ R0, R57, UR4 ;  /* 0x0000000439007c20 */ /* 0x002fc80008410000 */
[----:B------:R1:W5:Y:S03]  /*2660*/  MUFU.TANH R241, R0 ;  /* 0x0000000000f17308 */ /* 0x0003660000002400 */
[----:B--2---:R-:W-:Y:S01]  /*2670*/  HMMA.16816.F32 R104, R12, R66, R148 ;  /* 0x000000420c68723c */ /* 0x004fe20000001894 */
[----:B---3--:R-:W-:-:S07]  /*2680*/  IMAD.MOV.U32 R150, RZ, RZ, R245 ;  /* 0x000000ffff967224 */ /* 0x008fce00078e00f5 */
[----:B------:R-:W-:Y:S01]  /*2690*/  HMMA.16816.F32 R48, R28, R22, R48 ;  /* 0x000000161c30723c */ /* 0x000fe20000001830 */
[----:B------:R-:W2:Y:S01]  /*26a0*/  LDSM.16.M88.4 R20, [R5+0x5000] ;  /* 0x005000000514783b */ /* 0x000ea20000000200 */
[----:B----4-:R-:W-:-:S06]  /*26b0*/  IMAD.MOV.U32 R4, RZ, RZ, R242 ;  /* 0x000000ffff047224 */ /* 0x010fcc00078e00f2 */
[----:B------:R-:W-:Y:S01]  /*26c0*/  HMMA.16816.F32 R92, R16, R40, R120 ;  /* 0x00000028105c723c */ /* 0x000fe20000001878 */
[----:B-1----:R-:W-:-:S04]  /*26d0*/  FMUL.FTZ R0, R58, UR4 ;  /* 0x000000043a007c20 */ /* 0x002fc80008410000 */
[----:B------:R1:W-:Y:S03]  /*26e0*/  MUFU.TANH R89, R0 ;  /* 0x0000000000597308 */ /* 0x0003e60000002400 */
[C---:B------:R-:W-:Y:S08]  /*26f0*/  HMMA.16816.F32 R96, R12.reuse, R40, R128 ;  /* 0x000000280c60723c */ /* 0x040ff00000001880 */
[----:B-----5:R-:W-:Y:S01]  /*2700*/  HMMA.16816.F32 R120, R12, R70, R156 ;  /* 0x000000460c78723c */ /* 0x020fe2000000189c */
[----:B-1----:R-:W-:-:S07]  /*2710*/  FMUL.FTZ R0, R59, UR4 ;  /* 0x000000043b007c20 */ /* 0x002fce0008410000 */
[----:B------:R-:W-:Y:S01]  /*2720*/  HMMA.16816.F32 R156, R12, R74, R164 ;  /* 0x0000004a0c9c723c */ /* 0x000fe200000018a4 */
[----:B------:R-:W-:Y:S01]  /*2730*/  IMAD.MOV.U32 R167, RZ, RZ, R241 ;  /* 0x000000ffffa77224 */ /* 0x000fe200078e00f1 */
[----:B------:R1:W-:Y:S01]  /*2740*/  MUFU.TANH R90, R0 ;  /* 0x00000000005a7308 */ /* 0x0003e20000002400 */
[----:B------:R-:W-:-:S05]  /*2750*/  IMAD.MOV.U32 R164, RZ, RZ, R237 ;  /* 0x000000ffffa47224 */ /* 0x000fca00078e00ed */
[-C--:B------:R-:W-:Y:S08]  /*2760*/  HMMA.16816.F32 R56, R12, R42.reuse, R140 ;  /* 0x0000002a0c38723c */ /* 0x080ff0000000188c */
[----:B------:R-:W-:Y:S01]  /*2770*/  HMMA.16816.F32 R40, R16, R42, R136 ;  /* 0x0000002a1028723c */ /* 0x000fe20000001888 */
[----:B-1----:R-:W-:-:S07]  /*2780*/  FMUL.FTZ R0, R80, UR4 ;  /* 0x0000000450007c20 */ /* 0x002fce0008410000 */
[----:B--2---:R-:W-:Y:S01]  /*2790*/  HMMA.16816.F32 R44, R36, R20, R92 ;  /* 0x00000014242c723c */ /* 0x004fe2000000185c */
[----:B------:R1:W2:Y:S01]  /*27a0*/  MUFU.TANH R191, R0 ;  /* 0x0000000000bf7308 */ /* 0x0002a20000002400 */
[----:B------:R-:W-:-:S06]  /*27b0*/  IMAD.MOV.U32 R94, RZ, RZ, R190 ;  /* 0x000000ffff5e7224 */ /* 0x000fcc00078e00be */
[----:B------:R-:W-:Y:S08]  /*27c0*/  HMMA.16816.F32 R100, R12, R64, R144 ;  /* 0x000000400c64723c */ /* 0x000ff00000001890 */
[----:B------:R-:W-:Y:S01]  /*27d0*/  HMMA.16816.F32 R40, R36, R22, R40 ;  /* 0x000000162428723c */ /* 0x000fe20000001828 */
[----:B-1----:R-:W-:Y:S01]  /*27e0*/  FMUL.FTZ R0, R81, UR4 ;  /* 0x0000000451007c20 */ /* 0x002fe20008410000 */
[----:B--2---:R-:W-:-:S03]  /*27f0*/  IMAD.MOV.U32 R95, RZ, RZ, R191 ;  /* 0x000000ffff5f7224 */ /* 0x004fc600078e00bf */
[----:B------:R1:W2:Y:S03]  /*2800*/  MUFU.TANH R243, R0 ;  /* 0x0000000000f37308 */ /* 0x0002a60000002400 */
[C---:B------:R-:W-:Y:S08]  /*2810*/  HMMA.16816.F32 R144, R12.reuse, R72, R160 ;  /* 0x000000480c90723c */ /* 0x040ff000000018a0 */
[C---:B------:R-:W-:Y:S08]  /*2820*/  HMMA.16816.F32 R112, R12.reuse, R68, R152 ;  /* 0x000000440c70723c */ /* 0x040ff00000001898 */
[----:B------:R-:W-:Y:S01]  /*2830*/  HMMA.16816.F32 R152, R12, R76, R168 ;  /* 0x0000004c0c98723c */ /* 0x000fe200000018a8 */
[----:B-1----:R-:W-:Y:S01]  /*2840*/  FMUL.FTZ R0, R52, UR4 ;  /* 0x0000000434007c20 */ /* 0x002fe20008410000 */
[----:B--2---:R-:W-:-:S02]  /*2850*/  IMAD.MOV.U32 R148, RZ, RZ, R243 ;  /* 0x000000ffff947224 */ /* 0x004fc400078e00f3 */
[----:B------:R-:W-:Y:S01]  /*2860*/  IMAD.MOV.U32 R171, RZ, RZ, R204 ;  /* 0x000000ffffab7224 */ /* 0x000fe200078e00cc */
[----:B------:R1:W-:Y:S03]  /*2870*/  MUFU.TANH R134, R0 ;  /* 0x0000000000867308 */ /* 0x0003e60000002400 */
[C---:B------:R-:W-:Y:S08]  /*2880*/  HMMA.16816.F32 R140, R12.reuse, R84, R172 ;  /* 0x000000540c8c723c */ /* 0x040ff000000018ac */
[----:B------:R-:W-:Y:S01]  /*2890*/  HMMA.16816.F32 R136, R12, R78, R176 ;  /* 0x0000004e0c88723c */ /* 0x000fe200000018b0 */
[----:B-1----:R-:W-:-:S07]  /*28a0*/  FMUL.FTZ R0, R53, UR4 ;  /* 0x0000000435007c20 */ /* 0x002fce0008410000 */
[----:B------:R-:W-:Y:S01]  /*28b0*/  HMMA.16816.F32 R128, R12, R86, R180 ;  /* 0x000000560c80723c */ /* 0x000fe200000018b4 */
[----:B------:R1:W-:Y:S07]  /*28c0*/  MUFU.TANH R117, R0 ;  /* 0x0000000000757308 */ /* 0x0003ee0000002400 */
[----:B------:R-:W-:Y:S01]  /*28d0*/  HMMA.16816.F32 R12, R8, R22, R56 ;  /* 0x00000016080c723c */ /* 0x000fe20000001838 */
[----:B-1----:R-:W-:-:S04]  /*28e0*/  FMUL.FTZ R0, R54, UR4 ;  /* 0x0000000436007c20 */ /* 0x002fc80008410000 */
[----:B------:R1:W2:Y:S02]  /*28f0*/  MUFU.TANH R247, R0 ;  /* 0x0000000000f77308 */ /* 0x0002a40000002400 */
[----:B-1----:R-:W-:Y:S01]  /*2900*/  FMUL.FTZ R0, R55, UR4 ;  /* 0x0000000437007c20 */ /* 0x002fe20008410000 */
[----:B--2---:R-:W-:-:S05]  /*2910*/  IMAD.MOV.U32 R151, RZ, RZ, R247 ;  /* 0x000000ffff977224 */ /* 0x004fca00078e00f7 */
[----:B------:R1:W-:Y:S02]  /*2920*/  MUFU.TANH R118, R0 ;  /* 0x0000000000767308 */ /* 0x0003e40000002400 */
[----:B-1----:R-:W-:-:S06]  /*2930*/  FMUL.FTZ R0, R60, UR4 ;  /* 0x000000043c007c20 */ /* 0x002fcc0008410000 */
[----:B------:R1:W2:Y:S02]  /*2940*/  MUFU.TANH R244, R0 ;  /* 0x0000000000f47308 */ /* 0x0002a40000002400 */
[----:B-1----:R-:W-:Y:S01]  /*2950*/  FMUL.FTZ R0, R61, UR4 ;  /* 0x000000043d007c20 */ /* 0x002fe20008410000 */
[----:B--2---:R-:W-:-:S05]  /*2960*/  IMAD.MOV.U32 R149, RZ, RZ, R244 ;  /* 0x000000ffff957224 */ /* 0x004fca00078e00f4 */
[----:B------:R1:W-:Y:S02]  /*2970*/  MUFU.TANH R88, R0 ;  /* 0x0000000000587308 */ /* 0x0003e40000002400 */
[----:B-1----:R-:W-:-:S06]  /*2980*/  FMUL.FTZ R0, R24, UR4 ;  /* 0x0000000418007c20 */ /* 0x002fcc0008410000 */
[----:B------:R1:W-:Y:S02]  /*2990*/  MUFU.TANH R246, R0 ;  /* 0x0000000000f67308 */ /* 0x0003e40000002400 */
[----:B-1----:R-:W-:-:S06]  /*29a0*/  FMUL.FTZ R0, R25, UR4 ;  /* 0x0000000419007c20 */ /* 0x002fcc0008410000 */
[----:B------:R1:W-:Y:S02]  /*29b0*/  MUFU.TANH R133, R0 ;  /* 0x0000000000857308 */ /* 0x0003e40000002400 */
[----:B-1----:R-:W-:-:S06]  /*29c0*/  FMUL.FTZ R0, R26, UR4 ;  /* 0x000000041a007c20 */ /* 0x002fcc0008410000 */
[----:B------:R1:W-:Y:S02]  /*29d0*/  MUFU.TANH R252, R0 ;  /* 0x0000000000fc7308 */ /* 0x0003e40000002400 */
[----:B-1----:R-:W-:Y:S02]  /*29e0*/  FMUL.FTZ R0, R27, UR4 ;  /* 0x000000041b007c20 */ /* 0x002fe40008410000 */
[----:B------:R-:W1:Y:S04]  /*29f0*/  LDSM.16.M88.4 R24, [R132+0x5000] ;  /* 0x005000008418783b */ /* 0x000e680000000200 */
[----:B------:R2:W-:Y:S02]  /*2a00*/  MUFU.TANH R245, R0 ;  /* 0x0000000000f57308 */ /* 0x0005e40000002400 */
[----:B--2---:R-:W-:-:S06]  /*2a10*/  FMUL.FTZ R0, R48, UR4 ;  /* 0x0000000430007c20 */ /* 0x004fcc0008410000 */
[----:B------:R2:W3:Y:S01]  /*2a20*/  MUFU.TANH R116, R0 ;  /* 0x0000000000747308 */ /* 0x0004e20000002400 */
[----:B-1----:R-:W-:Y:S01]  /*2a30*/  HMMA.16816.F32 R44, R32, R24, R44 ;  /* 0x00000018202c723c */ /* 0x002fe2000000182c */
[----:B--2---:R-:W-:Y:S01]  /*2a40*/  FMUL.FTZ R0, R49, UR4 ;  /* 0x0000000431007c20 */ /* 0x004fe20008410000 */
[----:B---3--:R-:W-:-:S05]  /*2a50*/  IMAD.MOV.U32 R170, RZ, RZ, R116 ;  /* 0x000000ffffaa7224 */ /* 0x008fca00078e0074 */
[----:B------:R1:W-:Y:S01]  /*2a60*/  MUFU.TANH R249, R0 ;  /* 0x0000000000f97308 */ /* 0x0003e20000002400 */
[----:B------:R-:W-:Y:S08]  /*2a70*/  HMMA.16816.F32 R52, R32, R26, R40 ;  /* 0x0000001a2034723c */ /* 0x000ff00000001828 */
[----:B------:R-:W-:Y:S01]  /*2a80*/  HMMA.16816.F32 R40, R8, R20, R96 ;  /* 0x000000140828723c */ /* 0x000fe20000001860 */
[----:B------:R-:W2:Y:S01]  /*2a90*/  LDSM.16.M88.4 R20, [R5+0x5800] ;  /* 0x005800000514783b */ /* 0x000ea20000000200 */
[----:B------:R-:W-:-:S02]  /*2aa0*/  IMAD.MOV.U32 R98, RZ, RZ, R148 ;  /* 0x000000ffff627224 */ /* 0x000fc400078e0094 */
[----:B------:R-:W-:Y:S02]  /*2ab0*/  IMAD.MOV.U32 R99, RZ, RZ, R149 ;  /* 0x000000ffff637224 */ /* 0x000fe400078e0095 */
[----:B------:R-:W-:Y:S02]  /*2ac0*/  IMAD.MOV.U32 R97, RZ, RZ, R3 ;  /* 0x000000ffff617224 */ /* 0x000fe400078e0003 */
[----:B-1----:R-:W-:Y:S01]  /*2ad0*/  FMUL.FTZ R0, R91, UR4 ;  /* 0x000000045b007c20 */ /* 0x002fe20008410000 */
[----:B------:R-:W-:-:S03]  /*2ae0*/  IMAD.MOV.U32 R91, RZ, RZ, R236 ;  /* 0x000000ffff5b7224 */ /* 0x000fc600078e00ec */
[----:B------:R1:W3:Y:S08]  /*2af0*/  MUFU.TANH R119, R0 ;  /* 0x0000000000777308 */ /* 0x0002f00000002400 */
[----:B------:R-:W-:Y:S01]  /*2b00*/  HMMA.16816.F32 R56, R28, R24, R40 ;  /* 0x000000181c38723c */ /* 0x000fe20000001828 */
[----:B-1----:R-:W-:Y:S01]  /*2b10*/  FMUL.FTZ R0, R82, UR4 ;  /* 0x0000000452007c20 */ /* 0x002fe20008410000 */
[----:B---3--:R-:W-:-:S03]  /*2b20*/  IMAD.MOV.U32 R96, RZ, RZ, R119 ;  /* 0x000000ffff607224 */ /* 0x008fc600078e0077 */
[----:B------:R1:W3:Y:S02]  /*2b30*/  MUFU.TANH R247, R0 ;  /* 0x0000000000f77308 */ /* 0x0002e40000002400 */
[----:B-1----:R-:W-:Y:S02]  /*2b40*/  FMUL.FTZ R0, R83, UR4 ;  /* 0x0000000453007c20 */ /* 0x002fe40008410000 */
[----:B------:R-:W-:Y:S01]  /*2b50*/  HMMA.16816.F32 R80, R16, R72, R208 ;  /* 0x000000481050723c */ /* 0x000fe200000018d0 */
[----:B------:R-:W-:-:S03]  /*2b60*/  IMAD.MOV.U32 R211, RZ, RZ, R95 ;  /* 0x000000ffffd37224 */ /* 0x000fc600078e005f */
[----:B------:R1:W4:Y:S01]  /*2b70*/  MUFU.TANH R248, R0 ;  /* 0x0000000000f87308 */ /* 0x0003220000002400 */
[----:B------:R-:W-:Y:S02]  /*2b80*/  IMAD.MOV.U32 R210, RZ, RZ, R151 ;  /* 0x000000ffffd27224 */ /* 0x000fe400078e0097 */
[----:B------:R-:W-:Y:S02]  /*2b90*/  IMAD.MOV.U32 R209, RZ, RZ, R90 ;  /* 0x000000ffffd17224 */ /* 0x000fe400078e005a */
[----:B------:R-:W-:Y:S01]  /*2ba0*/  IMAD.MOV.U32 R208, RZ, RZ, R4 ;  /* 0x000000ffffd07224 */ /* 0x000fe200078e0004 */
[----:B------:R-:W-:Y:S01]  /*2bb0*/  HMMA.16816.F32 R72, R16, R74, R212 ;  /* 0x0000004a1048723c */ /* 0x000fe200000018d4 */
[----:B------:R-:W-:Y:S02]  /*2bc0*/  IMAD.MOV.U32 R212, RZ, RZ, R94 ;  /* 0x000000ffffd47224 */ /* 0x000fe400078e005e */
[----:B------:R-:W-:Y:S02]  /*2bd0*/  IMAD.MOV.U32 R214, RZ, RZ, R91 ;  /* 0x000000ffffd67224 */ /* 0x000fe400078e005b */
[----:B------:R-:W-:-:S02]  /*2be0*/  IMAD.MOV.U32 R213, RZ, RZ, R117 ;  /* 0x000000ffffd57224 */ /* 0x000fc400078e0075 */
[----:B------:R-:W-:Y:S01]  /*2bf0*/  IMAD.MOV.U32 R215, RZ, RZ, R167 ;  /* 0x000000ffffd77224 */ /* 0x000fe200078e00a7 */
[----:B------:R-:W-:Y:S01]  /*2c00*/  HMMA.16816.F32 R92, R16, R76, R220 ;  /* 0x0000004c105c723c */ /* 0x000fe200000018dc */
[----:B------:R-:W-:Y:S02]  /*2c10*/  IMAD.MOV.U32 R223, RZ, RZ, R171 ;  /* 0x000000ffffdf7224 */ /* 0x000fe400078e00ab */
[----:B------:R-:W5:Y:S01]  /*2c20*/  LDC R171, c[0x0][0x434] ;  /* 0x00010d00ffab7b82 */ /* 0x000f620000000800 */
[----:B-1----:R-:W-:Y:S01]  /*2c30*/  FMUL.FTZ R0, R62, UR4 ;  /* 0x000000043e007c20 */ /* 0x002fe20008410000 */
[----:B------:R-:W-:Y:S02]  /*2c40*/  IMAD.MOV.U32 R222, RZ, RZ, R164 ;  /* 0x000000ffffde7224 */ /* 0x000fe400078e00a4 */
[----:B------:R-:W-:Y:S01]  /*2c50*/  IMAD.MOV.U32 R164, RZ, RZ, R6 ;  /* 0x000000ffffa47224 */ /* 0x000fe200078e0006 */
[----:B------:R1:W-:Y:S01]  /*2c60*/  MUFU.TANH R244, R0 ;  /* 0x0000000000f47308 */ /* 0x0003e20000002400 */
[----:B------:R-:W-:-:S02]  /*2c70*/  IMAD.SHL.U32 R4, R108, 0x2, RZ ;  /* 0x000000026c047824 */ /* 0x000fc400078e00ff */
[----:B------:R-:W3:Y:S01]  /*2c80*/  LDC R6, c[0x0][0x508] ;  /* 0x00014200ff067b82 */ /* 0x000ee20000000800 */
[----:B-1----:R-:W-:Y:S02]  /*2c90*/  FMUL.FTZ R0, R63, UR4 ;  /* 0x000000043f007c20 */ /* 0x002fe40008410000 */
[C---:B------:R-:W-:Y:S02]  /*2ca0*/  HMMA.16816.F32 R60, R16.reuse, R68, R196 ;  /* 0x00000044103c723c */ /* 0x040fe400000018c4 */
[----:B------:R1:W-:Y:S06]  /*2cb0*/  MUFU.TANH R243, R0 ;  /* 0x0000000000f37308 */ /* 0x0003ec0000002400 */
[----:B------:R-:W-:Y:S01]  /*2cc0*/  HMMA.16816.F32 R68, R16, R70, R200 ;  /* 0x000000461044723c */ /* 0x000fe200000018c8 */
[----:B------:R-:W-:-:S02]  /*2cd0*/  IMAD.MOV.U32 R202, RZ, RZ, R150 ;  /* 0x000000ffffca7224 */ /* 0x000fc400078e0096 */
[----:B------:R-:W-:Y:S02]  /*2ce0*/  IMAD.MOV.U32 R200, RZ, RZ, R89 ;  /* 0x000000ffffc87224 */ /* 0x000fe400078e0059 */
[----:B------:R-:W-:Y:S02]  /*2cf0*/  IMAD.MOV.U32 R201, RZ, RZ, R88 ;  /* 0x000000ffffc97224 */ /* 0x000fe400078e0058 */
[----:B------:R-:W-:Y:S01]  /*2d00*/  IMAD.MOV.U32 R203, RZ, RZ, R118 ;  /* 0x000000ffffcb7224 */ /* 0x000fe200078e0076 */
[----:B------:R-:W-:Y:S01]  /*2d10*/  HMMA.16816.F32 R148, R16, R84, R216 ;  /* 0x000000541094723c */ /* 0x000fe200000018d8 */
[----:B-1----:R-:W-:-:S04]  /*2d20*/  FMUL.FTZ R0, R50, UR4 ;  /* 0x0000000432007c20 */ /* 0x002fc80008410000 */
[----:B------:R1:W-:Y:S03]  /*2d30*/  MUFU.TANH R241, R0 ;  /* 0x0000000000f17308 */ /* 0x0003e60000002400 */
[C---:B------:R-:W-:Y:S08]  /*2d40*/  HMMA.16816.F32 R116, R16.reuse, R78, R228 ;  /* 0x0000004e1074723c */ /* 0x040ff000000018e4 */
[----:B------:R-:W-:Y:S01]  /*2d50*/  HMMA.16816.F32 R88, R16, R86, R224 ;  /* 0x000000561058723c */ /* 0x000fe200000018e0 */
[----:B-1----:R-:W-:-:S07]  /*2d60*/  FMUL.FTZ R0, R51, UR4 ;  /* 0x0000000433007c20 */ /* 0x002fce0008410000 */
[----:B------:R-:W-:Y:S01]  /*2d70*/  HMMA.16816.F32 R48, R16, R64, R184 ;  /* 0x000000401030723c */ /* 0x000fe200000018b8 */
[----:B------:R1:W-:Y:S02]  /*2d80*/  MUFU.TANH R242, R0 ;  /* 0x0000000000f27308 */ /* 0x0003e40000002400 */
[----:B-1----:R-:W-:-:S15]  /*2d90*/  FMUL.FTZ R0, R44, UR4 ;  /* 0x000000042c007c20 */ /* 0x002fde0008410000 */
[----:B------:R-:W-:-:S02]  /*2da0*/  NOP ;  /* 0x0000000000007918 */ /* 0x000fc40000000000 */
[----:B--2---:R-:W-:Y:S01]  /*2db0*/  HMMA.16816.F32 R40, R36, R20, R48 ;  /* 0x000000142428723c */ /* 0x004fe20000001830 */
[----:B------:R1:W2:Y:S02]  /*2dc0*/  MUFU.TANH R160, R0 ;  /* 0x0000000000a07308 */ /* 0x0002a40000002400 */
[----:B-1----:R-:W-:-:S06]  /*2dd0*/  FMUL.FTZ R0, R45, UR4 ;  /* 0x000000042d007c20 */ /* 0x002fcc0008410000 */
[----:B------:R1:W-:Y:S02]  /*2de0*/  MUFU.TANH R237, R0 ;  /* 0x0000000000ed7308 */ /* 0x0003e40000002400 */
[----:B-1----:R-:W-:-:S06]  /*2df0*/  FMUL.FTZ R0, R52, UR4 ;  /* 0x0000000434007c20 */ /* 0x002fcc0008410000 */
[----:B------:R1:W2:Y:S02]  /*2e00*/  MUFU.TANH R236, R0 ;  /* 0x0000000000ec7308 */ /* 0x0002a40000002400 */
[----:B-1----:R-:W-:-:S06]  /*2e10*/  FMUL.FTZ R0, R53, UR4 ;  /* 0x0000000435007c20 */ /* 0x002fcc0008410000 */
[----:B------:R1:W-:Y:S02]  /*2e20*/  MUFU.TANH R161, R0 ;  /* 0x0000000000a17308 */ /* 0x0003e40000002400 */
[----:B-1----:R-:W-:-:S06]  /*2e30*/  FMUL.FTZ R0, R46, UR4 ;  /* 0x000000042e007c20 */ /* 0x002fcc0008410000 */
[----:B------:R1:W-:Y:S02]  /*2e40*/  MUFU.TANH R162, R0 ;  /* 0x0000000000a27308 */ /* 0x0003e40000002400 */
[----:B-1----:R-:W-:Y:S02]  /*2e50*/  FMUL.FTZ R0, R47, UR4 ;  /* 0x000000042f007c20 */ /* 0x002fe40008410000 */
[----:B------:R-:W-:Y:S01]  /*2e60*/  HMMA.16816.F32 R44, R28, R26, R12 ;  /* 0x0000001a1c2c723c */ /* 0x000fe2000000180c */
[----:B------:R-:W1:Y:S03]  /*2e70*/  LDSM.16.M88.4 R12, [R132+0x5800] ;  /* 0x00580000840c783b */ /* 0x000e660000000200 */
[----:B------:R4:W2:Y:S04]  /*2e80*/  MUFU.TANH R163, R0 ;  /* 0x0000000000a37308 */ /* 0x0008a80000002400 */
[----:B------:R-:W-:Y:S01]  /*2e90*/  HMMA.16816.F32 R24, R16, R66, R192 ;  /* 0x000000421018723c */ /* 0x000fe200000018c0 */
[----:B------:R-:W-:Y:S01]  /*2ea0*/  LDSM.16.M88.4 R64, [R5+0x7800] ;  /* 0x007800000540783b */ /* 0x000fe20000000200 */
[----:B----4-:R-:W-:-:S04]  /*2eb0*/  FMUL.FTZ R0, R54, UR4 ;  /* 0x0000000436007c20 */ /* 0x010fc80008410000 */
[----:B------:R4:W-:-:S14]  /*2ec0*/  MUFU.TANH R166, R0 ;  /* 0x0000000000a67308 */ /* 0x0009dc0000002400 */
[----:B------:R-:W-:Y:S08]  /*2ed0*/  HMMA.16816.F32 R24, R36, R22, R24 ;  /* 0x000000162418723c */ /* 0x000ff00000001818 */
[----:B-1----:R-:W-:Y:S01]  /*2ee0*/  HMMA.16816.F32 R48, R32, R12, R40 ;  /* 0x0000000c2030723c */ /* 0x002fe20000001828 */
[----:B----4-:R-:W-:-:S04]  /*2ef0*/  FMUL.FTZ R0, R55, UR4 ;  /* 0x0000000437007c20 */ /* 0x010fc80008410000 */
[----:B------:R1:W4:Y:S07]  /*2f00*/  MUFU.TANH R165, R0 ;  /* 0x0000000000a57308 */ /* 0x00032e0000002400 */
[----:B------:R-:W-:Y:S01]  /*2f10*/  HMMA.16816.F32 R40, R32, R14, R24 ;  /* 0x0000000e2028723c */ /* 0x000fe20000001818 */
[----:B------:R-:W5:Y:S01]  /*2f20*/  LDSM.16.M88.4 R24, [R5+0x6000] ;  /* 0x006000000518783b */ /* 0x000f620000000200 */
[----:B-1----:R-:W-:-:S04]  /*2f30*/  FMUL.FTZ R0, R56, UR4 ;  /* 0x0000000438007c20 */ /* 0x002fc80008410000 */
[----:B------:R1:W4:Y:S02]  /*2f40*/  MUFU.TANH R204, R0 ;  /* 0x0000000000cc7308 */ /* 0x0003240000002400 */
[----:B-1----:R-:W-:-:S06]  /*2f50*/  FMUL.FTZ R0, R57, UR4 ;  /* 0x0000000439007c20 */ /* 0x002fcc0008410000 */
[----:B------:R1:W4:Y:S01]  /*2f60*/  MUFU.TANH R199, R0 ;  /* 0x0000000000c77308 */ /* 0x0003220000002400 */
[----:B-----5:R-:W-:Y:S01]  /*2f70*/  HMMA.16816.F32 R16, R36, R24, R60 ;  /* 0x000000182410723c */ /* 0x020fe2000000183c */
[----:B------:R-:W5:Y:S01]  /*2f80*/  LDSM.16.M88.4 R60, [R5+0x7000] ;  /* 0x00700000053c783b */ /* 0x000f620000000200 */
[----:B-1----:R-:W-:-:S05]  /*2f90*/  FMUL.FTZ R0, R44, UR4 ;  /* 0x000000042c007c20 */ /* 0x002fca0008410000 */
[----:B------:R1:W4:Y:S02]  /*2fa0*/  MUFU.TANH R198, R0 ;  /* 0x0000000000c67308 */ /* 0x0003240000002400 */
[----:B-1----:R-:W-:Y:S01]  /*2fb0*/  FMUL.FTZ R0, R45, UR4 ;  /* 0x000000042d007c20 */ /* 0x002fe20008410000 */
[C---:B-----5:R-:W-:Y:S05]  /*2fc0*/  HMMA.16816.F32 R76, R8.reuse, R60, R152 ;  /* 0x0000003c084c723c */ /* 0x060fea0000001898 */
[----:B------:R1:W5:Y:S03]  /*2fd0*/  MUFU.TANH R197, R0 ;  /* 0x0000000000c57308 */ /* 0x0003660000002400 */
[----:B------:R-:W-:Y:S01]  /*2fe0*/  HMMA.16816.F32 R84, R8, R62, R136 ;  /* 0x0000003e0854723c */ /* 0x000fe20000001888 */
[----:B-1----:R-:W-:-:S04]  /*2ff0*/  FMUL.FTZ R0, R58, UR4 ;  /* 0x000000043a007c20 */ /* 0x002fc80008410000 */
[----:B------:R1:W5:Y:S02]  /*3000*/  MUFU.TANH R196, R0 ;  /* 0x0000000000c47308 */ /* 0x0003640000002400 */
[----:B-1----:R-:W-:Y:S02]  /*3010*/  FMUL.FTZ R0, R59, UR4 ;  /* 0x000000043b007c20 */ /* 0x002fe40008410000 */
[----:B------:R-:W-:Y:S04]  /*3020*/  HMMA.16816.F32 R56, R8, R26, R120 ;  /* 0x0000001a0838723c */ /* 0x000fe80000001878 */
[----:B------:R1:W-:Y:S02]  /*3030*/  MUFU.TANH R192, R0 ;  /* 0x0000000000c07308 */ /* 0x0003e40000002400 */
[----:B-1----:R-:W-:-:S06]  /*3040*/  FMUL.FTZ R0, R46, UR4 ;  /* 0x000000042e007c20 */ /* 0x002fcc0008410000 */
[----:B------:R1:W-:Y:S02]  /*3050*/  MUFU.TANH R190, R0 ;  /* 0x0000000000be7308 */ /* 0x0003e40000002400 */
[----:B-1----:R-:W-:Y:S02]  /*3060*/  FMUL.FTZ R0, R47, UR4 ;  /* 0x000000042f007c20 */ /* 0x002fe40008410000 */
[C---:B------:R-:W-:Y:S04]  /*3070*/  HMMA.16816.F32 R44, R8.reuse, R20, R100 ;  /* 0x00000014082c723c */ /* 0x040fe80000001864 */
[----:B------:R1:W-:Y:S04]  /*3080*/  MUFU.TANH R191, R0 ;  /* 0x0000000000bf7308 */ /* 0x0003e80000002400 */
[C---:B------:R-:W-:Y:S08]  /*3090*/  HMMA.16816.F32 R20, R8.reuse, R22, R104 ;  /* 0x000000160814723c */ /* 0x040ff00000001868 */
[----:B------:R-:W-:Y:S01]  /*30a0*/  HMMA.16816.F32 R104, R8, R64, R140 ;  /* 0x000000400868723c */ /* 0x000fe2000000188c */
[----:B-1----:R-:W-:-:S04]  /*30b0*/  FMUL.FTZ R0, R48, UR4 ;  /* 0x0000000430007c20 */ /* 0x002fc80008410000 */
[----:B------:R1:W5:Y:S03]  /*30c0*/  MUFU.TANH R173, R0 ;  /* 0x0000000000ad7308 */ /* 0x0003660000002400 */
[C---:B------:R-:W-:Y:S08]  /*30d0*/  HMMA.16816.F32 R52, R28.reuse, R12, R44 ;  /* 0x0000000c1c34723c */ /* 0x040ff0000000182c */
[----:B------:R-:W-:Y:S01]  /*30e0*/  HMMA.16816.F32 R44, R28, R14, R20 ;  /* 0x0000000e1c2c723c */ /* 0x000fe20000001814 */
[----:B------:R-:W3:Y:S04]  /*30f0*/  LDSM.16.M88.4 R20, [R132+0x6000] ;  /* 0x006000008414783b */ /* 0x000ee80000000200 */
[----:B------:R2:W4:Y:S03]  /*3100*/  LDSM.16.M88.4 R12, [R5+0x6800] ;  /* 0x00680000050c783b */ /* 0x0005260000000200 */
[----:B------:R-:W-:Y:S01]  /*3110*/  HMMA.16816.F32 R100, R8, R66, R128 ;  /* 0x000000420864723c */ /* 0x000fe20000001880 */
[----:B-1----:R-:W-:-:S04]  /*3120*/  FMUL.FTZ R0, R49, UR4 ;  /* 0x0000000431007c20 */ /* 0x002fc80008410000 */
[----:B------:R1:W-:Y:S02]  /*3130*/  MUFU.TANH R174, R0 ;  /* 0x0000000000ae7308 */ /* 0x0003e40000002400 */
[----:B-1----:R-:W-:-:S06]  /*3140*/  FMUL.FTZ R0, R40, UR4 ;  /* 0x0000000428007c20 */ /* 0x002fcc0008410000 */
[----:B------:R1:W-:Y:S01]  /*3150*/  MUFU.TANH R172, R0 ;  /* 0x0000000000ac7308 */ /* 0x0003e20000002400 */
[----:B---3--:R-:W-:Y:S01]  /*3160*/  HMMA.16816.F32 R16, R32, R20, R16 ;  /* 0x000000142010723c */ /* 0x008fe20000001810 */
[----:B-1----:R-:W-:-:S06]  /*3170*/  FMUL.FTZ R0, R41, UR4 ;  /* 0x0000000429007c20 */ /* 0x002fcc0008410000 */
[----:B------:R1:W-:-:S12]  /*3180*/  MUFU.TANH R177, R0 ;  /* 0x0000000000b17308 */ /* 0x0003d80000002400 */
[----:B------:R-:W-:Y:S01]  /*3190*/  FMUL.FTZ R3, R18, UR4 ;  /* 0x0000000412037c20 */ /* 0x000fe20008410000 */
[----:B--2---:R-:W-:-:S03]  /*31a0*/  FMUL.FTZ R5, R19, UR4 ;  /* 0x0000000413057c20 */ /* 0x004fc60008410000 */
[----:B------:R2:W-:Y:S08]  /*31b0*/  MUFU.TANH R181, R3 ;  /* 0x0000000300b57308 */ /* 0x0005f00000002400 */
[----:B------:R-:W-:Y:S01]  /*31c0*/  MUFU.TANH R180, R5 ;  /* 0x0000000500b47308 */ /* 0x000fe20000002400 */
[----:B-1----:R-:W-:-:S07]  /*31d0*/  FMUL.FTZ R0, R50, UR4 ;  /* 0x0000000432007c20 */ /* 0x002fce0008410000 */
[----:B------:R1:W3:Y:S01]  /*31e0*/  MUFU.TANH R179, R0 ;  /* 0x0000000000b37308 */ /* 0x0002e20000002400 */
[----:B--2---:R-:W-:Y:S01]  /*31f0*/  LOP3.LUT R3, R110, 0x1f0, RZ, 0xc0, !PT ;  /* 0x000001f06e037812 */ /* 0x004fe200078ec0ff */
[----:B-1----:R-:W-:-:S06]  /*3200*/  FMUL.FTZ R0, R51, UR4 ;  /* 0x0000000433007c20 */ /* 0x002fcc0008410000 */
[----:B------:R1:W-:Y:S02]  /*3210*/  MUFU.TANH R175, R0 ;  /* 0x0000000000af7308 */ /* 0x0003e40000002400 */
[----:B-1----:R-:W-:-:S06]  /*3220*/  FMUL.FTZ R0, R42, UR4 ;  /* 0x000000042a007c20 */ /* 0x002fcc0008410000 */
[----:B------:R1:W-:Y:S02]  /*3230*/  MUFU.TANH R178, R0 ;  /* 0x0000000000b27308 */ /* 0x0003e40000002400 */
[----:B-1----:R-:W-:Y:S02]  /*3240*/  FMUL.FTZ R0, R43, UR4 ;  /* 0x000000042b007c20 */ /* 0x002fe40008410000 */
[----:B------:R-:W-:Y:S04]  /*3250*/  HMMA.16816.F32 R40, R8, R24, R112 ;  /* 0x000000180828723c */ /* 0x000fe80000001870 */
[----:B------:R1:W-:Y:S04]  /*3260*/  MUFU.TANH R176, R0 ;  /* 0x0000000000b07308 */ /* 0x0003e80000002400 */
[----:B------:R-:W-:Y:S08]  /*3270*/  HMMA.16816.F32 R24, R36, R26, R68 ;  /* 0x0000001a2418723c */ /* 0x000ff00000001844 */
[----:B----4-:R-:W-:Y:S01]  /*3280*/  HMMA.16816.F32 R68, R8, R12, R144 ;  /* 0x0000000c0844723c */ /* 0x010fe20000001890 */
[----:B-1----:R-:W-:-:S04]  /*3290*/  FMUL.FTZ R0, R52, UR4 ;  /* 0x0000000434007c20 */ /* 0x002fc80008410000 */
[----:B------:R1:W2:Y:S03]  /*32a0*/  MUFU.TANH R187, R0 ;  /* 0x0000000000bb7308 */ /* 0x0002a60000002400 */
[----:B------:R-:W-:Y:S08]  /*32b0*/  HMMA.16816.F32 R48, R28, R20, R40 ;  /* 0x000000141c30723c */ /* 0x000ff00000001828 */
[-C--:B------:R-:W-:Y:S08]  /*32c0*/  HMMA.16816.F32 R24, R32, R22.reuse, R24 ;  /* 0x000000162018723c */ /* 0x080ff00000001818 */
[----:B------:R-:W-:Y:S01]  /*32d0*/  HMMA.16816.F32 R40, R28, R22, R56 ;  /* 0x000000161c28723c */ /* 0x000fe20000001838 */
[----:B-1----:R-:W-:-:S02]  /*32e0*/  FMUL.FTZ R0, R53, UR4 ;  /* 0x0000000435007c20 */ /* 0x002fc40008410000 */
[----:B------:R-:W-:Y:S02]  /*32f0*/  FMUL.FTZ R19, R50, UR4 ;  /* 0x0000000432137c20 */ /* 0x000fe40008410000 */
[----:B------:R1:W-:Y:S03]  /*3300*/  MUFU.TANH R186, R0 ;  /* 0x0000000000ba7308 */ /* 0x0003e60000002400 */
[----:B------:R-:W-:Y:S11]  /*3310*/  HMMA.16816.F32 R20, R36, R14, R72 ;  /* 0x0000000e2414723c */ /* 0x000ff60000001848 */
[----:B------:R-:W-:Y:S01]  /*3320*/  FMUL.FTZ R18, R40, UR4 ;  /* 0x0000000428127c20 */ /* 0x000fe20008410000 */
[----:B-1----:R-:W-:-:S03]  /*3330*/  FMUL.FTZ R0, R44, UR4 ;  /* 0x000000042c007c20 */ /* 0x002fc60008410000 */
[----:B------:R1:W-:Y:S08]  /*3340*/  MUFU.TANH R57, R18 ;  /* 0x0000001200397308 */ /* 0x0003f00000002400 */
[----:B------:R4:W-:Y:S01]  /*3350*/  MUFU.TANH R169, R0 ;  /* 0x0000000000a97308 */ /* 0x0009e20000002400 */
[----:B-1----:R-:W-:Y:S01]  /*3360*/  FMUL.FTZ R18, R41, UR4 ;  /* 0x0000000429127c20 */ /* 0x002fe20008410000 */
[----:B----4-:R-:W-:-:S06]  /*3370*/  FMUL.FTZ R0, R45, UR4 ;  /* 0x000000042d007c20 */ /* 0x010fcc0008410000 */
[----:B------:R1:W-:Y:S02]  /*3380*/  MUFU.TANH R168, R0 ;  /* 0x0000000000a87308 */ /* 0x0003e40000002400 */
[----:B-1----:R-:W-:-:S06]  /*3390*/  FMUL.FTZ R0, R54, UR4 ;  /* 0x0000000436007c20 */ /* 0x002fcc0008410000 */
[----:B------:R1:W4:Y:S02]  /*33a0*/  MUFU.TANH R185, R0 ;  /* 0x0000000000b97308 */ /* 0x0003240000002400 */
[----:B-1----:R-:W-:Y:S02]  /*33b0*/  FMUL.FTZ R0, R55, UR4 ;  /* 0x0000000437007c20 */ /* 0x002fe40008410000 */
[----:B------:R-:W-:Y:S01]  /*33c0*/  HMMA.16816.F32 R52, R8, R14, R156 ;  /* 0x0000000e0834723c */ /* 0x000fe2000000189c */
[----:B------:R-:W-:-:S03]  /*33d0*/  FMUL.FTZ R9, R27, UR4 ;  /* 0x000000041b097c20 */ /* 0x000fc60008410000 */
[----:B------:R1:W4:Y:S08]  /*33e0*/  MUFU.TANH R184, R0 ;  /* 0x0000000000b87308 */ /* 0x0003300000002400 */
[----:B------:R5:W-:Y:S08]  /*33f0*/  MUFU.TANH R59, R9 ;  /* 0x00000009003b7308 */ /* 0x000bf00000002400 */
[----:B------:R3:W-:Y:S01]  /*3400*/  MUFU.TANH R157, R19 ;  /* 0x00000013009d7308 */ /* 0x0007e20000002400 */
[----:B-1----:R-:W-:-:S07]  /*3410*/  FMUL.FTZ R0, R46, UR4 ;  /* 0x000000042e007c20 */ /* 0x002fce0008410000 */
[----:B------:R1:W-:Y:S01]  /*3420*/  MUFU.TANH R167, R0 ;  /* 0x0000000000a77308 */ /* 0x0003e20000002400 */
[----:B-----5:R-:W-:-:S07]  /*3430*/  FMUL.FTZ R9, R48, UR4 ;  /* 0x0000000430097c20 */ /* 0x020fce0008410000 */
[----:B------:R-:W-:Y:S01]  /*3440*/  MUFU.TANH R56, R9 ;  /* 0x0000000900387308 */ /* 0x000fe20000002400 */
[----:B---3--:R-:W-:Y:S01]  /*3450*/  FMUL.FTZ R19, R43, UR4 ;  /* 0x000000042b137c20 */ /* 0x008fe20008410000 */
[----:B-1----:R-:W-:Y:S02]  /*3460*/  FMUL.FTZ R0, R47, UR4 ;  /* 0x000000042f007c20 */ /* 0x002fe40008410000 */
[----:B------:R-:W-:Y:S01]  /*3470*/  HMMA.16816.F32 R44, R36, R12, R80 ;  /* 0x0000000c242c723c */ /* 0x000fe20000001850 */
[----:B------:R-:W-:-:S03]  /*3480*/  FMUL.FTZ R12, R49, UR4 ;  /* 0x00000004310c7c20 */ /* 0x000fc60008410000 */
[----:B------:R1:W-:Y:S08]  /*3490*/  MUFU.TANH R183, R0 ;  /* 0x0000000000b77308 */ /* 0x0003f00000002400 */
[----:B------:R-:W-:Y:S01]  /*34a0*/  MUFU.TANH R58, R12 ;  /* 0x0000000c003a7308 */ /* 0x000fe20000002400 */
[----:B-1----:R-:W-:-:S07]  /*34b0*/  FMUL.FTZ R0, R16, UR4 ;  /* 0x0000000410007c20 */ /* 0x002fce0008410000 */
[----:B------:R1:W3:Y:S02]  /*34c0*/  MUFU.TANH R194, R0 ;  /* 0x0000000000c27308 */ /* 0x0002e40000002400 */
[----:B-1----:R-:W-:-:S06]  /*34d0*/  FMUL.FTZ R0, R17, UR4 ;  /* 0x0000000411007c20 */ /* 0x002fcc0008410000 */
[----:B------:R1:W-:Y:S02]  /*34e0*/  MUFU.TANH R193, R0 ;  /* 0x0000000000c17308 */ /* 0x0003e40000002400 */
[----:B-1----:R-:W-:Y:S01]  /*34f0*/  FMUL.FTZ R0, R24, UR4 ;  /* 0x0000000418007c20 */ /* 0x002fe20008410000 */
[----:B------:R-:W-:-:S05]  /*3500*/  FMUL.FTZ R24, R42, UR4 ;  /* 0x000000042a187c20 */ /* 0x000fca0008410000 */
[----:B------:R1:W5:Y:S08]  /*3510*/  MUFU.TANH R195, R0 ;  /* 0x0000000000c37308 */ /* 0x0003700000002400 */
[----:B------:R-:W-:Y:S01]  /*3520*/  MUFU.TANH R154, R24 ;  /* 0x00000018009a7308 */ /* 0x000fe20000002400 */
[----:B-1----:R-:W-:-:S07]  /*3530*/  FMUL.FTZ R0, R25, UR4 ;  /* 0x0000000419007c20 */ /* 0x002fce0008410000 */
[----:B------:R1:W-:Y:S02]  /*3540*/  MUFU.TANH R182, R0 ;  /* 0x0000000000b67308 */ /* 0x0003e40000002400 */
[----:B-1----:R-:W-:-:S04]  /*3550*/  SHF.R.U32.HI R0, RZ, 0x2, R108 ;  /* 0x00000002ff007819 */ /* 0x002fc8000001166c */
[----:B------:R-:W-:-:S04]  /*3560*/  LOP3.LUT R0, R0, 0x7, RZ, 0xc0, !PT ;  /* 0x0000000700007812 */ /* 0x000fc800078ec0ff */
[----:B------:R-:W-:Y:S02]  /*3570*/  IADD3 R3, PT, PT, R0, UR22, R3 ;  /* 0x0000001600037c10 */ /* 0x000fe4000fffe003 */
[----:B------:R-:W-:Y:S01]  /*3580*/  LOP3.LUT R0, R4, 0x6, RZ, 0xc0, !PT ;  /* 0x0000000604007812 */ /* 0x000fe200078ec0ff */
[----:B------:R-:W-:Y:S01]  /*3590*/  FMUL.FTZ R4, R26, UR4 ;  /* 0x000000041a047c20 */ /* 0x000fe20008410000 */
[----:B------:R-:W-:-:S03]  /*35a0*/  IADD3 R3, PT, PT, R111, -R171, R3 ;  /* 0x800000ab6f037210 */ /* 0x000fc60007ffe003 */
[----:B------:R-:W-:Y:S01]  /*35b0*/  IMAD R0, R127, 0x80, R0 ;  /* 0x000000807f007824 */ /* 0x000fe200078e0200 */
[----:B------:R1:W5:Y:S01]  /*35c0*/  MUFU.TANH R171, R4 ;  /* 0x0000000400ab7308 */ /* 0x0003620000002400 */
[----:B------:R-:W-:Y:S02]  /*35d0*/  IMAD.IADD R6, R3, 0x1, R6 ;  /* 0x0000000103067824 */ /* 0x000fe400078e0206 */
[C---:B------:R-:W-:Y:S02]  /*35e0*/  VIADD R8, R0.reuse, 0x1 ;  /* 0x0000000100087836 */ /* 0x040fe40000000000 */
[----:B------:R-:W-:Y:S01]  /*35f0*/  VIADD R17, R0, 0x8 ;  /* 0x0000000800117836 */ /* 0x000fe20000000000 */
[--C-:B------:R-:W-:Y:S01]  /*3600*/  VIADDMNMX R3, R6, 0x1, R111.reuse, PT ;  /* 0x0000000106037846 */ /* 0x100fe2000380016f */
[----:B------:R-:W-:Y:S01]  /*3610*/  VIADD R16, R0, 0x9 ;  /* 0x0000000900107836 */ /* 0x000fe20000000000 */
[----:B------:R-:W-:Y:S01]  /*3620*/  VIADDMNMX R5, R6, 0x41, R111, PT ;  /* 0x0000004106057846 */ /* 0x000fe2000380016f */
[----:B------:R-:W-:Y:S01]  /*3630*/  VIADD R15, R0, 0x10 ;  /* 0x00000010000f7836 */ /* 0x000fe20000000000 */
[----:B------:R-:W-:Y:S01]  /*3640*/  ISETP.GE.AND P1, PT, R8, R3, PT ;  /* 0x000000030800720c */ /* 0x000fe20003f26270 */
[----:B------:R-:W-:Y:S01]  /*3650*/  VIADD R14, R0, 0x11 ;  /* 0x00000011000e7836 */ /* 0x000fe20000000000 */
[----:B------:R-:W-:Y:S01]  /*3660*/  ISETP.GE.AND P2, PT, R8, R5, PT ;  /* 0x000000050800720c */ /* 0x000fe20003f46270 */
[C---:B------:R-:W-:Y:S01]  /*3670*/  VIADD R12, R0.reuse, 0x19 ;  /* 0x00000019000c7836 */ /* 0x040fe20000000000 */
[C---:B------:R-:W-:Y:S01]  /*3680*/  ISETP.GE.AND P3, PT, R0.reuse, R3, PT ;  /* 0x000000030000720c */ /* 0x040fe20003f66270 */
[----:B------:R-:W-:Y:S01]  /*3690*/  VIADD R13, R0, 0x18 ;  /* 0x00000018000d7836 */ /* 0x000fe20000000000 */
[----:B------:R-:W-:-:S02]  /*36a0*/  FSEL R121, R223, -INF , !P1 ;  /* 0xff800000df797808 */ /* 0x000fc40004800000 */
[C-C-:B-1----:R-:W-:Y:S02]  /*36b0*/  VIADDMNMX R4, R6.reuse, 0x9, R111.reuse, PT ;  /* 0x0000000906047846 */ /* 0x142fe4000380016f */
[----:B------:R-:W-:Y:S02]  /*36c0*/  VIADDMNMX R6, R6, 0x49, R111, PT ;  /* 0x0000004906067846 */ /* 0x000fe4000380016f */
[C---:B------:R-:W-:Y:S02]  /*36d0*/  ISETP.GE.AND P4, PT, R8.reuse, R4, PT ;  /* 0x000000040800720c */ /* 0x040fe40003f86270 */
[----:B------:R-:W-:Y:S02]  /*36e0*/  ISETP.GE.AND P0, PT, R8, R6, PT ;  /* 0x000000060800720c */ /* 0x000fe40003f06270 */
[----:B------:R-:W1:Y:S01]  /*36f0*/  LDSM.16.M88.4 R8, [R132+0x6800] ;  /* 0x006800008408783b */ /* 0x000e620000000200 */
[----:B------:R-:W-:Y:S02]  /*3700*/  FSEL R115, R222, -INF , !P3 ;  /* 0xff800000de737808 */ /* 0x000fe40005800000 */
[----:B------:R-:W-:-:S02]  /*3710*/  ISETP.GE.AND P3, PT, R17, R3, PT ;  /* 0x000000031100720c */ /* 0x000fc40003f66270 */
[-C--:B------:R-:W-:Y:S02]  /*3720*/  ISETP.GE.AND P1, PT, R16, R3.reuse, PT ;  /* 0x000000031000720c */ /* 0x080fe40003f26270 */
[----:B------:R-:W-:Y:S02]  /*3730*/  FSEL R127, R212, -INF , !P3 ;  /* 0xff800000d47f7808 */ /* 0x000fe40005800000 */
[-C--:B------:R-:W-:Y:S02]  /*3740*/  ISETP.GE.AND P3, PT, R15, R3.reuse, PT ;  /* 0x000000030f00720c */ /* 0x080fe40003f66270 */
[----:B------:R-:W-:Y:S01]  /*3750*/  FSEL R129, R215, -INF , !P1 ;  /* 0xff800000d7817808 */ /* 0x000fe20004800000 */
[----:B------:R-:W-:Y:S01]  /*3760*/  IMAD.MOV.U32 R215, RZ, RZ, R208 ;  /* 0x000000ffffd77224 */ /* 0x000fe200078e00d0 */
[-C--:B------:R-:W-:Y:S01]  /*3770*/  ISETP.GE.AND P1, PT, R14, R3.reuse, PT ;  /* 0x000000030e00720c */ /* 0x080fe20003f26270 */
[----:B------:R-:W-:Y:S01]  /*3780*/  IMAD.MOV.U32 R208, RZ, RZ, R200 ;  /* 0x000000ffffd07224 */ /* 0x000fe200078e00c8 */
[----:B------:R-:W-:Y:S01]  /*3790*/  FSEL R136, R134, -INF , !P3 ;  /* 0xff80000086887808 */ /* 0x000fe20005800000 */
[----:B------:R-:W-:Y:S01]  /*37a0*/  IMAD.MOV.U32 R200, RZ, RZ, R201 ;  /* 0x000000ffffc87224 */ /* 0x000fe200078e00c9 */
[----:B------:R-:W-:Y:S01]  /*37b0*/  FSEL R134, R213, -INF , !P1 ;  /* 0xff800000d5867808 */ /* 0x000fe20004800000 */
[----:B------:R-:W-:Y:S01]  /*37c0*/  IMAD.MOV.U32 R201, RZ, RZ, R170 ;  /* 0x000000ffffc97224 */ /* 0x000fe200078e00aa */
[-C--:B------:R-:W-:Y:S01]  /*37d0*/  ISETP.GE.AND P1, PT, R12, R3.reuse, PT ;  /* 0x000000030c00720c */ /* 0x080fe20003f26270 */
[----:B------:R2:W-:Y:S01]  /*37e0*/  MUFU.TANH R170, R18 ;  /* 0x0000001200aa7308 */ /* 0x0005e20000002400 */
[----:B------:R-:W-:-:S02]  /*37f0*/  ISETP.GE.AND P3, PT, R13, R3, PT ;  /* 0x000000030d00720c */ /* 0x000fc40003f66270 */
[----:B------:R-:W-:Y:S02]  /*3800*/  FSEL R140, R133, -INF , !P1 ;  /* 0xff800000858c7808 */ /* 0x000fe40004800000 */
[-C--:B------:R-:W-:Y:S02]  /*3810*/  ISETP.GE.AND P1, PT, R17, R4.reuse, PT ;  /* 0x000000041100720c */ /* 0x080fe40003f26270 */
[----:B------:R-:W-:Y:S02]  /*3820*/  FSEL R144, R246, -INF , !P3 ;  /* 0xff800000f6907808 */ /* 0x000fe40005800000 */
[----:B------:R-:W-:Y:S02]  /*3830*/  FSEL R122, R208, -INF , !P1 ;  /* 0xff800000d07a7808 */ /* 0x000fe40004800000 */
[-C--:B------:R-:W-:Y:S02]  /*3840*/  ISETP.GE.AND P1, PT, R14, R4.reuse, PT ;  /* 0x000000040e00720c */ /* 0x080fe40003f26270 */
[----:B------:R-:W-:-:S02]  /*3850*/  ISETP.GE.AND P3, PT, R0, R4, PT ;  /* 0x000000040000720c */ /* 0x000fc40003f66270 */
[----:B------:R-:W-:Y:S02]  /*3860*/  FSEL R123, R215, -INF , !P4 ;  /* 0xff800000d77b7808 */ /* 0x000fe40006000000 */
[----:B------:R-:W-:Y:S01]  /*3870*/  FSEL R139, R203, -INF , !P1 ;  /* 0xff800000cb8b7808 */ /* 0x000fe20004800000 */
[----:B------:R-:W-:Y:S01]  /*3880*/  IMAD.MOV.U32 R203, RZ, RZ, R96 ;  /* 0x000000ffffcb7224 */ /* 0x000fe200078e0060 */
[----:B------:R-:W-:Y:S01]  /*3890*/  FSEL R120, R214, -INF , !P3 ;  /* 0xff800000d6787808 */ /* 0x000fe20005800000 */
[-C--:B-1----:R-:W-:Y:S01]  /*38a0*/  HMMA.16816.F32 R44, R32, R8.reuse, R44 ;  /* 0x00000008202c723c */ /* 0x082fe2000000182c */
[-C--:B------:R-:W-:Y:S01]  /*38b0*/  ISETP.GE.AND P4, PT, R15, R4.reuse, PT ;  /* 0x000000040f00720c */ /* 0x080fe20003f86270 */
[----:B--2---:R-:W-:Y:S01]  /*38c0*/  FMUL.FTZ R18, R51, UR4 ;  /* 0x0000000433127c20 */ /* 0x004fe20008410000 */
[----:B------:R-:W-:Y:S02]  /*38d0*/  ISETP.GE.AND P1, PT, R0, R5, PT ;  /* 0x000000050000720c */ /* 0x000fe40003f26270 */
[----:B------:R-:W-:Y:S01]  /*38e0*/  ISETP.GE.AND P3, PT, R16, R4, PT ;  /* 0x000000041000720c */ /* 0x000fe20003f66270 */
[----:B------:R-:W1:Y:S01]  /*38f0*/  MUFU.TANH R156, R18 ;  /* 0x00000012009c7308 */ /* 0x000e620000002400 */
[----:B------:R-:W-:Y:S01]  /*3900*/  FSEL R133, R210, -INF , !P4 ;  /* 0xff800000d2857808 */ /* 0x000fe20006000000 */
[----:B------:R-:W-:Y:S01]  /*3910*/  HMMA.16816.F32 R24, R28, R8, R68 ;  /* 0x000000081c18723c */ /* 0x000fe20000001844 */
[----:B------:R-:W-:Y:S01]  /*3920*/  FSEL R96, R164, -INF , !P1 ;  /* 0xff800000a4607808 */ /* 0x000fe20004800000 */
[----:B------:R-:W-:Y:S01]  /*3930*/  VIADD R9, R0, 0x28 ;  /* 0x0000002800097836 */ /* 0x000fe20000000000 */
[----:B------:R-:W-:-:S02]  /*3940*/  FSEL R128, R209, -INF , !P3 ;  /* 0xff800000d1807808 */ /* 0x000fc40005800000 */
[-C--:B------:R-:W-:Y:S01]  /*3950*/  ISETP.GE.AND P4, PT, R12, R4.reuse, PT ;  /* 0x000000040c00720c */ /* 0x080fe20003f86270 */
[----:B------:R-:W-:Y:S01]  /*3960*/  MUFU.TANH R164, R19 ;  /* 0x0000001300a47308 */ /* 0x000fe20000002400 */
[-C--:B------:R-:W-:Y:S01]  /*3970*/  ISETP.GE.AND P1, PT, R16, R5.reuse, PT ;  /* 0x000000051000720c */ /* 0x080fe20003f26270 */
[-C--:B------:R-:W-:Y:S01]  /*3980*/  HMMA.16816.F32 R20, R32, R10.reuse, R20 ;  /* 0x0000000a2014723c */ /* 0x080fe20000001814 */
[----:B------:R-:W-:Y:S02]  /*3990*/  ISETP.GE.AND P3, PT, R13, R4, PT ;  /* 0x000000040d00720c */ /* 0x000fe40003f66270 */
[----:B------:R-:W-:Y:S01]  /*39a0*/  FSEL R97, R97, -INF , !P2 ;  /* 0xff80000061617808 */ /* 0x000fe20005000000 */
[----:B------:R-:W-:Y:S01]  /*39b0*/  FMUL.FTZ R8, R46, UR4 ;  /* 0x000000042e087c20 */ /* 0x000fe20008410000 */
[-C--:B------:R-:W-:Y:S01]  /*39c0*/  ISETP.GE.AND P2, PT, R16, R6.reuse, PT ;  /* 0x000000061000720c */ /* 0x080fe20003f46270 */
[----:B------:R-:W-:Y:S01]  /*39d0*/  FMUL.FTZ R16, R44, UR4 ;  /* 0x000000042c107c20 */ /* 0x000fe20008410000 */
[----:B------:R-:W-:Y:S01]  /*39e0*/  FSEL R153, R245, -INF , !P4 ;  /* 0xff800000f5997808 */ /* 0x000fe20006000000 */
[----:B------:R-:W-:Y:S01]  /*39f0*/  HMMA.16816.F32 R40, R28, R10, R52 ;  /* 0x0000000a1c28723c */ /* 0x000fe20000001834 */
[----:B------:R-:W-:Y:S01]  /*3a00*/  FSEL R98, R98, -INF , !P1 ;  /* 0xff80000062627808 */ /* 0x000fe20004800000 */
[----:B------:R2:W1:Y:S01]  /*3a10*/  MUFU.TANH R155, R16 ;  /* 0x00000010009b7308 */ /* 0x0004620000002400 */
[----:B------:R-:W-:Y:S01]  /*3a20*/  FSEL R145, R252, -INF , !P3 ;  /* 0xff800000fc917808 */ /* 0x000fe20005800000 */
[----:B------:R-:W-:Y:S01]  /*3a30*/  VIADD R10, R0, 0x21 ;  /* 0x00000021000a7836 */ /* 0x000fe20000000000 */
[----:B------:R-:W-:Y:S01]  /*3a40*/  ISETP.GE.AND P4, PT, R17, R6, PT ;  /* 0x000000061100720c */ /* 0x000fe20003f86270 */
[----:B------:R-:W-:Y:S01]  /*3a50*/  FMUL.FTZ R11, R47, UR4 ;  /* 0x000000042f0b7c20 */ /* 0x000fe20008410000 */
[-C--:B------:R-:W-:Y:S01]  /*3a60*/  ISETP.GE.AND P1, PT, R14, R5.reuse, PT ;  /* 0x000000050e00720c */ /* 0x080fe20003f26270 */
[----:B------:R-:W-:Y:S01]  /*3a70*/  HMMA.16816.F32 R48, R36, R60, R92 ;  /* 0x0000003c2430723c */ /* 0x000fe2000000185c */
[----:B------:R-:W-:Y:S01]  /*3a80*/  ISETP.GE.AND P3, PT, R17, R5, PT ;  /* 0x000000051100720c */ /* 0x000fe20003f66270 */
[----:B------:R4:W-:Y:S01]  /*3a90*/  MUFU.TANH R114, R8 ;  /* 0x0000000800727308 */ /* 0x0009e20000002400 */
[----:B------:R-:W-:-:S02]  /*3aa0*/  FSEL R111, R200, -INF , !P1 ;  /* 0xff800000c86f7808 */ /* 0x000fc40004800000 */
[----:B------:R-:W-:Y:S02]  /*3ab0*/  FSEL R74, R247, -INF , !P4 ;  /* 0xff800000f74a7808 */ /* 0x000fe40006000000 */
[----:B------:R-:W-:Y:S01]  /*3ac0*/  FSEL R72, R211, -INF , !P3 ;  /* 0xff800000d3487808 */ /* 0x000fe20005800000 */
[C---:B------:R-:W-:Y:S01]  /*3ad0*/  HMMA.16816.F32 R52, R36.reuse, R64, R148 ;  /* 0x000000402434723c */ /* 0x040fe20000001894 */
[CC--:B------:R-:W-:Y:S01]  /*3ae0*/  ISETP.GE.AND P1, PT, R12.reuse, R5.reuse, PT ;  /* 0x000000050c00720c */ /* 0x0c0fe20003f26270 */
[----:B------:R3:W-:Y:S01]  /*3af0*/  MUFU.TANH R82, R11 ;  /* 0x0000000b00527308 */ /* 0x0007e20000002400 */
[----:B------:R-:W-:Y:S01]  /*3b00*/  ISETP.GE.AND P4, PT, R12, R6, PT ;  /* 0x000000060c00720c */ /* 0x000fe20003f86270 */
[----:B--2---:R-:W-:Y:S01]  /*3b10*/  FMUL.FTZ R16, R45, UR4 ;  /* 0x000000042d107c20 */ /* 0x004fe20008410000 */
[-C--:B------:R-:W-:Y:S01]  /*3b20*/  ISETP.GE.AND P3, PT, R15, R5.reuse, PT ;  /* 0x000000050f00720c */ /* 0x080fe20003f66270 */
[----:B------:R-:W-:Y:S01]  /*3b30*/  VIADD R12, R0, 0x20 ;  /* 0x00000020000c7836 */ /* 0x000fe20000000000 */
[----:B------:R-:W-:Y:S01]  /*3b40*/  FSEL R71, R248, -INF , !P2 ;  /* 0xff800000f8477808 */ /* 0x000fe20005000000 */
[----:B------:R-:W-:Y:S01]  /*3b50*/  HMMA.16816.F32 R44, R36, R66, R88 ;  /* 0x00000042242c723c */ /* 0x000fe20000001858 */
[----:B------:R-:W-:Y:S01]  /*3b60*/  FSEL R99, R99, -INF , !P3 ;  /* 0xff80000063637808 */ /* 0x000fe20005800000 */
[----:B------:R2:W-:Y:S01]  /*3b70*/  MUFU.TANH R147, R16 ;  /* 0x0000001000937308 */ /* 0x0005e20000002400 */
[----:B------:R-:W-:Y:S01]  /*3b80*/  ISETP.GE.AND P3, PT, R13, R5, PT ;  /* 0x000000050d00720c */ /* 0x000fe20003f66270 */
[----:B----4-:R-:W-:Y:S01]  /*3b90*/  VIADD R8, R0, 0x29 ;  /* 0x0000002900087836 */ /* 0x010fe20000000000 */
[----:B------:R-:W-:-:S02]  /*3ba0*/  ISETP.GE.AND P2, PT, R12, R3, PT ;  /* 0x000000030c00720c */ /* 0x000fc40003f46270 */
[----:B------:R-:W-:Y:S02]  /*3bb0*/  FSEL R112, R201, -INF , !P3 ;  /* 0xff800000c9707808 */ /* 0x000fe40005800000 */
[----:B------:R-:W-:Y:S02]  /*3bc0*/  FSEL R160, R160, -INF , !P2 ;  /* 0xff800000a0a07808 */ /* 0x000fe40005000000 */
[----:B------:R-:W-:Y:S01]  /*3bd0*/  ISETP.GE.AND P3, PT, R0, R6, PT ;  /* 0x000000060000720c */ /* 0x000fe20003f66270 */
[----:B---3--:R-:W-:Y:S01]  /*3be0*/  FMUL.FTZ R11, R23, UR4 ;  /* 0x00000004170b7c20 */ /* 0x008fe20008410000 */
[----:B------:R-:W-:Y:S02]  /*3bf0*/  ISETP.GE.AND P2, PT, R9, R3, PT ;  /* 0x000000030900720c */ /* 0x000fe40003f46270 */
[----:B------:R-:W-:Y:S01]  /*3c00*/  FSEL R113, R249, -INF , !P1 ;  /* 0xff800000f9717808 */ /* 0x000fe20004800000 */
[----:B------:R3:W-:Y:S01]  /*3c10*/  MUFU.TANH R80, R11 ;  /* 0x0000000b00507308 */ /* 0x0007e20000002400 */
[----:B------:R-:W-:-:S02]  /*3c20*/  FSEL R75, R202, -INF , !P3 ;  /* 0xff800000ca4b7808 */ /* 0x000fc40005800000 */
[----:B------:R-:W-:Y:S01]  /*3c30*/  FSEL R93, R242, -INF , !P4 ;  /* 0xff800000f25d7808 */ /* 0x000fe20006000000 */
[----:B--2---:R-:W2:Y:S01]  /*3c40*/  LDSM.16.M88.4 R16, [R132+0x7000] ;  /* 0x007000008410783b */ /* 0x004ea20000000200 */
[----:B------:R-:W-:Y:S02]  /*3c50*/  FSEL R159, R236, -INF , !P2 ;  /* 0xff800000ec9f7808 */ /* 0x000fe40005000000 */
[-C--:B------:R-:W-:Y:S02]  /*3c60*/  ISETP.GE.AND P1, PT, R15, R6.reuse, PT ;  /* 0x000000060f00720c */ /* 0x080fe40003f26270 */
[----:B------:R-:W-:Y:S01]  /*3c70*/  ISETP.GE.AND P3, PT, R14, R6, PT ;  /* 0x000000060e00720c */ /* 0x000fe20003f66270 */
[----:B------:R-:W-:Y:S01]  /*3c80*/  FMUL.FTZ R14, R20, UR4 ;  /* 0x00000004140e7c20 */ /* 0x000fe20008410000 */
[C---:B------:R-:W-:Y:S02]  /*3c90*/  ISETP.GE.AND P4, PT, R10.reuse, R3, PT ;  /* 0x000000030a00720c */ /* 0x040fe40003f86270 */
[----:B------:R-:W-:Y:S01]  /*3ca0*/  ISETP.GE.AND P2, PT, R10, R4, PT ;  /* 0x000000040a00720c */ /* 0x000fe20003f46270 */
[----:B------:R-:W4:Y:S01]  /*3cb0*/  MUFU.TANH R130, R14 ;  /* 0x0000000e00827308 */ /* 0x000f220000002400 */
[----:B------:R-:W-:-:S02]  /*3cc0*/  FSEL R92, R244, -INF , !P1 ;  /* 0xff800000f45c7808 */ /* 0x000fc40004800000 */
[----:B------:R-:W-:Y:S01]  /*3cd0*/  FSEL R94, R243, -INF , !P3 ;  /* 0xff800000f35e7808 */ /* 0x000fe20005800000 */
[----:B---3--:R-:W-:Y:S01]  /*3ce0*/  FMUL.FTZ R11, R41, UR4 ;  /* 0x00000004290b7c20 */ /* 0x008fe20008410000 */
[----:B------:R-:W-:Y:S02]  /*3cf0*/  FSEL R158, R237, -INF , !P4 ;  /* 0xff800000ed9e7808 */ /* 0x000fe40006000000 */
[----:B------:R-:W-:Y:S02]  /*3d00*/  FSEL R163, R163, -INF , !P2 ;  /* 0xff800000a3a37808 */ /* 0x000fe40005000000 */
[C---:B------:R-:W-:Y:S02]  /*3d10*/  ISETP.GE.AND P1, PT, R12.reuse, R4, PT ;  /* 0x000000040c00720c */ /* 0x040fe40003f26270 */
[----:B------:R-:W-:Y:S02]  /*3d20*/  ISETP.GE.AND P3, PT, R12, R5, PT ;  /* 0x000000050c00720c */ /* 0x000fe40003f66270 */
[----:B------:R-:W-:-:S02]  /*3d30*/  ISETP.GE.AND P4, PT, R8, R3, PT ;  /* 0x000000030800720c */ /* 0x000fc40003f86270 */
[-C--:B------:R-:W-:Y:S02]  /*3d40*/  ISETP.GE.AND P2, PT, R8, R4.reuse, PT ;  /* 0x000000040800720c */ /* 0x080fe40003f46270 */
[----:B------:R-:W-:Y:S02]  /*3d50*/  FSEL R161, R161, -INF , !P4 ;  /* 0xff800000a1a17808 */ /* 0x000fe40006000000 */
[----:B------:R-:W-:Y:S02]  /*3d60*/  FSEL R162, R162, -INF , !P1 ;  /* 0xff800000a2a27808 */ /* 0x000fe40004800000 */
[----:B------:R-:W-:Y:S02]  /*3d70*/  FSEL R165, R165, -INF , !P2 ;  /* 0xff800000a5a57808 */ /* 0x000fe40005000000 */
[----:B------:R-:W-:Y:S02]  /*3d80*/  FSEL R152, R204, -INF , !P3 ;  /* 0xff800000cc987808 */ /* 0x000fe40005800000 */
[----:B------:R-:W-:-:S02]  /*3d90*/  ISETP.GE.AND P4, PT, R9, R4, PT ;  /* 0x000000040900720c */ /* 0x000fc40003f86270 */
[-C--:B------:R-:W-:Y:S02]  /*3da0*/  ISETP.GE.AND P1, PT, R10, R5.reuse, PT ;  /* 0x000000050a00720c */ /* 0x080fe40003f26270 */
[C---:B------:R-:W-:Y:S01]  /*3db0*/  ISETP.GE.AND P2, PT, R9.reuse, R5, PT ;  /* 0x000000050900720c */ /* 0x040fe20003f46270 */
[----:B--2---:R-:W-:Y:S01]  /*3dc0*/  HMMA.16816.F32 R48, R32, R16, R48 ;  /* 0x000000102030723c */ /* 0x004fe20000001830 */
[----:B------:R-:W-:Y:S01]  /*3dd0*/  ISETP.GE.AND P3, PT, R9, R6, PT ;  /* 0x000000060900720c */ /* 0x000fe20003f66270 */
[----:B------:R-:W-:Y:S01]  /*3de0*/  FMUL.FTZ R9, R25, UR4 ;  /* 0x0000000419097c20 */ /* 0x000fe20008410000 */
[----:B------:R-:W-:Y:S02]  /*3df0*/  FSEL R73, R203, -INF , !P0 ;  /* 0xff800000cb497808 */ /* 0x000fe40004000000 */
[----:B------:R-:W-:Y:S01]  /*3e00*/  FSEL R138, R199, -INF , !P1 ;  /* 0xff800000c78a7808 */ /* 0x000fe20004800000 */
[----:B------:R2:W-:Y:S01]  /*3e10*/  MUFU.TANH R69, R9 ;  /* 0x0000000900457308 */ /* 0x0005e20000002400 */
[----:B------:R-:W-:-:S02]  /*3e20*/  FSEL R137, R198, -INF , !P2 ;  /* 0xff800000c6897808 */ /* 0x000fc40005000000 */
[-C--:B------:R-:W-:Y:S01]  /*3e30*/  ISETP.GE.AND P0, PT, R13, R6.reuse, PT ;  /* 0x000000060d00720c */ /* 0x080fe20003f06270 */
[----:B------:R-:W-:Y:S01]  /*3e40*/  FMUL.FTZ R13, R21, UR4 ;  /* 0x00000004150d7c20 */ /* 0x000fe20008410000 */
[C---:B------:R-:W-:Y:S02]  /*3e50*/  ISETP.GE.AND P1, PT, R8.reuse, R5, PT ;  /* 0x000000050800720c */ /* 0x040fe40003f26270 */
[-C--:B------:R-:W-:Y:S01]  /*3e60*/  ISETP.GE.AND P2, PT, R8, R6.reuse, PT ;  /* 0x000000060800720c */ /* 0x080fe20003f46270 */
[----:B------:R-:W-:Y:S01]  /*3e70*/  VIADD R8, R0, 0x30 ;  /* 0x0000003000087836 */ /* 0x000fe20000000000 */
[----:B------:R-:W-:Y:S01]  /*3e80*/  FSEL R166, R166, -INF , !P4 ;  /* 0xff800000a6a67808 */ /* 0x000fe20006000000 */
[----:B------:R-:W-:Y:S01]  /*3e90*/  MUFU.TANH R83, R13 ;  /* 0x0000000d00537308 */ /* 0x000fe20000002400 */
[----:B------:R-:W-:Y:S02]  /*3ea0*/  FSEL R95, R241, -INF , !P0 ;  /* 0xff800000f15f7808 */ /* 0x000fe40004000000 */
[-C--:B------:R-:W-:Y:S01]  /*3eb0*/  ISETP.GE.AND P4, PT, R10, R6.reuse, PT ;  /* 0x000000060a00720c */ /* 0x080fe20003f86270 */
[----:B------:R-:W-:Y:S01]  /*3ec0*/  FMUL.FTZ R10, R24, UR4 ;  /* 0x00000004180a7c20 */ /* 0x000fe20008410000 */
[----:B------:R-:W-:Y:S01]  /*3ed0*/  ISETP.GE.AND P0, PT, R12, R6, PT ;  /* 0x000000060c00720c */ /* 0x000fe20003f06270 */
[----:B------:R-:W-:Y:S01]  /*3ee0*/  FMUL.FTZ R12, R22, UR4 ;  /* 0x00000004160c7c20 */ /* 0x000fe20008410000 */
[----:B------:R-:W-:Y:S01]  /*3ef0*/  FSEL R142, R197, -INF , !P1 ;  /* 0xff800000c58e7808 */ /* 0x000fe20004800000 */
[----:B--2---:R-:W-:Y:S01]  /*3f00*/  FMUL.FTZ R9, R40, UR4 ;  /* 0x0000000428097c20 */ /* 0x004fe20008410000 */
[----:B------:R-:W-:Y:S01]  /*3f10*/  ISETP.GE.AND P1, PT, R8, R3, PT ;  /* 0x000000030800720c */ /* 0x000fe20003f26270 */
[----:B------:R2:W-:Y:S01]  /*3f20*/  MUFU.TANH R70, R10 ;  /* 0x0000000a00467308 */ /* 0x0005e20000002400 */
[----:B------:R-:W-:Y:S01]  /*3f30*/  FSEL R141, R196, -INF , !P0 ;  /* 0xff800000c48d7808 */ /* 0x000fe20004000000 */
[----:B------:R-:W-:Y:S01]  /*3f40*/  HMMA.16816.F32 R20, R28, R16, R76 ;  /* 0x000000101c14723c */ /* 0x000fe2000000184c */
[----:B------:R-:W-:-:S02]  /*3f50*/  FSEL R173, R173, -INF , !P1 ;  /* 0xff800000adad7808 */ /* 0x000fc40004800000 */
[----:B------:R-:W-:Y:S02]  /*3f60*/  FSEL R143, R192, -INF , !P4 ;  /* 0xff800000c08f7808 */ /* 0x000fe40006000000 */
[----:B------:R-:W-:Y:S01]  /*3f70*/  FSEL R146, R190, -INF , !P3 ;  /* 0xff800000be927808 */ /* 0x000fe20005800000 */
[----:B------:R3:W4:Y:S01]  /*3f80*/  MUFU.TANH R68, R9 ;  /* 0x0000000900447308 */ /* 0x0007220000002400 */
[C---:B------:R-:W-:Y:S02]  /*3f90*/  ISETP.GE.AND P0, PT, R8.reuse, R4, PT ;  /* 0x000000040800720c */ /* 0x040fe40003f06270 */
[C---:B------:R-:W-:Y:S02]  /*3fa0*/  ISETP.GE.AND P4, PT, R8.reuse, R5, PT ;  /* 0x000000050800720c */ /* 0x040fe40003f86270 */
[----:B------:R-:W-:Y:S01]  /*3fb0*/  ISETP.GE.AND P3, PT, R8, R6, PT ;  /* 0x000000060800720c */ /* 0x000fe20003f66270 */
[C---:B------:R-:W-:Y:S01]  /*3fc0*/  VIADD R8, R0.reuse, 0x39 ;  /* 0x0000003900087836 */ /* 0x040fe20000000000 */
[----:B------:R-:W-:Y:S01]  /*3fd0*/  FSEL R131, R191, -INF , !P2 ;  /* 0xff800000bf837808 */ /* 0x000fe20005000000 */
[----:B------:R5:W-:Y:S01]  /*3fe0*/  MUFU.TANH R81, R12 ;  /* 0x0000000c00517308 */ /* 0x000be20000002400 */
[----:B------:R-:W-:Y:S01]  /*3ff0*/  FSEL R179, R179, -INF , !P0 ;  /* 0xff800000b3b37808 */ /* 0x000fe20004000000 */
[----:B--2---:R-:W-:Y:S01]  /*4000*/  VIADD R10, R0, 0x31 ;  /* 0x00000031000a7836 */ /* 0x004fe20000000000 */
[----:B------:R-:W-:-:S02]  /*4010*/  FSEL R151, R187, -INF , !P4 ;  /* 0xff800000bb977808 */ /* 0x000fc40006000000 */
[----:B------:R-:W-:Y:S02]  /*4020*/  FSEL R149, R185, -INF , !P3 ;  /* 0xff800000b9957808 */ /* 0x000fe40005800000 */
[----:B------:R-:W-:Y:S01]  /*4030*/  ISETP.GE.AND P2, PT, R10, R3, PT ;  /* 0x000000030a00720c */ /* 0x000fe20003f46270 */
[----:B---3--:R-:W-:-:S03]  /*4040*/  VIADD R9, R0, 0x38 ;  /* 0x0000003800097836 */ /* 0x008fc60000000000 */
[----:B------:R-:W-:Y:S02]  /*4050*/  FSEL R174, R174, -INF , !P2 ;  /* 0xff800000aeae7808 */ /* 0x000fe40005000000 */
[-C--:B------:R-:W-:Y:S02]  /*4060*/  ISETP.GE.AND P2, PT, R8, R3.reuse, PT ;  /* 0x000000030800720c */ /* 0x080fe40003f46270 */
[C---:B------:R-:W-:Y:S02]  /*4070*/  ISETP.GE.AND P1, PT, R9.reuse, R3, PT ;  /* 0x000000030900720c */ /* 0x040fe40003f26270 */
[-C--:B------:R-:W-:Y:S01]  /*4080*/  ISETP.GE.AND P0, PT, R9, R4.reuse, PT ;  /* 0x000000040900720c */ /* 0x080fe20003f06270 */
[----:B-----5:R-:W-:Y:S01]  /*4090*/  HMMA.16816.F32 R12, R36, R62, R116 ;  /* 0x0000003e240c723c */ /* 0x020fe20000001874 */
[----:B------:R2:W-:Y:S01]  /*40a0*/  MUFU.TANH R38, R11 ;  /* 0x0000000b00267308 */ /* 0x0005e20000002400 */
[----:B------:R-:W-:Y:S01]  /*40b0*/  FSEL R172, R172, -INF , !P1 ;  /* 0xff800000acac7808 */ /* 0x000fe20004800000 */
[----:B------:R-:W-:Y:S01]  /*40c0*/  VIADD R36, R0, 0x59 ;  /* 0x0000005900247836 */ /* 0x000fe20000000000 */
[----:B------:R-:W-:-:S02]  /*40d0*/  ISETP.GE.AND P1, PT, R10, R4, PT ;  /* 0x000000040a00720c */ /* 0x000fc40003f26270 */
[----:B------:R-:W-:Y:S02]  /*40e0*/  FSEL R177, R177, -INF , !P2 ;  /* 0xff800000b1b17808 */ /* 0x000fe40005000000 */
[----:B------:R-:W-:Y:S02]  /*40f0*/  FSEL R175, R175, -INF , !P1 ;  /* 0xff800000afaf7808 */ /* 0x000fe40004800000 */
[----:B------:R-:W-:Y:S02]  /*4100*/  ISETP.GE.AND P1, PT, R8, R4, PT ;  /* 0x000000040800720c */ /* 0x000fe40003f26270 */
[----:B------:R-:W-:Y:S02]  /*4110*/  FSEL R178, R178, -INF , !P0 ;  /* 0xff800000b2b27808 */ /* 0x000fe40004000000 */
[CC--:B------:R-:W-:Y:S02]  /*4120*/  ISETP.GE.AND P2, PT, R10.reuse, R5.reuse, PT ;  /* 0x000000050a00720c */ /* 0x0c0fe40003f46270 */
[-C--:B------:R-:W-:Y:S01]  /*4130*/  ISETP.GE.AND P0, PT, R10, R6.reuse, PT ;  /* 0x000000060a00720c */ /* 0x080fe20003f06270 */
[----:B------:R-:W-:Y:S01]  /*4140*/  FMUL.FTZ R10, R43, UR4 ;  /* 0x000000042b0a7c20 */ /* 0x000fe20008410000 */
[----:B------:R-:W-:Y:S01]  /*4150*/  FSEL R176, R176, -INF , !P1 ;  /* 0xff800000b0b07808 */ /* 0x000fe20004800000 */
[----:B--2---:R-:W-:Y:S01]  /*4160*/  FMUL.FTZ R11, R26, UR4 ;  /* 0x000000041a0b7c20 */ /* 0x004fe20008410000 */
[-C--:B------:R-:W-:Y:S01]  /*4170*/  ISETP.GE.AND P1, PT, R9, R5.reuse, PT ;  /* 0x000000050900720c */ /* 0x080fe20003f26270 */
[-C--:B------:R-:W-:Y:S01]  /*4180*/  HMMA.16816.F32 R60, R32, R18.reuse, R12 ;  /* 0x00000012203c723c */ /* 0x080fe2000000180c */
[----:B------:R-:W-:Y:S01]  /*4190*/  FSEL R150, R186, -INF , !P2 ;  /* 0xff800000ba967808 */ /* 0x000fe20005000000 */
[----:B------:R2:W-:Y:S01]  /*41a0*/  MUFU.TANH R26, R11 ;  /* 0x0000000b001a7308 */ /* 0x0005e20000002400 */
[----:B------:R-:W-:Y:S01]  /*41b0*/  FSEL R169, R169, -INF , !P1 ;  /* 0xff800000a9a97808 */ /* 0x000fe20004800000 */
[----:B------:R-:W-:Y:S01]  /*41c0*/  FMUL.FTZ R13, R48, UR4 ;  /* 0x00000004300d7c20 */ /* 0x000fe20008410000 */
[-C--:B------:R-:W-:Y:S01]  /*41d0*/  ISETP.GE.AND P4, PT, R9, R6.reuse, PT ;  /* 0x000000060900720c */ /* 0x080fe20003f86270 */
[----:B------:R-:W-:Y:S01]  /*41e0*/  VIADD R12, R0, 0x40 ;  /* 0x00000040000c7836 */ /* 0x000fe20000000000 */
[----:B------:R-:W-:Y:S01]  /*41f0*/  ISETP.GE.AND P2, PT, R8, R5, PT ;  /* 0x000000050800720c */ /* 0x000fe20003f46270 */
[----:B------:R-:W-:Y:S01]  /*4200*/  VIADD R14, R0, 0x41 ;  /* 0x00000041000e7836 */ /* 0x000fe20000000000 */
[----:B------:R-:W-:Y:S01]  /*4210*/  ISETP.GE.AND P1, PT, R8, R6, PT ;  /* 0x000000060800720c */ /* 0x000fe20003f26270 */
[----:B------:R-:W-:Y:S01]  /*4220*/  MUFU.TANH R25, R10 ;  /* 0x0000000a00197308 */ /* 0x000fe20000002400 */
[----:B------:R-:W-:Y:S01]  /*4230*/  FSEL R168, R168, -INF , !P2 ;  /* 0xff800000a8a87808 */ /* 0x000fe20005000000 */
[----:B------:R-:W-:Y:S01]  /*4240*/  HMMA.16816.F32 R16, R28, R18, R84 ;  /* 0x000000121c10723c */ /* 0x000fe20000001854 */
[----:B------:R-:W-:-:S02]  /*4250*/  ISETP.GE.AND P2, PT, R12, R3, PT ;  /* 0x000000030c00720c */ /* 0x000fc40003f46270 */
[----:B------:R-:W-:Y:S02]  /*4260*/  FSEL R148, R184, -INF , !P0 ;  /* 0xff800000b8947808 */ /* 0x000fe40004000000 */
[----:B------:R-:W-:Y:S01]  /*4270*/  FSEL R194, R194, -INF , !P2 ;  /* 0xff800000c2c27808 */ /* 0x000fe20005000000 */
[----:B------:R3:W-:Y:S01]  /*4280*/  MUFU.TANH R65, R13 ;  /* 0x0000000d00417308 */ /* 0x0007e20000002400 */
[----:B------:R-:W-:Y:S01]  /*4290*/  FSEL R167, R167, -INF , !P4 ;  /* 0xff800000a7a77808 */ /* 0x000fe20006000000 */
[----:B--2---:R-:W-:Y:S01]  /*42a0*/  FMUL.FTZ R11, R27, UR4 ;  /* 0x000000041b0b7c20 */ /* 0x004fe20008410000 */
[----:B------:R-:W-:Y:S01]  /*42b0*/  ISETP.GE.AND P3, PT, R12, R4, PT ;  /* 0x000000040c00720c */ /* 0x000fe20003f66270 */
[----:B------:R-:W-:Y:S01]  /*42c0*/  FMUL.FTZ R15, R60, UR4 ;  /* 0x000000043c0f7c20 */ /* 0x000fe20008410000 */
[----:B------:R-:W-:Y:S01]  /*42d0*/  ISETP.GE.AND P0, PT, R12, R5, PT ;  /* 0x000000050c00720c */ /* 0x000fe20003f06270 */
[----:B------:R-:W-:Y:S01]  /*42e0*/  VIADD R27, R0, 0x60 ;  /* 0x00000060001b7836 */ /* 0x000fe20000000000 */
[----:B------:R-:W-:Y:S01]  /*42f0*/  ISETP.GE.AND P4, PT, R12, R6, PT ;  /* 0x000000060c00720c */ /* 0x000fe20003f86270 */
[----:B------:R2:W5:Y:S01]  /*4300*/  MUFU.TANH R66, R11 ;  /* 0x0000000b00427308 */ /* 0x0005620000002400 */
[----:B------:R-:W-:Y:S01]  /*4310*/  VIADD R12, R0, 0x49 ;  /* 0x00000049000c7836 */ /* 0x000fe20000000000 */
[----:B------:R-:W-:-:S02]  /*4320*/  FSEL R197, R181, -INF , !P3 ;  /* 0xff800000b5c57808 */ /* 0x000fc40005800000 */
[----:B------:R-:W-:-:S04]  /*4330*/  FSEL R191, R56, -INF , !P0 ;  /* 0xff80000038bf7808 */ /* 0x000fc80004000000 */
[----:B------:R1:W-:Y:S01]  /*4340*/  MUFU.TANH R48, R15 ;  /* 0x0000000f00307308 */ /* 0x0003e20000002400 */
[----:B---3--:R-:W-:-:S07]  /*4350*/  FMUL.FTZ R13, R49, UR4 ;  /* 0x00000004310d7c20 */ /* 0x008fce0008410000 */
[----:B------:R3:W-:Y:S01]  /*4360*/  MUFU.TANH R64, R13 ;  /* 0x0000000d00407308 */ /* 0x0007e20000002400 */
[----:B--2---:R-:W-:-:S07]  /*4370*/  FMUL.FTZ R11, R42, UR4 ;  /* 0x000000042a0b7c20 */ /* 0x004fce0008410000 */
[----:B------:R2:W-:Y:S01]  /*4380*/  MUFU.TANH R37, R11 ;  /* 0x0000000b00257308 */ /* 0x0005e20000002400 */
[----:B-1----:R-:W-:-:S07]  /*4390*/  FMUL.FTZ R15, R61, UR4 ;  /* 0x000000043d0f7c20 */ /* 0x002fce0008410000 */
[----:B------:R1:W-:Y:S01]  /*43a0*/  MUFU.TANH R39, R15 ;  /* 0x0000000f00277308 */ /* 0x0003e20000002400 */
[----:B---3--:R-:W-:-:S05]  /*43b0*/  VIADD R13, R0, 0x48 ;  /* 0x00000048000d7836 */ /* 0x008fca0000000000 */
[C---:B------:R-:W-:Y:S02]  /*43c0*/  ISETP.GE.AND P2, PT, R13.reuse, R3, PT ;  /* 0x000000030d00720c */ /* 0x040fe40003f46270 */
[----:B------:R-:W-:Y:S01]  /*43d0*/  ISETP.GE.AND P3, PT, R13, R4, PT ;  /* 0x000000040d00720c */ /* 0x000fe20003f66270 */
[----:B--2---:R2:W3:Y:S01]  /*43e0*/  LDSM.16.M88.4 R8, [R132+0x7800] ;  /* 0x007800008408783b */ /* 0x0044e20000000200 */
[----:B------:R-:W-:Y:S01]  /*43f0*/  FSEL R195, R195, -INF , !P2 ;  /* 0xff800000c3c37808 */ /* 0x000fe20005000000 */
[----:B------:R-:W-:-:S04]  /*4400*/  DEPBAR.LE SB0, 0x0 ;  /* 0x000080000000791a */ /* 0x000fc80000000000 */
[-C--:B------:R-:W-:Y:S02]  /*4410*/  ISETP.GE.AND P2, PT, R14, R4.reuse, PT ;  /* 0x000000040e00720c */ /* 0x080fe40003f46270 */
[----:B------:R-:W-:Y:S01]  /*4420*/  FSEL R202, R171, -INF , !P3 ;  /* 0xff800000abca7808 */ /* 0x000fe20005800000 */
[----:B-1----:R-:W-:Y:S01]  /*4430*/  FMUL.FTZ R15, R50, UR4 ;  /* 0x00000004320f7c20 */ /* 0x002fe20008410000 */
[----:B------:R-:W-:Y:S02]  /*4440*/  FSEL R196, R180, -INF , !P2 ;  /* 0xff800000b4c47808 */ /* 0x000fe40005000000 */
[----:B------:R-:W-:Y:S01]  /*4450*/  ISETP.GE.AND P2, PT, R12, R4, PT ;  /* 0x000000040c00720c */ /* 0x000fe20003f46270 */
[----:B------:R-:W-:Y:S01]  /*4460*/  MUFU.TANH R49, R15 ;  /* 0x0000000f00317308 */ /* 0x000fe20000002400 */
[----:B------:R-:W-:Y:S01]  /*4470*/  BAR.SYNC.DEFER_BLOCKING 0x0 ;  /* 0x0000000000007b1d */ /* 0x000fe20000010000 */
[----:B------:R-:W-:Y:S02]  /*4480*/  ISETP.GE.AND P3, PT, R14, R6, PT ;  /* 0x000000060e00720c */ /* 0x000fe40003f66270 */
[----:B------:R-:W-:-:S02]  /*4490*/  FSEL R200, R59, -INF , !P2 ;  /* 0xff8000003bc87808 */ /* 0x000fc40005000000 */
[C---:B------:R-:W-:Y:S02]  /*44a0*/  ISETP.GE.AND P2, PT, R13.reuse, R5, PT ;  /* 0x000000050d00720c */ /* 0x040fe40003f46270 */
[----:B------:R-:W-:Y:S01]  /*44b0*/  ISETP.GE.AND P0, PT, R13, R6, PT ;  /* 0x000000060d00720c */ /* 0x000fe20003f06270 */
[----:B------:R-:W-:Y:S01]  /*44c0*/  FMUL.FTZ R13, R21, UR4 ;  /* 0x00000004150d7c20 */ /* 0x000fe20008410000 */
[----:B--2---:R-:W-:Y:S02]  /*44d0*/  FSEL R132, R183, -INF , !P1 ;  /* 0xff800000b7847808 */ /* 0x004fe40004800000 */
[----:B------:R-:W-:Y:S02]  /*44e0*/  ISETP.GE.AND P1, PT, R14, R3, PT ;  /* 0x000000030e00720c */ /* 0x000fe40003f26270 */
[----:B------:R-:W-:Y:S02]  /*44f0*/  FSEL R190, R57, -INF , !P2 ;  /* 0xff80000039be7808 */ /* 0x000fe40005000000 */
[----:B------:R-:W-:-:S02]  /*4500*/  FSEL R193, R193, -INF , !P1 ;  /* 0xff800000c1c17808 */ /* 0x000fc40004800000 */
[C---:B------:R-:W-:Y:S02]  /*4510*/  ISETP.GE.AND P1, PT, R12.reuse, R3, PT ;  /* 0x000000030c00720c */ /* 0x040fe40003f26270 */
[----:B------:R-:W-:Y:S02]  /*4520*/  ISETP.GE.AND P2, PT, R12, R6, PT ;  /* 0x000000060c00720c */ /* 0x000fe40003f46270 */
[----:B------:R-:W-:Y:S02]  /*4530*/  FSEL R199, R182, -INF , !P1 ;  /* 0xff800000b6c77808 */ /* 0x000fe40004800000 */
[-C--:B------:R-:W-:Y:S01]  /*4540*/  ISETP.GE.AND P1, PT, R14, R5.reuse, PT ;  /* 0x000000050e00720c */ /* 0x080fe20003f26270 */
[----:B------:R-:W-:Y:S01]  /*4550*/  FMUL.FTZ R14, R20, UR4 ;  /* 0x00000004140e7c20 */ /* 0x000fe20008410000 */
[----:B------:R-:W-:Y:S01]  /*4560*/  FSEL R181, R156, -INF , !P3 ;  /* 0xff8000009cb57808 */ /* 0x000fe20005800000 */
[----:B---3--:R-:W-:Y:S01]  /*4570*/  HMMA.16816.F32 R40, R28, R8, R104 ;  /* 0x000000081c28723c */ /* 0x008fe20000001868 */
[----:B------:R-:W-:Y:S01]  /*4580*/  FSEL R185, R58, -INF , !P1 ;  /* 0xff8000003ab97808 */ /* 0x000fe20004800000 */
[----:B------:R1:W2:Y:S01]  /*4590*/  MUFU.TANH R20, R13 ;  /* 0x0000000d00147308 */ /* 0x0002a20000002400 */
[----:B------:R-:W-:Y:S01]  /*45a0*/  ISETP.GE.AND P1, PT, R12, R5, PT ;  /* 0x000000050c00720c */ /* 0x000fe20003f26270 */
[----:B------:R-:W-:Y:S01]  /*45b0*/  VIADD R12, R0, 0x50 ;  /* 0x00000050000c7836 */ /* 0x000fe20000000000 */
[----:B------:R-:W-:-:S02]  /*45c0*/  FSEL R171, R154, -INF , !P0 ;  /* 0xff8000009aab7808 */ /* 0x000fc40004000000 */
[----:B------:R-:W-:Y:S01]  /*45d0*/  FSEL R183, R170, -INF , !P1 ;  /* 0xff800000aab77808 */ /* 0x000fe20004800000 */
[----:B------:R-:W-:Y:S01]  /*45e0*/  HMMA.16816.F32 R52, R32, R8, R52 ;  /* 0x000000082034723c */ /* 0x000fe20000001834 */
[-C--:B------:R-:W-:Y:S01]  /*45f0*/  ISETP.GE.AND P1, PT, R12, R3.reuse, PT ;  /* 0x000000030c00720c */ /* 0x080fe20003f26270 */
[----:B------:R-:W-:Y:S01]  /*4600*/  VIADD R8, R0, 0x58 ;  /* 0x0000005800087836 */ /* 0x000fe20000000000 */
[----:B------:R-:W-:Y:S01]  /*4610*/  ISETP.GE.AND P5, PT, R12, R4, PT ;  /* 0x000000040c00720c */ /* 0x000fe20003fa6270 */
[----:B------:R-:W-:Y:S01]  /*4620*/  VIADD R9, R0, 0x51 ;  /* 0x0000005100097836 */ /* 0x000fe20000000000 */
[----:B------:R-:W-:Y:S01]  /*4630*/  FSEL R226, R155, -INF , !P1 ;  /* 0xff8000009be27808 */ /* 0x000fe20004800000 */
[----:B------:R3:W-:Y:S01]  /*4640*/  MUFU.TANH R24, R14 ;  /* 0x0000000e00187308 */ /* 0x0007e20000002400 */
[----:B------:R-:W-:Y:S01]  /*4650*/  ISETP.GE.AND P1, PT, R8, R3, PT ;  /* 0x000000030800720c */ /* 0x000fe20003f26270 */
[-C--:B------:R-:W-:Y:S01]  /*4660*/  HMMA.16816.F32 R56, R28, R10.reuse, R100 ;  /* 0x0000000a1c38723c */ /* 0x080fe20000001864 */
[-C--:B------:R-:W-:Y:S01]  /*4670*/  ISETP.GE.AND P3, PT, R12, R5.reuse, PT ;  /* 0x000000050c00720c */ /* 0x080fe20003f66270 */
[----:B------:R-:W-:Y:S01]  /*4680*/  VIADD R29, R0, 0x61 ;  /* 0x00000061001d7836 */ /* 0x000fe20000000000 */
[-C--:B------:R-:W-:Y:S01]  /*4690*/  ISETP.GE.AND P0, PT, R12, R6.reuse, PT ;  /* 0x000000060c00720c */ /* 0x080fe20003f06270 */
[----:B-1----:R-:W-:Y:S01]  /*46a0*/  FMUL.FTZ R13, R16, UR4 ;  /* 0x00000004100d7c20 */ /* 0x002fe20008410000 */
[----:B----4-:R-:W-:Y:S01]  /*46b0*/  FSEL R224, R130, -INF , !P1 ;  /* 0xff80000082e07808 */ /* 0x010fe20004800000 */
[----:B------:R-:W-:Y:S01]  /*46c0*/  FMUL.FTZ R12, R17, UR4 ;  /* 0x00000004110c7c20 */ /* 0x000fe20008410000 */
[----:B------:R-:W-:Y:S01]  /*46d0*/  ISETP.GE.AND P1, PT, R8, R5, PT ;  /* 0x000000050800720c */ /* 0x000fe20003f26270 */
[----:B------:R1:W-:Y:S01]  /*46e0*/  MUFU.TANH R15, R13 ;  /* 0x0000000d000f7308 */ /* 0x0003e20000002400 */
[----:B------:R-:W-:Y:S01]  /*46f0*/  FSEL R154, R164, -INF , !P2 ;  /* 0xff800000a49a7808 */ /* 0x000fe20005000000 */
[----:B------:R-:W-:Y:S01]  /*4700*/  VIADD R30, R0, 0x69 ;  /* 0x00000069001e7836 */ /* 0x000fe20000000000 */
[----:B------:R-:W-:Y:S01]  /*4710*/  FSEL R209, R68, -INF , !P1 ;  /* 0xff80000044d17808 */ /* 0x000fe20004800000 */
[----:B------:R-:W-:Y:S01]  /*4720*/  HMMA.16816.F32 R44, R32, R10, R44 ;  /* 0x0000000a202c723c */ /* 0x000fe2000000182c */
[CC--:B------:R-:W-:Y:S01]  /*4730*/  ISETP.GE.AND P1, PT, R9.reuse, R6.reuse, PT ;  /* 0x000000060900720c */ /* 0x0c0fe20003f26270 */
[----:B------:R-:W-:Y:S01]  /*4740*/  VIADD R28, R0, 0x68 ;  /* 0x00000068001c7836 */ /* 0x000fe20000000000 */
[----:B------:R-:W-:Y:S01]  /*4750*/  ISETP.GE.AND P2, PT, R9, R3, PT ;  /* 0x000000030900720c */ /* 0x000fe20003f46270 */
[----:B------:R-:W4:Y:S01]  /*4760*/  MUFU.TANH R12, R12 ;  /* 0x0000000c000c7308 */ /* 0x000f220000002400 */
[----:B-----5:R-:W-:Y:S01]  /*4770*/  FSEL R201, R66, -INF , !P1 ;  /* 0xff80000042c97808 */ /* 0x020fe20004800000 */
[----:B---3--:R-:W-:Y:S01]  /*4780*/  FMUL.FTZ R14, R22, UR4 ;  /* 0x00000004160e7c20 */ /* 0x008fe20008410000 */
[----:B------:R-:W-:Y:S01]  /*4790*/  ISETP.GE.AND P1, PT, R36, R6, PT ;  /* 0x000000062400720c */ /* 0x000fe20003f26270 */
[----:B------:R-:W-:Y:S01]  /*47a0*/  FMUL.FTZ R32, R56, UR4 ;  /* 0x0000000438207c20 */ /* 0x000fe20008410000 */
[----:B------:R-:W-:Y:S01]  /*47b0*/  FSEL R203, R70, -INF , !P3 ;  /* 0xff80000046cb7808 */ /* 0x000fe20005800000 */
[----:B------:R-:W-:Y:S01]  /*47c0*/  VIADD R31, R0, 0x70 ;  /* 0x00000070001f7836 */ /* 0x000fe20000000000 */
[----:B------:R-:W-:Y:S01]  /*47d0*/  FSEL R211, R25, -INF , !P1 ;  /* 0xff80000019d37808 */ /* 0x000fe20004800000 */
[----:B------:R-:W-:Y:S01]  /*47e0*/  MUFU.TANH R14, R14 ;  /* 0x0000000e000e7308 */ /* 0x000fe20000002400 */
[----:B------:R-:W-:Y:S01]  /*47f0*/  ISETP.GE.AND P1, PT, R29, R5, PT ;  /* 0x000000051d00720c */ /* 0x000fe20003f26270 */
[----:B-1----:R-:W-:Y:S01]  /*4800*/  FMUL.FTZ R13, R23, UR4 ;  /* 0x00000004170d7c20 */ /* 0x002fe20008410000 */
[----:B------:R-:W-:-:S02]  /*4810*/  FSEL R213, R26, -INF , !P0 ;  /* 0xff8000001ad57808 */ /* 0x000fc40004000000 */
[C---:B------:R-:W-:Y:S02]  /*4820*/  ISETP.GE.AND P3, PT, R8.reuse, R4, PT ;  /* 0x000000040800720c */ /* 0x040fe40003f66270 */
[----:B------:R-:W-:Y:S01]  /*4830*/  ISETP.GE.AND P0, PT, R8, R6, PT ;  /* 0x000000060800720c */ /* 0x000fe20003f06270 */
[----:B------:R-:W1:Y:S01]  /*4840*/  MUFU.TANH R13, R13 ;  /* 0x0000000d000d7308 */ /* 0x000e620000002400 */
[----:B------:R-:W-:Y:S01]  /*4850*/  FSEL R182, R157, -INF , !P4 ;  /* 0xff8000009db67808 */ /* 0x000fe20006000000 */
[----:B------:R-:W-:Y:S01]  /*4860*/  FMUL.FTZ R8, R19, UR4 ;  /* 0x0000000413087c20 */ /* 0x000fe20008410000 */
[----:B------:R-:W-:Y:S02]  /*4870*/  FSEL R225, R147, -INF , !P2 ;  /* 0xff80000093e17808 */ /* 0x000fe40005000000 */
[----:B--2---:R-:W-:Y:S02]  /*4880*/  FSEL R220, R20, -INF , !P1 ;  /* 0xff80000014dc7808 */ /* 0x004fe40004800000 */
[CC--:B------:R-:W-:Y:S01]  /*4890*/  ISETP.GE.AND P2, PT, R9.reuse, R5.reuse, PT ;  /* 0x000000050900720c */ /* 0x0c0fe20003f46270 */
[----:B------:R2:W-:Y:S01]  /*48a0*/  MUFU.TANH R33, R8 ;  /* 0x0000000800217308 */ /* 0x0005e20000002400 */
[----:B------:R-:W-:Y:S01]  /*48b0*/  ISETP.GE.AND P4, PT, R9, R4, PT ;  /* 0x000000040900720c */ /* 0x000fe20003f86270 */
[----:B------:R-:W-:Y:S01]  /*48c0*/  FMUL.FTZ R9, R18, UR4 ;  /* 0x0000000412097c20 */ /* 0x000fe20008410000 */
[----:B------:R-:W-:-:S02]  /*48d0*/  ISETP.GE.AND P1, PT, R30, R5, PT ;  /* 0x000000051e00720c */ /* 0x000fc40003f26270 */
[----:B------:R-:W-:Y:S01]  /*48e0*/  FSEL R130, R37, -INF , !P0 ;  /* 0xff80000025827808 */ /* 0x000fe20004000000 */
[----:B------:R-:W-:Y:S01]  /*48f0*/  FMUL.FTZ R37, R42, UR4 ;  /* 0x000000042a257c20 */ /* 0x000fe20008410000 */
[----:B----4-:R-:W-:Y:S01]  /*4900*/  FSEL R218, R12, -INF , !P1 ;  /* 0xff8000000cda7808 */ /* 0x010fe20004800000 */
[----:B------:R-:W3:Y:S01]  /*4910*/  MUFU.TANH R9, R9 ;  /* 0x0000000900097308 */ /* 0x000ee20000002400 */
[----:B------:R-:W-:Y:S02]  /*4920*/  ISETP.GE.AND P1, PT, R29, R6, PT ;  /* 0x000000061d00720c */ /* 0x000fe40003f26270 */
[----:B------:R-:W-:Y:S02]  /*4930*/  ISETP.GE.AND P0, PT, R27, R5, PT ;  /* 0x000000051b00720c */ /* 0x000fe40003f06270 */
[----:B-1----:R-:W-:Y:S02]  /*4940*/  FSEL R223, R13, -INF , !P1 ;  /* 0xff8000000ddf7808 */ /* 0x002fe40004800000 */
[----:B------:R-:W-:-:S02]  /*4950*/  FSEL R221, R24, -INF , !P0 ;  /* 0xff80000018dd7808 */ /* 0x000fc40004000000 */
[----:B------:R-:W-:Y:S01]  /*4960*/  ISETP.NE.AND P1, PT, R233, 0x1, PT ;  /* 0x00000001e900780c */ /* 0x000fe20003f25270 */
[----:B--2---:R-:W-:Y:S01]  /*4970*/  FMUL.FTZ R8, R40, UR4 ;  /* 0x0000000428087c20 */ /* 0x004fe20008410000 */
[-C--:B------:R-:W-:Y:S02]  /*4980*/  ISETP.GE.AND P0, PT, R28, R5.reuse, PT ;  /* 0x000000051c00720c */ /* 0x080fe40003f06270 */
[----:B------:R-:W-:Y:S01]  /*4990*/  FSEL R210, R69, -INF , !P2 ;  /* 0xff80000045d27808 */ /* 0x000fe20005000000 */
[----:B------:R1:W2:Y:S01]  /*49a0*/  MUFU.TANH R34, R8 ;  /* 0x0000000800227308 */ /* 0x0002a20000002400 */
[----:B------:R-:W-:Y:S02]  /*49b0*/  FSEL R219, R15, -INF , !P0 ;  /* 0xff8000000fdb7808 */ /* 0x000fe40004000000 */
[----:B------:R-:W-:Y:S02]  /*49c0*/  ISETP.GE.AND P0, PT, R27, R6, PT ;  /* 0x000000061b00720c */ /* 0x000fe40003f06270 */
[----:B------:R-:W-:-:S02]  /*49d0*/  ISETP.GE.AND P2, PT, R36, R5, PT ;  /* 0x000000052400720c */ /* 0x000fc40003f46270 */
[----:B------:R-:W-:Y:S02]  /*49e0*/  FSEL R227, R14, -INF , !P0 ;  /* 0xff8000000ee37808 */ /* 0x000fe40004000000 */
[----:B------:R-:W-:Y:S01]  /*49f0*/  FSEL R204, R38, -INF , !P2 ;  /* 0xff80000026cc7808 */ /* 0x000fe20005000000 */
[----:B------:R-:W-:Y:S01]  /*4a00*/  FMUL.FTZ R38, R43, UR4 ;  /* 0x000000042b267c20 */ /* 0x000fe20008410000 */
[-C--:B------:R-:W-:Y:S02]  /*4a10*/  ISETP.GE.AND P0, PT, R28, R6.reuse, PT ;  /* 0x000000061c00720c */ /* 0x080fe40003f06270 */
[----:B------:R-:W-:Y:S02]  /*4a20*/  ISETP.GE.AND P2, PT, R30, R6, PT ;  /* 0x000000061e00720c */ /* 0x000fe40003f46270 */
[----:B---3--:R-:W-:Y:S01]  /*4a30*/  FSEL R222, R9, -INF , !P0 ;  /* 0xff80000009de7808 */ /* 0x008fe20004000000 */
[----:B-1----:R-:W-:-:S04]  /*4a40*/  FMUL.FTZ R8, R41, UR4 ;  /* 0x0000000429087c20 */ /* 0x002fc80008410000 */
[----:B------:R1:W3:Y:S01]  /*4a50*/  MUFU.TANH R35, R8 ;  /* 0x0000000800237308 */ /* 0x0002e20000002400 */
[----:B--2---:R-:W-:Y:S05]  /*4a60*/  @!P1 BRA `(.L_x_41) ;  /* 0x0000000000c89947 */ /* 0x004fea0003800000 */
[----:B------:R-:W2:Y:S04]  /*4a70*/  LDL.LU R212, [R1+0x28] ;  /* 0x0000280001d47983 */ /* 0x000ea80000300800 */
[----:B------:R-:W4:Y:S04]  /*4a80*/  LDL.LU R214, [R1+0x30] ;  /* 0x0000300001d67983 */ /* 0x000f280000300800 */
[----:B------:R-:W5:Y:S04]  /*4a90*/  LDL R215, [R1+0x58] ;  /* 0x0000580001d77983 */ /* 0x000f680000100800 */
[----:B------:R-:W3:Y:S01]  /*4aa0*/  LDL R208, [R1+0x54] ;  /* 0x0000540001d07983 */ /* 0x000ee20000100800 */
[----:B-1----:R-:W-:-:S04]  /*4ab0*/  VIADD R8, R233, 0xfffffffe ;  /* 0xfffffffee9087836 */ /* 0x002fc80000000000 */
[-C--:B--2---:R-:W-:Y:S02]  /*4ac0*/  IMAD R10, R212, R8.reuse, RZ ;  /* 0x00000008d40a7224 */ /* 0x084fe400078e02ff */
[----:B----4-:R-:W-:-:S04]  /*4ad0*/  IMAD.WIDE.U32 R8, R214, R8, RZ ;  /* 0x00000008d6087225 */ /* 0x010fc800078e00ff */
[----:B------:R-:W-:Y:S01]  /*4ae0*/  IMAD.IADD R9, R9, 0x1, R10 ;  /* 0x0000000109097824 */ /* 0x000fe200078e020a */
[----:B-----5:R-:W-:-:S04]  /*4af0*/  LEA R22, P0, R8, R215, 0x1 ;  /* 0x000000d708167211 */ /* 0x020fc800078008ff */
[----:B---3--:R-:W-:Y:S02]  /*4b00*/  LEA.HI.X R23, R8, R208, R9, 0x1, P0 ;  /* 0x000000d008177211 */ /* 0x008fe400000f0c09 */
[----:B------:R-:W-:-:S03]  /*4b10*/  IADD3 R8, P0, PT, R125, R8, RZ ;  /* 0x000000087d087210 */ /* 0x000fc60007f1e0ff */
[----:B------:R-:W-:Y:S01]  /*4b20*/  @!PT LDS RZ, [RZ] ;  /* 0x00000000fffff984 */ /* 0x000fe20000000800 */
[----:B------:R-:W-:Y:S01]  /*4b30*/  @!PT LDS RZ, [RZ] ;  /* 0x00000000fffff984 */ /* 0x000fe20000000800 */
[----:B------:R-:W-:Y:S01]  /*4b40*/  @!PT LDS RZ, [RZ] ;  /* 0x00000000fffff984 */ /* 0x000fe20000000800 */
[----:B------:R2:W-:Y:S02]  /*4b50*/  LDGSTS.E.BYPASS.LTC128B.128 [R7+0x4000], desc[UR20][R22.64] ;  /* 0x0400000016077fae */ /* 0x0005e4000b981a14 */
[----:B------:R-:W-:Y:S01]  /*4b60*/  IMAD.X R9, R9, 0x1, R124, P0 ;  /* 0x0000000109097824 */ /* 0x000fe200000e067c */
[----:B------:R-:W-:-:S05]  /*4b70*/  IADD3 R10, P0, PT, R8, R234, RZ ;  /* 0x000000ea080a7210 */ /* 0x000fca0007f1e0ff */
[----:B------:R-:W-:Y:S01]  /*4b80*/  IMAD.X R11, R9, 0x1, R235, P0 ;  /* 0x00000001090b7824 */ /* 0x000fe200000e06eb */
[----:B------:R-:W-:-:S05]  /*4b90*/  IADD3 R12, P0, PT, R8, R125, RZ ;  /* 0x0000007d080c7210 */ /* 0x000fca0007f1e0ff */
[----:B------:R-:W-:Y:S01]  /*4ba0*/  IMAD.X R13, R9, 0x1, R124, P0 ;  /* 0x00000001090d7824 */ /* 0x000fe200000e067c */
[----:B------:R-:W-:-:S04]  /*4bb0*/  LEA R20, P0, R12, R215, 0x1 ;  /* 0x000000d70c147211 */ /* 0x000fc800078008ff */
[----:B------:R-:W-:Y:S02]  /*4bc0*/  LEA.HI.X R21, R12, R208, R13, 0x1, P0 ;  /* 0x000000d00c157211 */ /* 0x000fe400000f0c0d */
[----:B------:R-:W-:-:S04]  /*4bd0*/  LEA R18, P0, R8, R215, 0x1 ;  /* 0x000000d708127211 */ /* 0x000fc800078008ff */
[C---:B------:R-:W-:Y:S02]  /*4be0*/  LEA.HI.X R19, R8.reuse, R208, R9, 0x1, P0 ;  /* 0x000000d008137211 */ /* 0x040fe400000f0c09 */
[----:B------:R-:W-:-:S03]  /*4bf0*/  IADD3 R8, P0, PT, R8, R188, RZ ;  /* 0x000000bc08087210 */ /* 0x000fc60007f1e0ff */
[----:B------:R2:W-:Y:S02]  /*4c00*/  LDGSTS.E.BYPASS.LTC128B.128 [R7+0x4800], desc[UR20][R18.64] ;  /* 0x0480000012077fae */ /* 0x0005e4000b981a14 */
[----:B------:R-:W-:Y:S01]  /*4c10*/  IMAD.X R9, R9, 0x1, R189, P0 ;  /* 0x0000000109097824 */ /* 0x000fe200000e06bd */
[C---:B------:R-:W-:Y:S01]  /*4c20*/  LEA R16, P0, R8.reuse, R215, 0x1 ;  /* 0x000000d708107211 */ /* 0x040fe200078008ff */
[----:B------:R2:W-:Y:S03]  /*4c30*/  LDGSTS.E.BYPASS.LTC128B.128 [R7+0x5000], desc[UR20][R20.64] ;  /* 0x0500000014077fae */ /* 0x0005e6000b981a14 */
[C---:B------:R-:W-:Y:S02]  /*4c40*/  LEA.HI.X R17, R8.reuse, R208, R9, 0x1, P0 ;  /* 0x000000d008117211 */ /* 0x040fe400000f0c09 */
[----:B------:R-:W-:-:S03]  /*4c50*/  IADD3 R8, P0, PT, R8, R125, RZ ;  /* 0x0000007d08087210 */ /* 0x000fc60007f1e0ff */
[----:B------:R2:W-:Y:S02]  /*4c60*/  LDGSTS.E.BYPASS.LTC128B.128 [R7+0x5800], desc[UR20][R16.64] ;  /* 0x0580000010077fae */ /* 0x0005e4000b981a14 */
[----:B------:R-:W-:Y:S01]  /*4c70*/  IMAD.X R13, R9, 0x1, R124, P0 ;  /* 0x00000001090d7824 */ /* 0x000fe200000e067c */
[----:B------:R-:W-:-:S05]  /*4c80*/  IADD3 R9, P0, PT, R10, R125, RZ ;  /* 0x0000007d0a097210 */ /* 0x000fca0007f1e0ff */
[----:B------:R-:W-:Y:S01]  /*4c90*/  IMAD.X R25, R11, 0x1, R124, P0 ;  /* 0x000000010b197824 */ /* 0x000fe200000e067c */
[----:B------:R-:W-:-:S04]  /*4ca0*/  LEA R14, P0, R10, R215, 0x1 ;  /* 0x000000d70a0e7211 */ /* 0x000fc800078008ff */
[C---:B------:R-:W-:Y:S02]  /*4cb0*/  LEA.HI.X R15, R10.reuse, R208, R11, 0x1, P0 ;  /* 0x000000d00a0f7211 */ /* 0x040fe400000f0c0b */
[----:B------:R-:W-:-:S05]  /*4cc0*/  IADD3 R24, P0, PT, R10, R188, RZ ;  /* 0x000000bc0a187210 */ /* 0x000fca0007f1e0ff */
[----:B------:R-:W-:Y:S01]  /*4cd0*/  IMAD.X R26, R11, 0x1, R189, P0 ;  /* 0x000000010b1a7824 */ /* 0x000fe200000e06bd */
[----:B------:R-:W-:-:S04]  /*4ce0*/  LEA R12, P0, R8, R215, 0x1 ;  /* 0x000000d7080c7211 */ /* 0x000fc800078008ff */
[----:B------:R-:W-:Y:S02]  /*4cf0*/  LEA.HI.X R13, R8, R208, R13, 0x1, P0 ;  /* 0x000000d0080d7211 */ /* 0x000fe400000f0c0d */
[----:B------:R-:W-:-:S03]  /*4d00*/  LEA R10, P0, R9, R215, 0x1 ;  /* 0x000000d7090a7211 */ /* 0x000fc600078008ff */
[----:B------:R2:W-:Y:S01]  /*4d10*/  LDGSTS.E.BYPASS.LTC128B.128 [R7+0x6000], desc[UR20][R12.64] ;  /* 0x060000000c077fae */ /* 0x0005e2000b981a14 */
[-C--:B------:R-:W-:Y:S02]  /*4d20*/  LEA.HI.X R11, R9, R208.reuse, R25, 0x1, P0 ;  /* 0x000000d0090b7211 */ /* 0x080fe400000f0c19 */
[C---:B------:R-:W-:Y:S01]  /*4d30*/  LEA R8, P0, R24.reuse, R215, 0x1 ;  /* 0x000000d718087211 */ /* 0x040fe200078008ff */
[----:B------:R2:W-:Y:S03]  /*4d40*/  LDGSTS.E.BYPASS.LTC128B.128 [R7+0x6800], desc[UR20][R14.64] ;  /* 0x068000000e077fae */ /* 0x0005e6000b981a14 */
[----:B------:R-:W-:Y:S01]  /*4d50*/  LEA.HI.X R9, R24, R208, R26, 0x1, P0 ;  /* 0x000000d018097211 */ /* 0x000fe200000f0c1a */
[----:B------:R2:W-:Y:S04]  /*4d60*/  LDGSTS.E.BYPASS.LTC128B.128 [R7+0x7000], desc[UR20][R10.64] ;  /* 0x070000000a077fae */ /* 0x0005e8000b981a14 */
[----:B------:R2:W-:Y:S04]  /*4d70*/  LDGSTS.E.BYPASS.LTC128B.128 [R7+0x7800], desc[UR20][R8.64] ;  /* 0x0780000008077fae */ /* 0x0005e8000b981a14 */
[----:B------:R-:W0:Y:S02]  /*4d80*/  LDGDEPBAR ;  /* 0x00000000000079af */ /* 0x000e240000000000 */
.L_x_41:
[----:B--2---:R-:W2:Y:S01]  /*4d90*/  MUFU.TANH R10, R32 ;  /* 0x00000020000a7308 */ /* 0x004ea20000002400 */
[----:B-1----:R-:W-:Y:S01]  /*4da0*/  FMNMX3.FTZ R8, R96, R97, R72, !PT ;  /* 0x0000006160087276 */ /* 0x002fe20007810048 */
[----:B------:R-:W-:Y:S01]  /*4db0*/  VIADD R11, R0, 0x79 ;  /* 0x00000079000b7836 */ /* 0x000fe20000000000 */
[----:B------:R-:W-:Y:S01]  /*4dc0*/  ISETP.GE.AND P0, PT, R31, R5, PT ;  /* 0x000000051f00720c */ /* 0x000fe20003f06270 */
[----:B------:R-:W-:Y:S01]  /*4dd0*/  FMUL.FTZ R9, R57, UR4 ;  /* 0x0000000439097c20 */ /* 0x000fe20008410000 */
[----:B------:R-:W-:Y:S01]  /*4de0*/  FMNMX3.FTZ R8, R8, R98, R99, !PT ;  /* 0x0000006208087276 */ /* 0x000fe20007810063 */
[----:B------:R-:W-:Y:S01]  /*4df0*/  STL [R1+0xe8], R251 ;  /* 0x0000e8fb01007387 */ /* 0x000fe20000100800 */
[----:B------:R-:W-:Y:S01]  /*4e00*/  IADD3 R13, PT, PT, R0, 0x71, RZ ;  /* 0x00000071000d7810 */ /* 0x000fe20007ffe0ff */
[----:B------:R-:W1:Y:S01]  /*4e10*/  MUFU.TANH R14, R9 ;  /* 0x00000009000e7308 */ /* 0x000e620000002400 */
[----:B------:R-:W-:Y:S01]  /*4e20*/  FMNMX3.FTZ R7, R75, R73, R74, !PT ;  /* 0x000000494b077276 */ /* 0x000fe2000781004a */
[----:B------:R-:W-:Y:S01]  /*4e30*/  STL [R1+0xe4], R250 ;  /* 0x0000e4fa01007387 */ /* 0x000fe20000100800 */
[----:B------:R-:W-:-:S02]  /*4e40*/  FSEL R215, R34, -INF , !P0 ;  /* 0xff80000022d77808 */ /* 0x000fc40004000000 */
[----:B------:R-:W-:Y:S01]  /*4e50*/  FMNMX3.FTZ R8, R8, R111, R112, !PT ;  /* 0x0000006f08087276 */ /* 0x000fe20007810070 */
[----:B------:R-:W-:Y:S01]  /*4e60*/  STL [R1+0xe0], R233 ;  /* 0x0000e0e901007387 */ /* 0x000fe20000100800 */
[----:B------:R-:W-:Y:S01]  /*4e70*/  ISETP.GE.AND P0, PT, R13, R5, PT ;  /* 0x000000050d00720c */ /* 0x000fe20003f06270 */
[----:B------:R-:W4:Y:S01]  /*4e80*/  MUFU.TANH R9, R37 ;  /* 0x0000002500097308 */ /* 0x000f220000002400 */
[----:B------:R-:W-:Y:S01]  /*4e90*/  FMNMX3.FTZ R7, R7, R71, R92, !PT ;  /* 0x0000004707077276 */ /* 0x000fe2000781005c */
[----:B------:R-:W-:Y:S01]  /*4ea0*/  STL [R1+0xdc], R232 ;  /* 0x0000dce801007387 */ /* 0x000fe20000100800 */
[----:B------:R-:W-:Y:S02]  /*4eb0*/  IADD3 R12, PT, PT, R0, 0x78, RZ ;  /* 0x00000078000c7810 */ /* 0x000fe40007ffe0ff */
[----:B------:R-:W-:Y:S01]  /*4ec0*/  FMNMX3.FTZ R8, R8, R113, R152, !PT ;  /* 0x0000007108087276 */ /* 0x000fe20007810098 */
[----:B------:R-:W-:Y:S01]  /*4ed0*/  STL [R1+0xd8], R207 ;  /* 0x0000d8cf01007387 */ /* 0x000fe20000100800 */
[----:B---3--:R-:W-:-:S02]  /*4ee0*/  FSEL R214, R35, -INF , !P0 ;  /* 0xff80000023d67808 */ /* 0x008fc40004000000 */
[----:B------:R-:W-:Y:S01]  /*4ef0*/  FMNMX3.FTZ R7, R7, R94, R95, !PT ;  /* 0x0000005e07077276 */ /* 0x000fe2000781005f */
[----:B------:R-:W-:Y:S01]  /*4f00*/  STL [R1+0xd4], R206 ;  /* 0x0000d4ce01007387 */ /* 0x000fe20000100800 */
[----:B------:R-:W-:Y:S02]  /*4f10*/  ISETP.GE.AND P0, PT, R12, R5, PT ;  /* 0x000000050c00720c */ /* 0x000fe40003f06270 */
[----:B------:R-:W-:Y:S01]  /*4f20*/  FMNMX3.FTZ R8, R8, R138, R137, !PT ;  /* 0x0000008a08087276 */ /* 0x000fe20007810089 */
[----:B------:R-:W-:Y:S01]  /*4f30*/  STL [R1+0xd0], R205 ;  /* 0x0000d0cd01007387 */ /* 0x000fe20000100800 */
[----:B------:R-:W-:Y:S02]  /*4f40*/  FMNMX3.FTZ R7, R7, R93, R141, !PT ;  /* 0x0000005d07077276 */ /* 0x000fe4000781008d */
[----:B--2---:R-:W-:Y:S01]  /*4f50*/  FSEL R212, R10, -INF , !P0 ;  /* 0xff8000000ad47808 */ /* 0x004fe20004000000 */
[----:B------:R-:W-:Y:S01]  /*4f60*/  STL [R1+0xcc], R135 ;  /* 0x0000cc8701007387 */ /* 0x000fe20000100800 */
[----:B------:R-:W-:-:S02]  /*4f70*/  ISETP.GE.AND P0, PT, R11, R5, PT ;  /* 0x000000050b00720c */ /* 0x000fc40003f06270 */
[----:B------:R-:W-:Y:S01]  /*4f80*/  FMNMX3.FTZ R5, R8, R142, R151, !PT ;  /* 0x0000008e08057276 */ /* 0x000fe20007810097 */
[----:B------:R-:W-:Y:S01]  /*4f90*/  STL [R1+0xc8], R110 ;  /* 0x0000c86e01007387 */ /* 0x000fe20000100800 */
[----:B------:R-:W-:Y:S01]  /*4fa0*/  FMNMX3.FTZ R0, R7, R143, R146, !PT ;  /* 0x0000008f07007276 */ /* 0x000fe20007810092 */
[----:B------:R-:W2:Y:S01]  /*4fb0*/  MUFU.TANH R8, R38 ;  /* 0x0000002600087308 */ /* 0x000ea20000002400 */
[----:B------:R-:W-:Y:S01]  /*4fc0*/  FMNMX3.FTZ R5, R5, R150, R169, !PT ;  /* 0x0000009605057276 */ /* 0x000fe200078100a9 */
[----:B------:R-:W-:Y:S01]  /*4fd0*/  FMUL.FTZ R7, R58, UR4 ;  /* 0x000000043a077c20 */ /* 0x000fe20008410000 */
[----:B------:R-:W-:Y:S01]  /*4fe0*/  FMNMX3.FTZ R0, R0, R131, R149, !PT ;  /* 0x0000008300007276 */ /* 0x000fe20007810095 */
[----:B------:R-:W-:Y:S01]  /*4ff0*/  STL [R1+0xc4], R109 ;  /* 0x0000c46d01007387 */ /* 0x000fe20000100800 */
[----:B------:R-:W-:Y:S02]  /*5000*/  FMNMX3.FTZ R5, R5, R168, R191, !PT ;  /* 0x000000a805057276 */ /* 0x000fe400078100bf */
[----:B------:R-:W-:Y:S01]  /*5010*/  FMNMX3.FTZ R0, R0, R148, R167, !PT ;  /* 0x0000009400007276 */ /* 0x000fe200078100a7 */
[----:B------:R3:W2:Y:S01]  /*5020*/  MUFU.TANH R10, R7 ;  /* 0x00000007000a7308 */ /* 0x0006a20000002400 */
[----:B------:R-:W-:Y:S01]  /*5030*/  FMNMX3.FTZ R5, R5, R185, R190, !PT ;  /* 0x000000b905057276 */ /* 0x000fe200078100be */
[----:B------:R-:W-:Y:S01]  /*5040*/  STL [R1+0xc0], R108 ;  /* 0x0000c06c01007387 */ /* 0x000fe20000100800 */
[----:B------:R-:W-:-:S02]  /*5050*/  FMNMX3.FTZ R0, R0, R132, R182, !PT ;  /* 0x0000008400007276 */ /* 0x000fc400078100b6 */
[----:B------:R-:W-:Y:S01]  /*5060*/  FMNMX3.FTZ R5, R5, R183, R203, !PT ;  /* 0x000000b705057276 */ /* 0x000fe200078100cb */
[----:B------:R-:W-:Y:S01]  /*5070*/  STL [R1+0xec], R238 ;  /* 0x0000ecee01007387 */ /* 0x000fe20000100800 */
[----:B-1----:R-:W-:Y:S02]  /*5080*/  FSEL R237, R14, -INF , !P0 ;  /* 0xff8000000eed7808 */ /* 0x002fe40004000000 */
[----:B------:R-:W-:Y:S01]  /*5090*/  FMNMX3.FTZ R0, R0, R181, R171, !PT ;  /* 0x000000b500007276 */ /* 0x000fe200078100ab */
[----:B------:R-:W-:Y:S01]  /*50a0*/  STL [R1+0xf0], R2 ;  /* 0x0000f00201007387 */ /* 0x000fe20000100800 */
[----:B------:R-:W-:Y:S02]  /*50b0*/  ISETP.GE.AND P0, PT, R31, R6, PT ;  /* 0x000000061f00720c */ /* 0x000fe40003f06270 */
[----:B------:R-:W-:Y:S02]  /*50c0*/  FMNMX3.FTZ R5, R5, R210, R209, !PT ;  /* 0x000000d205057276 */ /* 0x000fe400078100d1 */
[----:B------:R-:W-:-:S02]  /*50d0*/  FMNMX3.FTZ R0, R0, R154, R213, !PT ;  /* 0x0000009a00007276 */ /* 0x000fc400078100d5 */
[----:B----4-:R-:W-:Y:S01]  /*50e0*/  FSEL R208, R9, -INF , !P0 ;  /* 0xff80000009d07808 */ /* 0x010fe20004000000 */
[----:B---3--:R-:W-:Y:S01]  /*50f0*/  FMUL.FTZ R7, R59, UR4 ;  /* 0x000000043b077c20 */ /* 0x008fe20008410000 */
[----:B------:R-:W-:Y:S02]  /*5100*/  FMNMX3.FTZ R5, R5, R204, R221, !PT ;  /* 0x000000cc05057276 */ /* 0x000fe400078100dd */
[----:B------:R-:W-:Y:S01]  /*5110*/  FMNMX3.FTZ R0, R0, R201, R130, !PT ;  /* 0x000000c900007276 */ /* 0x000fe20007810082 */
[----:B------:R1:W3:Y:S01]  /*5120*/  MUFU.TANH R9, R7 ;  /* 0x0000000700097308 */ /* 0x0002e20000002400 */
[----:B------:R-:W-:Y:S02]  /*5130*/  ISETP.GE.AND P0, PT, R13, R6, PT ;  /* 0x000000060d00720c */ /* 0x000fe40003f06270 */
[----:B------:R-:W-:Y:S02]  /*5140*/  FMNMX3.FTZ R5, R5, R220, R219, !PT ;  /* 0x000000dc05057276 */ /* 0x000fe400078100db */
[----:B------:R-:W-:-:S02]  /*5150*/  FMNMX3.FTZ R0, R0, R211, R227, !PT ;  /* 0x000000d300007276 */ /* 0x000fc400078100e3 */
[----:B--2---:R-:W-:Y:S02]  /*5160*/  FSEL R198, R8, -INF , !P0 ;  /* 0xff80000008c67808 */ /* 0x004fe40004000000 */
[----:B------:R-:W-:Y:S02]  /*5170*/  ISETP.GE.AND P0, PT, R12, R6, PT ;  /* 0x000000060c00720c */ /* 0x000fe40003f06270 */
[----:B------:R-:W-:Y:S02]  /*5180*/  FMNMX3.FTZ R5, R5, R218, R215, !PT ;  /* 0x000000da05057276 */ /* 0x000fe400078100d7 */
[----:B------:R-:W-:Y:S02]  /*5190*/  FSEL R216, R33, -INF , !P2 ;  /* 0xff80000021d87808 */ /* 0x000fe40005000000 */
[----:B------:R-:W-:Y:S02]  /*51a0*/  FMNMX3.FTZ R0, R0, R223, R222, !PT ;  /* 0x000000df00007276 */ /* 0x000fe400078100de */
[----:B------:R-:W-:Y:S01]  /*51b0*/  FSEL R192, R10, -INF , !P0 ;  /* 0xff8000000ac07808 */ /* 0x000fe20004000000 */
[----:B-1----:R-:W-:Y:S01]  /*51c0*/  FMUL.FTZ R7, R51, UR4 ;  /* 0x0000000433077c20 */ /* 0x002fe20008410000 */
[----:B------:R-:W-:-:S02]  /*51d0*/  FMNMX3.FTZ R5, R5, R214, R212, !PT ;  /* 0x000000d605057276 */ /* 0x000fc400078100d4 */
[----:B------:R-:W-:Y:S01]  /*51e0*/  ISETP.GE.AND P0, PT, R11, R6, PT ;  /* 0x000000060b00720c */ /* 0x000fe20003f06270 */
[----:B------:R1:W2:Y:S01]  /*51f0*/  MUFU.TANH R17, R7 ;  /* 0x0000000700117308 */ /* 0x0002a20000002400 */
[----:B------:R-:W-:Y:S01]  /*5200*/  FMNMX3.FTZ R0, R0, R216, R208, !PT ;  /* 0x000000d800007276 */ /* 0x000fe200078100d0 */
[----:B------:R-:W-:Y:S01]  /*5210*/  FMUL.FTZ R6, R63, UR4 ;  /* 0x000000043f067c20 */ /* 0x000fe20008410000 */
[----:B------:R-:W-:Y:S02]  /*5220*/  FMNMX.FTZ R5, R237, R5, !PT ;  /* 0x00000005ed057209 */ /* 0x000fe40007810000 */
[----:B---3--:R-:W-:Y:S02]  /*5230*/  FSEL R236, R9, -INF , !P0 ;  /* 0xff80000009ec7808 */ /* 0x008fe40004000000 */
[----:B------:R-:W-:Y:S01]  /*5240*/  FMNMX3.FTZ R0, R0, R198, R192, !PT ;  /* 0x000000c600007276 */ /* 0x000fe200078100c0 */
[----:B------:R3:W-:Y:S01]  /*5250*/  MUFU.TANH R15, R6 ;  /* 0x00000006000f7308 */ /* 0x0007e20000002400 */
[----:B------:R-:W-:-:S02]  /*5260*/  FSEL R187, R81, -INF , !P3 ;  /* 0xff80000051bb7808 */ /* 0x000fc40005800000 */
[----:B------:R-:W-:Y:S02]  /*5270*/  FMNMX.FTZ R0, R236, R0, !PT ;  /* 0x00000000ec007209 */ /* 0x000fe40007810000 */
[-C--:B------:R-:W-:Y:S02]  /*5280*/  ISETP.GE.AND P0, PT, R36, R3.reuse, PT ;  /* 0x000000032400720c */ /* 0x080fe40003f06270 */
[-C--:B------:R-:W-:Y:S01]  /*5290*/  ISETP.GE.AND P2, PT, R27, R3.reuse, PT ;  /* 0x000000031b00720c */ /* 0x080fe20003f46270 */
[----:B------:R-:W4:Y:S01]  /*52a0*/  SHFL.BFLY PT, R8, R0, 0x2, 0x1f ;  /* 0x0c401f0000087f89 */ /* 0x000f2200000e0000 */
[----:B------:R-:W-:Y:S01]  /*52b0*/  ISETP.GE.AND P3, PT, R29, R3, PT ;  /* 0x000000031d00720c */ /* 0x000fe20003f66270 */
[----:B-1----:R-:W-:Y:S01]  /*52c0*/  FMUL.FTZ R7, R62, UR4 ;  /* 0x000000043e077c20 */ /* 0x002fe20008410000 */
[----:B------:R-:W-:Y:S02]  /*52d0*/  FSEL R184, R83, -INF , !P0 ;  /* 0xff80000053b87808 */ /* 0x000fe40004000000 */
[----:B------:R-:W-:Y:S01]  /*52e0*/  FSEL R170, R65, -INF , !P2 ;  /* 0xff80000041aa7808 */ /* 0x000fe20005000000 */
[----:B------:R1:W2:Y:S01]  /*52f0*/  MUFU.TANH R16, R7 ;  /* 0x0000000700107308 */ /* 0x0002a20000002400 */
[----:B------:R-:W-:-:S02]  /*5300*/  FSEL R157, R64, -INF , !P3 ;  /* 0xff800000409d7808 */ /* 0x000fc40005800000 */
[----:B------:R-:W-:Y:S01]  /*5310*/  ISETP.GE.AND P0, PT, R36, R4, PT ;  /* 0x000000042400720c */ /* 0x000fe20003f06270 */
[----:B---3--:R-:W-:Y:S01]  /*5320*/  FMUL.FTZ R6, R52, UR4 ;  /* 0x0000000434067c20 */ /* 0x008fe20008410000 */
[-C--:B------:R-:W-:Y:S02]  /*5330*/  ISETP.GE.AND P2, PT, R28, R3.reuse, PT ;  /* 0x000000031c00720c */ /* 0x080fe40003f46270 */
[----:B------:R-:W-:Y:S01]  /*5340*/  ISETP.GE.AND P3, PT, R30, R3, PT ;  /* 0x000000031e00720c */ /* 0x000fe20003f66270 */
[----:B------:R3:W-:Y:S01]  /*5350*/  MUFU.TANH R14, R6 ;  /* 0x00000006000e7308 */ /* 0x0007e20000002400 */
[----:B------:R-:W-:Y:S02]  /*5360*/  FSEL R188, R82, -INF , !P4 ;  /* 0xff80000052bc7808 */ /* 0x000fe40006000000 */
[----:B------:R-:W-:Y:S02]  /*5370*/  FSEL R186, R80, -INF , !P0 ;  /* 0xff80000050ba7808 */ /* 0x000fe40004000000 */
[----:B------:R-:W-:-:S02]  /*5380*/  FSEL R155, R48, -INF , !P2 ;  /* 0xff800000309b7808 */ /* 0x000fc40005000000 */
[----:B------:R-:W-:Y:S02]  /*5390*/  FSEL R68, R39, -INF , !P3 ;  /* 0xff80000027447808 */ /* 0x000fe40005800000 */
[-C--:B------:R-:W-:Y:S01]  /*53a0*/  ISETP.GE.AND P4, PT, R27, R4.reuse, PT ;  /* 0x000000041b00720c */ /* 0x080fe20003f86270 */
[----:B-1----:R-:W1:Y:S01]  /*53b0*/  SHFL.BFLY PT, R7, R5, 0x2, 0x1f ;  /* 0x0c401f0005077f89 */ /* 0x002e6200000e0000 */
[-C--:B------:R-:W-:Y:S02]  /*53c0*/  ISETP.GE.AND P0, PT, R29, R4.reuse, PT ;  /* 0x000000041d00720c */ /* 0x080fe40003f06270 */
[-C--:B------:R-:W-:Y:S02]  /*53d0*/  ISETP.GE.AND P2, PT, R28, R4.reuse, PT ;  /* 0x000000041c00720c */ /* 0x080fe40003f46270 */
[----:B------:R-:W-:Y:S02]  /*53e0*/  ISETP.GE.AND P3, PT, R30, R4, PT ;  /* 0x000000041e00720c */ /* 0x000fe40003f66270 */
[----:B----4-:R-:W-:Y:S01]  /*53f0*/  FMNMX.FTZ R69, R0, R8, !PT ;  /* 0x0000000800457209 */ /* 0x010fe20007810000 */
[----:B---3--:R-:W-:Y:S01]  /*5400*/  FMUL.FTZ R6, R53, UR4 ;  /* 0x0000000435067c20 */ /* 0x008fe20008410000 */
[----:B------:R-:W-:Y:S01]  /*5410*/  FMUL.FTZ R0, R54, UR4 ;  /* 0x0000000436007c20 */ /* 0x000fe20008410000 */
[----:B------:R-:W-:-:S02]  /*5420*/  FSEL R156, R49, -INF , !P4 ;  /* 0xff800000319c7808 */ /* 0x000fc40006000000 */
[----:B------:R3:W4:Y:S01]  /*5430*/  MUFU.TANH R10, R6 ;  /* 0x00000006000a7308 */ /* 0x0007220000002400 */
[----:B--2---:R-:W-:Y:S02]  /*5440*/  FSEL R249, R17, -INF , !P0 ;  /* 0xff80000011f97808 */ /* 0x004fe40004000000 */
[----:B------:R-:W-:Y:S02]  /*5450*/  FSEL R248, R16, -INF , !P2 ;  /* 0xff80000010f87808 */ /* 0x000fe40005000000 */
[----:B------:R-:W-:Y:S02]  /*5460*/  FSEL R252, R15, -INF , !P3 ;  /* 0xff8000000ffc7808 */ /* 0x000fe40005800000 */
[-C--:B------:R-:W-:Y:S01]  /*5470*/  ISETP.GE.AND P4, PT, R31, R3.reuse, PT ;  /* 0x000000031f00720c */ /* 0x080fe20003f86270 */
[----:B------:R2:W2:Y:S01]  /*5480*/  MUFU.TANH R16, R0 ;  /* 0x0000000000107308 */ /* 0x0004a20000002400 */
[-C--:B------:R-:W-:Y:S02]  /*5490*/  ISETP.GE.AND P0, PT, R13, R3.reuse, PT ;  /* 0x000000030d00720c */ /* 0x080fe40003f06270 */
[----:B------:R-:W-:-:S02]  /*54a0*/  ISETP.GE.AND P2, PT, R12, R3, PT ;  /* 0x000000030c00720c */ /* 0x000fc40003f46270 */
[----:B-1----:R-:W-:Y:S01]  /*54b0*/  FMNMX.FTZ R70, R5, R7, !PT ;  /* 0x0000000705467209 */ /* 0x002fe20007810000 */
[----:B------:R-:W-:Y:S01]  /*54c0*/  FMUL.FTZ R5, R45, UR4 ;  /* 0x000000042d057c20 */ /* 0x000fe20008410000 */
[----:B------:R-:W-:Y:S01]  /*54d0*/  ISETP.GE.AND P3, PT, R11, R3, PT ;  /* 0x000000030b00720c */ /* 0x000fe20003f66270 */
[----:B------:R-:W1:Y:S01]  /*54e0*/  SHFL.BFLY PT, R7, R69, 0x1, 0x1f ;  /* 0x0c201f0045077f89 */ /* 0x000e6200000e0000 */
[----:B------:R-:W-:Y:S01]  /*54f0*/  FMNMX3.FTZ R3, R115, R121, R127, !PT ;  /* 0x0000007973037276 */ /* 0x000fe2000781007f */
[----:B---3--:R-:W-:Y:S01]  /*5500*/  FMUL.FTZ R6, R44, UR4 ;  /* 0x000000042c067c20 */ /* 0x008fe20008410000 */
[----:B----4-:R-:W-:Y:S02]  /*5510*/  FSEL R235, R10, -INF , !P0 ;  /* 0xff8000000aeb7808 */ /* 0x010fe40004000000 */
[----:B------:R-:W-:Y:S01]  /*5520*/  FMNMX3.FTZ R3, R3, R129, R136, !PT ;  /* 0x0000008103037276 */ /* 0x000fe20007810088 */
[----:B------:R-:W3:Y:S01]  /*5530*/  MUFU.TANH R9, R6 ;  /* 0x0000000600097308 */ /* 0x000ee20000002400 */
[----:B------:R-:W-:-:S02]  /*5540*/  FSEL R241, R14, -INF , !P4 ;  /* 0xff8000000ef17808 */ /* 0x000fc40006000000 */
[----:B------:R-:W-:Y:S01]  /*5550*/  FMNMX3.FTZ R3, R3, R134, R144, !PT ;  /* 0x0000008603037276 */ /* 0x000fe20007810090 */
[----:B--2---:R-:W-:Y:S01]  /*5560*/  FMUL.FTZ R0, R55, UR4 ;  /* 0x0000000437007c20 */ /* 0x004fe20008410000 */
[----:B------:R-:W-:Y:S02]  /*5570*/  ISETP.GE.AND P4, PT, R31, R4, PT ;  /* 0x000000041f00720c */ /* 0x000fe40003f86270 */
[----:B------:R-:W-:Y:S01]  /*5580*/  FMNMX3.FTZ R3, R3, R140, R160, !PT ;  /* 0x0000008c03037276 */ /* 0x000fe200078100a0 */
[----:B------:R2:W4:Y:S01]  /*5590*/  MUFU.TANH R6, R5 ;  /* 0x0000000500067308 */ /* 0x0005220000002400 */
[----:B------:R-:W-:Y:S02]  /*55a0*/  ISETP.GE.AND P0, PT, R13, R4, PT ;  /* 0x000000040d00720c */ /* 0x000fe40003f06270 */
[----:B------:R-:W-:Y:S02]  /*55b0*/  FMNMX3.FTZ R3, R3, R158, R159, !PT ;  /* 0x0000009e03037276 */ /* 0x000fe4000781009f */
[----:B------:R-:W-:-:S02]  /*55c0*/  FSEL R189, R114, -INF , !P5 ;  /* 0xff80000072bd7808 */ /* 0x000fc40006800000 */
[----:B------:R-:W-:Y:S01]  /*55d0*/  FMNMX3.FTZ R3, R3, R161, R173, !PT ;  /* 0x000000a103037276 */ /* 0x000fe200078100ad */
[----:B------:R4:W4:Y:S01]  /*55e0*/  MUFU.TANH R10, R0 ;  /* 0x00000000000a7308 */ /* 0x0009220000002400 */
[----:B------:R-:W-:Y:S02]  /*55f0*/  FSEL R89, R16, -INF , !P4 ;  /* 0xff80000010597808 */ /* 0x000fe40006000000 */
[----:B---3--:R-:W-:Y:S02]  /*5600*/  FSEL R234, R9, -INF , !P2 ;  /* 0xff80000009ea7808 */ /* 0x008fe40005000000 */
[----:B------:R-:W-:Y:S02]  /*5610*/  ISETP.GE.AND P2, PT, R12, R4, PT ;  /* 0x000000040c00720c */ /* 0x000fe40003f46270 */
[----:B------:R-:W-:Y:S02]  /*5620*/  FMNMX3.FTZ R3, R3, R174, R172, !PT ;  /* 0x000000ae03037276 */ /* 0x000fe400078100ac */
[----:B-1----:R-:W-:Y:S01]  /*5630*/  FMNMX.FTZ R69, R69, R7, !PT ;  /* 0x0000000745457209 */ /* 0x002fe20007810000 */
[----:B--2---:R-:W1:Y:S01]  /*5640*/  SHFL.BFLY PT, R5, R70, 0x1, 0x1f ;  /* 0x0c201f0046057f89 */ /* 0x004e6200000e0000 */
[----:B----4-:R-:W-:Y:S01]  /*5650*/  FSEL R231, R6, -INF , !P3 ;  /* 0xff80000006e77808 */ /* 0x010fe20005800000 */
[----:B------:R-:W-:Y:S01]  /*5660*/  FMUL.FTZ R6, R47, UR4 ;  /* 0x000000042f067c20 */ /* 0x000fe20008410000 */
[----:B------:R-:W-:Y:S01]  /*5670*/  ISETP.GE.AND P3, PT, R11, R4, PT ;  /* 0x000000040b00720c */ /* 0x000fe20003f66270 */
[----:B------:R-:W-:Y:S01]  /*5680*/  FMUL.FTZ R4, R46, UR4 ;  /* 0x000000042e047c20 */ /* 0x000fe20008410000 */
[----:B------:R-:W2:Y:S01]  /*5690*/  LDCU UR4, c[0x0][0x45c] ;  /* 0x00008b80ff0477ac */ /* 0x000ea20008000800 */
[----:B------:R-:W-:-:S02]  /*56a0*/  FMNMX3.FTZ R3, R3, R177, R194, !PT ;  /* 0x000000b103037276 */ /* 0x000fc400078100c2 */
[----:B------:R-:W-:Y:S01]  /*56b0*/  FMNMX3.FTZ R0, R120, R123, R122, !PT ;  /* 0x0000007b78007276 */ /* 0x000fe2000781007a */
[----:B------:R3:W-:Y:S01]  /*56c0*/  MUFU.TANH R8, R4 ;  /* 0x0000000400087308 */ /* 0x0007e20000002400 */
[----:B------:R-:W-:Y:S02]  /*56d0*/  FSEL R230, R10, -INF , !P0 ;  /* 0xff8000000ae67808 */ /* 0x000fe40004000000 */
[----:B------:R-:W-:-:S04]  /*56e0*/  FMNMX3.FTZ R0, R0, R128, R133, !PT ;  /* 0x0000008000007276 */ /* 0x000fc80007810085 */
[----:B------:R-:W-:Y:S01]  /*56f0*/  FMNMX3.FTZ R0, R0, R139, R145, !PT ;  /* 0x0000008b00007276 */ /* 0x000fe20007810091 */
[----:B------:R-:W4:Y:S03]  /*5700*/  MUFU.TANH R6, R6 ;  /* 0x0000000600067308 */ /* 0x000f260000002400 */
[----:B------:R-:W-:-:S04]  /*5710*/  FMNMX3.FTZ R0, R0, R153, R162, !PT ;  /* 0x0000009900007276 */ /* 0x000fc800078100a2 */
[----:B------:R-:W-:Y:S02]  /*5720*/  FMNMX3.FTZ R0, R0, R163, R166, !PT ;  /* 0x000000a300007276 */ /* 0x000fe400078100a6 */
[----:B-1----:R-:W-:Y:S02]  /*5730*/  FMNMX.FTZ R70, R70, R5, !PT ;  /* 0x0000000546467209 */ /* 0x002fe40007810000 */
[----:B------:R-:W-:Y:S02]  /*5740*/  FMNMX3.FTZ R0, R0, R165, R179, !PT ;  /* 0x000000a500007276 */ /* 0x000fe400078100b3 */
[----:B---3--:R-:W-:Y:S01]  /*5750*/  LOP3.LUT R4, R240, 0x200, R238, 0xf8, !PT ;  /* 0x00000200f0047812 */ /* 0x008fe200078ef8ee */
[----:B------:R-:W-:Y:S01]  /*5760*/  STL [R1+0xf4], R70 ;  /* 0x0000f44601007387 */ /* 0x000fe20000100800 */
[----:B------:R-:W-:Y:S02]  /*5770*/  FMNMX3.FTZ R0, R0, R175, R178, !PT ;  /* 0x000000af00007276 */ /* 0x000fe400078100b2 */
[----:B------:R-:W-:Y:S01]  /*5780*/  LEA R217, R4, UR5, 0x1 ;  /* 0x0000000504d97c11 */ /* 0x000fe2000f8e08ff */
[----:B------:R-:W-:Y:S01]  /*5790*/  STL [R1+0xf8], R69 ;  /* 0x0000f84501007387 */ /* 0x000fe20000100800 */
[----:B------:R-:W-:Y:S01]  /*57a0*/  FMNMX3.FTZ R4, R3, R193, R195, !PT ;  /* 0x000000c103047276 */ /* 0x000fe200078100c3 */
[----:B--2---:R-:W-:Y:S01]  /*57b0*/  FMUL.FTZ R3, R70, UR4 ;  /* 0x0000000446037c20 */ /* 0x004fe20008410000 */
[----:B------:R-:W-:Y:S01]  /*57c0*/  FMNMX3.FTZ R0, R0, R176, R197, !PT ;  /* 0x000000b000007276 */ /* 0x000fe200078100c5 */
[----:B------:R-:W-:Y:S01]  /*57d0*/  LDSM.16.MT88.4 R44, [R217+0x8000] ;  /* 0x00800000d92c783b */ /* 0x000fe20000004200 */
[----:B------:R-:W-:-:S02]  /*57e0*/  FSETP.NEU.FTZ.AND P0, PT, R70, -INF , PT ;  /* 0xff8000004600780b */ /* 0x000fc40003f1d000 */
[----:B------:R-:W-:Y:S01]  /*57f0*/  FMNMX3.FTZ R0, R0, R196, R202, !PT ;  /* 0x000000c400007276 */ /* 0x000fe200078100ca */
[----:B------:R-:W-:Y:S01]  /*5800*/  LDSM.16.MT88.4 R56, [R217+0x8800] ;  /* 0x00880000d938783b */ /* 0x000fe20000004200 */
[----:B------:R-:W-:Y:S02]  /*5810*/  FMNMX3.FTZ R4, R4, R199, R226, !PT ;  /* 0x000000c704047276 */ /* 0x000fe400078100e2 */
[----:B------:R-:W-:Y:S02]  /*5820*/  FSEL R3, R3, RZ, P0 ;  /* 0x000000ff03037208 */ /* 0x000fe40000000000 */
[----:B------:R-:W-:Y:S02]  /*5830*/  FMNMX3.FTZ R0, R0, R200, R189, !PT ;  /* 0x000000c800007276 */ /* 0x000fe400078100bd */
[----:B------:R-:W-:Y:S01]  /*5840*/  FMNMX3.FTZ R4, R4, R225, R224, !PT ;  /* 0x000000e104047276 */ /* 0x000fe200078100e0 */
[--C-:B------:R-:W-:Y:S01]  /*5850*/  FFMA.FTZ R5, R96, UR4, -R3.reuse ;  /* 0x0000000460057c23 */ /* 0x100fe20008010803 */
[----:B----4-:R-:W-:Y:S01]  /*5860*/  FSEL R228, R6, -INF , !P3 ;  /* 0xff80000006e47808 */ /* 0x010fe20005800000 */
[----:B------:R-:W-:Y:S01]  /*5870*/  FFMA.FTZ R12, R99, UR4, -R3 ;  /* 0x00000004630c7c23 */ /* 0x000fe20008010803 */
        /* <DEDUP_REMOVED lines=8> */
[----:B------:R-:W-:-:S02]  /*5900*/  FSEL R229, R8, -INF , !P2 ;  /* 0xff80000008e57808 */ /* 0x000fc40005000000 */
[----:B------:R-:W-:Y:S01]  /*5910*/  FMNMX3.FTZ R6, R6, R68, R241, !PT ;  /* 0x0000004406067276 */ /* 0x000fe200078100f1 */
[----:B------:R-:W-:Y:S01]  /*5920*/  MUFU.EX2 R244, R12 ;  /* 0x0000000c00f47308 */ /* 0x000fe20000000800 */
[-C--:B------:R-:W-:Y:S02]  /*5930*/  IADD3 R180, PT, PT, R2, R217.reuse, RZ ;  /* 0x000000d902b47210 */ /* 0x080fe40007ffe0ff */
[----:B------:R-:W-:Y:S01]  /*5940*/  IADD3 R164, PT, PT, R126, R217, RZ ;  /* 0x000000d97ea47210 */ /* 0x000fe20007ffe0ff */
[--C-:B-1----:R-:W-:Y:S01]  /*5950*/  FFMA.FTZ R5, R72, UR4, -R3.reuse ;  /* 0x0000000448057c23 */ /* 0x102fe20008010803 */
[----:B------:R-:W-:Y:S01]  /*5960*/  FSETP.NEU.FTZ.AND P0, PT, R69, -INF , PT ;  /* 0xff8000004500780b */ /* 0x000fe20003f1d000 */
[----:B------:R-:W-:Y:S01]  /*5970*/  IMAD.IADD R147, R126, 0x1, R180 ;  /* 0x000000017e937824 */ /* 0x000fe200078e02b4 */
[----:B------:R-:W-:Y:S01]  /*5980*/  LDSM.16.MT88.4 R80, [R180+0x8000] ;  /* 0x00800000b450783b */ /* 0x000fe20000004200 */
[----:B------:R1:W3:Y:S01]  /*5990*/  MUFU.EX2 R21, R5 ;  /* 0x0000000500157308 */ /* 0x0002e20000000800 */
[----:B------:R-:W-:Y:S01]  /*59a0*/  FSEL R0, R0, RZ, P0 ;  /* 0x000000ff00007208 */ /* 0x000fe20000000000 */
[----:B--2---:R-:W-:Y:S01]  /*59b0*/  FFMA.FTZ R4, R98, UR4, -R3 ;  /* 0x0000000462047c23 */ /* 0x004fe20008010803 */
[----:B------:R-:W-:Y:S03]  /*59c0*/  LDSM.16.MT88.4 R64, [R164+0x8000] ;  /* 0x00800000a440783b */ /* 0x000fe60000004200 */
[----:B------:R2:W-:Y:S01]  /*59d0*/  MUFU.EX2 R88, R4 ;  /* 0x0000000400587308 */ /* 0x0005e20000000800 */
        /* <DEDUP_REMOVED lines=20> */
[----:B------:R4:W4:Y:S01]  /*5b20*/  MUFU.EX2 R247, R4 ;  /* 0x0000000400f77308 */ /* 0x0009220000000800 */
[----:B-1----:R-:W-:Y:S01]  /*5b30*/  STL [R1+0x6c], R19 ;  /* 0x00006c1301007387 */ /* 0x002fe20000100800 */
[----:B--2---:R-:W-:-:S03]  /*5b40*/  F2FP.F16.F32.PACK_AB R6, R88, R21 ;  /* 0x000000155806723e */ /* 0x004fc600000000ff */
[----:B---3--:R-:W-:Y:S01]  /*5b50*/  STL [R1+0x60], R20 ;  /* 0x0000601401007387 */ /* 0x008fe20000100800 */
[----:B------:R-:W-:-:S03]  /*5b60*/  F2FP.F16.F32.PACK_AB R5, R20, R19 ;  /* 0x000000131405723e */ /* 0x000fc600000000ff */
[----:B------:R-:W-:Y:S01]  /*5b70*/  STL [R1+0x64], R18 ;  /* 0x0000641201007387 */ /* 0x000fe20000100800 */
[----:B----4-:R-:W-:Y:S02]  /*5b80*/  F2FP.F16.F32.PACK_AB R4, R242, R243 ;  /* 0x000000f3f204723e */ /* 0x010fe400000000ff */
[----:B------:R-:W-:Y:S02]  /*5b90*/  F2FP.F16.F32.PACK_AB R7, R247, R18 ;  /* 0x00000012f707723e */ /* 0x000fe400000000ff */
[----:B------:R-:W-:Y:S01]  /*5ba0*/  FMNMX.FTZ R8, R8, R11, !PT ;  /* 0x0000000b08087209 */ /* 0x000fe20007810000 */
[--C-:B------:R-:W-:Y:S01]  /*5bb0*/  FFMA.FTZ R11, R112, UR4, -R3.reuse ;  /* 0x00000004700b7c23 */ /* 0x100fe20008010803 */
[----:B------:R-:W-:Y:S01]  /*5bc0*/  FMNMX.FTZ R9, R9, R10, !PT ;  /* 0x0000000a09097209 */ /* 0x000fe20007810000 */
[----:B------:R-:W-:Y:S02]  /*5bd0*/  FFMA.FTZ R10, R111, UR4, -R3 ;  /* 0x000000046f0a7c23 */ /* 0x000fe40008010803 */
[----:B------:R-:W1:Y:S01]  /*5be0*/  SHFL.BFLY PT, R13, R8, 0x1, 0x1f ;  /* 0x0c201f00080d7f89 */ /* 0x000e6200000e0000 */
[----:B------:R2:W-:Y:S01]  /*5bf0*/  MUFU.EX2 R239, R11 ;  /* 0x0000000b00ef7308 */ /* 0x0005e20000000800 */
[C---:B------:R-:W-:Y:S02]  /*5c00*/  HMMA.16816.F32 R32, R4.reuse, R44, RZ ;  /* 0x0000002c0420723c */ /* 0x040fe400000018ff */
[----:B------:R-:W3:Y:S01]  /*5c10*/  SHFL.BFLY PT, R12, R9, 0x1, 0x1f ;  /* 0x0c201f00090c7f89 */ /* 0x000ee200000e0000 */
[----:B------:R4:W1:Y:S05]  /*5c20*/  MUFU.EX2 R135, R10 ;  /* 0x0000000a00877308 */ /* 0x00086a0000000800 */
[----:B------:R-:W-:Y:S01]  /*5c30*/  HMMA.16816.F32 R76, R4, R64, RZ ;  /* 0x00000040044c723c */ /* 0x000fe200000018ff */
[----:B--2---:R-:W-:-:S07]  /*5c40*/  FFMA.FTZ R11, R92, UR4, -R0 ;  /* 0x000000045c0b7c23 */ /* 0x004fce0008010800 */
[C---:B------:R-:W-:Y:S01]  /*5c50*/  HMMA.16816.F32 R40, R4.reuse, R80, RZ ;  /* 0x000000500428723c */ /* 0x040fe200000018ff */
[----:B----4-:R-:W-:Y:S01]  /*5c60*/  FFMA.FTZ R10, R113, UR4, -R3 ;  /* 0x00000004710a7c23 */ /* 0x010fe20008010803 */
[----:B------:R2:W4:Y:S04]  /*5c70*/  MUFU.EX2 R14, R11 ;  /* 0x0000000b000e7308 */ /* 0x0005280000000800 */
[----:B------:R4:W4:Y:S01]  /*5c80*/  MUFU.EX2 R69, R10 ;  /* 0x0000000a00457308 */ /* 0x0009220000000800 */
[----:B-1----:R-:W-:Y:S01]  /*5c90*/  FMNMX.FTZ R72, R8, R13, !PT ;  /* 0x0000000d08487209 */ /* 0x002fe20007810000 */
[----:B------:R-:W-:Y:S01]  /*5ca0*/  HMMA.16816.F32 R36, R4, R84, RZ ;  /* 0x000000540424723c */ /* 0x000fe200000018ff */
[----:B------:R-:W-:Y:S02]  /*5cb0*/  F2FP.F16.F32.PACK_AB R8, R135, R244 ;  /* 0x000000f48708723e */ /* 0x000fe400000000ff */
[----:B---3--:R-:W-:Y:S01]  /*5cc0*/  FMNMX.FTZ R71, R9, R12, !PT ;  /* 0x0000000c09477209 */ /* 0x008fe20007810000 */
[C---:B------:R-:W-:Y:S01]  /*5cd0*/  FMUL.FTZ R12, R72.reuse, UR4 ;  /* 0x00000004480c7c20 */ /* 0x040fe20008410000 */
[----:B------:R-:W-:Y:S01]  /*5ce0*/  FSETP.NEU.FTZ.AND P0, PT, R72, -INF , PT ;  /* 0xff8000004800780b */ /* 0x000fe20003f1d000 */
[----:B--2---:R-:W-:-:S02]  /*5cf0*/  FFMA.FTZ R11, R95, UR4, -R0 ;  /* 0x000000045f0b7c23 */ /* 0x004fc40008010800 */
[C---:B------:R-:W-:Y:S01]  /*5d00*/  HMMA.16816.F32 R28, R4.reuse, R46, RZ ;  /* 0x0000002e041c723c */ /* 0x040fe200000018ff */
[----:B----4-:R-:W-:Y:S01]  /*5d10*/  STL [R1+0x8c], R14 ;  /* 0x00008c0e01007387 */ /* 0x010fe20000100800 */
[--C-:B------:R-:W-:Y:S01]  /*5d20*/  FFMA.FTZ R10, R94, UR4, -R0.reuse ;  /* 0x000000045e0a7c23 */ /* 0x100fe20008010800 */
[----:B------:R-:W-:Y:S02]  /*5d30*/  MUFU.EX2 R2, R11 ;  /* 0x0000000b00027308 */ /* 0x000fe40000000800 */
[----:B------:R-:W-:Y:S02]  /*5d40*/  STL [R1+0xfc], R72 ;  /* 0x0000fc4801007387 */ /* 0x000fe40000100800 */
[----:B------:R1:W2:Y:S01]  /*5d50*/  MUFU.EX2 R232, R10 ;  /* 0x0000000a00e87308 */ /* 0x0002a20000000800 */
[C---:B------:R-:W-:Y:S01]  /*5d60*/  HMMA.16816.F32 R24, R4.reuse, R66, RZ ;  /* 0x000000420418723c */ /* 0x040fe200000018ff */
[----:B------:R-:W-:Y:S07]  /*5d70*/  STL [R1+0x100], R69 ;  /* 0x0001004501007387 */ /* 0x000fee0000100800 */
[----:B------:R-:W-:Y:S01]  /*5d80*/  HMMA.16816.F32 R20, R4, R82, RZ ;  /* 0x000000520414723c */ /* 0x000fe200000018ff */
[----:B-1----:R-:W-:Y:S01]  /*5d90*/  FFMA.FTZ R10, R93, UR4, -R0 ;  /* 0x000000045d0a7c23 */ /* 0x002fe20008010800 */
[----:B--2---:R-:W-:-:S06]  /*5da0*/  F2FP.F16.F32.PACK_AB R9, R232, R14 ;  /* 0x0000000ee809723e */ /* 0x004fcc00000000ff */
[----:B------:R-:W-:Y:S01]  /*5db0*/  HMMA.16816.F32 R16, R4, R86, RZ ;  /* 0x000000560410723c */ /* 0x000fe200000018ff */
[----:B------:R-:W1:Y:S01]  /*5dc0*/  MUFU.EX2 R70, R10 ;  /* 0x0000000a00467308 */ /* 0x000e620000000800 */
[----:B------:R-:W-:Y:S01]  /*5dd0*/  FSEL R5, R12, RZ, P0 ;  /* 0x000000ff0c057208 */ /* 0x000fe20000000000 */
[C---:B------:R-:W-:Y:S01]  /*5de0*/  FMUL.FTZ R4, R71.reuse, UR4 ;  /* 0x0000000447047c20 */ /* 0x040fe20008410000 */
[----:B------:R-:W-:-:S03]  /*5df0*/  FSETP.NEU.FTZ.AND P0, PT, R71, -INF , PT ;  /* 0xff8000004700780b */ /* 0x000fc60003f1d000 */
[--C-:B------:R-:W-:Y:S01]  /*5e00*/  FFMA.FTZ R6, R115, UR4, -R5.reuse ;  /* 0x0000000473067c23 */ /* 0x100fe20008010805 */
[----:B------:R-:W-:Y:S01]  /*5e10*/  FFMA.FTZ R7, R121, UR4, -R5 ;  /* 0x0000000479077c23 */ /* 0x000fe20008010805 */
[----:B------:R-:W-:Y:S01]  /*5e20*/  FSEL R4, R4, RZ, P0 ;  /* 0x000000ff04047208 */ /* 0x000fe20000000000 */
[----:B------:R-:W-:Y:S01]  /*5e30*/  IMAD.MOV.U32 R121, RZ, RZ, R88 ;  /* 0x000000ffff797224 */ /* 0x000fe200078e0058 */
[----:B------:R2:W-:Y:S03]  /*5e40*/  MUFU.EX2 R74, R6 ;  /* 0x00000006004a7308 */ /* 0x0005e60000000800 */
[----:B------:R-:W-:Y:S01]  /*5e50*/  FFMA.FTZ R12, R123, UR4, -R4 ;  /* 0x000000047b0c7c23 */ /* 0x000fe20008010804 */
[----:B-1----:R-:W-:Y:S01]  /*5e60*/  F2FP.F16.F32.PACK_AB R11, R70, R2 ;  /* 0x00000002460b723e */ /* 0x002fe200000000ff */
[----:B------:R1:W-:Y:S01]  /*5e70*/  STL [R1+0x104], R70 ;  /* 0x0001044601007387 */ /* 0x0003e20000100800 */
[----:B------:R3:W4:Y:S01]  /*5e80*/  MUFU.EX2 R73, R7 ;  /* 0x0000000700497308 */ /* 0x0007220000000800 */
[----:B------:R-:W-:-:S02]  /*5e90*/  F2FP.F16.F32.PACK_AB R10, R69, R239 ;  /* 0x000000ef450a723e */ /* 0x000fc400000000ff */
[----:B------:R4:W-:Y:S01]  /*5ea0*/  STL [R1+0x108], R71 ;  /* 0x0001084701007387 */ /* 0x0009e20000100800 */
[----:B------:R1:W-:Y:S01]  /*5eb0*/  MUFU.EX2 R75, R12 ;  /* 0x0000000c004b7308 */ /* 0x0003e20000000800 */
[----:B--2---:R-:W-:-:S03]  /*5ec0*/  FFMA.FTZ R6, R127, UR4, -R5 ;  /* 0x000000047f067c23 */ /* 0x004fc60008010805 */
[----:B------:R-:W-:Y:S01]  /*5ed0*/  HMMA.16816.F32 R116, R8, R56, R32 ;  /* 0x000000380874723c */ /* 0x000fe20000001820 */
[----:B---3--:R-:W-:Y:S01]  /*5ee0*/  FFMA.FTZ R7, R129, UR4, -R5 ;  /* 0x0000000481077c23 */ /* 0x008fe20008010805 */
[----:B------:R-:W-:-:S06]  /*5ef0*/  MOV R129, R89 ;  /* 0x0000005900817202 */ /* 0x000fcc0000000f00 */
[----:B------:R-:W-:Y:S01]  /*5f00*/  HMMA.16816.F32 R96, R8, R52, R76 ;  /* 0x000000340860723c */ /* 0x000fe2000000184c */
[----:B------:R2:W-:Y:S01]  /*5f10*/  MUFU.EX2 R240, R7 ;  /* 0x0000000700f07308 */ /* 0x0005e20000000800 */
[----:B-1----:R-:W-:-:S03]  /*5f20*/  FFMA.FTZ R12, R139, UR4, -R4 ;  /* 0x000000048b0c7c23 */ /* 0x002fc60008010804 */
[----:B------:R1:W3:Y:S03]  /*5f30*/  MUFU.EX2 R70, R6 ;  /* 0x0000000600467308 */ /* 0x0002e60000000800 */
[----:B------:R-:W-:Y:S01]  /*5f40*/  HMMA.16816.F32 R92, R8, R48, R40 ;  /* 0x00000030085c723c */ /* 0x000fe20000001828 */
[----:B----4-:R-:W-:Y:S01]  /*5f50*/  MUFU.EX2 R71, R12 ;  /* 0x0000000c00477308 */ /* 0x010fe20000000800 */
[----:B--2---:R-:W-:-:S06]  /*5f60*/  FFMA.FTZ R7, R122, UR4, -R4 ;  /* 0x000000047a077c23 */ /* 0x004fcc0008010804 */
[----:B------:R-:W-:Y:S01]  /*5f70*/  HMMA.16816.F32 R124, R8, R60, R36 ;  /* 0x0000003c087c723c */ /* 0x000fe20000001824 */
[----:B------:R-:W-:Y:S01]  /*5f80*/  MOV R122, R2 ;  /* 0x00000002007a7202 */ /* 0x000fe20000000f00 */
[----:B------:R2:W-:Y:S01]  /*5f90*/  MUFU.EX2 R69, R7 ;  /* 0x0000000700457308 */ /* 0x0005e20000000800 */
[----:B-1----:R-:W-:-:S05]  /*5fa0*/  FFMA.FTZ R6, R120, UR4, -R4 ;  /* 0x0000000478067c23 */ /* 0x002fca0008010804 */
[C---:B------:R-:W-:Y:S01]  /*5fb0*/  HMMA.16816.F32 R112, R8.reuse, R58, R28 ;  /* 0x0000003a0870723c */ /* 0x040fe2000000181c */
[----:B------:R1:W4:Y:S07]  /*5fc0*/  MUFU.EX2 R111, R6 ;  /* 0x00000006006f7308 */ /* 0x00032e0000000800 */
[----:B------:R-:W-:Y:S01]  /*5fd0*/  HMMA.16816.F32 R88, R8, R54, R24 ;  /* 0x000000360858723c */ /* 0x000fe20000001818 */
[----:B--2---:R-:W-:-:S04]  /*5fe0*/  FFMA.FTZ R7, R134, UR4, -R5 ;  /* 0x0000000486077c23 */ /* 0x004fc80008010805 */
[----:B------:R2:W-:Y:S01]  /*5ff0*/  MUFU.EX2 R72, R7 ;  /* 0x0000000700487308 */ /* 0x0005e20000000800 */
[----:B-1----:R-:W-:Y:S02]  /*6000*/  FFMA.FTZ R6, R128, UR4, -R4 ;  /* 0x0000000480067c23 */ /* 0x002fe40008010804 */
[C---:B------:R-:W-:Y:S02]  /*6010*/  HMMA.16816.F32 R100, R8.reuse, R50, R20 ;  /* 0x000000320864723c */ /* 0x040fe40000001814 */
[----:B------:R1:W1:Y:S06]  /*6020*/  MUFU.EX2 R120, R6 ;  /* 0x0000000600787308 */ /* 0x00026c0000000800 */
[----:B------:R-:W-:Y:S01]  /*6030*/  HMMA.16816.F32 R104, R8, R62, R16 ;  /* 0x0000003e0868723c */ /* 0x000fe20000001810 */
[----:B------:R-:W-:Y:S01]  /*6040*/  F2FP.F16.F32.PACK_AB R8, R73, R74 ;  /* 0x0000004a4908723e */ /* 0x000fe200000000ff */
[----:B--2---:R-:W-:Y:S01]  /*6050*/  FFMA.FTZ R7, R140, UR4, -R5 ;  /* 0x000000048c077c23 */ /* 0x004fe20008010805 */
[----:B---3--:R-:W-:-:S02]  /*6060*/  F2FP.F16.F32.PACK_AB R10, R240, R70 ;  /* 0x00000046f00a723e */ /* 0x008fc400000000ff */
[----:B----4-:R-:W-:Y:S01]  /*6070*/  F2FP.F16.F32.PACK_AB R9, R75, R111 ;  /* 0x0000006f4b09723e */ /* 0x010fe200000000ff */
[----:B------:R2:W-:Y:S01]  /*6080*/  MUFU.EX2 R123, R7 ;  /* 0x00000007007b7308 */ /* 0x0005e20000000800 */
[----:B-1----:R-:W-:Y:S01]  /*6090*/  FFMA.FTZ R6, R136, UR4, -R5 ;  /* 0x0000000488067c23 */ /* 0x002fe20008010805 */
[----:B------:R-:W-:Y:S02]  /*60a0*/  F2FP.F16.F32.PACK_AB R11, R120, R69 ;  /* 0x00000045780b723e */ /* 0x000fe400000000ff */
[----:B------:R-:W-:Y:S01]  /*60b0*/  MOV R136, R239 ;  /* 0x000000ef00887202 */ /* 0x000fe20000000f00 */
[----:B------:R1:W3:Y:S04]  /*60c0*/  MUFU.EX2 R246, R6 ;  /* 0x0000000600f67308 */ /* 0x0002e80000000800 */
[----:B------:R-:W-:Y:S01]  /*60d0*/  HMMA.16816.F32 R16, R8, R84, RZ ;  /* 0x000000540810723c */ /* 0x000fe200000018ff */
[----:B--2---:R-:W-:Y:S01]  /*60e0*/  FFMA.FTZ R7, R145, UR4, -R4 ;  /* 0x0000000491077c23 */ /* 0x004fe20008010804 */
[----:B------:R-:W-:-:S03]  /*60f0*/  MOV R145, R135 ;  /* 0x0000008700917202 */ /* 0x000fc60000000f00 */
[----:B------:R2:W-:Y:S03]  /*6100*/  MUFU.EX2 R139, R7 ;  /* 0x00000007008b7308 */ /* 0x0005e60000000800 */
[----:B------:R-:W-:Y:S01]  /*6110*/  HMMA.16816.F32 R40, R8, R44, RZ ;  /* 0x0000002c0828723c */ /* 0x000fe200000018ff */
[----:B-1----:R-:W-:-:S04]  /*6120*/  FFMA.FTZ R6, R144, UR4, -R5 ;  /* 0x0000000490067c23 */ /* 0x002fc80008010805 */
[----:B------:R1:W-:Y:S03]  /*6130*/  MUFU.EX2 R233, R6 ;  /* 0x0000000600e97308 */ /* 0x0003e60000000800 */
[----:B------:R-:W-:Y:S01]  /*6140*/  HMMA.16816.F32 R36, R8, R46, RZ ;  /* 0x0000002e0824723c */ /* 0x000fe200000018ff */
[----:B--2---:R-:W-:Y:S01]  /*6150*/  FFMA.FTZ R7, R137, UR4, -R3 ;  /* 0x0000000489077c23 */ /* 0x004fe20008010803 */
[----:B------:R-:W-:-:S06]  /*6160*/  MOV R137, R136 ;  /* 0x0000008800897202 */ /* 0x000fcc0000000f00 */
[----:B------:R-:W-:Y:S01]  /*6170*/  HMMA.16816.F32 R32, R8, R64, RZ ;  /* 0x000000400820723c */ /* 0x000fe200000018ff */
[----:B------:R2:W-:Y:S01]  /*6180*/  MUFU.EX2 R110, R7 ;  /* 0x00000007006e7308 */ /* 0x0005e20000000800 */
[----:B------:R-:W-:Y:S01]  /*6190*/  MOV R136, R121 ;  /* 0x0000007900887202 */ /* 0x000fe20000000f00 */
[----:B-1----:R-:W-:-:S04]  /*61a0*/  FFMA.FTZ R6, R133, UR4, -R4 ;  /* 0x0000000485067c23 */ /* 0x002fc80008010804 */
[----:B------:R1:W4:Y:S01]  /*61b0*/  MUFU.EX2 R245, R6 ;  /* 0x0000000600f57308 */ /* 0x0003220000000800 */
[----:B------:R-:W-:Y:S01]  /*61c0*/  HMMA.16816.F32 R24, R8, R80, RZ ;  /* 0x000000500818723c */ /* 0x000fe200000018ff */
[----:B--2---:R-:W-:-:S07]  /*61d0*/  FFMA.FTZ R7, R141, UR4, -R0 ;  /* 0x000000048d077c23 */ /* 0x004fce0008010800 */
[----:B------:R-:W-:Y:S01]  /*61e0*/  HMMA.16816.F32 R20, R8, R82, RZ ;  /* 0x000000520814723c */ /* 0x000fe200000018ff */
[----:B------:R2:W-:Y:S01]  /*61f0*/  MUFU.EX2 R250, R7 ;  /* 0x0000000700fa7308 */ /* 0x0005e20000000800 */
[----:B-1----:R-:W-:-:S06]  /*6200*/  FFMA.FTZ R6, R153, UR4, -R4 ;  /* 0x0000000499067c23 */ /* 0x002fcc0008010804 */
[C---:B------:R-:W-:Y:S01]  /*6210*/  HMMA.16816.F32 R12, R8.reuse, R86, RZ ;  /* 0x00000056080c723c */ /* 0x040fe200000018ff */
[----:B------:R-:W1:Y:S07]  /*6220*/  MUFU.EX2 R134, R6 ;  /* 0x0000000600867308 */ /* 0x000e6e0000000800 */
[----:B------:R-:W-:Y:S01]  /*6230*/  HMMA.16816.F32 R28, R8, R66, RZ ;  /* 0x00000042081c723c */ /* 0x000fe200000018ff */
[----:B---3--:R-:W-:Y:S01]  /*6240*/  F2FP.F16.F32.PACK_AB R8, R72, R246 ;  /* 0x000000f64808723e */ /* 0x008fe200000000ff */
[----:B--2---:R-:W-:Y:S01]  /*6250*/  FFMA.FTZ R7, R146, UR4, -R0 ;  /* 0x0000000492077c23 */ /* 0x004fe20008010800 */
[----:B----4-:R-:W-:-:S02]  /*6260*/  F2FP.F16.F32.PACK_AB R9, R71, R245 ;  /* 0x000000f54709723e */ /* 0x010fc400000000ff */
[----:B------:R-:W-:Y:S01]  /*6270*/  F2FP.F16.F32.PACK_AB R10, R123, R233 ;  /* 0x000000e97b0a723e */ /* 0x000fe200000000ff */
[----:B------:R2:W-:Y:S01]  /*6280*/  MUFU.EX2 R109, R7 ;  /* 0x00000007006d7308 */ /* 0x0005e20000000800 */
[----:B-1----:R-:W-:Y:S01]  /*6290*/  F2FP.F16.F32.PACK_AB R11, R134, R139 ;  /* 0x0000008b860b723e */ /* 0x002fe200000000ff */
[----:B------:R-:W-:Y:S01]  /*62a0*/  FFMA.FTZ R6, R152, UR4, -R3 ;  /* 0x0000000498067c23 */ /* 0x000fe20008010803 */
[----:B------:R-:W-:-:S03]  /*62b0*/  IMAD.MOV.U32 R152, RZ, RZ, R233 ;  /* 0x000000ffff987224 */ /* 0x000fc600078e00e9 */
[----:B------:R1:W-:Y:S02]  /*62c0*/  MUFU.EX2 R251, R6 ;  /* 0x0000000600fb7308 */ /* 0x0003e40000000800 */
[C---:B------:R-:W-:Y:S01]  /*62d0*/  HMMA.16816.F32 R84, R8.reuse, R60, R16 ;  /* 0x0000003c0854723c */ /* 0x040fe20000001810 */
[----:B------:R-:W-:Y:S01]  /*62e0*/  FFMA.FTZ R16, R138, UR4, -R3 ;  /* 0x000000048a107c23 */ /* 0x000fe20008010803 */
[----:B------:R-:W-:Y:S02]  /*62f0*/  MOV R138, R232 ;  /* 0x000000e8008a7202 */ /* 0x000fe40000000f00 */
[----:B------:R-:W-:Y:S01]  /*6300*/  MOV R141, R152 ;  /* 0x00000098008d7202 */ /* 0x000fe20000000f00 */
[----:B------:R3:W-:Y:S01]  /*6310*/  MUFU.EX2 R207, R16 ;  /* 0x0000001000cf7308 */ /* 0x0007e20000000800 */
[----:B--2---:R-:W-:Y:S01]  /*6320*/  FFMA.FTZ R7, R158, UR4, -R5 ;  /* 0x000000049e077c23 */ /* 0x004fe20008010805 */
[----:B------:R-:W-:Y:S01]  /*6330*/  IMAD.MOV.U32 R152, RZ, RZ, R123 ;  /* 0x000000ffff987224 */ /* 0x000fe200078e007b */
[----:B------:R-:W-:Y:S02]  /*6340*/  HMMA.16816.F32 R76, R8, R56, R40 ;  /* 0x00000038084c723c */ /* 0x000fe40000001828 */
[----:B------:R2:W4:Y:S01]  /*6350*/  MUFU.EX2 R128, R7 ;  /* 0x0000000700807308 */ /* 0x0005220000000800 */
[----:B-1----:R-:W-:Y:S01]  /*6360*/  FFMA.FTZ R6, R142, UR4, -R3 ;  /* 0x000000048e067c23 */ /* 0x002fe20008010803 */
[----:B------:R-:W-:Y:S01]  /*6370*/  IMAD.MOV.U32 R142, RZ, RZ, R139 ;  /* 0x000000ffff8e7224 */ /* 0x000fe200078e008b */
[----:B------:R-:W-:-:S02]  /*6380*/  MOV R139, R120 ;  /* 0x00000078008b7202 */ /* 0x000fc40000000f00 */
[----:B------:R1:W-:Y:S01]  /*6390*/  MUFU.EX2 R140, R6 ;  /* 0x00000006008c7308 */ /* 0x0003e20000000800 */
[----:B------:R-:W-:Y:S01]  /*63a0*/  HMMA.16816.F32 R44, R8, R52, R32 ;  /* 0x00000034082c723c */ /* 0x000fe20000001820 */
[----:B---3--:R-:W-:Y:S01]  /*63b0*/  LDSM.16.MT88.4 R16, [R180+0x9000] ;  /* 0x00900000b410783b */ /* 0x008fe20000004200 */
[----:B--2---:R-:W-:-:S06]  /*63c0*/  FFMA.FTZ R7, R161, UR4, -R5 ;  /* 0x00000004a1077c23 */ /* 0x004fcc0008010805 */
[----:B------:R-:W-:Y:S01]  /*63d0*/  HMMA.16816.F32 R56, R8, R58, R36 ;  /* 0x0000003a0838723c */ /* 0x000fe20000001824 */
[----:B------:R2:W-:Y:S01]  /*63e0*/  MUFU.EX2 R108, R7 ;  /* 0x00000007006c7308 */ /* 0x0005e20000000800 */
[----:B-1----:R-:W-:Y:S01]  /*63f0*/  FFMA.FTZ R6, R143, UR4, -R0 ;  /* 0x000000048f067c23 */ /* 0x002fe20008010800 */
[----:B------:R-:W-:-:S05]  /*6400*/  MOV R143, R138 ;  /* 0x0000008a008f7202 */ /* 0x000fca0000000f00 */
[----:B------:R-:W-:Y:S01]  /*6410*/  HMMA.16816.F32 R64, R8, R48, R24 ;  /* 0x000000300840723c */ /* 0x000fe20000001818 */
[----:B------:R-:W1:Y:S01]  /*6420*/  LDSM.16.MT88.4 R24, [R217+0x9000] ;  /* 0x00900000d918783b */ /* 0x000e620000004200 */
[----:B------:R3:W3:Y:S01]  /*6430*/  MUFU.EX2 R206, R6 ;  /* 0x0000000600ce7308 */ /* 0x0006e20000000800 */
[----:B------:R-:W-:-:S05]  /*6440*/  MOV R138, R122 ;  /* 0x0000007a008a7202 */ /* 0x000fca0000000f00 */
[----:B------:R-:W-:Y:S01]  /*6450*/  HMMA.16816.F32 R36, R8, R50, R20 ;  /* 0x000000320824723c */ /* 0x000fe20000001814 */
[----:B------:R-:W1:Y:S01]  /*6460*/  LDSM.16.MT88.4 R20, [R164+0x9000] ;  /* 0x00900000a414783b */ /* 0x000e620000004200 */
[----:B--2---:R-:W-:Y:S01]  /*6470*/  FFMA.FTZ R7, R166, UR4, -R4 ;  /* 0x00000004a6077c23 */ /* 0x004fe20008010804 */
[----:B----4-:R-:W-:-:S03]  /*6480*/  MOV R166, R128 ;  /* 0x0000008000a67202 */ /* 0x010fc60000000f00 */
[----:B------:R2:W-:Y:S02]  /*6490*/  MUFU.EX2 R135, R7 ;  /* 0x0000000700877308 */ /* 0x0005e40000000800 */
[----:B------:R-:W-:Y:S01]  /*64a0*/  HMMA.16816.F32 R32, R8, R62, R12 ;  /* 0x0000003e0820723c */ /* 0x000fe2000000180c */
[----:B------:R-:W4:Y:S01]  /*64b0*/  LDSM.16.MT88.4 R12, [R147+0x9000] ;  /* 0x00900000930c783b */ /* 0x000f220000004200 */
[----:B---3--:R-:W-:-:S04]  /*64c0*/  FFMA.FTZ R6, R131, UR4, -R0 ;  /* 0x0000000483067c23 */ /* 0x008fc80008010800 */
[----:B------:R3:W3:Y:S02]  /*64d0*/  MUFU.EX2 R144, R6 ;  /* 0x0000000600907308 */ /* 0x0006e40000000800 */
[----:B------:R-:W-:Y:S01]  /*64e0*/  HMMA.16816.F32 R40, R8, R54, R28 ;  /* 0x000000360828723c */ /* 0x000fe2000000181c */
[----:B------:R-:W-:Y:S01]  /*64f0*/  FFMA.FTZ R28, R163, UR4, -R4 ;  /* 0x00000004a31c7c23 */ /* 0x000fe20008010804 */
[----:B------:R-:W-:Y:S02]  /*6500*/  F2FP.F16.F32.PACK_AB R8, R207, R251 ;  /* 0x000000fbcf08723e */ /* 0x000fe400000000ff */
[----:B------:R-:W-:Y:S01]  /*6510*/  F2FP.F16.F32.PACK_AB R9, R206, R250 ;  /* 0x000000face09723e */ /* 0x000fe200000000ff */
[----:B------:R-:W-:Y:S01]  /*6520*/  MUFU.EX2 R128, R28 ;  /* 0x0000001c00807308 */ /* 0x000fe20000000800 */
[----:B------:R-:W-:Y:S01]  /*6530*/  F2FP.F16.F32.PACK_AB R10, R140, R110 ;  /* 0x0000006e8c0a723e */ /* 0x000fe200000000ff */
[----:B--2---:R-:W-:Y:S01]  /*6540*/  FFMA.FTZ R7, R150, UR4, -R3 ;  /* 0x0000000496077c23 */ /* 0x004fe20008010803 */
[----:B------:R-:W-:Y:S01]  /*6550*/  MOV R150, R145 ;  /* 0x0000009100967202 */ /* 0x000fe20000000f00 */
[----:B---3--:R-:W-:Y:S01]  /*6560*/  FFMA.FTZ R6, R160, UR4, -R5 ;  /* 0x00000004a0067c23 */ /* 0x008fe20008010805 */
[----:B------:R-:W-:-:S03]  /*6570*/  F2FP.F16.F32.PACK_AB R11, R144, R109 ;  /* 0x0000006d900b723e */ /* 0x000fc600000000ff */
[----:B------:R2:W3:Y:S04]  /*6580*/  MUFU.EX2 R2, R6 ;  /* 0x0000000600027308 */ /* 0x0004e80000000800 */
[C---:B-1----:R-:W-:Y:S08]  /*6590*/  HMMA.16816.F32 R80, R8.reuse, R24, R116 ;  /* 0x000000180850723c */ /* 0x042ff00000001874 */
[----:B------:R-:W-:Y:S01]  /*65a0*/  HMMA.16816.F32 R96, R8, R20, R96 ;  /* 0x000000140860723c */ /* 0x000fe20000001860 */
[----:B--2---:R-:W-:-:S04]  /*65b0*/  FFMA.FTZ R6, R159, UR4, -R5 ;  /* 0x000000049f067c23 */ /* 0x004fc80008010805 */
[----:B------:R1:W-:Y:S03]  /*65c0*/  MUFU.EX2 R205, R6 ;  /* 0x0000000600cd7308 */ /* 0x0003e60000000800 */
[C---:B------:R-:W-:Y:S08]  /*65d0*/  HMMA.16816.F32 R92, R8.reuse, R16, R92 ;  /* 0x00000010085c723c */ /* 0x040ff0000000185c */
[----:B----4-:R-:W-:Y:S01]  /*65e0*/  HMMA.16816.F32 R124, R8, R12, R124 ;  /* 0x0000000c087c723c */ /* 0x010fe2000000187c */
[----:B-1----:R-:W-:-:S04]  /*65f0*/  FFMA.FTZ R6, R162, UR4, -R4 ;  /* 0x00000004a2067c23 */ /* 0x002fc80008010804 */
[----:B------:R1:W2:Y:S03]  /*6600*/  MUFU.EX2 R238, R6 ;  /* 0x0000000600ee7308 */ /* 0x0002a60000000800 */
[C---:B------:R-:W-:Y:S08]  /*6610*/  HMMA.16816.F32 R28, R8.reuse, R26, R112 ;  /* 0x0000001a081c723c */ /* 0x040ff00000001870 */
[----:B------:R-:W-:Y:S01]  /*6620*/  HMMA.16816.F32 R88, R8, R22, R88 ;  /* 0x000000160858723c */ /* 0x000fe20000001858 */
[----:B-1----:R-:W-:-:S07]  /*6630*/  FFMA.FTZ R6, R165, UR4, -R4 ;  /* 0x00000004a5067c23 */ /* 0x002fce0008010804 */
[C---:B------:R-:W-:Y:S01]  /*6640*/  HMMA.16816.F32 R100, R8.reuse, R18, R100 ;  /* 0x000000120864723c */ /* 0x040fe20000001864 */
[----:B------:R-:W1:Y:S07]  /*6650*/  MUFU.EX2 R239, R6 ;  /* 0x0000000600ef7308 */ /* 0x000e6e0000000800 */
[----:B------:R-:W-:Y:S01]  /*6660*/  HMMA.16816.F32 R60, R8, R14, R104 ;  /* 0x0000000e083c723c */ /* 0x000fe20000001868 */
[----:B---3--:R-:W-:Y:S02]  /*6670*/  F2FP.F16.F32.PACK_AB R8, R166, R2 ;  /* 0x00000002a608723e */ /* 0x008fe400000000ff */
[----:B--2---:R-:W-:-:S02]  /*6680*/  F2FP.F16.F32.PACK_AB R9, R128, R238 ;  /* 0x000000ee8009723e */ /* 0x004fc400000000ff */
[----:B------:R-:W-:Y:S02]  /*6690*/  F2FP.F16.F32.PACK_AB R10, R108, R205 ;  /* 0x000000cd6c0a723e */ /* 0x000fe400000000ff */
[----:B-1----:R-:W-:Y:S01]  /*66a0*/  F2FP.F16.F32.PACK_AB R11, R239, R135 ;  /* 0x00000087ef0b723e */ /* 0x002fe200000000ff */
[--C-:B------:R-:W-:Y:S02]  /*66b0*/  FFMA.FTZ R6, R151, UR4, -R3.reuse ;  /* 0x0000000497067c23 */ /* 0x100fe40008010803 */
[----:B------:R1:W-:Y:S04]  /*66c0*/  MUFU.EX2 R151, R7 ;  /* 0x0000000700977308 */ /* 0x0003e80000000800 */
[C---:B------:R-:W-:Y:S01]  /*66d0*/  HMMA.16816.F32 R104, R8.reuse, R24, R76 ;  /* 0x000000180868723c */ /* 0x040fe2000000184c */
[----:B------:R2:W-:Y:S07]  /*66e0*/  MUFU.EX2 R233, R6 ;  /* 0x0000000600e97308 */ /* 0x0005ee0000000800 */
[----:B------:R-:W-:Y:S01]  /*66f0*/  HMMA.16816.F32 R56, R8, R26, R56 ;  /* 0x0000001a0838723c */ /* 0x000fe20000001838 */
[----:B------:R-:W3:Y:S01]  /*6700*/  LDSM.16.MT88.4 R24, [R217+0x9800] ;  /* 0x00980000d918783b */ /* 0x000ee20000004200 */
[----:B-1----:R-:W-:Y:S01]  /*6710*/  FFMA.FTZ R7, R168, UR4, -R3 ;  /* 0x00000004a8077c23 */ /* 0x002fe20008010803 */
[----:B------:R-:W-:-:S03]  /*6720*/  IMAD.MOV.U32 R168, RZ, RZ, R244 ;  /* 0x000000ffffa87224 */ /* 0x000fc600078e00f4 */
[----:B------:R1:W-:Y:S01]  /*6730*/  MUFU.EX2 R163, R7 ;  /* 0x0000000700a37308 */ /* 0x0003e20000000800 */
[----:B--2---:R-:W-:Y:S01]  /*6740*/  FFMA.FTZ R6, R169, UR4, -R3 ;  /* 0x00000004a9067c23 */ /* 0x004fe20008010803 */
[C---:B------:R-:W-:Y:S01]  /*6750*/  HMMA.16816.F32 R48, R8.reuse, R22, R40 ;  /* 0x000000160830723c */ /* 0x040fe20000001828 */
[----:B------:R-:W-:Y:S01]  /*6760*/  IMAD.MOV.U32 R169, RZ, RZ, R144 ;  /* 0x000000ffffa97224 */ /* 0x000fe200078e0090 */
[----:B------:R-:W-:Y:S01]  /*6770*/  MOV R144, R136 ;  /* 0x0000008800907202 */ /* 0x000fe20000000f00 */
[----:B------:R2:W4:Y:S05]  /*6780*/  MUFU.EX2 R158, R6 ;  /* 0x00000006009e7308 */ /* 0x00052a0000000800 */
[----:B------:R-:W-:Y:S01]  /*6790*/  HMMA.16816.F32 R52, R8, R20, R44 ;  /* 0x000000140834723c */ /* 0x000fe2000000182c */
[----:B------:R-:W-:Y:S01]  /*67a0*/  LDSM.16.MT88.4 R20, [R147+0x9800] ;  /* 0x009800009314783b */ /* 0x000fe20000004200 */
[----:B-1----:R-:W-:-:S06]  /*67b0*/  FFMA.FTZ R7, R167, UR4, -R0 ;  /* 0x00000004a7077c23 */ /* 0x002fcc0008010800 */
[C---:B------:R-:W-:Y:S01]  /*67c0*/  HMMA.16816.F32 R40, R8.reuse, R18, R36 ;  /* 0x000000120828723c */ /* 0x040fe20000001824 */
[--C-:B--2---:R-:W-:Y:S01]  /*67d0*/  FFMA.FTZ R6, R149, UR4, -R0.reuse ;  /* 0x0000000495067c23 */ /* 0x104fe20008010800 */
[----:B------:R1:W-:Y:S04]  /*67e0*/  MUFU.EX2 R159, R7 ;  /* 0x00000007009f7308 */ /* 0x0003e80000000800 */
[----:B------:R2:W-:Y:S02]  /*67f0*/  MUFU.EX2 R153, R6 ;  /* 0x0000000600997308 */ /* 0x0005e40000000800 */
[C---:B------:R-:W-:Y:S01]  /*6800*/  HMMA.16816.F32 R44, R8.reuse, R16, R64 ;  /* 0x00000010082c723c */ /* 0x040fe20000001840 */
[----:B------:R-:W3:Y:S07]  /*6810*/  LDSM.16.MT88.4 R16, [R164+0x9800] ;  /* 0x00980000a410783b */ /* 0x000eee0000004200 */
[----:B------:R-:W-:Y:S01]  /*6820*/  HMMA.16816.F32 R36, R8, R12, R84 ;  /* 0x0000000c0824723c */ /* 0x000fe20000001854 */
[----:B-1----:R-:W-:Y:S01]  /*6830*/  FFMA.FTZ R7, R174, UR4, -R5 ;  /* 0x00000004ae077c23 */ /* 0x002fe20008010805 */
[----:B--2---:R-:W-:-:S03]  /*6840*/  FFMA.FTZ R6, R132, UR4, -R0 ;  /* 0x0000000484067c23 */ /* 0x004fc60008010800 */
[----:B------:R1:W-:Y:S03]  /*6850*/  MUFU.EX2 R232, R7 ;  /* 0x0000000700e87308 */ /* 0x0003e60000000800 */
[----:B------:R-:W-:Y:S01]  /*6860*/  HMMA.16816.F32 R32, R8, R14, R32 ;  /* 0x0000000e0820723c */ /* 0x000fe20000001820 */
[----:B------:R-:W-:Y:S01]  /*6870*/  FFMA.FTZ R8, R148, UR4, -R0 ;  /* 0x0000000494087c23 */ /* 0x000fe20008010800 */
[----:B------:R-:W2:Y:S01]  /*6880*/  LDSM.16.MT88.4 R12, [R180+0x9800] ;  /* 0x00980000b40c783b */ /* 0x000ea20000004200 */
[----:B------:R1:W1:Y:S01]  /*6890*/  MUFU.EX2 R146, R6 ;  /* 0x0000000600927308 */ /* 0x0002620000000800 */
[----:B----4-:R-:W-:-:S03]  /*68a0*/  F2FP.F16.F32.PACK_AB R10, R163, R158 ;  /* 0x0000009ea30a723e */ /* 0x010fc600000000ff */
[----:B------:R4:W4:Y:S01]  /*68b0*/  MUFU.EX2 R165, R8 ;  /* 0x0000000800a57308 */ /* 0x0009220000000800 */
[--C-:B-1----:R-:W-:Y:S01]  /*68c0*/  FFMA.FTZ R7, R177, UR4, -R5.reuse ;  /* 0x00000004b1077c23 */ /* 0x102fe20008010805 */
[----:B------:R-:W-:Y:S01]  /*68d0*/  IMAD.MOV.U32 R177, RZ, RZ, R150 ;  /* 0x000000ffffb17224 */ /* 0x000fe200078e0096 */
[----:B------:R-:W-:Y:S02]  /*68e0*/  MOV R150, R129 ;  /* 0x0000008100967202 */ /* 0x000fe40000000f00 */
[----:B------:R1:W-:Y:S01]  /*68f0*/  MUFU.EX2 R161, R7 ;  /* 0x0000000700a17308 */ /* 0x0003e20000000800 */
[----:B------:R-:W-:Y:S01]  /*6900*/  MOV R129, R247 ;  /* 0x000000f700817202 */ /* 0x000fe20000000f00 */
[----:B------:R-:W-:Y:S01]  /*6910*/  FFMA.FTZ R6, R173, UR4, -R5 ;  /* 0x00000004ad067c23 */ /* 0x000fe20008010805 */
[----:B------:R-:W-:Y:S02]  /*6920*/  F2FP.F16.F32.PACK_AB R11, R146, R159 ;  /* 0x0000009f920b723e */ /* 0x000fe400000000ff */
[----:B------:R-:W-:Y:S01]  /*6930*/  MOV R173, R146 ;  /* 0x0000009200ad7202 */ /* 0x000fe20000000f00 */
[----:B------:R3:W-:Y:S01]  /*6940*/  MUFU.EX2 R133, R6 ;  /* 0x0000000600857308 */ /* 0x0007e20000000800 */
[----:B----4-:R-:W-:-:S02]  /*6950*/  F2FP.F16.F32.PACK_AB R8, R151, R233 ;  /* 0x000000e99708723e */ /* 0x010fc400000000ff */
[----:B------:R-:W-:Y:S02]  /*6960*/  F2FP.F16.F32.PACK_AB R9, R165, R153 ;  /* 0x00000099a509723e */ /* 0x000fe400000000ff */
[----:B------:R-:W-:Y:S01]  /*6970*/  MOV R146, R248 ;  /* 0x000000f800927202 */ /* 0x000fe20000000f00 */
[----:B-1----:R-:W-:Y:S01]  /*6980*/  FFMA.FTZ R7, R178, UR4, -R4 ;  /* 0x00000004b2077c23 */ /* 0x002fe20008010804 */
[----:B------:R-:W-:-:S03]  /*6990*/  IMAD.MOV.U32 R178, RZ, RZ, R141 ;  /* 0x000000ffffb27224 */ /* 0x000fc600078e008d */
[----:B---3--:R-:W-:Y:S01]  /*69a0*/  HMMA.16816.F32 R64, R8, R26, R28 ;  /* 0x0000001a0840723c */ /* 0x008fe2000000181c */
[----:B------:R-:W-:Y:S01]  /*69b0*/  FFMA.FTZ R28, R175, UR4, -R4 ;  /* 0x00000004af1c7c23 */ /* 0x000fe20008010804 */
[----:B------:R1:W-:Y:S01]  /*69c0*/  MUFU.EX2 R160, R7 ;  /* 0x0000000700a07308 */ /* 0x0003e20000000800 */
[----:B------:R-:W-:-:S03]  /*69d0*/  FFMA.FTZ R6, R172, UR4, -R5 ;  /* 0x00000004ac067c23 */ /* 0x000fc60008010805 */
[----:B------:R3:W-:Y:S02]  /*69e0*/  MUFU.EX2 R148, R28 ;  /* 0x0000001c00947308 */ /* 0x0007e40000000800 */
[C---:B------:R-:W-:Y:S02]  /*69f0*/  HMMA.16816.F32 R76, R8.reuse, R24, R80 ;  /* 0x00000018084c723c */ /* 0x040fe40000001850 */
[----:B------:R4:W2:Y:S06]  /*6a00*/  MUFU.EX2 R116, R6 ;  /* 0x0000000600747308 */ /* 0x0008ac0000000800 */
[----:B------:R-:W-:Y:S01]  /*6a10*/  HMMA.16816.F32 R112, R8, R18, R88 ;  /* 0x000000120870723c */ /* 0x000fe20000001858 */
[----:B-1----:R-:W-:Y:S01]  /*6a20*/  FFMA.FTZ R7, R185, UR4, -R3 ;  /* 0x00000004b9077c23 */ /* 0x002fe20008010803 */
[----:B------:R-:W-:-:S02]  /*6a30*/  IMAD.MOV.U32 R185, RZ, RZ, R138 ;  /* 0x000000ffffb97224 */ /* 0x000fc400078e008a */
[--C-:B---3--:R-:W-:Y:S01]  /*6a40*/  FFMA.FTZ R28, R196, UR4, -R4.reuse ;  /* 0x00000004c41c7c23 */ /* 0x108fe20008010804 */
[----:B------:R1:W-:Y:S01]  /*6a50*/  MUFU.EX2 R31, R7 ;  /* 0x00000007001f7308 */ /* 0x0003e20000000800 */
[----:B----4-:R-:W-:Y:S01]  /*6a60*/  FFMA.FTZ R6, R179, UR4, -R4 ;  /* 0x00000004b3067c23 */ /* 0x010fe20008010804 */
[----:B--2---:R-:W-:Y:S01]  /*6a70*/  IMAD.MOV.U32 R175, RZ, RZ, R116 ;  /* 0x000000ffffaf7224 */ /* 0x004fe200078e0074 */
[----:B------:R-:W-:Y:S01]  /*6a80*/  HMMA.16816.F32 R92, R8, R12, R92 ;  /* 0x0000000c085c723c */ /* 0x000fe2000000185c */
[----:B------:R-:W-:Y:S01]  /*6a90*/  MUFU.EX2 R247, R28 ;  /* 0x0000001c00f77308 */ /* 0x000fe20000000800 */
[----:B------:R-:W-:-:S03]  /*6aa0*/  MOV R179, R143 ;  /* 0x0000008f00b37202 */ /* 0x000fc60000000f00 */
[----:B------:R2:W3:Y:S03]  /*6ab0*/  MUFU.EX2 R131, R6 ;  /* 0x0000000600837308 */ /* 0x0004e60000000800 */
[C---:B------:R-:W-:Y:S01]  /*6ac0*/  HMMA.16816.F32 R116, R8.reuse, R16, R96 ;  /* 0x000000100874723c */ /* 0x040fe20000001860 */
[----:B-1----:R-:W-:Y:S01]  /*6ad0*/  FFMA.FTZ R7, R183, UR4, -R3 ;  /* 0x00000004b7077c23 */ /* 0x002fe20008010803 */
[----:B------:R-:W-:Y:S02]  /*6ae0*/  MOV R183, R152 ;  /* 0x0000009800b77202 */ /* 0x000fe40000000f00 */
[----:B------:R-:W-:Y:S01]  /*6af0*/  MOV R152, R249 ;  /* 0x000000f900987202 */ /* 0x000fe20000000f00 */
[----:B------:R1:W-:Y:S03]  /*6b00*/  MUFU.EX2 R132, R7 ;  /* 0x0000000700847308 */ /* 0x0003e60000000800 */
[----:B------:R-:W-:Y:S01]  /*6b10*/  HMMA.16816.F32 R100, R8, R14, R100 ;  /* 0x0000000e0864723c */ /* 0x000fe20000001864 */
[----:B--2---:R-:W-:Y:S01]  /*6b20*/  FFMA.FTZ R6, R176, UR4, -R4 ;  /* 0x00000004b0067c23 */ /* 0x004fe20008010804 */
[----:B------:R-:W-:-:S03]  /*6b30*/  MOV R176, R142 ;  /* 0x0000008e00b07202 */ /* 0x000fc60000000f00 */
[----:B------:R2:W4:Y:S03]  /*6b40*/  MUFU.EX2 R162, R6 ;  /* 0x0000000600a27308 */ /* 0x0005260000000800 */
[----:B------:R-:W-:Y:S01]  /*6b50*/  HMMA.16816.F32 R124, R8, R20, R124 ;  /* 0x00000014087c723c */ /* 0x000fe2000000187c */
[----:B-1----:R-:W-:Y:S01]  /*6b60*/  FFMA.FTZ R7, R171, UR4, -R0 ;  /* 0x00000004ab077c23 */ /* 0x002fe20008010800 */
[----:B------:R-:W-:-:S03]  /*6b70*/  MOV R171, R245 ;  /* 0x000000f500ab7202 */ /* 0x000fc60000000f00 */
[----:B------:R1:W-:Y:S03]  /*6b80*/  MUFU.EX2 R172, R7 ;  /* 0x0000000700ac7308 */ /* 0x0003e60000000800 */
[----:B------:R-:W-:Y:S01]  /*6b90*/  HMMA.16816.F32 R96, R8, R22, R60 ;  /* 0x000000160860723c */ /* 0x000fe2000000183c */
[----:B------:R-:W-:Y:S02]  /*6ba0*/  F2FP.F16.F32.PACK_AB R8, R232, R133 ;  /* 0x00000085e808723e */ /* 0x000fe400000000ff */
[----:B---3--:R-:W-:Y:S01]  /*6bb0*/  F2FP.F16.F32.PACK_AB R9, R148, R131 ;  /* 0x000000839409723e */ /* 0x008fe200000000ff */
[----:B--2---:R-:W-:Y:S01]  /*6bc0*/  FFMA.FTZ R6, R191, UR4, -R3 ;  /* 0x00000004bf067c23 */ /* 0x004fe20008010803 */
[----:B------:R-:W-:Y:S02]  /*6bd0*/  F2FP.F16.F32.PACK_AB R10, R161, R175 ;  /* 0x000000afa10a723e */ /* 0x000fe400000000ff */
[----:B----4-:R-:W-:Y:S01]  /*6be0*/  F2FP.F16.F32.PACK_AB R11, R162, R160 ;  /* 0x000000a0a20b723e */ /* 0x010fe200000000ff */
[----:B------:R2:W3:Y:S01]  /*6bf0*/  MUFU.EX2 R29, R6 ;  /* 0x00000006001d7308 */ /* 0x0004e20000000800 */
[----:B------:R-:W-:Y:S01]  /*6c00*/  MOV R191, R137 ;  /* 0x0000008900bf7202 */ /* 0x000fe20000000f00 */
[----:B-1----:R-:W-:Y:S01]  /*6c10*/  FFMA.FTZ R7, R193, UR4, -R5 ;  /* 0x00000004c1077c23 */ /* 0x002fe20008010805 */
[----:B------:R-:W-:-:S03]  /*6c20*/  IMAD.MOV.U32 R193, RZ, RZ, R129 ;  /* 0x000000ffffc17224 */ /* 0x000fc600078e0081 */
[----:B------:R-:W-:Y:S01]  /*6c30*/  HMMA.16816.F32 R120, R8, R24, R104 ;  /* 0x000000180878723c */ /* 0x000fe20000001868 */
[----:B--2---:R-:W-:-:S07]  /*6c40*/  FFMA.FTZ R6, R190, UR4, -R3 ;  /* 0x00000004be067c23 */ /* 0x004fce0008010803 */
[C---:B------:R-:W-:Y:S01]  /*6c50*/  HMMA.16816.F32 R104, R8.reuse, R26, R56 ;  /* 0x0000001a0868723c */ /* 0x040fe20000001838 */
[----:B------:R-:W1:Y:S01]  /*6c60*/  LDSM.16.MT88.4 R24, [R217+0xa000] ;  /* 0x00a00000d918783b */ /* 0x000e620000004200 */
[----:B---3--:R-:W-:Y:S01]  /*6c70*/  IMAD.MOV.U32 R190, RZ, RZ, R29 ;  /* 0x000000ffffbe7224 */ /* 0x008fe200078e001d */
[----:B------:R2:W3:Y:S05]  /*6c80*/  MUFU.EX2 R149, R6 ;  /* 0x0000000600957308 */ /* 0x0004ea0000000800 */
[C---:B------:R-:W-:Y:S08]  /*6c90*/  HMMA.16816.F32 R88, R8.reuse, R16, R52 ;  /* 0x000000100858723c */ /* 0x040ff00000001834 */
[C---:B------:R-:W-:Y:S01]  /*6ca0*/  HMMA.16816.F32 R84, R8.reuse, R18, R48 ;  /* 0x000000120854723c */ /* 0x040fe20000001830 */
[----:B--2---:R-:W-:Y:S01]  /*6cb0*/  FFMA.FTZ R6, R182, UR4, -R0 ;  /* 0x00000004b6067c23 */ /* 0x004fe20008010800 */
[----:B------:R-:W2:Y:S01]  /*6cc0*/  LDSM.16.MT88.4 R16, [R164+0xa000] ;  /* 0x00a00000a410783b */ /* 0x000ea20000004200 */
[----:B------:R-:W-:Y:S01]  /*6cd0*/  MOV R182, R131 ;  /* 0x0000008300b67202 */ /* 0x000fe20000000f00 */
[----:B------:R-:W-:Y:S01]  /*6ce0*/  IMAD.MOV.U32 R131, RZ, RZ, R252 ;  /* 0x000000ffff837224 */ /* 0x000fe200078e00fc */
[----:B------:R4:W-:Y:S03]  /*6cf0*/  MUFU.EX2 R167, R6 ;  /* 0x0000000600a77308 */ /* 0x0009e60000000800 */
[C---:B------:R-:W-:Y:S08]  /*6d00*/  HMMA.16816.F32 R80, R8.reuse, R12, R44 ;  /* 0x0000000c0850723c */ /* 0x040ff0000000182c */
[----:B------:R-:W-:Y:S01]  /*6d10*/  HMMA.16816.F32 R60, R8, R14, R40 ;  /* 0x0000000e083c723c */ /* 0x000fe20000001828 */
[----:B------:R-:W2:Y:S01]  /*6d20*/  LDSM.16.MT88.4 R12, [R180+0xa000] ;  /* 0x00a00000b40c783b */ /* 0x000ea20000004200 */
[----:B----4-:R-:W-:Y:S01]  /*6d30*/  FFMA.FTZ R6, R154, UR4, -R0 ;  /* 0x000000049a067c23 */ /* 0x010fe20008010800 */
[----:B------:R-:W-:-:S03]  /*6d40*/  MOV R154, R140 ;  /* 0x0000008c009a7202 */ /* 0x000fc60000000f00 */
[----:B------:R4:W1:Y:S02]  /*6d50*/  MUFU.EX2 R145, R6 ;  /* 0x0000000600917308 */ /* 0x0008640000000800 */
[C---:B------:R-:W-:Y:S08]  /*6d60*/  HMMA.16816.F32 R36, R8.reuse, R20, R36 ;  /* 0x000000140824723c */ /* 0x040ff00000001824 */
[----:B------:R-:W-:Y:S01]  /*6d70*/  HMMA.16816.F32 R32, R8, R22, R32 ;  /* 0x000000160820723c */ /* 0x000fe20000001820 */
[----:B------:R-:W2:Y:S01]  /*6d80*/  LDSM.16.MT88.4 R20, [R147+0xa000] ;  /* 0x00a000009314783b */ /* 0x000ea20000004200 */
[----:B------:R-:W-:Y:S01]  /*6d90*/  FFMA.FTZ R8, R181, UR4, -R0 ;  /* 0x00000004b5087c23 */ /* 0x000fe20008010800 */
[----:B---3--:R-:W-:Y:S01]  /*6da0*/  F2FP.F16.F32.PACK_AB R10, R132, R149 ;  /* 0x00000095840a723e */ /* 0x008fe200000000ff */
[----:B------:R-:W-:-:S02]  /*6db0*/  IMAD.MOV.U32 R181, RZ, RZ, R139 ;  /* 0x000000ffffb57224 */ /* 0x000fc400078e008b */
[--C-:B----4-:R-:W-:Y:S01]  /*6dc0*/  FFMA.FTZ R6, R194, UR4, -R5.reuse ;  /* 0x00000004c2067c23 */ /* 0x110fe20008010805 */
[----:B------:R3:W4:Y:S01]  /*6dd0*/  MUFU.EX2 R30, R8 ;  /* 0x00000008001e7308 */ /* 0x0007220000000800 */
[----:B-1----:R-:W-:Y:S02]  /*6de0*/  F2FP.F16.F32.PACK_AB R11, R145, R172 ;  /* 0x000000ac910b723e */ /* 0x002fe400000000ff */
[----:B------:R-:W-:Y:S01]  /*6df0*/  MOV R194, R246 ;  /* 0x000000f600c27202 */ /* 0x000fe20000000f00 */
[----:B------:R1:W-:Y:S01]  /*6e00*/  MUFU.EX2 R174, R6 ;  /* 0x0000000600ae7308 */ /* 0x0003e20000000800 */
[----:B---3--:R-:W-:Y:S02]  /*6e10*/  F2FP.F16.F32.PACK_AB R8, R31, R190 ;  /* 0x000000be1f08723e */ /* 0x008fe400000000ff */
[----:B----4-:R-:W-:Y:S01]  /*6e20*/  F2FP.F16.F32.PACK_AB R9, R30, R167 ;  /* 0x000000a71e09723e */ /* 0x010fe200000000ff */
[--C-:B-1----:R-:W-:Y:S02]  /*6e30*/  FFMA.FTZ R6, R195, UR4, -R5.reuse ;  /* 0x00000004c3067c23 */ /* 0x102fe40008010805 */
[----:B------:R1:W-:Y:S04]  /*6e40*/  MUFU.EX2 R195, R7 ;  /* 0x0000000700c37308 */ /* 0x0003e80000000800 */
[C---:B------:R-:W-:Y:S01]  /*6e50*/  HMMA.16816.F32 R76, R8.reuse, R24, R76 ;  /* 0x00000018084c723c */ /* 0x040fe2000000184c */
[----:B------:R3:W-:Y:S07]  /*6e60*/  MUFU.EX2 R29, R6 ;  /* 0x00000006001d7308 */ /* 0x0007ee0000000800 */
[----:B------:R-:W-:Y:S01]  /*6e70*/  HMMA.16816.F32 R64, R8, R26, R64 ;  /* 0x0000001a0840723c */ /* 0x000fe20000001840 */
[----:B-1----:R-:W-:Y:S01]  /*6e80*/  FFMA.FTZ R7, R199, UR4, -R5 ;  /* 0x00000004c7077c23 */ /* 0x002fe20008010805 */
[----:B------:R-:W-:Y:S01]  /*6e90*/  MOV R199, R31 ;  /* 0x0000001f00c77202 */ /* 0x000fe20000000f00 */
[----:B---3--:R-:W-:-:S02]  /*6ea0*/  FFMA.FTZ R6, R197, UR4, -R4 ;  /* 0x00000004c5067c23 */ /* 0x008fc40008010804 */
[----:B------:R1:W3:Y:S03]  /*6eb0*/  MUFU.EX2 R40, R7 ;  /* 0x0000000700287308 */ /* 0x0002e60000000800 */
[----:B--2---:R-:W-:Y:S01]  /*6ec0*/  HMMA.16816.F32 R56, R8, R16, R116 ;  /* 0x000000100838723c */ /* 0x004fe20000001874 */
[----:B------:R-:W-:Y:S01]  /*6ed0*/  IMAD.MOV.U32 R197, RZ, RZ, R144 ;  /* 0x000000ffffc57224 */ /* 0x000fe200078e0090 */
[----:B------:R2:W4:Y:S01]  /*6ee0*/  MUFU.EX2 R252, R6 ;  /* 0x0000000600fc7308 */ /* 0x0005220000000800 */
[----:B------:R-:W-:-:S05]  /*6ef0*/  IMAD.MOV.U32 R144, RZ, RZ, R242 ;  /* 0x000000ffff907224 */ /* 0x000fca00078e00f2 */
[----:B------:R-:W-:Y:S01]  /*6f00*/  HMMA.16816.F32 R52, R8, R18, R112 ;  /* 0x000000120834723c */ /* 0x000fe20000001870 */
[----:B-1----:R-:W-:Y:S01]  /*6f10*/  FFMA.FTZ R7, R202, UR4, -R4 ;  /* 0x00000004ca077c23 */ /* 0x002fe20008010804 */
[----:B---3--:R-:W-:Y:S01]  /*6f20*/  MOV R196, R40 ;  /* 0x0000002800c47202 */ /* 0x008fe20000000f00 */
[----:B------:R-:W-:-:S05]  /*6f30*/  IMAD.MOV.U32 R202, RZ, RZ, R30 ;  /* 0x000000ffffca7224 */ /* 0x000fca00078e001e */
[----:B------:R-:W-:Y:S01]  /*6f40*/  HMMA.16816.F32 R48, R8, R12, R92 ;  /* 0x0000000c0830723c */ /* 0x000fe2000000185c */
[----:B--2---:R-:W-:Y:S01]  /*6f50*/  FFMA.FTZ R6, R200, UR4, -R4 ;  /* 0x00000004c8067c23 */ /* 0x004fe20008010804 */
[----:B------:R1:W-:Y:S01]  /*6f60*/  MUFU.EX2 R249, R7 ;  /* 0x0000000700f97308 */ /* 0x0003e20000000800 */
[----:B------:R-:W-:-:S03]  /*6f70*/  MOV R200, R29 ;  /* 0x0000001d00c87202 */ /* 0x000fc60000000f00 */
[----:B------:R2:W3:Y:S02]  /*6f80*/  MUFU.EX2 R248, R6 ;  /* 0x0000000600f87308 */ /* 0x0004e40000000800 */
[C---:B------:R-:W-:Y:S08]  /*6f90*/  HMMA.16816.F32 R44, R8.reuse, R14, R100 ;  /* 0x0000000e082c723c */ /* 0x040ff00000001864 */
[----:B------:R-:W-:Y:S01]  /*6fa0*/  HMMA.16816.F32 R40, R8, R20, R124 ;  /* 0x000000140828723c */ /* 0x000fe2000000187c */
[--C-:B-1----:R-:W-:Y:S01]  /*6fb0*/  FFMA.FTZ R7, R210, UR4, -R3.reuse ;  /* 0x00000004d2077c23 */ /* 0x102fe20008010803 */
[----:B--2---:R-:W-:-:S03]  /*6fc0*/  FFMA.FTZ R6, R203, UR4, -R3 ;  /* 0x00000004cb067c23 */ /* 0x004fc60008010803 */
[----:B------:R1:W-:Y:S01]  /*6fd0*/  MUFU.EX2 R245, R7 ;  /* 0x0000000700f57308 */ /* 0x0003e20000000800 */
[----:B------:R-:W-:Y:S02]  /*6fe0*/  MOV R203, R146 ;  /* 0x0000009200cb7202 */ /* 0x000fe40000000f00 */
[----:B------:R-:W-:Y:S01]  /*6ff0*/  HMMA.16816.F32 R28, R8, R22, R96 ;  /* 0x00000016081c723c */ /* 0x000fe20000001860 */
[----:B------:R-:W-:Y:S01]  /*7000*/  F2FP.F16.F32.PACK_AB R8, R195, R174 ;  /* 0x000000aec308723e */ /* 0x000fe200000000ff */
[----:B------:R2:W-:Y:S01]  /*7010*/  MUFU.EX2 R244, R6 ;  /* 0x0000000600f47308 */ /* 0x0005e20000000800 */
[----:B----4-:R-:W-:Y:S02]  /*7020*/  F2FP.F16.F32.PACK_AB R9, R247, R252 ;  /* 0x000000fcf709723e */ /* 0x010fe400000000ff */
[----:B------:R-:W-:Y:S02]  /*7030*/  F2FP.F16.F32.PACK_AB R10, R196, R200 ;  /* 0x000000c8c40a723e */ /* 0x000fe400000000ff */
[----:B---3--:R-:W-:-:S02]  /*7040*/  F2FP.F16.F32.PACK_AB R11, R248, R249 ;  /* 0x000000f9f80b723e */ /* 0x008fc400000000ff */
[----:B------:R-:W-:Y:S01]  /*7050*/  MOV R146, R240 ;  /* 0x000000f000927202 */ /* 0x000fe20000000f00 */
[----:B-1----:R-:W-:-:S04]  /*7060*/  FFMA.FTZ R7, R204, UR4, -R3 ;  /* 0x00000004cc077c23 */ /* 0x002fc80008010803 */
[----:B------:R-:W-:Y:S01]  /*7070*/  HMMA.16816.F32 R140, R8, R24, R120 ;  /* 0x00000018088c723c */ /* 0x000fe20000001878 */
[----:B--2---:R-:W-:-:S04]  /*7080*/  FFMA.FTZ R6, R209, UR4, -R3 ;  /* 0x00000004d1067c23 */ /* 0x004fc80008010803 */
[----:B------:R1:W-:Y:S03]  /*7090*/  MUFU.EX2 R246, R6 ;  /* 0x0000000600f67308 */ /* 0x0003e60000000800 */
[C---:B------:R-:W-:Y:S08]  /*70a0*/  HMMA.16816.F32 R120, R8.reuse, R18, R84 ;  /* 0x000000120878723c */ /* 0x040ff00000001854 */
[----:B------:R-:W-:Y:S01]  /*70b0*/  HMMA.16816.F32 R116, R8, R12, R80 ;  /* 0x0000000c0874723c */ /* 0x000fe20000001850 */
[----:B-1----:R-:W-:-:S07]  /*70c0*/  FFMA.FTZ R6, R213, UR4, -R0 ;  /* 0x00000004d5067c23 */ /* 0x002fce0008010800 */
[C---:B------:R-:W-:Y:S01]  /*70d0*/  HMMA.16816.F32 R112, R8.reuse, R14, R60 ;  /* 0x0000000e0870723c */ /* 0x040fe2000000183c */
[----:B------:R-:W-:Y:S01]  /*70e0*/  LDSM.16.MT88.4 R12, [R180+0xa800] ;  /* 0x00a80000b40c783b */ /* 0x000fe20000004200 */
[----:B------:R-:W-:Y:S01]  /*70f0*/  MOV R63, R149 ;  /* 0x00000095003f7202 */ /* 0x000fe20000000f00 */
[----:B------:R1:W-:Y:S01]  /*7100*/  MUFU.EX2 R213, R6 ;  /* 0x0000000600d57308 */ /* 0x0003e20000000800 */
[----:B------:R-:W-:Y:S01]  /*7110*/  MOV R149, R134 ;  /* 0x0000008600957202 */ /* 0x000fe20000000f00 */
[----:B------:R-:W-:Y:S01]  /*7120*/  IMAD.MOV.U32 R61, RZ, RZ, R131 ;  /* 0x000000ffff3d7224 */ /* 0x000fe200078e0083 */
[----:B------:R-:W-:Y:S01]  /*7130*/  MOV R134, R243 ;  /* 0x000000f300867202 */ /* 0x000fe20000000f00 */
[----:B------:R-:W-:Y:S01]  /*7140*/  IMAD.MOV.U32 R62, RZ, RZ, R169 ;  /* 0x000000ffff3e7224 */ /* 0x000fe200078e00a9 */
[C---:B------:R-:W-:Y:S01]  /*7150*/  HMMA.16816.F32 R96, R8.reuse, R20, R36 ;  /* 0x000000140860723c */ /* 0x040fe20000001824 */
[----:B------:R2:W3:Y:S01]  /*7160*/  MUFU.EX2 R243, R7 ;  /* 0x0000000700f37308 */ /* 0x0004e20000000800 */
[----:B------:R-:W-:Y:S01]  /*7170*/  MOV R39, R152 ;  /* 0x0000009800277202 */ /* 0x000fe20000000f00 */
[----:B------:R-:W-:Y:S01]  /*7180*/  IMAD.MOV.U32 R38, RZ, RZ, R203 ;  /* 0x000000ffff267224 */ /* 0x000fe200078e00cb */
[----:B------:R-:W-:Y:S01]  /*7190*/  MOV R152, R241 ;  /* 0x000000f100987202 */ /* 0x000fe20000000f00 */
[----:B------:R-:W-:Y:S01]  /*71a0*/  IMAD.MOV.U32 R203, RZ, RZ, R202 ;  /* 0x000000ffffcb7224 */ /* 0x000fe200078e00ca */
[----:B------:R-:W-:Y:S01]  /*71b0*/  MOV R37, R39 ;  /* 0x0000002700257202 */ /* 0x000fe20000000f00 */
[----:B------:R-:W-:Y:S01]  /*71c0*/  IMAD.MOV.U32 R202, RZ, RZ, R181 ;  /* 0x000000ffffca7224 */ /* 0x000fe200078e00b5 */
[C---:B------:R-:W-:Y:S01]  /*71d0*/  HMMA.16816.F32 R84, R8.reuse, R22, R32 ;  /* 0x000000160854723c */ /* 0x040fe20000001820 */
[----:B------:R-:W4:Y:S01]  /*71e0*/  LDSM.16.MT88.4 R20, [R217+0xa800] ;  /* 0x00a80000d914783b */ /* 0x000f220000004200 */
[--C-:B-1----:R-:W-:Y:S01]  /*71f0*/  FFMA.FTZ R6, R211, UR4, -R0.reuse ;  /* 0x00000004d3067c23 */ /* 0x102fe20008010800 */
[----:B------:R-:W-:Y:S01]  /*7200*/  MOV R181, R182 ;  /* 0x000000b600b57202 */ /* 0x000fe20000000f00 */
[----:B------:R-:W-:Y:S01]  /*7210*/  FFMA.FTZ R60, R170, UR4, -R5 ;  /* 0x00000004aa3c7c23 */ /* 0x000fe20008010805 */
[----:B------:R-:W-:Y:S01]  /*7220*/  MOV R182, R183 ;  /* 0x000000b700b67202 */ /* 0x000fe20000000f00 */
[----:B------:R1:W-:Y:S01]  /*7230*/  MUFU.EX2 R242, R6 ;  /* 0x0000000600f27308 */ /* 0x0003e20000000800 */
[----:B--2---:R-:W-:Y:S01]  /*7240*/  FFMA.FTZ R7, R201, UR4, -R0 ;  /* 0x00000004c9077c23 */ /* 0x004fe20008010800 */
[C---:B------:R-:W-:Y:S01]  /*7250*/  HMMA.16816.F32 R136, R8.reuse, R26, R104 ;  /* 0x0000001a0888723c */ /* 0x040fe20000001868 */
[----:B------:R-:W-:Y:S01]  /*7260*/  LDSM.16.MT88.4 R24, [R147+0xa800] ;  /* 0x00a800009318783b */ /* 0x000fe20000004200 */
[----:B------:R-:W-:Y:S01]  /*7270*/  IMAD.MOV.U32 R183, RZ, RZ, R185 ;  /* 0x000000ffffb77224 */ /* 0x000fe200078e00b9 */
[----:B------:R-:W2:Y:S01]  /*7280*/  MUFU.EX2 R240, R7 ;  /* 0x0000000700f07308 */ /* 0x000ea20000000800 */
[----:B------:R-:W-:Y:S01]  /*7290*/  MOV R185, R191 ;  /* 0x000000bf00b97202 */ /* 0x000fe20000000f00 */
[--C-:B------:R-:W-:Y:S01]  /*72a0*/  FFMA.FTZ R152, R152, UR4, -R5.reuse ;  /* 0x0000000498987c23 */ /* 0x100fe20008010805 */
[----:B------:R-:W-:Y:S01]  /*72b0*/  MOV R191, R176 ;  /* 0x000000b000bf7202 */ /* 0x000fe20000000f00 */
[----:B------:R-:W-:Y:S01]  /*72c0*/  IMAD.MOV.U32 R176, RZ, RZ, R178 ;  /* 0x000000ffffb07224 */ /* 0x000fe200078e00b2 */
[----:B------:R-:W-:Y:S01]  /*72d0*/  HMMA.16816.F32 R124, R8, R16, R88 ;  /* 0x00000010087c723c */ /* 0x000fe20000001858 */
[----:B------:R-:W4:Y:S01]  /*72e0*/  LDSM.16.MT88.4 R16, [R164+0xa800] ;  /* 0x00a80000a410783b */ /* 0x000f220000004200 */
[----:B------:R-:W-:Y:S01]  /*72f0*/  FFMA.FTZ R8, R130, UR4, -R0 ;  /* 0x0000000482087c23 */ /* 0x000fe20008010800 */
[----:B---3--:R-:W-:Y:S01]  /*7300*/  F2FP.F16.F32.PACK_AB R10, R243, R246 ;  /* 0x000000f6f30a723e */ /* 0x008fe200000000ff */
[----:B-1----:R-:W-:Y:S01]  /*7310*/  FFMA.FTZ R6, R226, UR4, -R5 ;  /* 0x00000004e2067c23 */ /* 0x002fe20008010805 */
[----:B------:R-:W-:Y:S01]  /*7320*/  MOV R39, R61 ;  /* 0x0000003d00277202 */ /* 0x000fe20000000f00 */
[----:B------:R1:W3:Y:S01]  /*7330*/  MUFU.EX2 R241, R8 ;  /* 0x0000000800f17308 */ /* 0x0002e20000000800 */
[----:B------:R-:W-:Y:S01]  /*7340*/  MOV R169, R150 ;  /* 0x0000009600a97202 */ /* 0x000fe20000000f00 */
[--C-:B------:R-:W-:Y:S01]  /*7350*/  FFMA.FTZ R35, R37, UR4, -R4.reuse ;  /* 0x0000000425237c23 */ /* 0x100fe20008010804 */
[----:B--2---:R-:W-:Y:S01]  /*7360*/  F2FP.F16.F32.PACK_AB R9, R240, R213 ;  /* 0x000000d5f009723e */ /* 0x004fe200000000ff */
[----:B------:R2:W-:Y:S01]  /*7370*/  MUFU.EX2 R210, R6 ;  /* 0x0000000600d27308 */ /* 0x0005e20000000800 */
[----:B------:R-:W-:Y:S01]  /*7380*/  MOV R61, R200 ;  /* 0x000000c8003d7202 */ /* 0x000fe20000000f00 */
[--C-:B------:R-:W-:Y:S01]  /*7390*/  FFMA.FTZ R7, R188, UR4, -R4.reuse ;  /* 0x00000004bc077c23 */ /* 0x100fe20008010804 */
[----:B------:R-:W-:Y:S01]  /*73a0*/  MOV R178, R179 ;  /* 0x000000b300b27202 */ /* 0x000fe20000000f00 */
[--C-:B------:R-:W-:Y:S01]  /*73b0*/  FFMA.FTZ R34, R38, UR4, -R4.reuse ;  /* 0x0000000426227c23 */ /* 0x100fe20008010804 */
[----:B------:R-:W-:Y:S01]  /*73c0*/  MOV R150, R128 ;  /* 0x0000008000967202 */ /* 0x000fe20000000f00 */
[----:B------:R-:W-:Y:S01]  /*73d0*/  MUFU.EX2 R201, R7 ;  /* 0x0000000700c97308 */ /* 0x000fe20000000800 */
[----:B------:R-:W-:Y:S01]  /*73e0*/  MOV R200, R199 ;  /* 0x000000c700c87202 */ /* 0x000fe20000000f00 */
[--C-:B------:R-:W-:Y:S01]  /*73f0*/  FFMA.FTZ R33, R39, UR4, -R4.reuse ;  /* 0x0000000427217c23 */ /* 0x100fe20008010804 */
[----:B------:R-:W-:Y:S01]  /*7400*/  MOV R179, R177 ;  /* 0x000000b100b37202 */ /* 0x000fe20000000f00 */
[----:B------:R-:W-:Y:S01]  /*7410*/  IMAD.MOV.U32 R177, RZ, RZ, R153 ;  /* 0x000000ffffb17224 */ /* 0x000fe200078e0099 */
[----:B-1----:R-:W-:Y:S01]  /*7420*/  F2FP.F16.F32.PACK_AB R8, R245, R244 ;  /* 0x000000f4f508723e */ /* 0x002fe200000000ff */
[--C-:B------:R-:W-:Y:S01]  /*7430*/  FFMA.FTZ R153, R235, UR4, -R5.reuse ;  /* 0x00000004eb997c23 */ /* 0x100fe20008010805 */
[----:B---3--:R-:W-:Y:S01]  /*7440*/  F2FP.F16.F32.PACK_AB R11, R242, R241 ;  /* 0x000000f1f20b723e */ /* 0x008fe200000000ff */
[--C-:B--2---:R-:W-:Y:S01]  /*7450*/  FFMA.FTZ R6, R187, UR4, -R4.reuse ;  /* 0x00000004bb067c23 */ /* 0x104fe20008010804 */
[----:B------:R-:W-:Y:S01]  /*7460*/  MOV R199, R154 ;  /* 0x0000009a00c77202 */ /* 0x000fe20000000f00 */
[----:B------:R-:W-:Y:S01]  /*7470*/  FFMA.FTZ R154, R231, UR4, -R5 ;  /* 0x00000004e79a7c23 */ /* 0x000fe20008010805 */
[----:B------:R-:W-:Y:S01]  /*7480*/  MOV R226, R203 ;  /* 0x000000cb00e27202 */ /* 0x000fe20000000f00 */
[--C-:B------:R-:W-:Y:S01]  /*7490*/  FFMA.FTZ R169, R169, UR4, -R4.reuse ;  /* 0x00000004a9a97c23 */ /* 0x100fe20008010804 */
[----:B------:R-:W-:Y:S01]  /*74a0*/  MOV R235, R171 ;  /* 0x000000ab00eb7202 */ /* 0x000fe20000000f00 */
[----:B----4-:R-:W-:Y:S01]  /*74b0*/  HMMA.16816.F32 R104, R8, R20, R76 ;  /* 0x000000140868723c */ /* 0x010fe2000000184c */
[--C-:B------:R-:W-:Y:S01]  /*74c0*/  FFMA.FTZ R171, R229, UR4, -R4.reuse ;  /* 0x00000004e5ab7c23 */ /* 0x100fe20008010804 */
[----:B------:R-:W-:Y:S01]  /*74d0*/  FFMA.FTZ R170, R228, UR4, -R4 ;  /* 0x00000004e4aa7c23 */ /* 0x000fe20008010804 */
[----:B------:R-:W-:-:S02]  /*74e0*/  IMAD.MOV.U32 R187, RZ, RZ, R111 ;  /* 0x000000ffffbb7224 */ /* 0x000fc400078e006f */
[--C-:B------:R-:W-:Y:S01]  /*74f0*/  FFMA.FTZ R32, R219, UR4, -R3.reuse ;  /* 0x00000004db207c23 */ /* 0x100fe20008010803 */
[----:B------:R-:W-:Y:S02]  /*7500*/  IMAD.MOV.U32 R231, RZ, RZ, R146 ;  /* 0x000000ffffe77224 */ /* 0x000fe400078e0092 */
[----:B------:R-:W-:Y:S01]  /*7510*/  FFMA.FTZ R111, R215, UR4, -R3 ;  /* 0x00000004d76f7c23 */ /* 0x000fe20008010803 */
[----:B------:R-:W-:Y:S01]  /*7520*/  IMAD.MOV.U32 R188, RZ, RZ, R134 ;  /* 0x000000ffffbc7224 */ /* 0x000fe200078e0086 */
[----:B------:R-:W-:Y:S01]  /*7530*/  HMMA.16816.F32 R100, R8, R22, R64 ;  /* 0x000000160864723c */ /* 0x000fe20000001840 */
[--C-:B------:R-:W-:Y:S01]  /*7540*/  FFMA.FTZ R134, R208, UR4, -R0.reuse ;  /* 0x00000004d0867c23 */ /* 0x100fe20008010800 */
[----:B------:R-:W-:-:S06]  /*7550*/  FFMA.FTZ R146, R192, UR4, -R0 ;  /* 0x00000004c0927c23 */ /* 0x000fcc0008010800 */
[C---:B------:R-:W-:Y:S01]  /*7560*/  HMMA.16816.F32 R80, R8.reuse, R12, R48 ;  /* 0x0000000c0850723c */ /* 0x040fe20000001830 */
[--C-:B------:R-:W-:Y:S01]  /*7570*/  FFMA.FTZ R50, R155, UR4, -R5.reuse ;  /* 0x000000049b327c23 */ /* 0x100fe20008010805 */
[--C-:B------:R-:W-:Y:S01]  /*7580*/  FFMA.FTZ R51, R157, UR4, -R5.reuse ;  /* 0x000000049d337c23 */ /* 0x100fe20008010805 */
[--C-:B------:R-:W-:Y:S01]  /*7590*/  FFMA.FTZ R49, R68, UR4, -R5.reuse ;  /* 0x0000000444317c23 */ /* 0x100fe20008010805 */
[----:B------:R-:W-:Y:S01]  /*75a0*/  FFMA.FTZ R155, R234, UR4, -R5 ;  /* 0x00000004ea9b7c23 */ /* 0x000fe20008010805 */
[----:B------:R-:W-:Y:S01]  /*75b0*/  MOV R234, R168 ;  /* 0x000000a800ea7202 */ /* 0x000fe20000000f00 */
[--C-:B------:R-:W-:Y:S01]  /*75c0*/  FFMA.FTZ R48, R156, UR4, -R4.reuse ;  /* 0x000000049c307c23 */ /* 0x100fe20008010804 */
[----:B------:R-:W-:Y:S01]  /*75d0*/  FFMA.FTZ R168, R230, UR4, -R4 ;  /* 0x00000004e6a87c23 */ /* 0x000fe20008010804 */
[----:B------:R-:W-:Y:S01]  /*75e0*/  HMMA.16816.F32 R92, R8, R16, R56 ;  /* 0x00000010085c723c */ /* 0x000fe20000001838 */
[----:B------:R-:W-:Y:S01]  /*75f0*/  IMAD.MOV.U32 R68, RZ, RZ, R194 ;  /* 0x000000ffff447224 */ /* 0x000fe200078e00c2 */
[----:B------:R-:W-:-:S02]  /*7600*/  MOV R157, R193 ;  /* 0x000000c1009d7202 */ /* 0x000fc40000000f00 */
[----:B------:R-:W-:Y:S01]  /*7610*/  MOV R193, R132 ;  /* 0x0000008400c17202 */ /* 0x000fe20000000f00 */
[----:B------:R-:W-:Y:S01]  /*7620*/  FFMA.FTZ R132, R237, UR4, -R3 ;  /* 0x00000004ed847c23 */ /* 0x000fe20008010803 */
[----:B------:R-:W-:Y:S01]  /*7630*/  MOV R194, R145 ;  /* 0x0000009100c27202 */ /* 0x000fe20000000f00 */
[----:B------:R-:W-:Y:S01]  /*7640*/  FFMA.FTZ R145, R236, UR4, -R0 ;  /* 0x00000004ec917c23 */ /* 0x000fe20008010800 */
[C---:B------:R-:W-:Y:S08]  /*7650*/  HMMA.16816.F32 R88, R8.reuse, R18, R52 ;  /* 0x000000120858723c */ /* 0x040ff00000001834 */
[C---:B------:R-:W-:Y:S08]  /*7660*/  HMMA.16816.F32 R76, R8.reuse, R14, R44 ;  /* 0x0000000e084c723c */ /* 0x040ff0000000182c */
[C---:B------:R-:W-:Y:S08]  /*7670*/  HMMA.16816.F32 R64, R8.reuse, R24, R40 ;  /* 0x000000180840723c */ /* 0x040ff00000001828 */
[----:B------:R-:W-:Y:S01]  /*7680*/  HMMA.16816.F32 R128, R8, R26, R28 ;  /* 0x0000001a0880723c */ /* 0x000fe2000000181c */
[--C-:B------:R-:W-:Y:S01]  /*7690*/  FFMA.FTZ R9, R225, UR4, -R5.reuse ;  /* 0x00000004e1097c23 */ /* 0x100fe20008010805 */
[--C-:B------:R-:W-:Y:S01]  /*76a0*/  FFMA.FTZ R11, R224, UR4, -R5.reuse ;  /* 0x00000004e00b7c23 */ /* 0x100fe20008010805 */
[----:B------:R-:W-:Y:S01]  /*76b0*/  FFMA.FTZ R10, R184, UR4, -R5 ;  /* 0x00000004b80a7c23 */ /* 0x000fe20008010805 */
[--C-:B------:R-:W-:Y:S01]  /*76c0*/  FFMA.FTZ R8, R189, UR4, -R4.reuse ;  /* 0x00000004bd087c23 */ /* 0x100fe20008010804 */
[----:B------:R-:W-:Y:S01]  /*76d0*/  FFMA.FTZ R5, R186, UR4, -R4 ;  /* 0x00000004ba057c23 */ /* 0x000fe20008010804 */
[----:B------:R-:W-:Y:S01]  /*76e0*/  MOV R225, R200 ;  /* 0x000000c800e17202 */ /* 0x000fe20000000f00 */
[----:B------:R-:W-:Y:S01]  /*76f0*/  IMAD.MOV.U32 R224, RZ, RZ, R202 ;  /* 0x000000ffffe07224 */ /* 0x000fe200078e00ca */
[----:B------:R-:W1:Y:S01]  /*7700*/  MUFU.EX2 R209, R9 ;  /* 0x0000000900d17308 */ /* 0x000e620000000800 */
[----:B------:R-:W-:Y:S01]  /*7710*/  MOV R186, R75 ;  /* 0x0000004b00ba7202 */ /* 0x000fe20000000f00 */
[--C-:B------:R-:W-:Y:S01]  /*7720*/  FFMA.FTZ R31, R218, UR4, -R3.reuse ;  /* 0x00000004da1f7c23 */ /* 0x100fe20008010803 */
[----:B------:R-:W-:Y:S01]  /*7730*/  MOV R189, R144 ;  /* 0x0000009000bd7202 */ /* 0x000fe20000000f00 */
[----:B------:R-:W-:Y:S01]  /*7740*/  MUFU.EX2 R211, R11 ;  /* 0x0000000b00d37308 */ /* 0x000fe20000000800 */
[----:B------:R-:W-:Y:S01]  /*7750*/  MOV R184, R197 ;  /* 0x000000c500b87202 */ /* 0x000fe20000000f00 */
[--C-:B------:R-:W-:Y:S01]  /*7760*/  FFMA.FTZ R75, R214, UR4, -R3.reuse ;  /* 0x00000004d64b7c23 */ /* 0x100fe20008010803 */
[----:B------:R-:W-:Y:S01]  /*7770*/  MOV R197, R133 ;  /* 0x0000008500c57202 */ /* 0x000fe20000000f00 */
[----:B------:R-:W2:Y:S01]  /*7780*/  MUFU.EX2 R204, R10 ;  /* 0x0000000a00cc7308 */ /* 0x000ea20000000800 */
[--C-:B------:R-:W-:Y:S01]  /*7790*/  FFMA.FTZ R133, R212, UR4, -R3.reuse ;  /* 0x00000004d4857c23 */ /* 0x100fe20008010803 */
[--C-:B------:R-:W-:Y:S01]  /*77a0*/  FFMA.FTZ R29, R227, UR4, -R0.reuse ;  /* 0x00000004e31d7c23 */ /* 0x100fe20008010800 */
[--C-:B------:R-:W-:Y:S01]  /*77b0*/  FFMA.FTZ R28, R223, UR4, -R0.reuse ;  /* 0x00000004df1c7c23 */ /* 0x100fe20008010800 */
[----:B------:R3:W4:Y:S01]  /*77c0*/  MUFU.EX2 R200, R8 ;  /* 0x0000000800c87308 */ /* 0x0007220000000800 */
[--C-:B------:R-:W-:Y:S01]  /*77d0*/  FFMA.FTZ R30, R216, UR4, -R0.reuse ;  /* 0x00000004d81e7c23 */ /* 0x100fe20008010800 */
[----:B-1----:R-:W-:Y:S01]  /*77e0*/  F2FP.F16.F32.PACK_AB R4, R209, R210 ;  /* 0x000000d2d104723e */ /* 0x002fe200000000ff */
[----:B------:R-:W-:Y:S01]  /*77f0*/  FFMA.FTZ R9, R220, UR4, -R3 ;  /* 0x00000004dc097c23 */ /* 0x000fe20008010803 */
[----:B------:R2:W-:Y:S01]  /*7800*/  MUFU.EX2 R202, R6 ;  /* 0x0000000600ca7308 */ /* 0x0005e20000000800 */
[----:B------:R-:W-:-:S03]  /*7810*/  FFMA.FTZ R144, R198, UR4, -R0 ;  /* 0x00000004c6907c23 */ /* 0x000fc60008010800 */
[----:B------:R4:W1:Y:S01]  /*7820*/  MUFU.EX2 R203, R5 ;  /* 0x0000000500cb7308 */ /* 0x0008620000000800 */
[----:B---3--:R-:W-:Y:S01]  /*7830*/  FFMA.FTZ R8, R221, UR4, -R3 ;  /* 0x00000004dd087c23 */ /* 0x008fe20008010803 */
[----:B------:R-:W-:Y:S01]  /*7840*/  FFMA.FTZ R3, R222, UR4, -R0 ;  /* 0x00000004de037c23 */ /* 0x000fe20008010800 */
[----:B------:R-:W-:Y:S01]  /*7850*/  FADD.FTZ R0, R74, R73 ;  /* 0x000000494a007221 */ /* 0x000fe20000010000 */
[----:B--2---:R-:W-:Y:S02]  /*7860*/  F2FP.F16.F32.PACK_AB R6, R204, R211 ;  /* 0x000000d3cc06723e */ /* 0x004fe400000000ff */
[----:B----4-:R-:W-:Y:S02]  /*7870*/  F2FP.F16.F32.PACK_AB R5, R201, R200 ;  /* 0x000000c8c905723e */ /* 0x010fe400000000ff */
[----:B-1----:R-:W-:-:S07]  /*7880*/  F2FP.F16.F32.PACK_AB R7, R203, R202 ;  /* 0x000000cacb07723e */ /* 0x002fce00000000ff */
[C---:B------:R-:W-:Y:S08]  /*7890*/  HMMA.16816.F32 R56, R4.reuse, R20, R140 ;  /* 0x000000140438723c */ /* 0x040ff0000000188c */
[C---:B------:R-:W-:Y:S01]  /*78a0*/  HMMA.16816.F32 R44, R4.reuse, R22, R136 ;  /* 0x00000016042c723c */ /* 0x040fe20000001888 */
[----:B------:R-:W-:Y:S01]  /*78b0*/  FADD.FTZ R0, R70, R0 ;  /* 0x0000000046007221 */ /* 0x000fe20000010000 */
[----:B------:R-:W1:Y:S06]  /*78c0*/  LDSM.16.MT88.4 R20, [R217+0xb000] ;  /* 0x00b00000d914783b */ /* 0x000e6c0000004200 */
[C---:B------:R-:W-:Y:S08]  /*78d0*/  HMMA.16816.F32 R40, R4.reuse, R16, R124 ;  /* 0x000000100428723c */ /* 0x040ff0000000187c */
[C---:B------:R-:W-:Y:S01]  /*78e0*/  HMMA.16816.F32 R36, R4.reuse, R18, R120 ;  /* 0x000000120424723c */ /* 0x040fe20000001878 */
[----:B------:R-:W-:Y:S01]  /*78f0*/  MUFU.EX2 R122, R8 ;  /* 0x00000008007a7308 */ /* 0x000fe20000000800 */
[----:B------:R-:W-:Y:S03]  /*7900*/  LDSM.16.MT88.4 R16, [R147+0xb000] ;  /* 0x00b000009310783b */ /* 0x000fe60000004200 */
[----:B------:R-:W-:Y:S03]  /*7910*/  MUFU.EX2 R120, R32 ;  /* 0x0000002000787308 */ /* 0x000fe60000000800 */
[C---:B------:R-:W-:Y:S01]  /*7920*/  HMMA.16816.F32 R52, R4.reuse, R12, R116 ;  /* 0x0000000c0434723c */ /* 0x040fe20000001874 */
[----:B------:R-:W-:Y:S04]  /*7930*/  MUFU.EX2 R118, R3 ;  /* 0x0000000300767308 */ /* 0x000fe80000000800 */
[----:B------:R2:W3:Y:S03]  /*7940*/  MUFU.EX2 R119, R9 ;  /* 0x0000000900777308 */ /* 0x0004e60000000800 */
[C---:B------:R-:W-:Y:S01]  /*7950*/  HMMA.16816.F32 R112, R4.reuse, R14, R112 ;  /* 0x0000000e0470723c */ /* 0x040fe20000001870 */
[----:B------:R-:W4:Y:S01]  /*7960*/  LDSM.16.MT88.4 R12, [R164+0xb000] ;  /* 0x00b00000a40c783b */ /* 0x000f220000004200 */
[----:B------:R-:W-:Y:S04]  /*7970*/  MUFU.EX2 R121, R31 ;  /* 0x0000001f00797308 */ /* 0x000fe80000000800 */
[----:B------:R-:W-:Y:S02]  /*7980*/  MUFU.EX2 R116, R29 ;  /* 0x0000001d00747308 */ /* 0x000fe40000000800 */
[C---:B------:R-:W-:Y:S02]  /*7990*/  HMMA.16816.F32 R96, R4.reuse, R24, R96 ;  /* 0x000000180460723c */ /* 0x040fe40000001860 */
[----:B------:R-:W1:Y:S01]  /*79a0*/  MUFU.EX2 R117, R28 ;  /* 0x0000001c00757308 */ /* 0x000e620000000800 */
[----:B--2---:R-:W2:Y:S05]  /*79b0*/  LDSM.16.MT88.4 R8, [R180+0xb000] ;  /* 0x00b00000b408783b */ /* 0x004eaa0000004200 */
[----:B------:R-:W-:Y:S01]  /*79c0*/  HMMA.16816.F32 R84, R4, R26, R84 ;  /* 0x0000001a0454723c */ /* 0x000fe20000001854 */
[----:B------:R-:W-:Y:S01]  /*79d0*/  FADD.FTZ R5, R187, R186 ;  /* 0x000000babb057221 */ /* 0x000fe20000010000 */
[----:B------:R-:W-:Y:S01]  /*79e0*/  MOV R187, R189 ;  /* 0x000000bd00bb7202 */ /* 0x000fe20000000f00 */
[----:B------:R-:W-:Y:S01]  /*79f0*/  IMAD.MOV.U32 R189, RZ, RZ, R231 ;  /* 0x000000ffffbd7224 */ /* 0x000fe200078e00e7 */
[----:B------:R-:W-:-:S02]  /*7a00*/  MOV R231, R234 ;  /* 0x000000ea00e77202 */ /* 0x000fc40000000f00 */
[----:B------:R-:W-:Y:S01]  /*7a10*/  MOV R234, R235 ;  /* 0x000000eb00ea7202 */ /* 0x000fe20000000f00 */
[----:B------:R-:W-:Y:S01]  /*7a20*/  IMAD.MOV.U32 R235, RZ, RZ, R68 ;  /* 0x000000ffffeb7224 */ /* 0x000fe200078e0044 */
[----:B------:R-:W-:Y:S02]  /*7a30*/  MOV R68, R157 ;  /* 0x0000009d00447202 */ /* 0x000fe40000000f00 */
[----:B------:R-:W-:Y:S01]  /*7a40*/  MOV R157, R184 ;  /* 0x000000b8009d7202 */ /* 0x000fe20000000f00 */
[----:B------:R-:W-:Y:S01]  /*7a50*/  IMAD.MOV.U32 R184, RZ, RZ, R224 ;  /* 0x000000ffffb87224 */ /* 0x000fe200078e00e0 */
[----:B------:R-:W-:Y:S02]  /*7a60*/  MOV R224, R225 ;  /* 0x000000e100e07202 */ /* 0x000fe40000000f00 */
[----:B------:R-:W-:Y:S01]  /*7a70*/  MOV R225, R226 ;  /* 0x000000e200e17202 */ /* 0x000fe20000000f00 */
[----:B------:R-:W-:Y:S01]  /*7a80*/  IMAD.MOV.U32 R226, RZ, RZ, R61 ;  /* 0x000000ffffe27224 */ /* 0x000fe200078e003d */
[----:B------:R-:W-:-:S02]  /*7a90*/  MOV R61, R62 ;  /* 0x0000003e003d7202 */ /* 0x000fc40000000f00 */
[----:B------:R-:W-:Y:S01]  /*7aa0*/  MOV R62, R63 ;  /* 0x0000003f003e7202 */ /* 0x000fe20000000f00 */
[----:B------:R-:W-:Y:S01]  /*7ab0*/  IMAD.MOV.U32 R63, RZ, RZ, R172 ;  /* 0x000000ffff3f7224 */ /* 0x000fe200078e00ac */
[----:B------:R-:W-:Y:S01]  /*7ac0*/  MOV R172, R71 ;  /* 0x0000004700ac7202 */ /* 0x000fe20000000f00 */
[----:B------:R-:W-:Y:S01]  /*7ad0*/  FADD.FTZ R4, R188, R187 ;  /* 0x000000bbbc047221 */ /* 0x000fe20000010000 */
[----:B------:R1:W5:Y:S01]  /*7ae0*/  LDL.LU R71, [R1+0x108] ;  /* 0x0001080001477983 */ /* 0x0003620000300800 */
[----:B------:R-:W4:Y:S03]  /*7af0*/  MUFU.EX2 R74, R30 ;  /* 0x0000001e004a7308 */ /* 0x000f260000000800 */
[----:B------:R-:W3:Y:S04]  /*7b00*/  LDL.LU R187, [R1+0x60] ;  /* 0x0000600001bb7983 */ /* 0x000ee80000300800 */
[----:B------:R-:W3:Y:S01]  /*7b10*/  LDL.LU R188, [R1+0x6c] ;  /* 0x00006c0001bc7983 */ /* 0x000ee20000300800 */
[----:B------:R-:W-:-:S03]  /*7b20*/  FADD.FTZ R24, R69, R5 ;  /* 0x0000000545187221 */ /* 0x000fc60000010000 */
[----:B------:R-:W2:Y:S04]  /*7b30*/  LDL.LU R70, [R1+0x104] ;  /* 0x0001040001467983 */ /* 0x000ea80000300800 */
[----:B------:R-:W2:Y:S01]  /*7b40*/  LDL.LU R69, [R1+0x100] ;  /* 0x0001000001457983 */ /* 0x000ea20000300800 */
[----:B---3--:R-:W-:-:S03]  /*7b50*/  FADD.FTZ R3, R188, R187 ;  /* 0x000000bbbc037221 */ /* 0x008fc60000010000 */
[----:B------:R-:W3:Y:S01]  /*7b60*/  LDL.LU R188, [R1+0x7c] ;  /* 0x00007c0001bc7983 */ /* 0x000ee20000300800 */
[----:B------:R-:W-:Y:S01]  /*7b70*/  FADD.FTZ R0, R189, R0 ;  /* 0x00000000bd007221 */ /* 0x000fe20000010000 */
[----:B------:R-:W-:Y:S01]  /*7b80*/  MOV R189, R234 ;  /* 0x000000ea00bd7202 */ /* 0x000fe20000000f00 */
[----:B---3--:R-:W-:Y:S02]  /*7b90*/  FADD.FTZ R25, R188, R4 ;  /* 0x00000004bc197221 */ /* 0x008fe40000010000 */
[----:B------:R-:W3:Y:S04]  /*7ba0*/  LDL.LU R188, [R1+0x64] ;  /* 0x0000640001bc7983 */ /* 0x000ee80000300800 */
[----:B------:R-:W3:Y:S01]  /*7bb0*/  LDL.LU R234, [R1+0x8c] ;  /* 0x00008c0001ea7983 */ /* 0x000ee20000300800 */
[----:B------:R-:W-:Y:S01]  /*7bc0*/  IMAD.MOV.U32 R156, RZ, RZ, R184 ;  /* 0x000000ffff9c7224 */ /* 0x000fe200078e00b8 */
[----:B------:R-:W-:Y:S01]  /*7bd0*/  MOV R186, R157 ;  /* 0x0000009d00ba7202 */ /* 0x000fe20000000f00 */
[----:B------:R-:W-:Y:S01]  /*7be0*/  IMAD.MOV.U32 R184, RZ, RZ, R226 ;  /* 0x000000ffffb87224 */ /* 0x000fe200078e00e2 */
[----:B------:R-:W-:Y:S01]  /*7bf0*/  MOV R187, R68 ;  /* 0x0000004400bb7202 */ /* 0x000fe20000000f00 */
[----:B------:R-:W-:Y:S01]  /*7c00*/  IMAD.MOV.U32 R226, RZ, RZ, R63 ;  /* 0x000000ffffe27224 */ /* 0x000fe200078e003f */
[----:B------:R-:W-:Y:S01]  /*7c10*/  MOV R157, R224 ;  /* 0x000000e0009d7202 */ /* 0x000fe20000000f00 */
[----:B------:R-:W-:Y:S01]  /*7c20*/  MUFU.EX2 R63, R60 ;  /* 0x0000003c003f7308 */ /* 0x000fe20000000800 */
[----:B------:R-:W-:-:S03]  /*7c30*/  MOV R224, R61 ;  /* 0x0000003d00e07202 */ /* 0x000fc60000000f00 */
[----:B------:R-:W-:Y:S04]  /*7c40*/  MUFU.EX2 R68, R50 ;  /* 0x0000003200447308 */ /* 0x000fe80000000800 */
[----:B------:R-:W2:Y:S04]  /*7c50*/  MUFU.EX2 R73, R49 ;  /* 0x0000003100497308 */ /* 0x000ea80000000800 */
[----:B------:R-:W-:Y:S04]  /*7c60*/  MUFU.EX2 R50, R35 ;  /* 0x0000002300327308 */ /* 0x000fe80000000800 */
[----:B------:R-:W-:Y:S04]  /*7c70*/  MUFU.EX2 R60, R34 ;  /* 0x00000022003c7308 */ /* 0x000fe80000000800 */
[----:B------:R-:W2:Y:S01]  /*7c80*/  MUFU.EX2 R61, R33 ;  /* 0x00000021003d7308 */ /* 0x000ea20000000800 */
[----:B------:R-:W-:-:S02]  /*7c90*/  F2FP.F16.F32.PACK_AB R4, R119, R122 ;  /* 0x0000007a7704723e */ /* 0x000fc400000000ff */
[----:B-1----:R-:W-:Y:S02]  /*7ca0*/  F2FP.F16.F32.PACK_AB R5, R117, R116 ;  /* 0x000000747505723e */ /* 0x002fe400000000ff */
[----:B------:R-:W-:Y:S02]  /*7cb0*/  F2FP.F16.F32.PACK_AB R6, R121, R120 ;  /* 0x000000787906723e */ /* 0x000fe400000000ff */
[----:B----4-:R-:W-:-:S07]  /*7cc0*/  F2FP.F16.F32.PACK_AB R7, R74, R118 ;  /* 0x000000764a07723e */ /* 0x010fce00000000ff */
[----:B------:R-:W-:Y:S01]  /*7cd0*/  HMMA.16816.F32 R104, R4, R20, R104 ;  /* 0x000000140468723c */ /* 0x000fe20000001868 */
[----:B------:R-:W-:-:S07]  /*7ce0*/  MOV R229, R185 ;  /* 0x000000b900e57202 */ /* 0x000fce0000000f00 */
[----:B------:R-:W-:Y:S01]  /*7cf0*/  HMMA.16816.F32 R100, R4, R22, R100 ;  /* 0x000000160464723c */ /* 0x000fe20000001864 */
[----:B------:R-:W-:-:S07]  /*7d00*/  IMAD.MOV.U32 R185, RZ, RZ, R150 ;  /* 0x000000ffffb97224 */ /* 0x000fce00078e0096 */
[C---:B------:R-:W-:Y:S08]  /*7d10*/  HMMA.16816.F32 R92, R4.reuse, R12, R92 ;  /* 0x0000000c045c723c */ /* 0x040ff0000000185c */
[C---:B------:R-:W-:Y:S08]  /*7d20*/  HMMA.16816.F32 R88, R4.reuse, R14, R88 ;  /* 0x0000000e0458723c */ /* 0x040ff00000001858 */
[C---:B--2---:R-:W-:Y:S08]  /*7d30*/  HMMA.16816.F32 R80, R4.reuse, R8, R80 ;  /* 0x000000080450723c */ /* 0x044ff00000001850 */
[C---:B------:R-:W-:Y:S08]  /*7d40*/  HMMA.16816.F32 R76, R4.reuse, R10, R76 ;  /* 0x0000000a044c723c */ /* 0x040ff0000000184c */
[C---:B------:R-:W-:Y:S08]  /*7d50*/  HMMA.16816.F32 R64, R4.reuse, R16, R64 ;  /* 0x000000100440723c */ /* 0x040ff00000001840 */
[----:B------:R-:W-:Y:S01]  /*7d60*/  HMMA.16816.F32 R28, R4, R18, R128 ;  /* 0x00000012041c723c */ /* 0x000fe20000001880 */
[----:B------:R-:W-:-:S02]  /*7d70*/  F2FP.F16.F32.PACK_AB R6, R73, R68 ;  /* 0x000000444906723e */ /* 0x000fc400000000ff */
[----:B------:R-:W-:Y:S01]  /*7d80*/  F2FP.F16.F32.PACK_AB R7, R61, R60 ;  /* 0x0000003c3d07723e */ /* 0x000fe200000000ff */
[----:B------:R-:W-:Y:S01]  /*7d90*/  FADD.FTZ R25, R186, R25 ;  /* 0x00000019ba197221 */ /* 0x000fe20000010000 */
[----:B------:R-:W-:Y:S02]  /*7da0*/  MOV R219, R179 ;  /* 0x000000b300db7202 */ /* 0x000fe40000000f00 */
[----:B------:R-:W-:Y:S01]  /*7db0*/  MOV R228, R191 ;  /* 0x000000bf00e47202 */ /* 0x000fe20000000f00 */
[----:B------:R-:W-:Y:S01]  /*7dc0*/  FADD.FTZ R25, R231, R25 ;  /* 0x00000019e7197221 */ /* 0x000fe20000010000 */
[----:B------:R-:W-:Y:S02]  /*7dd0*/  MOV R179, R149 ;  /* 0x0000009500b37202 */ /* 0x000fe40000000f00 */
[----:B------:R-:W-:Y:S01]  /*7de0*/  MOV R220, R178 ;  /* 0x000000b200dc7202 */ /* 0x000fe20000000f00 */
[----:B------:R-:W-:Y:S01]  /*7df0*/  IMAD.MOV.U32 R221, RZ, RZ, R176 ;  /* 0x000000ffffdd7224 */ /* 0x000fe200078e00b0 */
[----:B------:R-:W-:Y:S01]  /*7e00*/  MOV R124, R179 ;  /* 0x000000b3007c7202 */ /* 0x000fe20000000f00 */
[----:B------:R-:W-:Y:S01]  /*7e10*/  IMAD.MOV.U32 R230, RZ, RZ, R183 ;  /* 0x000000ffffe67224 */ /* 0x000fe200078e00b7 */
[----:B------:R-:W-:-:S02]  /*7e20*/  MOV R231, R184 ;  /* 0x000000b800e77202 */ /* 0x000fc40000000f00 */
[----:B------:R-:W-:Y:S01]  /*7e30*/  MOV R127, R199 ;  /* 0x000000c7007f7202 */ /* 0x000fe20000000f00 */
[----:B------:R-:W-:Y:S01]  /*7e40*/  IMAD.MOV.U32 R199, RZ, RZ, R177 ;  /* 0x000000ffffc77224 */ /* 0x000fe200078e00b1 */
        /* <DEDUP_REMOVED lines=12> */
[----:B------:R-:W-:Y:S01]  /*7f10*/  IMAD.MOV.U32 R218, RZ, RZ, R173 ;  /* 0x000000ffffda7224 */ /* 0x000fe200078e00ad */
[----:B------:R-:W-:Y:S01]  /*7f20*/  MOV R215, R163 ;  /* 0x000000a300d77202 */ /* 0x000fe20000000f00 */
[----:B------:R-:W-:Y:S01]  /*7f30*/  MUFU.EX2 R34, R134 ;  /* 0x0000008600227308 */ /* 0x000fe20000000800 */
[----:B------:R-:W1:Y:S03]  /*7f40*/  LDSM.16.MT88.4 R148, [R217+0xb800] ;  /* 0x00b80000d994783b */ /* 0x000e660000004200 */
[----:B------:R-:W-:Y:S04]  /*7f50*/  MUFU.EX2 R35, R111 ;  /* 0x0000006f00237308 */ /* 0x000fe80000000800 */
[----:B------:R-:W-:Y:S04]  /*7f60*/  MUFU.EX2 R27, R171 ;  /* 0x000000ab001b7308 */ /* 0x000fe80000000800 */
[----:B------:R-:W-:Y:S04]  /*7f70*/  MUFU.EX2 R32, R154 ;  /* 0x0000009a00207308 */ /* 0x000fe80000000800 */
[----:B------:R-:W-:Y:S04]  /*7f80*/  MUFU.EX2 R33, R170 ;  /* 0x000000aa00217308 */ /* 0x000fe80000000800 */
[----:B------:R-:W-:Y:S01]  /*7f90*/  MUFU.EX2 R49, R132 ;  /* 0x0000008400317308 */ /* 0x000fe20000000800 */
[----:B---3--:R-:W-:Y:S01]  /*7fa0*/  FADD.FTZ R26, R188, R3 ;  /* 0x00000003bc1a7221 */ /* 0x008fe20000010000 */
[----:B------:R-:W-:Y:S01]  /*7fb0*/  IMAD.MOV.U32 R188, RZ, RZ, R235 ;  /* 0x000000ffffbc7224 */ /* 0x000fe200078e00eb */
[----:B------:R-:W-:-:S02]  /*7fc0*/  MOV R235, R225 ;  /* 0x000000e100eb7202 */ /* 0x000fc40000000f00 */
[----:B------:R-:W-:Y:S02]  /*7fd0*/  MOV R225, R62 ;  /* 0x0000003e00e17202 */ /* 0x000fe40000000f00 */
[----:B------:R-:W2:Y:S04]  /*7fe0*/  MUFU.EX2 R62, R51 ;  /* 0x00000033003e7308 */ /* 0x000ea80000000800 */
[----:B------:R-:W3:Y:S01]  /*7ff0*/  MUFU.EX2 R51, R48 ;  /* 0x0000003000337308 */ /* 0x000ee20000000800 */
[----:B------:R-:W-:Y:S01]  /*8000*/  FADD.FTZ R3, R156, R24 ;  /* 0x000000189c037221 */ /* 0x000fe20000010000 */
[----:B------:R-:W-:Y:S01]  /*8010*/  FADD.FTZ R0, R188, R0 ;  /* 0x00000000bc007221 */ /* 0x000fe20000010000 */
[----:B------:R-:W-:Y:S02]  /*8020*/  IMAD.MOV.U32 R188, RZ, RZ, R224 ;  /* 0x000000ffffbc7224 */ /* 0x000fe400078e00e0 */
[----:B------:R-:W-:Y:S01]  /*8030*/  FADD.FTZ R3, R189, R3 ;  /* 0x00000003bd037221 */ /* 0x000fe20000010000 */
[----:B------:R-:W-:Y:S01]  /*8040*/  MOV R189, R235 ;  /* 0x000000eb00bd7202 */ /* 0x000fe20000000f00 */
[----:B------:R-:W-:Y:S01]  /*8050*/  IMAD.MOV.U32 R224, RZ, RZ, R196 ;  /* 0x000000ffffe07224 */ /* 0x000fe200078e00c4 */
[----:B------:R-:W-:-:S02]  /*8060*/  MOV R235, R226 ;  /* 0x000000e200eb7202 */ /* 0x000fc40000000f00 */
[----:B--2---:R-:W-:Y:S02]  /*8070*/  F2FP.F16.F32.PACK_AB R4, R62, R63 ;  /* 0x0000003f3e04723e */ /* 0x004fe400000000ff */
[----:B---3--:R-:W-:Y:S01]  /*8080*/  F2FP.F16.F32.PACK_AB R5, R50, R51 ;  /* 0x000000333205723e */ /* 0x008fe200000000ff */
[----:B------:R-:W-:Y:S01]  /*8090*/  IMAD.MOV.U32 R196, RZ, RZ, R194 ;  /* 0x000000ffffc47224 */ /* 0x000fe200078e00c2 */
[----:B------:R-:W-:Y:S01]  /*80a0*/  MOV R226, R193 ;  /* 0x000000c100e27202 */ /* 0x000fe20000000f00 */
[----:B------:R-:W-:Y:S01]  /*80b0*/  IMAD.MOV.U32 R193, RZ, RZ, R172 ;  /* 0x000000ffffc17224 */ /* 0x000fe200078e00ac */
[----:B------:R-:W-:Y:S01]  /*80c0*/  MOV R194, R167 ;  /* 0x000000a700c27202 */ /* 0x000fe20000000f00 */
[----:B------:R-:W-:Y:S02]  /*80d0*/  FADD.FTZ R26, R187, R26 ;  /* 0x0000001abb1a7221 */ /* 0x000fe40000010000 */
        /* <DEDUP_REMOVED lines=11> */
[----:B------:R-:W-:Y:S01]  /*8190*/  HMMA.16816.F32 R140, R4, R20, R56 ;  /* 0x00000014048c723c */ /* 0x000fe20000001838 */
[----:B------:R-:W-:Y:S01]  /*81a0*/  FADD.FTZ R0, R220, R26 ;  /* 0x0000001adc007221 */ /* 0x000fe20000010000 */
[----:B------:R-:W-:Y:S01]  /*81b0*/  IMAD.MOV.U32 R126, RZ, RZ, R190 ;  /* 0x000000ffff7e7224 */ /* 0x000fe200078e00be */
[----:B------:R-:W-:Y:S01]  /*81c0*/  MOV R125, R172 ;  /* 0x000000ac007d7202 */ /* 0x000fe20000000f00 */
[----:B------:R-:W-:Y:S01]  /*81d0*/  FADD.FTZ R8, R221, R24 ;  /* 0x00000018dd087221 */ /* 0x000fe20000010000 */
[----:B------:R-:W-:-:S03]  /*81e0*/  FADD.FTZ R3, R229, R3 ;  /* 0x00000003e5037221 */ /* 0x000fc60000010000 */
[----:B------:R-:W-:Y:S01]  /*81f0*/  HMMA.16816.F32 R184, R4, R16, R96 ;  /* 0x0000001004b8723c */ /* 0x000fe20000001860 */
[----:B------:R-:W-:Y:S01]  /*8200*/  FADD.FTZ R0, R230, R0 ;  /* 0x00000000e6007221 */ /* 0x000fe20000010000 */
[----:B------:R-:W-:-:S06]  /*8210*/  FADD.FTZ R8, R156, R8 ;  /* 0x000000089c087221 */ /* 0x000fcc0000010000 */
[----:B------:R-:W-:Y:S01]  /*8220*/  HMMA.16816.F32 R40, R4, R12, R40 ;  /* 0x0000000c0428723c */ /* 0x000fe20000001828 */
[----:B------:R-:W-:-:S07]  /*8230*/  FADD.FTZ R3, R69, R3 ;  /* 0x0000000345037221 */ /* 0x000fce0000010000 */
[C---:B------:R-:W-:Y:S01]  /*8240*/  HMMA.16816.F32 R36, R4.reuse, R14, R36 ;  /* 0x0000000e0424723c */ /* 0x040fe20000001824 */
[----:B------:R-:W-:Y:S01]  /*8250*/  FADD.FTZ R0, R70, R0 ;  /* 0x0000000046007221 */ /* 0x000fe20000010000 */
[----:B------:R-:W-:Y:S01]  /*8260*/  MOV R234, R225 ;  /* 0x000000e100ea7202 */ /* 0x000fe20000000f00 */
[----:B------:R-:W2:Y:S01]  /*8270*/  LDSM.16.MT88.4 R164, [R164+0xb800] ;  /* 0x00b80000a4a4783b */ /* 0x000ea20000004200 */
[----:B------:R-:W-:Y:S01]  /*8280*/  MOV R198, R188 ;  /* 0x000000bc00c67202 */ /* 0x000fe20000000f00 */
[----:B------:R-:W-:Y:S02]  /*8290*/  MUFU.EX2 R48, R145 ;  /* 0x0000009100307308 */ /* 0x000fe40000000800 */
[----:B------:R3:W5:Y:S01]  /*82a0*/  LDL.LU R72, [R1+0xfc] ;  /* 0x0000fc0001487983 */ /* 0x0007620000300800 */
[C---:B------:R-:W-:Y:S08]  /*82b0*/  HMMA.16816.F32 R56, R4.reuse, R22, R44 ;  /* 0x000000160438723c */ /* 0x040ff0000000182c */
[----:B------:R-:W-:Y:S01]  /*82c0*/  HMMA.16816.F32 R16, R4, R18, R84 ;  /* 0x000000120410723c */ /* 0x000fe20000001854 */
[----:B------:R-:W-:-:S02]  /*82d0*/  MOV R225, R197 ;  /* 0x000000c500e17202 */ /* 0x000fc40000000f00 */
[----:B------:R-:W-:Y:S02]  /*82e0*/  MOV R219, R174 ;  /* 0x000000ae00db7202 */ /* 0x000fe40000000f00 */
[----:B------:R-:W-:Y:S02]  /*82f0*/  MOV R221, R193 ;  /* 0x000000c100dd7202 */ /* 0x000fe40000000f00 */
[----:B------:R-:W-:Y:S01]  /*8300*/  MOV R220, R194 ;  /* 0x000000c200dc7202 */ /* 0x000fe20000000f00 */
[----:B------:R-:W-:Y:S01]  /*8310*/  HMMA.16816.F32 R20, R4, R10, R112 ;  /* 0x0000000a0414723c */ /* 0x000fe20000001870 */
        /* <DEDUP_REMOVED lines=19> */
[----:B------:R-:W-:Y:S02]  /*8450*/  IMAD.MOV.U32 R226, RZ, RZ, R196 ;  /* 0x000000ffffe27224 */ /* 0x000fe400078e00c4 */
[----:B------:R-:W-:Y:S01]  /*8460*/  FADD.FTZ R6, R205, R5 ;  /* 0x00000005cd067221 */ /* 0x000fe20000010000 */
[----:B------:R-:W-:Y:S01]  /*8470*/  MOV R196, R197 ;  /* 0x000000c500c47202 */ /* 0x000fe20000000f00 */
        /* <DEDUP_REMOVED lines=66> */
[----:B------:R-:W4:Y:S01]  /*88a0*/  MUFU.EX2 R10, R152 ;  /* 0x00000098000a7308 */ /* 0x000f220000000800 */
[----:B------:R-:W-:Y:S01]  /*88b0*/  FADD.FTZ R0, R116, R0 ;  /* 0x0000000074007221 */ /* 0x000fe20000010000 */
[----:B------:R-:W-:Y:S01]  /*88c0*/  FADD.FTZ R3, R122, R3 ;  /* 0x000000037a037221 */ /* 0x000fe20000010000 */
[----:B------:R-:W-:Y:S01]  /*88d0*/  FADD.FTZ R5, R62, R5 ;  /* 0x000000053e057221 */ /* 0x000fe20000010000 */
[----:B------:R-:W1:Y:S01]  /*88e0*/  MUFU.EX2 R11, R169 ;  /* 0x000000a9000b7308 */ /* 0x000e620000000800 */
[----:B------:R-:W-:Y:S01]  /*88f0*/  FADD.FTZ R4, R50, R4 ;  /* 0x0000000432047221 */ /* 0x000fe20000010000 */
[----:B------:R-:W-:Y:S01]  /*8900*/  FADD.FTZ R0, R117, R0 ;  /* 0x0000000075007221 */ /* 0x000fe20000010000 */
[----:B------:R-:W-:Y:S01]  /*8910*/  FADD.FTZ R3, R119, R3 ;  /* 0x0000000377037221 */ /* 0x000fe20000010000 */
[----:B------:R-:W3:Y:S01]  /*8920*/  MUFU.EX2 R24, R153 ;  /* 0x0000009900187308 */ /* 0x000ee20000000800 */
[----:B------:R-:W-:Y:S01]  /*8930*/  FADD.FTZ R5, R68, R5 ;  /* 0x0000000544057221 */ /* 0x000fe20000010000 */
[----:B------:R-:W-:Y:S01]  /*8940*/  FADD.FTZ R4, R60, R4 ;  /* 0x000000043c047221 */ /* 0x000fe20000010000 */
[----:B------:R2:W-:Y:S01]  /*8950*/  LDSM.16.MT88.4 R12, [R147+0xb800] ;  /* 0x00b80000930c783b */ /* 0x0005e20000004200 */
[----:B------:R-:W3:Y:S01]  /*8960*/  MUFU.EX2 R25, R168 ;  /* 0x000000a800197308 */ /* 0x000ee20000000800 */
[----:B------:R-:W-:-:S02]  /*8970*/  FADD.FTZ R0, R118, R0 ;  /* 0x0000000076007221 */ /* 0x000fc40000010000 */
[----:B------:R2:W5:Y:S01]  /*8980*/  LDL.LU R69, [R1+0xf8] ;  /* 0x0000f80001457983 */ /* 0x0005620000300800 */
[----:B------:R-:W3:Y:S01]  /*8990*/  MUFU.EX2 R44, R144 ;  /* 0x00000090002c7308 */ /* 0x000ee20000000800 */
[----:B------:R-:W-:-:S03]  /*89a0*/  FADD.FTZ R3, R120, R3 ;  /* 0x0000000378037221 */ /* 0x000fc60000010000 */
[----:B------:R-:W2:Y:S01]  /*89b0*/  MUFU.EX2 R45, R75 ;  /* 0x0000004b002d7308 */ /* 0x000ea20000000800 */
[----:B------:R-:W2:Y:S01]  /*89c0*/  LDSM.16.MT88.4 R180, [R180+0xb800] ;  /* 0x00b80000b4b4783b */ /* 0x000ea20000004200 */
[----:B------:R-:W-:Y:S02]  /*89d0*/  FADD.FTZ R5, R73, R5 ;  /* 0x0000000549057221 */ /* 0x000fe40000010000 */
[----:B------:R-:W2:Y:S01]  /*89e0*/  MUFU.EX2 R26, R155 ;  /* 0x0000009b001a7308 */ /* 0x000ea20000000800 */
[----:B------:R-:W-:Y:S01]  /*89f0*/  FADD.FTZ R4, R61, R4 ;  /* 0x000000043d047221 */ /* 0x000fe20000010000 */
[----:B------:R-:W-:Y:S02]  /*8a00*/  FADD.FTZ R0, R74, R0 ;  /* 0x000000004a007221 */ /* 0x000fe40000010000 */
[----:B------:R-:W2:Y:S01]  /*8a10*/  MUFU.EX2 R46, R146 ;  /* 0x00000092002e7308 */ /* 0x000ea20000000800 */
[----:B------:R-:W-:-:S03]  /*8a20*/  FADD.FTZ R3, R121, R3 ;  /* 0x0000000379037221 */ /* 0x000fc60000010000 */
[----:B------:R-:W2:Y:S01]  /*8a30*/  MUFU.EX2 R47, R133 ;  /* 0x00000085002f7308 */ /* 0x000ea20000000800 */
[----:B----4-:R-:W-:Y:S01]  /*8a40*/  FADD.FTZ R5, R10, R5 ;  /* 0x000000050a057221 */ /* 0x010fe20000010000 */
[----:B-1----:R-:W-:Y:S01]  /*8a50*/  FADD.FTZ R4, R11, R4 ;  /* 0x000000040b047221 */ /* 0x002fe20000010000 */
[----:B------:R-:W-:Y:S01]  /*8a60*/  FADD.FTZ R0, R34, R0 ;  /* 0x0000000022007221 */ /* 0x000fe20000010000 */
[----:B------:R1:W5:Y:S01]  /*8a70*/  LDL.LU R70, [R1+0xf4] ;  /* 0x0000f40001467983 */ /* 0x0003620000300800 */
[----:B------:R-:W-:Y:S01]  /*8a80*/  FADD.FTZ R3, R35, R3 ;  /* 0x0000000323037221 */ /* 0x000fe20000010000 */
[----:B---3--:R-:W-:Y:S01]  /*8a90*/  FADD.FTZ R5, R24, R5 ;  /* 0x0000000518057221 */ /* 0x008fe20000010000 */
[----:B------:R-:W-:Y:S01]  /*8aa0*/  FADD.FTZ R4, R25, R4 ;  /* 0x0000000419047221 */ /* 0x000fe20000010000 */
[----:B------:R1:W5:Y:S01]  /*8ab0*/  LDL.LU R2, [R1+0xf0] ;  /* 0x0000f00001027983 */ /* 0x0003620000300800 */
[----:B------:R-:W-:Y:S01]  /*8ac0*/  FADD.FTZ R0, R44, R0 ;  /* 0x000000002c007221 */ /* 0x000fe20000010000 */
[----:B--2---:R-:W-:-:S02]  /*8ad0*/  FADD.FTZ R3, R45, R3 ;  /* 0x000000032d037221 */ /* 0x004fc40000010000 */
[----:B------:R1:W5:Y:S01]  /*8ae0*/  LDL.LU R238, [R1+0xec] ;  /* 0x0000ec0001ee7983 */ /* 0x0003620000300800 */
[----:B------:R-:W-:-:S03]  /*8af0*/  FADD.FTZ R5, R26, R5 ;  /* 0x000000051a057221 */ /* 0x000fc60000010000 */
        /* <DEDUP_REMOVED lines=21> */
[----:B------:R1:W-:Y:S01]  /*8c50*/  STL [R1+0xac], R3 ;  /* 0x0000ac0301007387 */ /* 0x0003e20000100800 */
        /* <DEDUP_REMOVED lines=26> */
[----:B-1----:R-:W-:-:S15]  /*8e00*/  @!P1 BRA `(.L_x_42) ;  /* 0x0000007000ec9947 */ /* 0x002fde0003800000 */
[----:B------:R-:W2:Y:S01]  /*8e10*/  LDL.LU.64 R234, [R1+0x20] ;  /* 0x0000200001ea7983 */ /* 0x000ea20000300a00 */
[----:B-----5:R-:W-:Y:S01]  /*8e20*/  IADD3 R0, P0, PT, R232, R205, RZ ;  /* 0x000000cde8007210 */ /* 0x020fe20007f1e0ff */
[----:B------:R-:W1:Y:S01]  /*8e30*/  S2UR UR5, SR_CgaCtaId ;  /* 0x00000000000579c3 */ /* 0x000e620000008800 */
[----:B------:R-:W-:Y:S01]  /*8e40*/  SHF.R.U32.HI R6, RZ, 0x1, R108 ;  /* 0x00000001ff067819 */ /* 0x000fe2000001166c */
[----:B------:R-:W3:Y:S01]  /*8e50*/  LDL.LU R224, [R1+0x2c] ;  /* 0x00002c0001e07983 */ /* 0x000ee20000300800 */
[----:B------:R-:W-:-:S05]  /*8e60*/  UMOV UR10, 0x400 ;  /* 0x00000400000a7882 */ /* 0x000fca0000000000 */
[----:B------:R-:W4:Y:S01]  /*8e70*/  S2UR UR6, SR_CgaCtaId ;  /* 0x00000000000679c3 */ /* 0x000f220000008800 */
[----:B------:R-:W3:Y:S07]  /*8e80*/  LDL.LU R225, [R1+0xa4] ;  /* 0x0000a40001e17983 */ /* 0x000eee0000300800 */
[----:B------:R-:W4:Y:S01]  /*8e90*/  S2UR UR7, SR_CgaCtaId ;  /* 0x00000000000779c3 */ /* 0x000f220000008800 */
[----:B------:R-:W3:Y:S01]  /*8ea0*/  LDL.LU R226, [R1+0xbc] ;  /* 0x0000bc0001e27983 */ /* 0x000ee20000300800 */
[----:B------:R-:W-:Y:S01]  /*8eb0*/  IMAD.MOV.U32 R134, RZ, RZ, R69 ;  /* 0x000000ffff867224 */ /* 0x000fe200078e0045 */
[----:B------:R-:W-:Y:S01]  /*8ec0*/  MOV R133, R70 ;  /* 0x0000004600857202 */ /* 0x000fe20000000f00 */
[----:B------:R-:W-:Y:S01]  /*8ed0*/  IMAD.MOV.U32 R132, RZ, RZ, R71 ;  /* 0x000000ffff847224 */ /* 0x000fe200078e0047 */
[----:B------:R-:W3:Y:S01]  /*8ee0*/  LDL.LU R231, [R1+0xa8] ;  /* 0x0000a80001e77983 */ /* 0x000ee20000300800 */
[----:B------:R-:W-:Y:S01]  /*8ef0*/  IMAD.X R3, RZ, RZ, R250, P0 ;  /* 0x000000ffff037224 */ /* 0x000fe200000e06fa */
[----:B------:R-:W-:Y:S01]  /*8f00*/  IADD3 R232, PT, PT, R2, R135, RZ ;  /* 0x0000008702e87210 */ /* 0x000fe20007ffe0ff */
[----:B-1----:R-:W-:-:S02]  /*8f10*/  ULEA UR5, UR5, UR10, 0x18 ;  /* 0x0000000a05057291 */ /* 0x002fc4000f8ec0ff */
[----:B------:R-:W-:Y:S01]  /*8f20*/  IMAD R3, R3, R206, RZ ;  /* 0x000000ce03037224 */ /* 0x000fe200078e02ff */
[----:B------:R-:W-:Y:S01]  /*8f30*/  UMOV UR8, 0x400 ;  /* 0x0000040000087882 */ /* 0x000fe20000000000 */
[----:B------:R-:W1:Y:S01]  /*8f40*/  LDCU UR9, c[0x0][0x50c] ;  /* 0x0000a180ff0977ac */ /* 0x000e620008000800 */
[----:B------:R-:W1:Y:S01]  /*8f50*/  LDCU UR4, c[0x0][0x45c] ;  /* 0x00008b80ff0477ac */ /* 0x000e620008000800 */
[----:B----4-:R-:W-:Y:S02]  /*8f60*/  ULEA UR6, UR6, UR8, 0x18 ;  /* 0x0000000806067291 */ /* 0x010fe4000f8ec0ff */
[----:B------:R-:W-:Y:S01]  /*8f70*/  ULEA UR7, UR7, UR10, 0x18 ;  /* 0x0000000a07077291 */ /* 0x000fe2000f8ec0ff */
[----:B--2---:R-:W2:Y:S01]  /*8f80*/  S2R R235, SR_CTAID.Y ;  /* 0x0000000000eb7919 */ /* 0x004ea20000002600 */
[----:B------:R-:W-:Y:S01]  /*8f90*/  IMAD.MOV.U32 R250, RZ, RZ, R234 ;  /* 0x000000fffffa7224 */ /* 0x000fe200078e00ea */
[----:B---3--:R-:W-:-:S03]  /*8fa0*/  LOP3.LUT R6, R224, 0x8, R6, 0x78, !PT ;  /* 0x00000008e0067812 */ /* 0x008fc600078e7806 */
[----:B------:R-:W-:-:S04]  /*8fb0*/  IMAD.WIDE.U32 R4, R0, R206, R250 ;  /* 0x000000ce00047225 */ /* 0x000fc800078e00fa */
[----:B------:R-:W-:Y:S01]  /*8fc0*/  IMAD R0, R0, R207, R3 ;  /* 0x000000cf00007224 */ /* 0x000fe200078e0203 */
[----:B------:R-:W-:-:S03]  /*8fd0*/  LOP3.LUT R3, R238, 0x200, RZ, 0xc0, !PT ;  /* 0x00000200ee037812 */ /* 0x000fc600078ec0ff */
[----:B------:R-:W-:Y:S02]  /*8fe0*/  IMAD.IADD R5, R5, 0x1, R0 ;  /* 0x0000000105057824 */ /* 0x000fe400078e0200 */
[----:B------:R-:W-:-:S05]  /*8ff0*/  IMAD.SHL.U32 R0, R108, 0x20, RZ ;  /* 0x000000206c007824 */ /* 0x000fca00078e00ff */
[----:B------:R-:W-:Y:S01]  /*9000*/  LOP3.LUT R7, R3, 0x7c00, R0, 0xf8, !PT ;  /* 0x00007c0003077812 */ /* 0x000fe200078ef800 */
[----:B------:R-:W-:Y:S01]  /*9010*/  VIADD R0, R233, 0xfffffffe ;  /* 0xfffffffee9007836 */ /* 0x000fe20000000000 */
[----:B------:R-:W-:Y:S02]  /*9020*/  LOP3.LUT R3, R226, 0x1f8, RZ, 0xc0, !PT ;  /* 0x000001f8e2037812 */ /* 0x000fe400078ec0ff */
[----:B------:R-:W-:Y:S02]  /*9030*/  ISETP.NE.AND P5, PT, R231, RZ, PT ;  /* 0x000000ffe700720c */ /* 0x000fe40003fa5270 */
[----:B------:R-:W-:-:S04]  /*9040*/  LOP3.LUT R108, R3, 0x38, R108, 0x78, !PT ;  /* 0x00000038036c7812 */ /* 0x000fc800078e786c */
[----:B------:R-:W-:Y:S01]  /*9050*/  LOP3.LUT R108, R108, 0x1e00, R226, 0xf8, !PT ;  /* 0x00001e006c6c7812 */ /* 0x000fe200078ef8e2 */
[----:B--2---:R-:W-:-:S03]  /*9060*/  IMAD.WIDE.U32 R4, R235, UR18, R4 ;  /* 0x00000012eb047c25 */ /* 0x004fc6000f8e0004 */
[----:B------:R-:W-:Y:S02]  /*9070*/  LEA R240, R108, UR5, 0x1 ;  /* 0x000000056cf07c11 */ /* 0x000fe4000f8e08ff */
[----:B------:R-:W-:-:S04]  /*9080*/  IADD3 R109, P0, PT, R109, R4, RZ ;  /* 0x000000046d6d7210 */ /* 0x000fc80007f1e0ff */
[----:B------:R-:W-:Y:S01]  /*9090*/  IADD3.X R3, PT, PT, R225, R5, RZ, P0, !PT ;  /* 0x00000005e1037210 */ /* 0x000fe200007fe4ff */
[----:B------:R-:W-:-:S04]  /*90a0*/  IMAD.WIDE.U32 R4, R0, R206, RZ ;  /* 0x000000ce00047225 */ /* 0x000fc800078e00ff */
[C---:B------:R-:W-:Y:S01]  /*90b0*/  IMAD.SHL.U32 R8, R109.reuse, 0x2, RZ ;  /* 0x000000026d087824 */ /* 0x040fe200078e00ff */
[----:B------:R-:W-:Y:S01]  /*90c0*/  SHF.L.U64.HI R109, R109, 0x1, R3 ;  /* 0x000000016d6d7819 */ /* 0x000fe20000010203 */
[----:B------:R-:W-:Y:S01]  /*90d0*/  IMAD R3, R0, R207, R5 ;  /* 0x000000cf00037224 */ /* 0x000fe200078e0205 */
[----:B------:R-:W-:Y:S02]  /*90e0*/  LOP3.LUT R0, R7, R6, RZ, 0xfc, !PT ;  /* 0x0000000607007212 */ /* 0x000fe400078efcff */
[----:B------:R-:W-:Y:S02]  /*90f0*/  LEA R5, P0, R4, R8, 0x8 ;  /* 0x0000000804057211 */ /* 0x000fe400078040ff */
[----:B------:R-:W-:Y:S01]  /*9100*/  LEA R235, R0, UR5, 0x1 ;  /* 0x0000000500eb7c11 */ /* 0x000fe2000f8e08ff */
[----:B------:R-:W-:Y:S01]  /*9110*/  VIADD R0, R233, 0xfffffffd ;  /* 0xfffffffde9007836 */ /* 0x000fe20000000000 */
[----:B------:R-:W-:Y:S02]  /*9120*/  LEA.HI.X R4, R4, R109, R3, 0x8, P0 ;  /* 0x0000006d04047211 */ /* 0x000fe400000f4403 */
[----:B------:R-:W-:Y:S01]  /*9130*/  IADD3 R3, P0, PT, R5, UR12, RZ ;  /* 0x0000000c05037c10 */ /* 0x000fe2000ff1e0ff */
[----:B------:R-:W-:-:S03]  /*9140*/  IMAD.IADD R236, R2, 0x1, R235 ;  /* 0x0000000102ec7824 */ /* 0x000fc600078e02eb */
[----:B------:R-:W-:Y:S01]  /*9150*/  IADD3.X R5, PT, PT, R4, UR13, RZ, P0, !PT ;  /* 0x0000000d04057c10 */ /* 0x000fe200087fe4ff */
[----:B------:R2:W-:Y:S01]  /*9160*/  STL [R1+0xa4], R3 ;  /* 0x0000a40301007387 */ /* 0x0005e20000100800 */
[----:B------:R-:W-:-:S03]  /*9170*/  SHF.L.U64.HI R4, R206, 0x5, R207 ;  /* 0x00000005ce047819 */ /* 0x000fc600000102cf */
[----:B------:R-:W-:Y:S04]  /*9180*/  STL [R1+0xa0], R5 ;  /* 0x0000a00501007387 */ /* 0x000fe80000100800 */
[----:B------:R3:W-:Y:S01]  /*9190*/  STL [R1+0x44], R4 ;  /* 0x0000440401007387 */ /* 0x0007e20000100800 */
[----:B--2---:R-:W-:-:S05]  /*91a0*/  IMAD.SHL.U32 R3, R206, 0x20, RZ ;  /* 0x00000020ce037824 */ /* 0x004fca00078e00ff */
[----:B------:R2:W-:Y:S01]  /*91b0*/  STL [R1+0x40], R3 ;  /* 0x0000400301007387 */ /* 0x0005e20000100800 */
[----:B---3--:R-:W-:-:S03]  /*91c0*/  IMAD.MOV.U32 R4, RZ, RZ, 0x20 ;  /* 0x00000020ff047424 */ /* 0x008fc600078e00ff */
[----:B------:R3:W-:Y:S02]  /*91d0*/  STL [R1+0x74], R0 ;  /* 0x0000740001007387 */ /* 0x0007e40000100800 */
[----:B------:R-:W-:-:S04]  /*91e0*/  SEL R4, R4, 0xffffffe0, !P5 ;  /* 0xffffffe004047807 */ /* 0x000fc80006800000 */
[C---:B------:R-:W-:Y:S01]  /*91f0*/  IADD3 R233, PT, PT, R4.reuse, R135, RZ ;  /* 0x0000008704e97210 */ /* 0x040fe20007ffe0ff */
[C---:B------:R-:W-:Y:S02]  /*9200*/  IMAD.IADD R234, R4.reuse, 0x1, R232 ;  /* 0x0000000104ea7824 */ /* 0x040fe400078e02e8 */
[C---:B------:R-:W-:Y:S02]  /*9210*/  IMAD.IADD R238, R4.reuse, 0x1, R235 ;  /* 0x0000000104ee7824 */ /* 0x040fe400078e02eb */
[----:B------:R-:W-:Y:S02]  /*9220*/  IMAD.IADD R237, R4, 0x1, R236 ;  /* 0x0000000104ed7824 */ /* 0x000fe400078e02ec */
[----:B--2---:R-:W-:Y:S01]  /*9230*/  IMAD.MOV.U32 R3, RZ, RZ, R72 ;  /* 0x000000ffff037224 */ /* 0x004fe200078e0048 */
[----:B-1----:R-:W-:Y:S06]  /*9240*/  BRA `(.L_x_43) ;  /* 0x0000000000e87947 */ /* 0x002fec0003800000 */
.L_x_45:
[----:B------:R-:W2:Y:S01]  /*9250*/  LDL R37, [R1+0x58] ;  /* 0x0000580001257983 */ /* 0x000ea20000100800 */
[----:B------:R-:W1:Y:S03]  /*9260*/  LDC.64 R4, c[0x0][0x3b8] ;  /* 0x0000ee00ff047b82 */ /* 0x000e660000000a00 */
[----:B------:R-:W3:Y:S01]  /*9270*/  LDL R36, [R1+0x54] ;  /* 0x0000540001247983 */ /* 0x000ee20000100800 */
[----:B------:R-:W4:Y:S01]  /*9280*/  S2R R11, SR_TID.X ;  /* 0x00000000000b7919 */ /* 0x000f220000002100 */
[----:B-1----:R-:W-:Y:S01]  /*9290*/  SHF.L.U64.HI R20, R4, 0x4, R5 ;  /* 0x0000000404147819 */ /* 0x002fe20000010205 */
[----:B------:R-:W-:Y:S04]  /*92a0*/  IMAD.WIDE.U32 R8, R26, R4, RZ ;  /* 0x000000041a087225 */ /* 0x000fe800078e00ff */
[----:B------:R-:W-:Y:S02]  /*92b0*/  IMAD.SHL.U32 R10, R4, 0x10, RZ ;  /* 0x00000010040a7824 */ /* 0x000fe400078e00ff */
[----:B------:R-:W-:Y:S02]  /*92c0*/  IMAD R7, R26, R5, R9 ;  /* 0x000000051a077224 */ /* 0x000fe400078e0209 */
[----:B------:R-:W-:Y:S01]  /*92d0*/  IMAD.SHL.U32 R13, R4, 0x20, RZ ;  /* 0x00000020040d7824 */ /* 0x000fe200078e00ff */
[----:B------:R-:W-:Y:S01]  /*92e0*/  LEA R2, P0, R8, R10, 0x7 ;  /* 0x0000000a08027211 */ /* 0x000fe200078038ff */
[----:B----4-:R-:W-:Y:S05]  /*92f0*/  IMAD.SHL.U32 R23, R11, 0x8, RZ ;  /* 0x000000080b177824 */ /* 0x010fea00078e00ff */
[----:B------:R-:W-:Y:S04]  /*9300*/  LOP3.LUT R6, R23, 0x1f8, RZ, 0xc0, !PT ;  /* 0x000001f817067812 */ /* 0x000fe800078ec0ff */
[----:B------:R-:W-:Y:S02]  /*9310*/  LOP3.LUT R9, R6, 0x38, R11, 0x78, !PT ;  /* 0x0000003806097812 */ /* 0x000fe400078e780b */
[----:B------:R-:W-:Y:S02]  /*9320*/  LEA.HI.X R6, R8, R20, R7, 0x7, P0 ;  /* 0x0000001408067211 */ /* 0x000fe400000f3c07 */
[----:B------:R-:W-:Y:S02]  /*9330*/  LOP3.LUT R23, R9, 0x1e00, R23, 0xf8, !PT ;  /* 0x00001e0009177812 */ /* 0x000fe400078ef817 */
[----:B------:R-:W-:Y:S02]  /*9340*/  SHF.L.U64.HI R11, R4, 0x5, R5 ;  /* 0x00000005040b7819 */ /* 0x000fe40000010205 */
[----:B------:R-:W-:Y:S02]  /*9350*/  LEA R240, R23, UR7, 0x1 ;  /* 0x0000000717f07c11 */ /* 0x000fe4000f8e08ff */
[-C--:B--2---:R-:W-:Y:S02]  /*9360*/  LEA R18, P1, R8, R37.reuse, 0x8 ;  /* 0x0000002508127211 */ /* 0x084fe400078240ff */
[-C--:B------:R-:W-:Y:S02]  /*9370*/  LEA R16, P3, R2, R37.reuse, 0x1 ;  /* 0x0000002502107211 */ /* 0x080fe400078608ff */
[----:B---3--:R-:W-:Y:S02]  /*9380*/  LEA.HI.X R19, R8, R36, R7, 0x8, P1 ;  /* 0x0000002408137211 */ /* 0x008fe400008f4407 */
[----:B------:R-:W-:Y:S02]  /*9390*/  IADD3 R9, P1, PT, R2, R10, RZ ;  /* 0x0000000a02097210 */ /* 0x000fe40007f3e0ff */
[----:B------:R-:W-:Y:S01]  /*93a0*/  LEA R7, P0, R4, R2, 0x6 ;  /* 0x0000000204077211 */ /* 0x000fe200078030ff */
[----:B------:R-:W-:Y:S01]  /*93b0*/  @!PT LDS RZ, [RZ] ;  /* 0x00000000fffff984 */ /* 0x000fe20000000800 */
[----:B------:R-:W-:Y:S01]  /*93c0*/  @!PT LDS RZ, [RZ] ;  /* 0x00000000fffff984 */ /* 0x000fe20000000800 */
[----:B------:R-:W-:Y:S01]  /*93d0*/  @!PT LDS RZ, [RZ] ;  /* 0x00000000fffff984 */ /* 0x000fe20000000800 */
[----:B------:R1:W-:Y:S01]  /*93e0*/  LDGSTS.E.BYPASS.LTC128B.128 [R240+0x4000], desc[UR20][R18.64] ;  /* 0x0400000012f07fae */ /* 0x0003e2000b981a14 */
[C---:B------:R-:W-:Y:S01]  /*93f0*/  LEA R14, P2, R9.reuse, R37, 0x1 ;  /* 0x00000025090e7211 */ /* 0x040fe200078408ff */
[----:B------:R-:W-:Y:S01]  /*9400*/  IMAD.X R12, R6, 0x1, R20, P1 ;  /* 0x00000001060c7824 */ /* 0x000fe200008e0614 */
[CC--:B------:R-:W-:Y:S02]  /*9410*/  IADD3 R8, P1, PT, R2.reuse, R13.reuse, RZ ;  /* 0x0000000d02087210 */ /* 0x0c0fe40007f3e0ff */
[----:B------:R-:W-:Y:S02]  /*9420*/  LEA.HI.X R17, R2, R36, R6, 0x1, P3 ;  /* 0x0000002402117211 */ /* 0x000fe400018f0c06 */
[----:B------:R-:W-:Y:S01]  /*9430*/  LEA.HI.X R4, R4, R6, R5, 0x6, P0 ;  /* 0x0000000604047211 */ /* 0x000fe200000f3405 */
[--C-:B------:R-:W-:Y:S01]  /*9440*/  IMAD.X R6, R6, 0x1, R11.reuse, P1 ;  /* 0x0000000106067824 */ /* 0x100fe200008e060b */
[----:B------:R-:W-:Y:S01]  /*9450*/  LEA.HI.X R15, R9, R36, R12, 0x1, P2 ;  /* 0x00000024090f7211 */ /* 0x000fe200010f0c0c */
[----:B------:R1:W-:Y:S01]  /*9460*/  LDGSTS.E.BYPASS.LTC128B.128 [R240+0x4800], desc[UR20][R16.64] ;  /* 0x0480000010f07fae */ /* 0x0003e2000b981a14 */
[-C--:B------:R-:W-:Y:S02]  /*9470*/  IADD3 R9, P3, PT, R8, R10.reuse, RZ ;  /* 0x0000000a08097210 */ /* 0x080fe40007f7e0ff */
[C---:B------:R-:W-:Y:S01]  /*9480*/  IADD3 R2, P1, PT, R7.reuse, R10, RZ ;  /* 0x0000000a07027210 */ /* 0x040fe20007f3e0ff */
[----:B------:R1:W-:Y:S01]  /*9490*/  LDGSTS.E.BYPASS.LTC128B.128 [R240+0x5000], desc[UR20][R14.64] ;  /* 0x050000000ef07fae */ /* 0x0003e2000b981a14 */
[C---:B------:R-:W-:Y:S01]  /*94a0*/  IADD3 R5, P0, PT, R7.reuse, R13, RZ ;  /* 0x0000000d07057210 */ /* 0x040fe20007f1e0ff */
[--C-:B------:R-:W-:Y:S01]  /*94b0*/  IMAD.X R22, R6, 0x1, R20.reuse, P3 ;  /* 0x0000000106167824 */ /* 0x100fe200018e0614 */
[-C--:B------:R-:W-:Y:S01]  /*94c0*/  LEA R12, P4, R8, R37.reuse, 0x1 ;  /* 0x00000025080c7211 */ /* 0x080fe200078808ff */
[C---:B------:R-:W-:Y:S01]  /*94d0*/  IMAD.X R21, R4.reuse, 0x1, R20, P1 ;  /* 0x0000000104157824 */ /* 0x040fe200008e0614 */
[CC--:B------:R-:W-:Y:S01]  /*94e0*/  LEA R10, P2, R7.reuse, R37.reuse, 0x1 ;  /* 0x00000025070a7211 */ /* 0x0c0fe200078408ff */
[----:B------:R-:W-:Y:S01]  /*94f0*/  IMAD.X R20, R4, 0x1, R11, P0 ;  /* 0x0000000104147824 */ /* 0x000fe200000e060b */
[-C--:B------:R-:W-:Y:S02]  /*9500*/  LEA.HI.X R13, R8, R36.reuse, R6, 0x1, P4 ;  /* 0x00000024080d7211 */ /* 0x080fe400020f0c06 */
[-C--:B------:R-:W-:Y:S02]  /*9510*/  LEA.HI.X R11, R7, R36.reuse, R4, 0x1, P2 ;  /* 0x00000024070b7211 */ /* 0x080fe400010f0c04 */
[CC--:B------:R-:W-:Y:S01]  /*9520*/  LEA R8, P2, R9.reuse, R37.reuse, 0x1 ;  /* 0x0000002509087211 */ /* 0x0c0fe200078408ff */
[----:B------:R1:W-:Y:S01]  /*9530*/  LDGSTS.E.BYPASS.LTC128B.128 [R240+0x5800], desc[UR20][R12.64] ;  /* 0x058000000cf07fae */ /* 0x0003e2000b981a14 */
        /* <DEDUP_REMOVED lines=11> */
.L_x_43:
[----:B--2---:R-:W2:Y:S01]  /*95f0*/  LDL R7, [R1+0xa0] ;  /* 0x0000a00001077983 */ /* 0x004ea20000100800 */
[----:B------:R-:W-:Y:S04]  /*9600*/  DEPBAR.LE SB0, 0x0 ;  /* 0x000080000000791a */ /* 0x000fe80000000000 */
[----:B------:R-:W4:Y:S04]  /*9610*/  LDL R6, [R1+0xa4] ;  /* 0x0000a40001067983 */ /* 0x000f280000100800 */
[----:B------:R-:W4:Y:S04]  /*9620*/  LDL R2, [R1+0x40] ;  /* 0x0000400001027983 */ /* 0x000f280000100800 */
[----:B---3--:R-:W3:Y:S01]  /*9630*/  LDL R0, [R1+0x44] ;  /* 0x0000440001007983 */ /* 0x008ee20000100800 */
[----:B------:R-:W-:Y:S06]  /*9640*/  BAR.SYNC.DEFER_BLOCKING 0x0 ;  /* 0x0000000000007b1d */ /* 0x000fec0000010000 */
[----:B------:R-:W-:Y:S04]  /*9650*/  STL [R1+0xcc], R139 ;  /* 0x0000cc8b01007387 */ /* 0x000fe80000100800 */
[----:B------:R-:W-:Y:S04]  /*9660*/  STL [R1+0xc8], R138 ;  /* 0x0000c88a01007387 */ /* 0x000fe80000100800 */
[----:B------:R-:W-:Y:S04]  /*9670*/  STL [R1+0xc4], R137 ;  /* 0x0000c48901007387 */ /* 0x000fe80000100800 */
[----:B------:R-:W-:Y:S01]  /*9680*/  STL [R1+0xc0], R136 ;  /* 0x0000c08801007387 */ /* 0x000fe20000100800 */
[----:B--2---:R-:W-:Y:S02]  /*9690*/  MOV R15, R7 ;  /* 0x00000007000f7202 */ /* 0x004fe40000000f00 */
[----:B----4-:R-:W-:Y:S02]  /*96a0*/  MOV R14, R6 ;  /* 0x00000006000e7202 */ /* 0x010fe40000000f00 */
[----:B------:R-:W-:Y:S03]  /*96b0*/  IADD3 R4, P0, PT, R6, R2, RZ ;  /* 0x0000000206047210 */ /* 0x000fe60007f1e0ff */
[----:B------:R-:W-:Y:S01]  /*96c0*/  @!PT LDS RZ, [RZ] ;  /* 0x00000000fffff984 */ /* 0x000fe20000000800 */
[----:B------:R-:W-:Y:S01]  /*96d0*/  @!PT LDS RZ, [RZ] ;  /* 0x00000000fffff984 */ /* 0x000fe20000000800 */
[----:B------:R-:W-:Y:S01]  /*96e0*/  @!PT LDS RZ, [RZ] ;  /* 0x00000000fffff984 */ /* 0x000fe20000000800 */
[----:B------:R-:W-:Y:S01]  /*96f0*/  LDGSTS.E.BYPASS.LTC128B.128 [R240+0x8000], desc[UR20][R14.64] ;  /* 0x080000000ef07fae */ /* 0x000fe2000b981a14 */
[----:B---3--:R-:W-:Y:S02]  /*9700*/  IADD3.X R5, PT, PT, R7, R0, RZ, P0, !PT ;  /* 0x0000000007057210 */ /* 0x008fe400007fe4ff */
[----:B------:R-:W-:Y:S05]  /*9710*/  IADD3 R12, P0, PT, R4, R2, RZ ;  /* 0x00000002040c7210 */ /* 0x000fea0007f1e0ff */
[----:B------:R1:W-:Y:S01]  /*9720*/  LDGSTS.E.BYPASS.LTC128B.128 [R240+0x8800], desc[UR20][R4.64] ;  /* 0x0880000004f07fae */ /* 0x0003e2000b981a14 */
[----:B------:R-:W-:Y:S02]  /*9730*/  IADD3.X R13, PT, PT, R5, R0, RZ, P0, !PT ;  /* 0x00000000050d7210 */ /* 0x000fe400007fe4ff */
[----:B------:R-:W-:Y:S04]  /*9740*/  IADD3 R10, P0, PT, R12, R2, RZ ;  /* 0x000000020c0a7210 */ /* 0x000fe80007f1e0ff */
[----:B------:R-:W-:Y:S01]  /*9750*/  IADD3.X R11, PT, PT, R13, R0, RZ, P0, !PT ;  /* 0x000000000d0b7210 */ /* 0x000fe200007fe4ff */
[----:B------:R2:W-:Y:S01]  /*9760*/  LDGSTS.E.BYPASS.LTC128B.128 [R240+0x9000], desc[UR20][R12.64] ;  /* 0x090000000cf07fae */ /* 0x0005e2000b981a14 */
[----:B------:R-:W-:Y:S04]  /*9770*/  IADD3 R8, P0, PT, R10, R2, RZ ;  /* 0x000000020a087210 */ /* 0x000fe80007f1e0ff */
[----:B------:R-:W-:Y:S02]  /*9780*/  IADD3.X R9, PT, PT, R11, R0, RZ, P0, !PT ;  /* 0x000000000b097210 */ /* 0x000fe400007fe4ff */
[----:B------:R-:W-:Y:S01]  /*9790*/  IADD3 R6, P0, PT, R8, R2, RZ ;  /* 0x0000000208067210 */ /* 0x000fe20007f1e0ff */
[----:B------:R-:W-:Y:S03]  /*97a0*/  LDGSTS.E.BYPASS.LTC128B.128 [R240+0x9800], desc[UR20][R10.64] ;  /* 0x098000000af07fae */ /* 0x000fe6000b981a14 */
[----:B------:R-:W-:Y:S05]  /*97b0*/  IADD3.X R7, PT, PT, R9, R0, RZ, P0, !PT ;  /* 0x0000000009077210 */ /* 0x000fea00007fe4ff */
[----:B------:R-:W-:Y:S01]  /*97c0*/  LDGSTS.E.BYPASS.LTC128B.128 [R240+0xa000], desc[UR20][R8.64] ;  /* 0x0a00000008f07fae */ /* 0x000fe2000b981a14 */
[----:B-1----:R-:W-:Y:S04]  /*97d0*/  IADD3 R4, P0, PT, R6, R2, RZ ;  /* 0x0000000206047210 */ /* 0x002fe80007f1e0ff */
[----:B------:R-:W-:Y:S03]  /*97e0*/  IADD3.X R5, PT, PT, R7, R0, RZ, P0, !PT ;  /* 0x0000000007057210 */ /* 0x000fe600007fe4ff */
[----:B------:R-:W-:Y:S01]  /*97f0*/  LDGSTS.E.BYPASS.LTC128B.128 [R240+0xa800], desc[UR20][R6.64] ;  /* 0x0a80000006f07fae */ /* 0x000fe2000b981a14 */
[----:B--2---:R-:W-:Y:S04]  /*9800*/  IADD3 R12, P0, PT, R4, R2, RZ ;  /* 0x00000002040c7210 */ /* 0x004fe80007f1e0ff */
[----:B------:R-:W-:Y:S03]  /*9810*/  IADD3.X R13, PT, PT, R5, R0, RZ, P0, !PT ;  /* 0x00000000050d7210 */ /* 0x000fe600007fe4ff */
[----:B------:R1:W-:Y:S08]  /*9820*/  LDGSTS.E.BYPASS.LTC128B.128 [R240+0xb000], desc[UR20][R4.64] ;  /* 0x0b00000004f07fae */ /* 0x0003f0000b981a14 */
[----:B------:R2:W-:Y:S08]  /*9830*/  LDGSTS.E.BYPASS.LTC128B.128 [R240+0xb800], desc[UR20][R12.64] ;  /* 0x0b8000000cf07fae */ /* 0x0005f0000b981a14 */
[----:B------:R-:W-:Y:S08]  /*9840*/  LDSM.16.M88.4 R128, [R235] ;  /* 0x00000000eb80783b */ /* 0x000ff00000000200 */
[----:B------:R-:W1:Y:S08]  /*9850*/  LDSM.16.M88.4 R16, [R135+0x4000] ;  /* 0x004000008710783b */ /* 0x000e700000000200 */
[----:B------:R-:W3:Y:S08]  /*9860*/  LDSM.16.M88.4 R124, [R235+0x2000] ;  /* 0x00200000eb7c783b */ /* 0x000ef00000000200 */
[----:B------:R-:W4:Y:S08]  /*9870*/  LDSM.16.M88.4 R32, [R135+0x4800] ;  /* 0x004800008720783b */ /* 0x000f300000000200 */
[----:B------:R-:W4:Y:S08]  /*9880*/  LDSM.16.M88.4 R48, [R135+0x5000] ;  /* 0x005000008730783b */ /* 0x000f300000000200 */
[----:B------:R-:W4:Y:S01]  /*9890*/  LDSM.16.M88.4 R64, [R135+0x5800] ;  /* 0x005800008740783b */ /* 0x000f220000000200 */
        /* <DEDUP_REMOVED lines=16> */
[-C--:B------:R-:W-:Y:S07]  /*99a0*/  HMMA.16816.F32 R36, R128, R48.reuse, RZ ;  /* 0x000000308024723c */ /* 0x080fee00000018ff */
[----:B------:R-:W4:Y:S01]  /*99b0*/  LDSM.16.M88.4 R220, [R233+0x5000] ;  /* 0x00500000e9dc783b */ /* 0x000f220000000200 */
[C---:B------:R-:W-:Y:S07]  /*99c0*/  HMMA.16816.F32 R40, R124.reuse, R48, RZ ;  /* 0x000000307c28723c */ /* 0x040fee00000018ff */
[----:B------:R-:W-:Y:S01]  /*99d0*/  LDSM.16.M88.4 R224, [R233+0x7000] ;  /* 0x00700000e9e0783b */ /* 0x000fe20000000200 */
[-C--:B------:R-:W-:Y:S07]  /*99e0*/  HMMA.16816.F32 R44, R124, R50.reuse, RZ ;  /* 0x000000327c2c723c */ /* 0x080fee00000018ff */
[----:B------:R-:W-:Y:S01]  /*99f0*/  LDSM.16.M88.4 R228, [R233+0x7800] ;  /* 0x00780000e9e4783b */ /* 0x000fe20000000200 */
[C---:B------:R-:W-:Y:S07]  /*9a00*/  HMMA.16816.F32 R48, R128.reuse, R50, RZ ;  /* 0x000000328030723c */ /* 0x040fee00000018ff */
[----:B------:R-:W0:Y:S01]  /*9a10*/  LDGDEPBAR ;  /* 0x00000000000079af */ /* 0x000e220000000000 */
        /* <DEDUP_REMOVED lines=35> */
[----:B------:R-:W-:Y:S07]  /*9c50*/  LDSM.16.M88.4 R220, [R232+0x4800] ;  /* 0x00480000e8dc783b */ /* 0x000fee0000000200 */
        /* <DEDUP_REMOVED lines=10> */
[-C--:B---3--:R-:W-:Y:S08]  /*9d00*/  HMMA.16816.F32 R84, R204, R216.reuse, R84 ;  /* 0x000000d8cc54723c */ /* 0x088ff00000001854 */
        /* <DEDUP_REMOVED lines=11> */
[-C--:B------:R-:W-:Y:S01]  /*9dc0*/  HMMA.16816.F32 R124, R212, R230.reuse, R124 ;  /* 0x000000e6d47c723c */ /* 0x080fe2000000187c */
[----:B------:R-:W4:Y:S07]  /*9dd0*/  LDSM.16.M88.4 R212, [R232+0x5800] ;  /* 0x00580000e8d4783b */ /* 0x000f2e0000000200 */
[----:B------:R-:W-:Y:S01]  /*9de0*/  HMMA.16816.F32 R128, R204, R230, R128 ;  /* 0x000000e6cc80723c */ /* 0x000fe20000001880 */
[----:B------:R-:W4:Y:S07]  /*9df0*/  LDSM.16.M88.4 R204, [R232+0x6000] ;  /* 0x00600000e8cc783b */ /* 0x000f2e0000000200 */
[-C--:B-1----:R-:W-:Y:S01]  /*9e00*/  HMMA.16816.F32 R4, R200, R208.reuse, R4 ;  /* 0x000000d0c804723c */ /* 0x082fe20000001804 */
[----:B------:R-:W-:Y:S07]  /*9e10*/  LDSM.16.M88.4 R228, [R234+0x4000] ;  /* 0x00400000eae4783b */ /* 0x000fee0000000200 */
[C---:B--2---:R-:W-:Y:S08]  /*9e20*/  HMMA.16816.F32 R8, R216.reuse, R208, R8 ;  /* 0x000000d0d808723c */ /* 0x044ff00000001808 */
[-C--:B------:R-:W-:Y:S08]  /*9e30*/  HMMA.16816.F32 R12, R216, R210.reuse, R12 ;  /* 0x000000d2d80c723c */ /* 0x080ff0000000180c */
[C---:B------:R-:W-:Y:S01]  /*9e40*/  HMMA.16816.F32 R16, R200.reuse, R210, R16 ;  /* 0x000000d2c810723c */ /* 0x040fe20000001810 */
[----:B------:R-:W1:Y:S07]  /*9e50*/  LDSM.16.M88.4 R208, [R232+0x6800] ;  /* 0x00680000e8d0783b */ /* 0x000e6e0000000200 */
[-C--:B------:R-:W-:Y:S08]  /*9e60*/  HMMA.16816.F32 R20, R200, R220.reuse, R20 ;  /* 0x000000dcc814723c */ /* 0x080ff00000001814 */
[C---:B------:R-:W-:Y:S08]  /*9e70*/  HMMA.16816.F32 R24, R216.reuse, R220, R24 ;  /* 0x000000dcd818723c */ /* 0x040ff00000001818 */
[-C--:B------:R-:W-:Y:S08]  /*9e80*/  HMMA.16816.F32 R28, R216, R222.reuse, R28 ;  /* 0x000000ded81c723c */ /* 0x080ff0000000181c */
[C---:B------:R-:W-:Y:S01]  /*9e90*/  HMMA.16816.F32 R32, R200.reuse, R222, R32 ;  /* 0x000000dec820723c */ /* 0x040fe20000001820 */
[----:B------:R-:W-:Y:S07]  /*9ea0*/  LDSM.16.M88.4 R220, [R232+0x7800] ;  /* 0x00780000e8dc783b */ /* 0x000fee0000000200 */
[-C--:B---3--:R-:W-:Y:S08]  /*9eb0*/  HMMA.16816.F32 R36, R200, R224.reuse, R36 ;  /* 0x000000e0c824723c */ /* 0x088ff00000001824 */
[C---:B------:R-:W-:Y:S08]  /*9ec0*/  HMMA.16816.F32 R40, R216.reuse, R224, R40 ;  /* 0x000000e0d828723c */ /* 0x040ff00000001828 */
[-C--:B------:R-:W-:Y:S08]  /*9ed0*/  HMMA.16816.F32 R44, R216, R226.reuse, R44 ;  /* 0x000000e2d82c723c */ /* 0x080ff0000000182c */
[C---:B------:R-:W-:Y:S01]  /*9ee0*/  HMMA.16816.F32 R48, R200.reuse, R226, R48 ;  /* 0x000000e2c830723c */ /* 0x040fe20000001830 */
[----:B------:R-:W-:Y:S07]  /*9ef0*/  LDSM.16.M88.4 R224, [R237] ;  /* 0x00000000ede0783b */ /* 0x000fee0000000200 */
        /* <DEDUP_REMOVED lines=10> */
[-C--:B-1----:R-:W-:Y:S08]  /*9fa0*/  HMMA.16816.F32 R84, R200, R208.reuse, R84 ;  /* 0x000000d0c854723c */ /* 0x082ff00000001854 */
[C---:B------:R-:W-:Y:S08]  /*9fb0*/  HMMA.16816.F32 R88, R216.reuse, R208, R88 ;  /* 0x000000d0d858723c */ /* 0x040ff00000001858 */
[-C--:B------:R-:W-:Y:S08]  /*9fc0*/  HMMA.16816.F32 R92, R216, R210.reuse, R92 ;  /* 0x000000d2d85c723c */ /* 0x080ff0000000185c */
[C---:B------:R-:W-:Y:S08]  /*9fd0*/  HMMA.16816.F32 R96, R200.reuse, R210, R96 ;  /* 0x000000d2c860723c */ /* 0x040ff00000001860 */
[-C--:B--2---:R-:W-:Y:S08]  /*9fe0*/  HMMA.16816.F32 R100, R200, R212.reuse, R100 ;  /* 0x000000d4c864723c */ /* 0x084ff00000001864 */
[C---:B------:R-:W-:Y:S08]  /*9ff0*/  HMMA.16816.F32 R104, R216.reuse, R212, R104 ;  /* 0x000000d4d868723c */ /* 0x040ff00000001868 */
[-C--:B------:R-:W-:Y:S08]  /*a000*/  HMMA.16816.F32 R108, R216, R214.reuse, R108 ;  /* 0x000000d6d86c723c */ /* 0x080ff0000000186c */
[C---:B------:R-:W-:Y:S08]  /*a010*/  HMMA.16816.F32 R112, R200.reuse, R214, R112 ;  /* 0x000000d6c870723c */ /* 0x040ff00000001870 */
[-C--:B------:R-:W-:Y:S08]  /*a020*/  HMMA.16816.F32 R116, R200, R220.reuse, R116 ;  /* 0x000000dcc874723c */ /* 0x080ff00000001874 */
[C---:B------:R-:W-:Y:S08]  /*a030*/  HMMA.16816.F32 R120, R216.reuse, R220, R120 ;  /* 0x000000dcd878723c */ /* 0x040ff00000001878 */
[-C--:B------:R-:W-:Y:S08]  /*a040*/  HMMA.16816.F32 R124, R216, R222.reuse, R124 ;  /* 0x000000ded87c723c */ /* 0x080ff0000000187c */
[----:B------:R-:W-:Y:S08]  /*a050*/  HMMA.16816.F32 R128, R200, R222, R128 ;  /* 0x000000dec880723c */ /* 0x000ff00000001880 */
[-C--:B------:R-:W-:Y:S08]  /*a060*/  HMMA.16816.F32 R4, R224, R228.reuse, R4 ;  /* 0x000000e4e004723c */ /* 0x080ff00000001804 */
[C---:B---3--:R-:W-:Y:S08]  /*a070*/  HMMA.16816.F32 R8, R204.reuse, R228, R8 ;  /* 0x000000e4cc08723c */ /* 0x048ff00000001808 */
[-C--:B------:R-:W-:Y:S03]  /*a080*/  HMMA.16816.F32 R12, R204, R230.reuse, R12 ;  /* 0x000000e6cc0c723c */ /* 0x080fe6000000180c */
[----:B------:R-:W-:Y:S01]  /*a090*/  FMUL.FTZ R4, R4, UR9 ;  /* 0x0000000904047c20 */ /* 0x000fe20008410000 */
[----:B------:R-:W-:Y:S01]  /*a0a0*/  FMUL.FTZ R5, R5, UR9 ;  /* 0x0000000905057c20 */ /* 0x000fe20008410000 */
[----:B------:R-:W-:Y:S01]  /*a0b0*/  FMUL.FTZ R6, R6, UR9 ;  /* 0x0000000906067c20 */ /* 0x000fe20008410000 */
[----:B------:R-:W-:Y:S01]  /*a0c0*/  FMUL.FTZ R7, R7, UR9 ;  /* 0x0000000907077c20 */ /* 0x000fe20008410000 */
[----:B------:R-:W-:Y:S01]  /*a0d0*/  MUFU.TANH R211, R4 ;  /* 0x0000000400d37308 */ /* 0x000fe20000002400 */
[C---:B------:R-:W-:Y:S04]  /*a0e0*/  HMMA.16816.F32 R16, R224.reuse, R230, R16 ;  /* 0x000000e6e010723c */ /* 0x040fe80000001810 */
[----:B------:R-:W-:Y:S01]  /*a0f0*/  FMUL.FTZ R8, R8, UR9 ;  /* 0x0000000908087c20 */ /* 0x000fe20008410000 */
[----:B------:R-:W-:Y:S01]  /*a100*/  FMUL.FTZ R9, R9, UR9 ;  /* 0x0000000909097c20 */ /* 0x000fe20008410000 */
[----:B------:R-:W-:Y:S03]  /*a110*/  FMUL.FTZ R10, R10, UR9 ;  /* 0x000000090a0a7c20 */ /* 0x000fe60008410000 */
[----:B------:R-:W-:Y:S01]  /*a120*/  MUFU.TANH R210, R5 ;  /* 0x0000000500d27308 */ /* 0x000fe20000002400 */
[----:B------:R-:W-:Y:S01]  /*a130*/  FMUL.FTZ R11, R11, UR9 ;  /* 0x000000090b0b7c20 */ /* 0x000fe20008410000 */
[----:B------:R-:W-:Y:S01]  /*a140*/  FMUL.FTZ R15, R15, UR9 ;  /* 0x000000090f0f7c20 */ /* 0x000fe20008410000 */
[----:B------:R-:W-:Y:S01]  /*a150*/  FMUL.FTZ R13, R13, UR9 ;  /* 0x000000090d0d7c20 */ /* 0x000fe20008410000 */
[----:B------:R-:W-:Y:S01]  /*a160*/  FMUL.FTZ R12, R12, UR9 ;  /* 0x000000090c0c7c20 */ /* 0x000fe20008410000 */
[----:B------:R-:W-:Y:S05]  /*a170*/  FMUL.FTZ R14, R14, UR9 ;  /* 0x000000090e0e7c20 */ /* 0x000fea0008410000 */
[----:B------:R-:W-:Y:S01]  /*a180*/  MUFU.TANH R209, R6 ;  /* 0x0000000600d17308 */ /* 0x000fe20000002400 */
[----:B------:R-:W-:Y:S01]  /*a190*/  FMUL.FTZ R19, R19, UR9 ;  /* 0x0000000913137c20 */ /* 0x000fe20008410000 */
[----:B------:R-:W-:Y:S01]  /*a1a0*/  FMUL.FTZ R17, R17, UR9 ;  /* 0x0000000911117c20 */ /* 0x000fe20008410000 */
[----:B------:R-:W-:Y:S01]  /*a1b0*/  FMUL.FTZ R16, R16, UR9 ;  /* 0x0000000910107c20 */ /* 0x000fe20008410000 */
[----:B------:R-:W-:Y:S06]  /*a1c0*/  FMUL.FTZ R18, R18, UR9 ;  /* 0x0000000912127c20 */ /* 0x000fec0008410000 */
[----:B------:R-:W-:Y:S10]  /*a1d0*/  MUFU.TANH R218, R12 ;  /* 0x0000000c00da7308 */ /* 0x000ff40000002400 */
[----:B------:R1:W-:Y:S10]  /*a1e0*/  MUFU.TANH R208, R7 ;  /* 0x0000000700d07308 */ /* 0x0003f40000002400 */
[----:B------:R-:W-:Y:S10]  /*a1f0*/  MUFU.TANH R215, R8 ;  /* 0x0000000800d77308 */ /* 0x000ff40000002400 */
[----:B------:R-:W-:Y:S01]  /*a200*/  MUFU.TANH R214, R9 ;  /* 0x0000000900d67308 */ /* 0x000fe20000002400 */
[----:B-1----:R-:W1:Y:S09]  /*a210*/  LDSM.16.M88.4 R4, [R234+0x4800] ;  /* 0x00480000ea04783b */ /* 0x002e720000000200 */
[----:B------:R-:W-:Y:S10]  /*a220*/  MUFU.TANH R213, R10 ;  /* 0x0000000a00d57308 */ /* 0x000ff40000002400 */
[----:B------:R2:W-:Y:S10]  /*a230*/  MUFU.TANH R212, R11 ;  /* 0x0000000b00d47308 */ /* 0x0005f40000002400 */
[----:B------:R-:W-:Y:S10]  /*a240*/  MUFU.TANH R203, R19 ;  /* 0x0000001300cb7308 */ /* 0x000ff40000002400 */
[----:B------:R-:W-:Y:S01]  /*a250*/  MUFU.TANH R201, R17 ;  /* 0x0000001100c97308 */ /* 0x000fe20000002400 */
[----:B--2---:R-:W2:Y:S09]  /*a260*/  LDSM.16.M88.4 R8, [R234+0x5000] ;  /* 0x00500000ea08783b */ /* 0x004eb20000000200 */
[----:B------:R-:W-:Y:S01]  /*a270*/  MUFU.TANH R202, R16 ;  /* 0x0000001000ca7308 */ /* 0x000fe20000002400 */
[-C--:B-1----:R-:W-:Y:S09]  /*a280*/  HMMA.16816.F32 R20, R224, R4.reuse, R20 ;  /* 0x00000004e014723c */ /* 0x082ff20000001814 */
[----:B------:R-:W-:Y:S01]  /*a290*/  MUFU.TANH R219, R15 ;  /* 0x0000000f00db7308 */ /* 0x000fe20000002400 */
[C---:B------:R-:W-:Y:S09]  /*a2a0*/  HMMA.16816.F32 R24, R204.reuse, R4, R24 ;  /* 0x00000004cc18723c */ /* 0x040ff20000001818 */
[----:B------:R-:W-:Y:S01]  /*a2b0*/  MUFU.TANH R217, R13 ;  /* 0x0000000d00d97308 */ /* 0x000fe20000002400 */
[-C--:B------:R-:W-:Y:S03]  /*a2c0*/  HMMA.16816.F32 R28, R204, R6.reuse, R28 ;  /* 0x00000006cc1c723c */ /* 0x080fe6000000181c */
[----:B------:R-:W-:Y:S01]  /*a2d0*/  FMUL.FTZ R22, R22, UR9 ;  /* 0x0000000916167c20 */ /* 0x000fe20008410000 */
[----:B------:R-:W-:Y:S01]  /*a2e0*/  FMUL.FTZ R23, R23, UR9 ;  /* 0x0000000917177c20 */ /* 0x000fe20008410000 */
[----:B------:R-:W-:Y:S04]  /*a2f0*/  FMUL.FTZ R21, R21, UR9 ;  /* 0x0000000915157c20 */ /* 0x000fe80008410000 */
[----:B------:R-:W-:Y:S01]  /*a300*/  MUFU.TANH R216, R14 ;  /* 0x0000000e00d87308 */ /* 0x000fe20000002400 */
[----:B------:R-:W-:Y:S01]  /*a310*/  FMUL.FTZ R20, R20, UR9 ;  /* 0x0000000914147c20 */ /* 0x000fe20008410000 */
[C---:B------:R-:W-:Y:S01]  /*a320*/  HMMA.16816.F32 R32, R224.reuse, R6, R32 ;  /* 0x00000006e020723c */ /* 0x040fe20000001820 */
[----:B------:R-:W1:Y:S03]  /*a330*/  LDSM.16.M88.4 R4, [R234+0x5800] ;  /* 0x00580000ea04783b */ /* 0x000e660000000200 */
[----:B------:R-:W-:Y:S01]  /*a340*/  FMUL.FTZ R26, R26, UR9 ;  /* 0x000000091a1a7c20 */ /* 0x000fe20008410000 */
[----:B------:R-:W-:Y:S03]  /*a350*/  FMUL.FTZ R25, R25, UR9 ;  /* 0x0000000919197c20 */ /* 0x000fe60008410000 */
[----:B------:R-:W-:Y:S01]  /*a360*/  MUFU.TANH R248, R22 ;  /* 0x0000001600f87308 */ /* 0x000fe20000002400 */
[----:B------:R-:W-:Y:S01]  /*a370*/  FMUL.FTZ R24, R24, UR9 ;  /* 0x0000000918187c20 */ /* 0x000fe20008410000 */
[-C--:B--2---:R-:W-:Y:S03]  /*a380*/  HMMA.16816.F32 R36, R224, R8.reuse, R36 ;  /* 0x00000008e024723c */ /* 0x084fe60000001824 */
[----:B------:R-:W-:Y:S01]  /*a390*/  FMUL.FTZ R30, R30, UR9 ;  /* 0x000000091e1e7c20 */ /* 0x000fe20008410000 */
[----:B------:R-:W-:Y:S01]  /*a3a0*/  FMUL.FTZ R31, R31, UR9 ;  /* 0x000000091f1f7c20 */ /* 0x000fe20008410000 */
[----:B------:R-:W-:Y:S03]  /*a3b0*/  FMUL.FTZ R28, R28, UR9 ;  /* 0x000000091c1c7c20 */ /* 0x000fe60008410000 */
[----:B------:R-:W-:Y:S01]  /*a3c0*/  MUFU.TANH R241, R26 ;  /* 0x0000001a00f17308 */ /* 0x000fe20000002400 */
[----:B------:R-:W-:Y:S01]  /*a3d0*/  FMUL.FTZ R29, R29, UR9 ;  /* 0x000000091d1d7c20 */ /* 0x000fe20008410000 */
[C---:B------:R-:W-:Y:S04]  /*a3e0*/  HMMA.16816.F32 R40, R204.reuse, R8, R40 ;  /* 0x00000008cc28723c */ /* 0x040fe80000001828 */
[----:B------:R-:W-:Y:S01]  /*a3f0*/  FMUL.FTZ R32, R32, UR9 ;  /* 0x0000000920207c20 */ /* 0x000fe20008410000 */
[----:B------:R-:W-:Y:S03]  /*a400*/  FMUL.FTZ R33, R33, UR9 ;  /* 0x0000000921217c20 */ /* 0x000fe60008410000 */
[----:B------:R-:W-:Y:S01]  /*a410*/  MUFU.TANH R252, R28 ;  /* 0x0000001c00fc7308 */ /* 0x000fe20000002400 */
[----:B------:R-:W-:Y:S01]  /*a420*/  FMUL.FTZ R35, R35, UR9 ;  /* 0x0000000923237c20 */ /* 0x000fe20008410000 */
[-C--:B------:R-:W-:Y:S03]  /*a430*/  HMMA.16816.F32 R44, R204, R10.reuse, R44 ;  /* 0x0000000acc2c723c */ /* 0x080fe6000000182c */
        /* <DEDUP_REMOVED lines=8> */
[----:B------:R-:W2:Y:S01]  /*a4c0*/  MUFU.TANH R222, R39 ;  /* 0x0000002700de7308 */ /* 0x000ea20000002400 */
[----:B------:R-:W-:Y:S01]  /*a4d0*/  FMUL.FTZ R40, R40, UR9 ;  /* 0x0000000928287c20 */ /* 0x000fe20008410000 */
[----:B------:R-:W-:Y:S01]  /*a4e0*/  FMUL.FTZ R41, R41, UR9 ;  /* 0x0000000929297c20 */ /* 0x000fe20008410000 */
[-C--:B-1----:R-:W-:Y:S03]  /*a4f0*/  HMMA.16816.F32 R52, R224, R4.reuse, R52 ;  /* 0x00000004e034723c */ /* 0x082fe60000001834 */
[----:B------:R-:W-:Y:S01]  /*a500*/  FMUL.FTZ R44, R44, UR9 ;  /* 0x000000092c2c7c20 */ /* 0x000fe20008410000 */
[----:B------:R-:W-:Y:S03]  /*a510*/  FMUL.FTZ R45, R45, UR9 ;  /* 0x000000092d2d7c20 */ /* 0x000fe60008410000 */
[----:B------:R-:W-:Y:S01]  /*a520*/  MUFU.TANH R220, R36 ;  /* 0x0000002400dc7308 */ /* 0x000fe20000002400 */
[----:B------:R-:W-:Y:S01]  /*a530*/  FMUL.FTZ R47, R47, UR9 ;  /* 0x000000092f2f7c20 */ /* 0x000fe20008410000 */
[----:B------:R-:W-:Y:S01]  /*a540*/  FMUL.FTZ R46, R46, UR9 ;  /* 0x000000092e2e7c20 */ /* 0x000fe20008410000 */
[C---:B------:R-:W-:Y:S04]  /*a550*/  HMMA.16816.F32 R56, R204.reuse, R4, R56 ;  /* 0x00000004cc38723c */ /* 0x040fe80000001838 */
[----:B------:R-:W-:Y:S03]  /*a560*/  FMUL.FTZ R50, R50, UR9 ;  /* 0x0000000932327c20 */ /* 0x000fe60008410000 */
[----:B------:R-:W-:Y:S01]  /*a570*/  MUFU.TANH R33, R45 ;  /* 0x0000002d00217308 */ /* 0x000fe20000002400 */
[----:B------:R-:W-:Y:S01]  /*a580*/  FMUL.FTZ R51, R51, UR9 ;  /* 0x0000000933337c20 */ /* 0x000fe20008410000 */
[----:B------:R-:W-:Y:S01]  /*a590*/  FMUL.FTZ R49, R49, UR9 ;  /* 0x0000000931317c20 */ /* 0x000fe20008410000 */
[-C--:B------:R-:W-:Y:S03]  /*a5a0*/  HMMA.16816.F32 R60, R204, R6.reuse, R60 ;  /* 0x00000006cc3c723c */ /* 0x080fe6000000183c */
[----:B------:R-:W-:Y:S01]  /*a5b0*/  FMUL.FTZ R52, R52, UR9 ;  /* 0x0000000934347c20 */ /* 0x000fe20008410000 */
[----:B------:R-:W-:Y:S03]  /*a5c0*/  FMUL.FTZ R53, R53, UR9 ;  /* 0x0000000935357c20 */ /* 0x000fe60008410000 */
[----:B------:R-:W1:Y:S01]  /*a5d0*/  MUFU.TANH R251, R30 ;  /* 0x0000001e00fb7308 */ /* 0x000e620000002400 */
[----:B------:R-:W-:Y:S01]  /*a5e0*/  FMUL.FTZ R54, R54, UR9 ;  /* 0x0000000936367c20 */ /* 0x000fe20008410000 */
[----:B------:R-:W-:Y:S01]  /*a5f0*/  FMUL.FTZ R55, R55, UR9 ;  /* 0x0000000937377c20 */ /* 0x000fe20008410000 */
[C---:B------:R-:W-:Y:S04]  /*a600*/  HMMA.16816.F32 R64, R224.reuse, R6, R64 ;  /* 0x00000006e040723c */ /* 0x040fe80000001840 */
[----:B------:R-:W-:Y:S03]  /*a610*/  FMUL.FTZ R59, R59, UR9 ;  /* 0x000000093b3b7c20 */ /* 0x000fe60008410000 */
[----:B------:R-:W-:Y:S01]  /*a620*/  MUFU.TANH R8, R52 ;  /* 0x0000003400087308 */ /* 0x000fe20000002400 */
[----:B------:R-:W-:Y:S01]  /*a630*/  FMUL.FTZ R57, R57, UR9 ;  /* 0x0000000939397c20 */ /* 0x000fe20008410000 */
[----:B------:R-:W-:Y:S01]  /*a640*/  FMUL.FTZ R58, R58, UR9 ;  /* 0x000000093a3a7c20 */ /* 0x000fe20008410000 */
[----:B------:R-:W-:Y:S01]  /*a650*/  FMUL.FTZ R56, R56, UR9 ;  /* 0x0000000938387c20 */ /* 0x000fe20008410000 */
[----:B------:R-:W-:Y:S01]  /*a660*/  FMUL.FTZ R34, R34, UR9 ;  /* 0x0000000922227c20 */ /* 0x000fe20008410000 */
        /* <DEDUP_REMOVED lines=11> */
[----:B------:R-:W-:Y:S08]  /*a720*/  FMUL.FTZ R67, R67, UR9 ;  /* 0x0000000943437c20 */ /* 0x000ff00008410000 */
[----:B------:R-:W-:Y:S10]  /*a730*/  MUFU.TANH R45, R56 ;  /* 0x00000038002d7308 */ /* 0x000ff40000002400 */
[----:B------:R-:W-:Y:S10]  /*a740*/  MUFU.TANH R4, R54 ;  /* 0x0000003600047308 */ /* 0x000ff40000002400 */
[----:B------:R2:W-:Y:S10]  /*a750*/  MUFU.TANH R56, R61 ;  /* 0x0000003d00387308 */ /* 0x0005f40000002400 */
[----:B------:R-:W-:Y:S10]  /*a760*/  MUFU.TANH R54, R55 ;  /* 0x0000003700367308 */ /* 0x000ff40000002400 */
[----:B------:R1:W-:Y:S01]  /*a770*/  MUFU.TANH R58, R67 ;  /* 0x00000043003a7308 */ /* 0x0003e20000002400 */
[----:B--2---:R-:W-:Y:S09]  /*a780*/  MOV R61, R222 ;  /* 0x000000de003d7202 */ /* 0x004ff20000000f00 */
[----:B------:R-:W-:Y:S10]  /*a790*/  MUFU.TANH R55, R59 ;  /* 0x0000003b00377308 */ /* 0x000ff40000002400 */
[----:B------:R-:W2:Y:S01]  /*a7a0*/  MUFU.TANH R223, R47 ;  /* 0x0000002f00df7308 */ /* 0x000ea20000002400 */
[----:B-1----:R-:W-:Y:S09]  /*a7b0*/  MOV R67, R251 ;  /* 0x000000fb00437202 */ /* 0x002ff20000000f00 */
[----:B------:R-:W-:Y:S10]  /*a7c0*/  MUFU.TANH R7, R64 ;  /* 0x0000004000077308 */ /* 0x000ff40000002400 */
[----:B------:R-:W-:Y:S01]  /*a7d0*/  MUFU.TANH R230, R32 ;  /* 0x0000002000e67308 */ /* 0x000fe20000002400 */
[----:B--2---:R-:W-:Y:S02]  /*a7e0*/  MOV R59, R223 ;  /* 0x000000df003b7202 */ /* 0x004fe40000000f00 */
[----:B------:R-:W-:Y:S07]  /*a7f0*/  MOV R47, R241 ;  /* 0x000000f1002f7202 */ /* 0x000fee0000000f00 */
[----:B------:R1:W-:Y:S10]  /*a800*/  MUFU.TANH R6, R65 ;  /* 0x0000004100067308 */ /* 0x0003f40000002400 */
[----:B------:R-:W-:Y:S10]  /*a810*/  MUFU.TANH R242, R34 ;  /* 0x0000002200f27308 */ /* 0x000ff40000002400 */
[----:B------:R-:W-:Y:S01]  /*a820*/  MUFU.TANH R34, R46 ;  /* 0x0000002e00227308 */ /* 0x000fe20000002400 */
[----:B-1----:R-:W-:Y:S09]  /*a830*/  MOV R65, R220 ;  /* 0x000000dc00417202 */ /* 0x002ff20000000f00 */
[----:B------:R1:W-:Y:S10]  /*a840*/  MUFU.TANH R46, R51 ;  /* 0x00000033002e7308 */ /* 0x0003f40000002400 */
[----:B------:R-:W-:Y:S10]  /*a850*/  MUFU.TANH R247, R23 ;  /* 0x0000001700f77308 */ /* 0x000ff40000002400 */
[----:B------:R-:W2:Y:S01]  /*a860*/  MUFU.TANH R139, R25 ;  /* 0x00000019008b7308 */ /* 0x000ea20000002400 */
[----:B-1----:R-:W-:Y:S09]  /*a870*/  MOV R51, R252 ;  /* 0x000000fc00337202 */ /* 0x002ff20000000f00 */
[----:B------:R-:W-:Y:S10]  /*a880*/  MUFU.TANH R249, R21 ;  /* 0x0000001500f97308 */ /* 0x000ff40000002400 */
[----:B------:R-:W1:Y:S01]  /*a890*/  MUFU.TANH R137, R37 ;  /* 0x0000002500897308 */ /* 0x000e620000002400 */
[----:B--2---:R-:W-:Y:S09]  /*a8a0*/  STL [R1+0x4], R139 ;  /* 0x0000048b01007387 */ /* 0x004ff20000100800 */
[----:B------:R-:W-:Y:S10]  /*a8b0*/  MUFU.TANH R250, R20 ;  /* 0x0000001400fa7308 */ /* 0x000ff40000002400 */
[----:B------:R-:W2:Y:S01]  /*a8c0*/  MUFU.TANH R138, R43 ;  /* 0x0000002b008a7308 */ /* 0x000ea20000002400 */
[----:B-1----:R-:W-:Y:S09]  /*a8d0*/  STL [R1+0x3c], R137 ;  /* 0x00003c8901007387 */ /* 0x002ff20000100800 */
[----:B------:R-:W-:Y:S10]  /*a8e0*/  MUFU.TANH R2, R31 ;  /* 0x0000001f00027308 */ /* 0x000ff40000002400 */
[----:B------:R-:W1:Y:S01]  /*a8f0*/  MUFU.TANH R136, R44 ;  /* 0x0000002c00887308 */ /* 0x000e620000002400 */
[----:B--2---:R-:W-:Y:S09]  /*a900*/  STL [R1+0x4c], R138 ;  /* 0x00004c8a01007387 */ /* 0x004ff20000100800 */
[----:B------:R-:W-:Y:S10]  /*a910*/  MUFU.TANH R229, R48 ;  /* 0x0000003000e57308 */ /* 0x000ff40000002400 */
[----:B------:R-:W2:Y:S01]  /*a920*/  MUFU.TANH R239, R50 ;  /* 0x0000003200ef7308 */ /* 0x000ea20000002400 */
[----:B-1----:R-:W-:Y:S09]  /*a930*/  STL [R1+0x48], R136 ;  /* 0x0000488801007387 */ /* 0x002ff20000100800 */
[----:B------:R-:W1:Y:S10]  /*a940*/  MUFU.TANH R245, R27 ;  /* 0x0000001b00f57308 */ /* 0x000e740000002400 */
[----:B------:R3:W4:Y:S01]  /*a950*/  MUFU.TANH R53, R60 ;  /* 0x0000003c00357308 */ /* 0x0007220000002400 */
[----:B--2---:R-:W-:Y:S01]  /*a960*/  STL [R1+0x18], R239 ;  /* 0x000018ef01007387 */ /* 0x004fe20000100800 */
[----:B------:R-:W-:Y:S03]  /*a970*/  MOV R50, R229 ;  /* 0x000000e500327202 */ /* 0x000fe60000000f00 */
[----:B------:R-:W-:Y:S05]  /*a980*/  STL [R1+0x34], R8 ;  /* 0x0000340801007387 */ /* 0x000fea0000100800 */
[----:B------:R1:W-:Y:S01]  /*a990*/  MUFU.TANH R48, R49 ;  /* 0x0000003100307308 */ /* 0x0003e20000002400 */
[----:B------:R-:W2:Y:S09]  /*a9a0*/  LDSM.16.M88.4 R8, [R234+0x6000] ;  /* 0x00600000ea08783b */ /* 0x000eb20000000200 */
[----:B------:R-:W4:Y:S01]  /*a9b0*/  MUFU.TANH R39, R62 ;  /* 0x0000003e00277308 */ /* 0x000f220000002400 */
[----:B------:R2:W-:Y:S01]  /*a9c0*/  STL [R1+0x28], R5 ;  /* 0x0000280501007387 */ /* 0x0005e20000100800 */
[----:B---3--:R-:W-:Y:S03]  /*a9d0*/  MOV R60, R12 ;  /* 0x0000000c003c7202 */ /* 0x008fe60000000f00 */
[----:B------:R-:W-:Y:S05]  /*a9e0*/  STL [R1+0x70], R54 ;  /* 0x0000703601007387 */ /* 0x000fea0000100800 */
[----:B------:R-:W-:Y:S01]  /*a9f0*/  MUFU.TANH R0, R24 ;  /* 0x0000001800007308 */ /* 0x000fe20000002400 */
[----:B------:R-:W-:Y:S01]  /*aa00*/  STL [R1+0x88], R55 ;  /* 0x0000883701007387 */ /* 0x000fe20000100800 */
[----:B-1----:R-:W-:Y:S03]  /*aa10*/  MOV R49, R245 ;  /* 0x000000f500317202 */ /* 0x002fe60000000f00 */
[----:B----4-:R-:W-:Y:S05]  /*aa20*/  STL [R1+0x80], R53 ;  /* 0x0000803501007387 */ /* 0x010fea0000100800 */
[----:B------:R-:W1:Y:S01]  /*aa30*/  MUFU.TANH R44, R63 ;  /* 0x0000003f002c7308 */ /* 0x000e620000002400 */
[----:B------:R-:W-:Y:S01]  /*aa40*/  STL [R1+0x7c], R39 ;  /* 0x00007c2701007387 */ /* 0x000fe20000100800 */
[----:B------:R-:W-:Y:S08]  /*aa50*/  MOV R62, R2 ;  /* 0x00000002003e7202 */ /* 0x000ff00000000f00 */
[----:B------:R3:W-:Y:S10]  /*aa60*/  MUFU.TANH R244, R35 ;  /* 0x0000002300f47308 */ /* 0x0007f40000002400 */
[----:B--2---:R-:W2:Y:S01]  /*aa70*/  MUFU.TANH R5, R57 ;  /* 0x0000003900057308 */ /* 0x004ea20000002400 */
[----:B-1----:R-:W-:Y:S01]  /*aa80*/  STL [R1+0x78], R44 ;  /* 0x0000782c01007387 */ /* 0x002fe20000100800 */
[-C--:B------:R-:W-:Y:S03]  /*aa90*/  HMMA.16816.F32 R68, R224, R8.reuse, R68 ;  /* 0x00000008e044723c */ /* 0x080fe60000001844 */
[----:B------:R-:W-:Y:S05]  /*aaa0*/  STL [R1+0xc], R7 ;  /* 0x00000c0701007387 */ /* 0x000fea0000100800 */
[----:B------:R-:W1:Y:S01]  /*aab0*/  MUFU.TANH R221, R29 ;  /* 0x0000001d00dd7308 */ /* 0x000e620000002400 */
[----:B------:R4:W-:Y:S01]  /*aac0*/  STL [R1+0x8], R6 ;  /* 0x0000080601007387 */ /* 0x0009e20000100800 */
[C---:B------:R-:W-:Y:S04]  /*aad0*/  HMMA.16816.F32 R72, R204.reuse, R8, R72 ;  /* 0x00000008cc48723c */ /* 0x040fe80000001848 */
[----:B---3--:R-:W-:Y:S04]  /*aae0*/  MOV R35, R0 ;  /* 0x0000000000237202 */ /* 0x008fe80000000f00 */
[----:B------:R-:W3:Y:S01]  /*aaf0*/  MUFU.TANH R246, R38 ;  /* 0x0000002600f67308 */ /* 0x000ee20000002400 */
[----:B--2---:R-:W-:Y:S01]  /*ab00*/  MOV R64, R5 ;  /* 0x0000000500407202 */ /* 0x004fe20000000f00 */
[-C--:B------:R-:W-:Y:S03]  /*ab10*/  HMMA.16816.F32 R76, R204, R10.reuse, R76 ;  /* 0x0000000acc4c723c */ /* 0x080fe6000000184c */
[----:B------:R-:W-:Y:S01]  /*ab20*/  FMUL.FTZ R69, R69, UR9 ;  /* 0x0000000945457c20 */ /* 0x000fe20008410000 */
[----:B------:R-:W-:Y:S04]  /*ab30*/  FMUL.FTZ R68, R68, UR9 ;  /* 0x0000000944447c20 */ /* 0x000fe80008410000 */
[----:B------:R-:W-:Y:S01]  /*ab40*/  MUFU.TANH R31, R42 ;  /* 0x0000002a001f7308 */ /* 0x000fe20000002400 */
[----:B------:R-:W-:Y:S01]  /*ab50*/  FMUL.FTZ R71, R71, UR9 ;  /* 0x0000000947477c20 */ /* 0x000fe20008410000 */
[----:B------:R-:W-:Y:S01]  /*ab60*/  FMUL.FTZ R70, R70, UR9 ;  /* 0x0000000946467c20 */ /* 0x000fe20008410000 */
[C---:B------:R-:W-:Y:S01]  /*ab70*/  HMMA.16816.F32 R80, R224.reuse, R10, R80 ;  /* 0x0000000ae050723c */ /* 0x040fe20000001850 */
[----:B------:R-:W-:Y:S03]  /*ab80*/  LDSM.16.M88.4 R8, [R234+0x7000] ;  /* 0x00700000ea08783b */ /* 0x000fe60000000200 */
[----:B------:R-:W-:Y:S03]  /*ab90*/  FMUL.FTZ R75, R75, UR9 ;  /* 0x000000094b4b7c20 */ /* 0x000fe60008410000 */
[----:B------:R2:W-:Y:S01]  /*aba0*/  MUFU.TANH R252, R69 ;  /* 0x0000004500fc7308 */ /* 0x0005e20000002400 */
[----:B------:R-:W-:Y:S01]  /*abb0*/  FMUL.FTZ R73, R73, UR9 ;  /* 0x0000000949497c20 */ /* 0x000fe20008410000 */
[----:B------:R-:W-:Y:S01]  /*abc0*/  FMUL.FTZ R74, R74, UR9 ;  /* 0x000000094a4a7c20 */ /* 0x000fe20008410000 */
[----:B-1----:R-:W-:Y:S01]  /*abd0*/  MOV R52, R221 ;  /* 0x000000dd00347202 */ /* 0x002fe20000000f00 */
[----:B------:R-:W-:Y:S01]  /*abe0*/  FMUL.FTZ R72, R72, UR9 ;  /* 0x0000000948487c20 */ /* 0x000fe20008410000 */
[----:B------:R-:W-:Y:S01]  /*abf0*/  FMUL.FTZ R77, R77, UR9 ;  /* 0x000000094d4d7c20 */ /* 0x000fe20008410000 */
[----:B------:R-:W-:Y:S04]  /*ac00*/  FMUL.FTZ R78, R78, UR9 ;  /* 0x000000094e4e7c20 */ /* 0x000fe80008410000 */
[----:B------:R-:W-:Y:S01]  /*ac10*/  MUFU.TANH R36, R75 ;  /* 0x0000004b00247308 */ /* 0x000fe20000002400 */
[----:B------:R-:W-:Y:S01]  /*ac20*/  FMUL.FTZ R79, R79, UR9 ;  /* 0x000000094f4f7c20 */ /* 0x000fe20008410000 */
[----:B------:R-:W-:Y:S01]  /*ac30*/  FMUL.FTZ R76, R76, UR9 ;  /* 0x000000094c4c7c20 */ /* 0x000fe20008410000 */
[----:B------:R-:W-:Y:S01]  /*ac40*/  FMUL.FTZ R82, R82, UR9 ;  /* 0x0000000952527c20 */ /* 0x000fe20008410000 */
[----:B------:R-:W-:Y:S06]  /*ac50*/  FMUL.FTZ R83, R83, UR9 ;  /* 0x0000000953537c20 */ /* 0x000fec0008410000 */
[----:B----4-:R3:W-:Y:S01]  /*ac60*/  MUFU.TANH R6, R68 ;  /* 0x0000004400067308 */ /* 0x0107e20000002400 */
[----:B------:R-:W-:Y:S01]  /*ac70*/  FMUL.FTZ R80, R80, UR9 ;  /* 0x0000000950507c20 */ /* 0x000fe20008410000 */
[----:B--2---:R-:W-:Y:S01]  /*ac80*/  MOV R69, R4 ;  /* 0x0000000400457202 */ /* 0x004fe20000000f00 */
[----:B------:R-:W-:Y:S07]  /*ac90*/  FMUL.FTZ R81, R81, UR9 ;  /* 0x0000000951517c20 */ /* 0x000fee0008410000 */
[----:B------:R-:W-:Y:S10]  /*aca0*/  MUFU.TANH R22, R71 ;  /* 0x0000004700167308 */ /* 0x000ff40000002400 */
[----:B------:R-:W1:Y:S01]  /*acb0*/  MUFU.TANH R38, R66 ;  /* 0x0000004200267308 */ /* 0x000e620000002400 */
[----:B---3--:R-:W-:Y:S09]  /*acc0*/  MOV R68, R246 ;  /* 0x000000f600447202 */ /* 0x008ff20000000f00 */
[----:B------:R-:W2:Y:S10]  /*acd0*/  MUFU.TANH R37, R73 ;  /* 0x0000004900257308 */ /* 0x000eb40000002400 */
[----:B------:R-:W3:Y:S01]  /*ace0*/  MUFU.TANH R23, R74 ;  /* 0x0000004a00177308 */ /* 0x000ee20000002400 */
[----:B-1----:R-:W-:Y:S04]  /*acf0*/  STL [R1+0x5c], R38 ;  /* 0x00005c2601007387 */ /* 0x002fe80000100800 */
[----:B------:R-:W-:Y:S05]  /*ad00*/  STL [R1], R6 ;  /* 0x0000000601007387 */ /* 0x000fea0000100800 */
[----:B------:R-:W1:Y:S01]  /*ad10*/  MUFU.TANH R21, R77 ;  /* 0x0000004d00157308 */ /* 0x000e620000002400 */
[----:B------:R-:W4:Y:S09]  /*ad20*/  LDSM.16.M88.4 R4, [R234+0x6800] ;  /* 0x00680000ea04783b */ /* 0x000f320000000200 */
[----:B------:R-:W1:Y:S01]  /*ad30*/  MUFU.TANH R19, R78 ;  /* 0x0000004e00137308 */ /* 0x000e620000002400 */
[----:B------:R-:W4:Y:S04]  /*ad40*/  LDL R26, [R1+0x74] ;  /* 0x00007400011a7983 */ /* 0x000f280000100800 */
[----:B------:R-:W-:Y:S05]  /*ad50*/  STL [R1+0x50], R22 ;  /* 0x0000501601007387 */ /* 0x000fea0000100800 */
[----:B------:R-:W1:Y:S01]  /*ad60*/  MUFU.TANH R20, R79 ;  /* 0x0000004f00147308 */ /* 0x000e620000002400 */
[----:B--2---:R-:W-:Y:S04]  /*ad70*/  STL [R1+0x68], R37 ;  /* 0x0000682501007387 */ /* 0x004fe80000100800 */
[----:B---3--:R-:W-:Y:S05]  /*ad80*/  STL [R1+0x9c], R23 ;  /* 0x00009c1701007387 */ /* 0x008fea0000100800 */
[----:B------:R-:W2:Y:S01]  /*ad90*/  MUFU.TANH R17, R82 ;  /* 0x0000005200117308 */ /* 0x000ea20000002400 */
[----:B------:R-:W-:Y:S04]  /*ada0*/  STL [R1+0x98], R36 ;  /* 0x0000982401007387 */ /* 0x000fe80000100800 */
[----:B-1----:R-:W-:Y:S05]  /*adb0*/  STL [R1+0x60], R21 ;  /* 0x0000601501007387 */ /* 0x002fea0000100800 */
[----:B------:R-:W-:Y:S01]  /*adc0*/  MUFU.TANH R57, R72 ;  /* 0x0000004800397308 */ /* 0x000fe20000002400 */
[----:B------:R-:W-:Y:S04]  /*add0*/  STL [R1+0x94], R19 ;  /* 0x0000941301007387 */ /* 0x000fe80000100800 */
[----:B------:R-:W-:Y:S05]  /*ade0*/  STL [R1+0x90], R20 ;  /* 0x0000901401007387 */ /* 0x000fea0000100800 */
[----:B------:R-:W-:Y:S01]  /*adf0*/  MUFU.TANH R25, R40 ;  /* 0x0000002800197308 */ /* 0x000fe20000002400 */
[-C--:B----4-:R-:W-:Y:S01]  /*ae00*/  HMMA.16816.F32 R84, R224, R4.reuse, R84 ;  /* 0x00000004e054723c */ /* 0x090fe20000001854 */
[----:B--2---:R-:W-:Y:S08]  /*ae10*/  STL [R1+0x30], R17 ;  /* 0x0000301101007387 */ /* 0x004ff00000100800 */
        /* <DEDUP_REMOVED lines=10> */
[----:B------:R-:W1:Y:S01]  /*aec0*/  LDSM.16.M88.4 R4, [R234+0x7800] ;  /* 0x00780000ea04783b */ /* 0x000e620000000200 */
[----:B------:R-:W-:Y:S06]  /*aed0*/  DEPBAR.LE SB0, 0x0 ;  /* 0x000080000000791a */ /* 0x000fec0000000000 */
[----:B------:R-:W-:Y:S01]  /*aee0*/  MUFU.TANH R72, R86 ;  /* 0x0000005600487308 */ /* 0x000fe20000002400 */
[----:B------:R-:W-:Y:S01]  /*aef0*/  FMUL.FTZ R91, R91, UR9 ;  /* 0x000000095b5b7c20 */ /* 0x000fe20008410000 */
[-C--:B------:R-:W-:Y:S05]  /*af00*/  HMMA.16816.F32 R100, R224, R8.reuse, R100 ;  /* 0x00000008e064723c */ /* 0x080fea0000001864 */
[----:B------:R-:W-:Y:S03]  /*af10*/  FMUL.FTZ R93, R93, UR9 ;  /* 0x000000095d5d7c20 */ /* 0x000fe60008410000 */
[----:B------:R2:W-:Y:S01]  /*af20*/  MUFU.TANH R28, R91 ;  /* 0x0000005b001c7308 */ /* 0x0005e20000002400 */
[----:B------:R-:W-:Y:S01]  /*af30*/  BAR.SYNC.DEFER_BLOCKING 0x0 ;  /* 0x0000000000007b1d */ /* 0x000fe20000010000 */
[C---:B------:R-:W-:Y:S04]  /*af40*/  HMMA.16816.F32 R104, R204.reuse, R8, R104 ;  /* 0x00000008cc68723c */ /* 0x040fe80000001868 */
[----:B------:R-:W-:Y:S01]  /*af50*/  FMUL.FTZ R97, R97, UR9 ;  /* 0x0000000961617c20 */ /* 0x000fe20008410000 */
[----:B------:R-:W-:Y:S03]  /*af60*/  FMUL.FTZ R99, R99, UR9 ;  /* 0x0000000963637c20 */ /* 0x000fe60008410000 */
[----:B------:R-:W3:Y:S01]  /*af70*/  MUFU.TANH R16, R93 ;  /* 0x0000005d00107308 */ /* 0x000ee20000002400 */
        /* <DEDUP_REMOVED lines=8> */
[----:B--2---:R-:W-:Y:S01]  /*b000*/  MOV R91, R67 ;  /* 0x00000043005b7202 */ /* 0x004fe20000000f00 */
[----:B------:R-:W-:Y:S03]  /*b010*/  FMUL.FTZ R89, R89, UR9 ;  /* 0x0000000959597c20 */ /* 0x000fe60008410000 */
[----:B------:R-:W-:Y:S01]  /*b020*/  MUFU.TANH R251, R99 ;  /* 0x0000006300fb7308 */ /* 0x000fe20000002400 */
[----:B------:R-:W-:Y:S01]  /*b030*/  FMUL.FTZ R88, R88, UR9 ;  /* 0x0000000958587c20 */ /* 0x000fe20008410000 */
[----:B---3--:R2:W-:Y:S01]  /*b040*/  STL [R1+0x38], R16 ;  /* 0x0000381001007387 */ /* 0x0085e20000100800 */
[-C--:B-1----:R-:W-:Y:S03]  /*b050*/  HMMA.16816.F32 R116, R224, R4.reuse, R116 ;  /* 0x00000004e074723c */ /* 0x082fe60000001874 */
[----:B------:R-:W-:Y:S01]  /*b060*/  FMUL.FTZ R108, R108, UR9 ;  /* 0x000000096c6c7c20 */ /* 0x000fe20008410000 */
[----:B------:R-:W-:Y:S03]  /*b070*/  FMUL.FTZ R109, R109, UR9 ;  /* 0x000000096d6d7c20 */ /* 0x000fe60008410000 */
[----:B------:R-:W-:Y:S01]  /*b080*/  MUFU.TANH R223, R96 ;  /* 0x0000006000df7308 */ /* 0x000fe20000002400 */
[----:B------:R-:W-:Y:S01]  /*b090*/  FMUL.FTZ R92, R92, UR9 ;  /* 0x000000095c5c7c20 */ /* 0x000fe20008410000 */
[----:B------:R-:W-:Y:S01]  /*b0a0*/  FMUL.FTZ R90, R90, UR9 ;  /* 0x000000095a5a7c20 */ /* 0x000fe20008410000 */
[C---:B------:R-:W-:Y:S04]  /*b0b0*/  HMMA.16816.F32 R120, R204.reuse, R4, R120 ;  /* 0x00000004cc78723c */ /* 0x040fe80000001878 */
[----:B------:R-:W-:Y:S03]  /*b0c0*/  FMNMX3.FTZ R5, R3, R211, R210, !PT ;  /* 0x000000d303057276 */ /* 0x000fe600078100d2 */
[----:B------:R-:W-:Y:S01]  /*b0d0*/  MUFU.TANH R32, R98 ;  /* 0x0000006200207308 */ /* 0x000fe20000002400 */
[----:B------:R-:W-:Y:S01]  /*b0e0*/  FMNMX3.FTZ R4, R133, R215, R214, !PT ;  /* 0x000000d785047276 */ /* 0x000fe200078100d6 */
[----:B------:R-:W-:Y:S01]  /*b0f0*/  FMUL.FTZ R114, R114, UR9 ;  /* 0x0000000972727c20 */ /* 0x000fe20008410000 */
[-C--:B------:R-:W-:Y:S03]  /*b100*/  HMMA.16816.F32 R124, R204, R6.reuse, R124 ;  /* 0x00000006cc7c723c */ /* 0x080fe6000000187c */
[----:B------:R-:W-:Y:S01]  /*b110*/  FMNMX3.FTZ R8, R5, R202, R201, !PT ;  /* 0x000000ca05087276 */ /* 0x000fe200078100c9 */
[----:B------:R-:W-:Y:S03]  /*b120*/  FMUL.FTZ R102, R102, UR9 ;  /* 0x0000000966667c20 */ /* 0x000fe60008410000 */
[----:B------:R-:W1:Y:S01]  /*b130*/  MUFU.TANH R15, R94 ;  /* 0x0000005e000f7308 */ /* 0x000e620000002400 */
[----:B------:R-:W-:Y:S01]  /*b140*/  FMNMX3.FTZ R5, R4, R218, R217, !PT ;  /* 0x000000da04057276 */ /* 0x000fe200078100d9 */
[----:B------:R-:W-:Y:S01]  /*b150*/  FMUL.FTZ R115, R115, UR9 ;  /* 0x0000000973737c20 */ /* 0x000fe20008410000 */
[----:B------:R-:W-:Y:S01]  /*b160*/  FMNMX3.FTZ R8, R8, R250, R249, !PT ;  /* 0x000000fa08087276 */ /* 0x000fe200078100f9 */
[----:B------:R-:W-:Y:S06]  /*b170*/  HMMA.16816.F32 R128, R224, R6, R128 ;  /* 0x00000006e080723c */ /* 0x000fec0000001880 */
[----:B------:R-:W3:Y:S01]  /*b180*/  MUFU.TANH R12, R108 ;  /* 0x0000006c000c7308 */ /* 0x000ee20000002400 */
[----:B------:R-:W-:Y:S01]  /*b190*/  FMUL.FTZ R75, R123, UR9 ;  /* 0x000000097b4b7c20 */ /* 0x000fe20008410000 */
[----:B------:R-:W-:Y:S01]  /*b1a0*/  FMNMX3.FTZ R5, R5, R35, R139, !PT ;  /* 0x0000002305057276 */ /* 0x000fe2000781008b */
[----:B------:R-:W-:Y:S01]  /*b1b0*/  FMUL.FTZ R121, R121, UR9 ;  /* 0x0000000979797c20 */ /* 0x000fe20008410000 */
[----:B------:R-:W-:Y:S01]  /*b1c0*/  FMNMX3.FTZ R6, R134, R213, R212, !PT ;  /* 0x000000d586067276 */ /* 0x000fe200078100d4 */
[----:B------:R-:W-:Y:S01]  /*b1d0*/  FMUL.FTZ R101, R101, UR9 ;  /* 0x0000000965657c20 */ /* 0x000fe20008410000 */
[----:B------:R-:W-:Y:S01]  /*b1e0*/  FMUL.FTZ R2, R126, UR9 ;  /* 0x000000097e027c20 */ /* 0x000fe20008410000 */
[----:B------:R-:W-:Y:S03]  /*b1f0*/  FMNMX3.FTZ R5, R5, R51, R52, !PT ;  /* 0x0000003305057276 */ /* 0x000fe60007810034 */
[----:B------:R-:W4:Y:S01]  /*b200*/  MUFU.TANH R13, R109 ;  /* 0x0000006d000d7308 */ /* 0x000f220000002400 */
[----:B------:R-:W-:Y:S01]  /*b210*/  FMUL.FTZ R124, R124, UR9 ;  /* 0x000000097c7c7c20 */ /* 0x000fe20008410000 */
[----:B-1----:R2:W-:Y:S01]  /*b220*/  STL [R1+0x84], R15 ;  /* 0x0000840f01007387 */ /* 0x0025e20000100800 */
[----:B------:R-:W-:Y:S01]  /*b230*/  FMNMX3.FTZ R5, R5, R25, R29, !PT ;  /* 0x0000001905057276 */ /* 0x000fe2000781001d */
[----:B------:R-:W-:Y:S01]  /*b240*/  FMUL.FTZ R0, R127, UR9 ;  /* 0x000000097f007c20 */ /* 0x000fe20008410000 */
[----:B------:R-:W-:Y:S01]  /*b250*/  MOV R127, R72 ;  /* 0x00000048007f7202 */ /* 0x000fe20000000f00 */
[----:B------:R-:W-:Y:S01]  /*b260*/  FMUL.FTZ R125, R125, UR9 ;  /* 0x000000097d7d7c20 */ /* 0x000fe20008410000 */
[----:B------:R-:W-:Y:S03]  /*b270*/  FMNMX3.FTZ R72, R8, R230, R243, !PT ;  /* 0x000000e608487276 */ /* 0x000fe600078100f3 */
[----:B------:R1:W2:Y:S01]  /*b280*/  MUFU.TANH R74, R89 ;  /* 0x00000059004a7308 */ /* 0x0002a20000002400 */
[----:B------:R-:W-:Y:S01]  /*b290*/  FMNMX3.FTZ R4, R6, R216, R219, !PT ;  /* 0x000000d806047276 */ /* 0x000fe200078100db */
[----:B---3--:R3:W-:Y:S01]  /*b2a0*/  STL [R1+0x14], R12 ;  /* 0x0000140c01007387 */ /* 0x0087e20000100800 */
[----:B------:R-:W-:Y:S01]  /*b2b0*/  FMNMX3.FTZ R7, R132, R209, R208, !PT ;  /* 0x000000d184077276 */ /* 0x000fe200078100d0 */
[----:B------:R-:W-:Y:S01]  /*b2c0*/  FMUL.FTZ R130, R130, UR9 ;  /* 0x0000000982827c20 */ /* 0x000fe20008410000 */
[----:B------:R-:W-:Y:S01]  /*b2d0*/  FMNMX3.FTZ R4, R4, R47, R49, !PT ;  /* 0x0000002f04047276 */ /* 0x000fe20007810031 */
[----:B------:R-:W-:Y:S01]  /*b2e0*/  FMUL.FTZ R100, R100, UR9 ;  /* 0x0000000964647c20 */ /* 0x000fe20008410000 */
[----:B------:R-:W-:Y:S03]  /*b2f0*/  FMNMX3.FTZ R6, R7, R200, R203, !PT ;  /* 0x000000c807067276 */ /* 0x000fe600078100cb */
[----:B------:R2:W-:Y:S01]  /*b300*/  MUFU.TANH R205, R124 ;  /* 0x0000007c00cd7308 */ /* 0x0005e20000002400 */
[----:B------:R-:W-:Y:S01]  /*b310*/  FMUL.FTZ R107, R107, UR9 ;  /* 0x000000096b6b7c20 */ /* 0x000fe20008410000 */
[----:B----4-:R3:W-:Y:S01]  /*b320*/  STL [R1+0x10], R13 ;  /* 0x0000100d01007387 */ /* 0x0107e20000100800 */
[----:B------:R-:W-:Y:S01]  /*b330*/  FMNMX3.FTZ R6, R6, R248, R247, !PT ;  /* 0x000000f806067276 */ /* 0x000fe200078100f7 */
[----:B------:R-:W-:Y:S01]  /*b340*/  FMUL.FTZ R131, R131, UR9 ;  /* 0x0000000983837c20 */ /* 0x000fe20008410000 */
[----:B------:R-:W-:Y:S01]  /*b350*/  MOV R94, R56 ;  /* 0x00000038005e7202 */ /* 0x000fe20000000f00 */
[----:B------:R-:W4:Y:S01]  /*b360*/  LDL R97, [R1+0x34] ;  /* 0x0000340001617983 */ /* 0x000f220000100800 */
[----:B------:R-:W-:Y:S03]  /*b370*/  FMUL.FTZ R104, R104, UR9 ;  /* 0x0000000968687c20 */ /* 0x000fe60008410000 */
[----:B------:R3:W-:Y:S01]  /*b380*/  MUFU.TANH R63, R95 ;  /* 0x0000005f003f7308 */ /* 0x0007e20000002400 */
[----:B------:R-:W-:Y:S01]  /*b390*/  FMUL.FTZ R105, R105, UR9 ;  /* 0x0000000969697c20 */ /* 0x000fe20008410000 */
[----:B------:R-:W4:Y:S01]  /*b3a0*/  LDL R99, [R1+0x28] ;  /* 0x0000280001637983 */ /* 0x000f220000100800 */
[----:B-1----:R-:W-:Y:S01]  /*b3b0*/  MOV R89, R61 ;  /* 0x0000003d00597202 */ /* 0x002fe20000000f00 */
[----:B------:R-:W-:Y:S01]  /*b3c0*/  FMUL.FTZ R106, R106, UR9 ;  /* 0x000000096a6a7c20 */ /* 0x000fe20008410000 */
[----:B------:R-:W-:Y:S01]  /*b3d0*/  FMUL.FTZ R112, R112, UR9 ;  /* 0x0000000970707c20 */ /* 0x000fe20008410000 */
[----:B------:R-:W4:Y:S01]  /*b3e0*/  LDL R98, [R1+0xc] ;  /* 0x00000c0001627983 */ /* 0x000f220000100800 */
[----:B------:R-:W-:Y:S03]  /*b3f0*/  FMUL.FTZ R113, R113, UR9 ;  /* 0x0000000971717c20 */ /* 0x000fe60008410000 */
[----:B------:R-:W-:Y:S01]  /*b400*/  MUFU.TANH R245, R103 ;  /* 0x0000006700f57308 */ /* 0x000fe20000002400 */
[----:B------:R-:W-:Y:S01]  /*b410*/  MOV R93, R57 ;  /* 0x00000039005d7202 */ /* 0x000fe20000000f00 */
[----:B------:R-:W4:Y:S01]  /*b420*/  LDL R96, [R1+0x8] ;  /* 0x0000080001607983 */ /* 0x000f220000100800 */
[----:B--2---:R-:W-:Y:S01]  /*b430*/  MOV R124, R74 ;  /* 0x0000004a007c7202 */ /* 0x004fe20000000f00 */
[----:B------:R-:W-:Y:S01]  /*b440*/  FMUL.FTZ R110, R110, UR9 ;  /* 0x000000096e6e7c20 */ /* 0x000fe20008410000 */
[----:B------:R-:W-:Y:S01]  /*b450*/  FMUL.FTZ R111, R111, UR9 ;  /* 0x000000096f6f7c20 */ /* 0x000fe20008410000 */
[----:B------:R-:W2:Y:S01]  /*b460*/  LDL R123, [R1] ;  /* 0x00000000017b7983 */ /* 0x000ea20000100800 */
[----:B------:R-:W-:Y:S03]  /*b470*/  FMUL.FTZ R116, R116, UR9 ;  /* 0x0000000974747c20 */ /* 0x000fe60008410000 */
[----:B------:R1:W-:Y:S01]  /*b480*/  MUFU.TANH R74, R2 ;  /* 0x00000002004a7308 */ /* 0x0003e20000002400 */
[----:B------:R-:W-:Y:S01]  /*b490*/  FMUL.FTZ R117, R117, UR9 ;  /* 0x0000000975757c20 */ /* 0x000fe20008410000 */
[----:B------:R2:W5:Y:S01]  /*b4a0*/  LDL.LU R139, [R1+0xcc] ;  /* 0x0000cc00018b7983 */ /* 0x0005620000300800 */
[----:B---3--:R-:W-:Y:S01]  /*b4b0*/  MOV R95, R65 ;  /* 0x00000041005f7202 */ /* 0x008fe20000000f00 */
[----:B------:R-:W-:Y:S01]  /*b4c0*/  FMUL.FTZ R118, R118, UR9 ;  /* 0x0000000976767c20 */ /* 0x000fe20008410000 */
[----:B------:R-:W-:Y:S01]  /*b4d0*/  FMUL.FTZ R119, R119, UR9 ;  /* 0x0000000977777c20 */ /* 0x000fe20008410000 */
[----:B------:R-:W-:Y:S01]  /*b4e0*/  FMUL.FTZ R120, R120, UR9 ;  /* 0x0000000978787c20 */ /* 0x000fe20008410000 */
[----:B------:R-:W-:Y:S03]  /*b4f0*/  FMNMX3.FTZ R72, R72, R95, R137, !PT ;  /* 0x0000005f48487276 */ /* 0x000fe60007810089 */
[----:B------:R3:W-:Y:S01]  /*b500*/  MUFU.TANH R103, R114 ;  /* 0x0000007200677308 */ /* 0x0007e20000002400 */
[----:B------:R-:W-:Y:S01]  /*b510*/  FMUL.FTZ R128, R128, UR9 ;  /* 0x0000000980807c20 */ /* 0x000fe20008410000 */
[----:B------:R-:W-:Y:S01]  /*b520*/  FMUL.FTZ R129, R129, UR9 ;  /* 0x0000000981817c20 */ /* 0x000fe20008410000 */
[----:B------:R-:W-:Y:S07]  /*b530*/  FMNMX3.FTZ R72, R72, R50, R48, !PT ;  /* 0x0000003248487276 */ /* 0x000fee0007810030 */
[----:B------:R3:W3:Y:S01]  /*b540*/  MUFU.TANH R73, R88 ;  /* 0x0000005800497308 */ /* 0x0006e20000002400 */
[----:B-1----:R-:W-:Y:S02]  /*b550*/  FMNMX3.FTZ R2, R4, R91, R62, !PT ;  /* 0x0000005b04027276 */ /* 0x002fe4000781003e */
[----:B------:R-:W-:Y:S02]  /*b560*/  FMNMX3.FTZ R4, R6, R242, R244, !PT ;  /* 0x000000f206047276 */ /* 0x000fe400078100f4 */
[----:B------:R-:W-:Y:S05]  /*b570*/  FMNMX3.FTZ R2, R2, R31, R138, !PT ;  /* 0x0000001f02027276 */ /* 0x000fea000781008a */
[----:B------:R1:W-:Y:S01]  /*b580*/  MUFU.TANH R206, R121 ;  /* 0x0000007900ce7308 */ /* 0x0003e20000002400 */
[----:B------:R2:W5:Y:S01]  /*b590*/  LDL.LU R138, [R1+0xc8] ;  /* 0x0000c800018a7983 */ /* 0x0005620000300800 */
[----:B---3--:R-:W-:Y:S02]  /*b5a0*/  MOV R114, R70 ;  /* 0x0000004600727202 */ /* 0x008fe40000000f00 */
[----:B------:R-:W-:Y:S01]  /*b5b0*/  FMNMX3.FTZ R70, R5, R136, R33, !PT ;  /* 0x0000008805467276 */ /* 0x000fe20007810021 */
[----:B------:R3:W5:Y:S05]  /*b5c0*/  LDL.LU R137, [R1+0xc4] ;  /* 0x0000c40001897983 */ /* 0x00076a0000300800 */
[----:B------:R3:W-:Y:S01]  /*b5d0*/  MUFU.TANH R40, R92 ;  /* 0x0000005c00287308 */ /* 0x0007e20000002400 */
[----:B------:R2:W5:Y:S01]  /*b5e0*/  LDL.LU R136, [R1+0xc0] ;  /* 0x0000c00001887983 */ /* 0x0005620000300800 */
[----:B------:R-:W-:Y:S04]  /*b5f0*/  MOV R88, R64 ;  /* 0x0000004000587202 */ /* 0x000fe80000000f00 */
[----:B------:R-:W-:Y:S04]  /*b600*/  FMNMX3.FTZ R70, R70, R45, R88, !PT ;  /* 0x0000002d46467276 */ /* 0x000fe80007810058 */
[----:B------:R3:W3:Y:S01]  /*b610*/  MUFU.TANH R66, R76 ;  /* 0x0000004c00427308 */ /* 0x0006e20000002400 */
[----:B-1----:R-:W-:Y:S02]  /*b620*/  MOV R121, R73 ;  /* 0x0000004900797202 */ /* 0x002fe40000000f00 */
[----:B------:R-:W-:Y:S07]  /*b630*/  FMNMX3.FTZ R70, R70, R53, R94, !PT ;  /* 0x0000003546467276 */ /* 0x000fee000781005e */
[----:B------:R1:W-:Y:S01]  /*b640*/  MUFU.TANH R73, R0 ;  /* 0x0000000000497308 */ /* 0x0003e20000002400 */
[----:B------:R-:W-:Y:S02]  /*b650*/  FMNMX3.FTZ R70, R70, R93, R37, !PT ;  /* 0x0000005d46467276 */ /* 0x000fe40007810025 */
[----:B---3--:R-:W-:Y:S04]  /*b660*/  MOV R92, R68 ;  /* 0x00000044005c7202 */ /* 0x008fe80000000f00 */
[----:B------:R-:W-:Y:S03]  /*b670*/  FMNMX3.FTZ R4, R4, R92, R89, !PT ;  /* 0x0000005c04047276 */ /* 0x000fe60007810059 */
[----:B------:R3:W3:Y:S01]  /*b680*/  MUFU.TANH R27, R90 ;  /* 0x0000005a001b7308 */ /* 0x0006e20000002400 */
[----:B------:R-:W-:Y:S01]  /*b690*/  FMUL.FTZ R76, R122, UR9 ;  /* 0x000000097a4c7c20 */ /* 0x000fe20008410000 */
[----:B------:R-:W-:Y:S02]  /*b6a0*/  MOV R122, R69 ;  /* 0x00000045007a7202 */ /* 0x000fe40000000f00 */
[----:B------:R-:W-:Y:S06]  /*b6b0*/  MOV R126, R66 ;  /* 0x00000042007e7202 */ /* 0x000fec0000000f00 */
[----:B------:R3:W-:Y:S01]  /*b6c0*/  MUFU.TANH R204, R125 ;  /* 0x0000007d00cc7308 */ /* 0x0007e20000002400 */
[----:B------:R-:W-:Y:S02]  /*b6d0*/  FMNMX3.FTZ R70, R70, R126, R21, !PT ;  /* 0x0000007e46467276 */ /* 0x000fe40007810015 */
[----:B-1----:R-:W-:Y:S02]  /*b6e0*/  FMNMX3.FTZ R0, R2, R34, R59, !PT ;  /* 0x0000002202007276 */ /* 0x002fe4000781003b */
[----:B------:R-:W-:Y:S02]  /*b6f0*/  FMNMX3.FTZ R2, R4, R239, R46, !PT ;  /* 0x000000ef04027276 */ /* 0x000fe4000781002e */
[----:B------:R-:W-:Y:S03]  /*b700*/  FMNMX3.FTZ R70, R70, R121, R124, !PT ;  /* 0x0000007946467276 */ /* 0x000fe6000781007c */
[----:B------:R-:W-:Y:S01]  /*b710*/  MUFU.TANH R246, R102 ;  /* 0x0000006600f67308 */ /* 0x000fe20000002400 */
[----:B------:R-:W-:Y:S02]  /*b720*/  FMNMX3.FTZ R2, R2, R122, R54, !PT ;  /* 0x0000007a02027276 */ /* 0x000fe40007810036 */
[----:B---3--:R-:W-:Y:S02]  /*b730*/  MOV R90, R60 ;  /* 0x0000003c005a7202 */ /* 0x008fe40000000f00 */
[----:B------:R-:W-:Y:S02]  /*b740*/  FMNMX3.FTZ R70, R70, R40, R16, !PT ;  /* 0x0000002846467276 */ /* 0x000fe40007810010 */
[----:B------:R-:W-:Y:S03]  /*b750*/  FMNMX3.FTZ R0, R0, R90, R55, !PT ;  /* 0x0000005a00007276 */ /* 0x000fe60007810037 */
[----:B------:R-:W1:Y:S01]  /*b760*/  MUFU.TANH R71, R83 ;  /* 0x0000005300477308 */ /* 0x000e620000002400 */
[----:B------:R-:W-:Y:S02]  /*b770*/  MOV R239, 0x20 ;  /* 0x0000002000ef7802 */ /* 0x000fe40000000f00 */
[----:B------:R-:W-:Y:S02]  /*b780*/  MOV R125, R58 ;  /* 0x0000003a007d7202 */ /* 0x000fe40000000f00 */
[----:B------:R-:W-:Y:S02]  /*b790*/  FMNMX3.FTZ R0, R0, R39, R44, !PT ;  /* 0x0000002700007276 */ /* 0x000fe4000781002c */
[----:B------:R-:W-:Y:S03]  /*b7a0*/  FMNMX3.FTZ R2, R2, R38, R125, !PT ;  /* 0x0000002602027276 */ /* 0x000fe6000781007d */
[----:B------:R1:W-:Y:S01]  /*b7b0*/  MUFU.TANH R102, R115 ;  /* 0x0000007300667308 */ /* 0x0003e20000002400 */
[----:B------:R-:W-:Y:S02]  /*b7c0*/  FMNMX3.FTZ R0, R0, R23, R36, !PT ;  /* 0x0000001700007276 */ /* 0x000fe40007810024 */
[----:B------:R-:W-:Y:S02]  /*b7d0*/  FMNMX3.FTZ R2, R2, R114, R22, !PT ;  /* 0x0000007202027276 */ /* 0x000fe40007810016 */
[----:B------:R-:W-:Y:S05]  /*b7e0*/  FMNMX3.FTZ R0, R0, R19, R20, !PT ;  /* 0x0000001300007276 */ /* 0x000fea0007810014 */
[----:B------:R-:W-:Y:S01]  /*b7f0*/  MUFU.TANH R220, R101 ;  /* 0x0000006500dc7308 */ /* 0x000fe20000002400 */
[----:B------:R-:W-:Y:S04]  /*b800*/  FMNMX3.FTZ R0, R0, R27, R28, !PT ;  /* 0x0000001b00007276 */ /* 0x000fe8000781001c */
[----:B------:R-:W-:Y:S05]  /*b810*/  FMNMX3.FTZ R0, R0, R15, R63, !PT ;  /* 0x0000000f00007276 */ /* 0x000fea000781003f */
[----:B------:R-:W-:Y:S01]  /*b820*/  MUFU.TANH R241, R80 ;  /* 0x0000005000f17308 */ /* 0x000fe20000002400 */
[----:B-1----:R-:W-:Y:S04]  /*b830*/  MOV R115, R71 ;  /* 0x0000004700737202 */ /* 0x002fe80000000f00 */
[----:B------:R-:W-:Y:S05]  /*b840*/  FMNMX3.FTZ R2, R2, R17, R115, !PT ;  /* 0x0000001102027276 */ /* 0x000fea0007810073 */
[----:B------:R-:W-:Y:S10]  /*b850*/  MUFU.TANH R231, R81 ;  /* 0x0000005100e77308 */ /* 0x000ff40000002400 */
[----:B------:R-:W1:Y:S01]  /*b860*/  MUFU.TANH R18, R87 ;  /* 0x0000005700127308 */ /* 0x000e620000002400 */
[----:B------:R-:W-:Y:S09]  /*b870*/  ISETP.NE.AND P0, PT, R26, -0x1, PT ;  /* 0xffffffff1a00780c */ /* 0x000ff20003f05270 */
[----:B------:R1:W-:Y:S10]  /*b880*/  MUFU.TANH R101, R130 ;  /* 0x0000008200657308 */ /* 0x0003f40000002400 */
[----:B------:R-:W-:Y:S10]  /*b890*/  MUFU.TANH R229, R84 ;  /* 0x0000005400e57308 */ /* 0x000ff40000002400 */
[----:B------:R-:W-:Y:S01]  /*b8a0*/  MUFU.TANH R228, R85 ;  /* 0x0000005500e47308 */ /* 0x000fe20000002400 */
[----:B-1----:R-:W-:Y:S04]  /*b8b0*/  MOV R130, R18 ;  /* 0x0000001200827202 */ /* 0x002fe80000000f00 */
[----:B------:R-:W-:Y:S05]  /*b8c0*/  FMNMX3.FTZ R2, R2, R127, R130, !PT ;  /* 0x0000007f02027276 */ /* 0x000fea0007810082 */
[----:B------:R-:W-:Y:S01]  /*b8d0*/  MUFU.TANH R221, R100 ;  /* 0x0000006400dd7308 */ /* 0x000fe20000002400 */
[----:B------:R-:W-:Y:S04]  /*b8e0*/  FMNMX3.FTZ R2, R2, R32, R251, !PT ;  /* 0x0000002002027276 */ /* 0x000fe800078100fb */
[----:B------:R-:W-:Y:S05]  /*b8f0*/  FMNMX3.FTZ R2, R2, R246, R245, !PT ;  /* 0x000000f602027276 */ /* 0x000fea00078100f5 */
[----:B------:R-:W1:Y:S01]  /*b900*/  MUFU.TANH R14, R107 ;  /* 0x0000006b000e7308 */ /* 0x000e620000002400 */
[----:B------:R-:W-:Y:S09]  /*b910*/  FMNMX3.FTZ R2, R2, R103, R102, !PT ;  /* 0x0000006702027276 */ /* 0x000ff20007810066 */
[----:B------:R1:W-:Y:S10]  /*b920*/  MUFU.TANH R100, R131 ;  /* 0x0000008300647308 */ /* 0x0003f40000002400 */
[----:B------:R-:W-:Y:S10]  /*b930*/  MUFU.TANH R43, R104 ;  /* 0x00000068002b7308 */ /* 0x000ff40000002400 */
[----:B------:R-:W3:Y:S01]  /*b940*/  MUFU.TANH R30, R105 ;  /* 0x00000069001e7308 */ /* 0x000ee20000002400 */
[----:B-1----:R-:W-:Y:S09]  /*b950*/  MOV R131, R14 ;  /* 0x0000000e00837202 */ /* 0x002ff20000000f00 */
[----:B------:R-:W1:Y:S10]  /*b960*/  MUFU.TANH R24, R106 ;  /* 0x0000006a00187308 */ /* 0x000e740000002400 */
[----:B------:R-:W-:Y:S01]  /*b970*/  MUFU.TANH R42, R110 ;  /* 0x0000006e002a7308 */ /* 0x000fe20000002400 */
[----:B---3--:R-:W-:Y:S04]  /*b980*/  FMNMX3.FTZ R70, R70, R43, R30, !PT ;  /* 0x0000002b46467276 */ /* 0x008fe8000781001e */
[----:B------:R-:W-:Y:S05]  /*b990*/  FMNMX3.FTZ R70, R70, R12, R13, !PT ;  /* 0x0000000c46467276 */ /* 0x000fea000781000d */
[----:B------:R-:W3:Y:S01]  /*b9a0*/  MUFU.TANH R41, R111 ;  /* 0x0000006f00297308 */ /* 0x000ee20000002400 */
[----:B-1----:R-:W-:Y:S09]  /*b9b0*/  FMNMX3.FTZ R0, R0, R24, R131, !PT ;  /* 0x0000001800007276 */ /* 0x002ff20007810083 */
[----:B------:R-:W-:Y:S10]  /*b9c0*/  MUFU.TANH R112, R112 ;  /* 0x0000007000707308 */ /* 0x000ff40000002400 */
[----:B------:R-:W-:Y:S01]  /*b9d0*/  MUFU.TANH R113, R113 ;  /* 0x0000007100717308 */ /* 0x000fe20000002400 */
[----:B---3--:R-:W-:Y:S09]  /*b9e0*/  FMNMX3.FTZ R0, R0, R42, R41, !PT ;  /* 0x0000002a00007276 */ /* 0x008ff20007810029 */
[----:B------:R-:W-:Y:S10]  /*b9f0*/  MUFU.TANH R116, R116 ;  /* 0x0000007400747308 */ /* 0x000ff40000002400 */
[----:B------:R-:W-:Y:S10]  /*ba00*/  MUFU.TANH R117, R117 ;  /* 0x0000007500757308 */ /* 0x000ff40000002400 */
[----:B------:R-:W-:Y:S10]  /*ba10*/  MUFU.TANH R118, R118 ;  /* 0x0000007600767308 */ /* 0x000ff40000002400 */
[----:B------:R-:W1:Y:S10]  /*ba20*/  MUFU.TANH R119, R119 ;  /* 0x0000007700777308 */ /* 0x000e740000002400 */
[----:B------:R-:W3:Y:S10]  /*ba30*/  MUFU.TANH R207, R120 ;  /* 0x0000007800cf7308 */ /* 0x000ef40000002400 */
[----:B------:R-:W-:Y:S01]  /*ba40*/  MUFU.TANH R76, R76 ;  /* 0x0000004c004c7308 */ /* 0x000fe20000002400 */
[----:B-1----:R-:W-:Y:S04]  /*ba50*/  FMNMX3.FTZ R2, R2, R118, R119, !PT ;  /* 0x0000007602027276 */ /* 0x002fe80007810077 */
[----:B------:R-:W-:Y:S05]  /*ba60*/  FMNMX3.FTZ R71, R2, R101, R100, !PT ;  /* 0x0000006502477276 */ /* 0x000fea0007810064 */
[----:B------:R-:W1:Y:S01]  /*ba70*/  MUFU.TANH R75, R75 ;  /* 0x0000004b004b7308 */ /* 0x000e620000002400 */
[----:B---3--:R-:W-:Y:S02]  /*ba80*/  FMNMX3.FTZ R70, R70, R207, R206, !PT ;  /* 0x000000cf46467276 */ /* 0x008fe400078100ce */
[----:B----4-:R-:W-:Y:S02]  /*ba90*/  FMNMX3.FTZ R72, R72, R97, R99, !PT ;  /* 0x0000006148487276 */ /* 0x010fe40007810063 */
[----:B------:R-:W-:Y:S05]  /*baa0*/  FMNMX3.FTZ R70, R70, R205, R204, !PT ;  /* 0x000000cd46467276 */ /* 0x000fea00078100cc */
[----:B------:R-:W-:Y:S01]  /*bab0*/  MUFU.TANH R128, R128 ;  /* 0x0000008000807308 */ /* 0x000fe20000002400 */
[----:B------:R-:W-:Y:S09]  /*bac0*/  FMNMX3.FTZ R72, R72, R98, R96, !PT ;  /* 0x0000006248487276 */ /* 0x000ff20007810060 */
[----:B------:R-:W3:Y:S01]  /*bad0*/  MUFU.TANH R129, R129 ;  /* 0x0000008100817308 */ /* 0x000ee20000002400 */
[----:B--2---:R-:W-:Y:S02]  /*bae0*/  FMNMX3.FTZ R72, R72, R123, R252, !PT ;  /* 0x0000007b48487276 */ /* 0x004fe400078100fc */
[----:B-1----:R-:W-:Y:S02]  /*baf0*/  FMNMX3.FTZ R0, R0, R76, R75, !PT ;  /* 0x0000004c00007276 */ /* 0x002fe4000781004b */
[----:B------:R-:W-:Y:S02]  /*bb00*/  FMNMX3.FTZ R72, R72, R241, R231, !PT ;  /* 0x000000f148487276 */ /* 0x000fe400078100e7 */
[----:B------:R-:W-:Y:S02]  /*bb10*/  FMNMX3.FTZ R0, R0, R74, R73, !PT ;  /* 0x0000004a00007276 */ /* 0x000fe40007810049 */
[----:B------:R-:W-:Y:S04]  /*bb20*/  FMNMX3.FTZ R72, R72, R229, R228, !PT ;  /* 0x000000e548487276 */ /* 0x000fe800078100e4 */
[----:B------:R-:W-:Y:S04]  /*bb30*/  FMNMX3.FTZ R72, R72, R223, R222, !PT ;  /* 0x000000df48487276 */ /* 0x000fe800078100de */
[----:B------:R-:W-:Y:S04]  /*bb40*/  FMNMX3.FTZ R72, R72, R221, R220, !PT ;  /* 0x000000dd48487276 */ /* 0x000fe800078100dc */
[----:B------:R-:W-:Y:S04]  /*bb50*/  FMNMX3.FTZ R72, R72, R112, R113, !PT ;  /* 0x0000007048487276 */ /* 0x000fe80007810071 */
[----:B------:R-:W-:Y:S04]  /*bb60*/  FMNMX3.FTZ R72, R72, R116, R117, !PT ;  /* 0x0000007448487276 */ /* 0x000fe80007810075 */
[----:B---3--:R-:W-:Y:S01]  /*bb70*/  FMNMX3.FTZ R72, R72, R128, R129, !PT ;  /* 0x0000008048487276 */ /* 0x008fe20007810081 */
[----:B------:R-:W-:Y:S06]  /*bb80*/  @P0 BRA `(.L_x_45) ;  /* 0xffffffd400b00947 */ /* 0x000fec000383ffff */
.L_x_44:
[----:B-1----:R-:W-:Y:S01]  /*bb90*/  SHFL.BFLY PT, R4, R72, 0x2, 0x1f ;  /* 0x0c401f0048047f89 */ /* 0x002fe200000e0000 */
[----:B------:R-:W-:Y:S01]  /*bba0*/  UMOV UR5, UR6 ;  /* 0x0000000600057c82 */ /* 0x000fe20008000000 */
[----:B------:R-:W1:Y:S06]  /*bbb0*/  S2R R7, SR_TID.X ;  /* 0x0000000000077919 */ /* 0x000e6c0000002100 */
[----:B------:R-:W-:Y:S08]  /*bbc0*/  SHFL.BFLY PT, R6, R70, 0x2, 0x1f ;  /* 0x0c401f0046067f89 */ /* 0x000ff000000e0000 */
[----:B------:R-:W-:Y:S08]  /*bbd0*/  SHFL.BFLY PT, R5, R71, 0x2, 0x1f ;  /* 0x0c401f0047057f89 */ /* 0x000ff000000e0000 */
[----:B------:R-:W2:Y:S02]  /*bbe0*/  SHFL.BFLY PT, R2, R0, 0x2, 0x1f ;  /* 0x0c401f0000027f89 */ /* 0x000ea400000e0000 */
[----:B--2---:R-:W-:Y:S02]  /*bbf0*/  FMNMX.FTZ R0, R0, R2, !PT ;  /* 0x0000000200007209 */ /* 0x004fe40007810000 */
[----:B------:R-:W-:Y:S02]  /*bc00*/  FMNMX.FTZ R72, R72, R4, !PT ;  /* 0x0000000448487209 */ /* 0x000fe40007810000 */
[----:B-1----:R-:W-:Y:S02]  /*bc10*/  MOV R108, R7 ;  /* 0x00000007006c7202 */ /* 0x002fe40000000f00 */
[----:B------:R-:W1:Y:S01]  /*bc20*/  SHFL.BFLY PT, R2, R0, 0x1, 0x1f ;  /* 0x0c201f0000027f89 */ /* 0x000e6200000e0000 */
[----:B------:R-:W-:Y:S02]  /*bc30*/  FMNMX.FTZ R70, R70, R6, !PT ;  /* 0x0000000646467209 */ /* 0x000fe40007810000 */
[C---:B------:R-:W-:Y:S05]  /*bc40*/  SHF.L.U32 R7, R108.reuse, 0x3, RZ ;  /* 0x000000036c077819 */ /* 0x040fea00000006ff */
[----:B------:R-:W2:Y:S01]  /*bc50*/  SHFL.BFLY PT, R4, R72, 0x1, 0x1f ;  /* 0x0c201f0048047f89 */ /* 0x000ea200000e0000 */
[----:B------:R-:W-:Y:S02]  /*bc60*/  FMNMX.FTZ R71, R71, R5, !PT ;  /* 0x0000000547477209 */ /* 0x000fe40007810000 */
[----:B------:R-:W-:Y:S05]  /*bc70*/  LOP3.LUT R109, R7, 0x38, RZ, 0xc0, !PT ;  /* 0x00000038076d7812 */ /* 0x000fea00078ec0ff */
[----:B------:R-:W3:Y:S01]  /*bc80*/  SHFL.BFLY PT, R6, R70, 0x1, 0x1f ;  /* 0x0c201f0046067f89 */ /* 0x000ee200000e0000 */
[----:B------:R-:W-:Y:S02]  /*bc90*/  SHF.R.U32.HI R110, RZ, 0x1, R108 ;  /* 0x00000001ff6e7819 */ /* 0x000fe4000001166c */
[----:B------:R-:W-:Y:S05]  /*bca0*/  LOP3.LUT P6, RZ, R108, 0x4, RZ, 0xc0, !PT ;  /* 0x000000046cff7812 */ /* 0x000fea00078cc0ff */
[----:B------:R-:W-:Y:S04]  /*bcb0*/  STL [R1+0xbc], R7 ;  /* 0x0000bc0701007387 */ /* 0x000fe80000100800 */
[----:B------:R-:W4:Y:S01]  /*bcc0*/  SHFL.BFLY PT, R5, R71, 0x1, 0x1f ;  /* 0x0c201f0047057f89 */ /* 0x000f2200000e0000 */
[----:B-1----:R-:W-:Y:S02]  /*bcd0*/  FMNMX.FTZ R69, R0, R2, !PT ;  /* 0x0000000200457209 */ /* 0x002fe40007810000 */
[----:B--2---:R-:W-:Y:S03]  /*bce0*/  FMNMX.FTZ R72, R72, R4, !PT ;  /* 0x0000000448487209 */ /* 0x004fe60007810000 */
[----:B------:R-:W-:Y:S01]  /*bcf0*/  FMUL.FTZ R111, R69, UR4 ;  /* 0x00000004456f7c20 */ /* 0x000fe20008410000 */
[----:B------:R-:W-:Y:S02]  /*bd00*/  SHF.L.U32 R4, R108, 0x6, RZ ;  /* 0x000000066c047819 */ /* 0x000fe400000006ff */
[C---:B------:R-:W-:Y:S01]  /*bd10*/  FSETP.NEU.FTZ.AND P0, PT, R72.reuse, -INF , PT ;  /* 0xff8000004800780b */ /* 0x040fe20003f1d000 */
[----:B------:R-:W-:Y:S01]  /*bd20*/  FMUL.FTZ R77, R72, UR4 ;  /* 0x00000004484d7c20 */ /* 0x000fe20008410000 */
[----:B---3--:R-:W-:Y:S01]  /*bd30*/  FMNMX.FTZ R70, R70, R6, !PT ;  /* 0x0000000646467209 */ /* 0x008fe20007810000 */
[----:B------:R-:W-:Y:S03]  /*bd40*/  FADD.FTZ R0, -R72, R3 ;  /* 0x0000000348007221 */ /* 0x000fe60000010100 */
[----:B------:R-:W-:Y:S01]  /*bd50*/  FSEL R77, R77, RZ, P0 ;  /* 0x000000ff4d4d7208 */ /* 0x000fe20000000000 */
[----:B------:R-:W-:Y:S01]  /*bd60*/  FMUL.FTZ R79, R70, UR4 ;  /* 0x00000004464f7c20 */ /* 0x000fe20008410000 */
[----:B----4-:R-:W-:Y:S01]  /*bd70*/  FMNMX.FTZ R71, R71, R5, !PT ;  /* 0x0000000547477209 */ /* 0x010fe20007810000 */
[----:B------:R-:W-:Y:S01]  /*bd80*/  FMUL.FTZ R0, R0, UR4 ;  /* 0x0000000400007c20 */ /* 0x000fe20008410000 */
[----:B------:R-:W-:Y:S01]  /*bd90*/  LOP3.LUT R5, R110, 0x8, RZ, 0xc0, !PT ;  /* 0x000000086e057812 */ /* 0x000fe200078ec0ff */
[--C-:B------:R-:W-:Y:S01]  /*bda0*/  FFMA.FTZ R6, R211, UR4, -R77.reuse ;  /* 0x00000004d3067c23 */ /* 0x100fe2000801084d */
[----:B------:R-:W-:Y:S01]  /*bdb0*/  FFMA.FTZ R7, R210, UR4, -R77 ;  /* 0x00000004d2077c23 */ /* 0x000fe2000801084d */
[C---:B------:R-:W-:Y:S01]  /*bdc0*/  FMUL.FTZ R78, R71.reuse, UR4 ;  /* 0x00000004474e7c20 */ /* 0x040fe20008410000 */
[----:B------:R-:W-:Y:S01]  /*bdd0*/  FSETP.NEU.FTZ.AND P0, PT, R71, -INF , PT ;  /* 0xff8000004700780b */ /* 0x000fe20003f1d000 */
[----:B------:R1:W-:Y:S01]  /*bde0*/  MUFU.EX2 R210, R6 ;  /* 0x0000000600d27308 */ /* 0x0003e20000000800 */
[C---:B------:R-:W-:Y:S01]  /*bdf0*/  FSETP.NEU.FTZ.AND P1, PT, R70.reuse, -INF , PT ;  /* 0xff8000004600780b */ /* 0x040fe20003f3d000 */
[----:B------:R-:W-:Y:S01]  /*be00*/  FADD.FTZ R2, -R70, R133 ;  /* 0x0000008546027221 */ /* 0x000fe20000010100 */
[----:B------:R-:W-:Y:S07]  /*be10*/  FSEL R78, R78, RZ, P0 ;  /* 0x000000ff4e4e7208 */ /* 0x000fee0000000000 */
[----:B------:R2:W3:Y:S01]  /*be20*/  MUFU.EX2 R227, R7 ;  /* 0x0000000700e37308 */ /* 0x0004e20000000800 */
[----:B------:R-:W-:Y:S01]  /*be30*/  FSEL R79, R79, RZ, P1 ;  /* 0x000000ff4f4f7208 */ /* 0x000fe20000800000 */
[----:B------:R-:W-:Y:S01]  /*be40*/  FMUL.FTZ R2, R2, UR4 ;  /* 0x0000000402027c20 */ /* 0x000fe20008410000 */
[----:B------:R-:W-:Y:S07]  /*be50*/  FSETP.NEU.FTZ.AND P0, PT, R69, -INF , PT ;  /* 0xff8000004500780b */ /* 0x000fee0003f1d000 */
[----:B------:R4:W-:Y:S01]  /*be60*/  MUFU.EX2 R68, R0 ;  /* 0x0000000000447308 */ /* 0x0009e20000000800 */
[----:B------:R-:W-:Y:S01]  /*be70*/  FADD.FTZ R3, -R71, R132 ;  /* 0x0000008447037221 */ /* 0x000fe20000010100 */
[----:B------:R-:W-:Y:S01]  /*be80*/  FFMA.FTZ R8, R209, UR4, -R78 ;  /* 0x00000004d1087c23 */ /* 0x000fe2000801084e */
[----:B------:R-:W-:Y:S07]  /*be90*/  FSEL R111, R111, RZ, P0 ;  /* 0x000000ff6f6f7208 */ /* 0x000fee0000000000 */
[----:B------:R-:W3:Y:S01]  /*bea0*/  MUFU.EX2 R2, R2 ;  /* 0x0000000200027308 */ /* 0x000ee20000000800 */
[----:B------:R-:W-:Y:S01]  /*beb0*/  LOP3.LUT P0, RZ, R108, 0x2, RZ, 0xc0, !PT ;  /* 0x000000026cff7812 */ /* 0x000fe2000780c0ff */
[----:B------:R-:W-:Y:S01]  /*bec0*/  FMUL.FTZ R3, R3, UR4 ;  /* 0x0000000403037c20 */ /* 0x000fe20008410000 */
[----:B-1----:R-:W-:Y:S01]  /*bed0*/  LOP3.LUT R6, R109, 0x1c0, R4, 0xf8, !PT ;  /* 0x000001c06d067812 */ /* 0x002fe200078ef804 */
[----:B------:R-:W-:Y:S01]  /*bee0*/  FFMA.FTZ R56, R249, UR4, -R77 ;  /* 0x00000004f9387c23 */ /* 0x000fe2000801084d */
[----:B------:R-:W-:Y:S01]  /*bef0*/  SEL R44, R239, 0xffffffe0, !P0 ;  /* 0xffffffe0ef2c7807 */ /* 0x000fe20004000000 */
[----:B--2---:R-:W-:Y:S01]  /*bf00*/  FFMA.FTZ R7, R219, UR4, -R111 ;  /* 0x00000004db077c23 */ /* 0x004fe2000801086f */
[----:B------:R-:W-:Y:S01]  /*bf10*/  LOP3.LUT R5, R6, R5, RZ, 0x3c, !PT ;  /* 0x0000000506057212 */ /* 0x000fe200078e3cff */
[----:B------:R-:W-:Y:S02]  /*bf20*/  FFMA.FTZ R6, R208, UR4, -R78 ;  /* 0x00000004d0067c23 */ /* 0x000fe4000801084e */
[----:B------:R-:W1:Y:S01]  /*bf30*/  MUFU.EX2 R3, R3 ;  /* 0x0000000300037308 */ /* 0x000e620000000800 */
[----:B----4-:R-:W-:Y:S01]  /*bf40*/  FADD.FTZ R0, -R69, R134 ;  /* 0x0000008645007221 */ /* 0x010fe20000010100 */
[----:B------:R-:W-:Y:S01]  /*bf50*/  LOP3.LUT R4, R5, 0x200, R4, 0xf8, !PT ;  /* 0x0000020005047812 */ /* 0x000fe200078ef804 */
[--C-:B------:R-:W-:Y:S07]  /*bf60*/  FFMA.FTZ R5, R202, UR4, -R77.reuse ;  /* 0x00000004ca057c23 */ /* 0x100fee000801084d */
[----:B------:R2:W-:Y:S01]  /*bf70*/  MUFU.EX2 R226, R6 ;  /* 0x0000000600e27308 */ /* 0x0005e20000000800 */
[----:B------:R-:W-:Y:S01]  /*bf80*/  FMUL.FTZ R0, R0, UR4 ;  /* 0x0000000400007c20 */ /* 0x000fe20008410000 */
[----:B------:R-:W-:Y:S01]  /*bf90*/  LEA R104, R4, UR5, 0x1 ;  /* 0x0000000504687c11 */ /* 0x000fe2000f8e08ff */
[----:B------:R-:W-:Y:S07]  /*bfa0*/  FFMA.FTZ R4, R201, UR4, -R77 ;  /* 0x00000004c9047c23 */ /* 0x000fee000801084d */
[----:B------:R4:W-:Y:S01]  /*bfb0*/  MUFU.EX2 R11, R5 ;  /* 0x00000005000b7308 */ /* 0x0009e20000000800 */
[----:B---3--:R-:W-:Y:S01]  /*bfc0*/  F2FP.F16.F32.PACK_AB R80, R227, R210 ;  /* 0x000000d2e350723e */ /* 0x008fe200000000ff */
[----:B------:R-:W-:Y:S01]  /*bfd0*/  FMUL.FTZ R12, R2, R144 ;  /* 0x00000090020c7220 */ /* 0x000fe20000410000 */
[----:B------:R-:W3:Y:S07]  /*bfe0*/  LDSM.16.MT88.4 R20, [R104+0x8000] ;  /* 0x008000006814783b */ /* 0x000eee0000004200 */
[----:B------:R4:W-:Y:S01]  /*bff0*/  MUFU.EX2 R201, R4 ;  /* 0x0000000400c97308 */ /* 0x0009e20000000800 */
[----:B------:R-:W-:Y:S02]  /*c000*/  IMAD.IADD R107, R44, 0x1, R104 ;  /* 0x000000012c6b7824 */ /* 0x000fe400078e0268 */
[----:B------:R-:W-:Y:S01]  /*c010*/  FMUL.FTZ R13, R2, R145 ;  /* 0x00000091020d7220 */ /* 0x000fe20000410000 */
[C---:B------:R-:W-:Y:S06]  /*c020*/  FMUL.FTZ R16, R68.reuse, R148 ;  /* 0x0000009444107220 */ /* 0x040fec0000410000 */
[----:B------:R3:W3:Y:S01]  /*c030*/  MUFU.EX2 R208, R8 ;  /* 0x0000000800d07308 */ /* 0x0006e20000000800 */
[----:B------:R-:W-:Y:S01]  /*c040*/  FMUL.FTZ R17, R68, R149 ;  /* 0x0000009544117220 */ /* 0x000fe20000410000 */
[--C-:B--2---:R-:W-:Y:S01]  /*c050*/  FFMA.FTZ R6, R203, UR4, -R78.reuse ;  /* 0x00000004cb067c23 */ /* 0x104fe2000801084e */
[----:B------:R-:W2:Y:S07]  /*c060*/  LDSM.16.MT88.4 R36, [R107+0x8000] ;  /* 0x008000006b24783b */ /* 0x000eae0000004200 */
[----:B------:R-:W3:Y:S01]  /*c070*/  MUFU.EX2 R0, R0 ;  /* 0x0000000000007308 */ /* 0x000ee20000000800 */
[C---:B-1----:R-:W-:Y:S01]  /*c080*/  FMUL.FTZ R18, R3.reuse, R150 ;  /* 0x0000009603127220 */ /* 0x042fe20000410000 */
[----:B----4-:R-:W-:Y:S01]  /*c090*/  FFMA.FTZ R5, R200, UR4, -R78 ;  /* 0x00000004c8057c23 */ /* 0x010fe2000801084e */
[----:B------:R-:W-:Y:S07]  /*c0a0*/  FMUL.FTZ R19, R3, R151 ;  /* 0x0000009703137220 */ /* 0x000fee0000410000 */
[----:B------:R1:W-:Y:S01]  /*c0b0*/  MUFU.EX2 R10, R6 ;  /* 0x00000006000a7308 */ /* 0x0003e20000000800 */
[----:B------:R-:W-:Y:S02]  /*c0c0*/  VIADD R105, R104, 0x8040 ;  /* 0x0000804068697836 */ /* 0x000fe40000000000 */
[--C-:B------:R-:W-:Y:S01]  /*c0d0*/  FFMA.FTZ R4, R215, UR4, -R79.reuse ;  /* 0x00000004d7047c23 */ /* 0x100fe2000801084f */
[----:B------:R-:W-:Y:S06]  /*c0e0*/  MOV R215, R52 ;  /* 0x0000003400d77202 */ /* 0x000fec0000000f00 */
[----:B------:R4:W2:Y:S01]  /*c0f0*/  MUFU.EX2 R9, R5 ;  /* 0x0000000500097308 */ /* 0x0008a20000000800 */
[----:B------:R-:W-:Y:S01]  /*c100*/  MOV R209, R26 ;  /* 0x0000001a00d17202 */ /* 0x000fe20000000f00 */
[----:B---3-5:R-:W-:Y:S01]  /*c110*/  FMUL.FTZ R8, R2, R136 ;  /* 0x0000008802087220 */ /* 0x028fe20000410000 */
[----:B------:R-:W-:Y:S07]  /*c120*/  F2FP.F16.F32.PACK_AB R81, R226, R208 ;  /* 0x000000d0e251723e */ /* 0x000fee00000000ff */
[----:B------:R3:W-:Y:S01]  /*c130*/  MUFU.EX2 R120, R4 ;  /* 0x0000000400787308 */ /* 0x0007e20000000800 */
[----:B------:R-:W-:Y:S01]  /*c140*/  MOV R219, R24 ;  /* 0x0000001800db7202 */ /* 0x000fe20000000f00 */
[C---:B------:R-:W-:Y:S01]  /*c150*/  FMUL.FTZ R14, R0.reuse, R146 ;  /* 0x00000092000e7220 */ /* 0x040fe20000410000 */
[----:B------:R-:W-:Y:S07]  /*c160*/  FMUL.FTZ R15, R0, R147 ;  /* 0x00000093000f7220 */ /* 0x000fee0000410000 */
[----:B------:R3:W-:Y:S01]  /*c170*/  MUFU.EX2 R200, R7 ;  /* 0x0000000700c87308 */ /* 0x0007e20000000800 */
[----:B------:R-:W-:Y:S01]  /*c180*/  MOV R203, R27 ;  /* 0x0000001b00cb7202 */ /* 0x000fe20000000f00 */
[--C-:B-1----:R-:W-:Y:S01]  /*c190*/  FFMA.FTZ R6, R218, UR4, -R79.reuse ;  /* 0x00000004da067c23 */ /* 0x102fe2000801084f */
[----:B------:R-:W-:Y:S01]  /*c1a0*/  FMUL.FTZ R24, R2, R156 ;  /* 0x0000009c02187220 */ /* 0x000fe20000410000 */
[C---:B------:R-:W-:Y:S01]  /*c1b0*/  FMUL.FTZ R26, R0.reuse, R158 ;  /* 0x0000009e001a7220 */ /* 0x040fe20000410000 */
[----:B------:R-:W-:Y:S01]  /*c1c0*/  FMUL.FTZ R27, R0, R159 ;  /* 0x0000009f001b7220 */ /* 0x000fe20000410000 */
[----:B----4-:R-:W-:Y:S01]  /*c1d0*/  FFMA.FTZ R5, R214, UR4, -R79 ;  /* 0x00000004d6057c23 */ /* 0x010fe2000801084f */
[----:B------:R-:W-:Y:S01]  /*c1e0*/  MOV R214, R11 ;  /* 0x0000000b00d67202 */ /* 0x000fe20000000f00 */
[----:B------:R-:W-:Y:S01]  /*c1f0*/  FMUL.FTZ R11, R0, R139 ;  /* 0x0000008b000b7220 */ /* 0x000fe20000410000 */
[----:B--2---:R-:W-:Y:S01]  /*c200*/  MOV R136, R9 ;  /* 0x0000000900887202 */ /* 0x004fe20000000f00 */
[----:B------:R1:W2:Y:S01]  /*c210*/  MUFU.EX2 R225, R5 ;  /* 0x0000000500e17308 */ /* 0x0002a20000000800 */
[--C-:B---3--:R-:W-:Y:S01]  /*c220*/  FFMA.FTZ R4, R213, UR4, -R111.reuse ;  /* 0x00000004d5047c23 */ /* 0x108fe2000801086f */
[----:B------:R-:W-:Y:S01]  /*c230*/  F2FP.F16.F32.PACK_AB R82, R201, R214 ;  /* 0x000000d6c952723e */ /* 0x000fe200000000ff */
[----:B------:R-:W-:Y:S01]  /*c240*/  FMUL.FTZ R9, R2, R137 ;  /* 0x0000008902097220 */ /* 0x000fe20000410000 */
[C---:B------:R-:W-:Y:S06]  /*c250*/  FMUL.FTZ R7, R3.reuse, R143 ;  /* 0x0000008f03077220 */ /* 0x040fec0000410000 */
[----:B------:R3:W-:Y:S01]  /*c260*/  MUFU.EX2 R224, R4 ;  /* 0x0000000400e07308 */ /* 0x0007e20000000800 */
[----:B------:R-:W-:Y:S01]  /*c270*/  MOV R145, R31 ;  /* 0x0000001f00917202 */ /* 0x000fe20000000f00 */
[C---:B------:R-:W-:Y:S01]  /*c280*/  FMUL.FTZ R31, R0.reuse, R163 ;  /* 0x000000a3001f7220 */ /* 0x040fe20000410000 */
[----:B------:R-:W-:Y:S01]  /*c290*/  MOV R134, R30 ;  /* 0x0000001e00867202 */ /* 0x000fe20000000f00 */
[----:B------:R-:W-:Y:S01]  /*c2a0*/  FMUL.FTZ R30, R0, R162 ;  /* 0x000000a2001e7220 */ /* 0x000fe20000410000 */
[----:B------:R-:W-:Y:S01]  /*c2b0*/  MOV R148, R29 ;  /* 0x0000001d00947202 */ /* 0x000fe20000000f00 */
[----:B------:R-:W-:Y:S01]  /*c2c0*/  FMUL.FTZ R29, R2, R161 ;  /* 0x000000a1021d7220 */ /* 0x000fe20000410000 */
[----:B------:R-:W-:Y:S01]  /*c2d0*/  MOV R150, R35 ;  /* 0x0000002300967202 */ /* 0x000fe20000000f00 */
[----:B------:R-:W-:Y:S01]  /*c2e0*/  FMUL.FTZ R35, R3, R167 ;  /* 0x000000a703237220 */ /* 0x000fe20000410000 */
[----:B-1----:R-:W-:Y:S01]  /*c2f0*/  FFMA.FTZ R5, R212, UR4, -R111 ;  /* 0x00000004d4057c23 */ /* 0x002fe2000801086f */
[----:B------:R-:W-:Y:S01]  /*c300*/  MOV R212, R10 ;  /* 0x0000000a00d47202 */ /* 0x000fe20000000f00 */
[----:B------:R-:W-:Y:S01]  /*c310*/  IMAD.MOV.U32 R146, RZ, RZ, R45 ;  /* 0x000000ffff927224 */ /* 0x000fe200078e002d */
[----:B------:R1:W4:Y:S01]  /*c320*/  MUFU.EX2 R10, R6 ;  /* 0x00000006000a7308 */ /* 0x0003220000000800 */
[----:B--2---:R-:W-:Y:S01]  /*c330*/  F2FP.F16.F32.PACK_AB R64, R225, R120 ;  /* 0x00000078e140723e */ /* 0x004fe200000000ff */
[----:B---3--:R-:W-:Y:S01]  /*c340*/  FFMA.FTZ R4, R217, UR4, -R79 ;  /* 0x00000004d9047c23 */ /* 0x008fe2000801084f */
[----:B------:R-:W-:Y:S07]  /*c350*/  F2FP.F16.F32.PACK_AB R83, R212, R136 ;  /* 0x00000088d453723e */ /* 0x000fee00000000ff */
[----:B------:R2:W3:Y:S01]  /*c360*/  MUFU.EX2 R218, R5 ;  /* 0x0000000500da7308 */ /* 0x0004e20000000800 */
[----:B------:R-:W-:Y:S01]  /*c370*/  IMAD.MOV.U32 R217, RZ, RZ, R28 ;  /* 0x000000ffffd97224 */ /* 0x000fe200078e001c */
[----:B------:R-:W-:Y:S01]  /*c380*/  IADD3 R28, PT, PT, R104, 0x8000, RZ ;  /* 0x00008000681c7810 */ /* 0x000fe20007ffe0ff */
[----:B------:R-:W-:Y:S07]  /*c390*/  FMUL.FTZ R45, R2, R177 ;  /* 0x000000b1022d7220 */ /* 0x000fee0000410000 */
[----:B------:R3:W3:Y:S01]  /*c3a0*/  MUFU.EX2 R239, R4 ;  /* 0x0000000400ef7308 */ /* 0x0006e20000000800 */
[----:B------:R-:W-:Y:S01]  /*c3b0*/  MOV R139, R33 ;  /* 0x00000021008b7202 */ /* 0x000fe20000000f00 */
[----:B------:R-:W-:Y:S01]  /*c3c0*/  FMUL.FTZ R33, R68, R165 ;  /* 0x000000a544217220 */ /* 0x000fe20000410000 */
[----:B------:R-:W-:Y:S01]  /*c3d0*/  @P6 IADD3 R105, PT, PT, R28, -0x40, RZ ;  /* 0xffffffc01c696810 */ /* 0x000fe20007ffe0ff */
[----:B------:R-:W-:Y:S01]  /*c3e0*/  FMUL.FTZ R28, R2, R160 ;  /* 0x000000a0021c7220 */ /* 0x000fe20000410000 */
[----:B------:R-:W-:Y:S01]  /*c3f0*/  MOV R132, R32 ;  /* 0x0000002000847202 */ /* 0x000fe20000000f00 */
[----:B-1----:R-:W-:Y:S01]  /*c400*/  FMUL.FTZ R6, R3, R142 ;  /* 0x0000008e03067220 */ /* 0x002fe20000410000 */
[----:B----4-:R-:W-:Y:S01]  /*c410*/  MOV R137, R10 ;  /* 0x0000000a00897202 */ /* 0x010fe20000000f00 */
[----:B------:R-:W-:Y:S01]  /*c420*/  FMUL.FTZ R10, R0, R138 ;  /* 0x0000008a000a7220 */ /* 0x000fe20000410000 */
[----:B------:R-:W1:Y:S01]  /*c430*/  LDSM.16.MT88.4 R52, [R105] ;  /* 0x000000006934783b */ /* 0x000e620000004200 */
[----:B--2---:R-:W-:Y:S01]  /*c440*/  FFMA.FTZ R5, R216, UR4, -R111 ;  /* 0x00000004d8057c23 */ /* 0x004fe2000801086f */
[----:B---3--:R-:W-:Y:S01]  /*c450*/  F2FP.F16.F32.PACK_AB R65, R218, R224 ;  /* 0x000000e0da41723e */ /* 0x008fe200000000ff */
[----:B------:R-:W-:Y:S02]  /*c460*/  IMAD.MOV.U32 R216, RZ, RZ, R34 ;  /* 0x000000ffffd87224 */ /* 0x000fe400078e0022 */
[C---:B------:R-:W-:Y:S01]  /*c470*/  FMUL.FTZ R32, R68.reuse, R164 ;  /* 0x000000a444207220 */ /* 0x040fe20000410000 */
[----:B------:R2:W3:Y:S01]  /*c480*/  MUFU.EX2 R211, R5 ;  /* 0x0000000500d37308 */ /* 0x0004e20000000800 */
[----:B------:R-:W-:Y:S01]  /*c490*/  FMUL.FTZ R4, R68, R140 ;  /* 0x0000008c44047220 */ /* 0x000fe20000410000 */
[----:B------:R-:W-:Y:S01]  /*c4a0*/  F2FP.F16.F32.PACK_AB R66, R239, R137 ;  /* 0x00000089ef42723e */ /* 0x000fe200000000ff */
[----:B------:R-:W-:Y:S01]  /*c4b0*/  FMUL.FTZ R34, R3, R166 ;  /* 0x000000a603227220 */ /* 0x000fe20000410000 */
[----:B------:R-:W-:Y:S01]  /*c4c0*/  MOV R140, R25 ;  /* 0x00000019008c7202 */ /* 0x000fe20000000f00 */
[----:B------:R-:W-:Y:S01]  /*c4d0*/  FMUL.FTZ R25, R2, R157 ;  /* 0x0000009d02197220 */ /* 0x000fe20000410000 */
[----:B------:R-:W-:Y:S01]  /*c4e0*/  IADD3 R106, PT, PT, R44, R105, RZ ;  /* 0x000000692c6a7210 */ /* 0x000fe20007ffe0ff */
[----:B------:R-:W-:Y:S01]  /*c4f0*/  FMUL.FTZ R44, R2, R176 ;  /* 0x000000b0022c7220 */ /* 0x000fe20000410000 */
[----:B------:R-:W-:Y:S01]  /*c500*/  MOV R142, R42 ;  /* 0x0000002a008e7202 */ /* 0x000fe20000000f00 */
[----:B------:R-:W-:Y:S01]  /*c510*/  FMUL.FTZ R42, R0, R174 ;  /* 0x000000ae002a7220 */ /* 0x000fe20000410000 */
[----:B------:R-:W-:Y:S01]  /*c520*/  MOV R143, R41 ;  /* 0x00000029008f7202 */ /* 0x000fe20000000f00 */
[----:B------:R-:W4:Y:S01]  /*c530*/  LDSM.16.MT88.4 R84, [R106] ;  /* 0x000000006a54783b */ /* 0x000f220000004200 */
[----:B------:R-:W-:Y:S01]  /*c540*/  MOV R133, R43 ;  /* 0x0000002b00857202 */ /* 0x000fe20000000f00 */
[----:B------:R-:W-:Y:S01]  /*c550*/  FMUL.FTZ R41, R2, R173 ;  /* 0x000000ad02297220 */ /* 0x000fe20000410000 */
[----:B--2---:R-:W-:Y:S01]  /*c560*/  FMUL.FTZ R5, R68, R141 ;  /* 0x0000008d44057220 */ /* 0x004fe20000410000 */
[----:B------:R-:W-:Y:S01]  /*c570*/  MOV R141, R40 ;  /* 0x00000028008d7202 */ /* 0x000fe20000000f00 */
[--C-:B------:R-:W-:Y:S01]  /*c580*/  FFMA.FTZ R97, R97, UR4, -R77.reuse ;  /* 0x0000000461617c23 */ /* 0x100fe2000801084d */
[----:B------:R-:W-:Y:S01]  /*c590*/  MOV R202, R48 ;  /* 0x0000003000ca7202 */ /* 0x000fe20000000f00 */
[--C-:B------:R-:W-:Y:S01]  /*c5a0*/  FFMA.FTZ R99, R99, UR4, -R77.reuse ;  /* 0x0000000463637c23 */ /* 0x100fe2000801084d */
[----:B------:R-:W-:Y:S01]  /*c5b0*/  MOV R156, R150 ;  /* 0x00000096009c7202 */ /* 0x000fe20000000f00 */
[--C-:B------:R-:W-:Y:S01]  /*c5c0*/  FFMA.FTZ R98, R98, UR4, -R77.reuse ;  /* 0x0000000462627c23 */ /* 0x100fe2000801084d */
[-C--:B------:R-:W-:Y:S01]  /*c5d0*/  HMMA.16816.F32 R4, R80, R20.reuse, R4 ;  /* 0x000000145004723c */ /* 0x080fe20000001804 */
[----:B------:R2:W1:Y:S04]  /*c5e0*/  MUFU.EX2 R151, R56 ;  /* 0x0000003800977308 */ /* 0x0004680000000800 */
[----:B---3--:R-:W-:Y:S01]  /*c5f0*/  F2FP.F16.F32.PACK_AB R67, R200, R211 ;  /* 0x000000d3c843723e */ /* 0x008fe200000000ff */
[--C-:B------:R-:W-:Y:S01]  /*c600*/  FFMA.FTZ R96, R96, UR4, -R77.reuse ;  /* 0x0000000460607c23 */ /* 0x100fe2000801084d */
[----:B------:R-:W-:Y:S01]  /*c610*/  MOV R213, R51 ;  /* 0x0000003300d57202 */ /* 0x000fe20000000f00 */
[----:B------:R-:W-:Y:S02]  /*c620*/  IMAD.MOV.U32 R138, RZ, RZ, R50 ;  /* 0x000000ffff8a7224 */ /* 0x000fe400078e0032 */
[----:B------:R-:W-:Y:S01]  /*c630*/  FMUL.FTZ R48, R68, R180 ;  /* 0x000000b444307220 */ /* 0x000fe20000410000 */
[C---:B------:R-:W-:Y:S01]  /*c640*/  FMUL.FTZ R50, R3.reuse, R182 ;  /* 0x000000b603327220 */ /* 0x040fe20000410000 */
[----:B------:R-:W-:Y:S01]  /*c650*/  FMUL.FTZ R51, R3, R183 ;  /* 0x000000b703337220 */ /* 0x000fe20000410000 */
[C---:B------:R-:W-:Y:S04]  /*c660*/  HMMA.16816.F32 R8, R64.reuse, R20, R8 ;  /* 0x000000144008723c */ /* 0x040fe80000001808 */
[--C-:B------:R-:W-:Y:S01]  /*c670*/  FFMA.FTZ R61, R230, UR4, -R77.reuse ;  /* 0x00000004e63d7c23 */ /* 0x100fe2000801084d */
[--C-:B------:R-:W-:Y:S01]  /*c680*/  FFMA.FTZ R123, R123, UR4, -R77.reuse ;  /* 0x000000047b7b7c23 */ /* 0x100fe2000801084d */
[--C-:B------:R-:W-:Y:S01]  /*c690*/  FFMA.FTZ R221, R221, UR4, -R77.reuse ;  /* 0x00000004dddd7c23 */ /* 0x100fe2000801084d */
[--C-:B------:R-:W-:Y:S01]  /*c6a0*/  FFMA.FTZ R220, R220, UR4, -R77.reuse ;  /* 0x00000004dcdc7c23 */ /* 0x100fe2000801084d */
[-C--:B------:R-:W-:Y:S03]  /*c6b0*/  HMMA.16816.F32 R12, R64, R22.reuse, R12 ;  /* 0x00000016400c723c */ /* 0x080fe6000000180c */
[----:B------:R-:W-:Y:S01]  /*c6c0*/  MOV R177, R214 ;  /* 0x000000d600b17202 */ /* 0x000fe20000000f00 */
[C---:B------:R-:W-:Y:S01]  /*c6d0*/  FMUL.FTZ R20, R68.reuse, R152 ;  /* 0x0000009844147220 */ /* 0x040fe20000410000 */
[----:B------:R-:W-:Y:S01]  /*c6e0*/  MUFU.EX2 R214, R98 ;  /* 0x0000006200d67308 */ /* 0x000fe20000000800 */
[----:B------:R-:W-:Y:S01]  /*c6f0*/  MOV R152, R215 ;  /* 0x000000d700987202 */ /* 0x000fe20000000f00 */
[----:B------:R-:W-:Y:S01]  /*c700*/  FMUL.FTZ R21, R68, R153 ;  /* 0x0000009944157220 */ /* 0x000fe20000410000 */
[C---:B------:R-:W-:Y:S07]  /*c710*/  HMMA.16816.F32 R16, R80.reuse, R22, R16 ;  /* 0x000000165010723c */ /* 0x040fee0000001810 */
[----:B------:R-:W-:Y:S01]  /*c720*/  MUFU.EX2 R220, R220 ;  /* 0x000000dc00dc7308 */ /* 0x000fe20000000800 */
[C---:B------:R-:W-:Y:S01]  /*c730*/  FMUL.FTZ R22, R3.reuse, R154 ;  /* 0x0000009a03167220 */ /* 0x040fe20000410000 */
[----:B------:R-:W-:Y:S01]  /*c740*/  FMUL.FTZ R23, R3, R155 ;  /* 0x0000009b03177220 */ /* 0x000fe20000410000 */
[----:B------:R-:W-:Y:S01]  /*c750*/  MOV R215, R90 ;  /* 0x0000005a00d77202 */ /* 0x000fe20000000f00 */
[----:B------:R-:W-:Y:S01]  /*c760*/  FMUL.FTZ R40, R2, R172 ;  /* 0x000000ac02287220 */ /* 0x000fe20000410000 */
[----:B------:R-:W-:Y:S01]  /*c770*/  MOV R153, R213 ;  /* 0x000000d500997202 */ /* 0x000fe20000000f00 */
[----:B------:R-:W-:Y:S01]  /*c780*/  FMUL.FTZ R43, R0, R175 ;  /* 0x000000af002b7220 */ /* 0x000fe20000410000 */
[----:B------:R-:W-:Y:S01]  /*c790*/  MOV R213, R59 ;  /* 0x0000003b00d57202 */ /* 0x000fe20000000f00 */
[--C-:B------:R-:W-:Y:S01]  /*c7a0*/  FFMA.FTZ R58, R248, UR4, -R78.reuse ;  /* 0x00000004f83a7c23 */ /* 0x100fe2000801084e */
[-C--:B------:R-:W-:Y:S01]  /*c7b0*/  HMMA.16816.F32 R20, R80, R36.reuse, R20 ;  /* 0x000000245014723c */ /* 0x080fe20000001814 */
[----:B------:R-:W-:Y:S02]  /*c7c0*/  MUFU.EX2 R221, R221 ;  /* 0x000000dd00dd7308 */ /* 0x000fe40000000800 */
[----:B------:R-:W-:Y:S01]  /*c7d0*/  MOV R147, R47 ;  /* 0x0000002f00937202 */ /* 0x000fe20000000f00 */
[C---:B------:R-:W-:Y:S01]  /*c7e0*/  FMUL.FTZ R47, R0.reuse, R179 ;  /* 0x000000b3002f7220 */ /* 0x040fe20000410000 */
[----:B------:R-:W-:Y:S01]  /*c7f0*/  MOV R149, R46 ;  /* 0x0000002e00957202 */ /* 0x000fe20000000f00 */
[----:B------:R-:W-:Y:S01]  /*c800*/  FMUL.FTZ R46, R0, R178 ;  /* 0x000000b2002e7220 */ /* 0x000fe20000410000 */
[----:B------:R-:W-:Y:S01]  /*c810*/  MOV R144, R49 ;  /* 0x0000003100907202 */ /* 0x000fe20000000f00 */
[C---:B------:R-:W-:Y:S03]  /*c820*/  HMMA.16816.F32 R24, R64.reuse, R36, R24 ;  /* 0x000000244018723c */ /* 0x040fe60000001818 */
[----:B------:R3:W-:Y:S01]  /*c830*/  MUFU.EX2 R248, R58 ;  /* 0x0000003a00f87308 */ /* 0x0007e20000000800 */
[C---:B------:R-:W-:Y:S01]  /*c840*/  FMUL.FTZ R49, R68.reuse, R181 ;  /* 0x000000b544317220 */ /* 0x040fe20000410000 */
[C---:B------:R-:W-:Y:S01]  /*c850*/  FMUL.FTZ R36, R68.reuse, R168 ;  /* 0x000000a844247220 */ /* 0x040fe20000410000 */
[----:B------:R-:W-:Y:S01]  /*c860*/  FMUL.FTZ R37, R68, R169 ;  /* 0x000000a944257220 */ /* 0x000fe20000410000 */
[----:B------:R-:W-:Y:S01]  /*c870*/  MOV R169, R125 ;  /* 0x0000007d00a97202 */ /* 0x000fe20000000f00 */
[-C--:B------:R-:W-:Y:S03]  /*c880*/  HMMA.16816.F32 R28, R64, R38.reuse, R28 ;  /* 0x00000026401c723c */ /* 0x080fe6000000181c */
[--C-:B------:R-:W-:Y:S01]  /*c890*/  FFMA.FTZ R125, R231, UR4, -R77.reuse ;  /* 0x00000004e77d7c23 */ /* 0x100fe2000801084d */
[C---:B--2---:R-:W-:Y:S01]  /*c8a0*/  FMUL.FTZ R56, R2.reuse, R188 ;  /* 0x000000bc02387220 */ /* 0x044fe20000410000 */
[----:B------:R-:W-:Y:S01]  /*c8b0*/  FMUL.FTZ R57, R2, R189 ;  /* 0x000000bd02397220 */ /* 0x000fe20000410000 */
[C---:B------:R-:W-:Y:S01]  /*c8c0*/  FMUL.FTZ R59, R0.reuse, R191 ;  /* 0x000000bf003b7220 */ /* 0x040fe20000410000 */
[----:B---3--:R-:W-:Y:S01]  /*c8d0*/  FMUL.FTZ R58, R0, R190 ;  /* 0x000000be003a7220 */ /* 0x008fe20000410000 */
[C---:B------:R-:W-:Y:S01]  /*c8e0*/  HMMA.16816.F32 R32, R80.reuse, R38, R32 ;  /* 0x000000265020723c */ /* 0x040fe20000001820 */
[----:B------:R2:W-:Y:S03]  /*c8f0*/  MUFU.EX2 R191, R61 ;  /* 0x0000003d00bf7308 */ /* 0x0005e60000000800 */
[C---:B------:R-:W-:Y:S01]  /*c900*/  FMUL.FTZ R38, R3.reuse, R170 ;  /* 0x000000aa03267220 */ /* 0x040fe20000410000 */
[----:B------:R-:W-:Y:S01]  /*c910*/  FMUL.FTZ R39, R3, R171 ;  /* 0x000000ab03277220 */ /* 0x000fe20000410000 */
[----:B------:R-:W-:Y:S01]  /*c920*/  MOV R170, R122 ;  /* 0x0000007a00aa7202 */ /* 0x000fe20000000f00 */
[----:B------:R-:W-:Y:S01]  /*c930*/  FFMA.FTZ R122, R252, UR4, -R77 ;  /* 0x00000004fc7a7c23 */ /* 0x000fe2000801084d */
[----:B------:R-:W-:Y:S01]  /*c940*/  MOV R171, R169 ;  /* 0x000000a900ab7202 */ /* 0x000fe20000000f00 */
[--C-:B------:R-:W-:Y:S01]  /*c950*/  FFMA.FTZ R60, R247, UR4, -R78.reuse ;  /* 0x00000004f73c7c23 */ /* 0x100fe2000801084e */
[----:B-1----:R-:W-:Y:S01]  /*c960*/  MOV R190, R151 ;  /* 0x0000009700be7202 */ /* 0x002fe20000000f00 */
[----:B------:R-:W-:Y:S01]  /*c970*/  IMAD.MOV.U32 R151, RZ, RZ, R91 ;  /* 0x000000ffff977224 */ /* 0x000fe200078e005b */
[-C--:B------:R-:W-:Y:S03]  /*c980*/  HMMA.16816.F32 R36, R80, R52.reuse, R36 ;  /* 0x000000345024723c */ /* 0x080fe60000001824 */
[----:B------:R-:W-:Y:S01]  /*c990*/  MOV R150, R149 ;  /* 0x0000009500967202 */ /* 0x000fe20000000f00 */
[----:B------:R-:W-:Y:S01]  /*c9a0*/  IMAD.MOV.U32 R155, RZ, RZ, R147 ;  /* 0x000000ffff9b7224 */ /* 0x000fe200078e0093 */
[----:B------:R-:W-:Y:S01]  /*c9b0*/  MOV R149, R62 ;  /* 0x0000003e00957202 */ /* 0x000fe20000000f00 */
[--C-:B------:R-:W-:Y:S01]  /*c9c0*/  FFMA.FTZ R62, R242, UR4, -R78.reuse ;  /* 0x00000004f23e7c23 */ /* 0x100fe2000801084e */
[----:B------:R-:W-:Y:S01]  /*c9d0*/  MOV R147, R212 ;  /* 0x000000d400937202 */ /* 0x000fe20000000f00 */
[C---:B------:R-:W-:Y:S02]  /*c9e0*/  HMMA.16816.F32 R40, R64.reuse, R52, R40 ;  /* 0x000000344028723c */ /* 0x040fe40000001828 */
[----:B------:R-:W-:Y:S02]  /*c9f0*/  MUFU.EX2 R247, R62 ;  /* 0x0000003e00f77308 */ /* 0x000fe40000000800 */
[--C-:B------:R-:W-:Y:S01]  /*ca00*/  FFMA.FTZ R53, R250, UR4, -R77.reuse ;  /* 0x00000004fa357c23 */ /* 0x100fe2000801084d */
[----:B------:R-:W-:Y:S01]  /*ca10*/  MOV R212, R89 ;  /* 0x0000005900d47202 */ /* 0x000fe20000000f00 */
[----:B------:R-:W-:Y:S06]  /*ca20*/  FMUL.FTZ R52, R68, R184 ;  /* 0x000000b844347220 */ /* 0x000fec0000410000 */
[----:B------:R1:W-:Y:S01]  /*ca30*/  MUFU.EX2 R250, R60 ;  /* 0x0000003c00fa7308 */ /* 0x0003e20000000800 */
[-C--:B------:R-:W-:Y:S09]  /*ca40*/  HMMA.16816.F32 R44, R64, R54.reuse, R44 ;  /* 0x00000036402c723c */ /* 0x080ff2000000182c */
[----:B------:R3:W4:Y:S01]  /*ca50*/  MUFU.EX2 R164, R53 ;  /* 0x0000003500a47308 */ /* 0x0007220000000800 */
[--C-:B--2---:R-:W-:Y:S01]  /*ca60*/  FFMA.FTZ R61, R244, UR4, -R78.reuse ;  /* 0x00000004f43d7c23 */ /* 0x104fe2000801084e */
[----:B------:R-:W-:Y:S01]  /*ca70*/  MOV R154, R144 ;  /* 0x00000090009a7202 */ /* 0x000fe20000000f00 */
[--C-:B------:R-:W-:Y:S01]  /*ca80*/  FFMA.FTZ R114, R114, UR4, -R78.reuse ;  /* 0x0000000472727c23 */ /* 0x100fe2000801084e */
[----:B------:R-:W-:Y:S01]  /*ca90*/  MOV R144, R138 ;  /* 0x0000008a00907202 */ /* 0x000fe20000000f00 */
[C---:B------:R-:W-:Y:S05]  /*caa0*/  HMMA.16816.F32 R48, R80.reuse, R54, R48 ;  /* 0x000000365030723c */ /* 0x040fea0000001830 */
[----:B------:R2:W-:Y:S01]  /*cab0*/  MUFU.EX2 R184, R61 ;  /* 0x0000003d00b87308 */ /* 0x0005e20000000800 */
[C---:B------:R-:W-:Y:S01]  /*cac0*/  FMUL.FTZ R54, R3.reuse, R186 ;  /* 0x000000ba03367220 */ /* 0x040fe20000410000 */
[----:B------:R-:W-:Y:S01]  /*cad0*/  FMUL.FTZ R55, R3, R187 ;  /* 0x000000bb03377220 */ /* 0x000fe20000410000 */
[----:B-1----:R-:W-:Y:S01]  /*cae0*/  FFMA.FTZ R60, R243, UR4, -R77 ;  /* 0x00000004f33c7c23 */ /* 0x002fe2000801084d */
[----:B------:R-:W-:Y:S01]  /*caf0*/  FMUL.FTZ R62, R0, R194 ;  /* 0x000000c2003e7220 */ /* 0x000fe20000410000 */
[----:B------:R-:W-:Y:S01]  /*cb00*/  MOV R138, R88 ;  /* 0x00000058008a7202 */ /* 0x000fe20000000f00 */
[----:B---3--:R-:W-:Y:S01]  /*cb10*/  FMUL.FTZ R53, R68, R185 ;  /* 0x000000b944357220 */ /* 0x008fe20000410000 */
[----:B------:R-:W1:Y:S03]  /*cb20*/  LDSM.16.MT88.4 R88, [R104+0x8800] ;  /* 0x008800006858783b */ /* 0x000e660000004200 */
[----:B------:R3:W1:Y:S01]  /*cb30*/  MUFU.EX2 R189, R60 ;  /* 0x0000003c00bd7308 */ /* 0x0006620000000800 */
[--C-:B------:R-:W-:Y:S01]  /*cb40*/  FFMA.FTZ R115, R115, UR4, -R78.reuse ;  /* 0x0000000473737c23 */ /* 0x100fe2000801084e */
[--C-:B------:R-:W-:Y:S01]  /*cb50*/  FFMA.FTZ R127, R127, UR4, -R78.reuse ;  /* 0x000000047f7f7c23 */ /* 0x100fe2000801084e */
[--C-:B------:R-:W-:Y:S01]  /*cb60*/  FFMA.FTZ R130, R130, UR4, -R78.reuse ;  /* 0x0000000482827c23 */ /* 0x100fe2000801084e */
[----:B--2---:R-:W-:Y:S01]  /*cb70*/  FMUL.FTZ R61, R2, R193 ;  /* 0x000000c1023d7220 */ /* 0x004fe20000410000 */
[-C--:B----4-:R-:W-:Y:S03]  /*cb80*/  HMMA.16816.F32 R52, R80, R84.reuse, R52 ;  /* 0x000000545034723c */ /* 0x090fe60000001834 */
[----:B------:R-:W-:Y:S01]  /*cb90*/  FFMA.FTZ R132, R132, UR4, -R78 ;  /* 0x0000000484847c23 */ /* 0x000fe2000801084e */
[----:B------:R-:W-:Y:S01]  /*cba0*/  MOV R176, R211 ;  /* 0x000000d300b07202 */ /* 0x000fe20000000f00 */
[--C-:B------:R-:W-:Y:S01]  /*cbb0*/  FFMA.FTZ R133, R133, UR4, -R79.reuse ;  /* 0x0000000485857c23 */ /* 0x100fe2000801084f */
[--C-:B------:R-:W-:Y:S01]  /*cbc0*/  FFMA.FTZ R134, R134, UR4, -R79.reuse ;  /* 0x0000000486867c23 */ /* 0x100fe2000801084f */
[--C-:B------:R-:W-:Y:S01]  /*cbd0*/  FFMA.FTZ R204, R204, UR4, -R79.reuse ;  /* 0x00000004cccc7c23 */ /* 0x100fe2000801084f */
[C---:B------:R-:W-:Y:S01]  /*cbe0*/  HMMA.16816.F32 R56, R64.reuse, R84, R56 ;  /* 0x000000544038723c */ /* 0x040fe20000001838 */
[----:B------:R-:W-:Y:S03]  /*cbf0*/  MUFU.EX2 R132, R132 ;  /* 0x0000008400847308 */ /* 0x000fe60000000800 */
[--C-:B------:R-:W-:Y:S01]  /*cc00*/  FFMA.FTZ R84, R156, UR4, -R79.reuse ;  /* 0x000000049c547c23 */ /* 0x100fe2000801084f */
[----:B---3--:R-:W-:Y:S01]  /*cc10*/  FMUL.FTZ R60, R2, R192 ;  /* 0x000000c0023c7220 */ /* 0x008fe20000410000 */
[----:B------:R-:W2:Y:S05]  /*cc20*/  LDL.LU R156, [R1+0x4] ;  /* 0x00000400019c7983 */ /* 0x000eaa0000300800 */
[----:B------:R-:W-:Y:S01]  /*cc30*/  MUFU.EX2 R133, R133 ;  /* 0x0000008500857308 */ /* 0x000fe20000000800 */
[--C-:B------:R-:W-:Y:S01]  /*cc40*/  FFMA.FTZ R121, R121, UR4, -R79.reuse ;  /* 0x0000000479797c23 */ /* 0x100fe2000801084f */
[--C-:B------:R-:W-:Y:S01]  /*cc50*/  FFMA.FTZ R124, R124, UR4, -R79.reuse ;  /* 0x000000047c7c7c23 */ /* 0x100fe2000801084f */
[--C-:B------:R-:W-:Y:S07]  /*cc60*/  FFMA.FTZ R207, R207, UR4, -R79.reuse ;  /* 0x00000004cfcf7c23 */ /* 0x100fee000801084f */
[----:B------:R3:W-:Y:S01]  /*cc70*/  MUFU.EX2 R194, R84 ;  /* 0x0000005400c27308 */ /* 0x0007e20000000800 */
[--C-:B------:R-:W-:Y:S01]  /*cc80*/  FFMA.FTZ R206, R206, UR4, -R79.reuse ;  /* 0x00000004cece7c23 */ /* 0x100fe2000801084f */
[----:B------:R-:W-:Y:S01]  /*cc90*/  FFMA.FTZ R205, R205, UR4, -R79 ;  /* 0x00000004cdcd7c23 */ /* 0x000fe2000801084f */
[----:B------:R-:W-:Y:S07]  /*cca0*/  FFMA.FTZ R75, R75, UR4, -R111 ;  /* 0x000000044b4b7c23 */ /* 0x000fee000801086f */
[----:B------:R-:W-:Y:S01]  /*ccb0*/  MUFU.EX2 R134, R134 ;  /* 0x0000008600867308 */ /* 0x000fe20000000800 */
[----:B--2---:R-:W-:Y:S01]  /*ccc0*/  FFMA.FTZ R85, R156, UR4, -R79 ;  /* 0x000000049c557c23 */ /* 0x004fe2000801084f */
[----:B------:R-:W-:Y:S01]  /*ccd0*/  IMAD.MOV.U32 R156, RZ, RZ, R155 ;  /* 0x000000ffff9c7224 */ /* 0x000fe200078e009b */
[----:B------:R-:W-:Y:S07]  /*cce0*/  MOV R155, R154 ;  /* 0x0000009a009b7202 */ /* 0x000fee0000000f00 */
[----:B------:R2:W-:Y:S01]  /*ccf0*/  MUFU.EX2 R230, R85 ;  /* 0x0000005500e67308 */ /* 0x0005e20000000800 */
[--C-:B---3--:R-:W-:Y:S01]  /*cd00*/  FFMA.FTZ R84, R156, UR4, -R111.reuse ;  /* 0x000000049c547c23 */ /* 0x108fe2000801086f */
[----:B------:R-:W-:Y:S02]  /*cd10*/  MOV R154, R153 ;  /* 0x00000099009a7202 */ /* 0x000fe40000000f00 */
[----:B------:R-:W-:Y:S06]  /*cd20*/  MOV R153, R152 ;  /* 0x0000009800997202 */ /* 0x000fec0000000f00 */
[----:B------:R3:W-:Y:S01]  /*cd30*/  MUFU.EX2 R192, R84 ;  /* 0x0000005400c07308 */ /* 0x0007e20000000800 */
[----:B------:R-:W-:Y:S02]  /*cd40*/  MOV R156, R155 ;  /* 0x0000009b009c7202 */ /* 0x000fe40000000f00 */
[----:B------:R-:W-:Y:S02]  /*cd50*/  MOV R152, R151 ;  /* 0x0000009700987202 */ /* 0x000fe40000000f00 */
[----:B------:R-:W-:Y:S01]  /*cd60*/  MOV R151, R149 ;  /* 0x0000009500977202 */ /* 0x000fe20000000f00 */
[----:B------:R-:W-:Y:S01]  /*cd70*/  IMAD.MOV.U32 R149, RZ, RZ, R140 ;  /* 0x000000ffff957224 */ /* 0x000fe200078e008c */
[----:B------:R-:W-:Y:S02]  /*cd80*/  MOV R155, R154 ;  /* 0x0000009a009b7202 */ /* 0x000fe40000000f00 */
[----:B------:R-:W-:Y:S01]  /*cd90*/  MOV R154, R153 ;  /* 0x00000099009a7202 */ /* 0x000fe20000000f00 */
[----:B--2---:R-:W-:Y:S01]  /*cda0*/  FFMA.FTZ R85, R156, UR4, -R111 ;  /* 0x000000049c557c23 */ /* 0x004fe2000801086f */
[----:B------:R-:W-:Y:S01]  /*cdb0*/  MOV R140, R219 ;  /* 0x000000db008c7202 */ /* 0x000fe20000000f00 */
[----:B------:R-:W-:Y:S01]  /*cdc0*/  IMAD.MOV.U32 R153, RZ, RZ, R152 ;  /* 0x000000ffff997224 */ /* 0x000fe200078e0098 */
[----:B------:R-:W-:Y:S01]  /*cdd0*/  MOV R219, R63 ;  /* 0x0000003f00db7202 */ /* 0x000fe20000000f00 */
[----:B------:R-:W-:Y:S01]  /*cde0*/  FMUL.FTZ R63, R0, R195 ;  /* 0x000000c3003f7220 */ /* 0x000fe20000410000 */
[----:B------:R-:W-:Y:S01]  /*cdf0*/  MOV R156, R155 ;  /* 0x0000009b009c7202 */ /* 0x000fe20000000f00 */
[----:B------:R2:W4:Y:S01]  /*ce00*/  MUFU.EX2 R167, R85 ;  /* 0x0000005500a77308 */ /* 0x0005220000000800 */
[----:B------:R-:W-:Y:S02]  /*ce10*/  MOV R155, R154 ;  /* 0x0000009a009b7202 */ /* 0x000fe40000000f00 */
[----:B------:R-:W-:Y:S02]  /*ce20*/  MOV R152, R151 ;  /* 0x0000009700987202 */ /* 0x000fe40000000f00 */
[-C--:B------:R-:W-:Y:S01]  /*ce30*/  HMMA.16816.F32 R60, R64, R86.reuse, R60 ;  /* 0x00000056403c723c */ /* 0x080fe2000000183c */
[----:B------:R-:W4:Y:S02]  /*ce40*/  LDL.LU R151, [R1+0x18] ;  /* 0x0000180001977983 */ /* 0x000f240000300800 */
[--C-:B---3--:R-:W-:Y:S01]  /*ce50*/  FFMA.FTZ R84, R155, UR4, -R79.reuse ;  /* 0x000000049b547c23 */ /* 0x108fe2000801084f */
[----:B------:R-:W-:Y:S01]  /*ce60*/  FFMA.FTZ R65, R156, UR4, -R79 ;  /* 0x000000049c417c23 */ /* 0x000fe2000801084f */
[----:B------:R-:W-:Y:S01]  /*ce70*/  MOV R154, R153 ;  /* 0x00000099009a7202 */ /* 0x000fe20000000f00 */
[----:B------:R-:W-:Y:S01]  /*ce80*/  FMUL.FTZ R64, R68, R196 ;  /* 0x000000c444407220 */ /* 0x000fe20000410000 */
[----:B------:R3:W-:Y:S01]  /*ce90*/  MUFU.EX2 R179, R84 ;  /* 0x0000005400b37308 */ /* 0x0007e20000000800 */
[----:B------:R-:W-:Y:S01]  /*cea0*/  MOV R153, R152 ;  /* 0x0000009800997202 */ /* 0x000fe20000000f00 */
[C---:B------:R-:W-:Y:S01]  /*ceb0*/  FMUL.FTZ R66, R3.reuse, R198 ;  /* 0x000000c603427220 */ /* 0x040fe20000410000 */
[--C-:B--2---:R-:W-:Y:S07]  /*cec0*/  FFMA.FTZ R85, R154, UR4, -R111.reuse ;  /* 0x000000049a557c23 */ /* 0x104fee000801086f */
[----:B------:R2:W4:Y:S01]  /*ced0*/  MUFU.EX2 R242, R65 ;  /* 0x0000004100f27308 */ /* 0x0005220000000800 */
[----:B------:R-:W-:Y:S01]  /*cee0*/  FMUL.FTZ R67, R3, R199 ;  /* 0x000000c703437220 */ /* 0x000fe20000410000 */
[----:B------:R-:W-:Y:S01]  /*cef0*/  MOV R154, R212 ;  /* 0x000000d4009a7202 */ /* 0x000fe20000000f00 */
[----:B------:R-:W-:Y:S01]  /*cf00*/  IMAD.MOV.U32 R212, RZ, RZ, R94 ;  /* 0x000000ffffd47224 */ /* 0x000fe200078e005e */
[----:B------:R-:W-:Y:S01]  /*cf10*/  MOV R156, R95 ;  /* 0x0000005f009c7202 */ /* 0x000fe20000000f00 */
[----:B------:R-:W-:Y:S01]  /*cf20*/  IMAD.MOV.U32 R152, RZ, RZ, R202 ;  /* 0x000000ffff987224 */ /* 0x000fe200078e00ca */
[----:B------:R-:W-:Y:S01]  /*cf30*/  MOV R155, R92 ;  /* 0x0000005c009b7202 */ /* 0x000fe20000000f00 */
[----:B------:R-:W4:Y:S01]  /*cf40*/  LDL.LU R202, [R1+0x9c] ;  /* 0x00009c0001ca7983 */ /* 0x000f220000300800 */
[----:B---3--:R-:W-:Y:S01]  /*cf50*/  FFMA.FTZ R84, R153, UR4, -R111 ;  /* 0x0000000499547c23 */ /* 0x008fe2000801086f */
[----:B------:R-:W-:Y:S02]  /*cf60*/  MOV R153, R144 ;  /* 0x0000009000997202 */ /* 0x000fe40000000f00 */
[----:B------:R-:W-:Y:S01]  /*cf70*/  MOV R144, R138 ;  /* 0x0000008a00907202 */ /* 0x000fe20000000f00 */
[----:B--2---:R-:W-:Y:S01]  /*cf80*/  FMUL.FTZ R65, R68, R197 ;  /* 0x000000c544417220 */ /* 0x004fe20000410000 */
[----:B------:R-:W-:Y:S01]  /*cf90*/  MUFU.EX2 R185, R84 ;  /* 0x0000005400b97308 */ /* 0x000fe20000000800 */
[----:B------:R-:W-:Y:S02]  /*cfa0*/  MOV R138, R215 ;  /* 0x000000d7008a7202 */ /* 0x000fe40000000f00 */
[----:B------:R-:W-:Y:S07]  /*cfb0*/  MOV R215, R93 ;  /* 0x0000005d00d77202 */ /* 0x000fee0000000f00 */
[----:B------:R4:W2:Y:S01]  /*cfc0*/  MUFU.EX2 R197, R85 ;  /* 0x0000005500c57308 */ /* 0x0008a20000000800 */
[----:B------:R-:W3:Y:S01]  /*cfd0*/  LDSM.16.MT88.4 R92, [R107+0x8800] ;  /* 0x008800006b5c783b */ /* 0x000ee20000004200 */
[----:B------:R-:W-:Y:S04]  /*cfe0*/  HMMA.16816.F32 R64, R80, R86, R64 ;  /* 0x000000565040723c */ /* 0x000fe80000001840 */
[----:B------:R-:W-:Y:S02]  /*cff0*/  F2FP.F16.F32.PACK_AB R80, R190, R164 ;  /* 0x000000a4be50723e */ /* 0x000fe400000000ff */
[----:B------:R-:W-:Y:S02]  /*d000*/  F2FP.F16.F32.PACK_AB R81, R250, R248 ;  /* 0x000000f8fa51723e */ /* 0x000fe400000000ff */
[----:B-1----:R-:W-:Y:S02]  /*d010*/  F2FP.F16.F32.PACK_AB R82, R189, R191 ;  /* 0x000000bfbd52723e */ /* 0x002fe400000000ff */
[----:B------:R-:W-:Y:S02]  /*d020*/  F2FP.F16.F32.PACK_AB R83, R184, R247 ;  /* 0x000000f7b853723e */ /* 0x000fe400000000ff */
[----:B----4-:R-:W-:Y:S02]  /*d030*/  F2FP.F16.F32.PACK_AB R85, R167, R192 ;  /* 0x000000c0a755723e */ /* 0x010fe400000000ff */
[----:B------:R-:W-:Y:S02]  /*d040*/  F2FP.F16.F32.PACK_AB R86, R179, R242 ;  /* 0x000000f2b356723e */ /* 0x000fe400000000ff */
[----:B--2---:R-:W-:Y:S01]  /*d050*/  F2FP.F16.F32.PACK_AB R87, R185, R197 ;  /* 0x000000c5b957723e */ /* 0x004fe200000000ff */
[-C--:B------:R-:W-:Y:S03]  /*d060*/  HMMA.16816.F32 R4, R80, R88.reuse, R4 ;  /* 0x000000585004723c */ /* 0x080fe60000001804 */
[----:B------:R-:W-:Y:S07]  /*d070*/  F2FP.F16.F32.PACK_AB R84, R230, R194 ;  /* 0x000000c2e654723e */ /* 0x000fee00000000ff */
[C---:B------:R-:W-:Y:S08]  /*d080*/  HMMA.16816.F32 R8, R84.reuse, R88, R8 ;  /* 0x000000585408723c */ /* 0x040ff00000001808 */
[-C--:B------:R-:W-:Y:S08]  /*d090*/  HMMA.16816.F32 R12, R84, R90.reuse, R12 ;  /* 0x0000005a540c723c */ /* 0x080ff0000000180c */
[C---:B------:R-:W-:Y:S01]  /*d0a0*/  HMMA.16816.F32 R16, R80.reuse, R90, R16 ;  /* 0x0000005a5010723c */ /* 0x040fe20000001810 */
[----:B------:R-:W1:Y:S07]  /*d0b0*/  LDSM.16.MT88.4 R88, [R105+0x800] ;  /* 0x000800006958783b */ /* 0x000e6e0000004200 */
[-C--:B---3--:R-:W-:Y:S08]  /*d0c0*/  HMMA.16816.F32 R20, R80, R92.reuse, R20 ;  /* 0x0000005c5014723c */ /* 0x088ff00000001814 */
[C---:B------:R-:W-:Y:S08]  /*d0d0*/  HMMA.16816.F32 R24, R84.reuse, R92, R24 ;  /* 0x0000005c5418723c */ /* 0x040ff00000001818 */
[-C--:B------:R-:W-:Y:S08]  /*d0e0*/  HMMA.16816.F32 R28, R84, R94.reuse, R28 ;  /* 0x0000005e541c723c */ /* 0x080ff0000000181c */
[C---:B------:R-:W-:Y:S01]  /*d0f0*/  HMMA.16816.F32 R32, R80.reuse, R94, R32 ;  /* 0x0000005e5020723c */ /* 0x040fe20000001820 */
[----:B------:R-:W2:Y:S07]  /*d100*/  LDSM.16.MT88.4 R92, [R106+0x800] ;  /* 0x000800006a5c783b */ /* 0x000eae0000004200 */
[-C--:B-1----:R-:W-:Y:S08]  /*d110*/  HMMA.16816.F32 R36, R80, R88.reuse, R36 ;  /* 0x000000585024723c */ /* 0x082ff00000001824 */
[C---:B------:R-:W-:Y:S04]  /*d120*/  HMMA.16816.F32 R40, R84.reuse, R88, R40 ;  /* 0x000000585428723c */ /* 0x040fe80000001828 */
[--C-:B------:R-:W-:Y:S02]  /*d130*/  FFMA.FTZ R88, R156, UR4, -R77.reuse ;  /* 0x000000049c587c23 */ /* 0x100fe4000801084d */
[----:B------:R-:W3:Y:S02]  /*d140*/  LDL.LU R156, [R1+0x3c] ;  /* 0x00003c00019c7983 */ /* 0x000ee40000300800 */
[-C--:B------:R-:W-:Y:S01]  /*d150*/  HMMA.16816.F32 R44, R84, R90.reuse, R44 ;  /* 0x0000005a542c723c */ /* 0x080fe2000000182c */
[----:B------:R1:W-:Y:S07]  /*d160*/  MUFU.EX2 R196, R88 ;  /* 0x0000005800c47308 */ /* 0x0003ee0000000800 */
[C---:B------:R-:W-:Y:S08]  /*d170*/  HMMA.16816.F32 R48, R80.reuse, R90, R48 ;  /* 0x0000005a5030723c */ /* 0x040ff00000001830 */
[-C--:B--2---:R-:W-:Y:S08]  /*d180*/  HMMA.16816.F32 R52, R80, R92.reuse, R52 ;  /* 0x0000005c5034723c */ /* 0x084ff00000001834 */
[C---:B------:R-:W-:Y:S08]  /*d190*/  HMMA.16816.F32 R56, R84.reuse, R92, R56 ;  /* 0x0000005c5438723c */ /* 0x040ff00000001838 */
[-C--:B------:R-:W-:Y:S08]  /*d1a0*/  HMMA.16816.F32 R60, R84, R94.reuse, R60 ;  /* 0x0000005e543c723c */ /* 0x080ff0000000183c */
[----:B------:R-:W-:Y:S01]  /*d1b0*/  HMMA.16816.F32 R64, R80, R94, R64 ;  /* 0x0000005e5040723c */ /* 0x000fe20000001840 */
[----:B------:R-:W-:Y:S03]  /*d1c0*/  LDSM.16.MT88.4 R92, [R107+0x9000] ;  /* 0x009000006b5c783b */ /* 0x000fe60000004200 */
[--C-:B---3--:R-:W-:Y:S01]  /*d1d0*/  FFMA.FTZ R90, R156, UR4, -R77.reuse ;  /* 0x000000049c5a7c23 */ /* 0x108fe2000801084d */
[----:B------:R-:W-:Y:S02]  /*d1e0*/  MOV R156, R155 ;  /* 0x0000009b009c7202 */ /* 0x000fe40000000f00 */
[----:B------:R-:W-:Y:S01]  /*d1f0*/  MOV R155, R154 ;  /* 0x0000009a009b7202 */ /* 0x000fe20000000f00 */
[----:B------:R-:W-:Y:S01]  /*d200*/  MUFU.EX2 R199, R90 ;  /* 0x0000005a00c77308 */ /* 0x000fe20000000800 */
[----:B------:R-:W-:Y:S01]  /*d210*/  MOV R154, R153 ;  /* 0x00000099009a7202 */ /* 0x000fe20000000f00 */
[----:B------:R-:W-:Y:S01]  /*d220*/  FFMA.FTZ R89, R156, UR4, -R78 ;  /* 0x000000049c597c23 */ /* 0x000fe2000801084e */
[----:B------:R-:W-:Y:S01]  /*d230*/  IMAD.MOV.U32 R153, RZ, RZ, R152 ;  /* 0x000000ffff997224 */ /* 0x000fe200078e0098 */
[----:B------:R-:W-:Y:S06]  /*d240*/  MOV R156, R155 ;  /* 0x0000009b009c7202 */ /* 0x000fec0000000f00 */
[----:B------:R2:W-:Y:S01]  /*d250*/  MUFU.EX2 R193, R89 ;  /* 0x0000005900c17308 */ /* 0x0005e20000000800 */
[----:B------:R-:W-:Y:S02]  /*d260*/  MOV R155, R154 ;  /* 0x0000009a009b7202 */ /* 0x000fe40000000f00 */
[----:B------:R-:W-:Y:S01]  /*d270*/  MOV R154, R153 ;  /* 0x00000099009a7202 */ /* 0x000fe20000000f00 */
[----:B-1----:R-:W-:Y:S01]  /*d280*/  FFMA.FTZ R88, R156, UR4, -R78 ;  /* 0x000000049c587c23 */ /* 0x002fe2000801084e */
[----:B------:R-:W-:Y:S02]  /*d290*/  MOV R156, R155 ;  /* 0x0000009b009c7202 */ /* 0x000fe40000000f00 */
[----:B------:R-:W-:Y:S03]  /*d2a0*/  MOV R155, R154 ;  /* 0x0000009a009b7202 */ /* 0x000fe60000000f00 */
[----:B------:R-:W-:Y:S01]  /*d2b0*/  MUFU.EX2 R243, R88 ;  /* 0x0000005800f37308 */ /* 0x000fe20000000800 */
[----:B------:R-:W-:Y:S02]  /*d2c0*/  MOV R152, R151 ;  /* 0x0000009700987202 */ /* 0x000fe40000000f00 */
[----:B------:R-:W-:Y:S02]  /*d2d0*/  MOV R151, R150 ;  /* 0x0000009600977202 */ /* 0x000fe40000000f00 */
[----:B------:R-:W-:Y:S01]  /*d2e0*/  MOV R150, R149 ;  /* 0x0000009500967202 */ /* 0x000fe20000000f00 */
[----:B--2---:R-:W-:Y:S01]  /*d2f0*/  FFMA.FTZ R89, R156, UR4, -R77 ;  /* 0x000000049c597c23 */ /* 0x004fe2000801084d */
[----:B------:R-:W-:Y:S01]  /*d300*/  IMAD.MOV.U32 R156, RZ, RZ, R155 ;  /* 0x000000ffff9c7224 */ /* 0x000fe200078e009b */
[----:B------:R-:W-:Y:S01]  /*d310*/  MOV R149, R148 ;  /* 0x0000009400957202 */ /* 0x000fe20000000f00 */
[----:B------:R-:W-:Y:S01]  /*d320*/  IMAD.MOV.U32 R153, RZ, RZ, R152 ;  /* 0x000000ffff997224 */ /* 0x000fe200078e0098 */
[----:B------:R-:W-:Y:S01]  /*d330*/  MOV R148, R145 ;  /* 0x0000009100947202 */ /* 0x000fe20000000f00 */
[----:B------:R-:W-:Y:S01]  /*d340*/  FFMA.FTZ R85, R156, UR4, -R77 ;  /* 0x000000049c557c23 */ /* 0x000fe2000801084d */
[----:B------:R-:W-:Y:S01]  /*d350*/  IMAD.MOV.U32 R145, RZ, RZ, R139 ;  /* 0x000000ffff917224 */ /* 0x000fe200078e008b */
[----:B------:R-:W-:Y:S01]  /*d360*/  MOV R152, R151 ;  /* 0x0000009700987202 */ /* 0x000fe20000000f00 */
[----:B------:R-:W-:Y:S01]  /*d370*/  MUFU.EX2 R198, R89 ;  /* 0x0000005900c67308 */ /* 0x000fe20000000800 */
[----:B------:R-:W-:Y:S02]  /*d380*/  MOV R151, R150 ;  /* 0x0000009600977202 */ /* 0x000fe40000000f00 */
[----:B------:R-:W-:Y:S07]  /*d390*/  MOV R139, R216 ;  /* 0x000000d8008b7202 */ /* 0x000fee0000000f00 */
[----:B------:R1:W-:Y:S01]  /*d3a0*/  MUFU.EX2 R244, R85 ;  /* 0x0000005500f47308 */ /* 0x0003e20000000800 */
[----:B------:R-:W-:Y:S02]  /*d3b0*/  MOV R150, R149 ;  /* 0x0000009500967202 */ /* 0x000fe40000000f00 */
[----:B------:R-:W-:Y:S02]  /*d3c0*/  MOV R154, R153 ;  /* 0x00000099009a7202 */ /* 0x000fe40000000f00 */
[----:B------:R-:W-:Y:S02]  /*d3d0*/  MOV R149, R148 ;  /* 0x0000009400957202 */ /* 0x000fe40000000f00 */
[----:B------:R-:W-:Y:S02]  /*d3e0*/  MOV R216, R213 ;  /* 0x000000d500d87202 */ /* 0x000fe40000000f00 */
[----:B------:R-:W-:Y:S01]  /*d3f0*/  MOV R148, R145 ;  /* 0x0000009100947202 */ /* 0x000fe20000000f00 */
[----:B------:R-:W-:Y:S01]  /*d400*/  IMAD.MOV.U32 R145, RZ, RZ, R139 ;  /* 0x000000ffff917224 */ /* 0x000fe200078e008b */
[----:B------:R-:W-:Y:S01]  /*d410*/  MOV R153, R152 ;  /* 0x0000009800997202 */ /* 0x000fe20000000f00 */
[----:B------:R-:W-:Y:S01]  /*d420*/  IMAD.MOV.U32 R152, RZ, RZ, R151 ;  /* 0x000000ffff987224 */ /* 0x000fe200078e0097 */
[----:B------:R-:W-:Y:S01]  /*d430*/  MOV R151, R150 ;  /* 0x0000009600977202 */ /* 0x000fe20000000f00 */
[----:B------:R-:W2:Y:S01]  /*d440*/  LDL.LU R213, [R1+0x30] ;  /* 0x0000300001d57983 */ /* 0x000ea20000300800 */
[----:B------:R-:W-:Y:S02]  /*d450*/  MOV R150, R149 ;  /* 0x0000009500967202 */ /* 0x000fe40000000f00 */
[----:B------:R-:W-:Y:S02]  /*d460*/  MOV R139, R216 ;  /* 0x000000d8008b7202 */ /* 0x000fe40000000f00 */
[----:B------:R-:W-:Y:S01]  /*d470*/  MOV R155, R154 ;  /* 0x0000009a009b7202 */ /* 0x000fe20000000f00 */
[----:B------:R-:W3:Y:S01]  /*d480*/  LDL.LU R216, [R1+0xa0] ;  /* 0x0000a00001d87983 */ /* 0x000ee20000300800 */
[----:B------:R-:W-:Y:S02]  /*d490*/  MOV R149, R148 ;  /* 0x0000009400957202 */ /* 0x000fe40000000f00 */
[----:B------:R-:W-:Y:S01]  /*d4a0*/  MOV R154, R153 ;  /* 0x00000099009a7202 */ /* 0x000fe20000000f00 */
[--C-:B------:R-:W-:Y:S01]  /*d4b0*/  FFMA.FTZ R84, R155, UR4, -R78.reuse ;  /* 0x000000049b547c23 */ /* 0x100fe2000801084e */
[----:B------:R-:W-:Y:S01]  /*d4c0*/  MOV R153, R152 ;  /* 0x0000009800997202 */ /* 0x000fe20000000f00 */
[----:B------:R-:W-:Y:S01]  /*d4d0*/  FFMA.FTZ R155, R128, UR4, -R77 ;  /* 0x00000004809b7c23 */ /* 0x000fe2000801084d */
[----:B------:R-:W-:Y:S01]  /*d4e0*/  MOV R148, R145 ;  /* 0x0000009100947202 */ /* 0x000fe20000000f00 */
[----:B-1----:R-:W-:Y:S01]  /*d4f0*/  FFMA.FTZ R85, R154, UR4, -R78 ;  /* 0x000000049a557c23 */ /* 0x002fe2000801084e */
[----:B------:R-:W-:Y:S01]  /*d500*/  MOV R152, R151 ;  /* 0x0000009700987202 */ /* 0x000fe20000000f00 */
[----:B------:R-:W-:Y:S01]  /*d510*/  MUFU.EX2 R195, R84 ;  /* 0x0000005400c37308 */ /* 0x000fe20000000800 */
[----:B------:R-:W-:Y:S02]  /*d520*/  MOV R145, R139 ;  /* 0x0000008b00917202 */ /* 0x000fe40000000f00 */
[----:B------:R-:W-:Y:S01]  /*d530*/  MOV R151, R150 ;  /* 0x0000009600977202 */ /* 0x000fe20000000f00 */
[----:B------:R-:W-:Y:S01]  /*d540*/  IMAD.MOV.U32 R150, RZ, RZ, R149 ;  /* 0x000000ffff967224 */ /* 0x000fe200078e0095 */
[----:B------:R-:W-:Y:S01]  /*d550*/  MOV R154, R153 ;  /* 0x00000099009a7202 */ /* 0x000fe20000000f00 */
[----:B------:R-:W-:Y:S01]  /*d560*/  IMAD.MOV.U32 R153, RZ, RZ, R152 ;  /* 0x000000ffff997224 */ /* 0x000fe200078e0098 */
[----:B------:R-:W-:Y:S01]  /*d570*/  MOV R149, R148 ;  /* 0x0000009400957202 */ /* 0x000fe20000000f00 */
[----:B------:R-:W4:Y:S01]  /*d580*/  LDL.LU R139, [R1+0x94] ;  /* 0x00009400018b7983 */ /* 0x000f220000300800 */
[----:B------:R-:W-:Y:S01]  /*d590*/  MOV R148, R145 ;  /* 0x0000009100947202 */ /* 0x000fe20000000f00 */
[----:B------:R-:W-:Y:S01]  /*d5a0*/  FFMA.FTZ R81, R154, UR4, -R79 ;  /* 0x000000049a517c23 */ /* 0x000fe2000801084f */
[----:B------:R-:W-:Y:S01]  /*d5b0*/  MOV R152, R151 ;  /* 0x0000009700987202 */ /* 0x000fe20000000f00 */
[----:B------:R1:W-:Y:S01]  /*d5c0*/  MUFU.EX2 R249, R85 ;  /* 0x0000005500f97308 */ /* 0x0003e20000000800 */
[----:B------:R-:W-:Y:S02]  /*d5d0*/  MOV R151, R150 ;  /* 0x0000009600977202 */ /* 0x000fe40000000f00 */
[----:B------:R-:W-:Y:S07]  /*d5e0*/  MOV R150, R149 ;  /* 0x0000009500967202 */ /* 0x000fee0000000f00 */
[----:B------:R-:W-:Y:S01]  /*d5f0*/  MUFU.EX2 R166, R81 ;  /* 0x0000005100a67308 */ /* 0x000fe20000000800 */
[----:B------:R-:W-:Y:S02]  /*d600*/  MOV R149, R148 ;  /* 0x0000009400957202 */ /* 0x000fe40000000f00 */
[----:B------:R-:W-:Y:S01]  /*d610*/  MOV R148, R146 ;  /* 0x0000009200947202 */ /* 0x000fe20000000f00 */
[----:B------:R-:W-:Y:S01]  /*d620*/  IMAD.MOV.U32 R146, RZ, RZ, R137 ;  /* 0x000000ffff927224 */ /* 0x000fe200078e0089 */
[----:B------:R-:W-:Y:S02]  /*d630*/  MOV R137, R136 ;  /* 0x0000008800897202 */ /* 0x000fe40000000f00 */
[----:B------:R-:W-:Y:S02]  /*d640*/  MOV R136, R143 ;  /* 0x0000008f00887202 */ /* 0x000fe40000000f00 */
[----:B------:R-:W-:Y:S01]  /*d650*/  MOV R143, R142 ;  /* 0x0000008e008f7202 */ /* 0x000fe20000000f00 */
[----:B-1----:R-:W1:Y:S01]  /*d660*/  LDSM.16.MT88.4 R84, [R104+0x9000] ;  /* 0x009000006854783b */ /* 0x002e620000004200 */
[----:B------:R-:W-:Y:S02]  /*d670*/  MOV R142, R141 ;  /* 0x0000008d008e7202 */ /* 0x000fe40000000f00 */
[----:B------:R-:W-:Y:S01]  /*d680*/  MOV R154, R153 ;  /* 0x00000099009a7202 */ /* 0x000fe20000000f00 */
[----:B------:R-:W-:Y:S01]  /*d690*/  IMAD.MOV.U32 R153, RZ, RZ, R152 ;  /* 0x000000ffff997224 */ /* 0x000fe200078e0098 */
[----:B------:R-:W-:Y:S02]  /*d6a0*/  MOV R152, R151 ;  /* 0x0000009700987202 */ /* 0x000fe40000000f00 */
[----:B------:R-:W-:Y:S01]  /*d6b0*/  MOV R151, R150 ;  /* 0x0000009600977202 */ /* 0x000fe20000000f00 */
[----:B------:R-:W3:Y:S01]  /*d6c0*/  LDL.LU R141, [R1+0x38] ;  /* 0x00003800018d7983 */ /* 0x000ee20000300800 */
[----:B------:R-:W-:Y:S01]  /*d6d0*/  MOV R150, R149 ;  /* 0x0000009500967202 */ /* 0x000fe20000000f00 */
[----:B------:R-:W-:Y:S01]  /*d6e0*/  FFMA.FTZ R80, R154, UR4, -R79 ;  /* 0x000000049a507c23 */ /* 0x000fe2000801084f */
[----:B------:R-:W-:Y:S01]  /*d6f0*/  MOV R149, R146 ;  /* 0x0000009200957202 */ /* 0x000fe20000000f00 */
[----:B------:R-:W-:Y:S01]  /*d700*/  IMAD.MOV.U32 R154, RZ, RZ, R153 ;  /* 0x000000ffff9a7224 */ /* 0x000fe200078e0099 */
[----:B------:R-:W-:Y:S01]  /*d710*/  MOV R146, R137 ;  /* 0x0000008900927202 */ /* 0x000fe20000000f00 */
[----:B------:R-:W-:Y:S01]  /*d720*/  IMAD.MOV.U32 R137, RZ, RZ, R136 ;  /* 0x000000ffff897224 */ /* 0x000fe200078e0088 */
[----:B------:R-:W-:Y:S01]  /*d730*/  MOV R136, R143 ;  /* 0x0000008f00887202 */ /* 0x000fe20000000f00 */
[----:B------:R-:W-:Y:S01]  /*d740*/  FFMA.FTZ R88, R154, UR4, -R111 ;  /* 0x000000049a587c23 */ /* 0x000fe2000801086f */
[----:B------:R-:W-:Y:S01]  /*d750*/  MOV R143, R142 ;  /* 0x0000008e008f7202 */ /* 0x000fe20000000f00 */
[----:B------:R-:W1:Y:S01]  /*d760*/  MUFU.EX2 R182, R80 ;  /* 0x0000005000b67308 */ /* 0x000e620000000800 */
[----:B------:R-:W-:Y:S02]  /*d770*/  MOV R153, R152 ;  /* 0x0000009800997202 */ /* 0x000fe40000000f00 */
[----:B------:R-:W-:Y:S07]  /*d780*/  MOV R152, R151 ;  /* 0x0000009700987202 */ /* 0x000fee0000000f00 */
[----:B------:R1:W-:Y:S01]  /*d790*/  MUFU.EX2 R165, R88 ;  /* 0x0000005800a57308 */ /* 0x0003e20000000800 */
[----:B------:R-:W-:Y:S02]  /*d7a0*/  MOV R151, R150 ;  /* 0x0000009600977202 */ /* 0x000fe40000000f00 */
[----:B------:R-:W-:Y:S02]  /*d7b0*/  MOV R150, R149 ;  /* 0x0000009500967202 */ /* 0x000fe40000000f00 */
[----:B------:R-:W-:Y:S01]  /*d7c0*/  MOV R149, R146 ;  /* 0x0000009200957202 */ /* 0x000fe20000000f00 */
[----:B------:R-:W-:Y:S01]  /*d7d0*/  IMAD.MOV.U32 R146, RZ, RZ, R137 ;  /* 0x000000ffff927224 */ /* 0x000fe200078e0089 */
[----:B------:R-:W-:Y:S02]  /*d7e0*/  MOV R137, R136 ;  /* 0x0000008800897202 */ /* 0x000fe40000000f00 */
[----:B------:R-:W-:Y:S02]  /*d7f0*/  MOV R136, R143 ;  /* 0x0000008f00887202 */ /* 0x000fe40000000f00 */
[----:B------:R-:W-:Y:S02]  /*d800*/  MOV R145, R239 ;  /* 0x000000ef00917202 */ /* 0x000fe40000000f00 */
[----:B------:R-:W-:Y:S02]  /*d810*/  MOV R239, 0x20 ;  /* 0x0000002000ef7802 */ /* 0x000fe40000000f00 */
[----:B-1----:R-:W-:Y:S02]  /*d820*/  F2FP.F16.F32.PACK_AB R88, R182, R166 ;  /* 0x000000a6b658723e */ /* 0x002fe400000000ff */
[----:B--2---:R-:W-:Y:S01]  /*d830*/  MOV R168, R213 ;  /* 0x000000d500a87202 */ /* 0x004fe20000000f00 */
[----:B------:R-:W-:Y:S02]  /*d840*/  IMAD.MOV.U32 R213, RZ, RZ, R126 ;  /* 0x000000ffffd57224 */ /* 0x000fe400078e007e */
[----:B------:R-:W-:Y:S03]  /*d850*/  FFMA.FTZ R126, R241, UR4, -R77 ;  /* 0x00000004f17e7c23 */ /* 0x000fe6000801084d */
[----:B------:R-:W-:Y:S02]  /*d860*/  MOV R178, R213 ;  /* 0x000000d500b27202 */ /* 0x000fe40000000f00 */
[----:B------:R-:W-:Y:S01]  /*d870*/  MUFU.EX2 R213, R96 ;  /* 0x0000006000d57308 */ /* 0x000fe20000000800 */
[----:B---3--:R-:W-:Y:S02]  /*d880*/  MOV R142, R141 ;  /* 0x0000008d008e7202 */ /* 0x008fe40000000f00 */
[----:B------:R-:W-:Y:S02]  /*d890*/  MOV R141, R140 ;  /* 0x0000008c008d7202 */ /* 0x000fe40000000f00 */
[----:B------:R-:W-:Y:S02]  /*d8a0*/  MOV R140, R219 ;  /* 0x000000db008c7202 */ /* 0x000fe40000000f00 */
[----:B------:R-:W2:Y:S01]  /*d8b0*/  LDL.LU R219, [R1+0x84] ;  /* 0x0000840001db7983 */ /* 0x000ea20000300800 */
[----:B------:R-:W-:Y:S02]  /*d8c0*/  MOV R143, R142 ;  /* 0x0000008e008f7202 */ /* 0x000fe40000000f00 */
[----:B------:R-:W-:Y:S02]  /*d8d0*/  MOV R142, R141 ;  /* 0x0000008d008e7202 */ /* 0x000fe40000000f00 */
[----:B------:R-:W-:Y:S01]  /*d8e0*/  MOV R141, R140 ;  /* 0x0000008c008d7202 */ /* 0x000fe20000000f00 */
[----:B--2---:R-:W-:Y:S01]  /*d8f0*/  IMAD.MOV.U32 R140, RZ, RZ, R219 ;  /* 0x000000ffff8c7224 */ /* 0x004fe200078e00db */
[----:B------:R-:W-:Y:S02]  /*d900*/  MOV R219, R217 ;  /* 0x000000d900db7202 */ /* 0x000fe40000000f00 */
[----:B------:R-:W-:Y:S02]  /*d910*/  MOV R217, R209 ;  /* 0x000000d100d97202 */ /* 0x000fe40000000f00 */
[----:B------:R-:W2:Y:S04]  /*d920*/  LDL.LU R209, [R1+0x60] ;  /* 0x0000600001d17983 */ /* 0x000ea80000300800 */
[----:B------:R-:W3:Y:S02]  /*d930*/  LDL.LU R154, [R1+0x4c] ;  /* 0x00004c00019a7983 */ /* 0x000ee40000300800 */
[----:B---3--:R-:W-:Y:S02]  /*d940*/  FFMA.FTZ R83, R154, UR4, -R111 ;  /* 0x000000049a537c23 */ /* 0x008fe4000801086f */
[----:B------:R-:W3:Y:S02]  /*d950*/  LDL.LU R154, [R1+0x48] ;  /* 0x00004800019a7983 */ /* 0x000ee40000300800 */
[----:B------:R1:W4:Y:S02]  /*d960*/  MUFU.EX2 R180, R83 ;  /* 0x0000005300b47308 */ /* 0x0003240000000800 */
[----:B-1----:R-:W-:Y:S01]  /*d970*/  F2FP.F16.F32.PACK_AB R83, R249, R195 ;  /* 0x000000c3f953723e */ /* 0x002fe200000000ff */
[----:B---3--:R-:W-:Y:S01]  /*d980*/  FFMA.FTZ R89, R154, UR4, -R79 ;  /* 0x000000049a597c23 */ /* 0x008fe2000801084f */
[----:B------:R-:W-:Y:S02]  /*d990*/  MOV R154, R153 ;  /* 0x00000099009a7202 */ /* 0x000fe40000000f00 */
[----:B------:R-:W-:Y:S04]  /*d9a0*/  MOV R153, R152 ;  /* 0x0000009800997202 */ /* 0x000fe80000000f00 */
[----:B------:R-:W-:Y:S01]  /*d9b0*/  MUFU.EX2 R183, R89 ;  /* 0x0000005900b77308 */ /* 0x000fe20000000800 */
[----:B------:R-:W-:Y:S01]  /*d9c0*/  MOV R152, R151 ;  /* 0x0000009700987202 */ /* 0x000fe20000000f00 */
[----:B------:R-:W-:Y:S01]  /*d9d0*/  IMAD.MOV.U32 R151, RZ, RZ, R149 ;  /* 0x000000ffff977224 */ /* 0x000fe200078e0095 */
[----:B------:R-:W-:Y:S01]  /*d9e0*/  MOV R149, R146 ;  /* 0x0000009200957202 */ /* 0x000fe20000000f00 */
[----:B------:R-:W-:Y:S01]  /*d9f0*/  FFMA.FTZ R81, R153, UR4, -R111 ;  /* 0x0000000499517c23 */ /* 0x000fe2000801086f */
[----:B------:R-:W-:Y:S01]  /*da00*/  MOV R146, R137 ;  /* 0x0000008900927202 */ /* 0x000fe20000000f00 */
[----:B------:R-:W-:Y:S01]  /*da10*/  FFMA.FTZ R82, R154, UR4, -R79 ;  /* 0x000000049a527c23 */ /* 0x000fe2000801084f */
[----:B------:R-:W-:Y:S01]  /*da20*/  MOV R137, R136 ;  /* 0x0000008800897202 */ /* 0x000fe20000000f00 */
[----:B------:R-:W-:Y:S01]  /*da30*/  FFMA.FTZ R80, R152, UR4, -R111 ;  /* 0x0000000498507c23 */ /* 0x000fe2000801086f */
[----:B------:R-:W-:Y:S01]  /*da40*/  MOV R136, R143 ;  /* 0x0000008f00887202 */ /* 0x000fe20000000f00 */
[----:B------:R1:W-:Y:S01]  /*da50*/  MUFU.EX2 R181, R81 ;  /* 0x0000005100b57308 */ /* 0x0003e20000000800 */
[----:B------:R-:W-:Y:S01]  /*da60*/  MOV R143, R142 ;  /* 0x0000008e008f7202 */ /* 0x000fe20000000f00 */
[----:B------:R-:W-:Y:S01]  /*da70*/  IMAD.MOV.U32 R142, RZ, RZ, R141 ;  /* 0x000000ffff8e7224 */ /* 0x000fe200078e008d */
[----:B------:R-:W-:Y:S01]  /*da80*/  MOV R141, R140 ;  /* 0x0000008c008d7202 */ /* 0x000fe20000000f00 */
[----:B------:R-:W-:Y:S01]  /*da90*/  IMAD.MOV.U32 R157, RZ, RZ, R149 ;  /* 0x000000ffff9d7224 */ /* 0x000fe200078e0095 */
[----:B------:R-:W-:Y:S01]  /*daa0*/  MOV R140, R219 ;  /* 0x000000db008c7202 */ /* 0x000fe20000000f00 */
[----:B------:R-:W-:Y:S01]  /*dab0*/  FFMA.FTZ R149, R113, UR4, -R77 ;  /* 0x0000000471957c23 */ /* 0x000fe2000801084d */
[----:B------:R-:W-:Y:S01]  /*dac0*/  MOV R219, R217 ;  /* 0x000000d900db7202 */ /* 0x000fe20000000f00 */
[----:B------:R-:W-:Y:S01]  /*dad0*/  IMAD.MOV.U32 R160, RZ, RZ, R141 ;  /* 0x000000ffffa07224 */ /* 0x000fe200078e008d */
[----:B--2---:R-:W-:Y:S01]  /*dae0*/  MOV R217, R209 ;  /* 0x000000d100d97202 */ /* 0x004fe20000000f00 */
[--C-:B------:R-:W-:Y:S01]  /*daf0*/  FFMA.FTZ R141, R222, UR4, -R77.reuse ;  /* 0x00000004de8d7c23 */ /* 0x100fe2000801084d */
[----:B------:R-:W-:Y:S01]  /*db00*/  MOV R163, R143 ;  /* 0x0000008f00a37202 */ /* 0x000fe20000000f00 */
[----:B------:R-:W2:Y:S01]  /*db10*/  LDL.LU R209, [R1+0x14] ;  /* 0x0000140001d17983 */ /* 0x000ea20000300800 */
[----:B------:R-:W-:Y:S01]  /*db20*/  MOV R156, R140 ;  /* 0x0000008c009c7202 */ /* 0x000fe20000000f00 */
[--C-:B------:R-:W-:Y:S01]  /*db30*/  FFMA.FTZ R153, R116, UR4, -R77.reuse ;  /* 0x0000000474997c23 */ /* 0x100fe2000801084d */
[----:B------:R-:W-:Y:S01]  /*db40*/  MOV R143, R219 ;  /* 0x000000db008f7202 */ /* 0x000fe20000000f00 */
[--C-:B------:R-:W-:Y:S01]  /*db50*/  FFMA.FTZ R154, R129, UR4, -R77.reuse ;  /* 0x00000004819a7c23 */ /* 0x100fe2000801084d */
[----:B------:R-:W-:Y:S01]  /*db60*/  MOV R140, R217 ;  /* 0x000000d9008c7202 */ /* 0x000fe20000000f00 */
[----:B------:R3:W3:Y:S01]  /*db70*/  MUFU.EX2 R219, R82 ;  /* 0x0000005200db7308 */ /* 0x0006e20000000800 */
[----:B-1----:R-:W-:Y:S02]  /*db80*/  F2FP.F16.F32.PACK_AB R81, R243, R193 ;  /* 0x000000c1f351723e */ /* 0x002fe400000000ff */
[----:B----4-:R-:W-:Y:S07]  /*db90*/  F2FP.F16.F32.PACK_AB R89, R180, R165 ;  /* 0x000000a5b459723e */ /* 0x010fee00000000ff */
[----:B------:R1:W4:Y:S01]  /*dba0*/  MUFU.EX2 R217, R80 ;  /* 0x0000005000d97308 */ /* 0x0003220000000800 */
[----:B------:R-:W-:Y:S01]  /*dbb0*/  MOV R159, R137 ;  /* 0x00000089009f7202 */ /* 0x000fe20000000f00 */
[----:B------:R-:W-:Y:S01]  /*dbc0*/  FFMA.FTZ R137, R229, UR4, -R77 ;  /* 0x00000004e5897c23 */ /* 0x000fe2000801084d */
[----:B------:R-:W-:Y:S02]  /*dbd0*/  MOV R169, R163 ;  /* 0x000000a300a97202 */ /* 0x000fe40000000f00 */
[----:B------:R-:W-:Y:S01]  /*dbe0*/  MOV R152, R151 ;  /* 0x0000009700987202 */ /* 0x000fe20000000f00 */
[----:B------:R-:W-:Y:S01]  /*dbf0*/  IMAD.MOV.U32 R163, RZ, RZ, R159 ;  /* 0x000000ffffa37224 */ /* 0x000fe200078e009f */
[----:B------:R-:W-:Y:S01]  /*dc00*/  MOV R158, R146 ;  /* 0x00000092009e7202 */ /* 0x000fe20000000f00 */
[--C-:B------:R-:W-:Y:S01]  /*dc10*/  FFMA.FTZ R151, R117, UR4, -R77.reuse ;  /* 0x0000000475977c23 */ /* 0x100fe2000801084d */
[----:B------:R-:W-:Y:S01]  /*dc20*/  MOV R162, R136 ;  /* 0x0000008800a27202 */ /* 0x000fe20000000f00 */
[--C-:B------:R-:W-:Y:S01]  /*dc30*/  FFMA.FTZ R136, R228, UR4, -R77.reuse ;  /* 0x00000004e4887c23 */ /* 0x100fe2000801084d */
[----:B---3--:R-:W-:Y:S01]  /*dc40*/  F2FP.F16.F32.PACK_AB R82, R244, R198 ;  /* 0x000000c6f452723e */ /* 0x008fe200000000ff */
[--C-:B------:R-:W-:Y:S01]  /*dc50*/  FFMA.FTZ R146, R112, UR4, -R77.reuse ;  /* 0x0000000470927c23 */ /* 0x100fe2000801084d */
[----:B------:R-:W-:Y:S02]  /*dc60*/  F2FP.F16.F32.PACK_AB R90, R219, R183 ;  /* 0x000000b7db5a723e */ /* 0x000fe400000000ff */
[----:B-1----:R-:W-:Y:S02]  /*dc70*/  F2FP.F16.F32.PACK_AB R80, R199, R196 ;  /* 0x000000c4c750723e */ /* 0x002fe400000000ff */
[----:B----4-:R-:W-:Y:S02]  /*dc80*/  F2FP.F16.F32.PACK_AB R91, R217, R181 ;  /* 0x000000b5d95b723e */ /* 0x010fe400000000ff */
[----:B------:R-:W-:Y:S01]  /*dc90*/  MOV R161, R142 ;  /* 0x0000008e00a17202 */ /* 0x000fe20000000f00 */
[----:B------:R-:W-:Y:S01]  /*dca0*/  FFMA.FTZ R142, R223, UR4, -R77 ;  /* 0x00000004df8e7c23 */ /* 0x000fe2000801084d */
[----:B------:R-:W-:Y:S01]  /*dcb0*/  MOV R159, R157 ;  /* 0x0000009d009f7202 */ /* 0x000fe20000000f00 */
[-C--:B------:R-:W-:Y:S03]  /*dcc0*/  HMMA.16816.F32 R4, R80, R84.reuse, R4 ;  /* 0x000000545004723c */ /* 0x080fe60000001804 */
[----:B------:R-:W-:Y:S01]  /*dcd0*/  MOV R157, R150 ;  /* 0x00000096009d7202 */ /* 0x000fe20000000f00 */
[----:B------:R-:W-:Y:S01]  /*dce0*/  IMAD.MOV.U32 R150, RZ, RZ, R147 ;  /* 0x000000ffff967224 */ /* 0x000fe200078e0093 */
[----:B------:R-:W-:Y:S02]  /*dcf0*/  MOV R147, R144 ;  /* 0x0000009000937202 */ /* 0x000fe40000000f00 */
[----:B------:R-:W-:Y:S01]  /*dd00*/  MOV R144, R138 ;  /* 0x0000008a00907202 */ /* 0x000fe20000000f00 */
[C---:B------:R-:W-:Y:S04]  /*dd10*/  HMMA.16816.F32 R8, R88.reuse, R84, R8 ;  /* 0x000000545808723c */ /* 0x040fe80000001808 */
[----:B------:R-:W-:Y:S04]  /*dd20*/  IMAD.MOV.U32 R138, RZ, RZ, R212 ;  /* 0x000000ffff8a7224 */ /* 0x000fe800078e00d4 */
[-C--:B------:R-:W-:Y:S08]  /*dd30*/  HMMA.16816.F32 R12, R88, R86.reuse, R12 ;  /* 0x00000056580c723c */ /* 0x080ff0000000180c */
[C---:B------:R-:W-:Y:S01]  /*dd40*/  HMMA.16816.F32 R16, R80.reuse, R86, R16 ;  /* 0x000000565010723c */ /* 0x040fe20000001810 */
[----:B------:R-:W1:Y:S07]  /*dd50*/  LDSM.16.MT88.4 R84, [R105+0x1000] ;  /* 0x001000006954783b */ /* 0x000e6e0000004200 */
[-C--:B------:R-:W-:Y:S08]  /*dd60*/  HMMA.16816.F32 R20, R80, R92.reuse, R20 ;  /* 0x0000005c5014723c */ /* 0x080ff00000001814 */
[C---:B------:R-:W-:Y:S08]  /*dd70*/  HMMA.16816.F32 R24, R88.reuse, R92, R24 ;  /* 0x0000005c5818723c */ /* 0x040ff00000001818 */
[-C--:B------:R-:W-:Y:S08]  /*dd80*/  HMMA.16816.F32 R28, R88, R94.reuse, R28 ;  /* 0x0000005e581c723c */ /* 0x080ff0000000181c */
[C---:B------:R-:W-:Y:S01]  /*dd90*/  HMMA.16816.F32 R32, R80.reuse, R94, R32 ;  /* 0x0000005e5020723c */ /* 0x040fe20000001820 */
[----:B------:R-:W3:Y:S07]  /*dda0*/  LDSM.16.MT88.4 R92, [R106+0x1000] ;  /* 0x001000006a5c783b */ /* 0x000eee0000004200 */
[-C--:B-1----:R-:W-:Y:S08]  /*ddb0*/  HMMA.16816.F32 R36, R80, R84.reuse, R36 ;  /* 0x000000545024723c */ /* 0x082ff00000001824 */
[C---:B------:R-:W-:Y:S04]  /*ddc0*/  HMMA.16816.F32 R40, R88.reuse, R84, R40 ;  /* 0x000000545828723c */ /* 0x040fe80000001828 */
[--C-:B------:R-:W-:Y:S02]  /*ddd0*/  FFMA.FTZ R84, R170, UR4, -R78.reuse ;  /* 0x00000004aa547c23 */ /* 0x100fe4000801084e */
[----:B------:R-:W4:Y:S02]  /*dde0*/  LDL.LU R170, [R1+0x70] ;  /* 0x0000700001aa7983 */ /* 0x000f240000300800 */
[-C--:B------:R-:W-:Y:S08]  /*ddf0*/  HMMA.16816.F32 R44, R88, R86.reuse, R44 ;  /* 0x00000056582c723c */ /* 0x080ff0000000182c */
[C---:B------:R-:W-:Y:S08]  /*de00*/  HMMA.16816.F32 R48, R80.reuse, R86, R48 ;  /* 0x000000565030723c */ /* 0x040ff00000001830 */
[-C--:B---3--:R-:W-:Y:S08]  /*de10*/  HMMA.16816.F32 R52, R80, R92.reuse, R52 ;  /* 0x0000005c5034723c */ /* 0x088ff00000001834 */
[C---:B------:R-:W-:Y:S08]  /*de20*/  HMMA.16816.F32 R56, R88.reuse, R92, R56 ;  /* 0x0000005c5838723c */ /* 0x040ff00000001838 */
[-C--:B------:R-:W-:Y:S03]  /*de30*/  HMMA.16816.F32 R60, R88, R94.reuse, R60 ;  /* 0x0000005e583c723c */ /* 0x080fe6000000183c */
[--C-:B------:R-:W-:Y:S05]  /*de40*/  FFMA.FTZ R88, R171, UR4, -R78.reuse ;  /* 0x00000004ab587c23 */ /* 0x100fea000801084e */
[----:B------:R-:W-:Y:S01]  /*de50*/  HMMA.16816.F32 R64, R80, R94, R64 ;  /* 0x0000005e5040723c */ /* 0x000fe20000001840 */
[----:B------:R-:W-:Y:S03]  /*de60*/  LDSM.16.MT88.4 R92, [R107+0x9800] ;  /* 0x009800006b5c783b */ /* 0x000fe60000004200 */
[--C-:B----4-:R-:W-:Y:S05]  /*de70*/  FFMA.FTZ R77, R170, UR4, -R78.reuse ;  /* 0x00000004aa4d7c23 */ /* 0x110fea000801084e */
[----:B------:R-:W3:Y:S01]  /*de80*/  LDL.LU R170, [R1+0x5c] ;  /* 0x00005c0001aa7983 */ /* 0x000ee20000300800 */
[----:B------:R-:W-:Y:S03]  /*de90*/  MUFU.EX2 R211, R77 ;  /* 0x0000004d00d37308 */ /* 0x000fe60000000800 */
[----:B------:R-:W4:Y:S04]  /*dea0*/  LDL.LU R212, [R1+0x68] ;  /* 0x0000680001d47983 */ /* 0x000f280000300800 */
[----:B------:R-:W2:Y:S01]  /*deb0*/  LDL.LU R171, [R1+0x50] ;  /* 0x0000500001ab7983 */ /* 0x000ea20000300800 */
[--C-:B---3--:R-:W-:Y:S01]  /*dec0*/  FFMA.FTZ R85, R170, UR4, -R78.reuse ;  /* 0x00000004aa557c23 */ /* 0x108fe2000801084e */
[----:B------:R-:W-:Y:S02]  /*ded0*/  MOV R170, R168 ;  /* 0x000000a800aa7202 */ /* 0x000fe40000000f00 */
[----:B------:R-:W-:Y:S02]  /*dee0*/  MOV R168, R162 ;  /* 0x000000a200a87202 */ /* 0x000fe40000000f00 */
[----:B------:R-:W-:Y:S02]  /*def0*/  MOV R162, R158 ;  /* 0x0000009e00a27202 */ /* 0x000fe40000000f00 */
[----:B------:R-:W-:Y:S01]  /*df00*/  MOV R158, R152 ;  /* 0x00000098009e7202 */ /* 0x000fe20000000f00 */
[--C-:B--2---:R-:W-:Y:S01]  /*df10*/  FFMA.FTZ R117, R171, UR4, -R78.reuse ;  /* 0x00000004ab757c23 */ /* 0x104fe2000801084e */
[----:B------:R-:W-:Y:S02]  /*df20*/  MOV R171, R170 ;  /* 0x000000aa00ab7202 */ /* 0x000fe40000000f00 */
[----:B------:R-:W-:Y:S02]  /*df30*/  MOV R170, R168 ;  /* 0x000000a800aa7202 */ /* 0x000fe40000000f00 */
[----:B------:R-:W-:Y:S01]  /*df40*/  MOV R152, R148 ;  /* 0x0000009400987202 */ /* 0x000fe20000000f00 */
[----:B------:R-:W-:Y:S01]  /*df50*/  FFMA.FTZ R116, R171, UR4, -R78 ;  /* 0x00000004ab747c23 */ /* 0x000fe2000801084e */
[----:B------:R-:W-:Y:S02]  /*df60*/  MOV R168, R163 ;  /* 0x000000a300a87202 */ /* 0x000fe40000000f00 */
[----:B------:R-:W-:Y:S01]  /*df70*/  MOV R163, R159 ;  /* 0x0000009f00a37202 */ /* 0x000fe20000000f00 */
[----:B------:R-:W-:Y:S01]  /*df80*/  IMAD.MOV.U32 R159, RZ, RZ, R158 ;  /* 0x000000ffff9f7224 */ /* 0x000fe200078e009e */
[----:B------:R-:W-:Y:S02]  /*df90*/  MOV R148, R145 ;  /* 0x0000009100947202 */ /* 0x000fe40000000f00 */
[----:B------:R-:W-:Y:S02]  /*dfa0*/  MOV R145, R139 ;  /* 0x0000008b00917202 */ /* 0x000fe40000000f00 */
[----:B------:R-:W-:Y:S02]  /*dfb0*/  MOV R158, R157 ;  /* 0x0000009d009e7202 */ /* 0x000fe40000000f00 */
[----:B------:R-:W-:Y:S02]  /*dfc0*/  MOV R157, R152 ;  /* 0x00000098009d7202 */ /* 0x000fe40000000f00 */
[----:B------:R-:W-:Y:S02]  /*dfd0*/  MOV R152, R150 ;  /* 0x0000009600987202 */ /* 0x000fe40000000f00 */
[----:B------:R-:W-:Y:S01]  /*dfe0*/  MOV R171, R168 ;  /* 0x000000a800ab7202 */ /* 0x000fe20000000f00 */
[----:B------:R-:W-:Y:S01]  /*dff0*/  IMAD.MOV.U32 R168, RZ, RZ, R163 ;  /* 0x000000ffffa87224 */ /* 0x000fe200078e00a3 */
[----:B------:R-:W-:Y:S02]  /*e000*/  MOV R150, R148 ;  /* 0x0000009400967202 */ /* 0x000fe40000000f00 */
[----:B------:R-:W-:Y:S02]  /*e010*/  MOV R163, R159 ;  /* 0x0000009f00a37202 */ /* 0x000fe40000000f00 */
[----:B------:R-:W-:Y:S02]  /*e020*/  MOV R139, R216 ;  /* 0x000000d8008b7202 */ /* 0x000fe40000000f00 */
[----:B------:R-:W-:Y:S01]  /*e030*/  MOV R148, R147 ;  /* 0x0000009300947202 */ /* 0x000fe20000000f00 */
[----:B------:R-:W-:Y:S01]  /*e040*/  IMAD.MOV.U32 R147, RZ, RZ, R145 ;  /* 0x000000ffff937224 */ /* 0x000fe200078e0091 */
[----:B------:R-:W-:Y:S02]  /*e050*/  MOV R159, R158 ;  /* 0x0000009e009f7202 */ /* 0x000fe40000000f00 */
[----:B------:R-:W-:Y:S02]  /*e060*/  MOV R216, R215 ;  /* 0x000000d700d87202 */ /* 0x000fe40000000f00 */
[----:B------:R-:W-:Y:S01]  /*e070*/  MOV R158, R157 ;  /* 0x0000009d009e7202 */ /* 0x000fe20000000f00 */
[----:B------:R-:W-:Y:S01]  /*e080*/  MUFU.EX2 R215, R97 ;  /* 0x0000006100d77308 */ /* 0x000fe20000000800 */
        /* <DEDUP_REMOVED lines=8> */
[----:B------:R1:W-:Y:S01]  /*e110*/  MUFU.EX2 R216, R99 ;  /* 0x0000006300d87308 */ /* 0x0003e20000000800 */
[----:B------:R-:W-:Y:S02]  /*e120*/  MOV R147, R145 ;  /* 0x0000009100937202 */ /* 0x000fe40000000f00 */
[----:B------:R-:W-:Y:S02]  /*e130*/  MOV R145, R144 ;  /* 0x0000009000917202 */ /* 0x000fe40000000f00 */
[----:B------:R-:W-:Y:S02]  /*e140*/  MOV R144, R139 ;  /* 0x0000008b00907202 */ /* 0x000fe40000000f00 */
[----:B------:R-:W-:Y:S01]  /*e150*/  MOV R139, R138 ;  /* 0x0000008a008b7202 */ /* 0x000fe20000000f00 */
[----:B----4-:R-:W-:Y:S01]  /*e160*/  IMAD.MOV.U32 R138, RZ, RZ, R212 ;  /* 0x000000ffff8a7224 */ /* 0x010fe200078e00d4 */
[----:B------:R-:W-:Y:S01]  /*e170*/  MOV R231, R158 ;  /* 0x0000009e00e77202 */ /* 0x000fe20000000f00 */
[----:B------:R-:W-:Y:S01]  /*e180*/  IMAD.MOV.U32 R188, RZ, RZ, R144 ;  /* 0x000000ffffbc7224 */ /* 0x000fe200078e0090 */
[----:B------:R-:W-:Y:S01]  /*e190*/  MOV R173, R159 ;  /* 0x0000009f00ad7202 */ /* 0x000fe20000000f00 */
[----:B------:R-:W-:Y:S01]  /*e1a0*/  IMAD.MOV.U32 R159, RZ, RZ, R157 ;  /* 0x000000ffff9f7224 */ /* 0x000fe200078e009d */
[----:B------:R-:W-:Y:S01]  /*e1b0*/  MOV R241, R150 ;  /* 0x0000009600f17202 */ /* 0x000fe20000000f00 */
[--C-:B------:R-:W-:Y:S01]  /*e1c0*/  FFMA.FTZ R144, R102, UR4, -R78.reuse ;  /* 0x0000000466907c23 */ /* 0x100fe2000801084e */
[----:B------:R-:W-:Y:S01]  /*e1d0*/  MOV R174, R171 ;  /* 0x000000ab00ae7202 */ /* 0x000fe20000000f00 */
[----:B------:R-:W-:Y:S01]  /*e1e0*/  IMAD.MOV.U32 R171, RZ, RZ, R131 ;  /* 0x000000ffffab7224 */ /* 0x000fe200078e0083 */
[----:B------:R-:W-:Y:S01]  /*e1f0*/  MOV R175, R168 ;  /* 0x000000a800af7202 */ /* 0x000fe20000000f00 */
[--C-:B------:R-:W-:Y:S01]  /*e200*/  FFMA.FTZ R150, R101, UR4, -R78.reuse ;  /* 0x0000000465967c23 */ /* 0x100fe2000801084e */
        /* <DEDUP_REMOVED lines=12> */
[----:B------:R-:W-:Y:S01]  /*e2d0*/  FFMA.FTZ R147, R119, UR4, -R78 ;  /* 0x0000000477937c23 */ /* 0x000fe2000801084e */
[--C-:B------:R-:W-:Y:S01]  /*e2e0*/  FFMA.FTZ R78, R231, UR4, -R79.reuse ;  /* 0x00000004e74e7c23 */ /* 0x100fe2000801084f */
[----:B------:R-:W-:Y:S01]  /*e2f0*/  MOV R231, R252 ;  /* 0x000000fc00e77202 */ /* 0x000fe20000000f00 */
[----:B------:R-:W2:Y:S01]  /*e300*/  MUFU.EX2 R212, R84 ;  /* 0x0000005400d47308 */ /* 0x000ea20000000800 */
[----:B------:R-:W-:Y:S01]  /*e310*/  MOV R229, R241 ;  /* 0x000000f100e57202 */ /* 0x000fe20000000f00 */
[----:B-1----:R-:W-:Y:S01]  /*e320*/  LDSM.16.MT88.4 R96, [R105+0x1800] ;  /* 0x001800006960783b */ /* 0x002fe20000004200 */
[----:B------:R-:W-:Y:S02]  /*e330*/  MOV R241, R188 ;  /* 0x000000bc00f17202 */ /* 0x000fe40000000f00 */
[----:B------:R-:W-:Y:S01]  /*e340*/  MOV R252, R187 ;  /* 0x000000bb00fc7202 */ /* 0x000fe20000000f00 */
[----:B------:R-:W-:Y:S01]  /*e350*/  IMAD.MOV.U32 R187, RZ, RZ, R178 ;  /* 0x000000ffffbb7224 */ /* 0x000fe200078e00b2 */
[----:B------:R-:W-:Y:S01]  /*e360*/  MOV R188, R186 ;  /* 0x000000ba00bc7202 */ /* 0x000fe20000000f00 */
[----:B------:R-:W-:Y:S01]  /*e370*/  FFMA.FTZ R77, R229, UR4, -R79 ;  /* 0x00000004e54d7c23 */ /* 0x000fe2000801084f */
[----:B------:R-:W-:Y:S01]  /*e380*/  MOV R186, R177 ;  /* 0x000000b100ba7202 */ /* 0x000fe20000000f00 */
[----:B------:R-:W-:Y:S01]  /*e390*/  LDSM.16.MT88.4 R100, [R106+0x1800] ;  /* 0x001800006a64783b */ /* 0x000fe20000004200 */
[----:B------:R-:W-:Y:S02]  /*e3a0*/  MOV R178, R175 ;  /* 0x000000af00b27202 */ /* 0x000fe40000000f00 */
[----:B------:R-:W-:Y:S02]  /*e3b0*/  MOV R177, R174 ;  /* 0x000000ae00b17202 */ /* 0x000fe40000000f00 */
[----:B------:R-:W-:Y:S02]  /*e3c0*/  MOV R228, R231 ;  /* 0x000000e700e47202 */ /* 0x000fe40000000f00 */
[----:B------:R-:W-:Y:S01]  /*e3d0*/  MOV R175, R170 ;  /* 0x000000aa00af7202 */ /* 0x000fe20000000f00 */
[----:B------:R-:W-:Y:S01]  /*e3e0*/  IMAD.MOV.U32 R170, RZ, RZ, R143 ;  /* 0x000000ffffaa7224 */ /* 0x000fe200078e008f */
[----:B------:R-:W-:Y:S01]  /*e3f0*/  MOV R174, R169 ;  /* 0x000000a900ae7202 */ /* 0x000fe20000000f00 */
[----:B------:R-:W3:Y:S01]  /*e400*/  LDL.LU R143, [R1+0x10] ;  /* 0x00001000018f7983 */ /* 0x000ee20000300800 */
[----:B------:R-:W-:Y:S01]  /*e410*/  MOV R231, R252 ;  /* 0x000000fc00e77202 */ /* 0x000fe20000000f00 */
[----:B------:R-:W-:Y:S01]  /*e420*/  FFMA.FTZ R82, R228, UR4, -R111 ;  /* 0x00000004e4527c23 */ /* 0x000fe2000801086f */
[----:B------:R-:W-:Y:S02]  /*e430*/  MOV R169, R140 ;  /* 0x0000008c00a97202 */ /* 0x000fe40000000f00 */
[----:B------:R-:W-:Y:S02]  /*e440*/  MOV R252, R187 ;  /* 0x000000bb00fc7202 */ /* 0x000fe40000000f00 */
[----:B------:R-:W-:Y:S02]  /*e450*/  MOV R187, R178 ;  /* 0x000000b200bb7202 */ /* 0x000fe40000000f00 */
[----:B------:R-:W-:Y:S01]  /*e460*/  MOV R178, R175 ;  /* 0x000000af00b27202 */ /* 0x000fe20000000f00 */
[----:B------:R-:W-:Y:S01]  /*e470*/  IMAD.MOV.U32 R175, RZ, RZ, R174 ;  /* 0x000000ffffaf7224 */ /* 0x000fe200078e00ae */
[----:B------:R-:W-:Y:S02]  /*e480*/  MOV R174, R169 ;  /* 0x000000a900ae7202 */ /* 0x000fe40000000f00 */
[----:B------:R-:W4:Y:S01]  /*e490*/  LDL.LU R169, [R1+0x98] ;  /* 0x0000980001a97983 */ /* 0x000f220000300800 */
[----:B------:R-:W-:Y:S01]  /*e4a0*/  MOV R229, R241 ;  /* 0x000000f100e57202 */ /* 0x000fe20000000f00 */
[----:B------:R-:W-:Y:S01]  /*e4b0*/  IMAD.MOV.U32 R241, RZ, RZ, R188 ;  /* 0x000000fffff17224 */ /* 0x000fe200078e00bc */
[----:B------:R-:W-:Y:S01]  /*e4c0*/  MOV R188, R186 ;  /* 0x000000ba00bc7202 */ /* 0x000fe20000000f00 */
[----:B------:R-:W2:Y:S01]  /*e4d0*/  LDL.LU R228, [R1+0x88] ;  /* 0x0000880001e47983 */ /* 0x000ea20000300800 */
[----:B------:R-:W-:Y:S01]  /*e4e0*/  MOV R223, R229 ;  /* 0x000000e500df7202 */ /* 0x000fe20000000f00 */
[----:B------:R-:W-:Y:S01]  /*e4f0*/  IMAD.MOV.U32 R229, RZ, RZ, R241 ;  /* 0x000000ffffe57224 */ /* 0x000fe200078e00f1 */
[----:B------:R-:W-:Y:S02]  /*e500*/  MOV R186, R177 ;  /* 0x000000b100ba7202 */ /* 0x000fe40000000f00 */
[----:B------:R-:W-:Y:S01]  /*e510*/  MOV R177, R170 ;  /* 0x000000aa00b17202 */ /* 0x000fe20000000f00 */
[--C-:B------:R-:W-:Y:S01]  /*e520*/  FFMA.FTZ R80, R223, UR4, -R79.reuse ;  /* 0x00000004df507c23 */ /* 0x100fe2000801084f */
[----:B------:R-:W-:Y:S02]  /*e530*/  MOV R170, R159 ;  /* 0x0000009f00aa7202 */ /* 0x000fe40000000f00 */
[----:B------:R-:W-:Y:S01]  /*e540*/  MUFU.EX2 R159, R78 ;  /* 0x0000004e009f7308 */ /* 0x000fe20000000800 */
[----:B------:R-:W-:Y:S02]  /*e550*/  MOV R241, R177 ;  /* 0x000000b100f17202 */ /* 0x000fe40000000f00 */
[----:B------:R-:W-:Y:S07]  /*e560*/  MOV R177, R158 ;  /* 0x0000009e00b17202 */ /* 0x000fee0000000f00 */
[----:B------:R-:W-:Y:S01]  /*e570*/  MUFU.EX2 R158, R77 ;  /* 0x0000004d009e7308 */ /* 0x000fe20000000800 */
[----:B------:R-:W-:Y:S02]  /*e580*/  MOV R140, R209 ;  /* 0x000000d1008c7202 */ /* 0x000fe40000000f00 */
[----:B------:R-:W-:Y:S07]  /*e590*/  MOV R172, R163 ;  /* 0x000000a300ac7202 */ /* 0x000fee0000000f00 */
[----:B------:R-:W-:Y:S01]  /*e5a0*/  MUFU.EX2 R209, R88 ;  /* 0x0000005800d17308 */ /* 0x000fe20000000800 */
[--C-:B------:R-:W-:Y:S09]  /*e5b0*/  FFMA.FTZ R140, R140, UR4, -R79.reuse ;  /* 0x000000048c8c7c23 */ /* 0x100ff2000801084f */
[----:B------:R1:W4:Y:S02]  /*e5c0*/  MUFU.EX2 R163, R85 ;  /* 0x0000005500a37308 */ /* 0x0003240000000800 */
[----:B-1----:R-:W1:Y:S01]  /*e5d0*/  LDSM.16.MT88.4 R84, [R104+0x9800] ;  /* 0x009800006854783b */ /* 0x002e620000004200 */
[----:B---3--:R-:W-:Y:S01]  /*e5e0*/  FFMA.FTZ R143, R143, UR4, -R79 ;  /* 0x000000048f8f7c23 */ /* 0x008fe2000801084f */
[----:B--2---:R-:W-:Y:S06]  /*e5f0*/  FFMA.FTZ R81, R228, UR4, -R111 ;  /* 0x00000004e4517c23 */ /* 0x004fec000801086f */
[----:B------:R-:W2:Y:S02]  /*e600*/  LDL.LU R228, [R1+0x80] ;  /* 0x0000800001e47983 */ /* 0x000ea40000300800 */
[----:B--2---:R-:W-:Y:S01]  /*e610*/  FFMA.FTZ R83, R228, UR4, -R79 ;  /* 0x00000004e4537c23 */ /* 0x004fe2000801084f */
[----:B------:R-:W-:Y:S02]  /*e620*/  MOV R228, R231 ;  /* 0x000000e700e47202 */ /* 0x000fe40000000f00 */
[----:B------:R-:W-:Y:S02]  /*e630*/  MOV R231, R252 ;  /* 0x000000fc00e77202 */ /* 0x000fe40000000f00 */
[----:B------:R-:W-:Y:S02]  /*e640*/  MOV R252, R174 ;  /* 0x000000ae00fc7202 */ /* 0x000fe40000000f00 */
[----:B----4-:R-:W-:Y:S02]  /*e650*/  MOV R174, R169 ;  /* 0x000000a900ae7202 */ /* 0x010fe40000000f00 */
[----:B------:R-:W2:Y:S04]  /*e660*/  LDL.LU R169, [R1+0x90] ;  /* 0x0000900001a97983 */ /* 0x000ea80000300800 */
[----:B------:R-:W3:Y:S02]  /*e670*/  LDL.LU R223, [R1+0x7c] ;  /* 0x00007c0001df7983 */ /* 0x000ee40000300800 */
[--C-:B---3--:R-:W-:Y:S02]  /*e680*/  FFMA.FTZ R78, R223, UR4, -R111.reuse ;  /* 0x00000004df4e7c23 */ /* 0x108fe4000801086f */
[----:B------:R-:W3:Y:S02]  /*e690*/  LDL.LU R223, [R1+0x78] ;  /* 0x0000780001df7983 */ /* 0x000ee40000300800 */
[----:B---3--:R-:W-:Y:S01]  /*e6a0*/  FFMA.FTZ R77, R223, UR4, -R111 ;  /* 0x00000004df4d7c23 */ /* 0x008fe2000801086f */
[----:B------:R-:W-:Y:S01]  /*e6b0*/  IMAD.MOV.U32 R223, RZ, RZ, R228 ;  /* 0x000000ffffdf7224 */ /* 0x000fe200078e00e4 */
[----:B------:R-:W-:Y:S02]  /*e6c0*/  MOV R228, R229 ;  /* 0x000000e500e47202 */ /* 0x000fe40000000f00 */
[----:B------:R-:W-:Y:S01]  /*e6d0*/  MOV R229, R231 ;  /* 0x000000e700e57202 */ /* 0x000fe20000000f00 */
[--C-:B------:R-:W-:Y:S01]  /*e6e0*/  FFMA.FTZ R112, R223, UR4, -R79.reuse ;  /* 0x00000004df707c23 */ /* 0x100fe2000801084f */
[----:B------:R-:W-:Y:S01]  /*e6f0*/  MOV R231, R252 ;  /* 0x000000fc00e77202 */ /* 0x000fe20000000f00 */
[--C-:B------:R-:W-:Y:S01]  /*e700*/  FFMA.FTZ R113, R228, UR4, -R79.reuse ;  /* 0x00000004e4717c23 */ /* 0x100fe2000801084f */
        /* <DEDUP_REMOVED lines=9> */
[----:B------:R-:W-:Y:S01]  /*e7a0*/  MUFU.EX2 R157, R82 ;  /* 0x00000052009d7308 */ /* 0x000fe20000000800 */
[----:B------:R-:W-:Y:S01]  /*e7b0*/  MOV R186, R178 ;  /* 0x000000b200ba7202 */ /* 0x000fe20000000f00 */
[----:B------:R-:W-:Y:S01]  /*e7c0*/  FFMA.FTZ R129, R229, UR4, -R79 ;  /* 0x00000004e5817c23 */ /* 0x000fe2000801084f */
[----:B------:R-:W-:Y:S01]  /*e7d0*/  MOV R178, R175 ;  /* 0x000000af00b27202 */ /* 0x000fe20000000f00 */
[----:B------:R-:W-:Y:S01]  /*e7e0*/  IMAD.MOV.U32 R229, RZ, RZ, R191 ;  /* 0x000000ffffe57224 */ /* 0x000fe200078e00bf */
[----:B------:R-:W-:Y:S05]  /*e7f0*/  MOV R175, R161 ;  /* 0x000000a100af7202 */ /* 0x000fea0000000f00 */
[----:B------:R-:W-:Y:S01]  /*e800*/  MUFU.EX2 R128, R128 ;  /* 0x0000008000807308 */ /* 0x000fe20000000800 */
[----:B------:R-:W-:Y:S01]  /*e810*/  MOV R231, R189 ;  /* 0x000000bd00e77202 */ /* 0x000fe20000000f00 */
[----:B------:R-:W-:Y:S01]  /*e820*/  IMAD.MOV.U32 R189, RZ, RZ, R188 ;  /* 0x000000ffffbd7224 */ /* 0x000fe200078e00bc */
[----:B------:R-:W-:Y:S07]  /*e830*/  MOV R188, R187 ;  /* 0x000000bb00bc7202 */ /* 0x000fee0000000f00 */
[----:B------:R3:W-:Y:S01]  /*e840*/  MUFU.EX2 R161, R80 ;  /* 0x0000005000a17308 */ /* 0x0007e20000000800 */
[----:B------:R-:W-:Y:S02]  /*e850*/  MOV R160, R156 ;  /* 0x0000009c00a07202 */ /* 0x000fe40000000f00 */
[----:B------:R-:W-:Y:S07]  /*e860*/  MOV R187, R162 ;  /* 0x000000a200bb7202 */ /* 0x000fee0000000f00 */
[----:B------:R4:W-:Y:S01]  /*e870*/  MUFU.EX2 R156, R81 ;  /* 0x00000051009c7308 */ /* 0x0009e20000000800 */
[----:B------:R-:W-:Y:S02]  /*e880*/  MOV R228, R190 ;  /* 0x000000be00e47202 */ /* 0x000fe40000000f00 */
[----:B------:R-:W-:Y:S07]  /*e890*/  MOV R191, R189 ;  /* 0x000000bd00bf7202 */ /* 0x000fee0000000f00 */
[----:B------:R1:W2:Y:S01]  /*e8a0*/  MUFU.EX2 R162, R83 ;  /* 0x0000005300a27308 */ /* 0x0002a20000000800 */
[----:B------:R-:W-:Y:S02]  /*e8b0*/  MOV R190, R188 ;  /* 0x000000bc00be7202 */ /* 0x000fe40000000f00 */
[----:B------:R-:W-:Y:S01]  /*e8c0*/  MOV R189, R187 ;  /* 0x000000bb00bd7202 */ /* 0x000fe20000000f00 */
[----:B------:R-:W-:Y:S01]  /*e8d0*/  IMAD.MOV.U32 R187, RZ, RZ, R178 ;  /* 0x000000ffffbb7224 */ /* 0x000fe200078e00b2 */
[----:B------:R-:W-:Y:S01]  /*e8e0*/  MOV R188, R186 ;  /* 0x000000ba00bc7202 */ /* 0x000fe20000000f00 */
[----:B---3--:R-:W3:Y:S01]  /*e8f0*/  LDL.LU R80, [R1+0xb4] ;  /* 0x0000b40001507983 */ /* 0x008ee20000300800 */
[----:B------:R-:W-:Y:S03]  /*e900*/  MOV R186, R160 ;  /* 0x000000a000ba7202 */ /* 0x000fe60000000f00 */
[----:B------:R-:W-:Y:S01]  /*e910*/  MUFU.EX2 R129, R129 ;  /* 0x0000008100817308 */ /* 0x000fe20000000800 */
[----:B------:R-:W-:Y:S01]  /*e920*/  MOV R178, R203 ;  /* 0x000000cb00b27202 */ /* 0x000fe20000000f00 */
[----:B------:R-:W3:Y:S01]  /*e930*/  LDL.LU R89, [R1+0xb0] ;  /* 0x0000b00001597983 */ /* 0x000ee20000300800 */
[----:B----4-:R-:W-:Y:S07]  /*e940*/  F2FP.F16.F32.PACK_AB R81, R211, R212 ;  /* 0x000000d4d351723e */ /* 0x010fee00000000ff */
[----:B------:R-:W-:Y:S01]  /*e950*/  MUFU.EX2 R160, R78 ;  /* 0x0000004e00a07308 */ /* 0x000fe20000000800 */
[----:B------:R-:W-:Y:S01]  /*e960*/  F2FP.F16.F32.PACK_AB R82, R213, R214 ;  /* 0x000000d6d552723e */ /* 0x000fe200000000ff */
[----:B------:R-:W4:Y:S01]  /*e970*/  LDL.LU R88, [R1+0xac] ;  /* 0x0000ac0001587983 */ /* 0x000f220000300800 */
[----:B-1----:R-:W-:Y:S07]  /*e980*/  F2FP.F16.F32.PACK_AB R83, R209, R163 ;  /* 0x000000a3d153723e */ /* 0x002fee00000000ff */
[----:B------:R-:W1:Y:S01]  /*e990*/  MUFU.EX2 R203, R77 ;  /* 0x0000004d00cb7308 */ /* 0x000e620000000800 */
[----:B--2---:R-:W-:Y:S01]  /*e9a0*/  F2FP.F16.F32.PACK_AB R90, R161, R162 ;  /* 0x000000a2a15a723e */ /* 0x004fe200000000ff */
[----:B------:R-:W-:Y:S01]  /*e9b0*/  IMAD.MOV.U32 R246, RZ, RZ, R188 ;  /* 0x000000fffff67224 */ /* 0x000fe200078e00bc */
[----:B------:R-:W-:Y:S07]  /*e9c0*/  MOV R223, R191 ;  /* 0x000000bf00df7202 */ /* 0x000fee0000000f00 */
[----:B------:R2:W-:Y:S01]  /*e9d0*/  MUFU.EX2 R188, R114 ;  /* 0x0000007200bc7308 */ /* 0x0005e20000000800 */
[----:B------:R-:W-:Y:S02]  /*e9e0*/  MOV R245, R187 ;  /* 0x000000bb00f57202 */ /* 0x000fe40000000f00 */
[----:B------:R-:W-:Y:S07]  /*e9f0*/  MOV R222, R190 ;  /* 0x000000be00de7202 */ /* 0x000fee0000000f00 */
[----:B------:R2:W4:Y:S01]  /*ea00*/  MUFU.EX2 R187, R117 ;  /* 0x0000007500bb7308 */ /* 0x0005220000000800 */
[----:B------:R-:W-:Y:S09]  /*ea10*/  MOV R251, R189 ;  /* 0x000000bd00fb7202 */ /* 0x000ff20000000f00 */
[----:B------:R2:W-:Y:S01]  /*ea20*/  MUFU.EX2 R191, R116 ;  /* 0x0000007400bf7308 */ /* 0x0005e20000000800 */
[----:B-1----:R-:W-:Y:S09]  /*ea30*/  F2FP.F16.F32.PACK_AB R91, R203, R160 ;  /* 0x000000a0cb5b723e */ /* 0x002ff200000000ff */
[----:B------:R1:W-:Y:S01]  /*ea40*/  MUFU.EX2 R189, R123 ;  /* 0x0000007b00bd7308 */ /* 0x0003e20000000800 */
[--C-:B--2---:R-:W-:Y:S01]  /*ea50*/  FFMA.FTZ R114, R246, UR4, -R111.reuse ;  /* 0x00000004f6727c23 */ /* 0x104fe2000801086f */
[----:B------:R-:W-:Y:S08]  /*ea60*/  MOV R246, R223 ;  /* 0x000000df00f67202 */ /* 0x000ff00000000f00 */
[----:B------:R2:W4:Y:S01]  /*ea70*/  MUFU.EX2 R190, R122 ;  /* 0x0000007a00be7308 */ /* 0x0005220000000800 */
[----:B------:R-:W-:Y:S01]  /*ea80*/  MOV R223, R231 ;  /* 0x000000e700df7202 */ /* 0x000fe20000000f00 */
[--C-:B------:R-:W-:Y:S01]  /*ea90*/  FFMA.FTZ R117, R222, UR4, -R111.reuse ;  /* 0x00000004de757c23 */ /* 0x100fe2000801086f */
[----:B------:R-:W-:Y:S07]  /*eaa0*/  MOV R231, R185 ;  /* 0x000000b900e77202 */ /* 0x000fee0000000f00 */
[----:B------:R-:W-:Y:S01]  /*eab0*/  MUFU.EX2 R114, R114 ;  /* 0x0000007200727308 */ /* 0x000fe20000000800 */
[----:B------:R-:W-:Y:S01]  /*eac0*/  MOV R222, R229 ;  /* 0x000000e500de7202 */ /* 0x000fe20000000f00 */
[--C-:B------:R-:W-:Y:S01]  /*ead0*/  FFMA.FTZ R116, R251, UR4, -R111.reuse ;  /* 0x00000004fb747c23 */ /* 0x100fe2000801086f */
[----:B------:R-:W-:Y:S07]  /*eae0*/  MOV R229, R179 ;  /* 0x000000b300e57202 */ /* 0x000fee0000000f00 */
[----:B------:R-:W-:Y:S01]  /*eaf0*/  MUFU.EX2 R117, R117 ;  /* 0x0000007500757308 */ /* 0x000fe20000000800 */
[----:B------:R-:W-:Y:S01]  /*eb00*/  IMAD.MOV.U32 R251, RZ, RZ, R228 ;  /* 0x000000fffffb7224 */ /* 0x000fe200078e00e4 */
[----:B-1----:R-:W-:Y:S08]  /*eb10*/  MOV R123, R176 ;  /* 0x000000b0007b7202 */ /* 0x002ff00000000f00 */
[----:B------:R1:W-:Y:S01]  /*eb20*/  MUFU.EX2 R179, R118 ;  /* 0x0000007600b37308 */ /* 0x0003e20000000800 */
[----:B------:R-:W-:Y:S02]  /*eb30*/  MOV R228, R184 ;  /* 0x000000b800e47202 */ /* 0x000fe40000000f00 */
[----:B--2---:R-:W-:Y:S07]  /*eb40*/  MOV R122, R173 ;  /* 0x000000ad007a7202 */ /* 0x004fee0000000f00 */
[----:B------:R-:W-:Y:S10]  /*eb50*/  MUFU.EX2 R176, R130 ;  /* 0x0000008200b07308 */ /* 0x000ff40000000800 */
[----:B------:R-:W-:Y:S10]  /*eb60*/  MUFU.EX2 R173, R137 ;  /* 0x0000008900ad7308 */ /* 0x000ff40000000800 */
[----:B------:R-:W-:Y:S01]  /*eb70*/  MUFU.EX2 R130, R121 ;  /* 0x0000007900827308 */ /* 0x000fe20000000800 */
[--C-:B-1----:R-:W-:Y:S09]  /*eb80*/  FFMA.FTZ R118, R74, UR4, -R111.reuse ;  /* 0x000000044a767c23 */ /* 0x102ff2000801086f */
[----:B------:R-:W-:Y:S10]  /*eb90*/  MUFU.EX2 R121, R138 ;  /* 0x0000008a00797308 */ /* 0x000ff40000000800 */
[----:B------:R-:W-:Y:S01]  /*eba0*/  MUFU.EX2 R116, R116 ;  /* 0x0000007400747308 */ /* 0x000fe20000000800 */
[----:B---3--:R-:W-:Y:S01]  /*ebb0*/  FFMA.FTZ R79, R68, R80, R210 ;  /* 0x00000050444f7223 */ /* 0x008fe200000100d2 */
[----:B------:R-:W-:Y:S02]  /*ebc0*/  F2FP.F16.F32.PACK_AB R80, R216, R215 ;  /* 0x000000d7d850723e */ /* 0x000fe400000000ff */
[----:B------:R-:W-:Y:S01]  /*ebd0*/  MOV R68, R174 ;  /* 0x000000ae00447202 */ /* 0x000fe20000000f00 */
[----:B------:R-:W-:Y:S02]  /*ebe0*/  IMAD.MOV.U32 R174, RZ, RZ, R170 ;  /* 0x000000ffffae7224 */ /* 0x000fe400078e00aa */
[----:B------:R-:W-:Y:S03]  /*ebf0*/  FFMA.FTZ R78, R3, R89, R208 ;  /* 0x00000059034e7223 */ /* 0x000fe600000100d0 */
[----:B------:R1:W-:Y:S01]  /*ec00*/  MUFU.EX2 R170, R112 ;  /* 0x0000007000aa7308 */ /* 0x0003e20000000800 */
[----:B------:R-:W-:Y:S01]  /*ec10*/  F2FP.F16.F32.PACK_AB R89, R156, R157 ;  /* 0x0000009d9c59723e */ /* 0x000fe200000000ff */
[-C--:B------:R-:W-:Y:S03]  /*ec20*/  HMMA.16816.F32 R4, R80, R84.reuse, R4 ;  /* 0x000000545004723c */ /* 0x080fe60000001804 */
[----:B----4-:R-:W-:Y:S01]  /*ec30*/  FFMA.FTZ R120, R2, R88, R120 ;  /* 0x0000005802787223 */ /* 0x010fe20000010078 */
[----:B------:R-:W-:Y:S01]  /*ec40*/  F2FP.F16.F32.PACK_AB R88, R158, R159 ;  /* 0x0000009f9e58723e */ /* 0x000fe200000000ff */
[--C-:B------:R-:W-:Y:S01]  /*ec50*/  FFMA.FTZ R68, R68, UR4, -R111.reuse ;  /* 0x0000000444447c23 */ /* 0x100fe2000801086f */
[----:B------:R-:W-:Y:S01]  /*ec60*/  MOV R210, R186 ;  /* 0x000000ba00d27202 */ /* 0x000fe20000000f00 */
[--C-:B------:R-:W-:Y:S01]  /*ec70*/  FFMA.FTZ R2, R169, UR4, -R111.reuse ;  /* 0x00000004a9027c23 */ /* 0x100fe2000801086f */
[----:B------:R-:W-:Y:S02]  /*ec80*/  MOV R186, R202 ;  /* 0x000000ca00ba7202 */ /* 0x000fe40000000f00 */
[----:B------:R2:W3:Y:S01]  /*ec90*/  MUFU.EX2 R202, R115 ;  /* 0x0000007300ca7308 */ /* 0x0004e20000000800 */
[C---:B------:R-:W-:Y:S04]  /*eca0*/  HMMA.16816.F32 R8, R88.reuse, R84, R8 ;  /* 0x000000545808723c */ /* 0x040fe80000001808 */
[--C-:B-1----:R-:W-:Y:S01]  /*ecb0*/  FFMA.FTZ R112, R175, UR4, -R111.reuse ;  /* 0x00000004af707c23 */ /* 0x102fe2000801086f */
[--C-:B------:R-:W-:Y:S04]  /*ecc0*/  FFMA.FTZ R77, R186, UR4, -R111.reuse ;  /* 0x00000004ba4d7c23 */ /* 0x100fe8000801086f */
[----:B------:R1:W-:Y:S01]  /*ecd0*/  MUFU.EX2 R175, R68 ;  /* 0x0000004400af7308 */ /* 0x0003e20000000800 */
[----:B------:R-:W-:Y:S01]  /*ece0*/  MOV R208, R178 ;  /* 0x000000b200d07202 */ /* 0x000fe20000000f00 */
[-C--:B------:R-:W-:Y:S08]  /*ecf0*/  HMMA.16816.F32 R12, R88, R86.reuse, R12 ;  /* 0x00000056580c723c */ /* 0x080ff0000000180c */
[----:B------:R4:W-:Y:S01]  /*ed00*/  MUFU.EX2 R186, R113 ;  /* 0x0000007100ba7308 */ /* 0x0009e20000000800 */
[----:B------:R-:W-:Y:S01]  /*ed10*/  MOV R178, R200 ;  /* 0x000000c800b27202 */ /* 0x000fe20000000f00 */
[--C-:B--2---:R-:W-:Y:S08]  /*ed20*/  FFMA.FTZ R115, R171, UR4, -R111.reuse ;  /* 0x00000004ab737c23 */ /* 0x104ff0000801086f */
[----:B------:R-:W-:Y:S01]  /*ed30*/  MUFU.EX2 R200, R126 ;  /* 0x0000007e00c87308 */ /* 0x000fe20000000800 */
[----:B------:R-:W-:Y:S01]  /*ed40*/  MOV R3, R177 ;  /* 0x000000b100037202 */ /* 0x000fe20000000f00 */
[C---:B------:R-:W-:Y:S01]  /*ed50*/  HMMA.16816.F32 R16, R80.reuse, R86, R16 ;  /* 0x000000565010723c */ /* 0x040fe20000001810 */
[----:B------:R-:W2:Y:S07]  /*ed60*/  LDSM.16.MT88.4 R84, [R104+0xa000] ;  /* 0x00a000006854783b */ /* 0x000eae0000004200 */
[----:B------:R-:W-:Y:S01]  /*ed70*/  MUFU.EX2 R171, R119 ;  /* 0x0000007700ab7308 */ /* 0x000fe20000000800 */
[--C-:B------:R-:W-:Y:S01]  /*ed80*/  FFMA.FTZ R3, R3, UR4, -R111.reuse ;  /* 0x0000000403037c23 */ /* 0x100fe2000801086f */
[----:B------:R-:W-:Y:S08]  /*ed90*/  IMAD.MOV.U32 R185, RZ, RZ, R178 ;  /* 0x000000ffffb97224 */ /* 0x000ff000078e00b2 */
[----:B------:R3:W-:Y:S01]  /*eda0*/  MUFU.EX2 R169, R77 ;  /* 0x0000004d00a97308 */ /* 0x0007e20000000800 */
[----:B------:R-:W-:Y:S01]  /*edb0*/  MOV R178, R174 ;  /* 0x000000ae00b27202 */ /* 0x000fe20000000f00 */
[-C--:B------:R-:W-:Y:S01]  /*edc0*/  HMMA.16816.F32 R20, R80, R92.reuse, R20 ;  /* 0x0000005c5014723c */ /* 0x080fe20000001814 */
[----:B-1----:R-:W2:Y:S07]  /*edd0*/  LDL.LU R68, [R1+0xb8] ;  /* 0x0000b80001447983 */ /* 0x002eae0000300800 */
[----:B------:R-:W-:Y:S01]  /*ede0*/  MUFU.EX2 R174, R2 ;  /* 0x0000000200ae7308 */ /* 0x000fe20000000800 */
[--C-:B----4-:R-:W-:Y:S01]  /*edf0*/  FFMA.FTZ R113, R245, UR4, -R111.reuse ;  /* 0x00000004f5717c23 */ /* 0x110fe2000801086f */
[----:B------:R-:W-:Y:S02]  /*ee00*/  MOV R177, R168 ;  /* 0x000000a800b17202 */ /* 0x000fe40000000f00 */
[----:B------:R-:W-:Y:S06]  /*ee10*/  MOV R168, R201 ;  /* 0x000000c900a87202 */ /* 0x000fec0000000f00 */
[----:B------:R-:W-:Y:S01]  /*ee20*/  MUFU.EX2 R115, R115 ;  /* 0x0000007300737308 */ /* 0x000fe20000000800 */
[C---:B------:R-:W-:Y:S09]  /*ee30*/  HMMA.16816.F32 R24, R88.reuse, R92, R24 ;  /* 0x0000005c5818723c */ /* 0x040ff20000001818 */
[----:B------:R1:W4:Y:S01]  /*ee40*/  MUFU.EX2 R201, R125 ;  /* 0x0000007d00c97308 */ /* 0x0003220000000800 */
[----:B---3--:R-:W-:Y:S01]  /*ee50*/  F2FP.F16.F32.PACK_AB R77, R187, R188 ;  /* 0x000000bcbb4d723e */ /* 0x008fe200000000ff */
[----:B------:R-:W-:Y:S01]  /*ee60*/  FFMA.FTZ R119, R76, UR4, -R111 ;  /* 0x000000044c777c23 */ /* 0x000fe2000801086f */
[----:B------:R-:W-:Y:S01]  /*ee70*/  F2FP.F16.F32.PACK_AB R76, R190, R189 ;  /* 0x000000bdbe4c723e */ /* 0x000fe200000000ff */
[-C--:B------:R-:W-:Y:S03]  /*ee80*/  HMMA.16816.F32 R28, R88, R94.reuse, R28 ;  /* 0x0000005e581c723c */ /* 0x080fe6000000181c */
[----:B------:R-:W-:Y:S03]  /*ee90*/  MOV R184, R177 ;  /* 0x000000b100b87202 */ /* 0x000fe60000000f00 */
[----:B------:R-:W-:Y:S01]  /*eea0*/  MUFU.EX2 R119, R119 ;  /* 0x0000007700777308 */ /* 0x000fe20000000800 */
[----:B------:R-:W-:Y:S02]  /*eeb0*/  MOV R177, R168 ;  /* 0x000000a800b17202 */ /* 0x000fe40000000f00 */
[----:B------:R-:W-:Y:S01]  /*eec0*/  MOV R245, R184 ;  /* 0x000000b800f57202 */ /* 0x000fe20000000f00 */
[C---:B------:R-:W-:Y:S01]  /*eed0*/  HMMA.16816.F32 R32, R80.reuse, R94, R32 ;  /* 0x0000005e5020723c */ /* 0x040fe20000001820 */
[----:B------:R-:W-:Y:S05]  /*eee0*/  LDSM.16.MT88.4 R92, [R105+0x2000] ;  /* 0x00200000695c783b */ /* 0x000fea0000004200 */
[----:B------:R3:W2:Y:S01]  /*eef0*/  MUFU.EX2 R168, R3 ;  /* 0x0000000300a87308 */ /* 0x0006a20000000800 */
[----:B-1----:R-:W-:Y:S09]  /*ef00*/  MOV R125, R172 ;  /* 0x000000ac007d7202 */ /* 0x002ff20000000f00 */
[----:B------:R-:W-:Y:S01]  /*ef10*/  MUFU.EX2 R172, R127 ;  /* 0x0000007f00ac7308 */ /* 0x000fe20000000800 */
[-C--:B------:R-:W-:Y:S09]  /*ef20*/  HMMA.16816.F32 R36, R80, R96.reuse, R36 ;  /* 0x000000605024723c */ /* 0x080ff20000001824 */
[----:B------:R-:W-:Y:S10]  /*ef30*/  MUFU.EX2 R184, R131 ;  /* 0x0000008300b87308 */ /* 0x000ff40000000800 */
[----:B------:R-:W1:Y:S01]  /*ef40*/  MUFU.EX2 R131, R124 ;  /* 0x0000007c00837308 */ /* 0x000e620000000800 */
[C---:B------:R-:W-:Y:S09]  /*ef50*/  HMMA.16816.F32 R40, R88.reuse, R96, R40 ;  /* 0x000000605828723c */ /* 0x040ff20000001828 */
[----:B------:R-:W-:Y:S01]  /*ef60*/  MUFU.EX2 R124, R113 ;  /* 0x00000071007c7308 */ /* 0x000fe20000000800 */
[----:B---3--:R-:W-:Y:S01]  /*ef70*/  FADD.FTZ R3, R227, R79 ;  /* 0x0000004fe3037221 */ /* 0x008fe20000010000 */
[----:B------:R-:W-:Y:S08]  /*ef80*/  F2FP.F16.F32.PACK_AB R79, R202, R191 ;  /* 0x000000bfca4f723e */ /* 0x000ff000000000ff */
[----:B------:R-:W-:Y:S01]  /*ef90*/  MUFU.EX2 R113, R146 ;  /* 0x0000009200717308 */ /* 0x000fe20000000800 */
[-C--:B------:R-:W-:Y:S03]  /*efa0*/  HMMA.16816.F32 R44, R88, R98.reuse, R44 ;  /* 0x00000062582c723c */ /* 0x080fe6000000182c */
[----:B------:R-:W-:Y:S01]  /*efb0*/  FADD.FTZ R2, R246, R3 ;  /* 0x00000003f6027221 */ /* 0x000fe20000010000 */
[----:B------:R-:W-:Y:S05]  /*efc0*/  MOV R246, R185 ;  /* 0x000000b900f67202 */ /* 0x000fea0000000f00 */
[----:B------:R-:W-:Y:S01]  /*efd0*/  MUFU.EX2 R185, R141 ;  /* 0x0000008d00b97308 */ /* 0x000fe20000000800 */
[C---:B------:R-:W-:Y:S01]  /*efe0*/  HMMA.16816.F32 R48, R80.reuse, R98, R48 ;  /* 0x000000625030723c */ /* 0x040fe20000001830 */
[----:B------:R-:W-:Y:S07]  /*eff0*/  LDSM.16.MT88.4 R96, [R106+0x2000] ;  /* 0x002000006a60783b */ /* 0x000fee0000004200 */
[-C--:B------:R-:W-:Y:S08]  /*f000*/  HMMA.16816.F32 R52, R80, R100.reuse, R52 ;  /* 0x000000645034723c */ /* 0x080ff00000001834 */
[C---:B------:R-:W-:Y:S04]  /*f010*/  HMMA.16816.F32 R56, R88.reuse, R100, R56 ;  /* 0x000000645838723c */ /* 0x040fe80000001838 */
[--C-:B------:R-:W-:Y:S01]  /*f020*/  FFMA.FTZ R101, R210, UR4, -R111.reuse ;  /* 0x00000004d2657c23 */ /* 0x100fe2000801086f */
[--C-:B------:R-:W-:Y:S01]  /*f030*/  FFMA.FTZ R100, R208, UR4, -R111.reuse ;  /* 0x00000004d0647c23 */ /* 0x100fe2000801086f */
[----:B------:R-:W-:Y:S01]  /*f040*/  FFMA.FTZ R111, R73, UR4, -R111 ;  /* 0x00000004496f7c23 */ /* 0x000fe2000801086f */
[----:B------:R-:W-:Y:S01]  /*f050*/  FADD.FTZ R73, R226, R78 ;  /* 0x0000004ee2497221 */ /* 0x000fe20000010000 */
[-C--:B------:R-:W-:Y:S01]  /*f060*/  HMMA.16816.F32 R60, R88, R102.reuse, R60 ;  /* 0x00000066583c723c */ /* 0x080fe2000000183c */
[----:B------:R-:W3:Y:S01]  /*f070*/  LDSM.16.MT88.4 R88, [R107+0xa000] ;  /* 0x00a000006b58783b */ /* 0x000ee20000004200 */
[----:B------:R-:W-:Y:S01]  /*f080*/  MUFU.EX2 R126, R100 ;  /* 0x00000064007e7308 */ /* 0x000fe20000000800 */
[----:B----4-:R-:W-:Y:S01]  /*f090*/  F2FP.F16.F32.PACK_AB R78, R201, R200 ;  /* 0x000000c8c94e723e */ /* 0x010fe200000000ff */
[----:B------:R-:W-:Y:S01]  /*f0a0*/  FADD.FTZ R3, R125, R73 ;  /* 0x000000497d037221 */ /* 0x000fe20000010000 */
[----:B------:R-:W-:Y:S07]  /*f0b0*/  MOV R208, R177 ;  /* 0x000000b100d07202 */ /* 0x000fee0000000f00 */
[----:B------:R-:W-:Y:S01]  /*f0c0*/  MUFU.EX2 R111, R111 ;  /* 0x0000006f006f7308 */ /* 0x000fe20000000800 */
[----:B------:R-:W-:Y:S01]  /*f0d0*/  IMAD.MOV.U32 R210, RZ, RZ, R178 ;  /* 0x000000ffffd27224 */ /* 0x000fe200078e00b2 */
[----:B------:R-:W-:Y:S08]  /*f0e0*/  HMMA.16816.F32 R64, R80, R102, R64 ;  /* 0x000000665040723c */ /* 0x000ff00000001840 */
[----:B------:R-:W-:Y:S01]  /*f0f0*/  MUFU.EX2 R178, R136 ;  /* 0x0000008800b27308 */ /* 0x000fe20000000800 */
[----:B------:R-:W-:Y:S01]  /*f100*/  F2FP.F16.F32.PACK_AB R80, R186, R170 ;  /* 0x000000aaba50723e */ /* 0x000fe200000000ff */
[----:B------:R-:W-:Y:S01]  /*f110*/  FADD.FTZ R2, R208, R2 ;  /* 0x00000002d0027221 */ /* 0x000fe20000010000 */
[----:B------:R-:W-:Y:S07]  /*f120*/  F2FP.F16.F32.PACK_AB R81, R175, R169 ;  /* 0x000000a9af51723e */ /* 0x000fee00000000ff */
[----:B------:R-:W-:Y:S01]  /*f130*/  MUFU.EX2 R177, R142 ;  /* 0x0000008e00b17308 */ /* 0x000fe20000000800 */
[-C--:B--2---:R-:W-:Y:S09]  /*f140*/  HMMA.16816.F32 R4, R76, R84.reuse, R4 ;  /* 0x000000544c04723c */ /* 0x084ff20000001804 */
[----:B------:R-:W2:Y:S01]  /*f150*/  MUFU.EX2 R127, R101 ;  /* 0x00000065007f7308 */ /* 0x000ea20000000800 */
[----:B------:R-:W-:Y:S01]  /*f160*/  F2FP.F16.F32.PACK_AB R82, R179, R171 ;  /* 0x000000abb352723e */ /* 0x000fe200000000ff */
[----:B------:R-:W-:Y:S01]  /*f170*/  FADD.FTZ R73, R164, R2 ;  /* 0x00000002a4497221 */ /* 0x000fe20000010000 */
[----:B------:R-:W-:Y:S07]  /*f180*/  F2FP.F16.F32.PACK_AB R83, R174, R168 ;  /* 0x000000a8ae53723e */ /* 0x000fee00000000ff */
[----:B------:R-:W-:Y:S01]  /*f190*/  MUFU.EX2 R101, R154 ;  /* 0x0000009a00657308 */ /* 0x000fe20000000800 */
[----:B------:R-:W-:Y:S09]  /*f1a0*/  FADD.FTZ R74, R210, R3 ;  /* 0x00000003d24a7221 */ /* 0x000ff20000010000 */
[----:B------:R-:W4:Y:S01]  /*f1b0*/  MUFU.EX2 R125, R112 ;  /* 0x00000070007d7308 */ /* 0x000f220000000800 */
[C---:B------:R-:W-:Y:S09]  /*f1c0*/  HMMA.16816.F32 R8, R80.reuse, R84, R8 ;  /* 0x000000545008723c */ /* 0x040ff20000001808 */
[----:B------:R-:W4:Y:S10]  /*f1d0*/  MUFU.EX2 R112, R139 ;  /* 0x0000008b00707308 */ /* 0x000f340000000800 */
[----:B------:R-:W-:Y:S01]  /*f1e0*/  MUFU.EX2 R103, R140 ;  /* 0x0000008c00677308 */ /* 0x000fe20000000800 */
[-C--:B------:R-:W-:Y:S09]  /*f1f0*/  HMMA.16816.F32 R12, R80, R86.reuse, R12 ;  /* 0x00000056500c723c */ /* 0x080ff2000000180c */
[----:B------:R-:W-:Y:S10]  /*f200*/  MUFU.EX2 R102, R143 ;  /* 0x0000008f00667308 */ /* 0x000ff40000000800 */
[----:B------:R-:W-:Y:S01]  /*f210*/  MUFU.EX2 R100, R155 ;  /* 0x0000009b00647308 */ /* 0x000fe20000000800 */
[C---:B------:R-:W-:Y:S01]  /*f220*/  HMMA.16816.F32 R16, R76.reuse, R86, R16 ;  /* 0x000000564c10723c */ /* 0x040fe20000001810 */
[----:B------:R-:W4:Y:S07]  /*f230*/  LDSM.16.MT88.4 R84, [R104+0xa800] ;  /* 0x00a800006854783b */ /* 0x000f2e0000004200 */
[-C--:B---3--:R-:W-:Y:S08]  /*f240*/  HMMA.16816.F32 R20, R76, R88.reuse, R20 ;  /* 0x000000584c14723c */ /* 0x088ff00000001814 */
[C---:B------:R-:W-:Y:S08]  /*f250*/  HMMA.16816.F32 R24, R80.reuse, R88, R24 ;  /* 0x000000585018723c */ /* 0x040ff00000001818 */
[-C--:B------:R-:W-:Y:S08]  /*f260*/  HMMA.16816.F32 R28, R80, R90.reuse, R28 ;  /* 0x0000005a501c723c */ /* 0x080ff0000000181c */
[C---:B------:R-:W-:Y:S01]  /*f270*/  HMMA.16816.F32 R32, R76.reuse, R90, R32 ;  /* 0x0000005a4c20723c */ /* 0x040fe20000001820 */
[----:B------:R-:W3:Y:S07]  /*f280*/  LDSM.16.MT88.4 R88, [R107+0xa800] ;  /* 0x00a800006b58783b */ /* 0x000eee0000004200 */
[-C--:B------:R-:W-:Y:S08]  /*f290*/  HMMA.16816.F32 R36, R76, R92.reuse, R36 ;  /* 0x0000005c4c24723c */ /* 0x080ff00000001824 */
[C---:B------:R-:W-:Y:S08]  /*f2a0*/  HMMA.16816.F32 R40, R80.reuse, R92, R40 ;  /* 0x0000005c5028723c */ /* 0x040ff00000001828 */
[-C--:B------:R-:W-:Y:S08]  /*f2b0*/  HMMA.16816.F32 R44, R80, R94.reuse, R44 ;  /* 0x0000005e502c723c */ /* 0x080ff0000000182c */
[C---:B------:R-:W-:Y:S01]  /*f2c0*/  HMMA.16816.F32 R48, R76.reuse, R94, R48 ;  /* 0x0000005e4c30723c */ /* 0x040fe20000001830 */
[----:B------:R-:W3:Y:S07]  /*f2d0*/  LDSM.16.MT88.4 R92, [R105+0x2800] ;  /* 0x00280000695c783b */ /* 0x000eee0000004200 */
[-C--:B------:R-:W-:Y:S08]  /*f2e0*/  HMMA.16816.F32 R52, R76, R96.reuse, R52 ;  /* 0x000000604c34723c */ /* 0x080ff00000001834 */
[C---:B------:R-:W-:Y:S08]  /*f2f0*/  HMMA.16816.F32 R56, R80.reuse, R96, R56 ;  /* 0x000000605038723c */ /* 0x040ff00000001838 */
[-C--:B------:R-:W-:Y:S03]  /*f300*/  HMMA.16816.F32 R60, R80, R98.reuse, R60 ;  /* 0x00000062503c723c */ /* 0x080fe6000000183c */
[----:B-1----:R-:W-:Y:S02]  /*f310*/  F2FP.F16.F32.PACK_AB R80, R131, R130 ;  /* 0x000000828350723e */ /* 0x002fe400000000ff */
[----:B--2---:R-:W-:Y:S02]  /*f320*/  F2FP.F16.F32.PACK_AB R81, R127, R126 ;  /* 0x0000007e7f51723e */ /* 0x004fe400000000ff */
[----:B------:R-:W-:Y:S01]  /*f330*/  F2FP.F16.F32.PACK_AB R82, R128, R129 ;  /* 0x000000818052723e */ /* 0x000fe200000000ff */
[----:B------:R-:W-:Y:S01]  /*f340*/  HMMA.16816.F32 R64, R76, R98, R64 ;  /* 0x000000624c40723c */ /* 0x000fe20000001840 */
[----:B------:R-:W1:Y:S03]  /*f350*/  LDSM.16.MT88.4 R96, [R106+0x2800] ;  /* 0x002800006a60783b */ /* 0x000e660000004200 */
[----:B------:R-:W-:Y:S02]  /*f360*/  F2FP.F16.F32.PACK_AB R76, R178, R173 ;  /* 0x000000adb24c723e */ /* 0x000fe400000000ff */
[----:B------:R-:W-:Y:S02]  /*f370*/  F2FP.F16.F32.PACK_AB R77, R176, R172 ;  /* 0x000000acb04d723e */ /* 0x000fe400000000ff */
[----:B------:R-:W-:Y:S02]  /*f380*/  F2FP.F16.F32.PACK_AB R78, R185, R177 ;  /* 0x000000b1b94e723e */ /* 0x000fe400000000ff */
[----:B------:R-:W-:Y:S02]  /*f390*/  F2FP.F16.F32.PACK_AB R79, R184, R132 ;  /* 0x00000084b84f723e */ /* 0x000fe400000000ff */
[----:B----4-:R-:W-:Y:S05]  /*f3a0*/  F2FP.F16.F32.PACK_AB R83, R124, R125 ;  /* 0x0000007d7c53723e */ /* 0x010fea00000000ff */
[-C--:B------:R-:W-:Y:S08]  /*f3b0*/  HMMA.16816.F32 R4, R76, R84.reuse, R4 ;  /* 0x000000544c04723c */ /* 0x080ff00000001804 */
[C---:B------:R-:W-:Y:S08]  /*f3c0*/  HMMA.16816.F32 R8, R80.reuse, R84, R8 ;  /* 0x000000545008723c */ /* 0x040ff00000001808 */
[-C--:B------:R-:W-:Y:S08]  /*f3d0*/  HMMA.16816.F32 R12, R80, R86.reuse, R12 ;  /* 0x00000056500c723c */ /* 0x080ff0000000180c */
[C---:B------:R-:W-:Y:S01]  /*f3e0*/  HMMA.16816.F32 R16, R76.reuse, R86, R16 ;  /* 0x000000564c10723c */ /* 0x040fe20000001810 */
[----:B------:R-:W2:Y:S07]  /*f3f0*/  LDSM.16.MT88.4 R84, [R104+0xb000] ;  /* 0x00b000006854783b */ /* 0x000eae0000004200 */
[-C--:B---3--:R-:W-:Y:S08]  /*f400*/  HMMA.16816.F32 R20, R76, R88.reuse, R20 ;  /* 0x000000584c14723c */ /* 0x088ff00000001814 */
[C---:B------:R-:W-:Y:S08]  /*f410*/  HMMA.16816.F32 R24, R80.reuse, R88, R24 ;  /* 0x000000585018723c */ /* 0x040ff00000001818 */
[-C--:B------:R-:W-:Y:S08]  /*f420*/  HMMA.16816.F32 R28, R80, R90.reuse, R28 ;  /* 0x0000005a501c723c */ /* 0x080ff0000000181c */
[C---:B------:R-:W-:Y:S01]  /*f430*/  HMMA.16816.F32 R32, R76.reuse, R90, R32 ;  /* 0x0000005a4c20723c */ /* 0x040fe20000001820 */
[----:B------:R-:W3:Y:S03]  /*f440*/  LDSM.16.MT88.4 R88, [R107+0xb000] ;  /* 0x00b000006b58783b */ /* 0x000ee60000004200 */
[----:B------:R-:W-:Y:S01]  /*f450*/  FFMA.FTZ R0, R0, R68, R224 ;  /* 0x0000004400007223 */ /* 0x000fe200000100e0 */
[----:B------:R-:W-:Y:S03]  /*f460*/  FADD.FTZ R68, R225, R120 ;  /* 0x00000078e1447221 */ /* 0x000fe60000010000 */
[-C--:B------:R-:W-:Y:S01]  /*f470*/  HMMA.16816.F32 R36, R76, R92.reuse, R36 ;  /* 0x0000005c4c24723c */ /* 0x080fe20000001824 */
[----:B------:R-:W-:Y:S02]  /*f480*/  MUFU.EX2 R120, R145 ;  /* 0x0000009100787308 */ /* 0x000fe40000000800 */
[----:B------:R-:W-:Y:S01]  /*f490*/  FADD.FTZ R0, R218, R0 ;  /* 0x00000000da007221 */ /* 0x000fe20000010000 */
[----:B------:R-:W-:Y:S07]  /*f4a0*/  FADD.FTZ R68, R122, R68 ;  /* 0x000000447a447221 */ /* 0x000fee0000010000 */
[----:B------:R-:W-:Y:S01]  /*f4b0*/  MUFU.EX2 R122, R144 ;  /* 0x00000090007a7308 */ /* 0x000fe20000000800 */
[----:B------:R-:W-:Y:S01]  /*f4c0*/  FADD.FTZ R0, R123, R0 ;  /* 0x000000007b007221 */ /* 0x000fe20000010000 */
[C---:B------:R-:W-:Y:S08]  /*f4d0*/  HMMA.16816.F32 R40, R80.reuse, R92, R40 ;  /* 0x0000005c5028723c */ /* 0x040ff00000001828 */
[----:B------:R-:W4:Y:S01]  /*f4e0*/  MUFU.EX2 R123, R149 ;  /* 0x00000095007b7308 */ /* 0x000f220000000800 */
        /* <DEDUP_REMOVED lines=9> */
[C---:B------:R-:W-:Y:S01]  /*f580*/  HMMA.16816.F32 R48, R76.reuse, R94, R48 ;  /* 0x0000005e4c30723c */ /* 0x040fe20000001830 */
[----:B------:R-:W3:Y:S03]  /*f590*/  LDSM.16.MT88.4 R92, [R105+0x3000] ;  /* 0x00300000695c783b */ /* 0x000ee60000004200 */
[----:B------:R-:W-:Y:S01]  /*f5a0*/  FADD.FTZ R74, R247, R0 ;  /* 0x00000000f74a7221 */ /* 0x000fe20000010000 */
[----:B------:R-:W-:Y:S01]  /*f5b0*/  FADD.FTZ R0, R197, R2 ;  /* 0x00000002c5007221 */ /* 0x000fe20000010000 */
[----:B------:R-:W-:Y:S01]  /*f5c0*/  FADD.FTZ R68, R222, R68 ;  /* 0x00000044de447221 */ /* 0x000fe20000010000 */
[----:B------:R-:W-:Y:S01]  /*f5d0*/  FADD.FTZ R3, R230, R3 ;  /* 0x00000003e6037221 */ /* 0x000fe20000010000 */
[-C--:B-1----:R-:W-:Y:S03]  /*f5e0*/  HMMA.16816.F32 R52, R76, R96.reuse, R52 ;  /* 0x000000604c34723c */ /* 0x082fe60000001834 */
[----:B------:R-:W-:Y:S01]  /*f5f0*/  FADD.FTZ R0, R231, R0 ;  /* 0x00000000e7007221 */ /* 0x000fe20000010000 */
[----:B------:R-:W-:Y:S01]  /*f600*/  FADD.FTZ R68, R223, R68 ;  /* 0x00000044df447221 */ /* 0x000fe20000010000 */
[----:B------:R-:W3:Y:S01]  /*f610*/  LDL.LU R231, [R1+0xa4] ;  /* 0x0000a40001e77983 */ /* 0x000ee20000300800 */
[----:B------:R-:W-:Y:S01]  /*f620*/  FADD.FTZ R73, R242, R3 ;  /* 0x00000003f2497221 */ /* 0x000fe20000010000 */
[----:B------:R-:W-:Y:S01]  /*f630*/  FADD.FTZ R3, R228, R74 ;  /* 0x0000004ae4037221 */ /* 0x000fe20000010000 */
[C---:B------:R-:W-:Y:S04]  /*f640*/  HMMA.16816.F32 R56, R80.reuse, R96, R56 ;  /* 0x000000605038723c */ /* 0x040fe80000001838 */
[----:B------:R-:W-:Y:S01]  /*f650*/  FADD.FTZ R2, R229, R73 ;  /* 0x00000049e5027221 */ /* 0x000fe20000010000 */
[----:B------:R-:W-:Y:S01]  /*f660*/  FADD.FTZ R73, R196, R68 ;  /* 0x00000044c4497221 */ /* 0x000fe20000010000 */
[----:B------:R-:W-:Y:S02]  /*f670*/  FADD.FTZ R3, R193, R3 ;  /* 0x00000003c1037221 */ /* 0x000fe40000010000 */
[-C--:B------:R-:W-:Y:S03]  /*f680*/  HMMA.16816.F32 R60, R80, R98.reuse, R60 ;  /* 0x00000062503c723c */ /* 0x080fe6000000183c */
[----:B------:R-:W-:Y:S01]  /*f690*/  FADD.FTZ R68, R166, R2 ;  /* 0x00000002a6447221 */ /* 0x000fe20000010000 */
[----:B------:R-:W-:Y:S01]  /*f6a0*/  FADD.FTZ R2, R165, R0 ;  /* 0x00000000a5027221 */ /* 0x000fe20000010000 */
[----:B------:R-:W-:Y:S01]  /*f6b0*/  FADD.FTZ R73, R199, R73 ;  /* 0x00000049c7497221 */ /* 0x000fe20000010000 */
[----:B------:R-:W-:Y:S01]  /*f6c0*/  LDSM.16.MT88.4 R164, [R107+0xb800] ;  /* 0x00b800006ba4783b */ /* 0x000fe20000004200 */
[----:B------:R-:W-:Y:S01]  /*f6d0*/  FADD.FTZ R68, R182, R68 ;  /* 0x00000044b6447221 */ /* 0x000fe20000010000 */
[----:B------:R-:W-:Y:S04]  /*f6e0*/  HMMA.16816.F32 R64, R76, R98, R64 ;  /* 0x000000624c40723c */ /* 0x000fe80000001840 */
[----:B------:R-:W-:Y:S01]  /*f6f0*/  F2FP.F16.F32.PACK_AB R76, R220, R221 ;  /* 0x000000dddc4c723e */ /* 0x000fe200000000ff */
[----:B------:R-:W-:Y:S01]  /*f700*/  FADD.FTZ R2, R180, R2 ;  /* 0x00000002b4027221 */ /* 0x000fe20000010000 */
[----:B------:R-:W-:Y:S01]  /*f710*/  F2FP.F16.F32.PACK_AB R77, R121, R112 ;  /* 0x00000070794d723e */ /* 0x000fe200000000ff */
[----:B------:R-:W1:Y:S01]  /*f720*/  LDSM.16.MT88.4 R96, [R106+0x3000] ;  /* 0x003000006a60783b */ /* 0x000e620000004200 */
[----:B----4-:R-:W-:Y:S01]  /*f730*/  F2FP.F16.F32.PACK_AB R78, R123, R113 ;  /* 0x000000717b4e723e */ /* 0x010fe200000000ff */
[----:B------:R-:W-:Y:S01]  /*f740*/  FADD.FTZ R0, R243, R3 ;  /* 0x00000003f3007221 */ /* 0x000fe20000010000 */
[----:B------:R-:W-:Y:S01]  /*f750*/  F2FP.F16.F32.PACK_AB R79, R122, R120 ;  /* 0x000000787a4f723e */ /* 0x000fe200000000ff */
[----:B------:R-:W-:Y:S01]  /*f760*/  FADD.FTZ R3, R198, R73 ;  /* 0x00000049c6037221 */ /* 0x000fe20000010000 */
[----:B------:R-:W-:Y:S01]  /*f770*/  FADD.FTZ R73, R183, R68 ;  /* 0x00000044b7497221 */ /* 0x000fe20000010000 */
[----:B------:R-:W-:Y:S01]  /*f780*/  FADD.FTZ R68, R181, R2 ;  /* 0x00000002b5447221 */ /* 0x000fe20000010000 */
[----:B------:R-:W-:Y:S01]  /*f790*/  F2FP.F16.F32.PACK_AB R80, R134, R133 ;  /* 0x000000858650723e */ /* 0x000fe200000000ff */
[----:B------:R-:W-:Y:S01]  /*f7a0*/  LDSM.16.MT88.4 R180, [R105+0x3800] ;  /* 0x0038000069b4783b */ /* 0x000fe20000004200 */
[----:B------:R-:W-:Y:S01]  /*f7b0*/  F2FP.F16.F32.PACK_AB R81, R115, R114 ;  /* 0x000000727351723e */ /* 0x000fe200000000ff */
[-C--:B--2---:R-:W-:Y:S03]  /*f7c0*/  HMMA.16816.F32 R4, R76, R84.reuse, R4 ;  /* 0x000000544c04723c */ /* 0x084fe60000001804 */
[----:B------:R-:W-:Y:S01]  /*f7d0*/  F2FP.F16.F32.PACK_AB R82, R102, R103 ;  /* 0x000000676652723e */ /* 0x000fe200000000ff */
[----:B------:R-:W-:Y:S01]  /*f7e0*/  FADD.FTZ R2, R219, R73 ;  /* 0x00000049db027221 */ /* 0x000fe20000010000 */
[----:B------:R-:W-:Y:S01]  /*f7f0*/  F2FP.F16.F32.PACK_AB R83, R117, R116 ;  /* 0x000000747553723e */ /* 0x000fe200000000ff */
[----:B------:R-:W-:Y:S01]  /*f800*/  FADD.FTZ R74, R244, R3 ;  /* 0x00000003f44a7221 */ /* 0x000fe20000010000 */
[----:B------:R-:W-:Y:S01]  /*f810*/  F2FP.F16.F32.PACK_AB R198, R101, R100 ;  /* 0x0000006465c6723e */ /* 0x000fe200000000ff */
[----:B------:R-:W-:Y:S04]  /*f820*/  FADD.FTZ R2, R159, R2 ;  /* 0x000000029f027221 */ /* 0x000fe80000010000 */
[C---:B------:R-:W-:Y:S01]  /*f830*/  HMMA.16816.F32 R8, R80.reuse, R84, R8 ;  /* 0x000000545008723c */ /* 0x040fe20000001808 */
[----:B------:R-:W2:Y:S10]  /*f840*/  MUFU.EX2 R85, R75 ;  /* 0x0000004b00557308 */ /* 0x000eb40000000800 */
[----:B------:R-:W-:Y:S01]  /*f850*/  MUFU.EX2 R84, R205 ;  /* 0x000000cd00547308 */ /* 0x000fe20000000800 */
[-C--:B------:R-:W-:Y:S03]  /*f860*/  HMMA.16816.F32 R12, R80, R86.reuse, R12 ;  /* 0x00000056500c723c */ /* 0x080fe6000000180c */
[----:B--2---:R-:W-:Y:S05]  /*f870*/  F2FP.F16.F32.PACK_AB R193, R85, R119 ;  /* 0x0000007755c1723e */ /* 0x004fea00000000ff */
[C---:B------:R-:W-:Y:S01]  /*f880*/  HMMA.16816.F32 R16, R76.reuse, R86, R16 ;  /* 0x000000564c10723c */ /* 0x040fe20000001810 */
[----:B------:R-:W2:Y:S03]  /*f890*/  MUFU.EX2 R86, R204 ;  /* 0x000000cc00567308 */ /* 0x000ea60000000800 */
[----:B------:R-:W-:Y:S07]  /*f8a0*/  FADD.FTZ R75, R195, R0 ;  /* 0x00000000c34b7221 */ /* 0x000fee0000010000 */
[----:B------:R-:W-:Y:S01]  /*f8b0*/  MUFU.EX2 R87, R207 ;  /* 0x000000cf00577308 */ /* 0x000fe20000000800 */
[----:B------:R-:W-:Y:S01]  /*f8c0*/  IADD3 R0, PT, PT, R241, 0x1, RZ ;  /* 0x00000001f1007810 */ /* 0x000fe20007ffe0ff */
[-C--:B---3--:R-:W-:Y:S03]  /*f8d0*/  HMMA.16816.F32 R20, R76, R88.reuse, R20 ;  /* 0x000000584c14723c */ /* 0x088fe60000001814 */
[----:B------:R-:W-:Y:S01]  /*f8e0*/  FADD.FTZ R3, R249, R75 ;  /* 0x0000004bf9037221 */ /* 0x000fe20000010000 */
[----:B------:R-:W-:Y:S01]  /*f8f0*/  ISETP.GT.AND P1, PT, R0, RZ, PT ;  /* 0x000000ff0000720c */ /* 0x000fe20003f24270 */
[----:B------:R-:W-:Y:S02]  /*f900*/  FADD.FTZ R0, R217, R68 ;  /* 0x00000044d9007221 */ /* 0x000fe40000010000 */
[----:B------:R-:W-:Y:S01]  /*f910*/  FADD.FTZ R3, R212, R3 ;  /* 0x00000003d4037221 */ /* 0x000fe20000010000 */
[C---:B------:R-:W-:Y:S01]  /*f920*/  HMMA.16816.F32 R24, R80.reuse, R88, R24 ;  /* 0x000000585018723c */ /* 0x040fe20000001818 */
[----:B------:R-:W-:Y:S03]  /*f930*/  MUFU.EX2 R88, R148 ;  /* 0x0000009400587308 */ /* 0x000fe60000000800 */
[----:B--2---:R-:W-:Y:S01]  /*f940*/  F2FP.F16.F32.PACK_AB R194, R86, R84 ;  /* 0x0000005456c2723e */ /* 0x004fe200000000ff */
[----:B------:R-:W-:Y:S06]  /*f950*/  FADD.FTZ R0, R157, R0 ;  /* 0x000000009d007221 */ /* 0x000fec0000010000 */
[----:B------:R-:W2:Y:S01]  /*f960*/  MUFU.EX2 R89, R206 ;  /* 0x000000ce00597308 */ /* 0x000ea20000000800 */
[-C--:B------:R-:W-:Y:S08]  /*f970*/  HMMA.16816.F32 R28, R80, R90.reuse, R28 ;  /* 0x0000005a501c723c */ /* 0x080ff0000000181c */
[C---:B------:R-:W-:Y:S01]  /*f980*/  HMMA.16816.F32 R32, R76.reuse, R90, R32 ;  /* 0x0000005a4c20723c */ /* 0x040fe20000001820 */
[----:B------:R-:W-:Y:S03]  /*f990*/  MUFU.EX2 R90, R153 ;  /* 0x00000099005a7308 */ /* 0x000fe60000000800 */
[----:B--2---:R-:W-:Y:S07]  /*f9a0*/  F2FP.F16.F32.PACK_AB R192, R89, R87 ;  /* 0x0000005759c0723e */ /* 0x004fee00000000ff */
[----:B------:R-:W2:Y:S01]  /*f9b0*/  MUFU.EX2 R91, R147 ;  /* 0x00000093005b7308 */ /* 0x000ea20000000800 */
[-C--:B------:R-:W-:Y:S08]  /*f9c0*/  HMMA.16816.F32 R36, R76, R92.reuse, R36 ;  /* 0x0000005c4c24723c */ /* 0x080ff00000001824 */
[C---:B------:R-:W-:Y:S01]  /*f9d0*/  HMMA.16816.F32 R40, R80.reuse, R92, R40 ;  /* 0x0000005c5028723c */ /* 0x040fe20000001828 */
[----:B------:R-:W3:Y:S03]  /*f9e0*/  MUFU.EX2 R93, R151 ;  /* 0x00000097005d7308 */ /* 0x000ee60000000800 */
[----:B--2---:R-:W-:Y:S07]  /*f9f0*/  F2FP.F16.F32.PACK_AB R197, R91, R88 ;  /* 0x000000585bc5723e */ /* 0x004fee00000000ff */
[----:B------:R2:W-:Y:S01]  /*fa00*/  MUFU.EX2 R92, R150 ;  /* 0x00000096005c7308 */ /* 0x0005e20000000800 */
[-C--:B------:R-:W-:Y:S03]  /*fa10*/  HMMA.16816.F32 R44, R80, R94.reuse, R44 ;  /* 0x0000005e502c723c */ /* 0x080fe6000000182c */
[----:B---3--:R-:W-:Y:S05]  /*fa20*/  F2FP.F16.F32.PACK_AB R196, R93, R90 ;  /* 0x0000005a5dc4723e */ /* 0x008fea00000000ff */
[C---:B------:R-:W-:Y:S01]  /*fa30*/  HMMA.16816.F32 R48, R76.reuse, R94, R48 ;  /* 0x0000005e4c30723c */ /* 0x040fe20000001830 */
[----:B------:R-:W3:Y:S01]  /*fa40*/  MUFU.EX2 R94, R152 ;  /* 0x00000098005e7308 */ /* 0x000ee20000000800 */
[----:B--2---:R-:W2:Y:S06]  /*fa50*/  LDSM.16.MT88.4 R148, [R104+0xb800] ;  /* 0x00b800006894783b */ /* 0x004eac0000004200 */
[-C--:B-1----:R-:W-:Y:S03]  /*fa60*/  HMMA.16816.F32 R52, R76, R96.reuse, R52 ;  /* 0x000000604c34723c */ /* 0x082fe60000001834 */
[----:B---3--:R-:W-:Y:S05]  /*fa70*/  F2FP.F16.F32.PACK_AB R199, R94, R92 ;  /* 0x0000005c5ec7723e */ /* 0x008fea00000000ff */
[C---:B------:R-:W-:Y:S08]  /*fa80*/  HMMA.16816.F32 R56, R80.reuse, R96, R56 ;  /* 0x000000605038723c */ /* 0x040ff00000001838 */
[-C--:B------:R-:W-:Y:S01]  /*fa90*/  HMMA.16816.F32 R60, R80, R98.reuse, R60 ;  /* 0x00000062503c723c */ /* 0x080fe2000000183c */
[----:B------:R-:W1:Y:S07]  /*faa0*/  MUFU.EX2 R80, R118 ;  /* 0x0000007600507308 */ /* 0x000e6e0000000800 */
[----:B------:R-:W-:Y:S04]  /*fab0*/  HMMA.16816.F32 R64, R76, R98, R64 ;  /* 0x000000624c40723c */ /* 0x000fe80000001840 */
[----:B-1----:R-:W-:Y:S04]  /*fac0*/  F2FP.F16.F32.PACK_AB R195, R111, R80 ;  /* 0x000000506fc3723e */ /* 0x002fe800000000ff */
[-C--:B--2---:R-:W-:Y:S05]  /*fad0*/  HMMA.16816.F32 R140, R196, R148.reuse, R4 ;  /* 0x00000094c48c723c */ /* 0x084fea0000001804 */
        /* <DEDUP_REMOVED lines=18> */
[----:B------:R-:W1:Y:S01]  /*fc00*/  LDSM.16.MT88.4 R4, [R106+0x3800] ;  /* 0x003800006a04783b */ /* 0x000e620000004200 */
        /* <DEDUP_REMOVED lines=13> */
[----:B------:R-:W-:Y:S02]  /*fce0*/  FADD.FTZ R0, R168, R0 ;  /* 0x00000000a8007221 */ /* 0x000fe40000010000 */
        /* <DEDUP_REMOVED lines=58> */
[C---:B-1----:R-:W-:Y:S02]  /*10090*/  LEA R231, P0, -R2.reuse, R231, 0x8 ;  /* 0x000000e702e77211 */ /* 0x042fe400078041ff */
[----:B------:R-:W-:Y:S01]  /*100a0*/  HMMA.16816.F32 R196, R196, R6, R64 ;  /* 0x00000006c4c4723c */ /* 0x000fe20000001840 */
[----:B------:R1:W-:Y:S03]  /*100b0*/  STL [R1+0xb4], R0 ;  /* 0x0000b40001007387 */ /* 0x0003e60000100800 */
[----:B------:R-:W-:Y:S01]  /*100c0*/  MOV R134, R69 ;  /* 0x0000004500867202 */ /* 0x000fe20000000f00 */
[----:B------:R2:W-:Y:S01]  /*100d0*/  STL [R1+0xb0], R5 ;  /* 0x0000b00501007387 */ /* 0x0005e20000100800 */
[----:B------:R-:W-:Y:S02]  /*100e0*/  MOV R133, R70 ;  /* 0x0000004600857202 */ /* 0x000fe40000000f00 */
[----:B------:R-:W-:Y:S01]  /*100f0*/  MOV R132, R71 ;  /* 0x0000004700847202 */ /* 0x000fe20000000f00 */
[----:B------:R-:W-:Y:S01]  /*10100*/  STL [R1+0xa4], R231 ;  /* 0x0000a4e701007387 */ /* 0x000fe20000100800 */
[----:B-1----:R-:W-:Y:S01]  /*10110*/  SHF.L.U64.HI R0, R2, 0x8, R3 ;  /* 0x0000000802007819 */ /* 0x002fe20000010203 */
[----:B------:R-:W-:Y:S01]  /*10120*/  FADD.FTZ R3, R111, R4 ;  /* 0x000000046f037221 */ /* 0x000fe20000010000 */
[----:B------:R-:W-:Y:S02]  /*10130*/  VIADD R2, R241, 0xffffffff ;  /* 0xfffffffff1027836 */ /* 0x000fe40000000000 */
[----:B--2---:R-:W-:Y:S01]  /*10140*/  FADD.FTZ R5, R86, R9 ;  /* 0x0000000956057221 */ /* 0x004fe20000010000 */
[----:B------:R-:W-:Y:S04]  /*10150*/  IADD3.X R252, PT, PT, R252, ~R0, RZ, P0, !PT ;  /* 0x80000000fcfc7210 */ /* 0x000fe800007fe4ff */
[----:B------:R-:W-:Y:S04]  /*10160*/  STL [R1+0xac], R5 ;  /* 0x0000ac0501007387 */ /* 0x000fe80000100800 */
[----:B------:R1:W-:Y:S04]  /*10170*/  STL [R1+0xb8], R3 ;  /* 0x0000b80301007387 */ /* 0x0003e80000100800 */
[----:B------:R2:W-:Y:S04]  /*10180*/  STL [R1+0x74], R2 ;  /* 0x0000740201007387 */ /* 0x0005e80000100800 */
[----:B------:R2:W-:Y:S01]  /*10190*/  STL [R1+0xa0], R252 ;  /* 0x0000a0fc01007387 */ /* 0x0005e20000100800 */
[----:B-1----:R-:W-:Y:S01]  /*101a0*/  MOV R3, R72 ;  /* 0x0000004800037202 */ /* 0x002fe20000000f00 */
[----:B------:R-:W-:Y:S06]  /*101b0*/  @P1 BRA `(.L_x_43) ;  /* 0xffffff94000c1947 */ /* 0x000fec000383ffff */
.L_x_42:
[----:B------:R-:W2:Y:S01]  /*101c0*/  LDL.LU R4, [R1+0xb4] ;  /* 0x0000b40001047983 */ /* 0x000ea20000300800 */
[----:B------:R-:W1:Y:S03]  /*101d0*/  LDCU.U8 UR4, c[0x0][0x549] ;  /* 0x0000a920ff0477ac */ /* 0x000e660008000000 */
[----:B------:R-:W3:Y:S01]  /*101e0*/  LDL.LU R5, [R1+0xb0] ;  /* 0x0000b00001057983 */ /* 0x000ee20000300800 */
[----:B------:R-:W-:Y:S01]  /*101f0*/  MOV R35, 0x10 ;  /* 0x0000001000237802 */ /* 0x000fe20000000f00 */
[----:B------:R-:W4:Y:S01]  /*10200*/  S2UR UR6, SR_CTAID.X ;  /* 0x00000000000679c3 */ /* 0x000f220000002500 */
[----:B------:R-:W2:Y:S01]  /*10210*/  LDCU UR7, c[0x0][0x434] ;  /* 0x00008680ff0777ac */ /* 0x000ea20008000800 */
[----:B------:R-:W4:Y:S01]  /*10220*/  LDL.LU R8, [R1+0xac] ;  /* 0x0000ac0001087983 */ /* 0x000f220000300800 */
        /* <DEDUP_REMOVED lines=11> */
[----:B--2--5:R-:W2:Y:S04]  /*102e0*/  SHFL.BFLY PT, R2, R4, 0x2, 0x1f ;  /* 0x0c401f0004027f89 */ /* 0x024ea800000e0000 */
[----:B---3--:R-:W3:Y:S04]  /*102f0*/  SHFL.BFLY PT, R0, R5, 0x2, 0x1f ;  /* 0x0c401f0005007f89 */ /* 0x008ee800000e0000 */
        /* <DEDUP_REMOVED lines=14> */
[----:B------:R-:W-:Y:S01]  /*103e0*/  SHF.L.U32 R2, R108, 0x5, RZ ;  /* 0x000000056c027819 */ /* 0x000fe200000006ff */
        /* <DEDUP_REMOVED lines=36> */
[C---:B------:R-:W-:Y:S01]  /*10630*/  FMUL.FTZ R143, R3.reuse, R143 ;  /* 0x0000008f038f7220 */ /* 0x040fe20000410000 */
        /* <DEDUP_REMOVED lines=142> */
.L_x_46:
        /* <DEDUP_REMOVED lines=81> */
.L_x_48:
[----:B------:R-:W-:Y:S05]  /*11430*/  BSYNC.RECONVERGENT B0 ;  /* 0x0000000000007941 */ /* 0x000fea0003800200 */
.L_x_47:
        /* <DEDUP_REMOVED lines=45> */
.L_x_49:
        /* <DEDUP_REMOVED lines=15> */
.L_x_1457:


//--------------------- .text._ZN5flash16flash_fwd_kernelI23Flash_fwd_kernel_traitsILi64ELi128ELi128ELi4ELb0ELb0EN7cutlass6half_tE19Flash_kernel_traitsILi64ELi128ELi128ELi4ES3_EELb0ELb1ELb0ELb0ELb0ELb1ELb0ELb0EEEvNS_16Flash_fwd_paramsE --------------------------
	.section	.text._ZN5flash16flash_fwd_kernelI23Flash_fwd_kernel_traitsILi64ELi128ELi128ELi4ELb0ELb0EN7cutlass6half_tE19Flash_kernel_traitsILi64ELi128ELi128ELi4ES3_EELb0ELb1ELb0ELb0ELb0ELb1ELb0ELb0EEEvNS_16Flash_fwd_paramsE,"ax",@progbits
	.align	128
        .global         _ZN5flash16flash_fwd_kernelI23Flash_fwd_kernel_traitsILi64ELi128ELi128ELi4ELb0ELb0EN7cutlass6half_tE19Flash_kernel_traitsILi64ELi128ELi128ELi4ES3_EELb0ELb1ELb0ELb0ELb0ELb1ELb0ELb0EEEvNS_16Flash_fwd_paramsE
        .type           _ZN5flash16flash_fwd_kernelI23Flash_fwd_kernel_traitsILi64ELi128ELi128ELi4ELb0ELb0EN7cutlass6half_tE19Flash_kernel_traitsILi64ELi128ELi128ELi4ES3_EELb0ELb1ELb0ELb0ELb0ELb1ELb0ELb0EEEvNS_16Flash_fwd_paramsE,@function
        .size           _ZN5flash16flash_fwd_kernelI23Flash_fwd_kernel_traitsILi64ELi128ELi128ELi4ELb0ELb0EN7cutlass6half_tE19Flash_kernel_traitsILi64ELi128ELi128ELi4ES3_EELb0ELb1ELb0ELb0ELb0ELb1ELb0ELb0EEEvNS_16Flash_fwd_paramsE,(.L_x_1458 - _ZN5flash16flash_fwd_kernelI23Flash_fwd_kernel_traitsILi64ELi128ELi128ELi4ELb0ELb0EN7cutlass6half_tE19Flash_kernel_traitsILi64ELi128ELi128ELi4ES3_EELb0ELb1ELb0ELb0ELb0ELb1ELb0ELb0EEEvNS_16Flash_fwd_paramsE)
        .other          _ZN5flash16flash_fwd_kernelI23Flash_fwd_kernel_traitsILi64ELi128ELi128ELi4ELb0ELb0EN7cutlass6half_tE19Flash_kernel_traitsILi64ELi128ELi128ELi4ES3_EELb0ELb1ELb0ELb0ELb0ELb1ELb0ELb0EEEvNS_16Flash_fwd_paramsE,@"STO_CUDA_ENTRY STV_DEFAULT"
_ZN5flash16flash_fwd_kernelI23Flash_fwd_kernel_traitsILi64ELi128ELi128ELi4ELb0ELb0EN7cutlass6half_tE19Flash_kernel_traitsILi64ELi128ELi128ELi4ES3_EELb0ELb1ELb0ELb0ELb0ELb1ELb0ELb0EEEvNS_16Flash_fwd_paramsE:
.text._ZN5flash16flash_fwd_kernelI23Flash_fwd_kernel_traitsILi64ELi128ELi128ELi4ELb0ELb0EN7cutlass6half_tE19Flash_kernel_traitsILi64ELi128ELi128ELi4ES3_EELb0ELb1ELb0ELb0ELb0ELb1ELb0ELb0EEEvNS_16Flash_fwd_paramsE:
[----:B------:R-:W1:Y:S01]  /*0000*/  LDC R1, c[0x0][0x37c] ;  /* 0x0000df00ff017b82 */ /* 0x000e620000000800 */
[----:B------:R-:W2:Y:S07]  /*0010*/  LDCU.64 UR10, c[0x0][0x460] ;  /* 0x00008c00ff0a77ac */ /* 0x000eae0008000a00 */
[----:B------:R-:W3:Y:S01]  /*0020*/  S2UR UR23, SR_CTAID.Y ;  /* 0x00000000001779c3 */ /* 0x000ee20000002600 */
[----:B-1----:R-:W-:Y:S01]  /*0030*/  VIADD R1, R1, 0xfffffef8 ;  /* 0xfffffef801017836 */ /* 0x002fe20000000000 */
[----:B------:R-:W1:Y:S01]  /*0040*/  LDCU.64 UR8, c[0x0][0x470] ;  /* 0x00008e00ff0877ac */ /* 0x000e620008000a00 */
[----:B------:R-:W4:Y:S01]  /*0050*/  LDCU.64 UR14, c[0x0][0x460] ;  /* 0x00008c00ff0e77ac */ /* 0x000f220008000a00 */
[----:B------:R-:W4:Y:S01]  /*0060*/  LDCU.U8 UR12, c[0x0][0x532] ;  /* 0x0000a640ff0c77ac */ /* 0x000f220008000000 */
[----:B------:R-:W4:Y:S01]  /*0070*/  LDCU.64 UR6, c[0x0][0x468] ;  /* 0x00008d00ff0677ac */ /* 0x000f220008000a00 */
[----:B--2---:R-:W-:Y:S01]  /*0080*/  ISETP.NE.U32.AND P4, PT, RZ, UR10, PT ;  /* 0x0000000aff007c0c */ /* 0x004fe2000bf85070 */
[----:B------:R-:W-:-:S02]  /*0090*/  UISETP.NE.U32.AND UP4, UPT, UR10, URZ, UPT ;  /* 0x000000ff0a00728c */ /* 0x000fc4000bf85070 */
[----:B-1----:R-:W-:Y:S01]  /*00a0*/  UISETP.NE.U32.AND UP3, UPT, UR8, URZ, UPT ;  /* 0x000000ff0800728c */ /* 0x002fe2000bf65070 */
[----:B------:R-:W-:Y:S01]  /*00b0*/  ISETP.NE.AND.EX P4, PT, RZ, UR11, PT, P4 ;  /* 0x0000000bff007c0c */ /* 0x000fe2000bf85340 */
[----:B------:R-:W1:Y:S01]  /*00c0*/  LDCU.64 UR4, c[0x0][0x478] ;  /* 0x00008f00ff0477ac */ /* 0x000e620008000a00 */
[----:B------:R-:W-:Y:S02]  /*00d0*/  UISETP.NE.AND.EX UP4, UPT, UR11, URZ, UPT, UP4 ;  /* 0x000000ff0b00728c */ /* 0x000fe4000bf85340 */
[----:B------:R-:W-:Y:S01]  /*00e0*/  UISETP.NE.AND.EX UP3, UPT, UR9, URZ, UPT, UP3 ;  /* 0x000000ff0900728c */ /* 0x000fe2000bf65330 */
[----:B------:R-:W2:Y:S03]  /*00f0*/  LDCU.64 UR16, c[0x0][0x358] ;  /* 0x00006b00ff1077ac */ /* 0x000ea60008000a00 */
[----:B------:R-:W-:Y:S01]  /*0100*/  PLOP3.LUT P2, PT, PT, PT, UP4, 0x80, 0x8 ;  /* 0x000000000008781c */ /* 0x000fe20003f4f048 */
[----:B---3--:R-:W-:-:S02]  /*0110*/  USHF.L.U32 UR11, UR23, 0x2, URZ ;  /* 0x00000002170b7899 */ /* 0x008fc400080006ff */
[----:B----4-:R-:W-:Y:S02]  /*0120*/  UIMAD.WIDE.U32 UR14, UR23, 0x4, UR14 ;  /* 0x00000004170e78a5 */ /* 0x010fe4000f8e000e */
[----:B------:R-:W-:Y:S02]  /*0130*/  UISETP.NE.AND UP5, UPT, UR12, URZ, UPT ;  /* 0x000000ff0c00728c */ /* 0x000fe4000bfa5270 */
[----:B------:R-:W-:Y:S02]  /*0140*/  UISETP.EQ.U32.AND UP2, UPT, UR6, URZ, UPT ;  /* 0x000000ff0600728c */ /* 0x000fe4000bf42070 */
[----:B------:R-:W-:Y:S01]  /*0150*/  USHF.R.U32.HI UR10, URZ, 0x1e, UR23 ;  /* 0x0000001eff0a7899 */ /* 0x000fe20008011617 */
[----:B------:R-:W-:Y:S01]  /*0160*/  PLOP3.LUT P1, PT, PT, PT, UP3, 0x80, 0x8 ;  /* 0x000000000008781c */ /* 0x000fe20003f2f038 */
[----:B------:R-:W-:Y:S01]  /*0170*/  @UP3 UIADD3 UR12, UP1, UPT, UR11, UR8, URZ ;  /* 0x000000080b0c3290 */ /* 0x000fe2000ff3e0ff */
[----:B------:R-:W-:Y:S01]  /*0180*/  IMAD.U32 R2, RZ, RZ, UR14 ;  /* 0x0000000eff027e24 */ /* 0x000fe2000f8e00ff */
[----:B------:R-:W-:Y:S01]  /*0190*/  UISETP.EQ.OR.EX UP2, UPT, UR7, URZ, !UP5, UP2 ;  /* 0x000000ff0700728c */ /* 0x000fe2000ef42720 */
[----:B------:R-:W-:Y:S01]  /*01a0*/  IMAD.U32 R3, RZ, RZ, UR15 ;  /* 0x0000000fff037e24 */ /* 0x000fe2000f8e00ff */
[----:B-1----:R-:W-:-:S02]  /*01b0*/  UISETP.NE.U32.AND UP0, UPT, UR4, URZ, UPT ;  /* 0x000000ff0400728c */ /* 0x002fc4000bf05070 */
[----:B------:R-:W-:Y:S02]  /*01c0*/  @UP3 UIADD3.X UR13, UPT, UPT, UR10, UR9, URZ, UP1, !UPT ;  /* 0x000000090a0d3290 */ /* 0x000fe40008ffe4ff */
[----:B------:R-:W-:Y:S01]  /*01d0*/  UIADD3 UR8, UP1, UPT, UR11, UR6, URZ ;  /* 0x000000060b087290 */ /* 0x000fe2000ff3e0ff */
[----:B--2---:R-:W2:Y:S01]  /*01e0*/  @P4 LDG.E R8, desc[UR16][R2.64] ;  /* 0x0000001002084981 */ /* 0x004ea2000c1e1900 */
[----:B------:R-:W-:Y:S01]  /*01f0*/  UISETP.NE.AND.EX UP0, UPT, UR5, URZ, UPT, UP0 ;  /* 0x000000ff0500728c */ /* 0x000fe2000bf05300 */
[----:B------:R-:W-:Y:S02]  /*0200*/  PLOP3.LUT P3, PT, PT, PT, UP2, 0x80, 0x8 ;  /* 0x000000000008781c */ /* 0x000fe40003f6f028 */
[----:B------:R1:W3:Y:S01]  /*0210*/  @P2 LDG.E R7, desc[UR16][R2.64+0x4] ;  /* 0x0000041002072981 */ /* 0x0002e2000c1e1900 */
[----:B------:R-:W-:Y:S02]  /*0220*/  UIADD3.X UR9, UPT, UPT, UR10, UR7, URZ, UP1, !UPT ;  /* 0x000000070a097290 */ /* 0x000fe40008ffe4ff */
[----:B------:R-:W-:-:S05]  /*0230*/  PLOP3.LUT P0, PT, PT, PT, UP0, 0x80, 0x8 ;  /* 0x000000000008781c */ /* 0x000fca0003f0f008 */
[----:B------:R-:W-:-:S04]  /*0240*/  @UP0 UIADD3 UR4, UP1, UPT, UR11, UR4, URZ ;  /* 0x000000040b040290 */ /* 0x000fc8000ff3e0ff */
[----:B------:R-:W-:Y:S01]  /*0250*/  @UP0 UIADD3.X UR5, UPT, UPT, UR10, UR5, URZ, UP1, !UPT ;  /* 0x000000050a050290 */ /* 0x000fe20008ffe4ff */
[----:B-1----:R-:W-:Y:S02]  /*0260*/  IMAD.U32 R2, RZ, RZ, UR12 ;  /* 0x0000000cff027e24 */ /* 0x002fe4000f8e00ff */
[----:B------:R-:W-:-:S05]  /*0270*/  IMAD.U32 R3, RZ, RZ, UR13 ;  /* 0x0000000dff037e24 */ /* 0x000fca000f8e00ff */
[----:B------:R1:W4:Y:S01]  /*0280*/  @P1 LDG.E R0, desc[UR16][R2.64] ;  /* 0x0000001002001981 */ /* 0x000322000c1e1900 */
[----:B------:R-:W-:Y:S02]  /*0290*/  IMAD.U32 R4, RZ, RZ, UR4 ;  /* 0x00000004ff047e24 */ /* 0x000fe4000f8e00ff */
[----:B------:R-:W-:Y:S01]  /*02a0*/  IMAD.U32 R5, RZ, RZ, UR5 ;  /* 0x00000005ff057e24 */ /* 0x000fe2000f8e00ff */
[----:B------:R-:W3:Y:S04]  /*02b0*/  @!UP4 LDCU UR22, c[0x0][0x434] ;  /* 0x00008680ff16c7ac */ /* 0x000ee80008000800 */
[----:B------:R2:W5:Y:S01]  /*02c0*/  @P0 LDG.E R4, desc[UR16][R4.64] ;  /* 0x0000001004040981 */ /* 0x000562000c1e1900 */
[----:B------:R-:W-:Y:S01]  /*02d0*/  UMOV UR14, 0xffffffff ;  /* 0xffffffff000e7882 */ /* 0x000fe20000000000 */
[----:B------:R-:W4:Y:S01]  /*02e0*/  @!UP0 LDCU.64 UR4, c[0x0][0x488] ;  /* 0x00009100ff0487ac */ /* 0x000f220008000a00 */
[----:B-1----:R-:W-:-:S02]  /*02f0*/  IMAD.U32 R2, RZ, RZ, UR8 ;  /* 0x00000008ff027e24 */ /* 0x002fc4000f8e00ff */
[----:B------:R-:W-:-:S05]  /*0300*/  IMAD.U32 R3, RZ, RZ, UR9 ;  /* 0x00000009ff037e24 */ /* 0x000fca000f8e00ff */
[----:B------:R-:W4:Y:S01]  /*0310*/  @!P3 LDG.E R6, desc[UR16][R2.64] ;  /* 0x000000100206b981 */ /* 0x000f22000c1e1900 */
[----:B------:R-:W1:Y:S01]  /*0320*/  S2UR UR8, SR_CTAID.X ;  /* 0x00000000000879c3 */ /* 0x000e620000002500 */
[----:B------:R-:W-:Y:S01]  /*0330*/  UISETP.NE.U32.AND UP1, UPT, UR6, URZ, UPT ;  /* 0x000000ff0600728c */ /* 0x000fe2000bf25070 */
[----:B------:R-:W-:Y:S01]  /*0340*/  UMOV UR24, 0xffffffff ;  /* 0xffffffff00187882 */ /* 0x000fe20000000000 */
[----:B------:R-:W1:Y:S02]  /*0350*/  @!UP0 LDCU UR6, c[0x0][0x43c] ;  /* 0x00008780ff0687ac */ /* 0x000e640008000800 */
[----:B------:R-:W-:-:S03]  /*0360*/  UISETP.NE.AND.EX UP1, UPT, UR7, URZ, UPT, UP1 ;  /* 0x000000ff0700728c */ /* 0x000fc6000bf25310 */
[----:B------:R-:W-:Y:S01]  /*0370*/  UMOV UR7, URZ ;  /* 0x000000ff00077c82 */ /* 0x000fe20008000000 */
[----:B-1----:R-:W-:Y:S01]  /*0380*/  USHF.L.U32 UR20, UR8, 0x7, URZ ;  /* 0x0000000708147899 */ /* 0x002fe200080006ff */
[----:B--2---:R-:W-:Y:S02]  /*0390*/  @P4 R2UR UR14, R8 ;  /* 0x00000000080e42ca */ /* 0x004fe400000e0000 */
[----:B---3--:R-:W-:-:S13]  /*03a0*/  @P2 R2UR UR9, R7 ;  /* 0x00000000070922ca */ /* 0x008fda00000e0000 */
[----:B------:R-:W-:-:S04]  /*03b0*/  @UP4 UIADD3 UR22, UPT, UPT, UR9, -UR14, URZ ;  /* 0x8000000e09164290 */ /* 0x000fc8000fffe0ff */
[----:B------:R-:W-:Y:S01]  /*03c0*/  UISETP.GT.AND UP2, UPT, UR22, UR20, UPT ;  /* 0x000000141600728c */ /* 0x000fe2000bf44270 */
[----:B----4-:R-:W-:-:S05]  /*03d0*/  @P1 R2UR UR7, R0 ;  /* 0x00000000000712ca */ /* 0x010fca00000e0000 */
[----:B------:R-:W-:Y:S01]  /*03e0*/  PLOP3.LUT P1, PT, PT, PT, UP2, 0x80, 0x8 ;  /* 0x000000000008781c */ /* 0x000fe20003f2f028 */
[----:B------:R-:W-:Y:S01]  /*03f0*/  @!UP0 UISETP.NE.U32.AND UP2, UPT, UR4, URZ, UPT ;  /* 0x000000ff0400828c */ /* 0x000fe2000bf45070 */
[----:B------:R-:W1:Y:S01]  /*0400*/  @!UP1 LDCU UR4, c[0x0][0x438] ;  /* 0x00008700ff0497ac */ /* 0x000e620008000800 */
[----:B------:R-:W-:Y:S01]  /*0410*/  @!P3 R2UR UR24, R6 ;  /* 0x000000000618b2ca */ /* 0x000fe200000e0000 */
[----:B-1----:R-:W-:-:S14]  /*0420*/  BRA.U !UP1, `(.L_x_50) ;  /* 0x0000000109187547 */ /* 0x002fdc000b800000 */
[----:B------:R-:W-:-:S13]  /*0430*/  PLOP3.LUT P2, PT, PT, PT, UP5, 0x80, 0x8 ;  /* 0x000000000008781c */ /* 0x000fda0003f4f058 */
[----:B------:R-:W2:Y:S04]  /*0440*/  @P2 LDG.E R0, desc[UR16][R2.64+0x4] ;  /* 0x0000041002002981 */ /* 0x000ea8000c1e1900 */
[----:B------:R-:W3:Y:S01]  /*0450*/  @!P2 LDG.E R2, desc[UR16][R2.64] ;  /* 0x000000100202a981 */ /* 0x000ee2000c1e1900 */
[----:B--2---:R-:W-:-:S13]  /*0460*/  @P2 R2UR UR4, R0 ;  /* 0x00000000000422ca */ /* 0x004fda00000e0000 */
[----:B------:R-:W-:-:S07]  /*0470*/  @UP5 UIADD3 UR4, UPT, UPT, UR4, -UR24, URZ ;  /* 0x8000001804045290 */ /* 0x000fce000fffe0ff */
[----:B---3--:R-:W-:Y:S02]  /*0480*/  @!P2 R2UR UR4, R2 ;  /* 0x000000000204a2ca */ /* 0x008fe400000e0000 */
.L_x_50:
[----:B-----5:R-:W-:Y:S01]  /*0490*/  @P0 R2UR UR21, R4 ;  /* 0x00000000041502ca */ /* 0x020fe200000e0000 */
[----:B------:R-:W-:Y:S01]  /*04a0*/  @!UP0 UISETP.NE.AND.EX UP2, UPT, UR5, URZ, UPT, UP2 ;  /* 0x000000ff0500828c */ /* 0x000fe2000bf45320 */
[----:B------:R-:W-:-:S13]  /*04b0*/  @!P1 EXIT ;  /* 0x000000000000994d */ /* 0x000fda0003800000 */
[----:B------:R-:W1:Y:S01]  /*04c0*/  LDCU UR19, c[0x0][0x508] ;  /* 0x0000a100ff1377ac */ /* 0x000e620008000800 */
[----:B------:R-:W2:Y:S01]  /*04d0*/  S2R R213, SR_TID.X ;  /* 0x0000000000d57919 */ /* 0x000ea20000002100 */
[----:B------:R-:W-:Y:S02]  /*04e0*/  @!UP0 USEL UR6, UR6, URZ, UP2 ;  /* 0x000000ff06068287 */ /* 0x000fe40009000000 */
[----:B------:R-:W-:Y:S02]  /*04f0*/  @UP0 UIADD3 UR21, UPT, UPT, UR21, -UR7, URZ ;  /* 0x8000000715150290 */ /* 0x000fe4000fffe0ff */
[----:B------:R-:W-:Y:S02]  /*0500*/  @!UP0 UIADD3 UR21, UPT, UPT, UR6, UR4, -UR7 ;  /* 0x0000000406158290 */ /* 0x000fe4000fffe807 */
[----:B------:R-:W-:Y:S02]  /*0510*/  UIADD3 UR5, UPT, UPT, UR8, 0x1, URZ ;  /* 0x0000000108057890 */ /* 0x000fe4000fffe0ff */
[----:B------:R-:W-:-:S02]  /*0520*/  UIADD3 UR9, UPT, UPT, UR21, 0x7f, URZ ;  /* 0x0000007f15097890 */ /* 0x000fc4000fffe0ff */
[----:B------:R-:W-:Y:S02]  /*0530*/  ULEA UR5, UR5, -UR22, 0x7 ;  /* 0x8000001605057291 */ /* 0x000fe4000f8e38ff */
[----:B------:R-:W-:Y:S02]  /*0540*/  USHF.R.S32.HI UR6, URZ, 0x1f, UR9 ;  /* 0x0000001fff067899 */ /* 0x000fe40008011409 */
[----:B-1----:R-:W-:Y:S02]  /*0550*/  UIADD3 UR5, UPT, UPT, UR9, UR19, UR5 ;  /* 0x0000001309057290 */ /* 0x002fe4000fffe005 */
[----:B------:R-:W-:Y:S02]  /*0560*/  ULEA.HI UR6, UR6, UR9, URZ, 0x7 ;  /* 0x0000000906067291 */ /* 0x000fe4000f8f38ff */
[----:B------:R-:W-:Y:S02]  /*0570*/  USHF.R.S32.HI UR4, URZ, 0x1f, UR5 ;  /* 0x0000001fff047899 */ /* 0x000fe40008011405 */
[----:B------:R-:W-:-:S02]  /*0580*/  USHF.R.S32.HI UR18, URZ, 0x7, UR6 ;  /* 0x00000007ff127899 */ /* 0x000fc40008011406 */
[----:B------:R-:W-:-:S04]  /*0590*/  ULEA.HI UR4, UR4, UR5, URZ, 0x7 ;  /* 0x0000000504047291 */ /* 0x000fc8000f8f38ff */
[----:B------:R-:W-:Y:S01]  /*05a0*/  USHF.R.S32.HI UR4, URZ, 0x7, UR4 ;  /* 0x00000007ff047899 */ /* 0x000fe20008011404 */
[----:B------:R-:W1:Y:S03]  /*05b0*/  S2UR UR6, SR_CTAID.Z ;  /* 0x00000000000679c3 */ /* 0x000e660000002700 */
[----:B------:R-:W-:-:S04]  /*05c0*/  UISETP.LT.AND UP0, UPT, UR18, UR4, UPT ;  /* 0x000000041200728c */ /* 0x000fc8000bf01270 */
[----:B------:R-:W-:-:S04]  /*05d0*/  USEL UR18, UR18, UR4, UP0 ;  /* 0x0000000412127287 */ /* 0x000fc80008000000 */
[----:B------:R-:W-:-:S09]  /*05e0*/  UISETP.GT.AND UP0, UPT, UR18, URZ, UPT ;  /* 0x000000ff1200728c */ /* 0x000fd2000bf04270 */
[----:B--2---:R-:W-:Y:S05]  /*05f0*/  BRA.U UP0, `(.L_x_51) ;  /* 0x0000001100ac7547 */ /* 0x004fea000b800000 */
[----:B------:R-:W2:Y:S01]  /*0600*/  LDCU.U8 UR4, c[0x0][0x549] ;  /* 0x0000a920ff0477ac */ /* 0x000ea20008000000 */
[----:B------:R-:W-:-:S11]  /*0610*/  UISETP.NE.AND UP0, UPT, UR14, -0x1, UPT ;  /* 0xffffffff0e00788c */ /* 0x000fd6000bf05270 */
[----:B------:R-:W3:Y:S01]  /*0620*/  @!UP0 LDCU.64 UR12, c[0x0][0x400] ;  /* 0x00008000ff0c87ac */ /* 0x000ee20008000a00 */
[----:B--2---:R-:W-:Y:S01]  /*0630*/  UISETP.NE.AND UP1, UPT, UR4, URZ, UPT ;  /* 0x000000ff0400728c */ /* 0x004fe2000bf25270 */
[----:B------:R-:W2:Y:S10]  /*0640*/  @UP0 LDCU.64 UR10, c[0x0][0x408] ;  /* 0x00008100ff0a07ac */ /* 0x000eb40008000a00 */
[----:B------:R-:W4:Y:S01]  /*0650*/  @UP1 LDCU.64 UR4, c[0x0][0x430] ;  /* 0x00008600ff0417ac */ /* 0x000f220008000a00 */
[----:B---3--:R-:W-:Y:S01]  /*0660*/  @!UP0 UIMAD.WIDE.U32 UR26, UR23, UR12, URZ ;  /* 0x0000000c171a82a5 */ /* 0x008fe2000f8e00ff */
[----:B------:R-:W3:Y:S01]  /*0670*/  @UP1 LDCU UR9, c[0x0][0x430] ;  /* 0x00008600ff0917ac */ /* 0x000ee20008000800 */
[----:B--2---:R-:W-:-:S02]  /*0680*/  @UP0 UIMAD.WIDE.U32 UR24, UR14, UR10, URZ ;  /* 0x0000000a0e1802a5 */ /* 0x004fc4000f8e00ff */
[----:B------:R-:W-:-:S03]  /*0690*/  @!UP0 UIMAD UR13, UR23, UR13, UR27 ;  /* 0x0000000d170d82a4 */ /* 0x000fc6000f8e021b */
[----:B------:R-:W-:Y:S01]  /*06a0*/  @!UP0 UMOV UR12, UR26 ;  /* 0x0000001a000c8c82 */ /* 0x000fe20008000000 */
[----:B------:R-:W2:Y:S01]  /*06b0*/  LDCU.U8 UR10, c[0x0][0x548] ;  /* 0x0000a900ff0a77ac */ /* 0x000ea20008000000 */
[----:B----4-:R-:W-:Y:S02]  /*06c0*/  @UP1 UIMAD UR18, UR4, UR5, URZ ;  /* 0x00000005041212a4 */ /* 0x010fe4000f8e02ff */
[----:B------:R-:W-:Y:S01]  /*06d0*/  @UP0 UIMAD UR13, UR14, UR11, UR25 ;  /* 0x0000000b0e0d02a4 */ /* 0x000fe2000f8e0219 */
[----:B------:R-:W-:Y:S01]  /*06e0*/  @UP1 UMOV UR15, 0x1 ;  /* 0x00000001000f1882 */ /* 0x000fe20000000000 */
[----:B------:R-:W-:Y:S01]  /*06f0*/  @UP0 UMOV UR12, UR24 ;  /* 0x00000018000c0c82 */ /* 0x000fe20008000000 */
[----:B---3--:R-:W-:Y:S09]  /*0700*/  BRA.U UP1, `(.L_x_52) ;  /* 0x0000000101287547 */ /* 0x008ff2000b800000 */
[----:B--2---:R-:W-:Y:S01]  /*0710*/  UISETP.NE.AND UP0, UPT, UR10, URZ, UPT ;  /* 0x000000ff0a00728c */ /* 0x004fe2000bf05270 */
[----:B------:R-:W2:Y:S10]  /*0720*/  LDCU UR5, c[0x0][0x3e0] ;  /* 0x00007c00ff0577ac */ /* 0x000eb40008000800 */
[----:B------:R-:W2:Y:S01]  /*0730*/  @UP0 LDCU UR15, c[0x0][0x454] ;  /* 0x00008a80ff0f07ac */ /* 0x000ea20008000800 */
[----:B------:R-:W3:Y:S01]  /*0740*/  @!UP0 LDCU UR4, c[0x0][0x434] ;  /* 0x00008680ff0487ac */ /* 0x000ee20008000800 */
[----:B------:R-:W4:Y:S01]  /*0750*/  @UP0 LDCU UR18, c[0x0][0x454] ;  /* 0x00008a80ff1207ac */ /* 0x000f220008000800 */
[----:B------:R-:W-:Y:S01]  /*0760*/  @UP0 UMOV UR9, 0x1 ;  /* 0x0000000100090882 */ /* 0x000fe20000000000 */
[----:B----4-:R-:W4:Y:S01]  /*0770*/  @!UP0 LDCU UR18, c[0x0][0x434] ;  /* 0x00008680ff1287ac */ /* 0x010f220008000800 */
[----:B------:R-:W-:Y:S01]  /*0780*/  @!UP0 UMOV UR9, 0x1 ;  /* 0x0000000100098882 */ /* 0x000fe20000000000 */
[----:B--2---:R-:W-:-:S02]  /*0790*/  @UP0 UIMAD UR15, UR15, UR5, URZ ;  /* 0x000000050f0f02a4 */ /* 0x004fc4000f8e02ff */
[----:B---3--:R-:W-:-:S12]  /*07a0*/  @!UP0 UIMAD UR15, UR4, UR5, URZ ;  /* 0x00000005040f82a4 */ /* 0x008fd8000f8e02ff */
.L_x_52:
[----:B------:R-:W3:Y:S01]  /*07b0*/  LDCU.64 UR4, c[0x0][0x410] ;  /* 0x00008200ff0477ac */ /* 0x000ee20008000a00 */
[----:B------:R-:W-:Y:S01]  /*07c0*/  IMAD.SHL.U32 R2, R213, 0x8, RZ ;  /* 0x00000008d5027824 */ /* 0x000fe200078e00ff */
[----:B------:R-:W-:Y:S01]  /*07d0*/  SHF.R.U32.HI R11, RZ, 0x3, R213 ;  /* 0x00000003ff0b7819 */ /* 0x000fe200000116d5 */
[----:B------:R-:W-:Y:S01]  /*07e0*/  BSSY.RECONVERGENT B0, `(.L_x_53) ;  /* 0x0000035000007945 */ /* 0x000fe20003800200 */
[----:B------:R-:W5:Y:S02]  /*07f0*/  LDCU UR7, c[0x0][0x434] ;  /* 0x00008680ff0777ac */ /* 0x000f640008000800 */
[----:B------:R-:W-:Y:S01]  /*0800*/  LOP3.LUT R2, R2, 0x38, RZ, 0xc0, !PT ;  /* 0x0000003802027812 */ /* 0x000fe200078ec0ff */
[C---:B------:R-:W-:Y:S01]  /*0810*/  VIADD R13, R11.reuse, 0x10 ;  /* 0x000000100b0d7836 */ /* 0x040fe20000000000 */
[----:B--2---:R-:W-:Y:S01]  /*0820*/  UISETP.NE.AND UP1, UPT, UR10, URZ, !UP1 ;  /* 0x000000ff0a00728c */ /* 0x004fe2000cf25270 */
[C---:B------:R-:W-:Y:S01]  /*0830*/  VIADD R14, R11.reuse, 0x20 ;  /* 0x000000200b0e7836 */ /* 0x040fe20000000000 */
[----:B------:R-:W-:Y:S01]  /*0840*/  UISETP.NE.AND UP0, UPT, UR14, -0x1, UPT ;  /* 0xffffffff0e00788c */ /* 0x000fe2000bf05270 */
[----:B------:R-:W-:Y:S01]  /*0850*/  IADD3 R2, P1, PT, R2, UR12, RZ ;  /* 0x0000000c02027c10 */ /* 0x000fe2000ff3e0ff */
[----:B------:R-:W-:Y:S01]  /*0860*/  UIMAD.WIDE.U32 UR10, UR8, 0x80, URZ ;  /* 0x00000080080a78a5 */ /* 0x000fe2000f8e00ff */
[C---:B------:R-:W-:Y:S01]  /*0870*/  VIADD R16, R11.reuse, 0x40 ;  /* 0x000000400b107836 */ /* 0x040fe20000000000 */
[----:B-1--4-:R-:W-:Y:S01]  /*0880*/  UIMAD UR18, UR6, UR18, URZ ;  /* 0x00000012061272a4 */ /* 0x012fe2000f8e02ff */
[----:B------:R-:W-:Y:S01]  /*0890*/  IADD3.X R3, PT, PT, RZ, UR13, RZ, P1, !PT ;  /* 0x0000000dff037c10 */ /* 0x000fe20008ffe4ff */
[C---:B------:R-:W-:Y:S01]  /*08a0*/  VIADD R17, R11.reuse, 0x50 ;  /* 0x000000500b117836 */ /* 0x040fe20000000000 */
[C---:B------:R-:W-:Y:S01]  /*08b0*/  IADD3 R15, PT, PT, R11.reuse, 0x30, RZ ;  /* 0x000000300b0f7810 */ /* 0x040fe20007ffe0ff */
[----:B---3--:R-:W-:Y:S01]  /*08c0*/  IMAD.U32 R8, RZ, RZ, UR4 ;  /* 0x00000004ff087e24 */ /* 0x008fe2000f8e00ff */
[----:B------:R-:W-:Y:S01]  /*08d0*/  UIMAD UR4, UR20, UR9, URZ ;  /* 0x00000009140472a4 */ /* 0x000fe2000f8e02ff */
[----:B------:R-:W-:Y:S01]  /*08e0*/  IMAD.U32 R6, RZ, RZ, UR5 ;  /* 0x00000005ff067e24 */ /* 0x000fe2000f8e00ff */
[----:B------:R-:W-:Y:S01]  /*08f0*/  UIADD3 UR20, UPT, UPT, -UR20, UR22, URZ ;  /* 0x0000001614147290 */ /* 0x000fe2000fffe1ff */
[----:B------:R-:W-:Y:S01]  /*0900*/  IMAD.WIDE.U32 R8, R8, UR6, R2 ;  /* 0x0000000608087c25 */ /* 0x000fe2000f8e0002 */
[----:B-----5:R-:W-:Y:S01]  /*0910*/  UIMAD UR7, UR23, UR7, URZ ;  /* 0x00000007170772a4 */ /* 0x020fe2000f8e02ff */
[C---:B------:R-:W-:Y:S01]  /*0920*/  LOP3.LUT R10, R11.reuse, UR10, RZ, 0xfc, !PT ;  /* 0x0000000a0b0a7c12 */ /* 0x040fe2000f8efcff */
[----:B------:R-:W-:Y:S01]  /*0930*/  @!UP1 UIMAD UR18, UR23, UR15, UR18 ;  /* 0x0000000f171292a4 */ /* 0x000fe2000f8e0212 */
[C---:B------:R-:W-:Y:S01]  /*0940*/  VIADD R18, R11.reuse, 0x60 ;  /* 0x000000600b127836 */ /* 0x040fe20000000000 */
[----:B------:R-:W-:Y:S01]  /*0950*/  USEL UR8, UR7, UR14, !UP0 ;  /* 0x0000000e07087287 */ /* 0x000fe2000c000000 */
[----:B------:R-:W-:Y:S01]  /*0960*/  ISETP.GE.AND P0, PT, R11, UR20, PT ;  /* 0x000000140b007c0c */ /* 0x000fe2000bf06270 */
[----:B------:R-:W-:Y:S01]  /*0970*/  USHF.R.S32.HI UR12, URZ, 0x1f, UR4 ;  /* 0x0000001fff0c7899 */ /* 0x000fe20008011404 */
[----:B------:R-:W-:Y:S01]  /*0980*/  ISETP.GE.AND P2, PT, R13, UR20, PT ;  /* 0x000000140d007c0c */ /* 0x000fe2000bf46270 */
[----:B------:R-:W-:Y:S01]  /*0990*/  USHF.R.S32.HI UR5, URZ, 0x1f, UR8 ;  /* 0x0000001fff057899 */ /* 0x000fe20008011408 */
[----:B------:R-:W-:Y:S01]  /*09a0*/  IMAD R7, R6, UR6, R9 ;  /* 0x0000000606077c24 */ /* 0x000fe2000f8e0209 */
[----:B------:R-:W-:Y:S01]  /*09b0*/  USEL UR8, UR8, URZ, UP1 ;  /* 0x000000ff08087287 */ /* 0x000fe20008800000 */
[----:B------:R-:W-:Y:S01]  /*09c0*/  P2R R12, PR, RZ, 0x4 ;  /* 0x00000004ff0c7803 */ /* 0x000fe20000000000 */
[----:B------:R-:W-:Y:S01]  /*09d0*/  USEL UR5, UR5, URZ, UP1 ;  /* 0x000000ff05057287 */ /* 0x000fe20008800000 */
[----:B------:R-:W-:Y:S01]  /*09e0*/  ISETP.GE.AND P6, PT, R14, UR20, PT ;  /* 0x000000140e007c0c */ /* 0x000fe2000bfc6270 */
[----:B------:R-:W-:Y:S01]  /*09f0*/  USHF.R.S32.HI UR7, URZ, 0x1f, UR18 ;  /* 0x0000001fff077899 */ /* 0x000fe20008011412 */
[----:B------:R-:W-:Y:S01]  /*0a00*/  ISETP.GE.AND P5, PT, R15, UR20, PT ;  /* 0x000000140f007c0c */ /* 0x000fe2000bfa6270 */
[----:B------:R-:W-:Y:S01]  /*0a10*/  UIADD3 UR8, UP1, UP0, UR4, UR8, UR18 ;  /* 0x0000000804087290 */ /* 0x000fe2000f83e012 */
[----:B------:R-:W-:Y:S01]  /*0a20*/  ISETP.GE.AND P4, PT, R16, UR20, PT ;  /* 0x0000001410007c0c */ /* 0x000fe2000bf86270 */
[----:B------:R-:W-:Y:S01]  /*0a30*/  VIADD R19, R11, 0x70 ;  /* 0x000000700b137836 */ /* 0x000fe20000000000 */
[----:B------:R-:W-:Y:S01]  /*0a40*/  ISETP.GE.AND P3, PT, R17, UR20, PT ;  /* 0x0000001411007c0c */ /* 0x000fe2000bf66270 */
[----:B------:R-:W-:Y:S01]  /*0a50*/  UIADD3.X UR12, UPT, UPT, UR12, UR5, UR7, UP1, UP0 ;  /* 0x000000050c0c7290 */ /* 0x000fe20008fe0407 */
[----:B------:R-:W-:Y:S01]  /*0a60*/  ISETP.GE.AND P2, PT, R18, UR20, PT ;  /* 0x0000001412007c0c */ /* 0x000fe2000bf46270 */
[----:B------:R-:W-:-:S12]  /*0a70*/  @P0 BRA `(.L_x_54) ;  /* 0x00000000002c0947 */ /* 0x000fd80003800000 */
[----:B------:R-:W1:Y:S01]  /*0a80*/  LDCU.64 UR4, c[0x0][0x408] ;  /* 0x00008100ff0477ac */ /* 0x000e620008000a00 */
[----:B------:R-:W-:Y:S01]  /*0a90*/  MOV R6, R8 ;  /* 0x0000000800067202 */ /* 0x000fe20000000f00 */
[----:B------:R-:W2:Y:S01]  /*0aa0*/  LDCU.64 UR6, c[0x0][0x3f0] ;  /* 0x00007e00ff0677ac */ /* 0x000ea20008000a00 */
[----:B-1----:R-:W-:-:S03]  /*0ab0*/  UIMAD UR13, UR11, UR4, URZ ;  /* 0x000000040b0d72a4 */ /* 0x002fc6000f8e02ff */
[----:B------:R-:W-:-:S03]  /*0ac0*/  IMAD.WIDE.U32 R2, R10, UR4, R6 ;  /* 0x000000040a027c25 */ /* 0x000fc6000f8e0006 */
[----:B------:R-:W-:Y:S02]  /*0ad0*/  MOV R0, UR13 ;  /* 0x0000000d00007c02 */ /* 0x000fe40008000f00 */
[----:B--2---:R-:W-:-:S03]  /*0ae0*/  LEA R4, P0, R2, UR6, 0x1 ;  /* 0x0000000602047c11 */ /* 0x004fc6000f8008ff */
[----:B------:R-:W-:-:S05]  /*0af0*/  IMAD R0, R10, UR5, R0 ;  /* 0x000000050a007c24 */ /* 0x000fca000f8e0200 */
[----:B------:R-:W-:-:S04]  /*0b00*/  IADD3 R0, PT, PT, R3, R0, RZ ;  /* 0x0000000003007210 */ /* 0x000fc80007ffe0ff */
[----:B------:R-:W-:-:S05]  /*0b10*/  LEA.HI.X R5, R2, UR7, R0, 0x1, P0 ;  /* 0x0000000702057c11 */ /* 0x000fca00080f0c00 */
[----:B------:R1:W-:Y:S02]  /*0b20*/  STG.E.128 desc[UR16][R4.64], RZ ;  /* 0x000000ff04007986 */ /* 0x0003e4000c101d10 */
.L_x_54:
[----:B------:R-:W-:Y:S05]  /*0b30*/  BSYNC.RECONVERGENT B0 ;  /* 0x0000000000007941 */ /* 0x000fea0003800200 */
.L_x_53:
[----:B------:R-:W-:Y:S01]  /*0b40*/  ISETP.NE.AND P0, PT, R12, RZ, PT ;  /* 0x000000ff0c00720c */ /* 0x000fe20003f05270 */
[----:B------:R-:W-:-:S12]  /*0b50*/  BSSY.RECONVERGENT B0, `(.L_x_55) ;  /* 0x000000f000007945 */ /* 0x000fd80003800200 */
[----:B------:R-:W-:Y:S05]  /*0b60*/  @P0 BRA `(.L_x_56) ;  /* 0x0000000000340947 */ /* 0x000fea0003800000 */
[----:B------:R-:W1:Y:S01]  /*0b70*/  LDCU.64 UR6, c[0x0][0x408] ;  /* 0x00008100ff0677ac */ /* 0x000e620008000a00 */
[----:B------:R-:W-:Y:S02]  /*0b80*/  IADD3 R0, P0, PT, R10, 0x10, RZ ;  /* 0x000000100a007810 */ /* 0x000fe40007f1e0ff */
[----:B------:R-:W-:Y:S01]  /*0b90*/  MOV R3, R7 ;  /* 0x0000000700037202 */ /* 0x000fe20000000f00 */
[----:B------:R-:W2:Y:S02]  /*0ba0*/  LDCU.64 UR4, c[0x0][0x3f0] ;  /* 0x00007e00ff0477ac */ /* 0x000ea40008000a00 */
[----:B------:R-:W-:-:S04]  /*0bb0*/  IMAD.X R2, RZ, RZ, UR11, P0 ;  /* 0x0000000bff027e24 */ /* 0x000fc800080e06ff */
[----:B-1----:R-:W-:Y:S02]  /*0bc0*/  IMAD R4, R2, UR6, RZ ;  /* 0x0000000602047c24 */ /* 0x002fe4000f8e02ff */
[----:B------:R-:W-:-:S04]  /*0bd0*/  IMAD.MOV.U32 R2, RZ, RZ, R8 ;  /* 0x000000ffff027224 */ /* 0x000fc800078e0008 */
[----:B------:R-:W-:-:S04]  /*0be0*/  IMAD.WIDE.U32 R2, R0, UR6, R2 ;  /* 0x0000000600027c25 */ /* 0x000fc8000f8e0002 */
[----:B------:R-:W-:Y:S01]  /*0bf0*/  IMAD R0, R0, UR7, R4 ;  /* 0x0000000700007c24 */ /* 0x000fe2000f8e0204 */
[----:B--2---:R-:W-:-:S04]  /*0c00*/  LEA R4, P0, R2, UR4, 0x1 ;  /* 0x0000000402047c11 */ /* 0x004fc8000f8008ff */
[----:B------:R-:W-:-:S04]  /*0c10*/  IADD3 R0, PT, PT, R3, R0, RZ ;  /* 0x0000000003007210 */ /* 0x000fc80007ffe0ff */
[----:B------:R-:W-:-:S05]  /*0c20*/  LEA.HI.X R5, R2, UR5, R0, 0x1, P0 ;  /* 0x0000000502057c11 */ /* 0x000fca00080f0c00 */
[----:B------:R2:W-:Y:S02]  /*0c30*/  STG.E.128 desc[UR16][R4.64], RZ ;  /* 0x000000ff04007986 */ /* 0x0005e4000c101d10 */
.L_x_56:
[----:B------:R-:W-:Y:S05]  /*0c40*/  BSYNC.RECONVERGENT B0 ;  /* 0x0000000000007941 */ /* 0x000fea0003800200 */
.L_x_55:
[----:B------:R-:W-:Y:S04]  /*0c50*/  BSSY.RECONVERGENT B0, `(.L_x_57) ;  /* 0x000000f000007945 */ /* 0x000fe80003800200 */
[----:B------:R-:W-:Y:S05]  /*0c60*/  @P6 BRA `(.L_x_58) ;  /* 0x0000000000346947 */ /* 0x000fea0003800000 */
[----:B------:R-:W1:Y:S01]  /*0c70*/  LDCU.64 UR6, c[0x0][0x408] ;  /* 0x00008100ff0677ac */ /* 0x000e620008000a00 */
[----:B------:R-:W-:Y:S02]  /*0c80*/  IADD3 R0, P0, PT, R10, 0x20, RZ ;  /* 0x000000200a007810 */ /* 0x000fe40007f1e0ff */
[----:B------:R-:W-:Y:S01]  /*0c90*/  MOV R3, R7 ;  /* 0x0000000700037202 */ /* 0x000fe20000000f00 */
[----:B------:R-:W3:Y:S02]  /*0ca0*/  LDCU.64 UR4, c[0x0][0x3f0] ;  /* 0x00007e00ff0477ac */ /* 0x000ee40008000a00 */
[----:B------:R-:W-:-:S04]  /*0cb0*/  IMAD.X R2, RZ, RZ, UR11, P0 ;  /* 0x0000000bff027e24 */ /* 0x000fc800080e06ff */
[----:B-12---:R-:W-:Y:S02]  /*0cc0*/  IMAD R4, R2, UR6, RZ ;  /* 0x0000000602047c24 */ /* 0x006fe4000f8e02ff */
[----:B------:R-:W-:-:S04]  /*0cd0*/  IMAD.MOV.U32 R2, RZ, RZ, R8 ;  /* 0x000000ffff027224 */ /* 0x000fc800078e0008 */
[----:B------:R-:W-:-:S04]  /*0ce0*/  IMAD.WIDE.U32 R2, R0, UR6, R2 ;  /* 0x0000000600027c25 */ /* 0x000fc8000f8e0002 */
[----:B------:R-:W-:Y:S01]  /*0cf0*/  IMAD R0, R0, UR7, R4 ;  /* 0x0000000700007c24 */ /* 0x000fe2000f8e0204 */
[----:B---3--:R-:W-:-:S04]  /*0d00*/  LEA R4, P0, R2, UR4, 0x1 ;  /* 0x0000000402047c11 */ /* 0x008fc8000f8008ff */
[----:B------:R-:W-:-:S04]  /*0d10*/  IADD3 R0, PT, PT, R3, R0, RZ ;  /* 0x0000000003007210 */ /* 0x000fc80007ffe0ff */
[----:B------:R-:W-:-:S05]  /*0d20*/  LEA.HI.X R5, R2, UR5, R0, 0x1, P0 ;  /* 0x0000000502057c11 */ /* 0x000fca00080f0c00 */
[----:B------:R3:W-:Y:S02]  /*0d30*/  STG.E.128 desc[UR16][R4.64], RZ ;  /* 0x000000ff04007986 */ /* 0x0007e4000c101d10 */
.L_x_58:
[----:B------:R-:W-:Y:S05]  /*0d40*/  BSYNC.RECONVERGENT B0 ;  /* 0x0000000000007941 */ /* 0x000fea0003800200 */
.L_x_57:
[----:B------:R-:W-:Y:S04]  /*0d50*/  BSSY.RECONVERGENT B0, `(.L_x_59) ;  /* 0x000000f000007945 */ /* 0x000fe80003800200 */
[----:B------:R-:W-:Y:S05]  /*0d60*/  @P5 BRA `(.L_x_60) ;  /* 0x0000000000345947 */ /* 0x000fea0003800000 */
[----:B------:R-:W1:Y:S01]  /*0d70*/  LDCU.64 UR6, c[0x0][0x408] ;  /* 0x00008100ff0677ac */ /* 0x000e620008000a00 */
[----:B------:R-:W-:Y:S02]  /*0d80*/  IADD3 R0, P0, PT, R10, 0x30, RZ ;  /* 0x000000300a007810 */ /* 0x000fe40007f1e0ff */
[----:B------:R-:W-:Y:S01]  /*0d90*/  MOV R3, R7 ;  /* 0x0000000700037202 */ /* 0x000fe20000000f00 */
[----:B------:R-:W4:Y:S02]  /*0da0*/  LDCU.64 UR4, c[0x0][0x3f0] ;  /* 0x00007e00ff0477ac */ /* 0x000f240008000a00 */
[----:B------:R-:W-:-:S04]  /*0db0*/  IMAD.X R2, RZ, RZ, UR11, P0 ;  /* 0x0000000bff027e24 */ /* 0x000fc800080e06ff */
[----:B-123--:R-:W-:Y:S02]  /*0dc0*/  IMAD R4, R2, UR6, RZ ;  /* 0x0000000602047c24 */ /* 0x00efe4000f8e02ff */
[----:B------:R-:W-:-:S04]  /*0dd0*/  IMAD.MOV.U32 R2, RZ, RZ, R8 ;  /* 0x000000ffff027224 */ /* 0x000fc800078e0008 */
[----:B------:R-:W-:-:S04]  /*0de0*/  IMAD.WIDE.U32 R2, R0, UR6, R2 ;  /* 0x0000000600027c25 */ /* 0x000fc8000f8e0002 */
[----:B------:R-:W-:Y:S01]  /*0df0*/  IMAD R0, R0, UR7, R4 ;  /* 0x0000000700007c24 */ /* 0x000fe2000f8e0204 */
[----:B----4-:R-:W-:-:S04]  /*0e00*/  LEA R4, P0, R2, UR4, 0x1 ;  /* 0x0000000402047c11 */ /* 0x010fc8000f8008ff */
[----:B------:R-:W-:-:S04]  /*0e10*/  IADD3 R0, PT, PT, R3, R0, RZ ;  /* 0x0000000003007210 */ /* 0x000fc80007ffe0ff */
[----:B------:R-:W-:-:S05]  /*0e20*/  LEA.HI.X R5, R2, UR5, R0, 0x1, P0 ;  /* 0x0000000502057c11 */ /* 0x000fca00080f0c00 */
[----:B------:R4:W-:Y:S02]  /*0e30*/  STG.E.128 desc[UR16][R4.64], RZ ;  /* 0x000000ff04007986 */ /* 0x0009e4000c101d10 */
.L_x_60:
[----:B------:R-:W-:Y:S05]  /*0e40*/  BSYNC.RECONVERGENT B0 ;  /* 0x0000000000007941 */ /* 0x000fea0003800200 */
.L_x_59:
[----:B------:R-:W-:Y:S04]  /*0e50*/  BSSY.RECONVERGENT B0, `(.L_x_61) ;  /* 0x000000f000007945 */ /* 0x000fe80003800200 */
[----:B------:R-:W-:Y:S05]  /*0e60*/  @P4 BRA `(.L_x_62) ;  /* 0x0000000000344947 */ /* 0x000fea0003800000 */
[----:B------:R-:W1:Y:S01]  /*0e70*/  LDCU.64 UR6, c[0x0][0x408] ;  /* 0x00008100ff0677ac */ /* 0x000e620008000a00 */
[----:B------:R-:W-:Y:S02]  /*0e80*/  IADD3 R0, P0, PT, R10, 0x40, RZ ;  /* 0x000000400a007810 */ /* 0x000fe40007f1e0ff */
[----:B------:R-:W-:Y:S01]  /*0e90*/  MOV R3, R7 ;  /* 0x0000000700037202 */ /* 0x000fe20000000f00 */
[----:B------:R-:W5:Y:S02]  /*0ea0*/  LDCU.64 UR4, c[0x0][0x3f0] ;  /* 0x00007e00ff0477ac */ /* 0x000f640008000a00 */
[----:B------:R-:W-:-:S04]  /*0eb0*/  IMAD.X R2, RZ, RZ, UR11, P0 ;  /* 0x0000000bff027e24 */ /* 0x000fc800080e06ff */
[----:B-1234-:R-:W-:Y:S02]  /*0ec0*/  IMAD R4, R2, UR6, RZ ;  /* 0x0000000602047c24 */ /* 0x01efe4000f8e02ff */
[----:B------:R-:W-:-:S04]  /*0ed0*/  IMAD.MOV.U32 R2, RZ, RZ, R8 ;  /* 0x000000ffff027224 */ /* 0x000fc800078e0008 */
[----:B------:R-:W-:-:S04]  /*0ee0*/  IMAD.WIDE.U32 R2, R0, UR6, R2 ;  /* 0x0000000600027c25 */ /* 0x000fc8000f8e0002 */
[----:B------:R-:W-:Y:S01]  /*0ef0*/  IMAD R0, R0, UR7, R4 ;  /* 0x0000000700007c24 */ /* 0x000fe2000f8e0204 */
[----:B-----5:R-:W-:-:S04]  /*0f00*/  LEA R4, P0, R2, UR4, 0x1 ;  /* 0x0000000402047c11 */ /* 0x020fc8000f8008ff */
[----:B------:R-:W-:-:S04]  /*0f10*/  IADD3 R0, PT, PT, R3, R0, RZ ;  /* 0x0000000003007210 */ /* 0x000fc80007ffe0ff */
[----:B------:R-:W-:-:S05]  /*0f20*/  LEA.HI.X R5, R2, UR5, R0, 0x1, P0 ;  /* 0x0000000502057c11 */ /* 0x000fca00080f0c00 */
[----:B------:R1:W-:Y:S02]  /*0f30*/  STG.E.128 desc[UR16][R4.64], RZ ;  /* 0x000000ff04007986 */ /* 0x0003e4000c101d10 */
.L_x_62:
[----:B------:R-:W-:Y:S05]  /*0f40*/  BSYNC.RECONVERGENT B0 ;  /* 0x0000000000007941 */ /* 0x000fea0003800200 */
.L_x_61:
        /* <DEDUP_REMOVED lines=15> */
.L_x_64:
[----:B------:R-:W-:Y:S05]  /*1040*/  BSYNC.RECONVERGENT B0 ;  /* 0x0000000000007941 */ /* 0x000fea0003800200 */
.L_x_63:
        /* <DEDUP_REMOVED lines=15> */
.L_x_66:
[----:B------:R-:W-:Y:S05]  /*1140*/  BSYNC.RECONVERGENT B0 ;  /* 0x0000000000007941 */ /* 0x000fea0003800200 */
.L_x_65:
[----:B------:R-:W-:Y:S01]  /*1150*/  ISETP.GE.AND P1, PT, R19, UR20, PT ;  /* 0x0000001413007c0c */ /* 0x000fe2000bf26270 */
[----:B------:R-:W-:-:S12]  /*1160*/  BSSY.RECONVERGENT B0, `(.L_x_67) ;  /* 0x000000f000007945 */ /* 0x000fd80003800200 */
[----:B------:R-:W-:Y:S05]  /*1170*/  @P1 BRA `(.L_x_68) ;  /* 0x0000000000341947 */ /* 0x000fea0003800000 */
[----:B------:R-:W5:Y:S01]  /*1180*/  LDCU.64 UR6, c[0x0][0x408] ;  /* 0x00008100ff0677ac */ /* 0x000f620008000a00 */
[----:B------:R-:W-:Y:S02]  /*1190*/  IADD3 R0, P0, PT, R10, 0x70, RZ ;  /* 0x000000700a007810 */ /* 0x000fe40007f1e0ff */
[----:B------:R-:W-:Y:S01]  /*11a0*/  MOV R3, R7 ;  /* 0x0000000700037202 */ /* 0x000fe20000000f00 */
[----:B------:R-:W1:Y:S02]  /*11b0*/  LDCU.64 UR4, c[0x0][0x3f0] ;  /* 0x00007e00ff0477ac */ /* 0x000e640008000a00 */
[----:B------:R-:W-:-:S04]  /*11c0*/  IMAD.X R2, RZ, RZ, UR11, P0 ;  /* 0x0000000bff027e24 */ /* 0x000fc800080e06ff */
[----:B-----5:R-:W-:Y:S02]  /*11d0*/  IMAD R6, R2, UR6, RZ ;  /* 0x0000000602067c24 */ /* 0x020fe4000f8e02ff */
[----:B------:R-:W-:-:S04]  /*11e0*/  IMAD.MOV.U32 R2, RZ, RZ, R8 ;  /* 0x000000ffff027224 */ /* 0x000fc800078e0008 */
[----:B-1234-:R-:W-:-:S04]  /*11f0*/  IMAD.WIDE.U32 R4, R0, UR6, R2 ;  /* 0x0000000600047c25 */ /* 0x01efc8000f8e0002 */
[----:B------:R-:W-:Y:S01]  /*1200*/  IMAD R0, R0, UR7, R6 ;  /* 0x0000000700007c24 */ /* 0x000fe2000f8e0206 */
[----:B------:R-:W-:-:S04]  /*1210*/  LEA R2, P0, R4, UR4, 0x1 ;  /* 0x0000000404027c11 */ /* 0x000fc8000f8008ff */
[----:B------:R-:W-:-:S04]  /*1220*/  IADD3 R0, PT, PT, R5, R0, RZ ;  /* 0x0000000005007210 */ /* 0x000fc80007ffe0ff */
[----:B------:R-:W-:-:S05]  /*1230*/  LEA.HI.X R3, R4, UR5, R0, 0x1, P0 ;  /* 0x0000000504037c11 */ /* 0x000fca00080f0c00 */
[----:B------:R1:W-:Y:S02]  /*1240*/  STG.E.128 desc[UR16][R2.64], RZ ;  /* 0x000000ff02007986 */ /* 0x0003e4000c101d10 */
.L_x_68:
[----:B------:R-:W-:Y:S05]  /*1250*/  BSYNC.RECONVERGENT B0 ;  /* 0x0000000000007941 */ /* 0x000fea0003800200 */
.L_x_67:
[----:B------:R-:W-:Y:S01]  /*1260*/  LOP3.LUT P0, R213, R213, 0x7, RZ, 0xc0, !PT ;  /* 0x00000007d5d57812 */ /* 0x000fe2000780c0ff */
[----:B------:R-:W-:Y:S01]  /*1270*/  BSSY.RECONVERGENT B0, `(.L_x_69) ;  /* 0x0000016000007945 */ /* 0x000fe20003800200 */
[----:B------:R-:W-:Y:S02]  /*1280*/  P2R R0, PR, RZ, 0x2 ;  /* 0x00000002ff007803 */ /* 0x000fe40000000000 */
[----:B------:R-:W-:Y:S02]  /*1290*/  ISETP.GE.OR P0, PT, R11, UR20, P0 ;  /* 0x000000140b007c0c */ /* 0x000fe40008706670 */
[----:B------:R-:W-:Y:S02]  /*12a0*/  ISETP.NE.AND P1, PT, R12, RZ, PT ;  /* 0x000000ff0c00720c */ /* 0x000fe40003f25270 */
[C---:B------:R-:W-:Y:S02]  /*12b0*/  ISETP.NE.OR P6, PT, R213.reuse, RZ, P6 ;  /* 0x000000ffd500720c */ /* 0x040fe400037c5670 */
[----:B------:R-:W-:-:S02]  /*12c0*/  ISETP.NE.OR P1, PT, R213, RZ, P1 ;  /* 0x000000ffd500720c */ /* 0x000fc40000f25670 */
[C---:B------:R-:W-:Y:S02]  /*12d0*/  ISETP.NE.OR P5, PT, R213.reuse, RZ, P5 ;  /* 0x000000ffd500720c */ /* 0x040fe40002fa5670 */
[----:B-1234-:R-:W-:Y:S02]  /*12e0*/  P2R R4, PR, RZ, 0x2 ;  /* 0x00000002ff047803 */ /* 0x01efe40000000000 */
[----:B------:R-:W-:Y:S02]  /*12f0*/  ISETP.NE.AND P1, PT, R0, RZ, PT ;  /* 0x000000ff0000720c */ /* 0x000fe40003f25270 */
[C---:B------:R-:W-:Y:S02]  /*1300*/  ISETP.NE.OR P4, PT, R213.reuse, RZ, P4 ;  /* 0x000000ffd500720c */ /* 0x040fe40002785670 */
[C---:B------:R-:W-:Y:S02]  /*1310*/  ISETP.NE.OR P3, PT, R213.reuse, RZ, P3 ;  /* 0x000000ffd500720c */ /* 0x040fe40001f65670 */
[----:B------:R-:W-:-:S02]  /*1320*/  ISETP.NE.OR P2, PT, R213, RZ, P2 ;  /* 0x000000ffd500720c */ /* 0x000fc40001745670 */
[----:B------:R-:W-:Y:S01]  /*1330*/  ISETP.NE.OR P1, PT, R213, RZ, P1 ;  /* 0x000000ffd500720c */ /* 0x000fe20000f25670 */
[----:B------:R-:W-:-:S12]  /*1340*/  @P0 BRA `(.L_x_70) ;  /* 0x0000000000200947 */ /* 0x000fd80003800000 */
[----:B------:R-:W1:Y:S01]  /*1350*/  LDCU.64 UR4, c[0x0][0x420] ;  /* 0x00008400ff0477ac */ /* 0x000e620008000a00 */
[----:B------:R-:W-:-:S05]  /*1360*/  IMAD R0, R11, UR9, RZ ;  /* 0x000000090b007c24 */ /* 0x000fca000f8e02ff */
[----:B------:R-:W-:-:S04]  /*1370*/  IADD3 R3, P0, PT, R0, UR8, RZ ;  /* 0x0000000800037c10 */ /* 0x000fc8000ff1e0ff */
[----:B------:R-:W-:Y:S02]  /*1380*/  LEA.HI.X.SX32 R0, R0, UR12, 0x1, P0 ;  /* 0x0000000c00007c11 */ /* 0x000fe400080f0eff */
[----:B-1----:R-:W-:-:S04]  /*1390*/  LEA R2, P0, R3, UR4, 0x2 ;  /* 0x0000000403027c11 */ /* 0x002fc8000f8010ff */
[----:B------:R-:W-:Y:S01]  /*13a0*/  LEA.HI.X R3, R3, UR5, R0, 0x2, P0 ;  /* 0x0000000503037c11 */ /* 0x000fe200080f1400 */
[----:B------:R-:W-:-:S05]  /*13b0*/  IMAD.MOV.U32 R0, RZ, RZ, 0x7f800000 ;  /* 0x7f800000ff007424 */ /* 0x000fca00078e00ff */
[----:B------:R1:W-:Y:S03]  /*13c0*/  STG.E desc[UR16][R2.64], R0 ;  /* 0x0000000002007986 */ /* 0x0003e6000c101910 */
.L_x_70:
[----:B------:R-:W-:Y:S05]  /*13d0*/  BSYNC.RECONVERGENT B0 ;  /* 0x0000000000007941 */ /* 0x000fea0003800200 */
.L_x_69:
[----:B------:R-:W-:Y:S01]  /*13e0*/  ISETP.NE.AND P0, PT, R4, RZ, PT ;  /* 0x000000ff0400720c */ /* 0x000fe20003f05270 */
[----:B------:R-:W-:-:S12]  /*13f0*/  BSSY.RECONVERGENT B0, `(.L_x_71) ;  /* 0x000000a000007945 */ /* 0x000fd80003800200 */
[----:B------:R-:W-:Y:S05]  /*1400*/  @P0 BRA `(.L_x_72) ;  /* 0x0000000000200947 */ /* 0x000fea0003800000 */
[----:B------:R-:W2:Y:S01]  /*1410*/  LDCU.64 UR4, c[0x0][0x420] ;  /* 0x00008400ff0477ac */ /* 0x000ea20008000a00 */
[----:B-1----:R-:W-:-:S05]  /*1420*/  IMAD R0, R13, UR9, RZ ;  /* 0x000000090d007c24 */ /* 0x002fca000f8e02ff */
[----:B------:R-:W-:-:S04]  /*1430*/  IADD3 R3, P0, PT, R0, UR8, RZ ;  /* 0x0000000800037c10 */ /* 0x000fc8000ff1e0ff */
[----:B------:R-:W-:Y:S02]  /*1440*/  LEA.HI.X.SX32 R0, R0, UR12, 0x1, P0 ;  /* 0x0000000c00007c11 */ /* 0x000fe400080f0eff */
[----:B--2---:R-:W-:-:S04]  /*1450*/  LEA R2, P0, R3, UR4, 0x2 ;  /* 0x0000000403027c11 */ /* 0x004fc8000f8010ff */
[----:B------:R-:W-:Y:S01]  /*1460*/  LEA.HI.X R3, R3, UR5, R0, 0x2, P0 ;  /* 0x0000000503037c11 */ /* 0x000fe200080f1400 */
[----:B------:R-:W-:-:S05]  /*1470*/  IMAD.MOV.U32 R0, RZ, RZ, 0x7f800000 ;  /* 0x7f800000ff007424 */ /* 0x000fca00078e00ff */
[----:B------:R2:W-:Y:S03]  /*1480*/  STG.E desc[UR16][R2.64], R0 ;  /* 0x0000000002007986 */ /* 0x0005e6000c101910 */
.L_x_72:
[----:B------:R-:W-:Y:S05]  /*1490*/  BSYNC.RECONVERGENT B0 ;  /* 0x0000000000007941 */ /* 0x000fea0003800200 */
.L_x_71:
[----:B------:R-:W-:Y:S04]  /*14a0*/  BSSY.RECONVERGENT B0, `(.L_x_73) ;  /* 0x000000a000007945 */ /* 0x000fe80003800200 */
[----:B------:R-:W-:Y:S05]  /*14b0*/  @P6 BRA `(.L_x_74) ;  /* 0x0000000000206947 */ /* 0x000fea0003800000 */
[----:B------:R-:W3:Y:S01]  /*14c0*/  LDCU.64 UR4, c[0x0][0x420] ;  /* 0x00008400ff0477ac */ /* 0x000ee20008000a00 */
[----:B-12---:R-:W-:-:S05]  /*14d0*/  IMAD R0, R14, UR9, RZ ;  /* 0x000000090e007c24 */ /* 0x006fca000f8e02ff */
[----:B------:R-:W-:-:S04]  /*14e0*/  IADD3 R3, P0, PT, R0, UR8, RZ ;  /* 0x0000000800037c10 */ /* 0x000fc8000ff1e0ff */
[----:B------:R-:W-:Y:S02]  /*14f0*/  LEA.HI.X.SX32 R0, R0, UR12, 0x1, P0 ;  /* 0x0000000c00007c11 */ /* 0x000fe400080f0eff */
[----:B---3--:R-:W-:-:S04]  /*1500*/  LEA R2, P0, R3, UR4, 0x2 ;  /* 0x0000000403027c11 */ /* 0x008fc8000f8010ff */
[----:B------:R-:W-:Y:S01]  /*1510*/  LEA.HI.X R3, R3, UR5, R0, 0x2, P0 ;  /* 0x0000000503037c11 */ /* 0x000fe200080f1400 */
[----:B------:R-:W-:-:S05]  /*1520*/  IMAD.MOV.U32 R0, RZ, RZ, 0x7f800000 ;  /* 0x7f800000ff007424 */ /* 0x000fca00078e00ff */
[----:B------:R3:W-:Y:S03]  /*1530*/  STG.E desc[UR16][R2.64], R0 ;  /* 0x0000000002007986 */ /* 0x0007e6000c101910 */
.L_x_74:
[----:B------:R-:W-:Y:S05]  /*1540*/  BSYNC.RECONVERGENT B0 ;  /* 0x0000000000007941 */ /* 0x000fea0003800200 */
.L_x_73:
[----:B------:R-:W-:Y:S04]  /*1550*/  BSSY.RECONVERGENT B0, `(.L_x_75) ;  /* 0x000000a000007945 */ /* 0x000fe80003800200 */
[----:B------:R-:W-:Y:S05]  /*1560*/  @P5 BRA `(.L_x_76) ;  /* 0x0000000000205947 */ /* 0x000fea0003800000 */
[----:B------:R-:W4:Y:S01]  /*1570*/  LDCU.64 UR4, c[0x0][0x420] ;  /* 0x00008400ff0477ac */ /* 0x000f220008000a00 */
[----:B-123--:R-:W-:-:S05]  /*1580*/  IMAD R0, R15, UR9, RZ ;  /* 0x000000090f007c24 */ /* 0x00efca000f8e02ff */
[----:B------:R-:W-:-:S04]  /*1590*/  IADD3 R3, P0, PT, R0, UR8, RZ ;  /* 0x0000000800037c10 */ /* 0x000fc8000ff1e0ff */
[----:B------:R-:W-:Y:S02]  /*15a0*/  LEA.HI.X.SX32 R0, R0, UR12, 0x1, P0 ;  /* 0x0000000c00007c11 */ /* 0x000fe400080f0eff */
[----:B----4-:R-:W-:-:S04]  /*15b0*/  LEA R2, P0, R3, UR4, 0x2 ;  /* 0x0000000403027c11 */ /* 0x010fc8000f8010ff */
[----:B------:R-:W-:Y:S01]  /*15c0*/  LEA.HI.X R3, R3, UR5, R0, 0x2, P0 ;  /* 0x0000000503037c11 */ /* 0x000fe200080f1400 */
[----:B------:R-:W-:-:S05]  /*15d0*/  IMAD.MOV.U32 R0, RZ, RZ, 0x7f800000 ;  /* 0x7f800000ff007424 */ /* 0x000fca00078e00ff */
[----:B------:R4:W-:Y:S03]  /*15e0*/  STG.E desc[UR16][R2.64], R0 ;  /* 0x0000000002007986 */ /* 0x0009e6000c101910 */
.L_x_76:
[----:B------:R-:W-:Y:S05]  /*15f0*/  BSYNC.RECONVERGENT B0 ;  /* 0x0000000000007941 */ /* 0x000fea0003800200 */
.L_x_75:
[----:B------:R-:W-:Y:S04]  /*1600*/  BSSY.RECONVERGENT B0, `(.L_x_77) ;  /* 0x000000a000007945 */ /* 0x000fe80003800200 */
[----:B------:R-:W-:Y:S05]  /*1610*/  @P4 BRA `(.L_x_78) ;  /* 0x0000000000204947 */ /* 0x000fea0003800000 */
[----:B------:R-:W5:Y:S01]  /*1620*/  LDCU.64 UR4, c[0x0][0x420] ;  /* 0x00008400ff0477ac */ /* 0x000f620008000a00 */
[----:B-1234-:R-:W-:-:S05]  /*1630*/  IMAD R0, R16, UR9, RZ ;  /* 0x0000000910007c24 */ /* 0x01efca000f8e02ff */
[----:B------:R-:W-:-:S04]  /*1640*/  IADD3 R3, P0, PT, R0, UR8, RZ ;  /* 0x0000000800037c10 */ /* 0x000fc8000ff1e0ff */
[----:B------:R-:W-:Y:S02]  /*1650*/  LEA.HI.X.SX32 R0, R0, UR12, 0x1, P0 ;  /* 0x0000000c00007c11 */ /* 0x000fe400080f0eff */
[----:B-----5:R-:W-:-:S04]  /*1660*/  LEA R2, P0, R3, UR4, 0x2 ;  /* 0x0000000403027c11 */ /* 0x020fc8000f8010ff */
[----:B------:R-:W-:Y:S01]  /*1670*/  LEA.HI.X R3, R3, UR5, R0, 0x2, P0 ;  /* 0x0000000503037c11 */ /* 0x000fe200080f1400 */
[----:B------:R-:W-:-:S05]  /*1680*/  IMAD.MOV.U32 R0, RZ, RZ, 0x7f800000 ;  /* 0x7f800000ff007424 */ /* 0x000fca00078e00ff */
[----:B------:R1:W-:Y:S03]  /*1690*/  STG.E desc[UR16][R2.64], R0 ;  /* 0x0000000002007986 */ /* 0x0003e6000c101910 */
.L_x_78:
[----:B------:R-:W-:Y:S05]  /*16a0*/  BSYNC.RECONVERGENT B0 ;  /* 0x0000000000007941 */ /* 0x000fea0003800200 */
.L_x_77:
        /* <DEDUP_REMOVED lines=10> */
.L_x_80:
[----:B------:R-:W-:Y:S05]  /*1750*/  BSYNC.RECONVERGENT B0 ;  /* 0x0000000000007941 */ /* 0x000fea0003800200 */
.L_x_79:
        /* <DEDUP_REMOVED lines=10> */
.L_x_82:
[----:B------:R-:W-:Y:S05]  /*1800*/  BSYNC.RECONVERGENT B0 ;  /* 0x0000000000007941 */ /* 0x000fea0003800200 */
.L_x_81:
[----:B------:R-:W-:Y:S05]  /*1810*/  @P1 EXIT ;  /* 0x000000000000194d */ /* 0x000fea0003800000 */
[----:B------:R-:W5:Y:S01]  /*1820*/  LDCU.64 UR4, c[0x0][0x420] ;  /* 0x00008400ff0477ac */ /* 0x000f620008000a00 */
[----:B-1234-:R-:W-:-:S05]  /*1830*/  IMAD R0, R19, UR9, RZ ;  /* 0x0000000913007c24 */ /* 0x01efca000f8e02ff */
[----:B------:R-:W-:-:S04]  /*1840*/  IADD3 R3, P0, PT, R0, UR8, RZ ;  /* 0x0000000800037c10 */ /* 0x000fc8000ff1e0ff */
[----:B------:R-:W-:Y:S02]  /*1850*/  LEA.HI.X.SX32 R0, R0, UR12, 0x1, P0 ;  /* 0x0000000c00007c11 */ /* 0x000fe400080f0eff */
[----:B-----5:R-:W-:-:S04]  /*1860*/  LEA R2, P0, R3, UR4, 0x2 ;  /* 0x0000000403027c11 */ /* 0x020fc8000f8010ff */
[----:B------:R-:W-:Y:S01]  /*1870*/  LEA.HI.X R3, R3, UR5, R0, 0x2, P0 ;  /* 0x0000000503037c11 */ /* 0x000fe200080f1400 */
[----:B------:R-:W-:-:S05]  /*1880*/  IMAD.MOV.U32 R0, RZ, RZ, 0x7f800000 ;  /* 0x7f800000ff007424 */ /* 0x000fca00078e00ff */
[----:B------:R-:W-:Y:S01]  /*1890*/  STG.E desc[UR16][R2.64], R0 ;  /* 0x0000000002007986 */ /* 0x000fe2000c101910 */
[----:B------:R-:W-:Y:S05]  /*18a0*/  EXIT ;  /* 0x000000000000794d */ /* 0x000fea0003800000 */
.L_x_51:
[----:B------:R-:W-:Y:S02]  /*18b0*/  UISETP.NE.AND UP0, UPT, UR14, -0x1, UPT ;  /* 0xffffffff0e00788c */ /* 0x000fe4000bf05270 */
[----:B------:R-:W-:-:S09]  /*18c0*/  UISETP.NE.AND UP1, UPT, UR24, -0x1, UPT ;  /* 0xffffffff1800788c */ /* 0x000fd2000bf25270 */
[----:B------:R-:W2:Y:S01]  /*18d0*/  @!UP0 LDCU.64 UR10, c[0x0][0x398] ;  /* 0x00007300ff0a87ac */ /* 0x000ea20008000a00 */
[----:B------:R-:W3:Y:S01]  /*18e0*/  @UP0 LDCU.64 UR4, c[0x0][0x3b0] ;  /* 0x00007600ff0407ac */ /* 0x000ee20008000a00 */
[----:B--2---:R-:W-:Y:S02]  /*18f0*/  @!UP0 UIMAD.WIDE.U32 UR26, UR23, UR10, URZ ;  /* 0x0000000a171a82a5 */ /* 0x004fe4000f8e00ff */
[----:B---3--:R-:W-:Y:S02]  /*1900*/  @UP0 UIMAD.WIDE.U32 UR12, UR14, UR4, URZ ;  /* 0x000000040e0c02a5 */ /* 0x008fe4000f8e00ff */
[----:B------:R-:W-:Y:S02]  /*1910*/  @!UP0 UIMAD UR9, UR23, UR11, UR27 ;  /* 0x0000000b170982a4 */ /* 0x000fe4000f8e021b */
[----:B------:R-:W-:-:S03]  /*1920*/  @UP0 UIMAD UR9, UR14, UR5, UR13 ;  /* 0x000000050e0902a4 */ /* 0x000fc6000f8e020d */
[----:B------:R-:W-:Y:S01]  /*1930*/  @UP0 UMOV UR26, UR12 ;  /* 0x0000000c001a0c82 */ /* 0x000fe20008000000 */
[----:B------:R-:W-:Y:S08]  /*1940*/  BRA.U UP1, `(.L_x_83) ;  /* 0x00000001012c7547 */ /* 0x000ff0000b800000 */
[----:B------:R-:W2:Y:S01]  /*1950*/  LDCU.64 UR12, c[0x0][0x3b8] ;  /* 0x00007700ff0c77ac */ /* 0x000ea20008000a00 */
[----:B------:R-:W3:Y:S01]  /*1960*/  LDCU.64 UR4, c[0x0][0x3a0] ;  /* 0x00007400ff0477ac */ /* 0x000ee20008000a00 */
[----:B------:R-:W-:-:S04]  /*1970*/  USHF.R.S32.HI UR10, URZ, 0x1f, UR7 ;  /* 0x0000001fff0a7899 */ /* 0x000fc80008011407 */
[----:B--2---:R-:W-:Y:S02]  /*1980*/  UIMAD UR10, UR10, UR12, URZ ;  /* 0x0000000c0a0a72a4 */ /* 0x004fe4000f8e02ff */
[----:B------:R-:W-:Y:S02]  /*1990*/  UIMAD.WIDE.U32 UR28, UR7, UR12, URZ ;  /* 0x0000000c071c72a5 */ /* 0x000fe4000f8e00ff */
[----:B------:R-:W-:-:S04]  /*19a0*/  UIMAD UR10, UR7, UR13, UR10 ;  /* 0x0000000d070a72a4 */ /* 0x000fc8000f8e020a */
[----:B------:R-:W-:-:S03]  /*19b0*/  UIADD3 UR11, UPT, UPT, UR29, UR10, URZ ;  /* 0x0000000a1d0b7290 */ /* 0x000fc6000fffe0ff */
[----:B------:R-:W-:Y:S02]  /*19c0*/  UMOV UR10, UR28 ;  /* 0x0000001c000a7c82 */ /* 0x000fe40008000000 */
[----:B---3--:R-:W-:-:S04]  /*19d0*/  UIMAD.WIDE.U32 UR28, UR23, UR4, UR10 ;  /* 0x00000004171c72a5 */ /* 0x008fc8000f8e000a */
[----:B------:R-:W-:Y:S01]  /*19e0*/  UIMAD UR25, UR23, UR5, UR29 ;  /* 0x00000005171972a4 */ /* 0x000fe2000f8e021d */
[----:B------:R-:W-:Y:S11]  /*19f0*/  BRA `(.L_x_84) ;  /* 0x0000000000147947 */ /* 0x000ff60003800000 */
.L_x_83:
[----:B------:R-:W2:Y:S01]  /*1a00*/  LDCU.64 UR12, c[0x0][0x3b8] ;  /* 0x00007700ff0c77ac */ /* 0x000ea20008000a00 */
[----:B------:R-:W-:-:S04]  /*1a10*/  UIADD3 UR25, UPT, UPT, UR7, UR24, URZ ;  /* 0x0000001807197290 */ /* 0x000fc8000fffe0ff */
[----:B--2---:R-:W-:Y:S02]  /*1a20*/  UIMAD.WIDE.U32 UR28, UR25, UR12, URZ ;  /* 0x0000000c191c72a5 */ /* 0x004fe4000f8e00ff */
[----:B------:R-:W-:-:S04]  /*1a30*/  UIMAD UR25, UR25, UR13, URZ ;  /* 0x0000000d191972a4 */ /* 0x000fc8000f8e02ff */
[----:B------:R-:W-:Y:S02]  /*1a40*/  UIADD3 UR25, UPT, UPT, UR29, UR25, URZ ;  /* 0x000000191d197290 */ /* 0x000fe4000fffe0ff */
.L_x_84:
[----:B------:R-:W2:Y:S01]  /*1a50*/  LDCU UR4, c[0x0][0x3e8] ;  /* 0x00007d00ff0477ac */ /* 0x000ea20008000800 */
[----:B------:R-:W3:Y:S01]  /*1a60*/  S2R R2, SR_CTAID.Z ;  /* 0x0000000000027919 */ /* 0x000ee20000002700 */
[----:B------:R-:W-:Y:S01]  /*1a70*/  UMOV UR30, URZ ;  /* 0x000000ff001e7c82 */ /* 0x000fe20008000000 */
[----:B--2---:R-:W-:-:S05]  /*1a80*/  IMAD.U32 R0, RZ, RZ, UR4 ;  /* 0x00000004ff007e24 */ /* 0x004fca000f8e00ff */
[----:B------:R-:W-:-:S04]  /*1a90*/  IABS R0, R0 ;  /* 0x0000000000007213 */ /* 0x000fc80000000000 */
[----:B------:R-:W-:-:S13]  /*1aa0*/  R2UR UR11, R0 ;  /* 0x00000000000b72ca */ /* 0x000fda00000e0000 */
[----:B------:R-:W2:Y:S08]  /*1ab0*/  I2F.RP R0, UR11 ;  /* 0x0000000b00007d06 */ /* 0x000eb00008209400 */
[----:B--2---:R-:W2:Y:S02]  /*1ac0*/  MUFU.RCP R0, R0 ;  /* 0x0000000000007308 */ /* 0x004ea40000001000 */
[----:B--2---:R-:W-:-:S06]  /*1ad0*/  VIADD R0, R0, 0xffffffe ;  /* 0x0ffffffe00007836 */ /* 0x004fcc0000000000 */
[----:B------:R-:W2:Y:S02]  /*1ae0*/  F2I.FTZ.U32.TRUNC.NTZ R0, R0 ;  /* 0x0000000000007305 */ /* 0x000ea4000021f000 */
[----:B--2---:R-:W-:Y:S02]  /*1af0*/  R2UR UR31, R0 ;  /* 0x00000000001f72ca */ /* 0x004fe400000e0000 */
[----:B---3--:R-:W-:-:S04]  /*1b00*/  IABS R0, R2 ;  /* 0x0000000200007213 */ /* 0x008fc80000000000 */
[----:B------:R-:W-:-:S07]  /*1b10*/  R2UR UR10, R0 ;  /* 0x00000000000a72ca */ /* 0x000fce00000e0000 */
[----:B------:R-:W-:-:S04]  /*1b20*/  UIADD3 UR5, UPT, UPT, URZ, -UR31, URZ ;  /* 0x8000001fff057290 */ /* 0x000fc8000fffe0ff */
[----:B------:R-:W-:-:S04]  /*1b30*/  UIMAD UR5, UR5, UR11, URZ ;  /* 0x0000000b050572a4 */ /* 0x000fc8000f8e02ff */
[----:B------:R-:W-:-:S07]  /*1b40*/  UIMAD.WIDE.U32 UR30, UR31, UR5, UR30 ;  /* 0x000000051f1e72a5 */ /* 0x000fce000f8e001e */
[----:B------:R-:W-:Y:S02]  /*1b50*/  UMOV UR5, UR31 ;  /* 0x0000001f00057c82 */ /* 0x000fe40008000000 */
[----:B------:R-:W-:-:S07]  /*1b60*/  UIMAD.WIDE.U32 UR30, UR5, UR10, URZ ;  /* 0x0000000a051e72a5 */ /* 0x000fce000f8e00ff */
[----:B------:R-:W-:Y:S02]  /*1b70*/  UMOV UR15, UR31 ;  /* 0x0000001f000f7c82 */ /* 0x000fe40008000000 */
[----:B------:R-:W-:-:S04]  /*1b80*/  UIADD3 UR5, UPT, UPT, -UR15, URZ, URZ ;  /* 0x000000ff0f057290 */ /* 0x000fc8000fffe1ff */
[----:B------:R-:W-:-:S04]  /*1b90*/  UIMAD UR5, UR11, UR5, UR10 ;  /* 0x000000050b0572a4 */ /* 0x000fc8000f8e020a */
[----:B------:R-:W-:-:S11]  /*1ba0*/  UISETP.GT.U32.AND UP0, UPT, UR11, UR5, UPT ;  /* 0x000000050b00728c */ /* 0x000fd6000bf04070 */
[----:B------:R-:W-:Y:S02]  /*1bb0*/  @!UP0 UIADD3 UR5, UPT, UPT, UR5, -UR11, URZ ;  /* 0x8000000b05058290 */ /* 0x000fe4000fffe0ff */
[----:B------:R-:W-:Y:S02]  /*1bc0*/  @!UP0 UIADD3 UR15, UPT, UPT, UR15, 0x1, URZ ;  /* 0x000000010f0f8890 */ /* 0x000fe4000fffe0ff */
[----:B------:R-:W-:Y:S02]  /*1bd0*/  UISETP.GE.U32.AND UP2, UPT, UR5, UR11, UPT ;  /* 0x0000000b0500728c */ /* 0x000fe4000bf46070 */
[----:B-1----:R-:W-:-:S04]  /*1be0*/  ULOP3.LUT UR5, UR6, UR4, URZ, 0x3c, !UPT ;  /* 0x0000000406057292 */ /* 0x002fc8000f8e3cff */
[----:B------:R-:W-:-:S05]  /*1bf0*/  UISETP.GE.AND UP0, UPT, UR5, URZ, UPT ;  /* 0x000000ff0500728c */ /* 0x000fca000bf06270 */
[----:B------:R-:W-:Y:S02]  /*1c00*/  @UP2 UIADD3 UR15, UPT, UPT, UR15, 0x1, URZ ;  /* 0x000000010f0f2890 */ /* 0x000fe4000fffe0ff */
[----:B------:R-:W-:-:S04]  /*1c10*/  UISETP.NE.AND UP2, UPT, UR4, URZ, UPT ;  /* 0x000000ff0400728c */ /* 0x000fc8000bf45270 */
[----:B------:R-:W-:-:S07]  /*1c20*/  @!UP0 UIADD3 UR15, UPT, UPT, -UR15, URZ, URZ ;  /* 0x000000ff0f0f8290 */ /* 0x000fce000fffe1ff */
[----:B------:R-:W-:Y:S01]  /*1c30*/  @!UP2 ULOP3.LUT UR15, URZ, UR4, URZ, 0x33, !UPT ;  /* 0x00000004ff0fa292 */ /* 0x000fe2000f8e33ff */
[----:B------:R-:W-:Y:S11]  /*1c40*/  BRA.U UP1, `(.L_x_85) ;  /* 0x00000001012c7547 */ /* 0x000ff6000b800000 */
[----:B------:R-:W1:Y:S01]  /*1c50*/  LDCU.64 UR10, c[0x0][0x3c0] ;  /* 0x00007800ff0a77ac */ /* 0x000e620008000a00 */
[----:B------:R-:W2:Y:S01]  /*1c60*/  LDCU.64 UR4, c[0x0][0x3a8] ;  /* 0x00007500ff0477ac */ /* 0x000ea20008000a00 */
[----:B------:R-:W-:-:S04]  /*1c70*/  USHF.R.S32.HI UR24, URZ, 0x1f, UR7 ;  /* 0x0000001fff187899 */ /* 0x000fc80008011407 */
[----:B-1----:R-:W-:Y:S02]  /*1c80*/  UIMAD UR24, UR24, UR10, URZ ;  /* 0x0000000a181872a4 */ /* 0x002fe4000f8e02ff */
[----:B------:R-:W-:Y:S02]  /*1c90*/  UIMAD.WIDE.U32 UR30, UR7, UR10, URZ ;  /* 0x0000000a071e72a5 */ /* 0x000fe4000f8e00ff */
[----:B------:R-:W-:-:S04]  /*1ca0*/  UIMAD UR24, UR7, UR11, UR24 ;  /* 0x0000000b071872a4 */ /* 0x000fc8000f8e0218 */
[----:B------:R-:W-:-:S04]  /*1cb0*/  UIADD3 UR31, UPT, UPT, UR31, UR24, URZ ;  /* 0x000000181f1f7290 */ /* 0x000fc8000fffe0ff */
[----:B--2---:R-:W-:-:S04]  /*1cc0*/  UIMAD.WIDE.U32 UR30, UR23, UR4, UR30 ;  /* 0x00000004171e72a5 */ /* 0x004fc8000f8e001e */
[----:B------:R-:W-:-:S03]  /*1cd0*/  UIMAD UR23, UR23, UR5, UR31 ;  /* 0x00000005171772a4 */ /* 0x000fc6000f8e021f */
[----:B------:R-:W-:Y:S01]  /*1ce0*/  UMOV UR24, UR30 ;  /* 0x0000001e00187c82 */ /* 0x000fe20008000000 */
[----:B------:R-:W-:Y:S08]  /*1cf0*/  BRA `(.L_x_86) ;  /* 0x0000000000187947 */ /* 0x000ff00003800000 */
.L_x_85:
[----:B------:R-:W1:Y:S01]  /*1d00*/  LDCU.64 UR10, c[0x0][0x3c0] ;  /* 0x00007800ff0a77ac */ /* 0x000e620008000a00 */
[----:B------:R-:W-:-:S04]  /*1d10*/  UIADD3 UR7, UPT, UPT, UR7, UR24, URZ ;  /* 0x0000001807077290 */ /* 0x000fc8000fffe0ff */
[----:B-1----:R-:W-:Y:S02]  /*1d20*/  UIMAD.WIDE.U32 UR4, UR7, UR10, URZ ;  /* 0x0000000a070472a5 */ /* 0x002fe4000f8e00ff */
[----:B------:R-:W-:-:S04]  /*1d30*/  UIMAD UR7, UR7, UR11, URZ ;  /* 0x0000000b070772a4 */ /* 0x000fc8000f8e02ff */
[----:B------:R-:W-:Y:S01]  /*1d40*/  UIADD3 UR23, UPT, UPT, UR5, UR7, URZ ;  /* 0x0000000705177290 */ /* 0x000fe2000fffe0ff */
[----:B------:R-:W-:-:S11]  /*1d50*/  UMOV UR24, UR4 ;  /* 0x0000000400187c82 */ /* 0x000fd60008000000 */
.L_x_86:
[--C-:B------:R-:W-:Y:S01]  /*1d60*/  SHF.R.U32.HI R212, RZ, 0x3, R213.reuse ;  /* 0x00000003ffd47819 */ /* 0x100fe200000116d5 */
[----:B------:R-:W-:Y:S01]  /*1d70*/  UIADD3 UR7, UPT, UPT, -UR20, UR22, URZ ;  /* 0x0000001614077290 */ /* 0x000fe2000fffe1ff */
[----:B------:R-:W-:Y:S01]  /*1d80*/  IMAD.SHL.U32 R11, R213, 0x8, RZ ;  /* 0x00000008d50b7824 */ /* 0x000fe200078e00ff */
[----:B------:R-:W1:Y:S01]  /*1d90*/  LDCU.64 UR4, c[0x0][0x3c8] ;  /* 0x00007900ff0477ac */ /* 0x000e620008000a00 */
[----:B------:R-:W-:Y:S01]  /*1da0*/  SHF.R.U32.HI R215, RZ, 0x1, R213 ;  /* 0x00000001ffd77819 */ /* 0x000fe200000116d5 */
[C---:B------:R-:W-:Y:S02]  /*1db0*/  VIADD R29, R212.reuse, 0x10 ;  /* 0x00000010d41d7836 */ /* 0x040fe40000000000 */
[C---:B------:R-:W-:Y:S01]  /*1dc0*/  VIADD R35, R212.reuse, 0x20 ;  /* 0x00000020d4237836 */ /* 0x040fe20000000000 */
[C---:B------:R-:W-:Y:S01]  /*1dd0*/  ISETP.GE.AND P1, PT, R212.reuse, UR7, PT ;  /* 0x00000007d4007c0c */ /* 0x040fe2000bf26270 */
[C---:B------:R-:W-:Y:S01]  /*1de0*/  VIADD R34, R212.reuse, 0x30 ;  /* 0x00000030d4227836 */ /* 0x040fe20000000000 */
[----:B------:R-:W-:Y:S01]  /*1df0*/  ISETP.GE.AND P0, PT, R29, UR7, PT ;  /* 0x000000071d007c0c */ /* 0x000fe2000bf06270 */
[----:B------:R2:W-:Y:S01]  /*1e00*/  STL [R1+0x48], R11 ;  /* 0x0000480b01007387 */ /* 0x0005e20000100800 */
[----:B------:R-:W-:Y:S01]  /*1e10*/  ISETP.GE.AND P3, PT, R35, UR7, PT ;  /* 0x0000000723007c0c */ /* 0x000fe2000bf66270 */
[C---:B------:R-:W-:Y:S01]  /*1e20*/  VIADD R30, R212.reuse, 0x40 ;  /* 0x00000040d41e7836 */ /* 0x040fe20000000000 */
[----:B------:R-:W-:Y:S01]  /*1e30*/  LOP3.LUT R214, R11, 0x38, RZ, 0xc0, !PT ;  /* 0x000000380bd67812 */ /* 0x000fe200078ec0ff */
[C---:B------:R-:W-:Y:S01]  /*1e40*/  VIADD R32, R212.reuse, 0x50 ;  /* 0x00000050d4207836 */ /* 0x040fe20000000000 */
[----:B------:R-:W-:Y:S01]  /*1e50*/  USHF.L.U32 UR29, UR12, 0x7, URZ ;  /* 0x000000070c1d7899 */ /* 0x000fe200080006ff */
[----:B------:R-:W-:Y:S01]  /*1e60*/  VIADD R31, R212, 0x60 ;  /* 0x00000060d41f7836 */ /* 0x000fe20000000000 */
[----:B------:R-:W-:Y:S01]  /*1e70*/  IADD3 R2, P2, PT, R214, UR26, RZ ;  /* 0x0000001ad6027c10 */ /* 0x000fe2000ff5e0ff */
[----:B------:R-:W-:Y:S01]  /*1e80*/  UIMAD.WIDE.U32 UR26, UR8, 0x80, URZ ;  /* 0x00000080081a78a5 */ /* 0x000fe2000f8e00ff */
[C---:B------:R-:W-:Y:S01]  /*1e90*/  VIADD R33, R212.reuse, 0x70 ;  /* 0x00000070d4217836 */ /* 0x040fe20000000000 */
[----:B------:R-:W3:Y:S01]  /*1ea0*/  @!P1 LDC.64 R8, c[0x0][0x3b0] ;  /* 0x0000ec00ff089b82 */ /* 0x000ee20000000a00 */
[----:B-1----:R-:W-:Y:S01]  /*1eb0*/  IMAD.U32 R0, RZ, RZ, UR4 ;  /* 0x00000004ff007e24 */ /* 0x002fe2000f8e00ff */
[----:B------:R-:W-:Y:S01]  /*1ec0*/  ISETP.GE.AND P6, PT, R31, UR7, PT ;  /* 0x000000071f007c0c */ /* 0x000fe2000bfc6270 */
[----:B------:R-:W-:Y:S01]  /*1ed0*/  IMAD.X R3, RZ, RZ, UR9, P2 ;  /* 0x00000009ff037e24 */ /* 0x000fe200090e06ff */
[----:B------:R-:W-:Y:S01]  /*1ee0*/  LOP3.LUT R28, R212, UR26, RZ, 0xfc, !PT ;  /* 0x0000001ad41c7c12 */ /* 0x000fe2000f8efcff */
[----:B------:R-:W1:Y:S01]  /*1ef0*/  LDCU.64 UR8, c[0x0][0x3d0] ;  /* 0x00007a00ff0877ac */ /* 0x000e620008000a00 */
[----:B------:R-:W-:Y:S01]  /*1f00*/  ISETP.GE.AND P5, PT, R33, UR7, PT ;  /* 0x0000000721007c0c */ /* 0x000fe2000bfa6270 */
[----:B------:R-:W-:Y:S01]  /*1f10*/  IMAD.WIDE.U32 R2, R0, UR6, R2 ;  /* 0x0000000600027c25 */ /* 0x000fe2000f8e0002 */
[----:B------:R-:W4:Y:S01]  /*1f20*/  @!P0 LDC.64 R12, c[0x0][0x3b0] ;  /* 0x0000ec00ff0c8b82 */ /* 0x000f220000000a00 */
[C---:B------:R-:W-:Y:S01]  /*1f30*/  @!P0 IADD3 R6, P4, PT, R28.reuse, 0x10, RZ ;  /* 0x000000101c068810 */ /* 0x040fe20007f9e0ff */
[----:B------:R-:W-:Y:S01]  /*1f40*/  UIMAD.WIDE.U32 UR32, UR10, 0x20, URZ ;  /* 0x000000200a2078a5 */ /* 0x000fe2000f8e00ff */
[----:B------:R-:W-:Y:S01]  /*1f50*/  IMAD.U32 R0, RZ, RZ, UR5 ;  /* 0x00000005ff007e24 */ /* 0x000fe2000f8e00ff */
[----:B------:R-:W-:Y:S01]  /*1f60*/  @!P3 IADD3 R10, P2, PT, R28, 0x20, RZ ;  /* 0x000000201c0ab810 */ /* 0x000fe20007f5e0ff */
[----:B------:R-:W-:-:S02]  /*1f70*/  IMAD R36, R212, UR11, RZ ;  /* 0x0000000bd4247c24 */ /* 0x000fc4000f8e02ff */
[----:B------:R-:W-:Y:S01]  /*1f80*/  @!P0 IMAD.X R4, RZ, RZ, UR27, P4 ;  /* 0x0000001bff048e24 */ /* 0x000fe2000a0e06ff */
[----:B------:R-:W5:Y:S01]  /*1f90*/  @!P3 LDC.64 R14, c[0x0][0x3b0] ;  /* 0x0000ec00ff0ebb82 */ /* 0x000f620000000a00 */
[----:B------:R-:W-:Y:S01]  /*1fa0*/  IMAD R3, R0, UR6, R3 ;  /* 0x0000000600037c24 */ /* 0x000fe2000f8e0203 */
[----:B------:R-:W-:Y:S01]  /*1fb0*/  UMOV UR6, 0x400 ;  /* 0x0000040000067882 */ /* 0x000fe20000000000 */
[----:B------:R-:W-:Y:S02]  /*1fc0*/  @!P3 IMAD.X R0, RZ, RZ, UR27, P2 ;  /* 0x0000001bff00be24 */ /* 0x000fe400090e06ff */
[----:B------:R-:W-:Y:S02]  /*1fd0*/  @!P6 IMAD.MOV.U32 R24, RZ, RZ, R2 ;  /* 0x000000ffff18e224 */ /* 0x000fe400078e0002 */
[----:B------:R-:W-:Y:S01]  /*1fe0*/  @!P6 IMAD.MOV.U32 R25, RZ, RZ, R3 ;  /* 0x000000ffff19e224 */ /* 0x000fe200078e0003 */
[----:B------:R-:W1:Y:S01]  /*1ff0*/  @!P1 LDC.64 R20, c[0x0][0x380] ;  /* 0x0000e000ff149b82 */ /* 0x000e620000000a00 */
[----:B---3--:R-:W-:-:S02]  /*2000*/  @!P1 IMAD R5, R8, UR27, RZ ;  /* 0x0000001b08059c24 */ /* 0x008fc4000f8e02ff */
[--C-:B------:R-:W-:Y:S02]  /*2010*/  @!P5 IMAD.MOV.U32 R26, RZ, RZ, R2.reuse ;  /* 0x000000ffff1ad224 */ /* 0x100fe400078e0002 */
[----:B------:R-:W-:Y:S02]  /*2020*/  @!P1 IMAD R16, R28, R9, R5 ;  /* 0x000000091c109224 */ /* 0x000fe400078e0205 */
[--C-:B------:R-:W-:Y:S01]  /*2030*/  @!P3 IMAD.MOV.U32 R5, RZ, RZ, R3.reuse ;  /* 0x000000ffff05b224 */ /* 0x100fe200078e0003 */
[----:B------:R-:W3:Y:S01]  /*2040*/  S2UR UR4, SR_CgaCtaId ;  /* 0x00000000000479c3 */ /* 0x000ee20000008800 */
[----:B----4-:R-:W-:Y:S02]  /*2050*/  @!P0 IMAD R4, R4, R12, RZ ;  /* 0x0000000c04048224 */ /* 0x010fe400078e02ff */
[----:B------:R-:W-:-:S04]  /*2060*/  @!P1 IMAD.WIDE.U32 R8, R28, R8, R2 ;  /* 0x000000081c089225 */ /* 0x000fc800078e0002 */
[----:B------:R-:W-:Y:S01]  /*2070*/  @!P0 IMAD R13, R6, R13, R4 ;  /* 0x0000000d060d8224 */ /* 0x000fe200078e0204 */
[----:B------:R-:W4:Y:S01]  /*2080*/  @!P0 LDC.64 R22, c[0x0][0x380] ;  /* 0x0000e000ff168b82 */ /* 0x000f220000000a00 */
[-C--:B-----5:R-:W-:Y:S02]  /*2090*/  @!P3 IMAD R0, R0, R14.reuse, RZ ;  /* 0x0000000e0000b224 */ /* 0x0a0fe400078e02ff */
[----:B------:R-:W-:Y:S02]  /*20a0*/  @!P3 IMAD.MOV.U32 R4, RZ, RZ, R2 ;  /* 0x000000ffff04b224 */ /* 0x000fe400078e0002 */
[C---:B------:R-:W-:Y:S01]  /*20b0*/  @!P3 IMAD R15, R10.reuse, R15, R0 ;  /* 0x0000000f0a0fb224 */ /* 0x040fe200078e0200 */
[C---:B------:R-:W-:Y:S01]  /*20c0*/  LOP3.LUT R0, R11.reuse, 0x1f8, RZ, 0xc0, !PT ;  /* 0x000001f80b007812 */ /* 0x040fe200078ec0ff */
[----:B------:R-:W-:Y:S01]  /*20d0*/  @!P3 IMAD.WIDE.U32 R4, R10, R14, R4 ;  /* 0x0000000e0a04b225 */ /* 0x000fe200078e0004 */
[----:B------:R-:W5:Y:S01]  /*20e0*/  @!P3 LDC.64 R18, c[0x0][0x380] ;  /* 0x0000e000ff12bb82 */ /* 0x000f620000000a00 */
[----:B--2---:R-:W-:-:S02]  /*20f0*/  LOP3.LUT R11, R11, 0x1e00, RZ, 0xc0, !PT ;  /* 0x00001e000b0b7812 */ /* 0x004fc400078ec0ff */
[----:B------:R-:W-:Y:S01]  /*2100*/  LOP3.LUT R14, R0, 0x38, R213, 0x78, !PT ;  /* 0x00000038000e7812 */ /* 0x000fe200078e78d5 */
[----:B------:R-:W-:Y:S01]  /*2110*/  @!P0 IMAD.WIDE.U32 R6, R6, R12, R2 ;  /* 0x0000000c06068225 */ /* 0x000fe200078e0002 */
[----:B-1----:R-:W-:-:S03]  /*2120*/  @!P1 LEA R12, P4, R8, R20, 0x1 ;  /* 0x00000014080c9211 */ /* 0x002fc600078808ff */
[----:B------:R-:W-:Y:S01]  /*2130*/  @!P1 IMAD.IADD R0, R9, 0x1, R16 ;  /* 0x0000000109009824 */ /* 0x000fe200078e0210 */
[----:B---3--:R-:W-:Y:S01]  /*2140*/  ULEA UR6, UR4, UR6, 0x18 ;  /* 0x0000000604067291 */ /* 0x008fe2000f8ec0ff */
[----:B------:R-:W-:Y:S01]  /*2150*/  @!P0 IMAD.IADD R7, R7, 0x1, R13 ;  /* 0x0000000107078824 */ /* 0x000fe200078e020d */
[----:B------:R-:W-:Y:S01]  /*2160*/  LOP3.LUT R9, R14, R11, RZ, 0xfc, !PT ;  /* 0x0000000b0e097212 */ /* 0x000fe200078efcff */
[----:B------:R1:W-:Y:S01]  /*2170*/  STL [R1+0xa8], R14 ;  /* 0x0000a80e01007387 */ /* 0x0003e20000100800 */
[----:B------:R-:W-:Y:S01]  /*2180*/  @!P1 LEA.HI.X R13, R8, R21, R0, 0x1, P4 ;  /* 0x00000015080d9211 */ /* 0x000fe200020f0c00 */
[----:B------:R-:W-:Y:S01]  /*2190*/  @!P3 IMAD.IADD R0, R5, 0x1, R15 ;  /* 0x000000010500b824 */ /* 0x000fe200078e020f */
[----:B------:R-:W-:Y:S01]  /*21a0*/  ISETP.GE.AND P4, PT, R34, UR7, PT ;  /* 0x0000000722007c0c */ /* 0x000fe2000bf86270 */
[----:B------:R-:W-:Y:S01]  /*21b0*/  @!P5 IMAD.MOV.U32 R27, RZ, RZ, R3 ;  /* 0x000000ffff1bd224 */ /* 0x000fe200078e0003 */
[C---:B----4-:R-:W-:Y:S01]  /*21c0*/  @!P0 LEA R10, P2, R6.reuse, R22, 0x1 ;  /* 0x00000016060a8211 */ /* 0x050fe200078408ff */
[----:B------:R-:W2:Y:S01]  /*21d0*/  LDCU.64 UR4, c[0x0][0x388] ;  /* 0x00007100ff0477ac */ /* 0x000ea20008000a00 */
[----:B------:R-:W-:Y:S01]  /*21e0*/  LEA R118, R9, UR6, 0x1 ;  /* 0x0000000609767c11 */ /* 0x000fe2000f8e08ff */
[----:B------:R-:W-:Y:S01]  /*21f0*/  IMAD.MOV.U32 R248, RZ, RZ, 0x20 ;  /* 0x00000020fff87424 */ /* 0x000fe200078e00ff */
[----:B------:R-:W-:Y:S01]  /*2200*/  @!P0 LEA.HI.X R11, R6, R23, R7, 0x1, P2 ;  /* 0x00000017060b8211 */ /* 0x000fe200010f0c07 */
[----:B------:R-:W-:Y:S01]  /*2210*/  STL [R1+0xa4], R36 ;  /* 0x0000a42401007387 */ /* 0x000fe20000100800 */
[----:B-----5:R-:W-:-:S03]  /*2220*/  @!P3 LEA R6, P2, R4, R18, 0x1 ;  /* 0x000000120406b211 */ /* 0x020fc600078408ff */
[----:B------:R-:W-:Y:S01]  /*2230*/  @!PT LDS RZ, [RZ] ;  /* 0x00000000fffff984 */ /* 0x000fe20000000800 */
[----:B------:R-:W-:Y:S01]  /*2240*/  @!PT LDS RZ, [RZ] ;  /* 0x00000000fffff984 */ /* 0x000fe20000000800 */
[----:B------:R-:W-:Y:S01]  /*2250*/  @!PT LDS RZ, [RZ] ;  /* 0x00000000fffff984 */ /* 0x000fe20000000800 */
[----:B------:R3:W-:Y:S01]  /*2260*/  @!P1 LDGSTS.E.BYPASS.LTC128B.128 [R118], desc[UR16][R12.64] ;  /* 0x000000000c769fae */ /* 0x0007e2000b981a10 */
[----:B------:R-:W-:Y:S01]  /*2270*/  ISETP.GE.AND P1, PT, R32, UR7, PT ;  /* 0x0000000720007c0c */ /* 0x000fe2000bf26270 */
[----:B------:R-:W4:Y:S01]  /*2280*/  @!P4 LDC.64 R16, c[0x0][0x380] ;  /* 0x0000e000ff10cb82 */ /* 0x000f220000000a00 */
[----:B------:R-:W-:Y:S01]  /*2290*/  @!P3 LEA.HI.X R7, R4, R19, R0, 0x1, P2 ;  /* 0x000000130407b211 */ /* 0x000fe200010f0c00 */
[----:B------:R5:W-:Y:S01]  /*22a0*/  @!P0 LDGSTS.E.BYPASS.LTC128B.128 [R118+0x800], desc[UR16][R10.64] ;  /* 0x008000000a768fae */ /* 0x000be2000b981a10 */
[----:B------:R-:W-:Y:S01]  /*22b0*/  ISETP.GE.AND P0, PT, R30, UR7, PT ;  /* 0x000000071e007c0c */ /* 0x000fe2000bf06270 */
[----:B------:R-:W-:Y:S01]  /*22c0*/  IMAD R0, R212, UR13, RZ ;  /* 0x0000000dd4007c24 */ /* 0x000fe2000f8e02ff */
[----:B------:R-:W-:Y:S01]  /*22d0*/  IADD3 R4, P2, PT, R214, UR28, RZ ;  /* 0x0000001cd6047c10 */ /* 0x000fe2000ff5e0ff */
[----:B------:R2:W-:Y:S01]  /*22e0*/  @!P3 LDGSTS.E.BYPASS.LTC128B.128 [R118+0x1000], desc[UR16][R6.64] ;  /* 0x010000000676bfae */ /* 0x0005e2000b981a10 */
[----:B------:R-:W-:-:S03]  /*22f0*/  UIADD3 UR28, UPT, UPT, UR18, -0x1, URZ ;  /* 0xffffffff121c7890 */ /* 0x000fc6000fffe0ff */
[----:B------:R-:W-:Y:S01]  /*2300*/  IMAD.X R5, RZ, RZ, UR25, P2 ;  /* 0x00000019ff057e24 */ /* 0x000fe200090e06ff */
[----:B------:R-:W-:Y:S01]  /*2310*/  @!P4 IADD3 R8, P2, PT, R28, 0x30, RZ ;  /* 0x000000301c08c810 */ /* 0x000fe20007f5e0ff */
[----:B------:R-:W-:Y:S01]  /*2320*/  @!P1 IMAD.MOV.U32 R22, RZ, RZ, R2 ;  /* 0x000000ffff169224 */ /* 0x000fe200078e0002 */
[----:B------:R-:W-:Y:S01]  /*2330*/  USHF.R.S32.HI UR25, URZ, 0x1f, UR15 ;  /* 0x0000001fff197899 */ /* 0x000fe2000801140f */
[----:B------:R-:W-:Y:S01]  /*2340*/  IMAD.WIDE.U32 R4, R212, UR12, R4 ;  /* 0x0000000cd4047c25 */ /* 0x000fe2000f8e0004 */
[----:B------:R-:W4:Y:S01]  /*2350*/  @!P1 LDC.64 R20, c[0x0][0x380] ;  /* 0x0000e000ff149b82 */ /* 0x000f220000000a00 */
[----:B------:R-:W-:Y:S02]  /*2360*/  UIMAD UR26, UR28, -0x80, UR21 ;  /* 0xffffff801c1a78a4 */ /* 0x000fe4000f8e0215 */
[----:B------:R-:W-:Y:S01]  /*2370*/  @!P4 IMAD.X R9, RZ, RZ, UR27, P2 ;  /* 0x0000001bff09ce24 */ /* 0x000fe200090e06ff */
[----:B------:R-:W-:Y:S01]  /*2380*/  UIMAD.WIDE.U32 UR30, UR29, UR28, URZ ;  /* 0x0000001c1d1e72a5 */ /* 0x000fe2000f8e00ff */
[----:B------:R-:W-:Y:S01]  /*2390*/  IMAD.IADD R5, R5, 0x1, R0 ;  /* 0x0000000105057824 */ /* 0x000fe200078e0200 */
[----:B------:R-:W-:Y:S01]  /*23a0*/  USHF.L.U64.HI UR29, UR10, 0x7, UR11 ;  /* 0x000000070a1d7899 */ /* 0x000fe2000801020b */
[--C-:B------:R-:W-:Y:S01]  /*23b0*/  @!P1 IMAD.MOV.U32 R23, RZ, RZ, R3.reuse ;  /* 0x000000ffff179224 */ /* 0x100fe200078e0003 */
[----:B-1----:R-:W1:Y:S01]  /*23c0*/  @!P0 LDC.64 R14, c[0x0][0x3b0] ;  /* 0x0000ec00ff0e8b82 */ /* 0x002e620000000a00 */
[----:B---3--:R-:W-:Y:S01]  /*23d0*/  @!P0 IMAD.MOV.U32 R12, RZ, RZ, R2 ;  /* 0x000000ffff0c8224 */ /* 0x008fe200078e0002 */
[----:B------:R-:W-:Y:S01]  /*23e0*/  UIMAD UR29, UR29, UR28, URZ ;  /* 0x0000001c1d1d72a4 */ /* 0x000fe2000f8e02ff */
[----:B------:R-:W-:-:S05]  /*23f0*/  @!P0 IMAD.MOV.U32 R13, RZ, RZ, R3 ;  /* 0x000000ffff0d8224 */ /* 0x000fca00078e0003 */
[----:B-----5:R-:W3:Y:S01]  /*2400*/  @!P4 LDC.64 R10, c[0x0][0x3b0] ;  /* 0x0000ec00ff0acb82 */ /* 0x020ee20000000a00 */
[----:B--2---:R-:W-:Y:S01]  /*2410*/  IMAD.U32 R7, RZ, RZ, UR8 ;  /* 0x00000008ff077e24 */ /* 0x004fe2000f8e00ff */
[----:B------:R-:W-:-:S03]  /*2420*/  UIMAD UR8, UR25, UR8, URZ ;  /* 0x00000008190872a4 */ /* 0x000fc6000f8e02ff */
[----:B------:R-:W-:Y:S01]  /*2430*/  IMAD.WIDE.U32 R4, R7, UR15, R4 ;  /* 0x0000000f07047c25 */ /* 0x000fe2000f8e0004 */
[----:B------:R-:W-:Y:S02]  /*2440*/  UIMAD UR9, UR15, UR9, UR8 ;  /* 0x000000090f0972a4 */ /* 0x000fe4000f8e0208 */
[----:B------:R-:W2:Y:S01]  /*2450*/  @!P0 LDC.64 R18, c[0x0][0x380] ;  /* 0x0000e000ff128b82 */ /* 0x000ea20000000a00 */
[----:B------:R-:W-:Y:S01]  /*2460*/  USHF.L.U64.HI UR8, UR12, 0x7, UR13 ;  /* 0x000000070c087899 */ /* 0x000fe2000801020d */
[-C--:B---3--:R-:W-:Y:S02]  /*2470*/  @!P4 IMAD R0, R9, R10.reuse, RZ ;  /* 0x0000000a0900c224 */ /* 0x088fe400078e02ff */
[----:B------:R-:W-:-:S04]  /*2480*/  @!P4 IMAD.WIDE.U32 R2, R8, R10, R2 ;  /* 0x0000000a0802c225 */ /* 0x000fc800078e0002 */
[----:B------:R-:W-:Y:S01]  /*2490*/  @!P4 IMAD R6, R8, R11, R0 ;  /* 0x0000000b0806c224 */ /* 0x000fe200078e0200 */
[----:B------:R-:W-:Y:S01]  /*24a0*/  @!P0 IADD3 R0, P2, PT, R28, 0x40, RZ ;  /* 0x000000401c008810 */ /* 0x000fe20007f5e0ff */
[----:B------:R-:W3:Y:S02]  /*24b0*/  @!P1 LDC.64 R10, c[0x0][0x3b0] ;  /* 0x0000ec00ff0a9b82 */ /* 0x000ee40000000a00 */
[----:B------:R-:W-:Y:S01]  /*24c0*/  @!P4 IMAD.IADD R8, R3, 0x1, R6 ;  /* 0x000000010308c824 */ /* 0x000fe200078e0206 */
[----:B----4-:R-:W-:Y:S01]  /*24d0*/  @!P4 LEA R6, P3, R2, R16, 0x1 ;  /* 0x000000100206c211 */ /* 0x010fe200078608ff */
[----:B------:R-:W-:-:S03]  /*24e0*/  @!P0 IMAD.X R3, RZ, RZ, UR27, P2 ;  /* 0x0000001bff038e24 */ /* 0x000fc600090e06ff */
[----:B------:R-:W-:Y:S01]  /*24f0*/  @!P4 LEA.HI.X R7, R2, R17, R8, 0x1, P3 ;  /* 0x000000110207c211 */ /* 0x000fe200018f0c08 */
[----:B-1----:R-:W-:Y:S01]  /*2500*/  @!P0 IMAD R2, R3, R14, RZ ;  /* 0x0000000e03028224 */ /* 0x002fe200078e02ff */
[----:B------:R-:W1:Y:S01]  /*2510*/  @!P6 LDC.64 R16, c[0x0][0x3b0] ;  /* 0x0000ec00ff10eb82 */ /* 0x000e620000000a00 */
[----:B------:R-:W-:Y:S02]  /*2520*/  @!P1 IADD3 R8, P2, PT, R28, 0x50, RZ ;  /* 0x000000501c089810 */ /* 0x000fe40007f5e0ff */
[----:B------:R4:W-:Y:S01]  /*2530*/  @!P4 LDGSTS.E.BYPASS.LTC128B.128 [R118+0x1800], desc[UR16][R6.64] ;  /* 0x018000000676cfae */ /* 0x0009e2000b981a10 */
[----:B------:R-:W-:Y:S01]  /*2540*/  LEA R251, P4, R4, UR4, 0x1 ;  /* 0x0000000404fb7c11 */ /* 0x000fe2000f8808ff */
[----:B------:R-:W-:-:S04]  /*2550*/  UIMAD UR4, UR8, UR28, URZ ;  /* 0x0000001c080472a4 */ /* 0x000fc8000f8e02ff */
[----:B------:R-:W-:Y:S01]  /*2560*/  UIADD3 UR4, UPT, UPT, UR31, UR4, URZ ;  /* 0x000000041f047290 */ /* 0x000fe2000fffe0ff */
[C---:B----4-:R-:W-:Y:S02]  /*2570*/  @!P0 IMAD R6, R0.reuse, R15, R2 ;  /* 0x0000000f00068224 */ /* 0x050fe400078e0202 */
[----:B------:R-:W-:Y:S02]  /*2580*/  @!P0 IMAD.WIDE.U32 R2, R0, R14, R12 ;  /* 0x0000000e00028225 */ /* 0x000fe400078e000c */
[----:B------:R-:W4:Y:S02]  /*2590*/  @!P5 LDC.64 R14, c[0x0][0x3b0] ;  /* 0x0000ec00ff0edb82 */ /* 0x000f240000000a00 */
[----:B------:R-:W-:Y:S01]  /*25a0*/  VIADD R0, R5, UR9 ;  /* 0x0000000905007c36 */ /* 0x000fe20008000000 */
[----:B------:R-:W-:Y:S01]  /*25b0*/  UIMAD.WIDE.U32 UR8, UR12, 0x20, URZ ;  /* 0x000000200c0878a5 */ /* 0x000fe2000f8e00ff */
[----:B------:R-:W-:Y:S01]  /*25c0*/  @!P0 IMAD.IADD R3, R3, 0x1, R6 ;  /* 0x0000000103038824 */ /* 0x000fe200078e0206 */
[----:B--2---:R-:W-:Y:S01]  /*25d0*/  @!P0 LEA R6, P3, R2, R18, 0x1 ;  /* 0x0000001202068211 */ /* 0x004fe200078608ff */
[----:B------:R-:W-:Y:S01]  /*25e0*/  IMAD.U32 R5, RZ, RZ, UR31 ;  /* 0x0000001fff057e24 */ /* 0x000fe2000f8e00ff */
[----:B------:R-:W-:Y:S01]  /*25f0*/  LEA.HI.X R250, R4, UR5, R0, 0x1, P4 ;  /* 0x0000000504fa7c11 */ /* 0x000fe2000a0f0c00 */
[----:B------:R-:W-:Y:S01]  /*2600*/  @!P1 IMAD.X R0, RZ, RZ, UR27, P2 ;  /* 0x0000001bff009e24 */ /* 0x000fe200090e06ff */
[----:B------:R-:W-:Y:S01]  /*2610*/  ISETP.GE.AND P2, PT, R212, UR26, PT ;  /* 0x0000001ad4007c0c */ /* 0x000fe2000bf46270 */
[----:B------:R-:W-:Y:S01]  /*2620*/  IMAD.U32 R4, RZ, RZ, UR30 ;  /* 0x0000001eff047e24 */ /* 0x000fe2000f8e00ff */
[----:B------:R-:W-:Y:S01]  /*2630*/  @!P0 LEA.HI.X R7, R2, R19, R3, 0x1, P3 ;  /* 0x0000001302078211 */ /* 0x000fe200018f0c03 */
[-C--:B---3--:R-:W-:Y:S01]  /*2640*/  @!P1 IMAD R0, R0, R10.reuse, RZ ;  /* 0x0000000a00009224 */ /* 0x088fe200078e02ff */
[----:B------:R-:W2:Y:S01]  /*2650*/  @!P6 LDC.64 R18, c[0x0][0x380] ;  /* 0x0000e000ff12eb82 */ /* 0x000ea20000000a00 */
[----:B------:R-:W-:Y:S01]  /*2660*/  @!P1 IMAD.WIDE.U32 R2, R8, R10, R22 ;  /* 0x0000000a08029225 */ /* 0x000fe200078e0016 */
[----:B------:R-:W-:Y:S01]  /*2670*/  USHF.L.U32 UR5, UR13, 0x5, URZ ;  /* 0x000000050d057899 */ /* 0x000fe200080006ff */
[----:B------:R3:W-:Y:S05]  /*2680*/  @!P0 LDGSTS.E.BYPASS.LTC128B.128 [R118+0x2000], desc[UR16][R6.64] ;  /* 0x0200000006768fae */ /* 0x0007ea000b981a10 */
[----:B------:R-:W5:Y:S01]  /*2690*/  @!P5 LDC.64 R22, c[0x0][0x380] ;  /* 0x0000e000ff16db82 */ /* 0x000f620000000a00 */
[----:B------:R-:W-:Y:S01]  /*26a0*/  @!P2 LEA R12, P3, R4, R251, 0x1 ;  /* 0x000000fb040ca211 */ /* 0x000fe200078608ff */
[----:B---3--:R-:W-:Y:S01]  /*26b0*/  @!P1 IMAD R6, R8, R11, R0 ;  /* 0x0000000b08069224 */ /* 0x008fe200078e0200 */
[----:B------:R-:W-:Y:S01]  /*26c0*/  @!P6 IADD3 R0, P0, PT, R28, 0x60, RZ ;  /* 0x000000601c00e810 */ /* 0x000fe20007f1e0ff */
[----:B------:R-:W-:-:S02]  /*26d0*/  IMAD.U32 R7, RZ, RZ, UR4 ;  /* 0x00000004ff077e24 */ /* 0x000fc4000f8e00ff */
[----:B------:R-:W-:Y:S01]  /*26e0*/  @!P1 IMAD.IADD R3, R3, 0x1, R6 ;  /* 0x0000000103039824 */ /* 0x000fe200078e0206 */
[----:B------:R-:W-:Y:S01]  /*26f0*/  @!P1 LEA R6, P4, R2, R20, 0x1 ;  /* 0x0000001402069211 */ /* 0x000fe200078808ff */
[----:B------:R-:W-:Y:S01]  /*2700*/  @!P6 IMAD.X R5, RZ, RZ, UR27, P0 ;  /* 0x0000001bff05ee24 */ /* 0x000fe200080e06ff */
[----:B------:R-:W-:Y:S02]  /*2710*/  @!P5 IADD3 R8, P0, PT, R28, 0x70, RZ ;  /* 0x000000701c08d810 */ /* 0x000fe40007f1e0ff */
[----:B------:R-:W-:Y:S01]  /*2720*/  @!P2 LEA.HI.X R13, R4, R250, R7, 0x1, P3 ;  /* 0x000000fa040da211 */ /* 0x000fe200018f0c07 */
[-C--:B-1----:R-:W-:Y:S01]  /*2730*/  @!P6 IMAD R5, R5, R16.reuse, RZ ;  /* 0x000000100505e224 */ /* 0x082fe200078e02ff */
[----:B------:R-:W-:Y:S01]  /*2740*/  @!P1 LEA.HI.X R7, R2, R21, R3, 0x1, P4 ;  /* 0x0000001502079211 */ /* 0x000fe200020f0c03 */
[----:B------:R-:W-:Y:S01]  /*2750*/  @!P5 IMAD.X R2, RZ, RZ, UR27, P0 ;  /* 0x0000001bff02de24 */ /* 0x000fe200080e06ff */
[----:B------:R-:W-:Y:S01]  /*2760*/  ISETP.GE.AND P3, PT, R29, UR26, PT ;  /* 0x0000001a1d007c0c */ /* 0x000fe2000bf66270 */
[C---:B------:R-:W-:Y:S01]  /*2770*/  @!P6 IMAD R3, R0.reuse, R17, R5 ;  /* 0x000000110003e224 */ /* 0x040fe200078e0205 */
[----:B------:R-:W-:Y:S01]  /*2780*/  ISETP.GE.AND P0, PT, R35, UR26, PT ;  /* 0x0000001a23007c0c */ /* 0x000fe2000bf06270 */
[----:B------:R-:W-:Y:S01]  /*2790*/  @!P6 IMAD.WIDE.U32 R4, R0, R16, R24 ;  /* 0x000000100004e225 */ /* 0x000fe200078e0018 */
[----:B------:R1:W-:Y:S03]  /*27a0*/  @!P1 LDGSTS.E.BYPASS.LTC128B.128 [R118+0x2800], desc[UR16][R6.64] ;  /* 0x0280000006769fae */ /* 0x0003e6000b981a10 */
[----:B----4-:R-:W-:Y:S01]  /*27b0*/  @!P5 IMAD R0, R2, R14, RZ ;  /* 0x0000000e0200d224 */ /* 0x010fe200078e02ff */
[----:B--2---:R-:W-:Y:S01]  /*27c0*/  @!P6 LEA R10, P1, R4, R18, 0x1 ;  /* 0x00000012040ae211 */ /* 0x004fe200078208ff */
[----:B------:R-:W-:-:S02]  /*27d0*/  @!P6 IMAD.IADD R5, R5, 0x1, R3 ;  /* 0x000000010505e824 */ /* 0x000fc400078e0203 */
[----:B------:R-:W-:-:S03]  /*27e0*/  @!P5 IMAD.WIDE.U32 R2, R8, R14, R26 ;  /* 0x0000000e0802d225 */ /* 0x000fc600078e001a */
[----:B------:R-:W-:Y:S01]  /*27f0*/  @!P6 LEA.HI.X R11, R4, R19, R5, 0x1, P1 ;  /* 0x00000013040be211 */ /* 0x000fe200008f0c05 */
[----:B------:R-:W-:Y:S01]  /*2800*/  IMAD.U32 R5, RZ, RZ, UR12 ;  /* 0x0000000cff057e24 */ /* 0x000fe2000f8e00ff */
[----:B------:R-:W-:Y:S01]  /*2810*/  VOTEU.ALL UP0, P0 ;  /* 0x0000000000ff7886 */ /* 0x000fe20000000000 */
[----:B------:R-:W-:Y:S02]  /*2820*/  IMAD.U32 R4, RZ, RZ, UR13 ;  /* 0x0000000dff047e24 */ /* 0x000fe4000f8e00ff */
[----:B------:R2:W-:Y:S01]  /*2830*/  @!P6 LDGSTS.E.BYPASS.LTC128B.128 [R118+0x3000], desc[UR16][R10.64] ;  /* 0x030000000a76efae */ /* 0x0005e2000b981a10 */
[----:B------:R-:W-:Y:S01]  /*2840*/  ISETP.GE.AND P6, PT, R30, UR26, PT ;  /* 0x0000001a1e007c0c */ /* 0x000fe2000bfc6270 */
[----:B------:R-:W-:-:S04]  /*2850*/  @!UP0 UIADD3 UR8, UP1, UPT, UR30, UR8, URZ ;  /* 0x000000081e088290 */ /* 0x000fc8000ff3e0ff */
[----:B------:R-:W-:Y:S02]  /*2860*/  @!UP0 UIADD3.X UR5, UPT, UPT, UR4, UR9, UR5, UP1, !UPT ;  /* 0x0000000904058290 */ /* 0x000fe40008ffe405 */
[----:B------:R-:W-:Y:S01]  /*2870*/  IMAD.U32 R14, RZ, RZ, UR8 ;  /* 0x00000008ff0e7e24 */ /* 0x000fe2000f8e00ff */
[----:B------:R-:W-:Y:S01]  /*2880*/  UIMAD.WIDE.U32 UR8, UR12, 0x40, URZ ;  /* 0x000000400c0878a5 */ /* 0x000fe2000f8e00ff */
[----:B-1----:R-:W-:Y:S01]  /*2890*/  @!P5 IMAD R6, R8, R15, R0 ;  /* 0x0000000f0806d224 */ /* 0x002fe200078e0200 */
[----:B-----5:R-:W-:Y:S01]  /*28a0*/  @!P5 LEA R8, P4, R2, R22, 0x1 ;  /* 0x000000160208d211 */ /* 0x020fe200078808ff */
[----:B------:R-:W-:Y:S02]  /*28b0*/  IMAD.U32 R0, RZ, RZ, UR12 ;  /* 0x0000000cff007e24 */ /* 0x000fe4000f8e00ff */
[----:B------:R-:W-:Y:S01]  /*28c0*/  VOTEU.ALL UP0, P6 ;  /* 0x0000000000ff7886 */ /* 0x000fe20003000000 */
[----:B------:R-:W-:Y:S02]  /*28d0*/  @!P5 IMAD.IADD R3, R3, 0x1, R6 ;  /* 0x000000010303d824 */ /* 0x000fe400078e0206 */
[----:B------:R-:W-:Y:S01]  /*28e0*/  IMAD.SHL.U32 R22, R213, 0x40, RZ ;  /* 0x00000040d5167824 */ /* 0x000fe200078e00ff */
[----:B------:R-:W-:Y:S01]  /*28f0*/  @!P3 LEA R0, P1, R0, UR30, 0x4 ;  /* 0x0000001e0000bc11 */ /* 0x000fe2000f8220ff */
[----:B------:R-:W-:Y:S01]  /*2900*/  @!UP0 UIADD3 UR8, UP1, UPT, UR30, UR8, URZ ;  /* 0x000000081e088290 */ /* 0x000fe2000ff3e0ff */
[----:B------:R-:W-:Y:S01]  /*2910*/  @!P5 LEA.HI.X R9, R2, R23, R3, 0x1, P4 ;  /* 0x000000170209d211 */ /* 0x000fe200020f0c03 */
[----:B------:R-:W-:Y:S01]  /*2920*/  IMAD.U32 R3, RZ, RZ, UR31 ;  /* 0x0000001fff037e24 */ /* 0x000fe2000f8e00ff */
[----:B------:R-:W-:Y:S01]  /*2930*/  @!P3 LEA.HI.X R4, R5, UR4, R4, 0x4, P1 ;  /* 0x000000040504bc11 */ /* 0x000fe200088f2404 */
[----:B------:R-:W-:Y:S01]  /*2940*/  IMAD.U32 R2, RZ, RZ, UR30 ;  /* 0x0000001eff027e24 */ /* 0x000fe2000f8e00ff */
[----:B------:R-:W-:Y:S01]  /*2950*/  ISETP.GE.AND P1, PT, R34, UR26, PT ;  /* 0x0000001a22007c0c */ /* 0x000fe2000bf26270 */
[----:B------:R-:W-:Y:S01]  /*2960*/  IMAD.U32 R3, RZ, RZ, UR4 ;  /* 0x00000004ff037e24 */ /* 0x000fe2000f8e00ff */
[CC--:B------:R-:W-:Y:S01]  /*2970*/  @!P3 LEA R6, P4, R0.reuse, R251.reuse, 0x1 ;  /* 0x000000fb0006b211 */ /* 0x0c0fe200078808ff */
[----:B------:R1:W-:Y:S01]  /*2980*/  @!P5 LDGSTS.E.BYPASS.LTC128B.128 [R118+0x3800], desc[UR16][R8.64] ;  /* 0x038000000876dfae */ /* 0x0003e2000b981a10 */
[----:B------:R-:W-:Y:S01]  /*2990*/  IMAD.U32 R5, RZ, RZ, UR5 ;  /* 0x00000005ff057e24 */ /* 0x000fe2000f8e00ff */
[----:B------:R-:W-:Y:S01]  /*29a0*/  USHF.L.U32 UR5, UR13, 0x6, URZ ;  /* 0x000000060d057899 */ /* 0x000fe200080006ff */
[-C--:B------:R-:W-:Y:S01]  /*29b0*/  @!P3 LEA.HI.X R7, R0, R250.reuse, R4, 0x1, P4 ;  /* 0x000000fa0007b211 */ /* 0x080fe200020f0c04 */
[----:B------:R-:W-:Y:S01]  /*29c0*/  IMAD.U32 R0, RZ, RZ, UR12 ;  /* 0x0000000cff007e24 */ /* 0x000fe2000f8e00ff */
[----:B------:R3:W-:Y:S01]  /*29d0*/  @!P2 LDGSTS.E.BYPASS.LTC128B.128 [R118+0x4000], desc[UR16][R12.64] ;  /* 0x040000000c76afae */ /* 0x0007e2000b981a10 */
[----:B------:R-:W-:Y:S01]  /*29e0*/  @!P0 LEA R4, P4, R14, R251, 0x1 ;  /* 0x000000fb0e048211 */ /* 0x000fe200078808ff */
[----:B------:R-:W-:Y:S01]  /*29f0*/  @!UP0 UIADD3.X UR5, UPT, UPT, UR4, UR9, UR5, UP1, !UPT ;  /* 0x0000000904058290 */ /* 0x000fe20008ffe405 */
[----:B--2---:R-:W-:Y:S01]  /*2a00*/  IMAD.U32 R10, RZ, RZ, UR8 ;  /* 0x00000008ff0a7e24 */ /* 0x004fe2000f8e00ff */
[----:B------:R2:W-:Y:S01]  /*2a10*/  @!P3 LDGSTS.E.BYPASS.LTC128B.128 [R118+0x4800], desc[UR16][R6.64] ;  /* 0x048000000676bfae */ /* 0x0005e2000b981a10 */
[----:B------:R-:W-:Y:S01]  /*2a20*/  @!P1 IMAD.WIDE.U32 R2, R0, 0x30, R2 ;  /* 0x0000003000029825 */ /* 0x000fe200078e0002 */
[----:B------:R-:W-:Y:S01]  /*2a30*/  @!P0 LEA.HI.X R5, R14, R250, R5, 0x1, P4 ;  /* 0x000000fa0e058211 */ /* 0x000fe200020f0c05 */
[----:B------:R-:W4:Y:S01]  /*2a40*/  LDCU.64 UR8, c[0x0][0x390] ;  /* 0x00007200ff0877ac */ /* 0x000f220008000a00 */
[----:B------:R-:W-:Y:S01]  /*2a50*/  ISETP.GE.AND P5, PT, R32, UR26, PT ;  /* 0x0000001a20007c0c */ /* 0x000fe2000bfa6270 */
[----:B------:R-:W-:Y:S01]  /*2a60*/  IMAD.U32 R0, RZ, RZ, UR13 ;  /* 0x0000000dff007e24 */ /* 0x000fe2000f8e00ff */
[----:B------:R-:W-:Y:S01]  /*2a70*/  ISETP.GE.AND P4, PT, R31, UR26, PT ;  /* 0x0000001a1f007c0c */ /* 0x000fe2000bf86270 */
[----:B------:R5:W-:Y:S01]  /*2a80*/  @!P0 LDGSTS.E.BYPASS.LTC128B.128 [R118+0x5000], desc[UR16][R4.64] ;  /* 0x0500000004768fae */ /* 0x000be2000b981a10 */
[----:B------:R-:W-:Y:S01]  /*2a90*/  IMAD.U32 R11, RZ, RZ, UR12 ;  /* 0x0000000cff0b7e24 */ /* 0x000fe2000f8e00ff */
[----:B------:R-:W-:Y:S01]  /*2aa0*/  ISETP.GE.AND P0, PT, R29, UR26, PT ;  /* 0x0000001a1d007c0c */ /* 0x000fe2000bf06270 */
[----:B------:R-:W-:Y:S01]  /*2ab0*/  @!P1 IMAD R0, R0, 0x30, RZ ;  /* 0x0000003000009824 */ /* 0x000fe200078e02ff */
[----:B------:R-:W-:Y:S01]  /*2ac0*/  LOP3.LUT R245, R22, 0x200, RZ, 0xc0, !PT ;  /* 0x0000020016f57812 */ /* 0x000fe200078ec0ff */
[----:B------:R-:W-:Y:S02]  /*2ad0*/  STL [R1+0x34], R22 ;  /* 0x0000341601007387 */ /* 0x000fe40000100800 */
[----:B------:R-:W-:-:S02]  /*2ae0*/  @!P1 IMAD.IADD R0, R3, 0x1, R0 ;  /* 0x0000000103009824 */ /* 0x000fc400078e0200 */
[----:B------:R-:W-:Y:S02]  /*2af0*/  IMAD.U32 R3, RZ, RZ, UR31 ;  /* 0x0000001fff037e24 */ /* 0x000fe4000f8e00ff */
[----:B------:R-:W-:Y:S02]  /*2b00*/  IMAD.U32 R3, RZ, RZ, UR4 ;  /* 0x00000004ff037e24 */ /* 0x000fe4000f8e00ff */
[----:B-1----:R-:W-:Y:S02]  /*2b10*/  IMAD.U32 R9, RZ, RZ, UR31 ;  /* 0x0000001fff097e24 */ /* 0x002fe4000f8e00ff */
[----:B------:R-:W-:Y:S02]  /*2b20*/  IMAD.U32 R9, RZ, RZ, UR4 ;  /* 0x00000004ff097e24 */ /* 0x000fe4000f8e00ff */
[----:B------:R-:W-:Y:S02]  /*2b30*/  IMAD.U32 R8, RZ, RZ, UR30 ;  /* 0x0000001eff087e24 */ /* 0x000fe4000f8e00ff */
[----:B---3--:R-:W-:Y:S01]  /*2b40*/  IMAD.U32 R13, RZ, RZ, UR13 ;  /* 0x0000000dff0d7e24 */ /* 0x008fe2000f8e00ff */
[----:B--2---:R-:W-:-:S04]  /*2b50*/  @!P1 LEA R6, P3, R2, R251, 0x1 ;  /* 0x000000fb02069211 */ /* 0x004fc800078608ff */
[-C--:B------:R-:W-:Y:S01]  /*2b60*/  @!P1 LEA.HI.X R7, R2, R250.reuse, R0, 0x1, P3 ;  /* 0x000000fa02079211 */ /* 0x080fe200018f0c00 */
[----:B------:R-:W-:Y:S01]  /*2b70*/  IMAD.U32 R0, RZ, RZ, UR5 ;  /* 0x00000005ff007e24 */ /* 0x000fe2000f8e00ff */
[----:B------:R-:W-:Y:S01]  /*2b80*/  ISETP.GE.AND P3, PT, R33, UR26, PT ;  /* 0x0000001a21007c0c */ /* 0x000fe2000bf66270 */
[----:B-----5:R-:W-:Y:S02]  /*2b90*/  IMAD.U32 R5, RZ, RZ, UR31 ;  /* 0x0000001fff057e24 */ /* 0x020fe4000f8e00ff */
[----:B------:R1:W-:Y:S01]  /*2ba0*/  @!P1 LDGSTS.E.BYPASS.LTC128B.128 [R118+0x5800], desc[UR16][R6.64] ;  /* 0x0580000006769fae */ /* 0x0003e2000b981a10 */
[C---:B------:R-:W-:Y:S01]  /*2bb0*/  @!P6 LEA R14, P1, R10.reuse, R251, 0x1 ;  /* 0x000000fb0a0ee211 */ /* 0x040fe200078208ff */
[----:B------:R-:W-:Y:S02]  /*2bc0*/  IMAD.U32 R4, RZ, RZ, UR30 ;  /* 0x0000001eff047e24 */ /* 0x000fe4000f8e00ff */
[----:B------:R-:W-:Y:S01]  /*2bd0*/  IMAD.U32 R5, RZ, RZ, UR4 ;  /* 0x00000004ff057e24 */ /* 0x000fe2000f8e00ff */
[----:B------:R-:W-:Y:S01]  /*2be0*/  @!P6 LEA.HI.X R15, R10, R250, R0, 0x1, P1 ;  /* 0x000000fa0a0fe211 */ /* 0x000fe200008f0c00 */
[----:B------:R-:W-:Y:S01]  /*2bf0*/  IMAD.U32 R0, RZ, RZ, UR13 ;  /* 0x0000000dff007e24 */ /* 0x000fe2000f8e00ff */
[----:B------:R-:W-:Y:S01]  /*2c00*/  IADD3 R10, P1, PT, R214, UR24, RZ ;  /* 0x00000018d60a7c10 */ /* 0x000fe2000ff3e0ff */
[----:B------:R-:W-:Y:S01]  /*2c10*/  IMAD.U32 R2, RZ, RZ, UR30 ;  /* 0x0000001eff027e24 */ /* 0x000fe2000f8e00ff */
[----:B------:R-:W2:Y:S01]  /*2c20*/  LDCU.64 UR4, c[0x0][0x3d8] ;  /* 0x00007b00ff0477ac */ /* 0x000ea20008000a00 */
[----:B------:R-:W-:Y:S01]  /*2c30*/  @!P5 IMAD R0, R0, 0x50, RZ ;  /* 0x000000500000d824 */ /* 0x000fe200078e02ff */
[----:B------:R-:W-:Y:S01]  /*2c40*/  @!P6 LDGSTS.E.BYPASS.LTC128B.128 [R118+0x6000], desc[UR16][R14.64] ;  /* 0x060000000e76efae */ /* 0x000fe2000b981a10 */
[----:B------:R-:W-:Y:S01]  /*2c50*/  ISETP.GE.AND P6, PT, R35, UR26, PT ;  /* 0x0000001a23007c0c */ /* 0x000fe2000bfc6270 */
[----:B------:R-:W-:-:S04]  /*2c60*/  USHF.L.U32 UR30, UR10, 0x7, URZ ;  /* 0x000000070a1e7899 */ /* 0x000fc800080006ff */
[----:B------:R-:W-:-:S04]  /*2c70*/  UIMAD.WIDE.U32 UR30, UR30, UR28, URZ ;  /* 0x0000001c1e1e72a5 */ /* 0x000fc8000f8e00ff */
[----:B------:R-:W-:-:S04]  /*2c80*/  UIADD3 UR29, UPT, UPT, UR31, UR29, URZ ;  /* 0x0000001d1f1d7290 */ /* 0x000fc8000fffe0ff */
[----:B------:R-:W-:Y:S01]  /*2c90*/  VOTEU.ALL UP0, P6 ;  /* 0x0000000000ff7886 */ /* 0x000fe20003000000 */
[----:B-1----:R-:W-:Y:S01]  /*2ca0*/  IMAD.U32 R6, RZ, RZ, UR12 ;  /* 0x0000000cff067e24 */ /* 0x002fe2000f8e00ff */
[----:B--2---:R-:W-:-:S03]  /*2cb0*/  UIMAD UR27, UR25, UR4, URZ ;  /* 0x00000004191b72a4 */ /* 0x004fc6000f8e02ff */
[----:B------:R-:W-:Y:S01]  /*2cc0*/  @!P5 IMAD.WIDE.U32 R6, R6, 0x50, R4 ;  /* 0x000000500606d825 */ /* 0x000fe200078e0004 */
[----:B------:R-:W-:-:S03]  /*2cd0*/  UIMAD UR27, UR15, UR5, UR27 ;  /* 0x000000050f1b72a4 */ /* 0x000fc6000f8e021b */
[----:B------:R-:W-:-:S04]  /*2ce0*/  @!P4 IMAD.WIDE.U32 R4, R11, 0x60, R2 ;  /* 0x000000600b04c825 */ /* 0x000fc800078e0002 */
[----:B------:R-:W-:Y:S01]  /*2cf0*/  IMAD.X R11, RZ, RZ, UR23, P1 ;  /* 0x00000017ff0b7e24 */ /* 0x000fe200088e06ff */
[----:B------:R-:W-:Y:S01]  /*2d00*/  @!P5 LEA R12, P1, R6, R251, 0x1 ;  /* 0x000000fb060cd211 */ /* 0x000fe200078208ff */
[----:B------:R-:W-:Y:S02]  /*2d10*/  IMAD.U32 R2, RZ, RZ, UR12 ;  /* 0x0000000cff027e24 */ /* 0x000fe4000f8e00ff */
[----:B------:R-:W-:Y:S02]  /*2d20*/  @!P5 IMAD.IADD R3, R7, 0x1, R0 ;  /* 0x000000010703d824 */ /* 0x000fe400078e0200 */
[----:B------:R-:W-:-:S04]  /*2d30*/  IMAD.WIDE.U32 R10, R212, UR10, R10 ;  /* 0x0000000ad40a7c25 */ /* 0x000fc8000f8e000a */
[----:B------:R-:W-:-:S04]  /*2d40*/  @!P3 IMAD.WIDE.U32 R8, R2, 0x70, R8 ;  /* 0x000000700208b825 */ /* 0x000fc800078e0008 */
[----:B------:R-:W-:Y:S02]  /*2d50*/  IMAD.U32 R0, RZ, RZ, UR13 ;  /* 0x0000000dff007e24 */ /* 0x000fe4000f8e00ff */
[----:B------:R-:W-:Y:S01]  /*2d60*/  @!P4 IMAD R2, R13, 0x60, RZ ;  /* 0x000000600d02c824 */ /* 0x000fe200078e02ff */
[-C--:B------:R-:W-:Y:S01]  /*2d70*/  @!P5 LEA.HI.X R13, R6, R250.reuse, R3, 0x1, P1 ;  /* 0x000000fa060dd211 */ /* 0x080fe200008f0c03 */
[----:B------:R-:W-:Y:S01]  /*2d80*/  IMAD.IADD R3, R11, 0x1, R36 ;  /* 0x000000010b037824 */ /* 0x000fe200078e0224 */
[-C--:B------:R-:W-:Y:S01]  /*2d90*/  @!P4 LEA R6, P1, R4, R251.reuse, 0x1 ;  /* 0x000000fb0406c211 */ /* 0x080fe200078208ff */
[----:B------:R-:W-:Y:S02]  /*2da0*/  @!P3 IMAD R11, R0, 0x70, RZ ;  /* 0x00000070000bb824 */ /* 0x000fe400078e02ff */
[----:B------:R-:W-:Y:S01]  /*2db0*/  @!P4 IMAD.IADD R0, R5, 0x1, R2 ;  /* 0x000000010500c824 */ /* 0x000fe200078e0202 */
[----:B------:R4:W-:Y:S01]  /*2dc0*/  @!P5 LDGSTS.E.BYPASS.LTC128B.128 [R118+0x6800], desc[UR16][R12.64] ;  /* 0x068000000c76dfae */ /* 0x0009e2000b981a10 */
[----:B------:R-:W-:Y:S01]  /*2dd0*/  IMAD.MOV.U32 R2, RZ, RZ, R10 ;  /* 0x000000ffff027224 */ /* 0x000fe200078e000a */
[----:B------:R-:W-:Y:S01]  /*2de0*/  ISETP.GE.AND P5, PT, R34, UR26, PT ;  /* 0x0000001a22007c0c */ /* 0x000fe2000bfa6270 */
[----:B------:R-:W-:Y:S01]  /*2df0*/  IMAD.U32 R5, RZ, RZ, UR4 ;  /* 0x00000004ff057e24 */ /* 0x000fe2000f8e00ff */
[----:B------:R-:W-:Y:S01]  /*2e00*/  @!P4 LEA.HI.X R7, R4, R250, R0, 0x1, P1 ;  /* 0x000000fa0407c211 */ /* 0x000fe200008f0c00 */
[----:B------:R-:W-:Y:S01]  /*2e10*/  @!P3 IMAD.IADD R0, R9, 0x1, R11 ;  /* 0x000000010900b824 */ /* 0x000fe200078e020b */
[----:B------:R-:W-:Y:S01]  /*2e20*/  @!P3 LEA R4, P1, R8, R251, 0x1 ;  /* 0x000000fb0804b211 */ /* 0x000fe200078208ff */
[----:B------:R-:W-:-:S02]  /*2e30*/  IMAD.WIDE.U32 R2, R5, UR15, R2 ;  /* 0x0000000f05027c25 */ /* 0x000fc4000f8e0002 */
[----:B------:R1:W-:Y:S01]  /*2e40*/  @!P4 LDGSTS.E.BYPASS.LTC128B.128 [R118+0x7000], desc[UR16][R6.64] ;  /* 0x070000000676cfae */ /* 0x0003e2000b981a10 */
[----:B------:R-:W-:Y:S01]  /*2e50*/  @!P3 LEA.HI.X R5, R8, R250, R0, 0x1, P1 ;  /* 0x000000fa0805b211 */ /* 0x000fe200008f0c00 */
[----:B------:R-:W-:Y:S01]  /*2e60*/  VIADD R0, R3, UR27 ;  /* 0x0000001b03007c36 */ /* 0x000fe20008000000 */
[----:B------:R-:W-:Y:S01]  /*2e70*/  ISETP.GE.AND P4, PT, R30, UR26, PT ;  /* 0x0000001a1e007c0c */ /* 0x000fe2000bf86270 */
[----:B------:R-:W-:Y:S01]  /*2e80*/  USHF.L.U32 UR27, UR11, 0x5, URZ ;  /* 0x000000050b1b7899 */ /* 0x000fe200080006ff */
[----:B------:R-:W-:Y:S01]  /*2e90*/  IMAD.U32 R8, RZ, RZ, UR30 ;  /* 0x0000001eff087e24 */ /* 0x000fe2000f8e00ff */
[----:B------:R2:W-:Y:S01]  /*2ea0*/  @!P3 LDGSTS.E.BYPASS.LTC128B.128 [R118+0x7800], desc[UR16][R4.64] ;  /* 0x078000000476bfae */ /* 0x0005e2000b981a10 */
[----:B------:R-:W-:Y:S01]  /*2eb0*/  ISETP.GE.AND P3, PT, R32, UR26, PT ;  /* 0x0000001a20007c0c */ /* 0x000fe2000bf66270 */
[----:B------:R-:W-:Y:S02]  /*2ec0*/  IMAD.U32 R9, RZ, RZ, UR31 ;  /* 0x0000001fff097e24 */ /* 0x000fe4000f8e00ff */
[----:B------:R-:W0:Y:S01]  /*2ed0*/  LDGDEPBAR ;  /* 0x00000000000079af */ /* 0x000e220000000000 */
[----:B------:R-:W-:Y:S01]  /*2ee0*/  IMAD.U32 R9, RZ, RZ, UR29 ;  /* 0x0000001dff097e24 */ /* 0x000fe2000f8e00ff */
[----:B----4-:R-:W-:-:S04]  /*2ef0*/  LEA R13, P1, R2, UR8, 0x1 ;  /* 0x00000008020d7c11 */ /* 0x010fc8000f8208ff */
[----:B------:R-:W-:Y:S01]  /*2f00*/  LEA.HI.X R12, R2, UR9, R0, 0x1, P1 ;  /* 0x00000009020c7c11 */ /* 0x000fe200088f0c00 */
[----:B------:R-:W-:Y:S02]  /*2f10*/  IMAD.U32 R0, RZ, RZ, UR29 ;  /* 0x0000001dff007e24 */ /* 0x000fe4000f8e00ff */
[----:B-1----:R-:W-:Y:S02]  /*2f20*/  IMAD.U32 R6, RZ, RZ, UR10 ;  /* 0x0000000aff067e24 */ /* 0x002fe4000f8e00ff */
[----:B------:R-:W-:Y:S02]  /*2f30*/  IMAD.U32 R7, RZ, RZ, UR31 ;  /* 0x0000001fff077e24 */ /* 0x000fe4000f8e00ff */
[----:B------:R-:W-:Y:S02]  /*2f40*/  IMAD.U32 R7, RZ, RZ, UR29 ;  /* 0x0000001dff077e24 */ /* 0x000fe4000f8e00ff */
[----:B--2---:R-:W-:Y:S01]  /*2f50*/  IMAD.U32 R4, RZ, RZ, UR30 ;  /* 0x0000001eff047e24 */ /* 0x004fe2000f8e00ff */
[----:B------:R-:W-:-:S04]  /*2f60*/  DEPBAR.LE SB0, 0x0 ;  /* 0x000080000000791a */ /* 0x000fc80000000000 */
[----:B------:R-:W-:Y:S01]  /*2f70*/  BAR.SYNC.DEFER_BLOCKING 0x0 ;  /* 0x0000000000007b1d */ /* 0x000fe20000010000 */
[C---:B------:R-:W-:Y:S01]  /*2f80*/  @!P2 LEA R2, P1, R4.reuse, R13, 0x1 ;  /* 0x0000000d0402a211 */ /* 0x040fe200078208ff */
[----:B------:R-:W-:Y:S02]  /*2f90*/  IMAD.U32 R5, RZ, RZ, UR31 ;  /* 0x0000001fff057e24 */ /* 0x000fe4000f8e00ff */
[----:B------:R-:W-:Y:S01]  /*2fa0*/  IMAD.U32 R5, RZ, RZ, UR10 ;  /* 0x0000000aff057e24 */ /* 0x000fe2000f8e00ff */
[----:B------:R-:W-:Y:S01]  /*2fb0*/  @!P2 LEA.HI.X R3, R4, R12, R0, 0x1, P1 ;  /* 0x0000000c0403a211 */ /* 0x000fe200008f0c00 */
[----:B------:R-:W-:Y:S01]  /*2fc0*/  IMAD.U32 R4, RZ, RZ, UR11 ;  /* 0x0000000bff047e24 */ /* 0x000fe2000f8e00ff */
[----:B------:R-:W-:Y:S01]  /*2fd0*/  @!P0 LEA R0, P1, R6, UR30, 0x4 ;  /* 0x0000001e06008c11 */ /* 0x000fe2000f8220ff */
[----:B------:R-:W-:-:S03]  /*2fe0*/  IMAD.U32 R6, RZ, RZ, UR30 ;  /* 0x0000001eff067e24 */ /* 0x000fc6000f8e00ff */
[----:B------:R-:W-:Y:S02]  /*2ff0*/  @!P0 LEA.HI.X R5, R5, UR29, R4, 0x4, P1 ;  /* 0x0000001d05058c11 */ /* 0x000fe400088f2404 */
[----:B------:R-:W-:-:S04]  /*3000*/  @!P0 LEA R4, P1, R0, R13, 0x1 ;  /* 0x0000000d00048211 */ /* 0x000fc800078208ff */
[----:B------:R-:W-:Y:S01]  /*3010*/  @!P0 LEA.HI.X R5, R0, R12, R5, 0x1, P1 ;  /* 0x0000000c00058211 */ /* 0x000fe200008f0c05 */
[----:B------:R-:W-:Y:S01]  /*3020*/  IMAD.U32 R0, RZ, RZ, UR10 ;  /* 0x0000000aff007e24 */ /* 0x000fe2000f8e00ff */
[----:B------:R-:W-:Y:S01]  /*3030*/  ISETP.GE.AND P1, PT, R33, UR26, PT ;  /* 0x0000001a21007c0c */ /* 0x000fe2000bf26270 */
[----:B------:R-:W-:Y:S01]  /*3040*/  @!PT LDS RZ, [RZ] ;  /* 0x00000000fffff984 */ /* 0x000fe20000000800 */
[----:B------:R-:W-:Y:S01]  /*3050*/  @!PT LDS RZ, [RZ] ;  /* 0x00000000fffff984 */ /* 0x000fe20000000800 */
[----:B------:R-:W-:Y:S01]  /*3060*/  @!PT LDS RZ, [RZ] ;  /* 0x00000000fffff984 */ /* 0x000fe20000000800 */
[----:B------:R1:W-:Y:S04]  /*3070*/  @!P2 LDGSTS.E.BYPASS.LTC128B.128 [R118+0x8000], desc[UR16][R2.64] ;  /* 0x080000000276afae */ /* 0x0003e8000b981a10 */
[----:B------:R-:W-:Y:S01]  /*3080*/  @P2 STS.128 [R118+0x8000], RZ ;  /* 0x008000ff76002388 */ /* 0x000fe20000000c00 */
[----:B------:R-:W-:Y:S01]  /*3090*/  ISETP.GE.AND P2, PT, R31, UR26, PT ;  /* 0x0000001a1f007c0c */ /* 0x000fe2000bf46270 */
[----:B------:R-:W-:Y:S02]  /*30a0*/  @!UP0 UIADD3 UR26, UP1, UPT, UR30, UR32, URZ ;  /* 0x000000201e1a8290 */ /* 0x000fe4000ff3e0ff */
[----:B------:R-:W-:Y:S02]  /*30b0*/  @P0 STS.128 [R118+0x8800], RZ ;  /* 0x008800ff76000388 */ /* 0x000fe40000000c00 */
[----:B------:R-:W-:-:S02]  /*30c0*/  @!UP0 UIADD3.X UR27, UPT, UPT, UR29, UR33, UR27, UP1, !UPT ;  /* 0x000000211d1b8290 */ /* 0x000fc40008ffe41b */
[----:B------:R-:W-:Y:S01]  /*30d0*/  IMAD.U32 R11, RZ, RZ, UR26 ;  /* 0x0000001aff0b7e24 */ /* 0x000fe2000f8e00ff */
[----:B------:R-:W-:Y:S01]  /*30e0*/  @!PT LDS RZ, [RZ] ;  /* 0x00000000fffff984 */ /* 0x000fe20000000800 */
[----:B------:R-:W-:Y:S01]  /*30f0*/  @!PT LDS RZ, [RZ] ;  /* 0x00000000fffff984 */ /* 0x000fe20000000800 */
[----:B------:R-:W-:Y:S01]  /*3100*/  @!PT LDS RZ, [RZ] ;  /* 0x00000000fffff984 */ /* 0x000fe20000000800 */
[----:B------:R2:W-:Y:S01]  /*3110*/  @!P0 LDGSTS.E.BYPASS.LTC128B.128 [R118+0x8800], desc[UR16][R4.64] ;  /* 0x0880000004768fae */ /* 0x0005e2000b981a10 */
[----:B------:R-:W-:Y:S01]  /*3120*/  VOTEU.ALL UP0, P4 ;  /* 0x0000000000ff7886 */ /* 0x000fe20002000000 */
[----:B------:R-:W-:Y:S01]  /*3130*/  UIMAD.WIDE.U32 UR32, UR10, 0x40, URZ ;  /* 0x000000400a2078a5 */ /* 0x000fe2000f8e00ff */
[----:B------:R-:W-:Y:S01]  /*3140*/  IMAD.U32 R10, RZ, RZ, UR27 ;  /* 0x0000001bff0a7e24 */ /* 0x000fe2000f8e00ff */
[C---:B------:R-:W-:Y:S01]  /*3150*/  @!P6 LEA R20, P0, R11.reuse, R13, 0x1 ;  /* 0x0000000d0b14e211 */ /* 0x040fe200078008ff */
[----:B------:R-:W-:Y:S01]  /*3160*/  USHF.L.U32 UR26, UR11, 0x6, URZ ;  /* 0x000000060b1a7899 */ /* 0x000fe200080006ff */
[----:B------:R-:W-:Y:S02]  /*3170*/  @P6 STS.128 [R118+0x9000], RZ ;  /* 0x009000ff76006388 */ /* 0x000fe40000000c00 */
[----:B------:R-:W-:Y:S01]  /*3180*/  @!P6 LEA.HI.X R21, R11, R12, R10, 0x1, P0 ;  /* 0x0000000c0b15e211 */ /* 0x000fe200000f0c0a */
[----:B------:R-:W-:-:S04]  /*3190*/  IMAD.U32 R11, RZ, RZ, UR11 ;  /* 0x0000000bff0b7e24 */ /* 0x000fc8000f8e00ff */
[----:B------:R-:W-:Y:S01]  /*31a0*/  @!PT LDS RZ, [RZ] ;  /* 0x00000000fffff984 */ /* 0x000fe20000000800 */
[----:B------:R-:W-:Y:S01]  /*31b0*/  @!PT LDS RZ, [RZ] ;  /* 0x00000000fffff984 */ /* 0x000fe20000000800 */
[----:B------:R-:W-:Y:S01]  /*31c0*/  @!PT LDS RZ, [RZ] ;  /* 0x00000000fffff984 */ /* 0x000fe20000000800 */
[----:B------:R-:W-:Y:S01]  /*31d0*/  @!P6 LDGSTS.E.BYPASS.LTC128B.128 [R118+0x9000], desc[UR16][R20.64] ;  /* 0x090000001476efae */ /* 0x000fe2000b981a10 */
[----:B-1----:R-:W-:Y:S01]  /*31e0*/  IMAD.U32 R3, RZ, RZ, UR31 ;  /* 0x0000001fff037e24 */ /* 0x002fe2000f8e00ff */
[----:B------:R-:W-:Y:S01]  /*31f0*/  LOP3.LUT P6, RZ, R213, 0x4, RZ, 0xc0, !PT ;  /* 0x00000004d5ff7812 */ /* 0x000fe200078cc0ff */
[----:B------:R-:W-:Y:S01]  /*3200*/  IMAD.U32 R2, RZ, RZ, UR30 ;  /* 0x0000001eff027e24 */ /* 0x000fe2000f8e00ff */
[----:B------:R-:W-:Y:S01]  /*3210*/  @!UP0 UIADD3 UR30, UP1, UPT, UR30, UR32, URZ ;  /* 0x000000201e1e8290 */ /* 0x000fe2000ff3e0ff */
[----:B------:R-:W-:Y:S01]  /*3220*/  IMAD.U32 R3, RZ, RZ, UR29 ;  /* 0x0000001dff037e24 */ /* 0x000fe2000f8e00ff */
[----:B------:R-:W-:Y:S02]  /*3230*/  @P5 STS.128 [R118+0x9800], RZ ;  /* 0x009800ff76005388 */ /* 0x000fe40000000c00 */
[----:B------:R-:W-:Y:S02]  /*3240*/  @!UP0 UIADD3.X UR26, UPT, UPT, UR29, UR33, UR26, UP1, !UPT ;  /* 0x000000211d1a8290 */ /* 0x000fe40008ffe41a */
[----:B------:R-:W-:Y:S01]  /*3250*/  IMAD.U32 R15, RZ, RZ, UR30 ;  /* 0x0000001eff0f7e24 */ /* 0x000fe2000f8e00ff */
[----:B------:R-:W-:Y:S01]  /*3260*/  UISETP.NE.AND UP1, UPT, UR18, 0x1, UPT ;  /* 0x000000011200788c */ /* 0x000fe2000bf25270 */
[----:B--2---:R-:W-:-:S04]  /*3270*/  @!P5 IMAD.WIDE.U32 R4, R0, 0x30, R2 ;  /* 0x000000300004d825 */ /* 0x004fc800078e0002 */
[----:B------:R-:W-:Y:S01]  /*3280*/  IMAD.U32 R0, RZ, RZ, UR11 ;  /* 0x0000000bff007e24 */ /* 0x000fe2000f8e00ff */
[----:B------:R-:W-:Y:S01]  /*3290*/  @!P5 LEA R18, P0, R4, R13, 0x1 ;  /* 0x0000000d0412d211 */ /* 0x000fe200078008ff */
[----:B------:R-:W-:Y:S02]  /*32a0*/  IMAD.U32 R14, RZ, RZ, UR26 ;  /* 0x0000001aff0e7e24 */ /* 0x000fe4000f8e00ff */
[----:B------:R-:W-:Y:S02]  /*32b0*/  @!P5 IMAD R10, R0, 0x30, RZ ;  /* 0x00000030000ad824 */ /* 0x000fe400078e02ff */
[----:B------:R-:W-:Y:S02]  /*32c0*/  IMAD.U32 R0, RZ, RZ, UR10 ;  /* 0x0000000aff007e24 */ /* 0x000fe4000f8e00ff */
[----:B------:R-:W-:Y:S02]  /*32d0*/  @!P5 IMAD.IADD R10, R5, 0x1, R10 ;  /* 0x00000001050ad824 */ /* 0x000fe400078e020a */
[----:B------:R-:W-:-:S03]  /*32e0*/  @!P3 IMAD.WIDE.U32 R8, R0, 0x50, R8 ;  /* 0x000000500008b825 */ /* 0x000fc600078e0008 */
[-C--:B------:R-:W-:Y:S01]  /*32f0*/  @!P5 LEA.HI.X R19, R4, R12.reuse, R10, 0x1, P0 ;  /* 0x0000000c0413d211 */ /* 0x080fe200000f0c0a */
[----:B------:R-:W-:Y:S01]  /*3300*/  IMAD.U32 R0, RZ, RZ, UR11 ;  /* 0x0000000bff007e24 */ /* 0x000fe2000f8e00ff */
[CC--:B------:R-:W-:Y:S01]  /*3310*/  @!P4 LEA R16, P0, R15.reuse, R13.reuse, 0x1 ;  /* 0x0000000d0f10c211 */ /* 0x0c0fe200078008ff */
[----:B------:R-:W-:Y:S02]  /*3320*/  IMAD.U32 R4, RZ, RZ, UR10 ;  /* 0x0000000aff047e24 */ /* 0x000fe4000f8e00ff */
[----:B------:R-:W-:Y:S01]  /*3330*/  @!P3 IMAD R10, R0, 0x50, RZ ;  /* 0x00000050000ab824 */ /* 0x000fe200078e02ff */
[-C--:B------:R-:W-:Y:S01]  /*3340*/  @!P4 LEA.HI.X R17, R15, R12.reuse, R14, 0x1, P0 ;  /* 0x0000000c0f11c211 */ /* 0x080fe200000f0c0e */
[----:B------:R-:W-:Y:S01]  /*3350*/  IMAD.U32 R3, RZ, RZ, UR31 ;  /* 0x0000001fff037e24 */ /* 0x000fe2000f8e00ff */
[----:B------:R-:W-:Y:S01]  /*3360*/  @!PT LDS RZ, [RZ] ;  /* 0x00000000fffff984 */ /* 0x000fe20000000800 */
[----:B------:R-:W-:Y:S01]  /*3370*/  @!PT LDS RZ, [RZ] ;  /* 0x00000000fffff984 */ /* 0x000fe20000000800 */
[----:B------:R-:W-:Y:S01]  /*3380*/  @!PT LDS RZ, [RZ] ;  /* 0x00000000fffff984 */ /* 0x000fe20000000800 */
[----:B------:R-:W-:Y:S01]  /*3390*/  @!P5 LDGSTS.E.BYPASS.LTC128B.128 [R118+0x9800], desc[UR16][R18.64] ;  /* 0x098000001276dfae */ /* 0x000fe2000b981a10 */
[----:B------:R-:W-:Y:S01]  /*33a0*/  IMAD.U32 R3, RZ, RZ, UR29 ;  /* 0x0000001dff037e24 */ /* 0x000fe2000f8e00ff */
[----:B------:R-:W-:Y:S01]  /*33b0*/  LOP3.LUT P5, RZ, R213, 0x2, RZ, 0xc0, !PT ;  /* 0x00000002d5ff7812 */ /* 0x000fe200078ac0ff */
[----:B------:R-:W-:Y:S01]  /*33c0*/  @!P2 IMAD.WIDE.U32 R4, R4, 0x60, R6 ;  /* 0x000000600404a825 */ /* 0x000fe200078e0006 */
[----:B------:R-:W-:Y:S02]  /*33d0*/  @P4 STS.128 [R118+0xa000], RZ ;  /* 0x00a000ff76004388 */ /* 0x000fe40000000c00 */
[----:B------:R-:W-:Y:S01]  /*33e0*/  SEL R116, R248, 0xffffffe0, !P5 ;  /* 0xffffffe0f8747807 */ /* 0x000fe20006800000 */
[----:B------:R-:W-:Y:S01]  /*33f0*/  IMAD.U32 R0, RZ, RZ, UR10 ;  /* 0x0000000aff007e24 */ /* 0x000fe2000f8e00ff */
[----:B------:R-:W-:Y:S01]  /*3400*/  @!PT LDS RZ, [RZ] ;  /* 0x00000000fffff984 */ /* 0x000fe20000000800 */
[----:B------:R-:W-:Y:S01]  /*3410*/  @!PT LDS RZ, [RZ] ;  /* 0x00000000fffff984 */ /* 0x000fe20000000800 */
[----:B------:R-:W-:Y:S01]  /*3420*/  @!PT LDS RZ, [RZ] ;  /* 0x00000000fffff984 */ /* 0x000fe20000000800 */
[----:B------:R-:W-:Y:S01]  /*3430*/  @!P4 LDGSTS.E.BYPASS.LTC128B.128 [R118+0xa000], desc[UR16][R16.64] ;  /* 0x0a0000001076cfae */ /* 0x000fe2000b981a10 */
[----:B------:R-:W-:Y:S01]  /*3440*/  @!P3 IMAD.IADD R6, R9, 0x1, R10 ;  /* 0x000000010906b824 */ /* 0x000fe200078e020a */
[----:B------:R-:W-:Y:S01]  /*3450*/  @!P3 LEA R10, P0, R8, R13, 0x1 ;  /* 0x0000000d080ab211 */ /* 0x000fe200078008ff */
[----:B------:R-:W-:Y:S01]  /*3460*/  @!P2 IMAD R7, R11, 0x60, RZ ;  /* 0x000000600b07a824 */ /* 0x000fe200078e02ff */
[----:B------:R-:W-:Y:S01]  /*3470*/  @P3 STS.128 [R118+0xa800], RZ ;  /* 0x00a800ff76003388 */ /* 0x000fe20000000c00 */
[----:B------:R-:W-:Y:S01]  /*3480*/  @!P1 IMAD.WIDE.U32 R2, R0, 0x70, R2 ;  /* 0x0000007000029825 */ /* 0x000fe200078e0002 */
[----:B------:R-:W-:-:S02]  /*3490*/  @!P3 LEA.HI.X R11, R8, R12, R6, 0x1, P0 ;  /* 0x0000000c080bb211 */ /* 0x000fc400000f0c06 */
[-C--:B------:R-:W-:Y:S01]  /*34a0*/  @!P2 LEA R6, P0, R4, R13.reuse, 0x1 ;  /* 0x0000000d0406a211 */ /* 0x080fe200078008ff */
[----:B------:R-:W-:Y:S01]  /*34b0*/  IMAD.U32 R0, RZ, RZ, UR11 ;  /* 0x0000000bff007e24 */ /* 0x000fe2000f8e00ff */
[----:B------:R-:W-:Y:S01]  /*34c0*/  LOP3.LUT R8, R214, 0x1c0, R22, 0xf8, !PT ;  /* 0x000001c0d6087812 */ /* 0x000fe200078ef816 */
[----:B------:R-:W-:Y:S01]  /*34d0*/  @!P2 IMAD.IADD R5, R5, 0x1, R7 ;  /* 0x000000010505a824 */ /* 0x000fe200078e0207 */
[----:B------:R-:W-:Y:S01]  /*34e0*/  @!PT LDS RZ, [RZ] ;  /* 0x00000000fffff984 */ /* 0x000fe20000000800 */
[----:B------:R-:W-:Y:S01]  /*34f0*/  @!PT LDS RZ, [RZ] ;  /* 0x00000000fffff984 */ /* 0x000fe20000000800 */
[----:B------:R-:W-:Y:S01]  /*3500*/  @!PT LDS RZ, [RZ] ;  /* 0x00000000fffff984 */ /* 0x000fe20000000800 */
[----:B------:R1:W-:Y:S01]  /*3510*/  @!P3 LDGSTS.E.BYPASS.LTC128B.128 [R118+0xa800], desc[UR16][R10.64] ;  /* 0x0a8000000a76bfae */ /* 0x0003e2000b981a10 */
[----:B------:R-:W-:Y:S01]  /*3520*/  @!P1 IMAD R0, R0, 0x70, RZ ;  /* 0x0000007000009824 */ /* 0x000fe200078e02ff */
[----:B------:R-:W-:Y:S02]  /*3530*/  LOP3.LUT R9, R8, 0x8, R213, 0x78, !PT ;  /* 0x0000000808097812 */ /* 0x000fe400078e78d5 */
[----:B------:R-:W-:Y:S01]  /*3540*/  @!P2 LEA.HI.X R7, R4, R12, R5, 0x1, P0 ;  /* 0x0000000c0407a211 */ /* 0x000fe200000f0c05 */
[----:B------:R-:W-:Y:S01]  /*3550*/  @!P1 IMAD.IADD R0, R3, 0x1, R0 ;  /* 0x0000000103009824 */ /* 0x000fe200078e0200 */
[----:B------:R-:W-:Y:S01]  /*3560*/  LOP3.LUT R5, R22, 0x400, RZ, 0xc0, !PT ;  /* 0x0000040016057812 */ /* 0x000fe200078ec0ff */
[----:B------:R-:W-:Y:S01]  /*3570*/  @P2 STS.128 [R118+0xb000], RZ ;  /* 0x00b000ff76002388 */ /* 0x000fe20000000c00 */
[----:B------:R-:W-:-:S03]  /*3580*/  @!P1 LEA R4, P0, R2, R13, 0x1 ;  /* 0x0000000d02049211 */ /* 0x000fc600078008ff */
[----:B------:R-:W-:Y:S01]  /*3590*/  IMAD R117, R9, 0x2, R5 ;  /* 0x0000000209757824 */ /* 0x000fe200078e0205 */
[----:B------:R-:W-:Y:S01]  /*35a0*/  @!P1 LEA.HI.X R5, R2, R12, R0, 0x1, P0 ;  /* 0x0000000c02059211 */ /* 0x000fe200000f0c00 */
[----:B------:R-:W-:Y:S01]  /*35b0*/  IMAD.SHL.U32 R0, R213, 0x20, RZ ;  /* 0x00000020d5007824 */ /* 0x000fe200078e00ff */
[----:B------:R-:W-:Y:S01]  /*35c0*/  LOP3.LUT R2, R8, 0x8, R215, 0x78, !PT ;  /* 0x0000000808027812 */ /* 0x000fe200078e78d7 */
[----:B------:R-:W-:Y:S01]  /*35d0*/  @!PT LDS RZ, [RZ] ;  /* 0x00000000fffff984 */ /* 0x000fe20000000800 */
[----:B------:R-:W-:Y:S01]  /*35e0*/  @!PT LDS RZ, [RZ] ;  /* 0x00000000fffff984 */ /* 0x000fe20000000800 */
[----:B------:R-:W-:Y:S01]  /*35f0*/  @!PT LDS RZ, [RZ] ;  /* 0x00000000fffff984 */ /* 0x000fe20000000800 */
[----:B------:R-:W-:Y:S01]  /*3600*/  @!P2 LDGSTS.E.BYPASS.LTC128B.128 [R118+0xb000], desc[UR16][R6.64] ;  /* 0x0b0000000676afae */ /* 0x000fe2000b981a10 */
[----:B------:R-:W-:Y:S02]  /*3610*/  VIADD R3, R117, UR6 ;  /* 0x0000000675037c36 */ /* 0x000fe40008000000 */
[----:B------:R-:W-:Y:S01]  /*3620*/  LOP3.LUT R0, R245, 0x7c00, R0, 0xf8, !PT ;  /* 0x00007c00f5007812 */ /* 0x000fe200078ef800 */
[----:B------:R-:W-:Y:S03]  /*3630*/  @P1 STS.128 [R118+0xb800], RZ ;  /* 0x00b800ff76001388 */ /* 0x000fe60000000c00 */
[----:B------:R-:W-:Y:S01]  /*3640*/  LOP3.LUT R0, R0, R2, RZ, 0xfc, !PT ;  /* 0x0000000200007212 */ /* 0x000fe200078efcff */
[----:B------:R-:W-:Y:S01]  /*3650*/  @!PT LDS RZ, [RZ] ;  /* 0x00000000fffff984 */ /* 0x000fe20000000800 */
[----:B------:R-:W-:Y:S01]  /*3660*/  @!PT LDS RZ, [RZ] ;  /* 0x00000000fffff984 */ /* 0x000fe20000000800 */
[----:B------:R-:W-:Y:S01]  /*3670*/  @!PT LDS RZ, [RZ] ;  /* 0x00000000fffff984 */ /* 0x000fe20000000800 */
[----:B------:R2:W-:Y:S03]  /*3680*/  @!P1 LDGSTS.E.BYPASS.LTC128B.128 [R118+0xb800], desc[UR16][R4.64] ;  /* 0x0b80000004769fae */ /* 0x0005e6000b981a10 */
[----:B------:R-:W-:Y:S01]  /*3690*/  LEA R244, R0, UR6, 0x1 ;  /* 0x0000000600f47c11 */ /* 0x000fe2000f8e08ff */
[----:B------:R-:W-:Y:S01]  /*36a0*/  LDSM.16.M88.4 R12, [R117+UR6+0x4000] ;  /* 0x00400006750c783b */ /* 0x000fe20008000200 */
[----:B------:R-:W-:-:S03]  /*36b0*/  P2R R0, PR, RZ, 0x20 ;  /* 0x00000020ff007803 */ /* 0x000fc60000000000 */
[----:B-1----:R-:W1:Y:S04]  /*36c0*/  LDSM.16.M88.4 R8, [R244] ;  /* 0x00000000f408783b */ /* 0x002e680000000200 */
[----:B------:R-:W3:Y:S04]  /*36d0*/  LDSM.16.M88.4 R40, [R117+UR6+0x4800] ;  /* 0x004800067528783b */ /* 0x000ee80008000200 */
[----:B------:R-:W-:Y:S04]  /*36e0*/  LDSM.16.M88.4 R16, [R117+UR6+0x7800] ;  /* 0x007800067510783b */ /* 0x000fe80008000200 */
[----:B------:R4:W-:Y:S04]  /*36f0*/  STL [R1+0x9c], R2 ;  /* 0x00009c0201007387 */ /* 0x0009e80000100800 */
[----:B------:R-:W-:Y:S04]  /*3700*/  LDSM.16.M88.4 R36, [R117+UR6+0x5000] ;  /* 0x005000067524783b */ /* 0x000fe80008000200 */
[----:B--2---:R-:W2:Y:S04]  /*3710*/  LDSM.16.M88.4 R4, [R244+0x2000] ;  /* 0x00200000f404783b */ /* 0x004ea80000000200 */
[----:B------:R-:W5:Y:S04]  /*3720*/  LDSM.16.M88.4 R32, [R117+UR6+0x5800] ;  /* 0x005800067520783b */ /* 0x000f680008000200 */
[----:B------:R-:W5:Y:S04]  /*3730*/  LDSM.16.M88.4 R28, [R117+UR6+0x6000] ;  /* 0x00600006751c783b */ /* 0x000f680008000200 */
[----:B------:R-:W5:Y:S04]  /*3740*/  LDSM.16.M88.4 R24, [R117+UR6+0x6800] ;  /* 0x006800067518783b */ /* 0x000f680008000200 */
[----:B------:R-:W5:Y:S01]  /*3750*/  LDSM.16.M88.4 R20, [R117+UR6+0x7000] ;  /* 0x007000067514783b */ /* 0x000f620008000200 */
[----:B----4-:R-:W-:-:S03]  /*3760*/  IMAD.IADD R2, R244, 0x1, R116 ;  /* 0x00000001f4027824 */ /* 0x010fc600078e0274 */
[----:B------:R4:W-:Y:S01]  /*3770*/  STL [R1+0xac], R0 ;  /* 0x0000ac0001007387 */ /* 0x0009e20000100800 */
[C---:B-1----:R-:W-:Y:S03]  /*3780*/  HMMA.16816.F32 R168, R8.reuse, R12, RZ ;  /* 0x0000000c08a8723c */ /* 0x042fe600000018ff */
[----:B------:R-:W0:Y:S05]  /*3790*/  LDGDEPBAR ;  /* 0x00000000000079af */ /* 0x000e2a0000000000 */
[C---:B------:R-:W-:Y:S08]  /*37a0*/  HMMA.16816.F32 R44, R8.reuse, R14, RZ ;  /* 0x0000000e082c723c */ /* 0x040ff000000018ff */
[----:B---3--:R-:W-:Y:S01]  /*37b0*/  HMMA.16816.F32 R124, R8, R42, RZ ;  /* 0x0000002a087c723c */ /* 0x008fe200000018ff */
[----:B----4-:R-:W-:-:S07]  /*37c0*/  IMAD.IADD R0, R3, 0x1, R116 ;  /* 0x0000000103007824 */ /* 0x010fce00078e0274 */
[C---:B--2---:R-:W-:Y:S03]  /*37d0*/  HMMA.16816.F32 R100, R4.reuse, R12, RZ ;  /* 0x0000000c0464723c */ /* 0x044fe600000018ff */
[----:B------:R-:W-:Y:S01]  /*37e0*/  IMAD.MOV.U32 R178, RZ, RZ, R44 ;  /* 0x000000ffffb27224 */ /* 0x000fe200078e002c */
[----:B------:R-:W-:Y:S01]  /*37f0*/  LDSM.16.M88.4 R68, [R0+0x7800] ;  /* 0x007800000044783b */ /* 0x000fe20000000200 */
[----:B------:R-:W-:Y:S02]  /*3800*/  IMAD.MOV.U32 R177, RZ, RZ, R45 ;  /* 0x000000ffffb17224 */ /* 0x000fe400078e002d */
[----:B------:R-:W-:Y:S01]  /*3810*/  IMAD.MOV.U32 R176, RZ, RZ, R46 ;  /* 0x000000ffffb07224 */ /* 0x000fe200078e002e */
[----:B------:R-:W-:Y:S01]  /*3820*/  HMMA.16816.F32 R112, R4, R14, RZ ;  /* 0x0000000e0470723c */ /* 0x000fe200000018ff */
[----:B------:R-:W1:Y:S01]  /*3830*/  LDSM.16.M88.4 R12, [R2+0x2000] ;  /* 0x00200000020c783b */ /* 0x000e620000000200 */
[----:B------:R-:W-:-:S03]  /*3840*/  IMAD.MOV.U32 R119, RZ, RZ, R47 ;  /* 0x000000ffff777224 */ /* 0x000fc600078e002f */
[----:B------:R-:W2:Y:S03]  /*3850*/  LDSM.16.M88.4 R76, [R0+0x6800] ;  /* 0x00680000004c783b */ /* 0x000ea60000000200 */
[C---:B------:R-:W-:Y:S01]  /*3860*/  HMMA.16816.F32 R104, R4.reuse, R16, RZ ;  /* 0x000000100468723c */ /* 0x040fe200000018ff */
[----:B------:R-:W3:Y:S04]  /*3870*/  LDSM.16.M88.4 R80, [R0+0x6000] ;  /* 0x006000000050783b */ /* 0x000ee80000000200 */
[----:B------:R-:W4:Y:S03]  /*3880*/  LDSM.16.M88.4 R96, [R0+0x4000] ;  /* 0x004000000060783b */ /* 0x000f260000000200 */
[C---:B------:R-:W-:Y:S01]  /*3890*/  HMMA.16816.F32 R64, R4.reuse, R40, RZ ;  /* 0x000000280440723c */ /* 0x040fe200000018ff */
[----:B------:R-:W4:Y:S04]  /*38a0*/  LDSM.16.M88.4 R88, [R0+0x5000] ;  /* 0x005000000058783b */ /* 0x000f280000000200 */
[----:B------:R-:W4:Y:S03]  /*38b0*/  LDSM.16.M88.4 R84, [R0+0x5800] ;  /* 0x005800000054783b */ /* 0x000f260000000200 */
[C---:B------:R-:W-:Y:S01]  /*38c0*/  HMMA.16816.F32 R60, R4.reuse, R36, RZ ;  /* 0x00000024043c723c */ /* 0x040fe200000018ff */
[----:B------:R-:W4:Y:S04]  /*38d0*/  LDSM.16.M88.4 R92, [R0+0x4800] ;  /* 0x00480000005c783b */ /* 0x000f280000000200 */
[----:B------:R1:W-:Y:S03]  /*38e0*/  LDSM.16.M88.4 R72, [R0+0x7000] ;  /* 0x007000000048783b */ /* 0x0003e60000000200 */
[C---:B-----5:R-:W-:Y:S08]  /*38f0*/  HMMA.16816.F32 R56, R4.reuse, R32, RZ ;  /* 0x000000200438723c */ /* 0x060ff000000018ff */
[C---:B------:R-:W-:Y:S08]  /*3900*/  HMMA.16816.F32 R52, R4.reuse, R28, RZ ;  /* 0x0000001c0434723c */ /* 0x040ff000000018ff */
[----:B------:R-:W-:Y:S01]  /*3910*/  HMMA.16816.F32 R48, R4, R24, RZ ;  /* 0x000000180430723c */ /* 0x000fe200000018ff */
[----:B-1----:R-:W-:-:S07]  /*3920*/  IMAD.MOV.U32 R0, RZ, RZ, R127 ;  /* 0x000000ffff007224 */ /* 0x002fce00078e007f */
[C---:B------:R-:W-:Y:S08]  /*3930*/  HMMA.16816.F32 R44, R4.reuse, R20, RZ ;  /* 0x00000014042c723c */ /* 0x040ff000000018ff */
[----:B------:R-:W-:Y:S01]  /*3940*/  HMMA.16816.F32 R108, R4, R42, RZ ;  /* 0x0000002a046c723c */ /* 0x000fe200000018ff */
[----:B------:R-:W-:-:S07]  /*3950*/  IMAD.MOV.U32 R42, RZ, RZ, R124 ;  /* 0x000000ffff2a7224 */ /* 0x000fce00078e007c */
[C---:B------:R-:W-:Y:S08]  /*3960*/  HMMA.16816.F32 R120, R4.reuse, R38, RZ ;  /* 0x000000260478723c */ /* 0x040ff000000018ff */
[C---:B------:R-:W-:Y:S08]  /*3970*/  HMMA.16816.F32 R136, R4.reuse, R34, RZ ;  /* 0x000000220488723c */ /* 0x040ff000000018ff */
[C---:B------:R-:W-:Y:S08]  /*3980*/  HMMA.16816.F32 R148, R4.reuse, R30, RZ ;  /* 0x0000001e0494723c */ /* 0x040ff000000018ff */
[C---:B------:R-:W-:Y:S08]  /*3990*/  HMMA.16816.F32 R156, R4.reuse, R26, RZ ;  /* 0x0000001a049c723c */ /* 0x040ff000000018ff */
[C---:B------:R-:W-:Y:S08]  /*39a0*/  HMMA.16816.F32 R152, R4.reuse, R22, RZ ;  /* 0x000000160498723c */ /* 0x040ff000000018ff */
[----:B------:R-:W-:Y:S01]  /*39b0*/  HMMA.16816.F32 R144, R4, R18, RZ ;  /* 0x000000120490723c */ /* 0x000fe200000018ff */
[----:B------:R1:W5:Y:S07]  /*39c0*/  LDSM.16.M88.4 R4, [R2] ;  /* 0x000000000204783b */ /* 0x00036e0000000200 */
[----:B------:R-:W-:Y:S01]  /*39d0*/  HMMA.16816.F32 R172, R12, R68, R104 ;  /* 0x000000440cac723c */ /* 0x000fe20000001868 */
[----:B------:R-:W-:-:S02]  /*39e0*/  IMAD.MOV.U32 R107, RZ, RZ, R0 ;  /* 0x000000ffff6b7224 */ /* 0x000fc400078e0000 */
[----:B------:R-:W-:Y:S02]  /*39f0*/  IMAD.MOV.U32 R0, RZ, RZ, 0x40 ;  /* 0x00000040ff007424 */ /* 0x000fe400078e00ff */
[----:B------:R-:W-:-:S03]  /*3a00*/  IMAD.MOV.U32 R104, RZ, RZ, R42 ;  /* 0x000000ffff687224 */ /* 0x000fc600078e002a */
[C---:B------:R-:W-:Y:S01]  /*3a10*/  HMMA.16816.F32 R164, R8.reuse, R40, RZ ;  /* 0x0000002808a4723c */ /* 0x040fe200000018ff */
[----:B------:R-:W-:Y:S02]  /*3a20*/  IMAD.MOV.U32 R41, RZ, RZ, R125 ;  /* 0x000000ffff297224 */ /* 0x000fe400078e007d */
[----:B------:R-:W-:Y:S02]  /*3a30*/  IMAD.MOV.U32 R40, RZ, RZ, R126 ;  /* 0x000000ffff287224 */ /* 0x000fe400078e007e */
[----:B------:R-:W-:Y:S02]  /*3a40*/  IMAD.MOV.U32 R105, RZ, RZ, R41 ;  /* 0x000000ffff697224 */ /* 0x000fe400078e0029 */
[----:B------:R-:W-:Y:S01]  /*3a50*/  IMAD.MOV.U32 R106, RZ, RZ, R40 ;  /* 0x000000ffff6a7224 */ /* 0x000fe200078e0028 */
        /* <DEDUP_REMOVED lines=11> */
[----:B------:R-:W-:Y:S01]  /*3b10*/  HMMA.16816.F32 R220, R8, R18, RZ ;  /* 0x0000001208dc723c */ /* 0x000fe200000018ff */
[----:B------:R-:W-:-:S05]  /*3b20*/  SEL R8, R0, 0xffffffc0, !P6 ;  /* 0xffffffc000087807 */ /* 0x000fca0007000000 */
[--C-:B-1----:R-:W-:Y:S01]  /*3b30*/  IMAD.IADD R2, R244, 0x1, R8.reuse ;  /* 0x00000001f4027824 */ /* 0x102fe200078e0208 */
[----:B------:R1:W-:Y:S01]  /*3b40*/  STL [R1+0x30], R8 ;  /* 0x0000300801007387 */ /* 0x0003e20000100800 */
[----:B------:R-:W-:Y:S01]  /*3b50*/  IMAD.IADD R0, R3, 0x1, R8 ;  /* 0x0000000103007824 */ /* 0x000fe200078e0208 */
[C---:B--2---:R-:W-:Y:S01]  /*3b60*/  HMMA.16816.F32 R192, R12.reuse, R76, R48 ;  /* 0x0000004c0cc0723c */ /* 0x044fe20000001830 */
[----:B------:R-:W-:Y:S01]  /*3b70*/  IMAD.IADD R3, R116, 0x1, R2 ;  /* 0x0000000174037824 */ /* 0x000fe200078e0202 */
[----:B------:R-:W-:Y:S04]  /*3b80*/  LDSM.16.M88.4 R16, [R2+0x2000] ;  /* 0x002000000210783b */ /* 0x000fe80000000200 */
[----:B------:R-:W2:Y:S02]  /*3b90*/  LDSM.16.M88.4 R36, [R0+0x7000] ;  /* 0x007000000024783b */ /* 0x000ea40000000200 */
[C---:B---3--:R-:W-:Y:S02]  /*3ba0*/  HMMA.16816.F32 R196, R12.reuse, R80, R52 ;  /* 0x000000500cc4723c */ /* 0x048fe40000001834 */
[----:B------:R-:W3:Y:S04]  /*3bb0*/  LDSM.16.M88.4 R48, [R0+0x5800] ;  /* 0x005800000030783b */ /* 0x000ee80000000200 */
[----:B------:R-:W3:Y:S02]  /*3bc0*/  LDSM.16.M88.4 R52, [R0+0x5000] ;  /* 0x005000000034783b */ /* 0x000ee40000000200 */
[C---:B----4-:R-:W-:Y:S02]  /*3bd0*/  HMMA.16816.F32 R216, R12.reuse, R96, R100 ;  /* 0x000000600cd8723c */ /* 0x050fe40000001864 */
[----:B------:R-:W-:Y:S04]  /*3be0*/  LDSM.16.M88.4 R40, [R0+0x6800] ;  /* 0x006800000028783b */ /* 0x000fe80000000200 */
[----:B------:R-:W-:Y:S02]  /*3bf0*/  LDSM.16.M88.4 R32, [R0+0x7800] ;  /* 0x007800000020783b */ /* 0x000fe40000000200 */
[----:B------:R-:W-:Y:S01]  /*3c00*/  HMMA.16816.F32 R100, R12, R98, R112 ;  /* 0x000000620c64723c */ /* 0x000fe20000001870 */
[----:B------:R-:W-:-:S02]  /*3c10*/  IMAD.MOV.U32 R112, RZ, RZ, R178 ;  /* 0x000000ffff707224 */ /* 0x000fc400078e00b2 */
[----:B------:R-:W-:Y:S02]  /*3c20*/  IMAD.MOV.U32 R113, RZ, RZ, R177 ;  /* 0x000000ffff717224 */ /* 0x000fe400078e00b1 */
[----:B------:R-:W-:Y:S02]  /*3c30*/  IMAD.MOV.U32 R114, RZ, RZ, R176 ;  /* 0x000000ffff727224 */ /* 0x000fe400078e00b0 */
[----:B------:R-:W-:Y:S01]  /*3c40*/  IMAD.MOV.U32 R115, RZ, RZ, R119 ;  /* 0x000000ffff737224 */ /* 0x000fe200078e0077 */
[C---:B------:R-:W-:Y:S01]  /*3c50*/  HMMA.16816.F32 R204, R12.reuse, R88, R60 ;  /* 0x000000580ccc723c */ /* 0x040fe2000000183c */
[----:B------:R-:W4:Y:S07]  /*3c60*/  LDSM.16.M88.4 R60, [R0+0x4000] ;  /* 0x00400000003c783b */ /* 0x000f2e0000000200 */
[C---:B------:R-:W-:Y:S01]  /*3c70*/  HMMA.16816.F32 R200, R12.reuse, R84, R56 ;  /* 0x000000540cc8723c */ /* 0x040fe20000001838 */
[----:B------:R-:W4:Y:S07]  /*3c80*/  LDSM.16.M88.4 R56, [R0+0x4800] ;  /* 0x004800000038783b */ /* 0x000f2e0000000200 */
[C---:B------:R-:W-:Y:S08]  /*3c90*/  HMMA.16816.F32 R208, R12.reuse, R92, R64 ;  /* 0x0000005c0cd0723c */ /* 0x040ff00000001840 */
[C---:B------:R-:W-:Y:S08]  /*3ca0*/  HMMA.16816.F32 R24, R12.reuse, R86, R136 ;  /* 0x000000560c18723c */ /* 0x040ff00000001888 */
[C---:B------:R-:W-:Y:S08]  /*3cb0*/  HMMA.16816.F32 R188, R12.reuse, R82, R148 ;  /* 0x000000520cbc723c */ /* 0x040ff00000001894 */
[C---:B------:R-:W-:Y:S08]  /*3cc0*/  HMMA.16816.F32 R184, R12.reuse, R78, R156 ;  /* 0x0000004e0cb8723c */ /* 0x040ff0000000189c */
[----:B------:R-:W-:Y:S08]  /*3cd0*/  HMMA.16816.F32 R136, R12, R70, R144 ;  /* 0x000000460c88723c */ /* 0x000ff00000001890 */
[----:B-----5:R-:W-:Y:S08]  /*3ce0*/  HMMA.16816.F32 R64, R4, R96, R168 ;  /* 0x000000600440723c */ /* 0x020ff000000018a8 */
[C---:B------:R-:W-:Y:S01]  /*3cf0*/  HMMA.16816.F32 R180, R12.reuse, R72, R44 ;  /* 0x000000480cb4723c */ /* 0x040fe2000000182c */
[----:B------:R-:W5:Y:S07]  /*3d00*/  LDSM.16.M88.4 R44, [R0+0x6000] ;  /* 0x00600000002c783b */ /* 0x000f6e0000000200 */
[----:B------:R-:W-:Y:S08]  /*3d10*/  HMMA.16816.F32 R20, R12, R94, R108 ;  /* 0x0000005e0c14723c */ /* 0x000ff0000000186c */
[C---:B------:R-:W-:Y:S08]  /*3d20*/  HMMA.16816.F32 R144, R4.reuse, R92, R164 ;  /* 0x0000005c0490723c */ /* 0x040ff000000018a4 */
[C---:B------:R-:W-:Y:S08]  /*3d30*/  HMMA.16816.F32 R156, R4.reuse, R84, R140 ;  /* 0x00000054049c723c */ /* 0x040ff0000000188c */
[C---:B------:R-:W-:Y:S08]  /*3d40*/  HMMA.16816.F32 R148, R4.reuse, R80, R132 ;  /* 0x000000500494723c */ /* 0x040ff00000001884 */
[----:B------:R-:W-:Y:S08]  /*3d50*/  HMMA.16816.F32 R96, R4, R98, R112 ;  /* 0x000000620460723c */ /* 0x000ff00000001870 */
[----:B-1----:R-:W-:Y:S08]  /*3d60*/  HMMA.16816.F32 R8, R12, R90, R120 ;  /* 0x0000005a0c08723c */ /* 0x002ff00000001878 */
        /* <DEDUP_REMOVED lines=10> */
[----:B------:R-:W-:Y:S01]  /*3e10*/  HMMA.16816.F32 R80, R4, R70, R220 ;  /* 0x000000460450723c */ /* 0x000fe200000018dc */
[----:B------:R1:W5:Y:S07]  /*3e20*/  LDSM.16.M88.4 R4, [R2] ;  /* 0x000000000204783b */ /* 0x00036e0000000200 */
[----:B--2---:R-:W-:Y:S08]  /*3e30*/  HMMA.16816.F32 R220, R16, R36, R180 ;  /* 0x0000002410dc723c */ /* 0x004ff000000018b4 */
[----:B------:R-:W-:Y:S01]  /*3e40*/  HMMA.16816.F32 R176, R12, R74, R152 ;  /* 0x0000004a0cb0723c */ /* 0x000fe20000001898 */
[----:B------:R-:W-:Y:S01]  /*3e50*/  LDSM.16.M88.4 R12, [R3] ;  /* 0x00000000030c783b */ /* 0x000fe20000000200 */
[----:B-1----:R-:W-:-:S06]  /*3e60*/  IMAD.IADD R2, R116, 0x1, R0 ;  /* 0x0000000174027824 */ /* 0x002fcc00078e0200 */
[----:B---3--:R-:W-:Y:S01]  /*3e70*/  HMMA.16816.F32 R180, R16, R50, R24 ;  /* 0x0000003210b4723c */ /* 0x008fe20000001818 */
[----:B------:R-:W-:Y:S01]  /*3e80*/  SHF.R.U32.HI R0, RZ, 0x2, R213 ;  /* 0x00000002ff007819 */ /* 0x000fe200000116d5 */
[----:B------:R-:W1:Y:S03]  /*3e90*/  LDSM.16.M88.4 R24, [R2+0x4000] ;  /* 0x004000000218783b */ /* 0x000e660000000200 */
[----:B------:R-:W-:-:S03]  /*3ea0*/  LOP3.LUT R0, R0, 0x7, RZ, 0xc0, !PT ;  /* 0x0000000700007812 */ /* 0x000fc600078ec0ff */
[C---:B------:R-:W-:Y:S01]  /*3eb0*/  HMMA.16816.F32 R152, R16.reuse, R54, R8 ;  /* 0x000000361098723c */ /* 0x040fe20000001808 */
[----:B------:R2:W3:Y:S04]  /*3ec0*/  LDSM.16.M88.4 R8, [R3+0x2000] ;  /* 0x002000000308783b */ /* 0x0004e80000000200 */
[----:B------:R-:W3:Y:S03]  /*3ed0*/  LDSM.16.M88.4 R28, [R2+0x5000] ;  /* 0x00500000021c783b */ /* 0x000ee60000000200 */
[C---:B----4-:R-:W-:Y:S08]  /*3ee0*/  HMMA.16816.F32 R84, R16.reuse, R62, R100 ;  /* 0x0000003e1054723c */ /* 0x050ff00000001864 */
[C---:B------:R-:W-:Y:S01]  /*3ef0*/  HMMA.16816.F32 R100, R16.reuse, R58, R20 ;  /* 0x0000003a1064723c */ /* 0x040fe20000001814 */
[----:B------:R-:W4:Y:S07]  /*3f00*/  LDSM.16.M88.4 R20, [R2+0x4800] ;  /* 0x004800000214783b */ /* 0x000f2e0000000200 */
[----:B------:R-:W-:Y:S01]  /*3f10*/  HMMA.16816.F32 R72, R16, R60, R216 ;  /* 0x0000003c1048723c */ /* 0x000fe200000018d8 */
[----:B--2---:R-:W-:-:S07]  /*3f20*/  LOP3.LUT R3, R215, 0x1f0, RZ, 0xc0, !PT ;  /* 0x000001f0d7037812 */ /* 0x004fce00078ec0ff */
[C---:B------:R-:W-:Y:S08]  /*3f30*/  HMMA.16816.F32 R164, R16.reuse, R52, R204 ;  /* 0x0000003410a4723c */ /* 0x040ff000000018cc */
[C---:B-----5:R-:W-:Y:S08]  /*3f40*/  HMMA.16816.F32 R204, R16.reuse, R44, R196 ;  /* 0x0000002c10cc723c */ /* 0x060ff000000018c4 */
[C---:B------:R-:W-:Y:S08]  /*3f50*/  HMMA.16816.F32 R216, R16.reuse, R40, R192 ;  /* 0x0000002810d8723c */ /* 0x040ff000000018c0 */
[C---:B------:R-:W-:Y:S08]  /*3f60*/  HMMA.16816.F32 R120, R16.reuse, R56, R208 ;  /* 0x000000381078723c */ /* 0x040ff000000018d0 */
[C---:B------:R-:W-:Y:S08]  /*3f70*/  HMMA.16816.F32 R200, R16.reuse, R48, R200 ;  /* 0x0000003010c8723c */ /* 0x040ff000000018c8 */
        /* <DEDUP_REMOVED lines=21> */
[----:B------:R-:W-:Y:S01]  /*40d0*/  HMMA.16816.F32 R208, R4, R34, R80 ;  /* 0x0000002204d0723c */ /* 0x000fe20000001850 */
[----:B------:R-:W-:Y:S01]  /*40e0*/  IMAD.U32 R4, RZ, RZ, UR20 ;  /* 0x00000014ff047e24 */ /* 0x000fe2000f8e00ff */
[----:B------:R-:W5:Y:S01]  /*40f0*/  LDSM.16.M88.4 R32, [R2+0x6000] ;  /* 0x006000000220783b */ /* 0x000f620000000200 */
[----:B------:R-:W-:-:S03]  /*4100*/  IMAD.U32 R5, RZ, RZ, UR19 ;  /* 0x00000013ff057e24 */ /* 0x000fc6000f8e00ff */
[----:B------:R-:W-:Y:S01]  /*4110*/  IADD3 R4, PT, PT, R3, 0x1, R4 ;  /* 0x0000000103047810 */ /* 0x000fe20007ffe004 */
[----:B------:R-:W-:Y:S01]  /*4120*/  IMAD.SHL.U32 R3, R213, 0x2, RZ ;  /* 0x00000002d5037824 */ /* 0x000fe200078e00ff */
[C---:B-1----:R-:W-:Y:S01]  /*4130*/  HMMA.16816.F32 R44, R12.reuse, R24, R16 ;  /* 0x000000180c2c723c */ /* 0x042fe20000001810 */
[----:B------:R-:W-:Y:S01]  /*4140*/  IMAD.MOV.U32 R19, RZ, RZ, 0x8 ;  /* 0x00000008ff137424 */ /* 0x000fe200078e00ff */
[----:B------:R-:W-:Y:S01]  /*4150*/  IADD3 R4, PT, PT, R4, -UR22, R0 ;  /* 0x8000001604047c10 */ /* 0x000fe2000fffe000 */
[----:B------:R-:W-:Y:S01]  /*4160*/  IMAD.U32 R0, RZ, RZ, UR18 ;  /* 0x00000012ff007e24 */ /* 0x000fe2000f8e00ff */
[----:B------:R-:W-:Y:S01]  /*4170*/  LOP3.LUT R3, R3, 0x6, RZ, 0xc0, !PT ;  /* 0x0000000603037812 */ /* 0x000fe200078ec0ff */
[----:B------:R-:W-:Y:S02]  /*4180*/  IMAD.MOV.U32 R18, RZ, RZ, 0x40 ;  /* 0x00000040ff127424 */ /* 0x000fe400078e00ff */
[----:B------:R-:W-:Y:S01]  /*4190*/  IMAD.MOV.U32 R17, RZ, RZ, 0x48 ;  /* 0x00000048ff117424 */ /* 0x000fe200078e00ff */
[----:B------:R-:W-:Y:S01]  /*41a0*/  HMMA.16816.F32 R36, R12, R26, R60 ;  /* 0x0000001a0c24723c */ /* 0x000fe2000000183c */
[----:B------:R-:W-:Y:S01]  /*41b0*/  IMAD R0, R0, 0x80, R3 ;  /* 0x0000008000007824 */ /* 0x000fe200078e0203 */
[----:B------:R-:W-:-:S03]  /*41c0*/  IADD3 R3, PT, PT, R4, UR21, R5 ;  /* 0x0000001504037c10 */ /* 0x000fc6000fffe005 */
[C---:B------:R-:W-:Y:S01]  /*41d0*/  VIADD R4, R0.reuse, 0xffffff80 ;  /* 0xffffff8000047836 */ /* 0x040fe20000000000 */
[C---:B------:R-:W-:Y:S01]  /*41e0*/  VIMNMX R16, PT, PT, R3.reuse, UR21, PT ;  /* 0x0000001503107c48 */ /* 0x040fe2000bfe0100 */
[C---:B------:R-:W-:Y:S01]  /*41f0*/  VIADD R7, R0.reuse, 0xffffffa0 ;  /* 0xffffffa000077836 */ /* 0x040fe20000000000 */
[----:B---3--:R-:W-:Y:S01]  /*4200*/  HMMA.16816.F32 R104, R8, R26, R84 ;  /* 0x0000001a0868723c */ /* 0x008fe20000001854 */
[C---:B------:R-:W-:Y:S01]  /*4210*/  VIADD R26, R0.reuse, 0xffffff81 ;  /* 0xffffff81001a7836 */ /* 0x040fe20000000000 */
[----:B------:R-:W-:Y:S01]  /*4220*/  VIADDMNMX R19, R3, R19, UR21, PT ;  /* 0x0000001503137e46 */ /* 0x000fe2000b800113 */
[----:B------:R-:W-:Y:S01]  /*4230*/  VIADD R6, R0, 0xffffffa1 ;  /* 0xffffffa100067836 */ /* 0x000fe20000000000 */
[-C--:B------:R-:W-:Y:S01]  /*4240*/  ISETP.GE.AND P4, PT, R4, R16.reuse, PT ;  /* 0x000000100400720c */ /* 0x080fe20003f86270 */
[----:B------:R-:W-:Y:S01]  /*4250*/  VIADD R5, R0, 0xffffffa8 ;  /* 0xffffffa800057836 */ /* 0x000fe20000000000 */
[----:B------:R-:W-:Y:S01]  /*4260*/  ISETP.GE.AND P3, PT, R26, R16, PT ;  /* 0x000000101a00720c */ /* 0x000fe20003f66270 */
[----:B------:R-:W-:Y:S01]  /*4270*/  VIADD R27, R0, 0xfffffff0 ;  /* 0xfffffff0001b7836 */ /* 0x000fe20000000000 */
[----:B------:R-:W-:Y:S01]  /*4280*/  HMMA.16816.F32 R84, R12, R28, R64 ;  /* 0x0000001c0c54723c */ /* 0x000fe20000001840 */
[----:B------:R-:W-:-:S02]  /*4290*/  ISETP.GE.AND P2, PT, R4, R19, PT ;  /* 0x000000130400720c */ /* 0x000fc40003f46270 */
[----:B------:R-:W-:Y:S02]  /*42a0*/  FSEL R133, R45, -INF , !P3 ;  /* 0xff8000002d857808 */ /* 0x000fe40005800000 */
[----:B------:R-:W-:Y:S02]  /*42b0*/  FSEL R135, R46, -INF , !P2 ;  /* 0xff8000002e877808 */ /* 0x000fe40005000000 */
[----:B------:R-:W-:Y:S01]  /*42c0*/  FSEL R131, R44, -INF , !P4 ;  /* 0xff8000002c837808 */ /* 0x000fe20006000000 */
[----:B------:R-:W-:Y:S01]  /*42d0*/  HMMA.16816.F32 R88, R8, R28, R164 ;  /* 0x0000001c0858723c */ /* 0x000fe200000018a4 */
[C---:B------:R-:W-:Y:S02]  /*42e0*/  VIADDMNMX R18, R3.reuse, R18, UR21, PT ;  /* 0x0000001503127e46 */ /* 0x040fe4000b800112 */
[----:B------:R-:W-:Y:S01]  /*42f0*/  VIADDMNMX R17, R3, R17, UR21, PT ;  /* 0x0000001503117e46 */ /* 0x000fe2000b800111 */
[----:B------:R-:W-:Y:S01]  /*4300*/  VIADD R3, R0, 0xffffffb0 ;  /* 0xffffffb000037836 */ /* 0x000fe20000000000 */
[----:B------:R-:W-:-:S02]  /*4310*/  ISETP.GE.AND P0, PT, R4, R18, PT ;  /* 0x000000120400720c */ /* 0x000fc40003f06270 */
[----:B------:R-:W-:Y:S01]  /*4320*/  ISETP.GE.AND P1, PT, R4, R17, PT ;  /* 0x000000110400720c */ /* 0x000fe20003f26270 */
[----:B------:R-:W-:Y:S01]  /*4330*/  HMMA.16816.F32 R96, R8, R30, R152 ;  /* 0x0000001e0860723c */ /* 0x000fe20000001898 */
[----:B------:R-:W-:-:S07]  /*4340*/  VIADD R4, R0, 0xffffffa9 ;  /* 0xffffffa900047836 */ /* 0x000fce0000000000 */
[----:B------:R-:W-:Y:S01]  /*4350*/  HMMA.16816.F32 R76, R12, R30, R76 ;  /* 0x0000001e0c4c723c */ /* 0x000fe2000000184c */
[----:B------:R-:W1:Y:S07]  /*4360*/  LDSM.16.M88.4 R28, [R2+0x6800] ;  /* 0x00680000021c783b */ /* 0x000e6e0000000200 */
[----:B------:R-:W-:Y:S01]  /*4370*/  HMMA.16816.F32 R108, R8, R24, R72 ;  /* 0x00000018086c723c */ /* 0x000fe20000001848 */
[C---:B------:R-:W-:Y:S02]  /*4380*/  VIADD R24, R0.reuse, 0xffffff89 ;  /* 0xffffff8900187836 */ /* 0x040fe40000000000 */
[----:B------:R-:W-:-:S03]  /*4390*/  VIADD R25, R0, 0xffffff88 ;  /* 0xffffff8800197836 */ /* 0x000fc60000000000 */
[C---:B------:R-:W-:Y:S02]  /*43a0*/  ISETP.GE.AND P3, PT, R24.reuse, R16, PT ;  /* 0x000000101800720c */ /* 0x040fe40003f66270 */
[C---:B----4-:R-:W-:Y:S01]  /*43b0*/  HMMA.16816.F32 R80, R12.reuse, R20, R68 ;  /* 0x000000140c50723c */ /* 0x050fe20000001844 */
[-C--:B------:R-:W-:Y:S02]  /*43c0*/  ISETP.GE.AND P2, PT, R24, R19.reuse, PT ;  /* 0x000000131800720c */ /* 0x080fe40003f46270 */
[----:B------:R-:W-:Y:S02]  /*43d0*/  FSEL R137, R37, -INF , !P3 ;  /* 0xff80000025897808 */ /* 0x000fe40005800000 */
[----:B------:R-:W-:Y:S02]  /*43e0*/  ISETP.GE.AND P3, PT, R25, R19, PT ;  /* 0x000000131900720c */ /* 0x000fe40003f66270 */
[----:B------:R-:W-:Y:S01]  /*43f0*/  FSEL R138, R39, -INF , !P2 ;  /* 0xff800000278a7808 */ /* 0x000fe20005000000 */
[----:B------:R-:W-:Y:S01]  /*4400*/  HMMA.16816.F32 R68, R12, R22, R56 ;  /* 0x000000160c44723c */ /* 0x000fe20000001838 */
[----:B------:R-:W-:-:S02]  /*4410*/  FSEL R136, R38, -INF , !P3 ;  /* 0xff80000026887808 */ /* 0x000fc40005800000 */
[----:B------:R-:W-:Y:S02]  /*4420*/  ISETP.GE.AND P4, PT, R25, R16, PT ;  /* 0x000000101900720c */ /* 0x000fe40003f86270 */
[----:B------:R-:W-:Y:S02]  /*4430*/  FSEL R125, R110, -INF , !P1 ;  /* 0xff8000006e7d7808 */ /* 0x000fe40004800000 */
[----:B------:R-:W-:Y:S01]  /*4440*/  FSEL R132, R36, -INF , !P4 ;  /* 0xff80000024847808 */ /* 0x000fe20006000000 */
[----:B------:R-:W-:Y:S01]  /*4450*/  HMMA.16816.F32 R92, R8, R22, R100 ;  /* 0x00000016085c723c */ /* 0x000fe20000001864 */
[----:B------:R-:W-:Y:S01]  /*4460*/  VIADD R23, R0, 0xffffff90 ;  /* 0xffffff9000177836 */ /* 0x000fe20000000000 */
[----:B------:R-:W-:Y:S01]  /*4470*/  ISETP.GE.AND P4, PT, R26, R19, PT ;  /* 0x000000131a00720c */ /* 0x000fe20003f86270 */
[----:B------:R-:W-:Y:S01]  /*4480*/  VIADD R22, R0, 0xffffff91 ;  /* 0xffffff9100167836 */ /* 0x000fe20000000000 */
[----:B------:R-:W3:Y:S01]  /*4490*/  LDSM.16.M88.4 R36, [R2+0x7000] ;  /* 0x007000000224783b */ /* 0x000ee20000000200 */
[----:B------:R-:W-:-:S02]  /*44a0*/  FSEL R113, R108, -INF , !P0 ;  /* 0xff8000006c717808 */ /* 0x000fc40004000000 */
[-C--:B------:R-:W-:Y:S01]  /*44b0*/  ISETP.GE.AND P2, PT, R23, R16.reuse, PT ;  /* 0x000000101700720c */ /* 0x080fe20003f46270 */
[C---:B------:R-:W-:Y:S01]  /*44c0*/  HMMA.16816.F32 R120, R8.reuse, R20, R120 ;  /* 0x000000140878723c */ /* 0x040fe20000001878 */
[----:B------:R-:W-:Y:S01]  /*44d0*/  VIADD R21, R0, 0xffffff98 ;  /* 0xffffff9800157836 */ /* 0x000fe20000000000 */
[-C--:B------:R-:W-:Y:S01]  /*44e0*/  ISETP.GE.AND P3, PT, R22, R16.reuse, PT ;  /* 0x000000101600720c */ /* 0x080fe20003f66270 */
[----:B------:R-:W-:Y:S01]  /*44f0*/  VIADD R20, R0, 0xffffff99 ;  /* 0xffffff9900147836 */ /* 0x000fe20000000000 */
[----:B------:R-:W-:Y:S02]  /*4500*/  FSEL R155, R80, -INF , !P2 ;  /* 0xff800000509b7808 */ /* 0x000fe40005000000 */
[----:B------:R-:W-:Y:S02]  /*4510*/  FSEL R154, R81, -INF , !P3 ;  /* 0xff800000519a7808 */ /* 0x000fe40005800000 */
[-C--:B------:R-:W-:Y:S01]  /*4520*/  ISETP.GE.AND P2, PT, R21, R16.reuse, PT ;  /* 0x000000101500720c */ /* 0x080fe20003f46270 */
[----:B--2---:R-:W-:Y:S01]  /*4530*/  HMMA.16816.F32 R48, R8, R42, R180 ;  /* 0x0000002a0830723c */ /* 0x004fe200000018b4 */
[----:B------:R-:W-:-:S02]  /*4540*/  ISETP.GE.AND P3, PT, R20, R16, PT ;  /* 0x000000101400720c */ /* 0x000fc40003f66270 */
[----:B------:R-:W-:Y:S02]  /*4550*/  FSEL R180, R68, -INF , !P2 ;  /* 0xff80000044b47808 */ /* 0x000fe40005000000 */
[----:B------:R-:W-:Y:S02]  /*4560*/  FSEL R167, R69, -INF , !P3 ;  /* 0xff80000045a77808 */ /* 0x000fe40005800000 */
[-C--:B------:R-:W-:Y:S01]  /*4570*/  ISETP.GE.AND P2, PT, R23, R19.reuse, PT ;  /* 0x000000131700720c */ /* 0x080fe20003f46270 */
[----:B------:R-:W-:Y:S01]  /*4580*/  HMMA.16816.F32 R72, R12, R40, R52 ;  /* 0x000000280c48723c */ /* 0x000fe20000001834 */
[----:B------:R-:W-:Y:S02]  /*4590*/  ISETP.GE.AND P3, PT, R21, R19, PT ;  /* 0x000000131500720c */ /* 0x000fe40003f66270 */
[----:B------:R-:W-:Y:S02]  /*45a0*/  FSEL R166, R82, -INF , !P2 ;  /* 0xff80000052a67808 */ /* 0x000fe40005000000 */
[----:B------:R-:W-:-:S02]  /*45b0*/  FSEL R164, R70, -INF , !P3 ;  /* 0xff80000046a47808 */ /* 0x000fc40005800000 */
[-C--:B------:R-:W-:Y:S01]  /*45c0*/  ISETP.GE.AND P2, PT, R20, R19.reuse, PT ;  /* 0x000000131400720c */ /* 0x080fe20003f46270 */
[C---:B-----5:R-:W-:Y:S01]  /*45d0*/  HMMA.16816.F32 R56, R8.reuse, R34, R188 ;  /* 0x000000220838723c */ /* 0x060fe200000018bc */
[----:B------:R-:W-:Y:S02]  /*45e0*/  ISETP.GE.AND P3, PT, R7, R16, PT ;  /* 0x000000100700720c */ /* 0x000fe40003f66270 */
[----:B------:R-:W-:Y:S02]  /*45f0*/  FSEL R134, R47, -INF , !P4 ;  /* 0xff8000002f867808 */ /* 0x000fe40006000000 */
[----:B------:R-:W-:Y:S01]  /*4600*/  ISETP.GE.AND P4, PT, R22, R19, PT ;  /* 0x000000131600720c */ /* 0x000fe20003f86270 */
[----:B------:R2:W4:Y:S01]  /*4610*/  LDSM.16.M88.4 R44, [R2+0x7800] ;  /* 0x00780000022c783b */ /* 0x0005220000000200 */
[----:B------:R-:W-:Y:S01]  /*4620*/  FSEL R181, R71, -INF , !P2 ;  /* 0xff80000047b57808 */ /* 0x000fe20005000000 */
[----:B-1----:R-:W-:Y:S01]  /*4630*/  HMMA.16816.F32 R64, R8, R28, R216 ;  /* 0x0000001c0840723c */ /* 0x002fe200000018d8 */
[----:B------:R-:W-:Y:S01]  /*4640*/  FSEL R189, R84, -INF , !P3 ;  /* 0xff80000054bd7808 */ /* 0x000fe20005800000 */
[----:B------:R-:W-:-:S04]  /*4650*/  DEPBAR.LE SB0, 0x0 ;  /* 0x000080000000791a */ /* 0x000fc80000000000 */
[-C--:B------:R-:W-:Y:S02]  /*4660*/  ISETP.GE.AND P2, PT, R6, R16.reuse, PT ;  /* 0x000000100600720c */ /* 0x080fe40003f46270 */
[-C--:B------:R-:W-:Y:S01]  /*4670*/  ISETP.GE.AND P3, PT, R7, R19.reuse, PT ;  /* 0x000000130700720c */ /* 0x080fe20003f66270 */
[C---:B------:R-:W-:Y:S01]  /*4680*/  HMMA.16816.F32 R68, R8.reuse, R30, R184 ;  /* 0x0000001e0844723c */ /* 0x040fe200000018b8 */
[----:B------:R-:W-:Y:S02]  /*4690*/  FSEL R165, R83, -INF , !P4 ;  /* 0xff80000053a57808 */ /* 0x000fe40006000000 */
[----:B------:R-:W-:Y:S02]  /*46a0*/  FSEL R188, R85, -INF , !P2 ;  /* 0xff80000055bc7808 */ /* 0x000fe40005000000 */
[----:B------:R-:W-:Y:S02]  /*46b0*/  ISETP.GE.AND P4, PT, R5, R16, PT ;  /* 0x000000100500720c */ /* 0x000fe40003f86270 */
[----:B------:R-:W-:Y:S01]  /*46c0*/  FSEL R185, R86, -INF , !P3 ;  /* 0xff80000056b97808 */ /* 0x000fe20005800000 */
[----:B------:R-:W-:Y:S01]  /*46d0*/  HMMA.16816.F32 R52, R8, R32, R204 ;  /* 0x000000200834723c */ /* 0x000fe200000018cc */
[----:B------:R-:W-:-:S02]  /*46e0*/  ISETP.GE.AND P2, PT, R6, R19, PT ;  /* 0x000000130600720c */ /* 0x000fc40003f46270 */
[----:B------:R-:W-:Y:S01]  /*46f0*/  ISETP.GE.AND P3, PT, R5, R19, PT ;  /* 0x000000130500720c */ /* 0x000fe20003f66270 */
[----:B--2---:R-:W-:Y:S01]  /*4700*/  VIADD R2, R0, 0xffffffb1 ;  /* 0xffffffb100027836 */ /* 0x004fe20000000000 */
[----:B------:R-:W-:Y:S02]  /*4710*/  FSEL R182, R76, -INF , !P4 ;  /* 0xff8000004cb67808 */ /* 0x000fe40006000000 */
[----:B------:R-:W-:Y:S01]  /*4720*/  FSEL R184, R87, -INF , !P2 ;  /* 0xff80000057b87808 */ /* 0x000fe20005000000 */
[----:B------:R-:W-:Y:S01]  /*4730*/  HMMA.16816.F32 R60, R8, R40, R200 ;  /* 0x00000028083c723c */ /* 0x000fe200000018c8 */
[-C--:B------:R-:W-:Y:S02]  /*4740*/  ISETP.GE.AND P4, PT, R3, R16.reuse, PT ;  /* 0x000000100300720c */ /* 0x080fe40003f86270 */
[----:B------:R-:W-:Y:S02]  /*4750*/  FSEL R187, R78, -INF , !P3 ;  /* 0xff8000004ebb7808 */ /* 0x000fe40005800000 */
[----:B------:R-:W-:-:S02]  /*4760*/  ISETP.GE.AND P2, PT, R4, R16, PT ;  /* 0x000000100400720c */ /* 0x000fc40003f46270 */
[----:B------:R-:W-:Y:S01]  /*4770*/  ISETP.GE.AND P3, PT, R2, R16, PT ;  /* 0x000000100200720c */ /* 0x000fe20003f66270 */
[----:B------:R-:W-:Y:S01]  /*4780*/  HMMA.16816.F32 R100, R12, R34, R168 ;  /* 0x000000220c64723c */ /* 0x000fe200000018a8 */
[----:B------:R-:W-:Y:S01]  /*4790*/  FSEL R216, R72, -INF , !P4 ;  /* 0xff80000048d87808 */ /* 0x000fe20006000000 */
[C---:B------:R-:W-:Y:S01]  /*47a0*/  VIADD R35, R0.reuse, 0xffffffd1 ;  /* 0xffffffd100237836 */ /* 0x040fe20000000000 */
[----:B------:R-:W-:Y:S01]  /*47b0*/  FSEL R183, R77, -INF , !P2 ;  /* 0xff8000004db77808 */ /* 0x000fe20005000000 */
[----:B------:R-:W-:Y:S01]  /*47c0*/  VIADD R34, R0, 0xffffffd8 ;  /* 0xffffffd800227836 */ /* 0x000fe20000000000 */
[----:B------:R-:W-:Y:S01]  /*47d0*/  FSEL R207, R73, -INF , !P3 ;  /* 0xff80000049cf7808 */ /* 0x000fe20005800000 */
[----:B------:R-:W-:Y:S01]  /*47e0*/  BAR.SYNC.DEFER_BLOCKING 0x0 ;  /* 0x0000000000007b1d */ /* 0x000fe20000010000 */
[-C--:B------:R-:W-:Y:S01]  /*47f0*/  ISETP.GE.AND P4, PT, R2, R19.reuse, PT ;  /* 0x000000130200720c */ /* 0x080fe20003f86270 */
[----:B---3--:R-:W-:Y:S01]  /*4800*/  HMMA.16816.F32 R80, R8, R36, R220 ;  /* 0x000000240850723c */ /* 0x008fe200000018dc */
[----:B------:R-:W-:-:S02]  /*4810*/  ISETP.GE.AND P2, PT, R4, R19, PT ;  /* 0x000000130400720c */ /* 0x000fc40003f46270 */
[-C--:B------:R-:W-:Y:S02]  /*4820*/  ISETP.GE.AND P3, PT, R26, R18.reuse, PT ;  /* 0x000000121a00720c */ /* 0x080fe40003f66270 */
[----:B------:R-:W-:Y:S02]  /*4830*/  FSEL R217, R75, -INF , !P4 ;  /* 0xff8000004bd97808 */ /* 0x000fe40006000000 */
[----:B------:R-:W-:Y:S01]  /*4840*/  FSEL R186, R79, -INF , !P2 ;  /* 0xff8000004fba7808 */ /* 0x000fe20005000000 */
[----:B----4-:R-:W-:Y:S01]  /*4850*/  HMMA.16816.F32 R84, R8, R44, R224 ;  /* 0x0000002c0854723c */ /* 0x010fe200000018e0 */
[----:B------:R-:W-:Y:S02]  /*4860*/  ISETP.GE.AND P4, PT, R25, R18, PT ;  /* 0x000000121900720c */ /* 0x000fe40003f86270 */
[----:B------:R-:W-:Y:S02]  /*4870*/  FSEL R114, R109, -INF , !P3 ;  /* 0xff8000006d727808 */ /* 0x000fe40005800000 */
[----:B------:R-:W-:-:S02]  /*4880*/  ISETP.GE.AND P2, PT, R3, R19, PT ;  /* 0x000000130300720c */ /* 0x000fc40003f46270 */
[C---:B------:R-:W-:Y:S01]  /*4890*/  ISETP.GE.AND P1, PT, R24.reuse, R18, PT ;  /* 0x000000121800720c */ /* 0x040fe20003f26270 */
[C---:B------:R-:W-:Y:S01]  /*48a0*/  HMMA.16816.F32 R76, R8.reuse, R38, R192 ;  /* 0x00000026084c723c */ /* 0x040fe200000018c0 */
[-C--:B------:R-:W-:Y:S02]  /*48b0*/  ISETP.GE.AND P3, PT, R24, R17.reuse, PT ;  /* 0x000000111800720c */ /* 0x080fe40003f66270 */
[-C--:B------:R-:W-:Y:S01]  /*48c0*/  ISETP.GE.AND P0, PT, R25, R17.reuse, PT ;  /* 0x000000111900720c */ /* 0x080fe20003f06270 */
[----:B------:R-:W-:Y:S01]  /*48d0*/  VIADD R25, R0, 0xfffffff8 ;  /* 0xfffffff800197836 */ /* 0x000fe20000000000 */
[----:B------:R-:W-:Y:S02]  /*48e0*/  FSEL R112, R104, -INF , !P4 ;  /* 0xff80000068707808 */ /* 0x000fe40006000000 */
[----:B------:R-:W-:Y:S01]  /*48f0*/  FSEL R218, R74, -INF , !P2 ;  /* 0xff8000004ada7808 */ /* 0x000fe20005000000 */
[----:B------:R-:W-:Y:S01]  /*4900*/  HMMA.16816.F32 R8, R8, R46, R196 ;  /* 0x0000002e0808723c */ /* 0x000fe200000018c4 */
[----:B------:R-:W-:-:S02]  /*4910*/  ISETP.GE.AND P4, PT, R23, R17, PT ;  /* 0x000000111700720c */ /* 0x000fc40003f86270 */
[----:B------:R-:W-:Y:S02]  /*4920*/  FSEL R115, R105, -INF , !P1 ;  /* 0xff80000069737808 */ /* 0x000fe40004800000 */
[----:B------:R-:W-:Y:S02]  /*4930*/  FSEL R126, R107, -INF , !P3 ;  /* 0xff8000006b7e7808 */ /* 0x000fe40005800000 */
[-C--:B------:R-:W-:Y:S01]  /*4940*/  ISETP.GE.AND P2, PT, R26, R17.reuse, PT ;  /* 0x000000111a00720c */ /* 0x080fe20003f46270 */
[C---:B------:R-:W-:Y:S01]  /*4950*/  HMMA.16816.F32 R72, R12.reuse, R36, R140 ;  /* 0x000000240c48723c */ /* 0x040fe2000000188c */
[----:B------:R-:W-:Y:S01]  /*4960*/  FSEL R124, R106, -INF , !P0 ;  /* 0xff8000006a7c7808 */ /* 0x000fe20004000000 */
[----:B------:R-:W-:Y:S01]  /*4970*/  VIADD R37, R0, 0xffffffc9 ;  /* 0xffffffc900257836 */ /* 0x000fe20000000000 */
[----:B------:R-:W-:Y:S01]  /*4980*/  ISETP.GE.AND P1, PT, R22, R17, PT ;  /* 0x000000111600720c */ /* 0x000fe20003f26270 */
[C---:B------:R-:W-:Y:S01]  /*4990*/  VIADD R36, R0.reuse, 0xffffffd0 ;  /* 0xffffffd000247836 */ /* 0x040fe20000000000 */
[-C--:B------:R-:W-:Y:S01]  /*49a0*/  ISETP.GE.AND P3, PT, R21, R18.reuse, PT ;  /* 0x000000121500720c */ /* 0x080fe20003f66270 */
[----:B------:R-:W-:Y:S01]  /*49b0*/  VIADD R26, R0, 0xfffffff1 ;  /* 0xfffffff1001a7836 */ /* 0x000fe20000000000 */
[-C--:B------:R-:W-:Y:S01]  /*49c0*/  ISETP.GE.AND P0, PT, R22, R18.reuse, PT ;  /* 0x000000121600720c */ /* 0x080fe20003f06270 */
[C---:B------:R-:W-:Y:S01]  /*49d0*/  HMMA.16816.F32 R104, R12.reuse, R32, R156 ;  /* 0x000000200c68723c */ /* 0x040fe2000000189c */
[----:B------:R-:W-:Y:S01]  /*49e0*/  FSEL R129, R122, -INF , !P4 ;  /* 0xff8000007a817808 */ /* 0x000fe20006000000 */
[C---:B------:R-:W-:Y:S01]  /*49f0*/  VIADD R33, R0.reuse, 0xffffffd9 ;  /* 0xffffffd900217836 */ /* 0x040fe20000000000 */
[----:B------:R-:W-:Y:S01]  /*4a00*/  FSEL R119, R111, -INF , !P2 ;  /* 0xff8000006f777808 */ /* 0x000fe20005000000 */
[C---:B------:R-:W-:Y:S01]  /*4a10*/  VIADD R32, R0.reuse, 0xffffffe0 ;  /* 0xffffffe000207836 */ /* 0x040fe20000000000 */
[----:B------:R-:W-:Y:S01]  /*4a20*/  FSEL R128, R123, -INF , !P1 ;  /* 0xff8000007b807808 */ /* 0x000fe20004800000 */
[----:B------:R-:W-:Y:S01]  /*4a30*/  VIADD R22, R0, 0xfffffff9 ;  /* 0xfffffff900167836 */ /* 0x000fe20000000000 */
[----:B------:R-:W-:Y:S01]  /*4a40*/  FSEL R122, R92, -INF , !P3 ;  /* 0xff8000005c7a7808 */ /* 0x000fe20005800000 */
[----:B------:R-:W-:Y:S01]  /*4a50*/  HMMA.16816.F32 R108, R12, R42, R144 ;  /* 0x0000002a0c6c723c */ /* 0x000fe20000001890 */
[----:B------:R-:W-:-:S02]  /*4a60*/  ISETP.GE.AND P2, PT, R23, R18, PT ;  /* 0x000000121700720c */ /* 0x000fc40003f46270 */
[----:B------:R-:W-:Y:S02]  /*4a70*/  FSEL R121, R121, -INF , !P0 ;  /* 0xff80000079797808 */ /* 0x000fe40004000000 */
[C---:B------:R-:W-:Y:S02]  /*4a80*/  ISETP.GE.AND P1, PT, R7.reuse, R18, PT ;  /* 0x000000120700720c */ /* 0x040fe40003f26270 */
[-C--:B------:R-:W-:Y:S01]  /*4a90*/  ISETP.GE.AND P3, PT, R7, R17.reuse, PT ;  /* 0x000000110700720c */ /* 0x080fe20003f66270 */
[----:B------:R-:W-:Y:S01]  /*4aa0*/  HMMA.16816.F32 R40, R12, R38, R172 ;  /* 0x000000260c28723c */ /* 0x000fe200000018ac */
[----:B------:R-:W-:Y:S02]  /*4ab0*/  ISETP.GE.AND P0, PT, R20, R17, PT ;  /* 0x000000111400720c */ /* 0x000fe40003f06270 */
[----:B------:R-:W-:Y:S02]  /*4ac0*/  FSEL R120, R120, -INF , !P2 ;  /* 0xff80000078787808 */ /* 0x000fe40005000000 */
[----:B------:R-:W-:-:S02]  /*4ad0*/  FSEL R152, R88, -INF , !P1 ;  /* 0xff80000058987808 */ /* 0x000fc40004800000 */
[----:B------:R-:W-:Y:S02]  /*4ae0*/  FSEL R157, R90, -INF , !P3 ;  /* 0xff8000005a9d7808 */ /* 0x000fe40005800000 */
[-C--:B------:R-:W-:Y:S02]  /*4af0*/  ISETP.GE.AND P2, PT, R21, R17.reuse, PT ;  /* 0x000000111500720c */ /* 0x080fe40003f46270 */
[----:B------:R-:W-:Y:S02]  /*4b00*/  FSEL R127, R95, -INF , !P0 ;  /* 0xff8000005f7f7808 */ /* 0x000fe40004000000 */
[C---:B------:R-:W-:Y:S02]  /*4b10*/  ISETP.GE.AND P1, PT, R5.reuse, R17, PT ;  /* 0x000000110500720c */ /* 0x040fe40003f26270 */
[-C--:B------:R-:W-:Y:S02]  /*4b20*/  ISETP.GE.AND P3, PT, R4, R18.reuse, PT ;  /* 0x000000120400720c */ /* 0x080fe40003f66270 */
[----:B------:R-:W-:-:S02]  /*4b30*/  ISETP.GE.AND P0, PT, R5, R18, PT ;  /* 0x000000120500720c */ /* 0x000fc40003f06270 */
[----:B------:R-:W-:Y:S02]  /*4b40*/  FSEL R130, R94, -INF , !P2 ;  /* 0xff8000005e827808 */ /* 0x000fe40005000000 */
[----:B------:R-:W-:Y:S02]  /*4b50*/  FSEL R153, R98, -INF , !P1 ;  /* 0xff80000062997808 */ /* 0x000fe40004800000 */
[----:B------:R-:W-:Y:S02]  /*4b60*/  FSEL R144, R97, -INF , !P3 ;  /* 0xff80000061907808 */ /* 0x000fe40005800000 */
[-C--:B------:R-:W-:Y:S02]  /*4b70*/  ISETP.GE.AND P4, PT, R20, R18.reuse, PT ;  /* 0x000000121400720c */ /* 0x080fe40003f86270 */
[----:B------:R-:W-:Y:S02]  /*4b80*/  ISETP.GE.AND P2, PT, R6, R18, PT ;  /* 0x000000120600720c */ /* 0x000fe40003f46270 */
[----:B------:R-:W-:-:S02]  /*4b90*/  FSEL R145, R96, -INF , !P0 ;  /* 0xff80000060917808 */ /* 0x000fc40004000000 */
[CC--:B------:R-:W-:Y:S02]  /*4ba0*/  ISETP.GE.AND P1, PT, R2.reuse, R18.reuse, PT ;  /* 0x000000120200720c */ /* 0x0c0fe40003f26270 */
[-C--:B------:R-:W-:Y:S01]  /*4bb0*/  ISETP.GE.AND P3, PT, R2, R17.reuse, PT ;  /* 0x000000110200720c */ /* 0x080fe20003f66270 */
[----:B------:R-:W-:Y:S01]  /*4bc0*/  VIADD R2, R0, 0xffffffb8 ;  /* 0xffffffb800027836 */ /* 0x000fe20000000000 */
[-C--:B------:R-:W-:Y:S02]  /*4bd0*/  ISETP.GE.AND P0, PT, R3, R17.reuse, PT ;  /* 0x000000110300720c */ /* 0x080fe40003f06270 */
        /* <DEDUP_REMOVED lines=8> */
[----:B------:R-:W-:Y:S01]  /*4c60*/  VIADD R29, R0, 0xffffffe9 ;  /* 0xffffffe9001d7836 */ /* 0x000fe20000000000 */
[----:B------:R-:W-:-:S02]  /*4c70*/  ISETP.GE.AND P0, PT, R2, R18, PT ;  /* 0x000000120200720c */ /* 0x000fc40003f06270 */
[----:B------:R-:W-:Y:S02]  /*4c80*/  FSEL R156, R91, -INF , !P4 ;  /* 0xff8000005b9c7808 */ /* 0x000fe40006000000 */
[----:B------:R-:W-:Y:S01]  /*4c90*/  ISETP.GE.AND P4, PT, R3, R18, PT ;  /* 0x000000120300720c */ /* 0x000fe20003f86270 */
[----:B------:R-:W-:Y:S01]  /*4ca0*/  VIADD R3, R0, 0xffffffc0 ;  /* 0xffffffc000037836 */ /* 0x000fe20000000000 */
[----:B------:R-:W-:Y:S01]  /*4cb0*/  FSEL R140, R48, -INF , !P0 ;  /* 0xff800000308c7808 */ /* 0x000fe20004000000 */
[----:B------:R-:W-:Y:S01]  /*4cc0*/  HMMA.16816.F32 R88, R12, R30, R148 ;  /* 0x0000001e0c58723c */ /* 0x000fe20000001894 */
[----:B------:R-:W-:Y:S01]  /*4cd0*/  ISETP.GE.AND P0, PT, R4, R17, PT ;  /* 0x000000110400720c */ /* 0x000fe20003f06270 */
[C---:B------:R-:W-:Y:S01]  /*4ce0*/  VIADD R31, R0.reuse, 0xffffffe1 ;  /* 0xffffffe1001f7836 */ /* 0x040fe20000000000 */
[----:B------:R-:W-:Y:S01]  /*4cf0*/  FSEL R148, R61, -INF , !P1 ;  /* 0xff8000003d947808 */ /* 0x000fe20004800000 */
[----:B------:R-:W-:Y:S01]  /*4d00*/  VIADD R30, R0, 0xffffffe8 ;  /* 0xffffffe8001e7836 */ /* 0x000fe20000000000 */
[----:B------:R-:W-:-:S02]  /*4d10*/  FSEL R150, R51, -INF , !P0 ;  /* 0xff80000033967808 */ /* 0x000fc40004000000 */
[-C--:B------:R-:W-:Y:S02]  /*4d20*/  ISETP.GE.AND P1, PT, R2, R17.reuse, PT ;  /* 0x000000110200720c */ /* 0x080fe40003f26270 */
[----:B------:R-:W-:Y:S02]  /*4d30*/  ISETP.GE.AND P0, PT, R3, R17, PT ;  /* 0x000000110300720c */ /* 0x000fe40003f06270 */
[----:B------:R-:W-:Y:S02]  /*4d40*/  FSEL R147, R99, -INF , !P2 ;  /* 0xff80000063937808 */ /* 0x000fe40005000000 */
[----:B------:R-:W-:Y:S02]  /*4d50*/  FSEL R149, R60, -INF , !P4 ;  /* 0xff8000003c957808 */ /* 0x000fe40006000000 */
[C---:B------:R-:W-:Y:S02]  /*4d60*/  ISETP.GE.AND P2, PT, R2.reuse, R16, PT ;  /* 0x000000100200720c */ /* 0x040fe40003f46270 */
[----:B------:R-:W-:Y:S01]  /*4d70*/  ISETP.GE.AND P4, PT, R2, R19, PT ;  /* 0x000000130200720c */ /* 0x000fe20003f86270 */
[----:B------:R-:W-:Y:S01]  /*4d80*/  VIADD R2, R0, 0xffffffc1 ;  /* 0xffffffc100027836 */ /* 0x000fe20000000000 */
[----:B------:R-:W-:-:S02]  /*4d90*/  FSEL R159, R50, -INF , !P1 ;  /* 0xff800000329f7808 */ /* 0x000fc40004800000 */
[----:B------:R-:W-:Y:S02]  /*4da0*/  FSEL R197, R54, -INF , !P0 ;  /* 0xff80000036c57808 */ /* 0x000fe40004000000 */
[-C--:B------:R-:W-:Y:S02]  /*4db0*/  ISETP.GE.AND P1, PT, R3, R18.reuse, PT ;  /* 0x000000120300720c */ /* 0x080fe40003f26270 */
[----:B------:R-:W-:Y:S02]  /*4dc0*/  ISETP.GE.AND P0, PT, R28, R18, PT ;  /* 0x000000121c00720c */ /* 0x000fe40003f06270 */
[----:B------:R-:W-:Y:S02]  /*4dd0*/  FSEL R191, R52, -INF , !P1 ;  /* 0xff80000034bf7808 */ /* 0x000fe40004800000 */
[----:B------:R-:W-:Y:S02]  /*4de0*/  FSEL R192, R56, -INF , !P0 ;  /* 0xff80000038c07808 */ /* 0x000fe40004000000 */
[----:B------:R-:W-:-:S02]  /*4df0*/  ISETP.GE.AND P1, PT, R2, R17, PT ;  /* 0x000000110200720c */ /* 0x000fc40003f26270 */
[-C--:B------:R-:W-:Y:S02]  /*4e00*/  ISETP.GE.AND P0, PT, R37, R17.reuse, PT ;  /* 0x000000112500720c */ /* 0x080fe40003f06270 */
[----:B------:R-:W-:Y:S02]  /*4e10*/  FSEL R196, R55, -INF , !P1 ;  /* 0xff80000037c47808 */ /* 0x000fe40004800000 */
[----:B------:R-:W-:Y:S02]  /*4e20*/  FSEL R194, R59, -INF , !P0 ;  /* 0xff8000003bc27808 */ /* 0x000fe40004000000 */
[----:B------:R-:W-:Y:S02]  /*4e30*/  ISETP.GE.AND P1, PT, R28, R17, PT ;  /* 0x000000111c00720c */ /* 0x000fe40003f26270 */
[----:B------:R-:W-:Y:S02]  /*4e40*/  ISETP.GE.AND P0, PT, R36, R18, PT ;  /* 0x000000122400720c */ /* 0x000fe40003f06270 */
[----:B------:R-:W-:-:S02]  /*4e50*/  FSEL R195, R58, -INF , !P1 ;  /* 0xff8000003ac37808 */ /* 0x000fc40004800000 */
[----:B------:R-:W-:Y:S02]  /*4e60*/  FSEL R219, R64, -INF , !P0 ;  /* 0xff80000040db7808 */ /* 0x000fe40004000000 */
[-C--:B------:R-:W-:Y:S02]  /*4e70*/  ISETP.GE.AND P1, PT, R36, R17.reuse, PT ;  /* 0x000000112400720c */ /* 0x080fe40003f26270 */
[----:B------:R-:W-:Y:S02]  /*4e80*/  ISETP.GE.AND P0, PT, R35, R17, PT ;  /* 0x000000112300720c */ /* 0x000fe40003f06270 */
[----:B------:R-:W-:Y:S02]  /*4e90*/  FSEL R223, R66, -INF , !P1 ;  /* 0xff80000042df7808 */ /* 0x000fe40004800000 */
[----:B------:R-:W-:Y:S02]  /*4ea0*/  FSEL R226, R67, -INF , !P0 ;  /* 0xff80000043e27808 */ /* 0x000fe40004000000 */
[----:B------:R-:W-:-:S02]  /*4eb0*/  ISETP.GE.AND P1, PT, R34, R18, PT ;  /* 0x000000122200720c */ /* 0x000fc40003f26270 */
[----:B------:R-:W-:Y:S02]  /*4ec0*/  ISETP.GE.AND P0, PT, R34, R17, PT ;  /* 0x000000112200720c */ /* 0x000fe40003f06270 */
[----:B------:R-:W-:Y:S02]  /*4ed0*/  FSEL R161, R63, -INF , !P3 ;  /* 0xff8000003fa17808 */ /* 0x000fe40005800000 */
[----:B------:R-:W-:Y:S02]  /*4ee0*/  ISETP.GE.AND P3, PT, R4, R18, PT ;  /* 0x000000120400720c */ /* 0x000fe40003f66270 */
[----:B------:R-:W-:Y:S02]  /*4ef0*/  FSEL R221, R68, -INF , !P1 ;  /* 0xff80000044dd7808 */ /* 0x000fe40004800000 */
[----:B------:R-:W-:Y:S02]  /*4f00*/  FSEL R225, R70, -INF , !P0 ;  /* 0xff80000046e17808 */ /* 0x000fe40004000000 */
[----:B------:R-:W-:-:S02]  /*4f10*/  ISETP.GE.AND P1, PT, R4, R16, PT ;  /* 0x000000100400720c */ /* 0x000fc40003f26270 */
[----:B------:R-:W-:Y:S02]  /*4f20*/  ISETP.GE.AND P0, PT, R33, R17, PT ;  /* 0x000000112100720c */ /* 0x000fe40003f06270 */
[----:B------:R-:W-:Y:S02]  /*4f30*/  FSEL R142, R49, -INF , !P3 ;  /* 0xff800000318e7808 */ /* 0x000fe40005800000 */
[----:B------:R-:W-:Y:S01]  /*4f40*/  ISETP.GE.AND P3, PT, R2, R18, PT ;  /* 0x000000120200720c */ /* 0x000fe20003f66270 */
[----:B------:R-:W-:Y:S01]  /*4f50*/  HMMA.16816.F32 R48, R12, R44, R176 ;  /* 0x0000002c0c30723c */ /* 0x000fe200000018b0 */
[----:B------:R-:W-:Y:S02]  /*4f60*/  FSEL R224, R71, -INF , !P0 ;  /* 0xff80000047e07808 */ /* 0x000fe40004000000 */
[----:B------:R-:W-:Y:S02]  /*4f70*/  FSEL R163, R109, -INF , !P1 ;  /* 0xff8000006da37808 */ /* 0x000fe40004800000 */
[----:B------:R-:W-:-:S02]  /*4f80*/  ISETP.GE.AND P0, PT, R3, R16, PT ;  /* 0x000000100300720c */ /* 0x000fc40003f06270 */
[----:B------:R-:W-:Y:S01]  /*4f90*/  ISETP.GE.AND P1, PT, R2, R16, PT ;  /* 0x000000100200720c */ /* 0x000fe20003f26270 */
[----:B------:R-:W-:Y:S01]  /*4fa0*/  HMMA.16816.F32 R44, R12, R46, R208 ;  /* 0x0000002e0c2c723c */ /* 0x000fe200000018d0 */
[----:B------:R-:W-:Y:S02]  /*4fb0*/  FSEL R190, R53, -INF , !P3 ;  /* 0xff80000035be7808 */ /* 0x000fe40005800000 */
[----:B------:R-:W-:Y:S02]  /*4fc0*/  ISETP.GE.AND P3, PT, R37, R18, PT ;  /* 0x000000122500720c */ /* 0x000fe40003f66270 */
[----:B------:R-:W-:Y:S02]  /*4fd0*/  FSEL R198, R104, -INF , !P0 ;  /* 0xff80000068c67808 */ /* 0x000fe40004000000 */
[----:B------:R-:W-:Y:S02]  /*4fe0*/  FSEL R175, R105, -INF , !P1 ;  /* 0xff80000069af7808 */ /* 0x000fe40004800000 */
[----:B------:R-:W-:-:S02]  /*4ff0*/  ISETP.GE.AND P0, PT, R28, R16, PT ;  /* 0x000000101c00720c */ /* 0x000fc40003f06270 */
[----:B------:R-:W-:Y:S02]  /*5000*/  ISETP.GE.AND P1, PT, R37, R16, PT ;  /* 0x000000102500720c */ /* 0x000fe40003f26270 */
[----:B------:R-:W-:Y:S02]  /*5010*/  FSEL R193, R57, -INF , !P3 ;  /* 0xff80000039c17808 */ /* 0x000fe40005800000 */
[----:B------:R-:W-:Y:S02]  /*5020*/  FSEL R162, R108, -INF , !P2 ;  /* 0xff8000006ca27808 */ /* 0x000fe40005000000 */
[-C--:B------:R-:W-:Y:S02]  /*5030*/  ISETP.GE.AND P3, PT, R35, R18.reuse, PT ;  /* 0x000000122300720c */ /* 0x080fe40003f66270 */
[----:B------:R-:W-:Y:S02]  /*5040*/  ISETP.GE.AND P2, PT, R31, R18, PT ;  /* 0x000000121f00720c */ /* 0x000fe40003f46270 */
[----:B------:R-:W-:-:S02]  /*5050*/  FSEL R174, R100, -INF , !P0 ;  /* 0xff80000064ae7808 */ /* 0x000fc40004000000 */
[----:B------:R-:W-:Y:S02]  /*5060*/  FSEL R199, R101, -INF , !P1 ;  /* 0xff80000065c77808 */ /* 0x000fe40004800000 */
[CC--:B------:R-:W-:Y:S02]  /*5070*/  ISETP.GE.AND P0, PT, R32.reuse, R18.reuse, PT ;  /* 0x000000122000720c */ /* 0x0c0fe40003f06270 */
        /* <DEDUP_REMOVED lines=13> */
[----:B------:R-:W-:Y:S02]  /*5150*/  FMNMX3.FTZ R4, R113, R114, R112, !PT ;  /* 0x0000007271047276 */ /* 0x000fe40007810070 */
[----:B------:R-:W-:Y:S02]  /*5160*/  FMNMX3.FTZ R3, R125, R119, R124, !PT ;  /* 0x000000777d037276 */ /* 0x000fe4000781007c */
        /* <DEDUP_REMOVED lines=14> */
[C---:B------:R-:W-:Y:S02]  /*5250*/  ISETP.GE.AND P1, PT, R30.reuse, R18, PT ;  /* 0x000000121e00720c */ /* 0x040fe40003f26270 */
[----:B------:R-:W-:Y:S02]  /*5260*/  ISETP.GE.AND P0, PT, R30, R17, PT ;  /* 0x000000111e00720c */ /* 0x000fe40003f06270 */
[----:B------:R-:W-:Y:S02]  /*5270*/  FMNMX3.FTZ R4, R4, R123, R152, !PT ;  /* 0x0000007b04047276 */ /* 0x000fe40007810098 */
[----:B------:R-:W-:Y:S02]  /*5280*/  FMNMX3.FTZ R3, R3, R127, R157, !PT ;  /* 0x0000007f03037276 */ /* 0x000fe4000781009d */
[----:B------:R-:W-:-:S02]  /*5290*/  FSEL R242, R76, -INF , !P1 ;  /* 0xff8000004cf27808 */ /* 0x000fc40004800000 */
[----:B------:R-:W-:Y:S02]  /*52a0*/  FSEL R98, R78, -INF , !P0 ;  /* 0xff8000004e627808 */ /* 0x000fe40004000000 */
[----:B------:R-:W-:Y:S02]  /*52b0*/  FMNMX3.FTZ R4, R4, R146, R145, !PT ;  /* 0x0000009204047276 */ /* 0x000fe40007810091 */
[----:B------:R-:W-:Y:S02]  /*52c0*/  FMNMX3.FTZ R3, R3, R156, R153, !PT ;  /* 0x0000009c03037276 */ /* 0x000fe40007810099 */
[C---:B------:R-:W-:Y:S02]  /*52d0*/  ISETP.GE.AND P1, PT, R29.reuse, R18, PT ;  /* 0x000000121d00720c */ /* 0x040fe40003f26270 */
[----:B------:R-:W-:Y:S02]  /*52e0*/  ISETP.GE.AND P0, PT, R29, R17, PT ;  /* 0x000000111d00720c */ /* 0x000fe40003f06270 */
[----:B------:R-:W-:-:S02]  /*52f0*/  FMNMX3.FTZ R4, R4, R144, R149, !PT ;  /* 0x0000009004047276 */ /* 0x000fc40007810095 */
[----:B------:R-:W-:Y:S02]  /*5300*/  FMNMX3.FTZ R3, R3, R147, R168, !PT ;  /* 0x0000009303037276 */ /* 0x000fe400078100a8 */
[----:B------:R-:W-:Y:S02]  /*5310*/  FSEL R241, R77, -INF , !P1 ;  /* 0xff8000004df17808 */ /* 0x000fe40004800000 */
[----:B------:R-:W-:Y:S02]  /*5320*/  FSEL R97, R79, -INF , !P0 ;  /* 0xff8000004f617808 */ /* 0x000fe40004000000 */
[----:B------:R-:W-:Y:S02]  /*5330*/  ISETP.GE.AND P1, PT, R30, R16, PT ;  /* 0x000000101e00720c */ /* 0x000fe40003f26270 */
        /* <DEDUP_REMOVED lines=17> */
[----:B------:R-:W-:Y:S02]  /*5450*/  FMNMX3.FTZ R3, R4, R193, R219, !PT ;  /* 0x000000c104037276 */ /* 0x000fe400078100db */
[----:B------:R-:W-:Y:S02]  /*5460*/  FMNMX3.FTZ R0, R0, R194, R223, !PT ;  /* 0x000000c200007276 */ /* 0x000fe400078100df */
[----:B------:R-:W-:-:S02]  /*5470*/  ISETP.GE.AND P1, PT, R29, R16, PT ;  /* 0x000000101d00720c */ /* 0x000fc40003f26270 */
[----:B------:R-:W-:Y:S02]  /*5480*/  ISETP.GE.AND P0, PT, R26, R16, PT ;  /* 0x000000101a00720c */ /* 0x000fe40003f06270 */
[----:B------:R-:W-:Y:S02]  /*5490*/  FMNMX3.FTZ R3, R3, R222, R221, !PT ;  /* 0x000000de03037276 */ /* 0x000fe400078100dd */
[----:B------:R-:W-:Y:S02]  /*54a0*/  FMNMX3.FTZ R0, R0, R226, R225, !PT ;  /* 0x000000e200007276 */ /* 0x000fe400078100e1 */
[----:B------:R-:W-:Y:S02]  /*54b0*/  FSEL R229, R41, -INF , !P1 ;  /* 0xff80000029e57808 */ /* 0x000fe40004800000 */
[----:B------:R-:W-:Y:S02]  /*54c0*/  FSEL R227, R49, -INF , !P0 ;  /* 0xff80000031e37808 */ /* 0x000fe40004000000 */
        /* <DEDUP_REMOVED lines=11> */
[----:B------:R-:W-:Y:S02]  /*5580*/  ISETP.GE.AND P0, PT, R22, R17, PT ;  /* 0x000000111600720c */ /* 0x000fe40003f06270 */
[----:B------:R-:W-:-:S02]  /*5590*/  FMNMX3.FTZ R2, R2, R241, R249, !PT ;  /* 0x000000f102027276 */ /* 0x000fc400078100f9 */
[----:B------:R-:W-:Y:S02]  /*55a0*/  FMNMX3.FTZ R0, R0, R97, R86, !PT ;  /* 0x0000006100007276 */ /* 0x000fe40007810056 */
[----:B------:R-:W-:Y:S02]  /*55b0*/  FSEL R237, R11, -INF , !P0 ;  /* 0xff8000000bed7808 */ /* 0x000fe40004000000 */
[----:B------:R-:W-:Y:S02]  /*55c0*/  FMNMX3.FTZ R2, R2, R243, R239, !PT ;  /* 0x000000f302027276 */ /* 0x000fe400078100ef */
[----:B------:R-:W-:Y:S02]  /*55d0*/  FMNMX3.FTZ R0, R0, R252, R240, !PT ;  /* 0x000000fc00007276 */ /* 0x000fe400078100f0 */
[----:B------:R-:W-:Y:S02]  /*55e0*/  FMNMX.FTZ R24, R238, R2, !PT ;  /* 0x00000002ee187209 */ /* 0x000fe40007810000 */
[----:B------:R-:W-:Y:S01]  /*55f0*/  FMNMX.FTZ R23, R237, R0, !PT ;  /* 0x00000000ed177209 */ /* 0x000fe20007810000 */
[----:B------:R-:W-:Y:S06]  /*5600*/  BRA.U !UP1, `(.L_x_87) ;  /* 0x0000000509087547 */ /* 0x000fec000b800000 */
[----:B------:R-:W-:Y:S02]  /*5610*/  UIADD3 UR26, UPT, UPT, UR18, -0x2, URZ ;  /* 0xfffffffe121a7890 */ /* 0x000fe4000fffe0ff */
[----:B------:R-:W-:Y:S02]  /*5620*/  USHF.L.U32 UR20, UR12, 0x4, URZ ;  /* 0x000000040c147899 */ /* 0x000fe400080006ff */
[----:B------:R-:W-:Y:S02]  /*5630*/  UIMAD.WIDE.U32 UR30, UR26, UR12, URZ ;  /* 0x0000000c1a1e72a5 */ /* 0x000fe4000f8e00ff */
[----:B------:R-:W-:Y:S02]  /*5640*/  USHF.L.U64.HI UR19, UR12, 0x4, UR13 ;  /* 0x000000040c137899 */ /* 0x000fe4000801020d */
[----:B------:R-:W-:Y:S02]  /*5650*/  UIMAD UR26, UR26, UR13, UR31 ;  /* 0x0000000d1a1a72a4 */ /* 0x000fe4000f8e021f */
[----:B------:R-:W-:Y:S01]  /*5660*/  ULEA UR22, UP0, UR30, UR20, 0x7 ;  /* 0x000000141e167291 */ /* 0x000fe2000f8038ff */
[----:B------:R-:W-:Y:S01]  /*5670*/  IMAD.U32 R2, RZ, RZ, UR30 ;  /* 0x0000001eff027e24 */ /* 0x000fe2000f8e00ff */
[----:B------:R-:W-:Y:S01]  /*5680*/  USHF.L.U32 UR29, UR12, 0x5, URZ ;  /* 0x000000050c1d7899 */ /* 0x000fe200080006ff */
[----:B------:R-:W-:Y:S01]  /*5690*/  IMAD.U32 R3, RZ, RZ, UR31 ;  /* 0x0000001fff037e24 */ /* 0x000fe2000f8e00ff */
[----:B------:R-:W-:Y:S01]  /*56a0*/  ULEA.HI.X UR21, UR30, UR19, UR26, 0x7, UP0 ;  /* 0x000000131e157291 */ /* 0x000fe200080f3c1a */
[----:B------:R-:W-:Y:S01]  /*56b0*/  IMAD.U32 R0, RZ, RZ, UR26 ;  /* 0x0000001aff007e24 */ /* 0x000fe2000f8e00ff */
[CC--:B------:R-:W-:Y:S01]  /*56c0*/  LEA R20, P0, R2.reuse, R251.reuse, 0x8 ;  /* 0x000000fb02147211 */ /* 0x0c0fe200078040ff */
[----:B------:R-:W-:Y:S01]  /*56d0*/  UIADD3 UR27, UP0, UPT, UR22, UR20, URZ ;  /* 0x00000014161b7290 */ /* 0x000fe2000ff1e0ff */
[----:B------:R-:W-:Y:S01]  /*56e0*/  IMAD.U32 R3, RZ, RZ, UR22 ;  /* 0x00000016ff037e24 */ /* 0x000fe2000f8e00ff */
[----:B------:R-:W-:Y:S01]  /*56f0*/  USHF.L.U64.HI UR28, UR12, 0x5, UR13 ;  /* 0x000000050c1c7899 */ /* 0x000fe2000801020d */
[-C--:B------:R-:W-:Y:S01]  /*5700*/  LEA.HI.X R21, R2, R250.reuse, R0, 0x8, P0 ;  /* 0x000000fa02157211 */ /* 0x080fe200000f4400 */
[----:B------:R-:W-:Y:S01]  /*5710*/  UIADD3.X UR26, UPT, UPT, UR21, UR19, URZ, UP0, !UPT ;  /* 0x00000013151a7290 */ /* 0x000fe200087fe4ff */
[----:B------:R-:W-:Y:S01]  /*5720*/  IMAD.U32 R0, RZ, RZ, UR21 ;  /* 0x00000015ff007e24 */ /* 0x000fe2000f8e00ff */
[CC--:B------:R-:W-:Y:S01]  /*5730*/  LEA R14, P0, R3.reuse, R251.reuse, 0x1 ;  /* 0x000000fb030e7211 */ /* 0x0c0fe200078008ff */
[----:B------:R-:W-:Y:S01]  /*5740*/  UIADD3 UR30, UP0, UPT, UR29, UR22, URZ ;  /* 0x000000161d1e7290 */ /* 0x000fe2000ff1e0ff */
[----:B------:R-:W-:Y:S01]  /*5750*/  IMAD.U32 R2, RZ, RZ, UR27 ;  /* 0x0000001bff027e24 */ /* 0x000fe2000f8e00ff */
[----:B------:R-:W-:Y:S01]  /*5760*/  @!PT LDS RZ, [RZ] ;  /* 0x00000000fffff984 */ /* 0x000fe20000000800 */
[----:B------:R-:W-:Y:S01]  /*5770*/  @!PT LDS RZ, [RZ] ;  /* 0x00000000fffff984 */ /* 0x000fe20000000800 */
[----:B------:R-:W-:Y:S01]  /*5780*/  @!PT LDS RZ, [RZ] ;  /* 0x00000000fffff984 */ /* 0x000fe20000000800 */
[----:B------:R1:W-:Y:S01]  /*5790*/  LDGSTS.E.BYPASS.LTC128B.128 [R118+0x4000], desc[UR16][R20.64] ;  /* 0x0400000014767fae */ /* 0x0003e2000b981a10 */
[-C--:B------:R-:W-:Y:S01]  /*57a0*/  LEA.HI.X R15, R3, R250.reuse, R0, 0x1, P0 ;  /* 0x000000fa030f7211 */ /* 0x080fe200000f0c00 */
[----:B------:R-:W-:Y:S01]  /*57b0*/  UIADD3.X UR27, UPT, UPT, UR28, UR21, URZ, UP0, !UPT ;  /* 0x000000151c1b7290 */ /* 0x000fe200087fe4ff */
[----:B------:R-:W-:Y:S01]  /*57c0*/  IMAD.U32 R0, RZ, RZ, UR26 ;  /* 0x0000001aff007e24 */ /* 0x000fe2000f8e00ff */
[CC--:B------:R-:W-:Y:S01]  /*57d0*/  LEA R12, P0, R2.reuse, R251.reuse, 0x1 ;  /* 0x000000fb020c7211 */ /* 0x0c0fe200078008ff */
[----:B------:R-:W-:Y:S01]  /*57e0*/  UIADD3 UR26, UP0, UPT, UR30, UR20, URZ ;  /* 0x000000141e1a7290 */ /* 0x000fe2000ff1e0ff */
[----:B------:R-:W-:Y:S01]  /*57f0*/  IMAD.U32 R3, RZ, RZ, UR30 ;  /* 0x0000001eff037e24 */ /* 0x000fe2000f8e00ff */
[----:B------:R1:W-:Y:S01]  /*5800*/  LDGSTS.E.BYPASS.LTC128B.128 [R118+0x4800], desc[UR16][R14.64] ;  /* 0x048000000e767fae */ /* 0x0003e2000b981a10 */
[-C--:B------:R-:W-:Y:S01]  /*5810*/  LEA.HI.X R13, R2, R250.reuse, R0, 0x1, P0 ;  /* 0x000000fa020d7211 */ /* 0x080fe200000f0c00 */
[----:B------:R-:W-:Y:S01]  /*5820*/  UIADD3.X UR30, UPT, UPT, UR27, UR19, URZ, UP0, !UPT ;  /* 0x000000131b1e7290 */ /* 0x000fe200087fe4ff */
[----:B------:R-:W-:Y:S01]  /*5830*/  MOV R0, UR27 ;  /* 0x0000001b00007c02 */ /* 0x000fe20008000f00 */
[----:B------:R-:W-:Y:S01]  /*5840*/  ULEA UR22, UP0, UR12, UR22, 0x6 ;  /* 0x000000160c167291 */ /* 0x000fe2000f8030ff */
[CC--:B------:R-:W-:Y:S01]  /*5850*/  LEA R10, P0, R3.reuse, R251.reuse, 0x1 ;  /* 0x000000fb030a7211 */ /* 0x0c0fe200078008ff */
[----:B------:R-:W-:Y:S01]  /*5860*/  IMAD.U32 R2, RZ, RZ, UR26 ;  /* 0x0000001aff027e24 */ /* 0x000fe2000f8e00ff */
[----:B------:R1:W-:Y:S01]  /*5870*/  LDGSTS.E.BYPASS.LTC128B.128 [R118+0x5000], desc[UR16][R12.64] ;  /* 0x050000000c767fae */ /* 0x0003e2000b981a10 */
[----:B------:R-:W-:Y:S01]  /*5880*/  ULEA.HI.X UR21, UR12, UR21, UR13, 0x6, UP0 ;  /* 0x000000150c157291 */ /* 0x000fe200080f340d */
[-C--:B------:R-:W-:Y:S01]  /*5890*/  LEA.HI.X R11, R3, R250.reuse, R0, 0x1, P0 ;  /* 0x000000fa030b7211 */ /* 0x080fe200000f0c00 */
[----:B------:R-:W-:Y:S01]  /*58a0*/  IMAD.U32 R0, RZ, RZ, UR30 ;  /* 0x0000001eff007e24 */ /* 0x000fe2000f8e00ff */
[CC--:B------:R-:W-:Y:S01]  /*58b0*/  LEA R8, P0, R2.reuse, R251.reuse, 0x1 ;  /* 0x000000fb02087211 */ /* 0x0c0fe200078008ff */
[----:B------:R-:W-:Y:S01]  /*58c0*/  UIADD3 UR20, UP0, UPT, UR22, UR20, URZ ;  /* 0x0000001416147290 */ /* 0x000fe2000ff1e0ff */
[----:B------:R-:W-:Y:S01]  /*58d0*/  IMAD.U32 R3, RZ, RZ, UR22 ;  /* 0x00000016ff037e24 */ /* 0x000fe2000f8e00ff */
[----:B------:R1:W-:Y:S01]  /*58e0*/  LDGSTS.E.BYPASS.LTC128B.128 [R118+0x5800], desc[UR16][R10.64] ;  /* 0x058000000a767fae */ /* 0x0003e2000b981a10 */
[-C--:B------:R-:W-:Y:S01]  /*58f0*/  LEA.HI.X R9, R2, R250.reuse, R0, 0x1, P0 ;  /* 0x000000fa02097211 */ /* 0x080fe200000f0c00 */
[----:B------:R-:W-:Y:S01]  /*5900*/  UIADD3.X UR19, UPT, UPT, UR21, UR19, URZ, UP0, !UPT ;  /* 0x0000001315137290 */ /* 0x000fe200087fe4ff */
[----:B------:R-:W-:Y:S01]  /*5910*/  IMAD.U32 R0, RZ, RZ, UR21 ;  /* 0x00000015ff007e24 */ /* 0x000fe2000f8e00ff */
[CC--:B------:R-:W-:Y:S01]  /*5920*/  LEA R6, P0, R3.reuse, R251.reuse, 0x1 ;  /* 0x000000fb03067211 */ /* 0x0c0fe200078008ff */
[----:B------:R-:W-:Y:S01]  /*5930*/  UIADD3 UR22, UP0, UPT, UR22, UR29, URZ ;  /* 0x0000001d16167290 */ /* 0x000fe2000ff1e0ff */
[----:B------:R-:W-:Y:S01]  /*5940*/  MOV R2, UR20 ;  /* 0x0000001400027c02 */ /* 0x000fe20008000f00 */
[----:B------:R1:W-:Y:S01]  /*5950*/  LDGSTS.E.BYPASS.LTC128B.128 [R118+0x6000], desc[UR16][R8.64] ;  /* 0x0600000008767fae */ /* 0x0003e2000b981a10 */
[-C--:B------:R-:W-:Y:S01]  /*5960*/  LEA.HI.X R7, R3, R250.reuse, R0, 0x1, P0 ;  /* 0x000000fa03077211 */ /* 0x080fe200000f0c00 */
[----:B------:R-:W-:Y:S01]  /*5970*/  UIADD3.X UR21, UPT, UPT, UR21, UR28, URZ, UP0, !UPT ;  /* 0x0000001c15157290 */ /* 0x000fe200087fe4ff */
[----:B------:R-:W-:Y:S01]  /*5980*/  IMAD.U32 R0, RZ, RZ, UR19 ;  /* 0x00000013ff007e24 */ /* 0x000fe2000f8e00ff */
[CC--:B------:R-:W-:Y:S01]  /*5990*/  LEA R4, P0, R2.reuse, R251.reuse, 0x1 ;  /* 0x000000fb02047211 */ /* 0x0c0fe200078008ff */
[----:B------:R-:W-:Y:S01]  /*59a0*/  IMAD.U32 R3, RZ, RZ, UR22 ;  /* 0x00000016ff037e24 */ /* 0x000fe2000f8e00ff */
[----:B------:R1:W-:Y:S02]  /*59b0*/  LDGSTS.E.BYPASS.LTC128B.128 [R118+0x6800], desc[UR16][R6.64] ;  /* 0x0680000006767fae */ /* 0x0003e4000b981a10 */
[----:B------:R-:W-:Y:S01]  /*59c0*/  LEA.HI.X R5, R2, R250, R0, 0x1, P0 ;  /* 0x000000fa02057211 */ /* 0x000fe200000f0c00 */
[----:B------:R-:W-:Y:S01]  /*59d0*/  IMAD.U32 R0, RZ, RZ, UR21 ;  /* 0x00000015ff007e24 */ /* 0x000fe2000f8e00ff */
[----:B------:R-:W-:-:S03]  /*59e0*/  LEA R2, P0, R3, R251, 0x1 ;  /* 0x000000fb03027211 */ /* 0x000fc600078008ff */
[----:B------:R1:W-:Y:S01]  /*59f0*/  LDGSTS.E.BYPASS.LTC128B.128 [R118+0x7000], desc[UR16][R4.64] ;  /* 0x0700000004767fae */ /* 0x0003e2000b981a10 */
[----:B------:R-:W-:-:S05]  /*5a00*/  LEA.HI.X R3, R3, R250, R0, 0x1, P0 ;  /* 0x000000fa03037211 */ /* 0x000fca00000f0c00 */
[----:B------:R1:W-:Y:S04]  /*5a10*/  LDGSTS.E.BYPASS.LTC128B.128 [R118+0x7800], desc[UR16][R2.64] ;  /* 0x0780000002767fae */ /* 0x0003e8000b981a10 */
[----:B------:R-:W0:Y:S02]  /*5a20*/  LDGDEPBAR ;  /* 0x00000000000079af */ /* 0x000e240000000000 */
.L_x_87:
[----:B-1----:R-:W2:Y:S04]  /*5a30*/  LDL R5, [R1+0x9c] ;  /* 0x00009c0001057983 */ /* 0x002ea80000100800 */
[----:B------:R-:W3:Y:S01]  /*5a40*/  LDL R8, [R1+0x30] ;  /* 0x0000300001087983 */ /* 0x000ee20000100800 */
[----:B------:R-:W-:Y:S01]  /*5a50*/  ISETP.GE.AND P0, PT, R28, R19, PT ;  /* 0x000000131c00720c */ /* 0x000fe20003f06270 */
[----:B------:R-:W1:Y:S02]  /*5a60*/  LDCU UR19, c[0x0][0x45c] ;  /* 0x00008b80ff1377ac */ /* 0x000e640008000800 */
[----:B------:R-:W4:Y:S04]  /*5a70*/  SHFL.BFLY PT, R2, R24, 0x2, 0x1f ;  /* 0x0c401f0018027f89 */ /* 0x000f2800000e0000 */
[----:B------:R-:W1:Y:S01]  /*5a80*/  SHFL.BFLY PT, R0, R23, 0x2, 0x1f ;  /* 0x0c401f0017007f89 */ /* 0x000e6200000e0000 */
[----:B----4-:R-:W-:-:S02]  /*5a90*/  FMNMX.FTZ R3, R24, R2, !PT ;  /* 0x0000000218037209 */ /* 0x010fc40007810000 */
[----:B------:R-:W-:Y:S02]  /*5aa0*/  FMNMX3.FTZ R2, R131, R133, R132, !PT ;  /* 0x0000008583027276 */ /* 0x000fe40007810084 */
[----:B-1----:R-:W-:Y:S02]  /*5ab0*/  FMNMX.FTZ R4, R23, R0, !PT ;  /* 0x0000000017047209 */ /* 0x002fe40007810000 */
[----:B------:R-:W-:Y:S01]  /*5ac0*/  FMNMX3.FTZ R0, R135, R134, R136, !PT ;  /* 0x0000008687007276 */ /* 0x000fe20007810088 */
[----:B------:R-:W1:Y:S01]  /*5ad0*/  SHFL.BFLY PT, R6, R3, 0x1, 0x1f ;  /* 0x0c201f0003067f89 */ /* 0x000e6200000e0000 */
[----:B------:R-:W-:Y:S02]  /*5ae0*/  FMNMX3.FTZ R2, R2, R137, R155, !PT ;  /* 0x0000008902027276 */ /* 0x000fe4000781009b */
[----:B------:R-:W-:Y:S02]  /*5af0*/  FMNMX3.FTZ R0, R0, R138, R166, !PT ;  /* 0x0000008a00007276 */ /* 0x000fe400078100a6 */
[----:B------:R-:W-:-:S02]  /*5b00*/  FMNMX3.FTZ R2, R2, R154, R180, !PT ;  /* 0x0000009a02027276 */ /* 0x000fc400078100b4 */
[----:B------:R-:W-:Y:S02]  /*5b10*/  FMNMX3.FTZ R0, R0, R165, R164, !PT ;  /* 0x000000a500007276 */ /* 0x000fe400078100a4 */
[----:B------:R-:W-:Y:S02]  /*5b20*/  FMNMX3.FTZ R2, R2, R167, R189, !PT ;  /* 0x000000a702027276 */ /* 0x000fe400078100bd */
[----:B------:R-:W-:Y:S02]  /*5b30*/  FMNMX3.FTZ R0, R0, R181, R185, !PT ;  /* 0x000000b500007276 */ /* 0x000fe400078100b9 */
[----:B------:R-:W-:Y:S02]  /*5b40*/  FMNMX3.FTZ R2, R2, R188, R182, !PT ;  /* 0x000000bc02027276 */ /* 0x000fe400078100b6 */
[----:B------:R-:W-:Y:S02]  /*5b50*/  FMNMX3.FTZ R0, R0, R184, R187, !PT ;  /* 0x000000b800007276 */ /* 0x000fe400078100bb */
[----:B------:R-:W-:-:S02]  /*5b60*/  FSEL R158, R102, -INF , !P0 ;  /* 0xff800000669e7808 */ /* 0x000fc40004000000 */
[----:B------:R-:W-:Y:S02]  /*5b70*/  ISETP.GE.AND P0, PT, R33, R19, PT ;  /* 0x000000132100720c */ /* 0x000fe40003f06270 */
[----:B------:R-:W-:Y:S01]  /*5b80*/  FMNMX3.FTZ R2, R2, R183, R216, !PT ;  /* 0x000000b702027276 */ /* 0x000fe200078100d8 */
[----:B------:R-:W4:Y:S01]  /*5b90*/  SHFL.BFLY PT, R7, R4, 0x1, 0x1f ;  /* 0x0c201f0004077f89 */ /* 0x000f2200000e0000 */
[----:B------:R-:W-:Y:S02]  /*5ba0*/  FSEL R139, R110, -INF , !P4 ;  /* 0xff8000006e8b7808 */ /* 0x000fe40006000000 */
[----:B------:R-:W-:Y:S02]  /*5bb0*/  FMNMX3.FTZ R0, R0, R186, R218, !PT ;  /* 0x000000ba00007276 */ /* 0x000fe400078100da */
[----:B------:R-:W-:Y:S02]  /*5bc0*/  FSEL R208, R91, -INF , !P0 ;  /* 0xff8000005bd07808 */ /* 0x000fe40004000000 */
[----:B------:R-:W-:-:S02]  /*5bd0*/  FMNMX3.FTZ R2, R2, R207, R162, !PT ;  /* 0x000000cf02027276 */ /* 0x000fc400078100a2 */
[----:B------:R-:W-:Y:S02]  /*5be0*/  FSEL R118, R111, -INF , !P3 ;  /* 0xff8000006f767808 */ /* 0x000fe40005800000 */
[----:B------:R-:W-:Y:S02]  /*5bf0*/  FSEL R143, R106, -INF , !P2 ;  /* 0xff8000006a8f7808 */ /* 0x000fe40005000000 */
[----:B------:R-:W-:Y:S02]  /*5c00*/  ISETP.GE.AND P0, PT, R27, R19, PT ;  /* 0x000000131b00720c */ /* 0x000fe40003f06270 */
[----:B------:R-:W-:Y:S02]  /*5c10*/  FMNMX3.FTZ R0, R0, R217, R139, !PT ;  /* 0x000000d900007276 */ /* 0x000fe4000781008b */
[----:B------:R-:W-:Y:S02]  /*5c20*/  FMNMX3.FTZ R2, R2, R163, R198, !PT ;  /* 0x000000a302027276 */ /* 0x000fe400078100c6 */
[----:B------:R-:W-:-:S02]  /*5c30*/  FSEL R141, R107, -INF , !P1 ;  /* 0xff8000006b8d7808 */ /* 0x000fc40004800000 */
[----:B------:R-:W-:Y:S02]  /*5c40*/  FSEL R203, R50, -INF , !P0 ;  /* 0xff80000032cb7808 */ /* 0x000fe40004000000 */
[----:B-1----:R-:W-:Y:S02]  /*5c50*/  FMNMX.FTZ R170, R3, R6, !PT ;  /* 0x0000000603aa7209 */ /* 0x002fe40007810000 */
[----:B------:R-:W-:Y:S02]  /*5c60*/  FMNMX3.FTZ R0, R0, R118, R143, !PT ;  /* 0x0000007600007276 */ /* 0x000fe4000781008f */
[-C--:B------:R-:W-:Y:S02]  /*5c70*/  ISETP.GE.AND P0, PT, R22, R19.reuse, PT ;  /* 0x000000131600720c */ /* 0x080fe40003f06270 */
[-C--:B------:R-:W-:Y:S02]  /*5c80*/  ISETP.GE.AND P4, PT, R37, R19.reuse, PT ;  /* 0x000000132500720c */ /* 0x080fe40003f86270 */
[----:B------:R-:W-:-:S02]  /*5c90*/  ISETP.GE.AND P3, PT, R36, R19, PT ;  /* 0x000000132400720c */ /* 0x000fc40003f66270 */
[----:B------:R-:W-:Y:S02]  /*5ca0*/  FMNMX3.FTZ R3, R2, R175, R174, !PT ;  /* 0x000000af02037276 */ /* 0x000fe400078100ae */
[----:B------:R-:W-:Y:S01]  /*5cb0*/  FMNMX3.FTZ R2, R0, R141, R158, !PT ;  /* 0x0000008d00027276 */ /* 0x000fe2000781009e */
[----:B------:R-:W-:Y:S01]  /*5cc0*/  FMUL.FTZ R0, R170, UR19 ;  /* 0x00000013aa007c20 */ /* 0x000fe20008410000 */
[----:B------:R-:W-:Y:S02]  /*5cd0*/  FSEL R178, R47, -INF , !P0 ;  /* 0xff8000002fb27808 */ /* 0x000fe40004000000 */
[-C--:B------:R-:W-:Y:S02]  /*5ce0*/  ISETP.GE.AND P2, PT, R35, R19.reuse, PT ;  /* 0x000000132300720c */ /* 0x080fe40003f46270 */
[----:B------:R-:W-:Y:S02]  /*5cf0*/  ISETP.GE.AND P1, PT, R34, R19, PT ;  /* 0x000000132200720c */ /* 0x000fe40003f26270 */
[----:B------:R-:W-:-:S02]  /*5d00*/  FSEL R151, R103, -INF , !P4 ;  /* 0xff80000067977808 */ /* 0x000fc40006000000 */
[----:B------:R-:W-:Y:S02]  /*5d10*/  FSEL R202, R94, -INF , !P3 ;  /* 0xff8000005eca7808 */ /* 0x000fe40005800000 */
[----:B------:R-:W-:Y:S02]  /*5d20*/  FSETP.NEU.FTZ.AND P0, PT, R170, -INF , PT ;  /* 0xff800000aa00780b */ /* 0x000fe40003f1d000 */
[----:B------:R-:W-:Y:S02]  /*5d30*/  ISETP.GE.AND P4, PT, R32, R19, PT ;  /* 0x000000132000720c */ /* 0x000fe40003f86270 */
[----:B------:R-:W-:Y:S02]  /*5d40*/  FSEL R201, R95, -INF , !P2 ;  /* 0xff8000005fc97808 */ /* 0x000fe40005000000 */
[----:B------:R-:W-:Y:S02]  /*5d50*/  FSEL R205, R90, -INF , !P1 ;  /* 0xff8000005acd7808 */ /* 0x000fe40004800000 */
[----:B------:R-:W-:-:S02]  /*5d60*/  FMNMX3.FTZ R3, R3, R199, R234, !PT ;  /* 0x000000c703037276 */ /* 0x000fc400078100ea */
[----:B------:R-:W-:Y:S02]  /*5d70*/  FMNMX3.FTZ R2, R2, R151, R202, !PT ;  /* 0x0000009702027276 */ /* 0x000fe400078100ca */
[----:B------:R-:W-:Y:S02]  /*5d80*/  FSEL R210, R74, -INF , !P4 ;  /* 0xff8000004ad27808 */ /* 0x000fe40006000000 */
[----:B------:R-:W-:Y:S02]  /*5d90*/  FMNMX3.FTZ R3, R3, R233, R232, !PT ;  /* 0x000000e903037276 */ /* 0x000fe400078100e8 */
[-C--:B------:R-:W-:Y:S02]  /*5da0*/  ISETP.GE.AND P3, PT, R31, R19.reuse, PT ;  /* 0x000000131f00720c */ /* 0x080fe40003f66270 */
[----:B------:R-:W-:Y:S02]  /*5db0*/  ISETP.GE.AND P2, PT, R30, R19, PT ;  /* 0x000000131e00720c */ /* 0x000fe40003f46270 */
[----:B----4-:R-:W-:-:S02]  /*5dc0*/  FMNMX.FTZ R169, R4, R7, !PT ;  /* 0x0000000704a97209 */ /* 0x010fc40007810000 */
[----:B------:R-:W-:Y:S01]  /*5dd0*/  FMNMX3.FTZ R4, R3, R231, R235, !PT ;  /* 0x000000e703047276 */ /* 0x000fe200078100eb */
[----:B------:R-:W-:Y:S01]  /*5de0*/  STL [R1+0x104], R252 ;  /* 0x000104fc01007387 */ /* 0x000fe20000100800 */
[----:B------:R-:W-:Y:S02]  /*5df0*/  ISETP.GE.AND P1, PT, R29, R19, PT ;  /* 0x000000131d00720c */ /* 0x000fe40003f26270 */
[----:B------:R-:W-:Y:S01]  /*5e00*/  FSEL R209, R75, -INF , !P3 ;  /* 0xff8000004bd17808 */ /* 0x000fe20005800000 */
[----:B------:R1:W-:Y:S01]  /*5e10*/  STL [R1+0x100], R240 ;  /* 0x000100f001007387 */ /* 0x0003e20000100800 */
[----:B------:R-:W-:Y:S02]  /*5e20*/  FSEL R206, R42, -INF , !P2 ;  /* 0xff8000002ace7808 */ /* 0x000fe40005000000 */
[----:B------:R-:W-:Y:S02]  /*5e30*/  ISETP.GE.AND P3, PT, R25, R16, PT ;  /* 0x000000101900720c */ /* 0x000fe40003f66270 */
[----:B------:R-:W-:-:S02]  /*5e40*/  FMNMX3.FTZ R4, R4, R236, R230, !PT ;  /* 0x000000ec04047276 */ /* 0x000fc400078100e6 */
[-C--:B------:R-:W-:Y:S02]  /*5e50*/  ISETP.GE.AND P4, PT, R26, R19.reuse, PT ;  /* 0x000000131a00720c */ /* 0x080fe40003f86270 */
[----:B------:R-:W-:Y:S02]  /*5e60*/  ISETP.GE.AND P2, PT, R25, R19, PT ;  /* 0x000000131900720c */ /* 0x000fe40003f46270 */
[----:B------:R-:W-:Y:S02]  /*5e70*/  FSEL R204, R43, -INF , !P1 ;  /* 0xff8000002bcc7808 */ /* 0x000fe40004800000 */
[----:B------:R-:W-:Y:S02]  /*5e80*/  ISETP.GE.AND P1, PT, R22, R16, PT ;  /* 0x000000101600720c */ /* 0x000fe40003f26270 */
[----:B------:R-:W-:Y:S02]  /*5e90*/  FSEL R177, R44, -INF , !P3 ;  /* 0xff8000002cb17808 */ /* 0x000fe40005800000 */
[----:B------:R-:W-:-:S02]  /*5ea0*/  FMNMX3.FTZ R4, R4, R229, R228, !PT ;  /* 0x000000e504047276 */ /* 0x000fc400078100e4 */
[----:B------:R-:W-:Y:S02]  /*5eb0*/  FSEL R200, R51, -INF , !P4 ;  /* 0xff80000033c87808 */ /* 0x000fe40006000000 */
[----:B------:R-:W-:Y:S02]  /*5ec0*/  FSEL R179, R46, -INF , !P2 ;  /* 0xff8000002eb37808 */ /* 0x000fe40005000000 */
[----:B------:R-:W-:Y:S02]  /*5ed0*/  FSEL R176, R45, -INF , !P1 ;  /* 0xff8000002db07808 */ /* 0x000fe40004800000 */
[----:B------:R-:W-:Y:S01]  /*5ee0*/  FMNMX3.FTZ R4, R4, R227, R177, !PT ;  /* 0x000000e304047276 */ /* 0x000fe200078100b1 */
[----:B------:R-:W-:Y:S01]  /*5ef0*/  FMUL.FTZ R3, R169, UR19 ;  /* 0x00000013a9037c20 */ /* 0x000fe20008410000 */
[----:B------:R-:W-:Y:S04]  /*5f00*/  STL [R1+0xfc], R237 ;  /* 0x0000fced01007387 */ /* 0x000fe80000100800 */
        /* <DEDUP_REMOVED lines=13> */
[----:B------:R-:W-:Y:S01]  /*5fe0*/  STL [R1+0xe4], R169 ;  /* 0x0000e4a901007387 */ /* 0x000fe20000100800 */
[----:B--2---:R-:W-:-:S04]  /*5ff0*/  IADD3 R5, PT, PT, R245, R5, RZ ;  /* 0x00000005f5057210 */ /* 0x004fc80007ffe0ff */
[----:B------:R-:W-:-:S04]  /*6000*/  LEA R211, R5, UR6, 0x1 ;  /* 0x0000000605d37c11 */ /* 0x000fc8000f8e08ff */
[----:B---3--:R-:W-:Y:S01]  /*6010*/  IADD3 R173, PT, PT, R8, R211, RZ ;  /* 0x000000d308ad7210 */ /* 0x008fe20007ffe0ff */
[----:B------:R-:W-:Y:S01]  /*6020*/  LDSM.16.MT88.4 R48, [R211+0x8000] ;  /* 0x00800000d330783b */ /* 0x000fe20000004200 */
[----:B------:R-:W-:Y:S02]  /*6030*/  FSEL R8, R0, RZ, P0 ;  /* 0x000000ff00087208 */ /* 0x000fe40000000000 */
[----:B------:R-:W-:Y:S01]  /*6040*/  FMNMX3.FTZ R0, R2, R201, R205, !PT ;  /* 0x000000c902007276 */ /* 0x000fe200078100cd */
[----:B------:R-:W-:Y:S01]  /*6050*/  IMAD.IADD R160, R116, 0x1, R211 ;  /* 0x0000000174a07824 */ /* 0x000fe200078e02d3 */
[----:B------:R-:W-:Y:S01]  /*6060*/  LDSM.16.MT88.4 R76, [R173+0x8000] ;  /* 0x00800000ad4c783b */ /* 0x000fe20000004200 */
[----:B------:R-:W-:Y:S01]  /*6070*/  FFMA.FTZ R2, R113, UR19, -R8 ;  /* 0x0000001371027c23 */ /* 0x000fe20008010808 */
[----:B------:R-:W-:Y:S01]  /*6080*/  FMNMX3.FTZ R5, R0, R208, R210, !PT ;  /* 0x000000d000057276 */ /* 0x000fe200078100d2 */
[----:B------:R-:W-:Y:S01]  /*6090*/  FFMA.FTZ R0, R114, UR19, -R8 ;  /* 0x0000001372007c23 */ /* 0x000fe20008010808 */
[----:B------:R-:W-:Y:S01]  /*60a0*/  FSETP.NEU.FTZ.AND P0, PT, R169, -INF , PT ;  /* 0xff800000a900780b */ /* 0x000fe20003f1d000 */
[----:B------:R2:W3:Y:S01]  /*60b0*/  MUFU.EX2 R6, R2 ;  /* 0x0000000200067308 */ /* 0x0004e20000000800 */
[----:B------:R-:W-:Y:S01]  /*60c0*/  IADD3 R116, PT, PT, R116, R173, RZ ;  /* 0x000000ad74747210 */ /* 0x000fe20007ffe0ff */
[----:B------:R-:W-:Y:S02]  /*60d0*/  LDSM.16.MT88.4 R52, [R160+0x8000] ;  /* 0x00800000a034783b */ /* 0x000fe40000004200 */
[----:B-1----:R1:W-:Y:S01]  /*60e0*/  MUFU.EX2 R240, R0 ;  /* 0x0000000000f07308 */ /* 0x0023e20000000800 */
[----:B------:R-:W-:Y:S01]  /*60f0*/  FSEL R3, R3, RZ, P0 ;  /* 0x000000ff03037208 */ /* 0x000fe20000000000 */
[----:B------:R-:W-:Y:S01]  /*6100*/  LDSM.16.MT88.4 R80, [R116+0x8000] ;  /* 0x008000007450783b */ /* 0x000fe20000004200 */
[----:B------:R-:W-:-:S03]  /*6110*/  MOV R252, R171 ;  /* 0x000000ab00fc7202 */ /* 0x000fc60000000f00 */
[----:B------:R-:W-:Y:S01]  /*6120*/  LDSM.16.MT88.4 R56, [R173+0x8800] ;  /* 0x00880000ad38783b */ /* 0x000fe20000004200 */
[----:B--2---:R-:W-:-:S03]  /*6130*/  FFMA.FTZ R2, R112, UR19, -R8 ;  /* 0x0000001370027c23 */ /* 0x004fc60008010808 */
[----:B------:R-:W-:Y:S01]  /*6140*/  LDSM.16.MT88.4 R64, [R211+0x8800] ;  /* 0x00880000d340783b */ /* 0x000fe20000004200 */
[----:B-1----:R-:W-:Y:S01]  /*6150*/  FFMA.FTZ R0, R115, UR19, -R8 ;  /* 0x0000001373007c23 */ /* 0x002fe20008010808 */
[----:B------:R1:W2:Y:S02]  /*6160*/  MUFU.EX2 R11, R2 ;  /* 0x00000002000b7308 */ /* 0x0002a40000000800 */
[----:B------:R-:W-:Y:S02]  /*6170*/  LDSM.16.MT88.4 R68, [R116+0x8800] ;  /* 0x008800007444783b */ /* 0x000fe40000004200 */
[----:B------:R4:W2:Y:S02]  /*6180*/  MUFU.EX2 R12, R0 ;  /* 0x00000000000c7308 */ /* 0x0008a40000000800 */
[----:B------:R-:W-:Y:S01]  /*6190*/  LDSM.16.MT88.4 R60, [R160+0x8800] ;  /* 0x00880000a03c783b */ /* 0x000fe20000004200 */
[----:B-1----:R-:W-:-:S04]  /*61a0*/  FMNMX3.FTZ R2, R5, R209, R206, !PT ;  /* 0x000000d105027276 */ /* 0x002fc800078100ce */
[----:B----4-:R-:W-:-:S04]  /*61b0*/  FMNMX3.FTZ R0, R2, R204, R203, !PT ;  /* 0x000000cc02007276 */ /* 0x010fc800078100cb */
[----:B------:R-:W-:Y:S02]  /*61c0*/  FMNMX3.FTZ R2, R0, R200, R179, !PT ;  /* 0x000000c800027276 */ /* 0x000fe400078100b3 */
[----:B------:R-:W-:Y:S02]  /*61d0*/  FMNMX.FTZ R0, R176, R4, !PT ;  /* 0x00000004b0007209 */ /* 0x000fe40007810000 */
[----:B------:R-:W-:-:S03]  /*61e0*/  FMNMX.FTZ R2, R178, R2, !PT ;  /* 0x00000002b2027209 */ /* 0x000fc60007810000 */
[----:B------:R-:W1:Y:S04]  /*61f0*/  SHFL.BFLY PT, R10, R0, 0x2, 0x1f ;  /* 0x0c401f00000a7f89 */ /* 0x000e6800000e0000 */
[----:B------:R-:W4:Y:S01]  /*6200*/  SHFL.BFLY PT, R9, R2, 0x2, 0x1f ;  /* 0x0c401f0002097f89 */ /* 0x000f2200000e0000 */
[--C-:B------:R-:W-:Y:S01]  /*6210*/  FFMA.FTZ R5, R125, UR19, -R3.reuse ;  /* 0x000000137d057c23 */ /* 0x100fe20008010803 */
[----:B---3--:R-:W-:Y:S01]  /*6220*/  MOV R125, R6 ;  /* 0x00000006007d7202 */ /* 0x008fe20000000f00 */
[----:B------:R-:W-:Y:S01]  /*6230*/  FFMA.FTZ R6, R119, UR19, -R3 ;  /* 0x0000001377067c23 */ /* 0x000fe20008010803 */
[----:B--2---:R2:W-:Y:S03]  /*6240*/  STL [R1+0x90], R11 ;  /* 0x0000900b01007387 */ /* 0x0045e60000100800 */
[----:B------:R3:W-:Y:S01]  /*6250*/  MUFU.EX2 R115, R6 ;  /* 0x0000000600737308 */ /* 0x0007e20000000800 */
[----:B------:R-:W-:Y:S01]  /*6260*/  STL [R1+0x98], R12 ;  /* 0x0000980c01007387 */ /* 0x000fe20000100800 */
[----:B-1----:R-:W-:-:S02]  /*6270*/  FMNMX.FTZ R0, R0, R10, !PT ;  /* 0x0000000a00007209 */ /* 0x002fc40007810000 */
[----:B---3--:R-:W-:Y:S02]  /*6280*/  F2FP.F16.F32.PACK_AB R6, R12, R11 ;  /* 0x0000000b0c06723e */ /* 0x008fe400000000ff */
[----:B----4-:R-:W-:Y:S01]  /*6290*/  FMNMX.FTZ R2, R2, R9, !PT ;  /* 0x0000000902027209 */ /* 0x010fe20007810000 */
[----:B------:R-:W1:Y:S01]  /*62a0*/  SHFL.BFLY PT, R12, R0, 0x1, 0x1f ;  /* 0x0c201f00000c7f89 */ /* 0x000e6200000e0000 */
[----:B--2---:R-:W-:-:S04]  /*62b0*/  FFMA.FTZ R11, R120, UR19, -R8 ;  /* 0x00000013780b7c23 */ /* 0x004fc80008010808 */
[----:B------:R2:W-:Y:S01]  /*62c0*/  MUFU.EX2 R13, R11 ;  /* 0x0000000b000d7308 */ /* 0x0005e20000000800 */
[----:B------:R-:W-:-:S03]  /*62d0*/  FFMA.FTZ R4, R126, UR19, -R3 ;  /* 0x000000137e047c23 */ /* 0x000fc60008010803 */
[----:B------:R3:W-:Y:S01]  /*62e0*/  MUFU.EX2 R213, R5 ;  /* 0x0000000500d57308 */ /* 0x0007e20000000800 */
[----:B--2---:R-:W2:Y:S03]  /*62f0*/  SHFL.BFLY PT, R11, R2, 0x1, 0x1f ;  /* 0x0c201f00020b7f89 */ /* 0x004ea600000e0000 */
[----:B------:R-:W4:Y:S01]  /*6300*/  MUFU.EX2 R7, R4 ;  /* 0x0000000400077308 */ /* 0x000f220000000800 */
[----:B---3--:R-:W-:-:S04]  /*6310*/  FFMA.FTZ R5, R124, UR19, -R3 ;  /* 0x000000137c057c23 */ /* 0x008fc80008010803 */
[----:B------:R3:W3:Y:S01]  /*6320*/  MUFU.EX2 R17, R5 ;  /* 0x0000000500117308 */ /* 0x0006e20000000800 */
[----:B-1----:R-:W-:Y:S01]  /*6330*/  FMNMX.FTZ R172, R0, R12, !PT ;  /* 0x0000000c00ac7209 */ /* 0x002fe20007810000 */
[----:B------:R-:W-:-:S03]  /*6340*/  FFMA.FTZ R9, R121, UR19, -R8 ;  /* 0x0000001379097c23 */ /* 0x000fc60008010808 */
[----:B------:R-:W-:Y:S01]  /*6350*/  FSETP.NEU.FTZ.AND P0, PT, R172, -INF , PT ;  /* 0xff800000ac00780b */ /* 0x000fe20003f1d000 */
[----:B----4-:R1:W-:Y:S01]  /*6360*/  STL [R1+0x84], R7 ;  /* 0x0000840701007387 */ /* 0x0103e20000100800 */
[----:B------:R-:W-:Y:S01]  /*6370*/  F2FP.F16.F32.PACK_AB R4, R240, R125 ;  /* 0x0000007df004723e */ /* 0x000fe200000000ff */
[----:B------:R4:W1:Y:S01]  /*6380*/  MUFU.EX2 R19, R9 ;  /* 0x0000000900137308 */ /* 0x0008620000000800 */
[----:B--2---:R-:W-:Y:S01]  /*6390*/  FMNMX.FTZ R171, R2, R11, !PT ;  /* 0x0000000b02ab7209 */ /* 0x004fe20007810000 */
[----:B------:R-:W-:Y:S01]  /*63a0*/  FMUL.FTZ R2, R172, UR19 ;  /* 0x00000013ac027c20 */ /* 0x000fe20008410000 */
[----:B---3--:R-:W-:-:S04]  /*63b0*/  F2FP.F16.F32.PACK_AB R5, R115, R213 ;  /* 0x000000d57305723e */ /* 0x008fc800000000ff */
[----:B------:R-:W-:Y:S01]  /*63c0*/  FSEL R2, R2, RZ, P0 ;  /* 0x000000ff02027208 */ /* 0x000fe20000000000 */
[----:B----4-:R-:W-:Y:S01]  /*63d0*/  FFMA.FTZ R9, R123, UR19, -R8 ;  /* 0x000000137b097c23 */ /* 0x010fe20008010808 */
[----:B------:R-:W-:Y:S01]  /*63e0*/  FMUL.FTZ R0, R171, UR19 ;  /* 0x00000013ab007c20 */ /* 0x000fe20008410000 */
[----:B-1----:R-:W-:Y:S02]  /*63f0*/  F2FP.F16.F32.PACK_AB R7, R7, R17 ;  /* 0x000000110707723e */ /* 0x002fe400000000ff */
[----:B------:R1:W-:Y:S01]  /*6400*/  MUFU.EX2 R114, R9 ;  /* 0x0000000900727308 */ /* 0x0003e20000000800 */
[----:B------:R-:W-:-:S04]  /*6410*/  FSETP.NEU.FTZ.AND P0, PT, R171, -INF , PT ;  /* 0xff800000ab00780b */ /* 0x000fc80003f1d000 */
[----:B------:R-:W-:Y:S01]  /*6420*/  HMMA.16816.F32 R36, R4, R48, RZ ;  /* 0x000000300424723c */ /* 0x000fe200000018ff */
[----:B------:R-:W-:Y:S01]  /*6430*/  FFMA.FTZ R10, R122, UR19, -R8 ;  /* 0x000000137a0a7c23 */ /* 0x000fe20008010808 */
[----:B------:R-:W-:-:S06]  /*6440*/  FSEL R0, R0, RZ, P0 ;  /* 0x000000ff00007208 */ /* 0x000fcc0000000000 */
[----:B------:R-:W-:Y:S01]  /*6450*/  HMMA.16816.F32 R72, R4, R52, RZ ;  /* 0x000000340448723c */ /* 0x000fe200000018ff */
[----:B-1----:R-:W-:-:S07]  /*6460*/  FFMA.FTZ R9, R128, UR19, -R3 ;  /* 0x0000001380097c23 */ /* 0x002fce0008010803 */
[C---:B------:R-:W-:Y:S01]  /*6470*/  HMMA.16816.F32 R44, R4.reuse, R76, RZ ;  /* 0x0000004c042c723c */ /* 0x040fe200000018ff */
[----:B------:R1:W2:Y:S07]  /*6480*/  MUFU.EX2 R16, R9 ;  /* 0x0000000900107308 */ /* 0x0002ae0000000800 */
[C---:B------:R-:W-:Y:S08]  /*6490*/  HMMA.16816.F32 R40, R4.reuse, R80, RZ ;  /* 0x000000500428723c */ /* 0x040ff000000018ff */
[C---:B------:R-:W-:Y:S08]  /*64a0*/  HMMA.16816.F32 R32, R4.reuse, R50, RZ ;  /* 0x000000320420723c */ /* 0x040ff000000018ff */
[C---:B------:R-:W-:Y:S08]  /*64b0*/  HMMA.16816.F32 R28, R4.reuse, R54, RZ ;  /* 0x00000036041c723c */ /* 0x040ff000000018ff */
[C---:B------:R-:W-:Y:S08]  /*64c0*/  HMMA.16816.F32 R24, R4.reuse, R78, RZ ;  /* 0x0000004e0418723c */ /* 0x040ff000000018ff */
[----:B------:R-:W-:Y:S01]  /*64d0*/  HMMA.16816.F32 R20, R4, R82, RZ ;  /* 0x000000520414723c */ /* 0x000fe200000018ff */
[--C-:B------:R-:W-:Y:S01]  /*64e0*/  FFMA.FTZ R4, R131, UR19, -R2.reuse ;  /* 0x0000001383047c23 */ /* 0x100fe20008010802 */
[----:B------:R-:W-:-:S03]  /*64f0*/  FFMA.FTZ R5, R133, UR19, -R2 ;  /* 0x0000001385057c23 */ /* 0x000fc60008010802 */
[----:B------:R3:W-:Y:S01]  /*6500*/  MUFU.EX2 R18, R4 ;  /* 0x0000000400127308 */ /* 0x0007e20000000800 */
[----:B-1----:R-:W-:Y:S01]  /*6510*/  FFMA.FTZ R9, R127, UR19, -R3 ;  /* 0x000000137f097c23 */ /* 0x002fe20008010803 */
[----:B------:R-:W-:Y:S02]  /*6520*/  IMAD.MOV.U32 R127, RZ, RZ, R13 ;  /* 0x000000ffff7f7224 */ /* 0x000fe400078e000d */
[----:B------:R1:W-:Y:S04]  /*6530*/  MUFU.EX2 R113, R5 ;  /* 0x0000000500717308 */ /* 0x0003e80000000800 */
[----:B------:R4:W2:Y:S01]  /*6540*/  MUFU.EX2 R119, R10 ;  /* 0x0000000a00777308 */ /* 0x0008a20000000800 */
[--C-:B---3--:R-:W-:Y:S01]  /*6550*/  FFMA.FTZ R4, R132, UR19, -R2.reuse ;  /* 0x0000001384047c23 */ /* 0x108fe20008010802 */
[----:B-1----:R-:W-:-:S03]  /*6560*/  FFMA.FTZ R5, R137, UR19, -R2 ;  /* 0x0000001389057c23 */ /* 0x002fc60008010802 */
[----:B------:R1:W-:Y:S01]  /*6570*/  MUFU.EX2 R137, R4 ;  /* 0x0000000400897308 */ /* 0x0003e20000000800 */
[--C-:B----4-:R-:W-:Y:S01]  /*6580*/  FFMA.FTZ R10, R129, UR19, -R3.reuse ;  /* 0x00000013810a7c23 */ /* 0x110fe20008010803 */
[----:B------:R-:W-:Y:S01]  /*6590*/  STL [R1+0xe8], R172 ;  /* 0x0000e8ac01007387 */ /* 0x000fe20000100800 */
[----:B------:R-:W-:Y:S02]  /*65a0*/  F2FP.F16.F32.PACK_AB R12, R19, R127 ;  /* 0x0000007f130c723e */ /* 0x000fe400000000ff */
[----:B------:R3:W4:Y:S01]  /*65b0*/  MUFU.EX2 R248, R10 ;  /* 0x0000000a00f87308 */ /* 0x0007220000000800 */
[----:B------:R4:W-:Y:S01]  /*65c0*/  STL [R1+0xec], R19 ;  /* 0x0000ec1301007387 */ /* 0x0009e20000100800 */
[--C-:B------:R-:W-:Y:S01]  /*65d0*/  FFMA.FTZ R6, R134, UR19, -R0.reuse ;  /* 0x0000001386067c23 */ /* 0x100fe20008010800 */
[--C-:B-1----:R-:W-:Y:S02]  /*65e0*/  FFMA.FTZ R4, R135, UR19, -R0.reuse ;  /* 0x0000001387047c23 */ /* 0x102fe40008010800 */
[----:B--2---:R-:W-:Y:S02]  /*65f0*/  STL [R1+0xf0], R16 ;  /* 0x0000f01001007387 */ /* 0x004fe40000100800 */
[----:B------:R1:W-:Y:S01]  /*6600*/  MUFU.EX2 R135, R4 ;  /* 0x0000000400877308 */ /* 0x0003e20000000800 */
[----:B---3--:R-:W-:Y:S01]  /*6610*/  FFMA.FTZ R10, R130, UR19, -R3 ;  /* 0x00000013820a7c23 */ /* 0x008fe20008010803 */
[----:B------:R2:W-:Y:S02]  /*6620*/  STL [R1+0xf4], R171 ;  /* 0x0000f4ab01007387 */ /* 0x0005e40000100800 */
[----:B------:R3:W-:Y:S04]  /*6630*/  MUFU.EX2 R112, R9 ;  /* 0x0000000900707308 */ /* 0x0007e80000000800 */
[----:B------:R-:W2:Y:S04]  /*6640*/  MUFU.EX2 R126, R10 ;  /* 0x0000000a007e7308 */ /* 0x000ea80000000800 */
[----:B----4-:R4:W2:Y:S01]  /*6650*/  MUFU.EX2 R19, R5 ;  /* 0x0000000500137308 */ /* 0x0108a20000000800 */
[----:B-1----:R-:W-:-:S03]  /*6660*/  FFMA.FTZ R4, R138, UR19, -R0 ;  /* 0x000000138a047c23 */ /* 0x002fc60008010800 */
[----:B------:R-:W1:Y:S01]  /*6670*/  MUFU.EX2 R132, R6 ;  /* 0x0000000600847308 */ /* 0x000e620000000800 */
[----:B---3--:R-:W-:Y:S01]  /*6680*/  FFMA.FTZ R9, R155, UR19, -R2 ;  /* 0x000000139b097c23 */ /* 0x008fe20008010802 */
[----:B----4-:R-:W-:Y:S02]  /*6690*/  FFMA.FTZ R5, R136, UR19, -R0 ;  /* 0x0000001388057c23 */ /* 0x010fe40008010800 */
[----:B--2---:R-:W-:Y:S04]  /*66a0*/  MUFU.EX2 R171, R4 ;  /* 0x0000000400ab7308 */ /* 0x004fe80000000800 */
[----:B------:R-:W2:Y:S01]  /*66b0*/  MUFU.EX2 R133, R5 ;  /* 0x0000000500857308 */ /* 0x000ea20000000800 */
[----:B------:R-:W-:-:S03]  /*66c0*/  FFMA.FTZ R10, R154, UR19, -R2 ;  /* 0x000000139a0a7c23 */ /* 0x000fc60008010802 */
[----:B------:R3:W-:Y:S01]  /*66d0*/  MUFU.EX2 R124, R9 ;  /* 0x00000009007c7308 */ /* 0x0007e20000000800 */
[----:B------:R-:W-:-:S03]  /*66e0*/  F2FP.F16.F32.PACK_AB R14, R114, R119 ;  /* 0x00000077720e723e */ /* 0x000fc600000000ff */
[----:B------:R4:W2:Y:S01]  /*66f0*/  MUFU.EX2 R169, R10 ;  /* 0x0000000a00a97308 */ /* 0x0008a20000000800 */
[----:B------:R-:W-:Y:S02]  /*6700*/  F2FP.F16.F32.PACK_AB R13, R16, R248 ;  /* 0x000000f8100d723e */ /* 0x000fe400000000ff */
[----:B------:R-:W-:Y:S01]  /*6710*/  F2FP.F16.F32.PACK_AB R15, R112, R126 ;  /* 0x0000007e700f723e */ /* 0x000fe200000000ff */
[----:B---3--:R-:W-:-:S04]  /*6720*/  FFMA.FTZ R9, R180, UR19, -R2 ;  /* 0x00000013b4097c23 */ /* 0x008fc80008010802 */
[----:B------:R3:W-:Y:S01]  /*6730*/  MUFU.EX2 R251, R9 ;  /* 0x0000000900fb7308 */ /* 0x0007e20000000800 */
[----:B----4-:R-:W-:Y:S01]  /*6740*/  FFMA.FTZ R10, R167, UR19, -R2 ;  /* 0x00000013a70a7c23 */ /* 0x010fe20008010802 */
[----:B------:R-:W-:Y:S02]  /*6750*/  F2FP.F16.F32.PACK_AB R4, R113, R18 ;  /* 0x000000127104723e */ /* 0x000fe400000000ff */
[----:B------:R-:W-:Y:S01]  /*6760*/  F2FP.F16.F32.PACK_AB R6, R19, R137 ;  /* 0x000000891306723e */ /* 0x000fe200000000ff */
[----:B------:R4:W-:Y:S01]  /*6770*/  MUFU.EX2 R117, R10 ;  /* 0x0000000a00757308 */ /* 0x0009e20000000800 */
[----:B-1----:R-:W-:Y:S02]  /*6780*/  F2FP.F16.F32.PACK_AB R5, R132, R135 ;  /* 0x000000878405723e */ /* 0x002fe400000000ff */
[----:B--2---:R-:W-:Y:S01]  /*6790*/  F2FP.F16.F32.PACK_AB R7, R171, R133 ;  /* 0x00000085ab07723e */ /* 0x004fe200000000ff */
[--C-:B------:R-:W-:Y:S01]  /*67a0*/  FFMA.FTZ R11, R165, UR19, -R0.reuse ;  /* 0x00000013a50b7c23 */ /* 0x100fe20008010800 */
[----:B---3--:R-:W-:-:S04]  /*67b0*/  FFMA.FTZ R9, R166, UR19, -R0 ;  /* 0x00000013a6097c23 */ /* 0x008fc80008010800 */
[----:B------:R1:W-:Y:S01]  /*67c0*/  MUFU.EX2 R134, R9 ;  /* 0x0000000900867308 */ /* 0x0003e20000000800 */
[----:B----4-:R-:W-:Y:S01]  /*67d0*/  FFMA.FTZ R10, R164, UR19, -R0 ;  /* 0x00000013a40a7c23 */ /* 0x010fe20008010800 */
[C---:B------:R-:W-:Y:S01]  /*67e0*/  HMMA.16816.F32 R92, R12.reuse, R56, R44 ;  /* 0x000000380c5c723c */ /* 0x040fe2000000182c */
[----:B------:R-:W-:Y:S01]  /*67f0*/  MOV R215, R86 ;  /* 0x0000005600d77202 */ /* 0x000fe20000000f00 */
[----:B------:R-:W2:Y:S01]  /*6800*/  MUFU.EX2 R170, R11 ;  /* 0x0000000b00aa7308 */ /* 0x000ea20000000800 */
[----:B------:R-:W-:Y:S01]  /*6810*/  MOV R212, R97 ;  /* 0x0000006100d47202 */ /* 0x000fe20000000f00 */
[----:B------:R-:W-:Y:S01]  /*6820*/  IMAD.MOV.U32 R244, RZ, RZ, R98 ;  /* 0x000000fffff47224 */ /* 0x000fe200078e0062 */
[----:B------:R-:W-:Y:S01]  /*6830*/  MOV R237, R96 ;  /* 0x0000006000ed7202 */ /* 0x000fe20000000f00 */
[----:B------:R-:W-:Y:S01]  /*6840*/  MUFU.EX2 R250, R10 ;  /* 0x0000000a00fa7308 */ /* 0x000fe20000000800 */
[----:B-1----:R-:W-:Y:S01]  /*6850*/  FFMA.FTZ R9, R181, UR19, -R0 ;  /* 0x00000013b5097c23 */ /* 0x002fe20008010800 */
[C---:B------:R-:W-:Y:S03]  /*6860*/  HMMA.16816.F32 R108, R12.reuse, R64, R36 ;  /* 0x000000400c6c723c */ /* 0x040fe60000001824 */
[----:B------:R-:W1:Y:S05]  /*6870*/  MUFU.EX2 R138, R9 ;  /* 0x00000009008a7308 */ /* 0x000e6a0000000800 */
[----:B------:R-:W-:Y:S08]  /*6880*/  HMMA.16816.F32 R120, R12, R68, R40 ;  /* 0x000000440c78723c */ /* 0x000ff00000001828 */
[----:B------:R-:W-:Y:S08]  /*6890*/  HMMA.16816.F32 R44, R4, R48, RZ ;  /* 0x00000030042c723c */ /* 0x000ff000000018ff */
[C---:B------:R-:W-:Y:S08]  /*68a0*/  HMMA.16816.F32 R84, R12.reuse, R60, R72 ;  /* 0x0000003c0c54723c */ /* 0x040ff00000001848 */
[C---:B------:R-:W-:Y:S08]  /*68b0*/  HMMA.16816.F32 R104, R12.reuse, R66, R32 ;  /* 0x000000420c68723c */ /* 0x040ff00000001820 */
[C---:B------:R-:W-:Y:S08]  /*68c0*/  HMMA.16816.F32 R88, R12.reuse, R62, R28 ;  /* 0x0000003e0c58723c */ /* 0x040ff0000000181c */
[C---:B------:R-:W-:Y:S08]  /*68d0*/  HMMA.16816.F32 R100, R12.reuse, R58, R24 ;  /* 0x0000003a0c64723c */ /* 0x040ff00000001818 */
[----:B------:R-:W-:Y:S08]  /*68e0*/  HMMA.16816.F32 R96, R12, R70, R20 ;  /* 0x000000460c60723c */ /* 0x000ff00000001814 */
[C---:B------:R-:W-:Y:S08]  /*68f0*/  HMMA.16816.F32 R40, R4.reuse, R50, RZ ;  /* 0x000000320428723c */ /* 0x040ff000000018ff */
[C---:B------:R-:W-:Y:S08]  /*6900*/  HMMA.16816.F32 R36, R4.reuse, R52, RZ ;  /* 0x000000340424723c */ /* 0x040ff000000018ff */
[C---:B------:R-:W-:Y:S08]  /*6910*/  HMMA.16816.F32 R28, R4.reuse, R54, RZ ;  /* 0x00000036041c723c */ /* 0x040ff000000018ff */
[C---:B------:R-:W-:Y:S08]  /*6920*/  HMMA.16816.F32 R20, R4.reuse, R76, RZ ;  /* 0x0000004c0414723c */ /* 0x040ff000000018ff */
[C---:B------:R-:W-:Y:S08]  /*6930*/  HMMA.16816.F32 R24, R4.reuse, R78, RZ ;  /* 0x0000004e0418723c */ /* 0x040ff000000018ff */
[C---:B------:R-:W-:Y:S08]  /*6940*/  HMMA.16816.F32 R12, R4.reuse, R80, RZ ;  /* 0x00000050040c723c */ /* 0x040ff000000018ff */
[----:B------:R-:W-:Y:S01]  /*6950*/  HMMA.16816.F32 R32, R4, R82, RZ ;  /* 0x000000520420723c */ /* 0x000fe200000018ff */
[----:B------:R-:W-:-:S02]  /*6960*/  F2FP.F16.F32.PACK_AB R4, R169, R124 ;  /* 0x0000007ca904723e */ /* 0x000fc400000000ff */
[----:B--2---:R-:W-:Y:S02]  /*6970*/  F2FP.F16.F32.PACK_AB R5, R170, R134 ;  /* 0x00000086aa05723e */ /* 0x004fe400000000ff */
[----:B------:R-:W-:Y:S02]  /*6980*/  F2FP.F16.F32.PACK_AB R6, R117, R251 ;  /* 0x000000fb7506723e */ /* 0x000fe400000000ff */
[----:B-1----:R-:W-:Y:S01]  /*6990*/  F2FP.F16.F32.PACK_AB R7, R138, R250 ;  /* 0x000000fa8a07723e */ /* 0x002fe200000000ff */
[----:B------:R-:W-:-:S06]  /*69a0*/  FFMA.FTZ R9, R152, UR19, -R8 ;  /* 0x0000001398097c23 */ /* 0x000fcc0008010808 */
[----:B------:R-:W-:Y:S01]  /*69b0*/  HMMA.16816.F32 R80, R4, R64, R44 ;  /* 0x000000400450723c */ /* 0x000fe2000000182c */
[----:B------:R1:W-:Y:S01]  /*69c0*/  MUFU.EX2 R131, R9 ;  /* 0x0000000900837308 */ /* 0x0003e20000000800 */
[----:B------:R-:W-:-:S06]  /*69d0*/  FFMA.FTZ R10, R145, UR19, -R8 ;  /* 0x00000013910a7c23 */ /* 0x000fcc0008010808 */
[C---:B------:R-:W-:Y:S08]  /*69e0*/  HMMA.16816.F32 R76, R4.reuse, R60, R36 ;  /* 0x0000003c044c723c */ /* 0x040ff00000001824 */
[----:B------:R-:W-:Y:S01]  /*69f0*/  HMMA.16816.F32 R44, R4, R66, R40 ;  /* 0x00000042042c723c */ /* 0x000fe20000001828 */
[----:B-1----:R-:W-:-:S07]  /*6a00*/  FFMA.FTZ R9, R144, UR19, -R8 ;  /* 0x0000001390097c23 */ /* 0x002fce0008010808 */
[C---:B------:R-:W-:Y:S01]  /*6a10*/  HMMA.16816.F32 R48, R4.reuse, R56, R20 ;  /* 0x000000380430723c */ /* 0x040fe20000001814 */
[----:B------:R-:W-:Y:S07]  /*6a20*/  LDSM.16.MT88.4 R20, [R160+0x9000] ;  /* 0x00900000a014783b */ /* 0x000fee0000004200 */
[C---:B------:R-:W-:Y:S01]  /*6a30*/  HMMA.16816.F32 R72, R4.reuse, R68, R12 ;  /* 0x000000440448723c */ /* 0x040fe2000000180c */
[----:B------:R-:W-:Y:S07]  /*6a40*/  LDSM.16.MT88.4 R12, [R173+0x9000] ;  /* 0x00900000ad0c783b */ /* 0x000fee0000004200 */
[C---:B------:R-:W-:Y:S01]  /*6a50*/  HMMA.16816.F32 R40, R4.reuse, R62, R28 ;  /* 0x0000003e0428723c */ /* 0x040fe2000000181c */
[----:B------:R-:W1:Y:S07]  /*6a60*/  LDSM.16.MT88.4 R28, [R211+0x9000] ;  /* 0x00900000d31c783b */ /* 0x000e6e0000004200 */
[C---:B------:R-:W-:Y:S01]  /*6a70*/  HMMA.16816.F32 R36, R4.reuse, R58, R24 ;  /* 0x0000003a0424723c */ /* 0x040fe20000001818 */
[----:B------:R-:W2:Y:S01]  /*6a80*/  LDSM.16.MT88.4 R24, [R116+0x9000] ;  /* 0x009000007418783b */ /* 0x000ea20000004200 */
[----:B------:R3:W-:Y:S04]  /*6a90*/  MUFU.EX2 R145, R10 ;  /* 0x0000000a00917308 */ /* 0x0007e80000000800 */
[----:B------:R4:W-:Y:S02]  /*6aa0*/  MUFU.EX2 R130, R9 ;  /* 0x0000000900827308 */ /* 0x0009e40000000800 */
[----:B------:R-:W-:Y:S01]  /*6ab0*/  HMMA.16816.F32 R52, R4, R70, R32 ;  /* 0x000000460434723c */ /* 0x000fe20000001820 */
[--C-:B------:R-:W-:Y:S01]  /*6ac0*/  FFMA.FTZ R5, R156, UR19, -R3.reuse ;  /* 0x000000139c057c23 */ /* 0x100fe20008010803 */
[--C-:B------:R-:W-:Y:S01]  /*6ad0*/  FFMA.FTZ R4, R153, UR19, -R3.reuse ;  /* 0x0000001399047c23 */ /* 0x100fe20008010803 */
[----:B------:R-:W-:Y:S01]  /*6ae0*/  MOV R153, R18 ;  /* 0x0000001200997202 */ /* 0x000fe20000000f00 */
[----:B------:R-:W-:Y:S01]  /*6af0*/  FFMA.FTZ R11, R146, UR19, -R8 ;  /* 0x00000013920b7c23 */ /* 0x000fe20008010808 */
[----:B---3--:R-:W-:Y:S01]  /*6b00*/  FFMA.FTZ R10, R157, UR19, -R3 ;  /* 0x000000139d0a7c23 */ /* 0x008fe20008010803 */
[----:B----4-:R-:W-:-:S03]  /*6b10*/  FFMA.FTZ R9, R189, UR19, -R2 ;  /* 0x00000013bd097c23 */ /* 0x010fc60008010802 */
[----:B------:R3:W-:Y:S01]  /*6b20*/  MUFU.EX2 R214, R10 ;  /* 0x0000000a00d67308 */ /* 0x0007e20000000800 */
[----:B------:R-:W-:Y:S02]  /*6b30*/  IMAD.MOV.U32 R129, RZ, RZ, R17 ;  /* 0x000000ffff817224 */ /* 0x000fe400078e0011 */
[----:B------:R-:W-:Y:S01]  /*6b40*/  IMAD.MOV.U32 R152, RZ, RZ, R117 ;  /* 0x000000ffff987224 */ /* 0x000fe200078e0075 */
[----:B------:R4:W-:Y:S01]  /*6b50*/  MUFU.EX2 R181, R9 ;  /* 0x0000000900b57308 */ /* 0x0009e20000000800 */
[----:B------:R-:W-:Y:S01]  /*6b60*/  MOV R157, R126 ;  /* 0x0000007e009d7202 */ /* 0x000fe20000000f00 */
[----:B------:R1:W-:Y:S02]  /*6b70*/  STL [R1+0xf8], R19 ;  /* 0x0000f81301007387 */ /* 0x0003e40000100800 */
[----:B------:R2:W-:Y:S01]  /*6b80*/  MUFU.EX2 R18, R5 ;  /* 0x0000000500127308 */ /* 0x0005e20000000800 */
[----:B------:R-:W-:Y:S01]  /*6b90*/  MOV R126, R215 ;  /* 0x000000d7007e7202 */ /* 0x000fe20000000f00 */
[----:B------:R-:W1:Y:S01]  /*6ba0*/  LDSM.16.MT88.4 R32, [R211+0x9800] ;  /* 0x00980000d320783b */ /* 0x000e620000004200 */
[--C-:B---3--:R-:W-:Y:S01]  /*6bb0*/  FFMA.FTZ R10, R188, UR19, -R2.reuse ;  /* 0x00000013bc0a7c23 */ /* 0x108fe20008010802 */
[----:B----4-:R-:W-:-:S03]  /*6bc0*/  FFMA.FTZ R9, R182, UR19, -R2 ;  /* 0x00000013b6097c23 */ /* 0x010fc60008010802 */
[----:B------:R3:W-:Y:S01]  /*6bd0*/  MUFU.EX2 R136, R10 ;  /* 0x0000000a00887308 */ /* 0x0007e20000000800 */
[----:B--2---:R-:W-:-:S03]  /*6be0*/  FFMA.FTZ R5, R147, UR19, -R3 ;  /* 0x0000001393057c23 */ /* 0x004fc60008010803 */
[----:B------:R2:W-:Y:S04]  /*6bf0*/  MUFU.EX2 R17, R9 ;  /* 0x0000000900117308 */ /* 0x0005e80000000800 */
[----:B------:R4:W1:Y:S04]  /*6c00*/  MUFU.EX2 R117, R11 ;  /* 0x0000000b00757308 */ /* 0x0008680000000800 */
[----:B------:R-:W-:Y:S01]  /*6c10*/  MUFU.EX2 R215, R4 ;  /* 0x0000000400d77308 */ /* 0x000fe20000000800 */
[----:B---3--:R-:W-:-:S03]  /*6c20*/  FFMA.FTZ R10, R183, UR19, -R2 ;  /* 0x00000013b70a7c23 */ /* 0x008fc60008010802 */
[----:B------:R-:W3:Y:S01]  /*6c30*/  MUFU.EX2 R128, R5 ;  /* 0x0000000500807308 */ /* 0x000ee20000000800 */
[----:B--2---:R-:W-:-:S03]  /*6c40*/  FFMA.FTZ R9, R185, UR19, -R0 ;  /* 0x00000013b9097c23 */ /* 0x004fc60008010800 */
[----:B------:R2:W-:Y:S01]  /*6c50*/  MUFU.EX2 R156, R10 ;  /* 0x0000000a009c7308 */ /* 0x0005e20000000800 */
[----:B----4-:R-:W-:-:S03]  /*6c60*/  FFMA.FTZ R11, R184, UR19, -R0 ;  /* 0x00000013b80b7c23 */ /* 0x010fc60008010800 */
[----:B------:R4:W-:Y:S01]  /*6c70*/  MUFU.EX2 R180, R9 ;  /* 0x0000000900b47308 */ /* 0x0009e20000000800 */
[----:B------:R-:W-:Y:S02]  /*6c80*/  MOV R245, R212 ;  /* 0x000000d400f57202 */ /* 0x000fe40000000f00 */
[----:B------:R-:W-:Y:S01]  /*6c90*/  MOV R189, R248 ;  /* 0x000000f800bd7202 */ /* 0x000fe20000000f00 */
[----:B------:R-:W3:Y:S01]  /*6ca0*/  MUFU.EX2 R212, R11 ;  /* 0x0000000b00d47308 */ /* 0x000ee20000000800 */
[--C-:B--2---:R-:W-:Y:S01]  /*6cb0*/  FFMA.FTZ R10, R187, UR19, -R0.reuse ;  /* 0x00000013bb0a7c23 */ /* 0x104fe20008010800 */
[----:B----4-:R-:W-:-:S03]  /*6cc0*/  FFMA.FTZ R9, R186, UR19, -R0 ;  /* 0x00000013ba097c23 */ /* 0x010fc60008010800 */
[----:B------:R-:W-:Y:S04]  /*6cd0*/  MUFU.EX2 R248, R10 ;  /* 0x0000000a00f87308 */ /* 0x000fe80000000800 */
[----:B-1----:R1:W2:Y:S01]  /*6ce0*/  MUFU.EX2 R19, R9 ;  /* 0x0000000900137308 */ /* 0x0022a20000000800 */
[----:B------:R-:W-:Y:S02]  /*6cf0*/  F2FP.F16.F32.PACK_AB R4, R117, R131 ;  /* 0x000000837504723e */ /* 0x000fe400000000ff */
[----:B------:R-:W-:Y:S02]  /*6d00*/  F2FP.F16.F32.PACK_AB R6, R130, R145 ;  /* 0x000000918206723e */ /* 0x000fe400000000ff */
[----:B------:R-:W-:Y:S02]  /*6d10*/  F2FP.F16.F32.PACK_AB R5, R18, R214 ;  /* 0x000000d61205723e */ /* 0x000fe400000000ff */
[----:B---3--:R-:W-:-:S07]  /*6d20*/  F2FP.F16.F32.PACK_AB R7, R128, R215 ;  /* 0x000000d78007723e */ /* 0x008fce00000000ff */
[----:B------:R-:W-:Y:S01]  /*6d30*/  HMMA.16816.F32 R60, R4, R28, R108 ;  /* 0x0000001c043c723c */ /* 0x000fe2000000186c */
[----:B-1----:R-:W-:-:S07]  /*6d40*/  FFMA.FTZ R9, R149, UR19, -R8 ;  /* 0x0000001395097c23 */ /* 0x002fce0008010808 */
[C---:B------:R-:W-:Y:S01]  /*6d50*/  HMMA.16816.F32 R84, R4.reuse, R20, R84 ;  /* 0x000000140454723c */ /* 0x040fe20000001854 */
[----:B------:R1:W-:Y:S07]  /*6d60*/  MUFU.EX2 R167, R9 ;  /* 0x0000000900a77308 */ /* 0x0003ee0000000800 */
[C---:B------:R-:W-:Y:S08]  /*6d70*/  HMMA.16816.F32 R92, R4.reuse, R12, R92 ;  /* 0x0000000c045c723c */ /* 0x040ff0000000185c */
[----:B------:R-:W-:Y:S01]  /*6d80*/  HMMA.16816.F32 R120, R4, R24, R120 ;  /* 0x000000180478723c */ /* 0x000fe20000001878 */
[----:B-1----:R-:W-:-:S07]  /*6d90*/  FFMA.FTZ R9, R140, UR19, -R8 ;  /* 0x000000138c097c23 */ /* 0x002fce0008010808 */
[C---:B------:R-:W-:Y:S08]  /*6da0*/  HMMA.16816.F32 R56, R4.reuse, R30, R104 ;  /* 0x0000001e0438723c */ /* 0x040ff00000001868 */
[C---:B------:R-:W-:Y:S08]  /*6db0*/  HMMA.16816.F32 R68, R4.reuse, R22, R88 ;  /* 0x000000160444723c */ /* 0x040ff00000001858 */
[C---:B------:R-:W-:Y:S08]  /*6dc0*/  HMMA.16816.F32 R100, R4.reuse, R14, R100 ;  /* 0x0000000e0464723c */ /* 0x040ff00000001864 */
[----:B------:R-:W-:Y:S01]  /*6dd0*/  HMMA.16816.F32 R96, R4, R26, R96 ;  /* 0x0000001a0460723c */ /* 0x000fe20000001860 */
[----:B------:R-:W-:-:S02]  /*6de0*/  F2FP.F16.F32.PACK_AB R4, R136, R181 ;  /* 0x000000b58804723e */ /* 0x000fc400000000ff */
[----:B------:R-:W-:Y:S02]  /*6df0*/  F2FP.F16.F32.PACK_AB R5, R212, R180 ;  /* 0x000000b4d405723e */ /* 0x000fe400000000ff */
[----:B------:R-:W-:Y:S02]  /*6e00*/  F2FP.F16.F32.PACK_AB R6, R156, R17 ;  /* 0x000000119c06723e */ /* 0x000fe400000000ff */
[----:B--2---:R-:W-:Y:S02]  /*6e10*/  F2FP.F16.F32.PACK_AB R7, R19, R248 ;  /* 0x000000f81307723e */ /* 0x004fe400000000ff */
[----:B------:R-:W-:Y:S01]  /*6e20*/  MOV R187, R129 ;  /* 0x0000008100bb7202 */ /* 0x000fe20000000f00 */
[----:B------:R-:W-:Y:S01]  /*6e30*/  FFMA.FTZ R10, R148, UR19, -R8 ;  /* 0x00000013940a7c23 */ /* 0x000fe20008010808 */
[----:B------:R1:W-:Y:S03]  /*6e40*/  MUFU.EX2 R129, R9 ;  /* 0x0000000900817308 */ /* 0x0003e60000000800 */
[C---:B------:R-:W-:Y:S01]  /*6e50*/  HMMA.16816.F32 R108, R4.reuse, R28, R80 ;  /* 0x0000001c046c723c */ /* 0x040fe20000001850 */
[----:B------:R-:W-:Y:S01]  /*6e60*/  MOV R155, R244 ;  /* 0x000000f4009b7202 */ /* 0x000fe20000000f00 */
[----:B------:R2:W3:Y:S06]  /*6e70*/  MUFU.EX2 R185, R10 ;  /* 0x0000000a00b97308 */ /* 0x0004ec0000000800 */
[----:B------:R-:W-:Y:S01]  /*6e80*/  HMMA.16816.F32 R80, R4, R20, R76 ;  /* 0x000000140450723c */ /* 0x000fe2000000184c */
[----:B-1----:R-:W-:-:S07]  /*6e90*/  FFMA.FTZ R9, R168, UR19, -R3 ;  /* 0x00000013a8097c23 */ /* 0x002fce0008010803 */
[----:B------:R-:W-:Y:S01]  /*6ea0*/  HMMA.16816.F32 R88, R4, R30, R44 ;  /* 0x0000001e0458723c */ /* 0x000fe2000000182c */
[----:B------:R-:W-:Y:S01]  /*6eb0*/  LDSM.16.MT88.4 R28, [R116+0x9800] ;  /* 0x00980000741c783b */ /* 0x000fe20000004200 */
[----:B------:R1:W-:Y:S01]  /*6ec0*/  MUFU.EX2 R244, R9 ;  /* 0x0000000900f47308 */ /* 0x0003e20000000800 */
[----:B--2---:R-:W-:-:S05]  /*6ed0*/  FFMA.FTZ R10, R142, UR19, -R8 ;  /* 0x000000138e0a7c23 */ /* 0x004fca0008010808 */
[C---:B------:R-:W-:Y:S01]  /*6ee0*/  HMMA.16816.F32 R76, R4.reuse, R22, R40 ;  /* 0x00000016044c723c */ /* 0x040fe20000001828 */
[----:B------:R-:W2:Y:S07]  /*6ef0*/  LDSM.16.MT88.4 R20, [R160+0x9800] ;  /* 0x00980000a014783b */ /* 0x000eae0000004200 */
[----:B------:R-:W-:Y:S01]  /*6f00*/  HMMA.16816.F32 R48, R4, R12, R48 ;  /* 0x0000000c0430723c */ /* 0x000fe20000001830 */
[----:B-1----:R-:W-:-:S07]  /*6f10*/  FFMA.FTZ R9, R150, UR19, -R3 ;  /* 0x0000001396097c23 */ /* 0x002fce0008010803 */
[----:B------:R-:W-:Y:S01]  /*6f20*/  HMMA.16816.F32 R44, R4, R14, R36 ;  /* 0x0000000e042c723c */ /* 0x000fe20000001824 */
[----:B------:R-:W1:Y:S01]  /*6f30*/  LDSM.16.MT88.4 R12, [R173+0x9800] ;  /* 0x00980000ad0c783b */ /* 0x000e620000004200 */
[----:B------:R4:W3:Y:S04]  /*6f40*/  MUFU.EX2 R144, R10 ;  /* 0x0000000a00907308 */ /* 0x0008e80000000800 */
[----:B------:R3:W-:Y:S01]  /*6f50*/  MUFU.EX2 R147, R9 ;  /* 0x0000000900937308 */ /* 0x0007e20000000800 */
[--C-:B------:R-:W-:Y:S01]  /*6f60*/  FFMA.FTZ R11, R161, UR19, -R3.reuse ;  /* 0x00000013a10b7c23 */ /* 0x100fe20008010803 */
[----:B------:R-:W-:Y:S01]  /*6f70*/  MOV R184, R125 ;  /* 0x0000007d00b87202 */ /* 0x000fe20000000f00 */
[----:B----4-:R-:W-:Y:S01]  /*6f80*/  FFMA.FTZ R10, R159, UR19, -R3 ;  /* 0x000000139f0a7c23 */ /* 0x010fe20008010803 */
[----:B---3--:R-:W-:-:S03]  /*6f90*/  FFMA.FTZ R9, R216, UR19, -R2 ;  /* 0x00000013d8097c23 */ /* 0x008fc60008010802 */
[----:B------:R3:W-:Y:S01]  /*6fa0*/  MUFU.EX2 R16, R10 ;  /* 0x0000000a00107308 */ /* 0x0007e20000000800 */
[----:B------:R-:W-:-:S03]  /*6fb0*/  MOV R125, R237 ;  /* 0x000000ed007d7202 */ /* 0x000fc60000000f00 */
[----:B------:R4:W-:Y:S01]  /*6fc0*/  MUFU.EX2 R154, R9 ;  /* 0x00000009009a7308 */ /* 0x0009e20000000800 */
[----:B------:R-:W-:Y:S02]  /*6fd0*/  IMAD.MOV.U32 R166, RZ, RZ, R213 ;  /* 0x000000ffffa67224 */ /* 0x000fe400078e00d5 */
[----:B------:R-:W-:Y:S01]  /*6fe0*/  IMAD.MOV.U32 R237, RZ, RZ, R252 ;  /* 0x000000ffffed7224 */ /* 0x000fe200078e00fc */
[----:B------:R2:W1:Y:S01]  /*6ff0*/  MUFU.EX2 R213, R11 ;  /* 0x0000000b00d57308 */ /* 0x0004620000000800 */
[--C-:B---3--:R-:W-:Y:S01]  /*7000*/  FFMA.FTZ R10, R207, UR19, -R2.reuse ;  /* 0x00000013cf0a7c23 */ /* 0x108fe20008010802 */
[----:B----4-:R-:W-:-:S03]  /*7010*/  FFMA.FTZ R9, R162, UR19, -R2 ;  /* 0x00000013a2097c23 */ /* 0x010fc60008010802 */
[----:B------:R3:W4:Y:S04]  /*7020*/  MUFU.EX2 R188, R10 ;  /* 0x0000000a00bc7308 */ /* 0x0007280000000800 */
[----:B------:R1:W-:Y:S01]  /*7030*/  MUFU.EX2 R252, R9 ;  /* 0x0000000900fc7308 */ /* 0x0003e20000000800 */
[----:B--2---:R-:W-:Y:S01]  /*7040*/  FFMA.FTZ R11, R217, UR19, -R0 ;  /* 0x00000013d90b7c23 */ /* 0x004fe20008010800 */
[----:B------:R-:W-:Y:S02]  /*7050*/  IMAD.MOV.U32 R186, RZ, RZ, R127 ;  /* 0x000000ffffba7224 */ /* 0x000fe400078e007f */
[----:B---3--:R-:W-:Y:S01]  /*7060*/  FFMA.FTZ R10, R163, UR19, -R2 ;  /* 0x00000013a30a7c23 */ /* 0x008fe20008010802 */
[----:B-1----:R-:W-:-:S03]  /*7070*/  FFMA.FTZ R9, R218, UR19, -R0 ;  /* 0x00000013da097c23 */ /* 0x002fc60008010800 */
[----:B------:R1:W-:Y:S04]  /*7080*/  MUFU.EX2 R146, R10 ;  /* 0x0000000a00927308 */ /* 0x0003e80000000800 */
[----:B------:R2:W-:Y:S01]  /*7090*/  MUFU.EX2 R165, R9 ;  /* 0x0000000900a57308 */ /* 0x0005e20000000800 */
[----:B------:R-:W-:-:S03]  /*70a0*/  IMAD.MOV.U32 R149, RZ, RZ, R126 ;  /* 0x000000ffff957224 */ /* 0x000fc600078e007e */
[----:B------:R-:W3:Y:S01]  /*70b0*/  MUFU.EX2 R172, R11 ;  /* 0x0000000b00ac7308 */ /* 0x000ee20000000800 */
[--C-:B-1----:R-:W-:Y:S01]  /*70c0*/  FFMA.FTZ R10, R139, UR19, -R0.reuse ;  /* 0x000000138b0a7c23 */ /* 0x102fe20008010800 */
[----:B--2---:R-:W-:-:S03]  /*70d0*/  FFMA.FTZ R9, R118, UR19, -R0 ;  /* 0x0000001376097c23 */ /* 0x004fc60008010800 */
[----:B------:R-:W-:Y:S01]  /*70e0*/  MUFU.EX2 R127, R10 ;  /* 0x0000000a007f7308 */ /* 0x000fe20000000800 */
[C---:B------:R-:W-:Y:S03]  /*70f0*/  HMMA.16816.F32 R36, R4.reuse, R24, R72 ;  /* 0x000000180424723c */ /* 0x040fe60000001848 */
[----:B------:R1:W2:Y:S05]  /*7100*/  MUFU.EX2 R126, R9 ;  /* 0x00000009007e7308 */ /* 0x0002aa0000000800 */
[----:B------:R-:W-:Y:S01]  /*7110*/  HMMA.16816.F32 R40, R4, R26, R52 ;  /* 0x0000001a0428723c */ /* 0x000fe20000001834 */
[----:B------:R-:W-:Y:S01]  /*7120*/  F2FP.F16.F32.PACK_AB R4, R185, R167 ;  /* 0x000000a7b904723e */ /* 0x000fe200000000ff */
[----:B------:R-:W2:Y:S01]  /*7130*/  LDSM.16.MT88.4 R24, [R160+0xa000] ;  /* 0x00a00000a018783b */ /* 0x000ea20000004200 */
[----:B------:R-:W-:-:S02]  /*7140*/  F2FP.F16.F32.PACK_AB R6, R144, R129 ;  /* 0x000000819006723e */ /* 0x000fc400000000ff */
[----:B------:R-:W-:Y:S02]  /*7150*/  F2FP.F16.F32.PACK_AB R5, R213, R244 ;  /* 0x000000f4d505723e */ /* 0x000fe400000000ff */
[----:B------:R-:W-:Y:S01]  /*7160*/  F2FP.F16.F32.PACK_AB R7, R147, R16 ;  /* 0x000000109307723e */ /* 0x000fe200000000ff */
[----:B-1----:R-:W-:-:S06]  /*7170*/  FFMA.FTZ R9, R191, UR19, -R8 ;  /* 0x00000013bf097c23 */ /* 0x002fcc0008010808 */
        /* <DEDUP_REMOVED lines=8> */
[C---:B------:R-:W-:Y:S08]  /*7200*/  HMMA.16816.F32 R120, R4.reuse, R28, R120 ;  /* 0x0000001c0478723c */ /* 0x040ff00000001878 */
[----:B------:R-:W-:Y:S01]  /*7210*/  HMMA.16816.F32 R72, R4, R30, R96 ;  /* 0x0000001e0448723c */ /* 0x000fe20000001860 */
[----:B----4-:R-:W-:-:S02]  /*7220*/  F2FP.F16.F32.PACK_AB R4, R188, R154 ;  /* 0x0000009abc04723e */ /* 0x010fc400000000ff */
[----:B---3--:R-:W-:Y:S02]  /*7230*/  F2FP.F16.F32.PACK_AB R5, R172, R165 ;  /* 0x000000a5ac05723e */ /* 0x008fe400000000ff */
[----:B------:R-:W-:Y:S02]  /*7240*/  F2FP.F16.F32.PACK_AB R6, R146, R252 ;  /* 0x000000fc9206723e */ /* 0x000fe400000000ff */
[----:B--2---:R-:W-:-:S07]  /*7250*/  F2FP.F16.F32.PACK_AB R7, R126, R127 ;  /* 0x0000007f7e07723e */ /* 0x004fce00000000ff */
[----:B------:R-:W-:Y:S01]  /*7260*/  HMMA.16816.F32 R48, R4, R12, R48 ;  /* 0x0000000c0430723c */ /* 0x000fe20000001830 */
[----:B------:R1:W2:Y:S01]  /*7270*/  MUFU.EX2 R12, R9 ;  /* 0x00000009000c7308 */ /* 0x0002a20000000800 */
[----:B------:R-:W-:Y:S01]  /*7280*/  FFMA.FTZ R10, R190, UR19, -R8 ;  /* 0x00000013be0a7c23 */ /* 0x000fe20008010808 */
[----:B------:R-:W-:-:S05]  /*7290*/  MOV R140, R149 ;  /* 0x00000095008c7202 */ /* 0x000fca0000000f00 */
[----:B------:R-:W-:Y:S01]  /*72a0*/  HMMA.16816.F32 R108, R4, R32, R108 ;  /* 0x00000020046c723c */ /* 0x000fe2000000186c */
[----:B-1----:R-:W-:-:S07]  /*72b0*/  FFMA.FTZ R9, R197, UR19, -R3 ;  /* 0x00000013c5097c23 */ /* 0x002fce0008010803 */
[C---:B------:R-:W-:Y:S01]  /*72c0*/  HMMA.16816.F32 R100, R4.reuse, R34, R88 ;  /* 0x000000220464723c */ /* 0x040fe20000001858 */
[----:B------:R-:W1:Y:S01]  /*72d0*/  LDSM.16.MT88.4 R32, [R211+0xa000] ;  /* 0x00a00000d320783b */ /* 0x000e620000004200 */
[----:B------:R3:W-:Y:S06]  /*72e0*/  MUFU.EX2 R150, R9 ;  /* 0x0000000900967308 */ /* 0x0007ec0000000800 */
[----:B------:R-:W-:Y:S01]  /*72f0*/  HMMA.16816.F32 R96, R4, R20, R80 ;  /* 0x000000140460723c */ /* 0x000fe20000001850 */
[----:B------:R4:W1:Y:S01]  /*7300*/  MUFU.EX2 R183, R10 ;  /* 0x0000000a00b77308 */ /* 0x0008620000000800 */
[----:B------:R-:W-:-:S06]  /*7310*/  MOV R164, R245 ;  /* 0x000000f500a47202 */ /* 0x000fcc0000000f00 */
[C---:B------:R-:W-:Y:S01]  /*7320*/  HMMA.16816.F32 R92, R4.reuse, R22, R76 ;  /* 0x00000016045c723c */ /* 0x040fe2000000184c */
[----:B---3--:R-:W-:Y:S01]  /*7330*/  FFMA.FTZ R9, R194, UR19, -R3 ;  /* 0x00000013c2097c23 */ /* 0x008fe20008010803 */
[----:B--2---:R-:W-:Y:S01]  /*7340*/  IMAD.MOV.U32 R194, RZ, RZ, R12 ;  /* 0x000000ffffc27224 */ /* 0x004fe200078e000c */
[----:B------:R-:W2:Y:S05]  /*7350*/  LDSM.16.MT88.4 R20, [R173+0xa000] ;  /* 0x00a00000ad14783b */ /* 0x000eaa0000004200 */
[----:B------:R-:W-:Y:S01]  /*7360*/  HMMA.16816.F32 R44, R4, R14, R44 ;  /* 0x0000000e042c723c */ /* 0x000fe2000000182c */
[----:B------:R-:W3:Y:S01]  /*7370*/  LDSM.16.MT88.4 R12, [R116+0xa000] ;  /* 0x00a00000740c783b */ /* 0x000ee20000004200 */
[----:B----4-:R-:W-:Y:S01]  /*7380*/  FFMA.FTZ R10, R193, UR19, -R8 ;  /* 0x00000013c10a7c23 */ /* 0x010fe20008010808 */
[----:B------:R-:W-:Y:S01]  /*7390*/  IMAD.MOV.U32 R149, RZ, RZ, R156 ;  /* 0x000000ffff957224 */ /* 0x000fe200078e009c */
[----:B------:R-:W-:-:S02]  /*73a0*/  MOV R245, R237 ;  /* 0x000000ed00f57202 */ /* 0x000fc40000000f00 */
[----:B------:R-:W-:Y:S01]  /*73b0*/  MOV R156, R152 ;  /* 0x00000098009c7202 */ /* 0x000fe20000000f00 */
[----:B------:R4:W1:Y:S01]  /*73c0*/  MUFU.EX2 R237, R10 ;  /* 0x0000000a00ed7308 */ /* 0x0008620000000800 */
[----:B------:R-:W-:-:S03]  /*73d0*/  MOV R216, R129 ;  /* 0x0000008100d87202 */ /* 0x000fc60000000f00 */
[----:B------:R1:W-:Y:S01]  /*73e0*/  MUFU.EX2 R152, R9 ;  /* 0x0000000900987308 */ /* 0x0003e20000000800 */
[----:B------:R-:W-:Y:S01]  /*73f0*/  IMAD.MOV.U32 R129, RZ, RZ, R245 ;  /* 0x000000ffff817224 */ /* 0x000fe200078e00f5 */
[----:B------:R-:W-:Y:S01]  /*7400*/  MOV R168, R240 ;  /* 0x000000f000a87202 */ /* 0x000fe20000000f00 */
[--C-:B------:R-:W-:Y:S01]  /*7410*/  FFMA.FTZ R11, R196, UR19, -R3.reuse ;  /* 0x00000013c40b7c23 */ /* 0x100fe20008010803 */
[----:B----4-:R-:W-:Y:S01]  /*7420*/  FFMA.FTZ R10, R195, UR19, -R3 ;  /* 0x00000013c30a7c23 */ /* 0x010fe20008010803 */
[----:B-1----:R-:W-:-:S03]  /*7430*/  FFMA.FTZ R9, R198, UR19, -R2 ;  /* 0x00000013c6097c23 */ /* 0x002fc60008010802 */
[----:B------:R1:W-:Y:S04]  /*7440*/  MUFU.EX2 R240, R10 ;  /* 0x0000000a00f07308 */ /* 0x0003e80000000800 */
[----:B------:R4:W-:Y:S01]  /*7450*/  MUFU.EX2 R245, R9 ;  /* 0x0000000900f57308 */ /* 0x0009e20000000800 */
[----:B------:R-:W-:Y:S02]  /*7460*/  MOV R142, R153 ;  /* 0x00000099008e7202 */ /* 0x000fe40000000f00 */
[----:B------:R-:W-:Y:S02]  /*7470*/  MOV R192, R182 ;  /* 0x000000b600c07202 */ /* 0x000fe40000000f00 */
[----:B------:R2:W3:Y:S01]  /*7480*/  MUFU.EX2 R182, R11 ;  /* 0x0000000b00b67308 */ /* 0x0004e20000000800 */
[--C-:B-1----:R-:W-:Y:S01]  /*7490*/  FFMA.FTZ R10, R175, UR19, -R2.reuse ;  /* 0x00000013af0a7c23 */ /* 0x102fe20008010802 */
[----:B----4-:R-:W-:-:S03]  /*74a0*/  FFMA.FTZ R9, R174, UR19, -R2 ;  /* 0x00000013ae097c23 */ /* 0x010fc60008010802 */
[----:B------:R1:W-:Y:S04]  /*74b0*/  MUFU.EX2 R148, R10 ;  /* 0x0000000a00947308 */ /* 0x0003e80000000800 */
[----:B------:R4:W-:Y:S01]  /*74c0*/  MUFU.EX2 R218, R9 ;  /* 0x0000000900da7308 */ /* 0x0009e20000000800 */
[----:B--2---:R-:W-:Y:S01]  /*74d0*/  FFMA.FTZ R11, R141, UR19, -R0 ;  /* 0x000000138d0b7c23 */ /* 0x004fe20008010800 */
[C---:B------:R-:W-:Y:S01]  /*74e0*/  HMMA.16816.F32 R84, R4.reuse, R28, R36 ;  /* 0x0000001c0454723c */ /* 0x040fe20000001824 */
[----:B-1----:R-:W-:Y:S01]  /*74f0*/  FFMA.FTZ R10, R199, UR19, -R2 ;  /* 0x00000013c70a7c23 */ /* 0x002fe20008010802 */
[----:B----4-:R-:W-:Y:S01]  /*7500*/  FFMA.FTZ R9, R143, UR19, -R0 ;  /* 0x000000138f097c23 */ /* 0x010fe20008010800 */
[----:B------:R-:W-:Y:S02]  /*7510*/  MOV R143, R168 ;  /* 0x000000a8008f7202 */ /* 0x000fe40000000f00 */
[----:B------:R-:W-:Y:S01]  /*7520*/  MOV R168, R142 ;  /* 0x0000008e00a87202 */ /* 0x000fe20000000f00 */
[----:B------:R-:W-:Y:S01]  /*7530*/  IMAD.MOV.U32 R142, RZ, RZ, R140 ;  /* 0x000000ffff8e7224 */ /* 0x000fe200078e008c */
[----:B------:R-:W-:Y:S01]  /*7540*/  MOV R140, R119 ;  /* 0x00000077008c7202 */ /* 0x000fe20000000f00 */
[----:B------:R1:W2:Y:S04]  /*7550*/  MUFU.EX2 R36, R10 ;  /* 0x0000000a00247308 */ /* 0x0002a80000000800 */
[----:B------:R4:W-:Y:S04]  /*7560*/  MUFU.EX2 R119, R9 ;  /* 0x0000000900777308 */ /* 0x0009e80000000800 */
[----:B------:R3:W2:Y:S01]  /*7570*/  MUFU.EX2 R118, R11 ;  /* 0x0000000b00767308 */ /* 0x0006a20000000800 */
[--C-:B-1----:R-:W-:Y:S01]  /*7580*/  FFMA.FTZ R10, R158, UR19, -R0.reuse ;  /* 0x000000139e0a7c23 */ /* 0x102fe20008010800 */
[----:B----4-:R-:W-:Y:S01]  /*7590*/  FFMA.FTZ R9, R151, UR19, -R0 ;  /* 0x0000001397097c23 */ /* 0x010fe20008010800 */
[----:B------:R-:W-:Y:S01]  /*75a0*/  IMAD.MOV.U32 R151, RZ, RZ, R166 ;  /* 0x000000ffff977224 */ /* 0x000fe200078e00a6 */
[----:B------:R-:W-:Y:S01]  /*75b0*/  MOV R166, R155 ;  /* 0x0000009b00a67202 */ /* 0x000fe20000000f00 */
[----:B------:R-:W-:Y:S01]  /*75c0*/  IMAD.MOV.U32 R155, RZ, RZ, R125 ;  /* 0x000000ffff9b7224 */ /* 0x000fe200078e007d */
[----:B---3--:R-:W-:Y:S01]  /*75d0*/  MOV R11, R184 ;  /* 0x000000b8000b7202 */ /* 0x008fe20000000f00 */
[----:B------:R-:W-:Y:S01]  /*75e0*/  MUFU.EX2 R125, R10 ;  /* 0x0000000a007d7308 */ /* 0x000fe20000000800 */
[----:B------:R-:W-:Y:S01]  /*75f0*/  MOV R184, R124 ;  /* 0x0000007c00b87202 */ /* 0x000fe20000000f00 */
[----:B------:R-:W-:Y:S02]  /*7600*/  HMMA.16816.F32 R28, R4, R30, R40 ;  /* 0x0000001e041c723c */ /* 0x000fe40000001828 */
[----:B------:R-:W1:Y:S01]  /*7610*/  MUFU.EX2 R124, R9 ;  /* 0x00000009007c7308 */ /* 0x000e620000000800 */
[----:B------:R-:W-:-:S02]  /*7620*/  F2FP.F16.F32.PACK_AB R4, R183, R192 ;  /* 0x000000c0b704723e */ /* 0x000fc400000000ff */
[----:B------:R-:W-:Y:S02]  /*7630*/  F2FP.F16.F32.PACK_AB R6, R237, R194 ;  /* 0x000000c2ed06723e */ /* 0x000fe400000000ff */
[----:B------:R-:W-:Y:S02]  /*7640*/  F2FP.F16.F32.PACK_AB R5, R182, R150 ;  /* 0x00000096b605723e */ /* 0x000fe400000000ff */
[----:B------:R-:W-:Y:S01]  /*7650*/  F2FP.F16.F32.PACK_AB R7, R152, R240 ;  /* 0x000000f09807723e */ /* 0x000fe200000000ff */
[----:B--2---:R-:W-:Y:S01]  /*7660*/  IMAD.MOV.U32 R141, RZ, RZ, R36 ;  /* 0x000000ffff8d7224 */ /* 0x004fe200078e0024 */
[----:B------:R-:W-:Y:S01]  /*7670*/  MOV R153, R157 ;  /* 0x0000009d00997202 */ /* 0x000fe20000000f00 */
[----:B------:R-:W-:Y:S01]  /*7680*/  IMAD.MOV.U32 R157, RZ, RZ, R138 ;  /* 0x000000ffff9d7224 */ /* 0x000fe200078e008a */
[----:B------:R-:W-:Y:S01]  /*7690*/  MOV R207, R136 ;  /* 0x0000008800cf7202 */ /* 0x000fe20000000f00 */
[----:B------:R-:W-:Y:S01]  /*76a0*/  IMAD.MOV.U32 R159, RZ, RZ, R115 ;  /* 0x000000ffff9f7224 */ /* 0x000fe200078e0073 */
[----:B------:R-:W-:Y:S01]  /*76b0*/  MOV R136, R114 ;  /* 0x0000007200887202 */ /* 0x000fe20000000f00 */
[----:B------:R-:W-:Y:S01]  /*76c0*/  HMMA.16816.F32 R88, R4, R24, R60 ;  /* 0x000000180458723c */ /* 0x000fe2000000183c */
[----:B------:R-:W-:-:S02]  /*76d0*/  MOV R161, R113 ;  /* 0x0000007100a17202 */ /* 0x000fc40000000f00 */
[----:B------:R-:W-:-:S05]  /*76e0*/  MOV R138, R112 ;  /* 0x00000070008a7202 */ /* 0x000fca0000000f00 */
[C---:B------:R-:W-:Y:S08]  /*76f0*/  HMMA.16816.F32 R112, R4.reuse, R32, R104 ;  /* 0x000000200470723c */ /* 0x040ff00000001868 */
[C---:B------:R-:W-:Y:S08]  /*7700*/  HMMA.16816.F32 R80, R4.reuse, R26, R56 ;  /* 0x0000001a0450723c */ /* 0x040ff00000001838 */
        /* <DEDUP_REMOVED lines=8> */
[----:B-1----:R-:W-:-:S07]  /*7790*/  F2FP.F16.F32.PACK_AB R7, R124, R125 ;  /* 0x0000007d7c07723e */ /* 0x002fce00000000ff */
[C---:B------:R-:W-:Y:S08]  /*77a0*/  HMMA.16816.F32 R76, R4.reuse, R32, R108 ;  /* 0x00000020044c723c */ /* 0x040ff0000000186c */
[C---:B------:R-:W-:Y:S08]  /*77b0*/  HMMA.16816.F32 R72, R4.reuse, R34, R100 ;  /* 0x000000220448723c */ /* 0x040ff00000001864 */
[C---:B------:R-:W-:Y:S08]  /*77c0*/  HMMA.16816.F32 R68, R4.reuse, R24, R96 ;  /* 0x000000180444723c */ /* 0x040ff00000001860 */
[C---:B------:R-:W-:Y:S01]  /*77d0*/  HMMA.16816.F32 R64, R4.reuse, R26, R92 ;  /* 0x0000001a0440723c */ /* 0x040fe2000000185c */
[----:B------:R-:W1:Y:S07]  /*77e0*/  LDSM.16.MT88.4 R24, [R211+0xa800] ;  /* 0x00a80000d318783b */ /* 0x000e6e0000004200 */
[C---:B------:R-:W-:Y:S08]  /*77f0*/  HMMA.16816.F32 R48, R4.reuse, R20, R48 ;  /* 0x000000140430723c */ /* 0x040ff00000001830 */
[C---:B------:R-:W-:Y:S01]  /*7800*/  HMMA.16816.F32 R44, R4.reuse, R22, R44 ;  /* 0x00000016042c723c */ /* 0x040fe2000000182c */
[----:B------:R-:W2:Y:S07]  /*7810*/  LDSM.16.MT88.4 R20, [R160+0xa800] ;  /* 0x00a80000a014783b */ /* 0x000eae0000004200 */
[C---:B------:R-:W-:Y:S08]  /*7820*/  HMMA.16816.F32 R40, R4.reuse, R12, R84 ;  /* 0x0000000c0428723c */ /* 0x040ff00000001854 */
[----:B------:R-:W-:Y:S01]  /*7830*/  HMMA.16816.F32 R32, R4, R14, R28 ;  /* 0x0000000e0420723c */ /* 0x000fe2000000181c */
[----:B------:R-:W3:Y:S04]  /*7840*/  LDSM.16.MT88.4 R12, [R173+0xa800] ;  /* 0x00a80000ad0c783b */ /* 0x000ee80000004200 */
[----:B------:R-:W4:Y:S01]  /*7850*/  LDSM.16.MT88.4 R28, [R116+0xa800] ;  /* 0x00a80000741c783b */ /* 0x000f220000004200 */
[--C-:B------:R-:W-:Y:S01]  /*7860*/  FFMA.FTZ R10, R219, UR19, -R8.reuse ;  /* 0x00000013db0a7c23 */ /* 0x100fe20008010808 */
[----:B------:R-:W-:Y:S01]  /*7870*/  FFMA.FTZ R9, R222, UR19, -R8 ;  /* 0x00000013de097c23 */ /* 0x000fe20008010808 */
[----:B------:R-:W-:Y:S01]  /*7880*/  FFMA.FTZ R4, R226, UR19, -R3 ;  /* 0x00000013e2047c23 */ /* 0x000fe20008010803 */
[----:B------:R-:W-:-:S02]  /*7890*/  MOV R163, R207 ;  /* 0x000000cf00a37202 */ /* 0x000fc40000000f00 */
[----:B------:R-:W-:Y:S01]  /*78a0*/  MOV R162, R216 ;  /* 0x000000d800a27202 */ /* 0x000fe20000000f00 */
[----:B------:R1:W-:Y:S01]  /*78b0*/  MUFU.EX2 R207, R10 ;  /* 0x0000000a00cf7308 */ /* 0x0003e20000000800 */
[----:B------:R-:W-:Y:S01]  /*78c0*/  MOV R190, R131 ;  /* 0x0000008300be7202 */ /* 0x000fe20000000f00 */
[--C-:B------:R-:W-:Y:S01]  /*78d0*/  FFMA.FTZ R5, R223, UR19, -R3.reuse ;  /* 0x00000013df057c23 */ /* 0x100fe20008010803 */
[----:B------:R-:W-:Y:S01]  /*78e0*/  FFMA.FTZ R6, R225, UR19, -R3 ;  /* 0x00000013e1067c23 */ /* 0x000fe20008010803 */
[----:B------:R2:W-:Y:S04]  /*78f0*/  MUFU.EX2 R216, R9 ;  /* 0x0000000900d87308 */ /* 0x0005e80000000800 */
[----:B------:R2:W-:Y:S01]  /*7900*/  MUFU.EX2 R131, R4 ;  /* 0x0000000400837308 */ /* 0x0005e20000000800 */
[----:B------:R-:W-:-:S02]  /*7910*/  MOV R109, R168 ;  /* 0x000000a8006d7202 */ /* 0x000fc40000000f00 */
[----:B------:R-:W-:Y:S01]  /*7920*/  MOV R197, R130 ;  /* 0x0000008200c57202 */ /* 0x000fe20000000f00 */
[--C-:B-1----:R-:W-:Y:S01]  /*7930*/  FFMA.FTZ R10, R221, UR19, -R8.reuse ;  /* 0x00000013dd0a7c23 */ /* 0x102fe20008010808 */
[----:B--2---:R-:W-:Y:S01]  /*7940*/  FFMA.FTZ R9, R220, UR19, -R8 ;  /* 0x00000013dc097c23 */ /* 0x004fe20008010808 */
[----:B------:R-:W-:Y:S02]  /*7950*/  FFMA.FTZ R4, R224, UR19, -R3 ;  /* 0x00000013e0047c23 */ /* 0x000fe40008010803 */
[----:B------:R-:W-:Y:S04]  /*7960*/  MUFU.EX2 R217, R10 ;  /* 0x0000000a00d97308 */ /* 0x000fe80000000800 */
[----:B------:R-:W-:Y:S04]  /*7970*/  MUFU.EX2 R175, R9 ;  /* 0x0000000900af7308 */ /* 0x000fe80000000800 */
[----:B------:R-:W1:Y:S04]  /*7980*/  MUFU.EX2 R130, R5 ;  /* 0x0000000500827308 */ /* 0x000e680000000800 */
[----:B------:R2:W-:Y:S04]  /*7990*/  MUFU.EX2 R168, R6 ;  /* 0x0000000600a87308 */ /* 0x0005e80000000800 */
[----:B------:R3:W4:Y:S01]  /*79a0*/  MUFU.EX2 R174, R4 ;  /* 0x0000000400ae7308 */ /* 0x0007220000000800 */
[----:B------:R-:W-:-:S02]  /*79b0*/  MOV R120, R161 ;  /* 0x000000a100787202 */ /* 0x000fc40000000f00 */
[----:B-1----:R-:W-:Y:S02]  /*79c0*/  F2FP.F16.F32.PACK_AB R5, R131, R130 ;  /* 0x000000828305723e */ /* 0x002fe400000000ff */
[----:B--2---:R-:W-:Y:S02]  /*79d0*/  F2FP.F16.F32.PACK_AB R6, R175, R217 ;  /* 0x000000d9af06723e */ /* 0x004fe400000000ff */
[----:B---3--:R-:W-:Y:S02]  /*79e0*/  F2FP.F16.F32.PACK_AB R4, R216, R207 ;  /* 0x000000cfd804723e */ /* 0x008fe400000000ff */
[----:B----4-:R-:W-:Y:S01]  /*79f0*/  F2FP.F16.F32.PACK_AB R7, R174, R168 ;  /* 0x000000a8ae07723e */ /* 0x010fe200000000ff */
[----:B------:R-:W-:Y:S01]  /*7a00*/  IMAD.MOV.U32 R108, RZ, RZ, R142 ;  /* 0x000000ffff6c7224 */ /* 0x000fe200078e008e */
[----:B------:R-:W-:Y:S01]  /*7a10*/  MOV R139, R140 ;  /* 0x0000008c008b7202 */ /* 0x000fe20000000f00 */
        /* <DEDUP_REMOVED lines=20> */
[--C-:B------:R-:W-:Y:S01]  /*7b60*/  FFMA.FTZ R4, R234, UR19, -R2.reuse ;  /* 0x00000013ea047c23 */ /* 0x100fe20008010802 */
[----:B------:R-:W-:-:S03]  /*7b70*/  FFMA.FTZ R5, R233, UR19, -R2 ;  /* 0x00000013e9057c23 */ /* 0x000fc60008010802 */
[----:B------:R1:W-:Y:S01]  /*7b80*/  MUFU.EX2 R122, R4 ;  /* 0x00000004007a7308 */ /* 0x0003e20000000800 */
[----:B------:R-:W-:-:S03]  /*7b90*/  IMAD.MOV.U32 R195, RZ, RZ, R128 ;  /* 0x000000ffffc37224 */ /* 0x000fc600078e0080 */
[----:B------:R2:W3:Y:S01]  /*7ba0*/  MUFU.EX2 R123, R5 ;  /* 0x00000005007b7308 */ /* 0x0004e20000000800 */
[----:B------:R-:W-:Y:S01]  /*7bb0*/  MOV R222, R129 ;  /* 0x0000008100de7202 */ /* 0x000fe20000000f00 */
[----:B-1----:R-:W-:-:S04]  /*7bc0*/  FFMA.FTZ R4, R232, UR19, -R2 ;  /* 0x00000013e8047c23 */ /* 0x002fc80008010802 */
[----:B------:R1:W-:Y:S01]  /*7bd0*/  MUFU.EX2 R128, R4 ;  /* 0x0000000400807308 */ /* 0x0003e20000000800 */
[--C-:B--2---:R-:W-:Y:S01]  /*7be0*/  FFMA.FTZ R5, R231, UR19, -R2.reuse ;  /* 0x00000013e7057c23 */ /* 0x104fe20008010802 */
[----:B------:R-:W-:Y:S01]  /*7bf0*/  FFMA.FTZ R58, R235, UR19, -R2 ;  /* 0x00000013eb3a7c23 */ /* 0x000fe20008010802 */
[----:B------:R-:W-:Y:S01]  /*7c00*/  FFMA.FTZ R6, R201, UR19, -R0 ;  /* 0x00000013c9067c23 */ /* 0x000fe20008010800 */
[--C-:B------:R-:W-:Y:S01]  /*7c10*/  FFMA.FTZ R61, R236, UR19, -R2.reuse ;  /* 0x00000013ec3d7c23 */ /* 0x100fe20008010802 */
[----:B------:R2:W-:Y:S01]  /*7c20*/  MUFU.EX2 R129, R5 ;  /* 0x0000000500817308 */ /* 0x0005e20000000800 */
[--C-:B------:R-:W-:Y:S01]  /*7c30*/  FFMA.FTZ R60, R230, UR19, -R2.reuse ;  /* 0x00000013e63c7c23 */ /* 0x100fe20008010802 */
[--C-:B------:R-:W-:Y:S01]  /*7c40*/  FFMA.FTZ R59, R229, UR19, -R2.reuse ;  /* 0x00000013e53b7c23 */ /* 0x100fe20008010802 */
[--C-:B------:R-:W-:Y:S01]  /*7c50*/  FFMA.FTZ R94, R228, UR19, -R2.reuse ;  /* 0x00000013e45e7c23 */ /* 0x100fe20008010802 */
[----:B------:R-:W-:Y:S01]  /*7c60*/  FFMA.FTZ R98, R227, UR19, -R2 ;  /* 0x00000013e3627c23 */ /* 0x000fe20008010802 */
[----:B-1----:R-:W-:Y:S01]  /*7c70*/  FFMA.FTZ R4, R202, UR19, -R0 ;  /* 0x00000013ca047c23 */ /* 0x002fe20008010800 */
[--C-:B------:R-:W-:Y:S01]  /*7c80*/  FFMA.FTZ R97, R177, UR19, -R2.reuse ;  /* 0x00000013b1617c23 */ /* 0x100fe20008010802 */
[----:B------:R-:W-:Y:S01]  /*7c90*/  FFMA.FTZ R96, R176, UR19, -R2 ;  /* 0x00000013b0607c23 */ /* 0x000fe20008010802 */
[--C-:B------:R-:W-:Y:S01]  /*7ca0*/  FFMA.FTZ R57, R210, UR19, -R0.reuse ;  /* 0x00000013d2397c23 */ /* 0x100fe20008010800 */
[----:B------:R1:W-:Y:S01]  /*7cb0*/  MUFU.EX2 R62, R4 ;  /* 0x00000004003e7308 */ /* 0x0003e20000000800 */
[--C-:B--2---:R-:W-:Y:S01]  /*7cc0*/  FFMA.FTZ R5, R205, UR19, -R0.reuse ;  /* 0x00000013cd057c23 */ /* 0x104fe20008010800 */
[--C-:B------:R-:W-:Y:S01]  /*7cd0*/  FFMA.FTZ R56, R209, UR19, -R0.reuse ;  /* 0x00000013d1387c23 */ /* 0x100fe20008010800 */
[--C-:B------:R-:W-:Y:S01]  /*7ce0*/  FFMA.FTZ R39, R206, UR19, -R0.reuse ;  /* 0x00000013ce277c23 */ /* 0x100fe20008010800 */
[--C-:B------:R-:W-:Y:S01]  /*7cf0*/  FFMA.FTZ R38, R204, UR19, -R0.reuse ;  /* 0x00000013cc267c23 */ /* 0x100fe20008010800 */
[--C-:B------:R-:W-:Y:S01]  /*7d00*/  FFMA.FTZ R95, R203, UR19, -R0.reuse ;  /* 0x00000013cb5f7c23 */ /* 0x100fe20008010800 */
[--C-:B------:R-:W-:Y:S01]  /*7d10*/  FFMA.FTZ R99, R200, UR19, -R0.reuse ;  /* 0x00000013c8637c23 */ /* 0x100fe20008010800 */
[--C-:B------:R-:W-:Y:S01]  /*7d20*/  FFMA.FTZ R101, R179, UR19, -R0.reuse ;  /* 0x00000013b3657c23 */ /* 0x100fe20008010800 */
[----:B------:R-:W-:Y:S01]  /*7d30*/  FFMA.FTZ R100, R178, UR19, -R0 ;  /* 0x00000013b2647c23 */ /* 0x000fe20008010800 */
[----:B------:R-:W-:Y:S01]  /*7d40*/  FFMA.FTZ R2, R246, UR19, -R8 ;  /* 0x00000013f6027c23 */ /* 0x000fe20008010808 */
[----:B------:R-:W2:Y:S01]  /*7d50*/  MUFU.EX2 R63, R6 ;  /* 0x00000006003f7308 */ /* 0x000ea20000000800 */
[----:B-1----:R-:W-:Y:S01]  /*7d60*/  FFMA.FTZ R4, R208, UR19, -R0 ;  /* 0x00000013d0047c23 */ /* 0x002fe20008010800 */
[----:B------:R-:W-:-:S02]  /*7d70*/  FFMA.FTZ R0, R247, UR19, -R8 ;  /* 0x00000013f7007c23 */ /* 0x000fc40008010808 */
[----:B------:R-:W-:Y:S01]  /*7d80*/  MUFU.EX2 R92, R5 ;  /* 0x00000005005c7308 */ /* 0x000fe20000000800 */
[----:B------:R-:W-:-:S03]  /*7d90*/  MOV R221, R219 ;  /* 0x000000db00dd7202 */ /* 0x000fc60000000f00 */
[----:B------:R-:W1:Y:S01]  /*7da0*/  MUFU.EX2 R93, R4 ;  /* 0x00000004005d7308 */ /* 0x000e620000000800 */
[----:B------:R-:W-:-:S03]  /*7db0*/  MOV R219, R103 ;  /* 0x0000006700db7202 */ /* 0x000fc60000000f00 */
[----:B------:R4:W-:Y:S01]  /*7dc0*/  MUFU.EX2 R121, R0 ;  /* 0x0000000000797308 */ /* 0x0009e20000000800 */
[----:B------:R-:W-:-:S03]  /*7dd0*/  IMAD.MOV.U32 R103, RZ, RZ, R109 ;  /* 0x000000ffff677224 */ /* 0x000fc600078e006d */
[----:B------:R3:W1:Y:S01]  /*7de0*/  MUFU.EX2 R110, R2 ;  /* 0x00000002006e7308 */ /* 0x0006620000000800 */
[----:B------:R-:W-:Y:S01]  /*7df0*/  MOV R109, R151 ;  /* 0x00000097006d7202 */ /* 0x000fe20000000f00 */
[----:B------:R-:W-:Y:S01]  /*7e00*/  IMAD.MOV.U32 R151, RZ, RZ, R11 ;  /* 0x000000ffff977224 */ /* 0x000fe200078e000b */
[----:B------:R-:W-:Y:S01]  /*7e10*/  MOV R11, R143 ;  /* 0x0000008f000b7202 */ /* 0x000fe20000000f00 */
[----:B----4-:R-:W-:Y:S01]  /*7e20*/  FFMA.FTZ R0, R242, UR19, -R8 ;  /* 0x00000013f2007c23 */ /* 0x010fe20008010808 */
[--C-:B---3--:R-:W-:Y:S01]  /*7e30*/  FFMA.FTZ R2, R222, UR19, -R3.reuse ;  /* 0x00000013de027c23 */ /* 0x108fe20008010803 */
[----:B------:R-:W-:Y:S01]  /*7e40*/  IMAD.MOV.U32 R222, RZ, RZ, R102 ;  /* 0x000000ffffde7224 */ /* 0x000fe200078e0066 */
[----:B------:R-:W-:Y:S01]  /*7e50*/  MOV R102, R108 ;  /* 0x0000006c00667202 */ /* 0x000fe20000000f00 */
[----:B------:R3:W-:Y:S01]  /*7e60*/  MUFU.EX2 R111, R0 ;  /* 0x00000000006f7308 */ /* 0x0007e20000000800 */
[----:B------:R-:W-:Y:S02]  /*7e70*/  MOV R108, R120 ;  /* 0x00000078006c7202 */ /* 0x000fe40000000f00 */
[----:B------:R-:W-:Y:S01]  /*7e80*/  MOV R220, R222 ;  /* 0x000000de00dc7202 */ /* 0x000fe20000000f00 */
[----:B------:R-:W-:Y:S01]  /*7e90*/  IMAD.MOV.U32 R222, RZ, RZ, R102 ;  /* 0x000000ffffde7224 */ /* 0x000fe200078e0066 */
[----:B------:R-:W-:Y:S01]  /*7ea0*/  MOV R143, R191 ;  /* 0x000000bf008f7202 */ /* 0x000fe20000000f00 */
[----:B------:R4:W-:Y:S01]  /*7eb0*/  MUFU.EX2 R102, R2 ;  /* 0x0000000200667308 */ /* 0x0009e20000000800 */
[----:B------:R-:W-:Y:S01]  /*7ec0*/  F2FP.F16.F32.PACK_AB R4, R123, R122 ;  /* 0x0000007a7b04723e */ /* 0x000fe200000000ff */
[----:B---3--:R-:W-:Y:S01]  /*7ed0*/  FFMA.FTZ R0, R221, UR19, -R3 ;  /* 0x00000013dd007c23 */ /* 0x008fe20008010803 */
[----:B------:R-:W-:-:S02]  /*7ee0*/  MOV R221, R219 ;  /* 0x000000db00dd7202 */ /* 0x000fc40000000f00 */
[----:B------:R-:W-:Y:S02]  /*7ef0*/  MOV R219, R103 ;  /* 0x0000006700db7202 */ /* 0x000fe40000000f00 */
[----:B------:R-:W-:Y:S01]  /*7f00*/  MOV R103, R108 ;  /* 0x0000006c00677202 */ /* 0x000fe20000000f00 */
[----:B------:R-:W-:Y:S01]  /*7f10*/  IMAD.MOV.U32 R108, RZ, RZ, R109 ;  /* 0x000000ffff6c7224 */ /* 0x000fe200078e006d */
[----:B------:R-:W-:Y:S01]  /*7f20*/  MOV R109, R151 ;  /* 0x00000097006d7202 */ /* 0x000fe20000000f00 */
[----:B----4-:R-:W-:Y:S01]  /*7f30*/  FFMA.FTZ R2, R220, UR19, -R3 ;  /* 0x00000013dc027c23 */ /* 0x010fe20008010803 */
[----:B------:R-:W-:Y:S01]  /*7f40*/  MOV R151, R11 ;  /* 0x0000000b00977202 */ /* 0x000fe20000000f00 */
[----:B------:R-:W-:Y:S01]  /*7f50*/  IMAD.MOV.U32 R220, RZ, RZ, R222 ;  /* 0x000000ffffdc7224 */ /* 0x000fe200078e00de */
[----:B--2---:R-:W-:Y:S02]  /*7f60*/  F2FP.F16.F32.PACK_AB R5, R63, R62 ;  /* 0x0000003e3f05723e */ /* 0x004fe400000000ff */
[----:B------:R-:W-:-:S02]  /*7f70*/  F2FP.F16.F32.PACK_AB R6, R129, R128 ;  /* 0x000000808106723e */ /* 0x000fc400000000ff */
[----:B-1----:R-:W-:Y:S02]  /*7f80*/  F2FP.F16.F32.PACK_AB R7, R93, R92 ;  /* 0x0000005c5d07723e */ /* 0x002fe400000000ff */
[----:B------:R-:W-:Y:S02]  /*7f90*/  MOV R10, R221 ;  /* 0x000000dd000a7202 */ /* 0x000fe40000000f00 */
[----:B------:R-:W-:Y:S01]  /*7fa0*/  MOV R222, R103 ;  /* 0x0000006700de7202 */ /* 0x000fe20000000f00 */
[----:B------:R-:W-:Y:S01]  /*7fb0*/  IMAD.MOV.U32 R11, RZ, RZ, R143 ;  /* 0x000000ffff0b7224 */ /* 0x000fe200078e008f */
[----:B------:R-:W-:Y:S01]  /*7fc0*/  MOV R221, R219 ;  /* 0x000000db00dd7202 */ /* 0x000fe20000000f00 */
[----:B------:R-:W-:Y:S01]  /*7fd0*/  IMAD.MOV.U32 R219, RZ, RZ, R108 ;  /* 0x000000ffffdb7224 */ /* 0x000fe200078e006c */
[----:B------:R-:W-:Y:S02]  /*7fe0*/  MOV R103, R109 ;  /* 0x0000006d00677202 */ /* 0x000fe40000000f00 */
[----:B------:R-:W-:-:S02]  /*7ff0*/  MOV R109, R151 ;  /* 0x00000097006d7202 */ /* 0x000fc40000000f00 */
[----:B------:R-:W-:Y:S02]  /*8000*/  MOV R143, R240 ;  /* 0x000000f0008f7202 */ /* 0x000fe40000000f00 */
[----:B------:R-:W-:Y:S01]  /*8010*/  MOV R225, R220 ;  /* 0x000000dc00e17202 */ /* 0x000fe20000000f00 */
[C---:B------:R-:W-:Y:S01]  /*8020*/  HMMA.16816.F32 R52, R4.reuse, R12, R48 ;  /* 0x0000000c0434723c */ /* 0x040fe20000001830 */
[----:B------:R-:W-:Y:S01]  /*8030*/  MOV R226, R221 ;  /* 0x000000dd00e27202 */ /* 0x000fe20000000f00 */
[----:B------:R-:W-:Y:S01]  /*8040*/  IMAD.MOV.U32 R151, RZ, RZ, R11 ;  /* 0x000000ffff977224 */ /* 0x000fe200078e000b */
[----:B------:R-:W-:Y:S01]  /*8050*/  MOV R11, R143 ;  /* 0x0000008f000b7202 */ /* 0x000fe20000000f00 */
[----:B------:R-:W-:Y:S01]  /*8060*/  IMAD.MOV.U32 R223, RZ, RZ, R222 ;  /* 0x000000ffffdf7224 */ /* 0x000fe200078e00de */
[----:B------:R-:W-:Y:S01]  /*8070*/  MOV R220, R219 ;  /* 0x000000db00dc7202 */ /* 0x000fe20000000f00 */
[----:B------:R-:W-:Y:S01]  /*8080*/  IMAD.MOV.U32 R222, RZ, RZ, R109 ;  /* 0x000000ffffde7224 */ /* 0x000fe200078e006d */
[----:B------:R-:W-:Y:S01]  /*8090*/  MOV R143, R199 ;  /* 0x000000c7008f7202 */ /* 0x000fe20000000f00 */
[C---:B------:R-:W-:Y:S01]  /*80a0*/  HMMA.16816.F32 R48, R4.reuse, R14, R44 ;  /* 0x0000000e0430723c */ /* 0x040fe2000000182c */
[----:B------:R-:W-:Y:S01]  /*80b0*/  IMAD.MOV.U32 R199, RZ, RZ, R237 ;  /* 0x000000ffffc77224 */ /* 0x000fe200078e00ed */
[----:B------:R-:W-:Y:S01]  /*80c0*/  MOV R221, R103 ;  /* 0x0000006700dd7202 */ /* 0x000fe20000000f00 */
[----:B------:R-:W-:Y:S01]  /*80d0*/  IMAD.MOV.U32 R191, RZ, RZ, R252 ;  /* 0x000000ffffbf7224 */ /* 0x000fe200078e00fc */
[----:B------:R-:W-:Y:S01]  /*80e0*/  MOV R219, R151 ;  /* 0x0000009700db7202 */ /* 0x000fe20000000f00 */
[----:B------:R-:W2:Y:S03]  /*80f0*/  LDL.LU R252, [R1+0x104] ;  /* 0x0001040001fc7983 */ /* 0x000ea60000300800 */
[----:B------:R-:W-:Y:S01]  /*8100*/  HMMA.16816.F32 R44, R4, R28, R40 ;  /* 0x0000001c042c723c */ /* 0x000fe20000001828 */
[----:B------:R-:W-:Y:S01]  /*8110*/  FFMA.FTZ R28, R225, UR19, -R3 ;  /* 0x00000013e11c7c23 */ /* 0x000fe20008010803 */
[----:B------:R-:W-:Y:S01]  /*8120*/  IMAD.MOV.U32 R225, RZ, RZ, R226 ;  /* 0x000000ffffe17224 */ /* 0x000fe200078e00e2 */
[----:B------:R-:W-:Y:S01]  /*8130*/  MOV R226, R220 ;  /* 0x000000dc00e27202 */ /* 0x000fe20000000f00 */
[----:B------:R-:W3:Y:S01]  /*8140*/  LDL.LU R240, [R1+0x100] ;  /* 0x0001000001f07983 */ /* 0x000ee20000300800 */
[----:B------:R-:W-:Y:S01]  /*8150*/  MOV R220, R222 ;  /* 0x000000de00dc7202 */ /* 0x000fe20000000f00 */
[----:B------:R-:W-:Y:S01]  /*8160*/  IMAD.MOV.U32 R222, RZ, RZ, R141 ;  /* 0x000000ffffde7224 */ /* 0x000fe200078e008d */
[----:B------:R-:W-:Y:S01]  /*8170*/  MOV R224, R223 ;  /* 0x000000df00e07202 */ /* 0x000fe20000000f00 */
[----:B------:R-:W-:Y:S01]  /*8180*/  IMAD.MOV.U32 R223, RZ, RZ, R221 ;  /* 0x000000ffffdf7224 */ /* 0x000fe200078e00dd */
[----:B------:R-:W-:Y:S01]  /*8190*/  MOV R141, R199 ;  /* 0x000000c7008d7202 */ /* 0x000fe20000000f00 */
[----:B------:R-:W4:Y:S01]  /*81a0*/  LDL.LU R237, [R1+0xfc] ;  /* 0x0000fc0001ed7983 */ /* 0x000f220000300800 */
[----:B------:R-:W-:-:S02]  /*81b0*/  MOV R221, R219 ;  /* 0x000000db00dd7202 */ /* 0x000fc40000000f00 */
[----:B------:R-:W-:Y:S01]  /*81c0*/  MOV R199, R196 ;  /* 0x000000c400c77202 */ /* 0x000fe20000000f00 */
[----:B------:R-:W-:Y:S01]  /*81d0*/  IMAD.MOV.U32 R196, RZ, RZ, R139 ;  /* 0x000000ffffc47224 */ /* 0x000fe200078e008b */
[----:B------:R-:W-:Y:S01]  /*81e0*/  MOV R219, R143 ;  /* 0x0000008f00db7202 */ /* 0x000fe20000000f00 */
[----:B------:R-:W-:Y:S01]  /*81f0*/  IMAD.MOV.U32 R143, RZ, RZ, R198 ;  /* 0x000000ffff8f7224 */ /* 0x000fe200078e00c6 */
[----:B------:R-:W-:Y:S01]  /*8200*/  MOV R139, R142 ;  /* 0x0000008e008b7202 */ /* 0x000fe20000000f00 */
[----:B------:R-:W-:Y:S01]  /*8210*/  HMMA.16816.F32 R76, R4, R24, R76 ;  /* 0x00000018044c723c */ /* 0x000fe2000000184c */
[----:B------:R-:W-:-:S07]  /*8220*/  MOV R198, R193 ;  /* 0x000000c100c67202 */ /* 0x000fce0000000f00 */
[----:B------:R-:W-:Y:S01]  /*8230*/  HMMA.16816.F32 R72, R4, R26, R72 ;  /* 0x0000001a0448723c */ /* 0x000fe20000001848 */
[----:B------:R-:W-:-:S07]  /*8240*/  MOV R142, R149 ;  /* 0x00000095008e7202 */ /* 0x000fce0000000f00 */
[----:B------:R-:W-:Y:S01]  /*8250*/  HMMA.16816.F32 R68, R4, R20, R68 ;  /* 0x000000140444723c */ /* 0x000fe20000001844 */
[----:B------:R-:W-:Y:S01]  /*8260*/  MOV R193, R161 ;  /* 0x000000a100c17202 */ /* 0x000fe20000000f00 */
[----:B------:R-:W-:Y:S01]  /*8270*/  IMAD.MOV.U32 R161, RZ, RZ, R140 ;  /* 0x000000ffffa17224 */ /* 0x000fe200078e008c */
[----:B------:R-:W-:-:S05]  /*8280*/  MOV R149, R19 ;  /* 0x0000001300957202 */ /* 0x000fca0000000f00 */
[C---:B------:R-:W-:Y:S01]  /*8290*/  HMMA.16816.F32 R64, R4.reuse, R22, R64 ;  /* 0x000000160440723c */ /* 0x040fe20000001840 */
[----:B------:R-:W2:Y:S04]  /*82a0*/  LDL.LU R19, [R1+0xf8] ;  /* 0x0000f80001137983 */ /* 0x000ea80000300800 */
[----:B------:R-:W3:Y:S03]  /*82b0*/  LDL.LU R140, [R1+0x90] ;  /* 0x00009000018c7983 */ /* 0x000ee60000300800 */
[----:B------:R-:W-:Y:S01]  /*82c0*/  HMMA.16816.F32 R40, R4, R30, R32 ;  /* 0x0000001e0428723c */ /* 0x000fe20000001820 */
[----:B------:R-:W-:Y:S01]  /*82d0*/  FADD.FTZ R4, R225, R224 ;  /* 0x000000e0e1047221 */ /* 0x000fe20000010000 */
[----:B------:R-:W-:Y:S01]  /*82e0*/  IMAD.MOV.U32 R224, RZ, RZ, R223 ;  /* 0x000000ffffe07224 */ /* 0x000fe200078e00df */
[----:B------:R-:W-:Y:S01]  /*82f0*/  MOV R225, R221 ;  /* 0x000000dd00e17202 */ /* 0x000fe20000000f00 */
[----:B------:R-:W-:Y:S01]  /*8300*/  IMAD.MOV.U32 R221, RZ, RZ, R222 ;  /* 0x000000ffffdd7224 */ /* 0x000fe200078e00de */
[----:B------:R-:W-:Y:S01]  /*8310*/  MOV R223, R199 ;  /* 0x000000c700df7202 */ /* 0x000fe20000000f00 */
[----:B------:R-:W-:Y:S01]  /*8320*/  IMAD.MOV.U32 R232, RZ, RZ, R184 ;  /* 0x000000ffffe87224 */ /* 0x000fe200078e00b8 */
[----:B------:R-:W-:Y:S01]  /*8330*/  MOV R37, R220 ;  /* 0x000000dc00257202 */ /* 0x000fe20000000f00 */
[----:B------:R-:W1:Y:S01]  /*8340*/  LDSM.16.MT88.4 R20, [R160+0xb000] ;  /* 0x00b00000a014783b */ /* 0x000e620000004200 */
[----:B------:R-:W-:-:S02]  /*8350*/  MOV R222, R141 ;  /* 0x0000008d00de7202 */ /* 0x000fc40000000f00 */
[----:B------:R-:W-:Y:S01]  /*8360*/  MOV R199, R139 ;  /* 0x0000008b00c77202 */ /* 0x000fe20000000f00 */
[----:B------:R-:W-:Y:S01]  /*8370*/  FFMA.FTZ R9, R241, UR19, -R8 ;  /* 0x00000013f1097c23 */ /* 0x000fe20008010808 */
        /* <DEDUP_REMOVED lines=9> */
[----:B------:R2:W-:Y:S01]  /*8410*/  MUFU.EX2 R108, R0 ;  /* 0x00000000006c7308 */ /* 0x0005e20000000800 */
[----:B------:R-:W-:Y:S01]  /*8420*/  FFMA.FTZ R36, R249, UR19, -R8 ;  /* 0x00000013f9247c23 */ /* 0x000fe20008010808 */
[----:B------:R-:W1:Y:S04]  /*8430*/  LDSM.16.MT88.4 R24, [R211+0xb000] ;  /* 0x00b00000d318783b */ /* 0x000e680000004200 */
[----:B------:R-:W1:Y:S01]  /*8440*/  LDSM.16.MT88.4 R12, [R173+0xb000] ;  /* 0x00b00000ad0c783b */ /* 0x000e620000004200 */
[----:B---3--:R-:W-:-:S02]  /*8450*/  MOV R139, R140 ;  /* 0x0000008c008b7202 */ /* 0x008fc40000000f00 */
[----:B------:R-:W-:Y:S02]  /*8460*/  MOV R140, R171 ;  /* 0x000000ab008c7202 */ /* 0x000fe40000000f00 */
[----:B------:R3:W5:Y:S04]  /*8470*/  LDL.LU R171, [R1+0xf4] ;  /* 0x0000f40001ab7983 */ /* 0x0007680000300800 */
[----:B------:R-:W4:Y:S04]  /*8480*/  LDL.LU R186, [R1+0x98] ;  /* 0x0000980001ba7983 */ /* 0x000f280000300800 */
[----:B------:R-:W3:Y:S01]  /*8490*/  LDL.LU R187, [R1+0x84] ;  /* 0x0000840001bb7983 */ /* 0x000ee20000300800 */
[----:B------:R-:W-:Y:S01]  /*84a0*/  MOV R236, R139 ;  /* 0x0000008b00ec7202 */ /* 0x000fe20000000f00 */
[----:B------:R-:W-:Y:S01]  /*84b0*/  FADD.FTZ R31, R224, R37 ;  /* 0x00000025e01f7221 */ /* 0x000fe20000010000 */
[----:B------:R-:W-:Y:S01]  /*84c0*/  MOV R201, R142 ;  /* 0x0000008e00c97202 */ /* 0x000fe20000000f00 */
[----:B------:R-:W-:-:S02]  /*84d0*/  IMAD.MOV.U32 R235, RZ, RZ, R140 ;  /* 0x000000ffffeb7224 */ /* 0x000fc400078e008c */
[----:B------:R-:W-:Y:S01]  /*84e0*/  FADD.FTZ R32, R236, R31 ;  /* 0x0000001fec207221 */ /* 0x000fe20000010000 */
[----:B------:R-:W-:Y:S01]  /*84f0*/  MOV R236, R201 ;  /* 0x000000c900ec7202 */ /* 0x000fe20000000f00 */
[----:B------:R-:W-:Y:S01]  /*8500*/  IMAD.MOV.U32 R233, RZ, RZ, R196 ;  /* 0x000000ffffe97224 */ /* 0x000fe200078e00c4 */
[----:B------:R-:W-:Y:S01]  /*8510*/  MOV R201, R235 ;  /* 0x000000eb00c97202 */ /* 0x000fe20000000f00 */
[----:B------:R-:W-:Y:S01]  /*8520*/  FADD.FTZ R37, R226, R225 ;  /* 0x000000e1e2257221 */ /* 0x000fe20000010000 */
[----:B------:R-:W-:Y:S01]  /*8530*/  MOV R234, R198 ;  /* 0x000000c600ea7202 */ /* 0x000fe20000000f00 */
[----:B------:R-:W-:Y:S01]  /*8540*/  IMAD.MOV.U32 R225, RZ, RZ, R143 ;  /* 0x000000ffffe17224 */ /* 0x000fe200078e008f */
[----:B------:R-:W-:Y:S02]  /*8550*/  MOV R224, R199 ;  /* 0x000000c700e07202 */ /* 0x000fe40000000f00 */
[----:B------:R-:W-:Y:S01]  /*8560*/  MOV R226, R141 ;  /* 0x0000008d00e27202 */ /* 0x000fe20000000f00 */
[----:B------:R-:W-:-:S04]  /*8570*/  FADD.FTZ R30, R137, R4 ;  /* 0x00000004891e7221 */ /* 0x000fc80000010000 */
[----:B--2---:R-:W-:Y:S01]  /*8580*/  FADD.FTZ R30, R19, R30 ;  /* 0x0000001e131e7221 */ /* 0x004fe20000010000 */
[----:B------:R2:W1:Y:S01]  /*8590*/  MUFU.EX2 R120, R9 ;  /* 0x0000000900787308 */ /* 0x0004620000000800 */
[----:B------:R-:W-:Y:S01]  /*85a0*/  FFMA.FTZ R0, R10, UR19, -R3 ;  /* 0x000000130a007c23 */ /* 0x000fe20008010803 */
[--C-:B------:R-:W-:Y:S01]  /*85b0*/  FFMA.FTZ R35, R243, UR19, -R8.reuse ;  /* 0x00000013f3237c23 */ /* 0x100fe20008010808 */
[--C-:B------:R-:W-:Y:S01]  /*85c0*/  FFMA.FTZ R34, R239, UR19, -R8.reuse ;  /* 0x00000013ef227c23 */ /* 0x100fe20008010808 */
[----:B------:R-:W-:Y:S01]  /*85d0*/  FFMA.FTZ R33, R238, UR19, -R8 ;  /* 0x00000013ee217c23 */ /* 0x000fe20008010808 */
[----:B----4-:R-:W-:Y:S01]  /*85e0*/  MOV R202, R186 ;  /* 0x000000ba00ca7202 */ /* 0x010fe20000000f00 */
[----:B--2---:R-:W2:Y:S01]  /*85f0*/  LDSM.16.MT88.4 R8, [R116+0xb000] ;  /* 0x00b000007408783b */ /* 0x004ea20000004200 */
[----:B---3--:R-:W-:-:S03]  /*8600*/  MOV R231, R187 ;  /* 0x000000bb00e77202 */ /* 0x008fc60000000f00 */
[----:B------:R-:W-:Y:S01]  /*8610*/  IMAD.MOV.U32 R235, RZ, RZ, R202 ;  /* 0x000000ffffeb7224 */ /* 0x000fe200078e00ca */
[----:B------:R-:W-:Y:S02]  /*8620*/  MOV R202, R231 ;  /* 0x000000e700ca7202 */ /* 0x000fe40000000f00 */
        /* <DEDUP_REMOVED lines=16> */
[----:B------:R-:W-:Y:S02]  /*8730*/  IMAD.MOV.U32 R162, RZ, RZ, R16 ;  /* 0x000000ffffa27224 */ /* 0x000fe400078e0010 */
[----:B------:R-:W3:Y:S04]  /*8740*/  LDL.LU R16, [R1+0xf0] ;  /* 0x0000f00001107983 */ /* 0x000ee80000300800 */
[----:B------:R-:W4:Y:S01]  /*8750*/  LDL.LU R19, [R1+0xec] ;  /* 0x0000ec0001137983 */ /* 0x000f220000300800 */
[----:B------:R-:W-:Y:S04]  /*8760*/  MUFU.EX2 R109, R2 ;  /* 0x00000002006d7308 */ /* 0x000fe80000000800 */
[----:B------:R-:W2:Y:S01]  /*8770*/  MUFU.EX2 R103, R0 ;  /* 0x0000000000677308 */ /* 0x000ea20000000800 */
[----:B------:R-:W-:Y:S01]  /*8780*/  FADD.FTZ R5, R135, R132 ;  /* 0x0000008487057221 */ /* 0x000fe20000010000 */
[----:B------:R-:W-:-:S02]  /*8790*/  F2FP.F16.F32.PACK_AB R4, R110, R121 ;  /* 0x000000796e04723e */ /* 0x000fc400000000ff */
[----:B-1----:R-:W-:Y:S01]  /*87a0*/  F2FP.F16.F32.PACK_AB R6, R120, R111 ;  /* 0x0000006f7806723e */ /* 0x002fe200000000ff */
[----:B------:R-:W-:Y:S01]  /*87b0*/  FADD.FTZ R29, R133, R5 ;  /* 0x00000005851d7221 */ /* 0x000fe20000010000 */
[----:B------:R-:W-:Y:S02]  /*87c0*/  F2FP.F16.F32.PACK_AB R5, R108, R102 ;  /* 0x000000666c05723e */ /* 0x000fe400000000ff */
[----:B--2---:R-:W-:Y:S01]  /*87d0*/  F2FP.F16.F32.PACK_AB R7, R103, R109 ;  /* 0x0000006d6707723e */ /* 0x004fe200000000ff */
[----:B------:R-:W-:Y:S04]  /*87e0*/  MUFU.EX2 R39, R39 ;  /* 0x0000002700277308 */ /* 0x000fe80000000800 */
[----:B------:R-:W-:Y:S02]  /*87f0*/  MUFU.EX2 R38, R38 ;  /* 0x0000002600267308 */ /* 0x000fe40000000800 */
[C---:B------:R-:W-:Y:S02]  /*8800*/  HMMA.16816.F32 R140, R4.reuse, R22, R80 ;  /* 0x00000016048c723c */ /* 0x040fe40000001850 */
[----:B------:R-:W-:Y:S04]  /*8810*/  MUFU.EX2 R80, R61 ;  /* 0x0000003d00507308 */ /* 0x000fe80000000800 */
[----:B------:R-:W-:Y:S04]  /*8820*/  MUFU.EX2 R82, R60 ;  /* 0x0000003c00527308 */ /* 0x000fe80000000800 */
[----:B------:R-:W1:Y:S04]  /*8830*/  MUFU.EX2 R81, R58 ;  /* 0x0000003a00517308 */ /* 0x000e680000000800 */
[----:B------:R-:W-:Y:S04]  /*8840*/  MUFU.EX2 R83, R59 ;  /* 0x0000003b00537308 */ /* 0x000fe80000000800 */
[----:B------:R-:W-:Y:S04]  /*8850*/  MUFU.EX2 R61, R57 ;  /* 0x00000039003d7308 */ /* 0x000fe80000000800 */
[----:B------:R2:W1:Y:S01]  /*8860*/  MUFU.EX2 R60, R56 ;  /* 0x00000038003c7308 */ /* 0x0004620000000800 */
[----:B------:R-:W-:Y:S01]  /*8870*/  MOV R196, R185 ;  /* 0x000000b900c47202 */ /* 0x000fe20000000f00 */
[----:B------:R-:W-:Y:S01]  /*8880*/  IMAD.MOV.U32 R199, RZ, RZ, R136 ;  /* 0x000000ffffc77224 */ /* 0x000fe200078e0088 */
[----:B------:R-:W-:Y:S01]  /*8890*/  MOV R198, R138 ;  /* 0x0000008a00c67202 */ /* 0x000fe20000000f00 */
[----:B------:R-:W-:Y:S01]  /*88a0*/  HMMA.16816.F32 R176, R4, R24, R112 ;  /* 0x0000001804b0723c */ /* 0x000fe20000001870 */
[----:B------:R-:W-:Y:S01]  /*88b0*/  MOV R227, R161 ;  /* 0x000000a100e37202 */ /* 0x000fe20000000f00 */
[----:B------:R-:W-:Y:S01]  /*88c0*/  FADD.FTZ R32, R235, R32 ;  /* 0x00000020eb207221 */ /* 0x000fe20000010000 */
[----:B------:R-:W-:-:S05]  /*88d0*/  IMAD.MOV.U32 R208, RZ, RZ, R189 ;  /* 0x000000ffffd07224 */ /* 0x000fca00078e00bd */
[----:B------:R-:W-:Y:S01]  /*88e0*/  HMMA.16816.F32 R184, R4, R26, R104 ;  /* 0x0000001a04b8723c */ /* 0x000fe20000001868 */
[----:B------:R-:W-:-:S07]  /*88f0*/  MOV R228, R224 ;  /* 0x000000e000e47202 */ /* 0x000fce0000000f00 */
[----:B------:R-:W-:Y:S01]  /*8900*/  HMMA.16816.F32 R136, R4, R20, R88 ;  /* 0x000000140488723c */ /* 0x000fe20000001858 */
[----:B------:R-:W-:-:S07]  /*8910*/  IMAD.MOV.U32 R229, RZ, RZ, R234 ;  /* 0x000000ffffe57224 */ /* 0x000fce00078e00ea */
[C---:B------:R-:W-:Y:S08]  /*8920*/  HMMA.16816.F32 R152, R4.reuse, R12, R152 ;  /* 0x0000000c0498723c */ /* 0x040ff00000001898 */
[C---:B------:R-:W-:Y:S08]  /*8930*/  HMMA.16816.F32 R156, R4.reuse, R14, R156 ;  /* 0x0000000e049c723c */ /* 0x040ff0000000189c */
[C---:B------:R-:W-:Y:S08]  /*8940*/  HMMA.16816.F32 R164, R4.reuse, R8, R164 ;  /* 0x0000000804a4723c */ /* 0x040ff000000018a4 */
[----:B--2---:R-:W-:Y:S01]  /*8950*/  HMMA.16816.F32 R56, R4, R10, R84 ;  /* 0x0000000a0438723c */ /* 0x004fe20000001854 */
[----:B-1----:R-:W-:-:S02]  /*8960*/  F2FP.F16.F32.PACK_AB R4, R80, R81 ;  /* 0x000000515004723e */ /* 0x002fc400000000ff */
[----:B------:R-:W-:Y:S02]  /*8970*/  F2FP.F16.F32.PACK_AB R5, R60, R61 ;  /* 0x0000003d3c05723e */ /* 0x000fe400000000ff */
[----:B------:R-:W-:Y:S02]  /*8980*/  F2FP.F16.F32.PACK_AB R6, R83, R82 ;  /* 0x000000525306723e */ /* 0x000fe400000000ff */
[----:B------:R-:W-:Y:S02]  /*8990*/  F2FP.F16.F32.PACK_AB R7, R38, R39 ;  /* 0x000000272607723e */ /* 0x000fe400000000ff */
[----:B------:R-:W-:Y:S02]  /*89a0*/  MOV R230, R232 ;  /* 0x000000e800e67202 */ /* 0x000fe40000000f00 */
[----:B------:R-:W-:-:S03]  /*89b0*/  MOV R205, R233 ;  /* 0x000000e900cd7202 */ /* 0x000fc60000000f00 */
[C---:B------:R-:W-:Y:S01]  /*89c0*/  HMMA.16816.F32 R52, R4.reuse, R12, R52 ;  /* 0x0000000c0434723c */ /* 0x040fe20000001834 */
[----:B------:R-:W-:Y:S01]  /*89d0*/  FADD.FTZ R12, R227, R32 ;  /* 0x00000020e30c7221 */ /* 0x000fe20000010000 */
[----:B------:R-:W-:Y:S01]  /*89e0*/  MOV R227, R208 ;  /* 0x000000d000e37202 */ /* 0x000fe20000000f00 */
[----:B------:R-:W-:Y:S01]  /*89f0*/  FFMA.FTZ R2, R252, UR19, -R3 ;  /* 0x00000013fc027c23 */ /* 0x000fe20008010803 */
[----:B------:R-:W-:Y:S01]  /*8a00*/  FADD.FTZ R31, R236, R37 ;  /* 0x00000025ec1f7221 */ /* 0x000fe20000010000 */
[----:B------:R-:W-:Y:S02]  /*8a10*/  IMAD.MOV.U32 R208, RZ, RZ, R228 ;  /* 0x000000ffffd07224 */ /* 0x000fe400078e00e4 */
[----:B------:R-:W-:Y:S01]  /*8a20*/  FADD.FTZ R30, R231, R30 ;  /* 0x0000001ee71e7221 */ /* 0x000fe20000010000 */
[----:B------:R-:W-:Y:S01]  /*8a30*/  MOV R228, R229 ;  /* 0x000000e500e47202 */ /* 0x000fe20000000f00 */
[--C-:B------:R-:W-:Y:S01]  /*8a40*/  FFMA.FTZ R0, R240, UR19, -R3.reuse ;  /* 0x00000013f0007c23 */ /* 0x100fe20008010803 */
[----:B------:R-:W-:Y:S01]  /*8a50*/  MOV R229, R205 ;  /* 0x000000cd00e57202 */ /* 0x000fe20000000f00 */
[----:B------:R-:W-:Y:S01]  /*8a60*/  FFMA.FTZ R3, R237, UR19, -R3 ;  /* 0x00000013ed037c23 */ /* 0x000fe20008010803 */
[----:B------:R-:W-:Y:S01]  /*8a70*/  HMMA.16816.F32 R76, R4, R24, R76 ;  /* 0x00000018044c723c */ /* 0x000fe2000000184c */
[----:B------:R-:W-:-:S02]  /*8a80*/  IMAD.MOV.U32 R205, RZ, RZ, R230 ;  /* 0x000000ffffcd7224 */ /* 0x000fc400078e00e6 */
[----:B------:R-:W-:Y:S01]  /*8a90*/  FADD.FTZ R31, R202, R31 ;  /* 0x0000001fca1f7221 */ /* 0x000fe20000010000 */
[----:B------:R1:W-:Y:S01]  /*8aa0*/  MUFU.EX2 R25, R2 ;  /* 0x0000000200197308 */ /* 0x0003e20000000800 */
[----:B------:R-:W-:Y:S01]  /*8ab0*/  MOV R230, R199 ;  /* 0x000000c700e67202 */ /* 0x000fe20000000f00 */
[----:B------:R-:W-:Y:S01]  /*8ac0*/  IMAD.MOV.U32 R206, RZ, RZ, R228 ;  /* 0x000000ffffce7224 */ /* 0x000fe200078e00e4 */
[----:B------:R-:W-:Y:S01]  /*8ad0*/  MOV R204, R208 ;  /* 0x000000d000cc7202 */ /* 0x000fe20000000f00 */
[----:B------:R-:W-:Y:S01]  /*8ae0*/  HMMA.16816.F32 R44, R4, R8, R44 ;  /* 0x00000008042c723c */ /* 0x000fe2000000182c */
[----:B------:R-:W-:Y:S02]  /*8af0*/  MOV R232, R197 ;  /* 0x000000c500e87202 */ /* 0x000fe40000000f00 */
[----:B------:R-:W-:Y:S02]  /*8b00*/  MOV R197, R188 ;  /* 0x000000bc00c57202 */ /* 0x000fe40000000f00 */
[----:B------:R-:W-:-:S02]  /*8b10*/  MOV R199, R198 ;  /* 0x000000c600c77202 */ /* 0x000fc40000000f00 */
[----:B------:R-:W-:Y:S01]  /*8b20*/  MOV R209, R229 ;  /* 0x000000e500d17202 */ /* 0x000fe20000000f00 */
[----:B------:R-:W-:Y:S01]  /*8b30*/  HMMA.16816.F32 R72, R4, R26, R72 ;  /* 0x0000001a0448723c */ /* 0x000fe20000001848 */
[----:B-1----:R-:W-:Y:S01]  /*8b40*/  FADD.FTZ R2, R169, R30 ;  /* 0x0000001ea9027221 */ /* 0x002fe20000010000 */
[----:B------:R1:W-:Y:S01]  /*8b50*/  MUFU.EX2 R27, R3 ;  /* 0x00000003001b7308 */ /* 0x0003e20000000800 */
[----:B------:R-:W-:Y:S02]  /*8b60*/  MOV R210, R205 ;  /* 0x000000cd00d27202 */ /* 0x000fe40000000f00 */
[----:B------:R-:W-:Y:S02]  /*8b70*/  MOV R208, R199 ;  /* 0x000000c700d07202 */ /* 0x000fe40000000f00 */
[----:B------:R-:W-:Y:S01]  /*8b80*/  MOV R205, R197 ;  /* 0x000000c500cd7202 */ /* 0x000fe20000000f00 */
[----:B------:R-:W-:Y:S01]  /*8b90*/  FADD.FTZ R29, R201, R29 ;  /* 0x0000001dc91d7221 */ /* 0x000fe20000010000 */
[----:B------:R-:W-:Y:S01]  /*8ba0*/  MOV R236, R225 ;  /* 0x000000e100ec7202 */ /* 0x000fe20000000f00 */
[----:B------:R-:W-:-:S02]  /*8bb0*/  IMAD.MOV.U32 R201, RZ, RZ, R226 ;  /* 0x000000ffffc97224 */ /* 0x000fc400078e00e2 */
[----:B-1----:R-:W-:Y:S01]  /*8bc0*/  FADD.FTZ R3, R227, R31 ;  /* 0x0000001fe3037221 */ /* 0x002fe20000010000 */
[----:B------:R-:W-:Y:S01]  /*8bd0*/  IMAD.MOV.U32 R227, RZ, RZ, R230 ;  /* 0x000000ffffe37224 */ /* 0x000fe200078e00e6 */
[----:B------:R-:W-:Y:S01]  /*8be0*/  MOV R230, R244 ;  /* 0x000000f400e67202 */ /* 0x000fe20000000f00 */
[----:B------:R-:W-:Y:S01]  /*8bf0*/  IMAD.MOV.U32 R202, RZ, RZ, R194 ;  /* 0x000000ffffca7224 */ /* 0x000fe200078e00c2 */
[----:B------:R-:W-:Y:S02]  /*8c00*/  MOV R235, R223 ;  /* 0x000000df00eb7202 */ /* 0x000fe40000000f00 */
[----:B------:R-:W-:Y:S01]  /*8c10*/  MOV R231, R195 ;  /* 0x000000c300e77202 */ /* 0x000fe20000000f00 */
[----:B------:R-:W-:Y:S02]  /*8c20*/  IMAD.MOV.U32 R233, RZ, RZ, R190 ;  /* 0x000000ffffe97224 */ /* 0x000fe400078e00be */
[----:B------:R-:W-:Y:S01]  /*8c30*/  FADD.FTZ R29, R134, R29 ;  /* 0x0000001d861d7221 */ /* 0x000fe20000010000 */
[----:B------:R-:W-:Y:S01]  /*8c40*/  MOV R234, R191 ;  /* 0x000000bf00ea7202 */ /* 0x000fe20000000f00 */
[----:B------:R-:W-:Y:S01]  /*8c50*/  IMAD.MOV.U32 R225, RZ, RZ, R162 ;  /* 0x000000ffffe17224 */ /* 0x000fe200078e00a2 */
[----:B------:R-:W-:Y:S01]  /*8c60*/  MOV R224, R163 ;  /* 0x000000a300e07202 */ /* 0x000fe20000000f00 */
[----:B------:R1:W-:Y:S01]  /*8c70*/  MUFU.EX2 R26, R0 ;  /* 0x00000000001a7308 */ /* 0x0003e20000000800 */
[----:B------:R-:W-:Y:S01]  /*8c80*/  MOV R223, R151 ;  /* 0x0000009700df7202 */ /* 0x000fe20000000f00 */
[----:B------:R-:W-:Y:S01]  /*8c90*/  IMAD.MOV.U32 R151, RZ, RZ, R145 ;  /* 0x000000ffff977224 */ /* 0x000fe200078e0091 */
[----:B------:R-:W-:Y:S01]  /*8ca0*/  MOV R226, R146 ;  /* 0x0000009200e27202 */ /* 0x000fe20000000f00 */
[----:B------:R-:W-:Y:S01]  /*8cb0*/  HMMA.16816.F32 R68, R4, R20, R68 ;  /* 0x000000140444723c */ /* 0x000fe20000001844 */
[----:B------:R-:W-:-:S07]  /*8cc0*/  MOV R194, R144 ;  /* 0x0000009000c27202 */ /* 0x000fce0000000f00 */
[----:B------:R-:W-:Y:S01]  /*8cd0*/  HMMA.16816.F32 R64, R4, R22, R64 ;  /* 0x000000160440723c */ /* 0x000fe20000001840 */
[----:B------:R-:W-:Y:S01]  /*8ce0*/  MOV R195, R147 ;  /* 0x0000009300c37202 */ /* 0x000fe20000000f00 */
[----:B-1----:R-:W-:-:S06]  /*8cf0*/  FADD.FTZ R0, R170, R29 ;  /* 0x0000001daa007221 */ /* 0x002fcc0000010000 */
[----:B------:R-:W-:Y:S01]  /*8d00*/  HMMA.16816.F32 R48, R4, R14, R48 ;  /* 0x0000000e0430723c */ /* 0x000fe20000001830 */
[----:B------:R-:W-:-:S07]  /*8d10*/  FADD.FTZ R9, R250, R0 ;  /* 0x00000000fa097221 */ /* 0x000fce0000010000 */
[----:B------:R-:W-:Y:S01]  /*8d20*/  HMMA.16816.F32 R40, R4, R10, R40 ;  /* 0x0000000a0428723c */ /* 0x000fe20000001828 */
[----:B------:R-:W-:Y:S02]  /*8d30*/  MOV R242, R193 ;  /* 0x000000c100f27202 */ /* 0x000fe40000000f00 */
[----:B------:R-:W-:Y:S01]  /*8d40*/  MOV R246, R149 ;  /* 0x0000009500f67202 */ /* 0x000fe20000000f00 */
[----:B------:R-:W-:Y:S01]  /*8d50*/  IMAD.MOV.U32 R198, RZ, RZ, R196 ;  /* 0x000000ffffc67224 */ /* 0x000fe200078e00c4 */
[----:B------:R-:W-:Y:S01]  /*8d60*/  MOV R196, R172 ;  /* 0x000000ac00c47202 */ /* 0x000fe20000000f00 */
[----:B------:R-:W-:Y:S03]  /*8d70*/  LDSM.16.MT88.4 R144, [R160+0xb800] ;  /* 0x00b80000a090783b */ /* 0x000fe60000004200 */
[----:B------:R-:W-:Y:S01]  /*8d80*/  MOV R229, R198 ;  /* 0x000000c600e57202 */ /* 0x000fe20000000f00 */
[----:B------:R-:W-:Y:S01]  /*8d90*/  IMAD.MOV.U32 R228, RZ, RZ, R196 ;  /* 0x000000ffffe47224 */ /* 0x000fe200078e00c4 */
[----:B------:R-:W1:Y:S04]  /*8da0*/  LDSM.16.MT88.4 R188, [R211+0xb800] ;  /* 0x00b80000d3bc783b */ /* 0x000e680000004200 */
[----:B------:R-:W2:Y:S04]  /*8db0*/  LDSM.16.MT88.4 R160, [R173+0xb800] ;  /* 0x00b80000ada0783b */ /* 0x000ea80000004200 */
[----:B------:R-:W2:Y:S01]  /*8dc0*/  LDSM.16.MT88.4 R20, [R116+0xb800] ;  /* 0x00b800007414783b */ /* 0x000ea20000004200 */
[----:B----4-:R-:W-:Y:S01]  /*8dd0*/  FADD.FTZ R8, R19, R12 ;  /* 0x0000000c13087221 */ /* 0x010fe20000010000 */
[----:B------:R-:W-:Y:S01]  /*8de0*/  FADD.FTZ R12, R251, R2 ;  /* 0x00000002fb0c7221 */ /* 0x000fe20000010000 */
[----:B---3--:R-:W-:Y:S01]  /*8df0*/  FADD.FTZ R3, R16, R3 ;  /* 0x0000000310037221 */ /* 0x008fe20000010000 */
[----:B------:R-:W3:Y:S01]  /*8e00*/  MUFU.EX2 R94, R94 ;  /* 0x0000005e005e7308 */ /* 0x000ee20000000800 */
[----:B------:R-:W-:Y:S01]  /*8e10*/  FADD.FTZ R2, R204, R8 ;  /* 0x00000008cc027221 */ /* 0x000fe20000010000 */
[----:B------:R-:W-:Y:S01]  /*8e20*/  MOV R204, R206 ;  /* 0x000000ce00cc7202 */ /* 0x000fe20000000f00 */
[----:B------:R-:W-:Y:S01]  /*8e30*/  IMAD.MOV.U32 R206, RZ, RZ, R209 ;  /* 0x000000ffffce7224 */ /* 0x000fe200078e00d1 */
[----:B------:R-:W-:Y:S01]  /*8e40*/  MOV R209, R210 ;  /* 0x000000d200d17202 */ /* 0x000fe20000000f00 */
[----:B------:R-:W4:Y:S01]  /*8e50*/  MUFU.EX2 R10, R95 ;  /* 0x0000005f000a7308 */ /* 0x000f220000000800 */
[----:B------:R-:W-:Y:S01]  /*8e60*/  MOV R210, R227 ;  /* 0x000000e300d27202 */ /* 0x000fe20000000f00 */
[----:B------:R1:W5:Y:S01]  /*8e70*/  LDL.LU R172, [R1+0xe8] ;  /* 0x0000e80001ac7983 */ /* 0x0003620000300800 */
[----:B------:R-:W-:Y:S01]  /*8e80*/  MOV R227, R208 ;  /* 0x000000d000e37202 */ /* 0x000fe20000000f00 */
[----:B------:R-:W-:Y:S01]  /*8e90*/  IMAD.MOV.U32 R208, RZ, RZ, R205 ;  /* 0x000000ffffd07224 */ /* 0x000fe200078e00cd */
        /* <DEDUP_REMOVED lines=8> */
[----:B------:R-:W-:Y:S01]  /*8f20*/  MOV R202, R231 ;  /* 0x000000e700ca7202 */ /* 0x000fe20000000f00 */
[----:B------:R-:W2:Y:S01]  /*8f30*/  MUFU.EX2 R36, R36 ;  /* 0x0000002400247308 */ /* 0x000ea20000000800 */
[----:B------:R-:W-:Y:S01]  /*8f40*/  MOV R231, R232 ;  /* 0x000000e800e77202 */ /* 0x000fe20000000f00 */
[----:B------:R-:W-:Y:S01]  /*8f50*/  IMAD.MOV.U32 R232, RZ, RZ, R233 ;  /* 0x000000ffffe87224 */ /* 0x000fe200078e00e9 */
[----:B------:R-:W-:Y:S01]  /*8f60*/  MOV R233, R234 ;  /* 0x000000ea00e97202 */ /* 0x000fe20000000f00 */
[----:B------:R-:W1:Y:S01]  /*8f70*/  MUFU.EX2 R28, R28 ;  /* 0x0000001c001c7308 */ /* 0x000e620000000800 */
        /* <DEDUP_REMOVED lines=13> */
[----:B------:R-:W-:-:S02]  /*9050*/  IMAD.MOV.U32 R195, RZ, RZ, R215 ;  /* 0x000000ffffc37224 */ /* 0x000fc400078e00d7 */
[----:B------:R-:W-:Y:S01]  /*9060*/  FADD.FTZ R0, R239, R5 ;  /* 0x00000005ef007221 */ /* 0x000fe20000010000 */
[----:B------:R-:W-:Y:S01]  /*9070*/  IMAD.MOV.U32 R239, RZ, RZ, R243 ;  /* 0x000000ffffef7224 */ /* 0x000fe200078e00f3 */
[----:B------:R-:W-:Y:S01]  /*9080*/  MOV R249, R226 ;  /* 0x000000e200f97202 */ /* 0x000fe20000000f00 */
[----:B------:R-:W-:Y:S02]  /*9090*/  IMAD.MOV.U32 R241, RZ, RZ, R195 ;  /* 0x000000fffff17224 */ /* 0x000fe400078e00c3 */
[----:B------:R-:W-:Y:S01]  /*90a0*/  FADD.FTZ R6, R180, R3 ;  /* 0x00000003b4067221 */ /* 0x000fe20000010000 */
[----:B------:R-:W-:Y:S01]  /*90b0*/  FADD.FTZ R4, R214, R2 ;  /* 0x00000002d6047221 */ /* 0x000fe20000010000 */
        /* <DEDUP_REMOVED lines=10> */
[----:B------:R-:W1:Y:S01]  /*9160*/  MUFU.EX2 R98, R98 ;  /* 0x0000006200627308 */ /* 0x000e620000000800 */
        /* <DEDUP_REMOVED lines=18> */
[----:B------:R-:W-:-:S02]  /*9290*/  IMAD.MOV.U32 R208, RZ, RZ, R228 ;  /* 0x000000ffffd07224 */ /* 0x000fc400078e00e4 */
[----:B------:R-:W-:Y:S01]  /*92a0*/  FADD.FTZ R4, R204, R4 ;  /* 0x00000004cc047221 */ /* 0x000fe20000010000 */
[----:B------:R-:W-:Y:S01]  /*92b0*/  MOV R228, R229 ;  /* 0x000000e500e47202 */ /* 0x000fe20000000f00 */
[----:B------:R-:W-:Y:S01]  /*92c0*/  FADD.FTZ R3, R206, R3 ;  /* 0x00000003ce037221 */ /* 0x000fe20000010000 */
[----:B------:R-:W-:Y:S01]  /*92d0*/  MOV R229, R213 ;  /* 0x000000d500e57202 */ /* 0x000fe20000000f00 */
[----:B------:R-:W-:Y:S01]  /*92e0*/  FADD.FTZ R2, R209, R2 ;  /* 0x00000002d1027221 */ /* 0x000fe20000010000 */
[----:B------:R-:W-:Y:S01]  /*92f0*/  FADD.FTZ R0, R210, R0 ;  /* 0x00000000d2007221 */ /* 0x000fe20000010000 */
[----:B------:R-:W-:Y:S02]  /*9300*/  IMAD.MOV.U32 R205, RZ, RZ, R232 ;  /* 0x000000ffffcd7224 */ /* 0x000fe400078e00e8 */
[----:B------:R-:W-:Y:S01]  /*9310*/  FADD.FTZ R4, R227, R4 ;  /* 0x00000004e3047221 */ /* 0x000fe20000010000 */
[----:B------:R-:W-:Y:S01]  /*9320*/  MOV R230, R234 ;  /* 0x000000ea00e67202 */ /* 0x000fe20000000f00 */
[----:B------:R-:W-:Y:S01]  /*9330*/  FADD.FTZ R3, R208, R3 ;  /* 0x00000003d0037221 */ /* 0x000fe20000010000 */
        /* <DEDUP_REMOVED lines=64> */
[----:B------:R-:W-:-:S02]  /*9740*/  FADD.FTZ R0, R109, R0 ;  /* 0x000000006d007221 */ /* 0x000fc40000010000 */
[----:B------:R-:W1:Y:S01]  /*9750*/  MUFU.EX2 R13, R97 ;  /* 0x00000061000d7308 */ /* 0x000e620000000800 */
[----:B------:R-:W-:Y:S01]  /*9760*/  FADD.FTZ R4, R83, R4 ;  /* 0x0000000453047221 */ /* 0x000fe20000010000 */
[----:B------:R-:W-:Y:S02]  /*9770*/  FADD.FTZ R3, R38, R3 ;  /* 0x0000000326037221 */ /* 0x000fe40000010000 */
[----:B------:R-:W1:Y:S01]  /*9780*/  MUFU.EX2 R14, R101 ;  /* 0x00000065000e7308 */ /* 0x000e620000000800 */
[----:B------:R-:W-:-:S03]  /*9790*/  FADD.FTZ R2, R120, R2 ;  /* 0x0000000278027221 */ /* 0x000fc60000010000 */
[----:B------:R-:W1:Y:S01]  /*97a0*/  MUFU.EX2 R34, R34 ;  /* 0x0000002200227308 */ /* 0x000e620000000800 */
[----:B------:R-:W-:Y:S01]  /*97b0*/  FADD.FTZ R0, R103, R0 ;  /* 0x0000000067007221 */ /* 0x000fe20000010000 */
[----:B---3--:R-:W-:Y:S02]  /*97c0*/  FADD.FTZ R4, R94, R4 ;  /* 0x000000045e047221 */ /* 0x008fe40000010000 */
[----:B------:R-:W3:Y:S01]  /*97d0*/  MUFU.EX2 R15, R96 ;  /* 0x00000060000f7308 */ /* 0x000ee20000000800 */
[----:B----4-:R-:W-:-:S03]  /*97e0*/  FADD.FTZ R3, R10, R3 ;  /* 0x000000030a037221 */ /* 0x010fc60000010000 */
[----:B------:R-:W-:Y:S01]  /*97f0*/  MUFU.EX2 R33, R33 ;  /* 0x0000002100217308 */ /* 0x000fe20000000800 */
[----:B--2---:R-:W-:-:S03]  /*9800*/  FADD.FTZ R2, R36, R2 ;  /* 0x0000000224027221 */ /* 0x004fc60000010000 */
[----:B------:R-:W2:Y:S01]  /*9810*/  MUFU.EX2 R24, R100 ;  /* 0x0000006400187308 */ /* 0x000ea20000000800 */
[----:B-1----:R-:W-:Y:S01]  /*9820*/  FADD.FTZ R0, R28, R0 ;  /* 0x000000001c007221 */ /* 0x002fe20000010000 */
[----:B------:R1:W5:Y:S01]  /*9830*/  LDL.LU R170, [R1+0xe0] ;  /* 0x0000e00001aa7983 */ /* 0x0003620000300800 */
[----:B------:R-:W-:Y:S01]  /*9840*/  FADD.FTZ R4, R98, R4 ;  /* 0x0000000462047221 */ /* 0x000fe20000010000 */
[----:B------:R-:W-:Y:S01]  /*9850*/  FADD.FTZ R3, R11, R3 ;  /* 0x000000030b037221 */ /* 0x000fe20000010000 */
[----:B------:R-:W-:Y:S01]  /*9860*/  FADD.FTZ R2, R35, R2 ;  /* 0x0000000223027221 */ /* 0x000fe20000010000 */
[----:B------:R1:W5:Y:S01]  /*9870*/  LDL.LU R19, [R1+0xdc] ;  /* 0x0000dc0001137983 */ /* 0x0003620000300800 */
[----:B------:R-:W-:Y:S01]  /*9880*/  FADD.FTZ R0, R25, R0 ;  /* 0x0000000019007221 */ /* 0x000fe20000010000 */
[----:B------:R-:W-:Y:S02]  /*9890*/  FADD.FTZ R4, R13, R4 ;  /* 0x000000040d047221 */ /* 0x000fe40000010000 */
[----:B------:R1:W5:Y:S01]  /*98a0*/  LDL.LU R16, [R1+0xd8] ;  /* 0x0000d80001107983 */ /* 0x0003620000300800 */
[----:B------:R-:W-:-:S03]  /*98b0*/  FADD.FTZ R3, R14, R3 ;  /* 0x000000030e037221 */ /* 0x000fc60000010000 */
[----:B------:R1:W5:Y:S01]  /*98c0*/  LDL.LU R251, [R1+0xd4] ;  /* 0x0000d40001fb7983 */ /* 0x0003620000300800 */
[----:B------:R-:W-:-:S03]  /*98d0*/  FADD.FTZ R2, R34, R2 ;  /* 0x0000000222027221 */ /* 0x000fc60000010000 */
[----:B------:R1:W5:Y:S01]  /*98e0*/  LDL.LU R250, [R1+0xd0] ;  /* 0x0000d00001fa7983 */ /* 0x0003620000300800 */
[----:B------:R-:W-:-:S03]  /*98f0*/  FADD.FTZ R0, R26, R0 ;  /* 0x000000001a007221 */ /* 0x000fc60000010000 */
[----:B------:R1:W5:Y:S01]  /*9900*/  LDL.LU R244, [R1+0xcc] ;  /* 0x0000cc0001f47983 */ /* 0x0003620000300800 */
[----:B---3--:R-:W-:-:S03]  /*9910*/  FADD.FTZ R4, R15, R4 ;  /* 0x000000040f047221 */ /* 0x008fc60000010000 */
[----:B------:R1:W5:Y:S01]  /*9920*/  LDL.LU R215, [R1+0xc8] ;  /* 0x0000c80001d77983 */ /* 0x0003620000300800 */
[----:B------:R-:W-:Y:S01]  /*9930*/  F2FP.F16.F32.PACK_AB R196, R35, R36 ;  /* 0x0000002423c4723e */ /* 0x000fe200000000ff */
[----:B--2---:R-:W-:Y:S02]  /*9940*/  FADD.FTZ R3, R24, R3 ;  /* 0x0000000318037221 */ /* 0x004fe40000010000 */
[----:B------:R1:W5:Y:S01]  /*9950*/  LDL.LU R214, [R1+0xc4] ;  /* 0x0000c40001d67983 */ /* 0x0003620000300800 */
[C---:B------:R-:W-:Y:S01]  /*9960*/  F2FP.F16.F32.PACK_AB R198, R33.reuse, R34 ;  /* 0x0000002221c6723e */ /* 0x040fe200000000ff */
[----:B------:R-:W-:Y:S01]  /*9970*/  FADD.FTZ R2, R33, R2 ;  /* 0x0000000221027221 */ /* 0x000fe20000010000 */
[----:B------:R-:W-:Y:S01]  /*9980*/  F2FP.F16.F32.PACK_AB R197, R25, R28 ;  /* 0x0000001c19c5723e */ /* 0x000fe200000000ff */
[----:B------:R1:W5:Y:S01]  /*9990*/  LDL.LU R213, [R1+0xc0] ;  /* 0x0000c00001d57983 */ /* 0x0003620000300800 */
[----:B------:R-:W-:Y:S02]  /*99a0*/  F2FP.F16.F32.PACK_AB R199, R27, R26 ;  /* 0x0000001a1bc7723e */ /* 0x000fe400000000ff */
[----:B------:R-:W-:Y:S01]  /*99b0*/  F2FP.F16.F32.PACK_AB R200, R98, R94 ;  /* 0x0000005e62c8723e */ /* 0x000fe200000000ff */
[----:B------:R1:W5:Y:S01]  /*99c0*/  LDL.LU R212, [R1+0xbc] ;  /* 0x0000bc0001d47983 */ /* 0x0003620000300800 */
[----:B------:R-:W-:-:S02]  /*99d0*/  F2FP.F16.F32.PACK_AB R201, R11, R10 ;  /* 0x0000000a0bc9723e */ /* 0x000fc400000000ff */
[----:B------:R-:W-:Y:S01]  /*99e0*/  F2FP.F16.F32.PACK_AB R202, R15, R13 ;  /* 0x0000000d0fca723e */ /* 0x000fe200000000ff */
[----:B------:R1:W5:Y:S01]  /*99f0*/  LDL.LU R117, [R1+0xb8] ;  /* 0x0000b80001757983 */ /* 0x0003620000300800 */
[----:B------:R-:W-:Y:S01]  /*9a00*/  F2FP.F16.F32.PACK_AB R203, R24, R14 ;  /* 0x0000000e18cb723e */ /* 0x000fe200000000ff */
[----:B------:R-:W-:Y:S02]  /*9a10*/  FADD.FTZ R0, R27, R0 ;  /* 0x000000001b007221 */ /* 0x000fe40000010000 */
[----:B------:R1:W5:Y:S04]  /*9a20*/  LDL.LU R18, [R1+0xb4] ;  /* 0x0000b40001127983 */ /* 0x0003680000300800 */
[----:B------:R1:W5:Y:S01]  /*9a30*/  LDL.LU R17, [R1+0xb0] ;  /* 0x0000b00001117983 */ /* 0x0003620000300800 */
[C---:B------:R-:W-:Y:S03]  /*9a40*/  HMMA.16816.F32 R176, R196.reuse, R188, R176 ;  /* 0x000000bcc4b0723c */ /* 0x040fe600000018b0 */
[----:B------:R1:W-:Y:S04]  /*9a50*/  STL [R1+0x38], R4 ;  /* 0x0000380401007387 */ /* 0x0003e80000100800 */
[----:B------:R1:W-:Y:S01]  /*9a60*/  STL [R1+0x3c], R3 ;  /* 0x00003c0301007387 */ /* 0x0003e20000100800 */
[C---:B------:R-:W-:Y:S03]  /*9a70*/  HMMA.16816.F32 R184, R196.reuse, R190, R184 ;  /* 0x000000bec4b8723c */ /* 0x040fe600000018b8 */
[----:B------:R1:W-:Y:S04]  /*9a80*/  STL [R1+0x40], R2 ;  /* 0x0000400201007387 */ /* 0x0003e80000100800 */
[----:B------:R1:W-:Y:S01]  /*9a90*/  STL [R1+0x44], R0 ;  /* 0x0000440001007387 */ /* 0x0003e20000100800 */
        /* <DEDUP_REMOVED lines=14> */
[----:B------:R-:W-:Y:S01]  /*9b80*/  MOV R248, 0x20 ;  /* 0x0000002000f87802 */ /* 0x000fe20000000f00 */
[----:B------:R-:W-:Y:S01]  /*9b90*/  UMOV UR19, 0xffffffff ;  /* 0xffffffff00137882 */ /* 0x000fe20000000000 */
[----:B------:R-:W-:-:S02]  /*9ba0*/  NOP ;  /* 0x0000000000007918 */ /* 0x000fc40000000000 */
[----:B-1----:R-:W-:-:S15]  /*9bb0*/  BRA.U !UP1, `(.L_x_88) ;  /* 0x0000008d096c7547 */ /* 0x002fde000b800000 */
[----:B------:R-:W1:Y:S01]  /*9bc0*/  LDCU.64 UR10, c[0x0][0x3c0] ;  /* 0x00007800ff0a77ac */ /* 0x000e620008000a00 */
[----:B------:R-:W2:Y:S01]  /*9bd0*/  LDL.LU R219, [R1+0x30] ;  /* 0x0000300001db7983 */ /* 0x000ea20000300800 */
[----:B-----5:R-:W-:Y:S01]  /*9be0*/  SHF.R.U32.HI R212, RZ, 0x3, R213 ;  /* 0x00000003ffd47819 */ /* 0x020fe200000116d5 */
[----:B------:R-:W-:-:S04]  /*9bf0*/  DEPBAR.LE SB0, 0x0 ;  /* 0x000080000000791a */ /* 0x000fc80000000000 */
[----:B------:R-:W-:Y:S01]  /*9c00*/  STL [R1+0xe0], R144 ;  /* 0x0000e09001007387 */ /* 0x000fe20000100800 */
[----:B------:R-:W3:Y:S01]  /*9c10*/  LDCU.64 UR4, c[0x0][0x3d8] ;  /* 0x00007b00ff0477ac */ /* 0x000ee20008000a00 */
[----:B------:R-:W-:Y:S02]  /*9c20*/  IADD3 R2, P0, PT, R214, UR24, RZ ;  /* 0x00000018d6027c10 */ /* 0x000fe4000ff1e0ff */
[----:B------:R-:W-:Y:S01]  /*9c30*/  STL [R1+0xdc], R143 ;  /* 0x0000dc8f01007387 */ /* 0x000fe20000100800 */
[----:B------:R-:W4:Y:S02]  /*9c40*/  LDCU.64 UR8, c[0x0][0x390] ;  /* 0x00007200ff0877ac */ /* 0x000f240008000a00 */
[----:B------:R-:W-:Y:S01]  /*9c50*/  IMAD.X R3, RZ, RZ, UR23, P0 ;  /* 0x00000017ff037e24 */ /* 0x000fe200080e06ff */
[----:B------:R-:W-:Y:S01]  /*9c60*/  STL [R1+0xd8], R142 ;  /* 0x0000d88e01007387 */ /* 0x000fe20000100800 */
[----:B------:R-:W-:Y:S01]  /*9c70*/  USHF.R.S32.HI UR25, URZ, 0x1f, UR15 ;  /* 0x0000001fff197899 */ /* 0x000fe2000801140f */
[----:B-1----:R-:W-:-:S02]  /*9c80*/  IMAD R0, R212, UR11, RZ ;  /* 0x0000000bd4007c24 */ /* 0x002fc4000f8e02ff */
[----:B------:R-:W-:Y:S01]  /*9c90*/  STL [R1+0xd4], R141 ;  /* 0x0000d48d01007387 */ /* 0x000fe20000100800 */
[----:B------:R-:W-:Y:S01]  /*9ca0*/  IMAD.WIDE.U32 R2, R212, UR10, R2 ;  /* 0x0000000ad4027c25 */ /* 0x000fe2000f8e0002 */
[----:B------:R-:W-:Y:S02]  /*9cb0*/  UIADD3 UR26, UPT, UPT, UR18, -0x2, URZ ;  /* 0xfffffffe121a7890 */ /* 0x000fe4000fffe0ff */
[----:B------:R-:W-:Y:S01]  /*9cc0*/  STL [R1+0xd0], R140 ;  /* 0x0000d08c01007387 */ /* 0x000fe20000100800 */
[----:B------:R-:W-:Y:S01]  /*9cd0*/  IMAD.IADD R3, R3, 0x1, R0 ;  /* 0x0000000103037824 */ /* 0x000fe200078e0200 */
[----:B------:R-:W-:Y:S02]  /*9ce0*/  UIMAD.WIDE.U32 UR30, UR26, UR10, URZ ;  /* 0x0000000a1a1e72a5 */ /* 0x000fe4000f8e00ff */
[----:B------:R-:W-:Y:S01]  /*9cf0*/  STL [R1+0xcc], R139 ;  /* 0x0000cc8b01007387 */ /* 0x000fe20000100800 */
[----:B---3--:R-:W-:Y:S02]  /*9d00*/  UIMAD UR21, UR25, UR4, URZ ;  /* 0x00000004191572a4 */ /* 0x008fe4000f8e02ff */
[----:B------:R-:W-:Y:S01]  /*9d10*/  UIMAD UR26, UR26, UR11, URZ ;  /* 0x0000000b1a1a72a4 */ /* 0x000fe2000f8e02ff */
[----:B------:R-:W-:Y:S04]  /*9d20*/  STL [R1+0xc8], R138 ;  /* 0x0000c88a01007387 */ /* 0x000fe80000100800 */
[----:B------:R-:W-:Y:S04]  /*9d30*/  STL [R1+0xc4], R137 ;  /* 0x0000c48901007387 */ /* 0x000fe80000100800 */
[----:B------:R-:W-:Y:S04]  /*9d40*/  STL [R1+0xc0], R136 ;  /* 0x0000c08801007387 */ /* 0x000fe80000100800 */
[----:B------:R-:W-:Y:S04]  /*9d50*/  STL [R1+0xbc], R135 ;  /* 0x0000bc8701007387 */ /* 0x000fe80000100800 */
[----:B------:R-:W-:Y:S04]  /*9d60*/  STL [R1+0xb8], R134 ;  /* 0x0000b88601007387 */ /* 0x000fe80000100800 */
[----:B------:R-:W-:Y:S04]  /*9d70*/  STL [R1+0xb4], R133 ;  /* 0x0000b48501007387 */ /* 0x000fe80000100800 */
[----:B------:R-:W-:Y:S04]  /*9d80*/  STL [R1+0xb0], R132 ;  /* 0x0000b08401007387 */ /* 0x000fe80000100800 */
[----:B------:R1:W-:Y:S04]  /*9d90*/  STL [R1+0xa4], R0 ;  /* 0x0000a40001007387 */ /* 0x0003e80000100800 */
[----:B------:R-:W3:Y:S01]  /*9da0*/  LDL R222, [R1+0x48] ;  /* 0x0000480001de7983 */ /* 0x000ee20000100800 */
[----:B------:R-:W-:Y:S01]  /*9db0*/  USHF.L.U32 UR20, UR10, 0x4, URZ ;  /* 0x000000040a147899 */ /* 0x000fe200080006ff */
[----:B------:R-:W-:Y:S01]  /*9dc0*/  IMAD.U32 R5, RZ, RZ, UR31 ;  /* 0x0000001fff057e24 */ /* 0x000fe2000f8e00ff */
[----:B------:R-:W-:Y:S01]  /*9dd0*/  UIMAD UR21, UR15, UR5, UR21 ;  /* 0x000000050f1572a4 */ /* 0x000fe2000f8e0215 */
[----:B------:R-:W-:Y:S01]  /*9de0*/  MOV R4, UR30 ;  /* 0x0000001e00047c02 */ /* 0x000fe20008000f00 */
[----:B------:R-:W-:Y:S01]  /*9df0*/  USHF.L.U64.HI UR19, UR10, 0x4, UR11 ;  /* 0x000000040a137899 */ /* 0x000fe2000801020b */
[----:B------:R-:W-:Y:S01]  /*9e00*/  SEL R168, R248, 0xffffffe0, !P5 ;  /* 0xffffffe0f8a87807 */ /* 0x000fe20006800000 */
[----:B------:R-:W-:Y:S01]  /*9e10*/  UIADD3 UR26, UPT, UPT, UR31, UR26, URZ ;  /* 0x0000001a1f1a7290 */ /* 0x000fe2000fffe0ff */
[----:B------:R-:W-:Y:S01]  /*9e20*/  VIADD R72, R117, UR6 ;  /* 0x0000000675487c36 */ /* 0x000fe20008000000 */
[----:B------:R-:W-:-:S02]  /*9e30*/  ULEA UR22, UP0, UR30, UR20, 0x7 ;  /* 0x000000141e167291 */ /* 0x000fc4000f8038ff */
[----:B------:R-:W-:Y:S02]  /*9e40*/  USHF.L.U32 UR29, UR10, 0x5, URZ ;  /* 0x000000050a1d7899 */ /* 0x000fe400080006ff */
[----:B------:R-:W-:Y:S01]  /*9e50*/  UIADD3 UR27, UP1, UPT, UR22, UR20, URZ ;  /* 0x00000014161b7290 */ /* 0x000fe2000ff3e0ff */
[----:B------:R-:W-:Y:S01]  /*9e60*/  IMAD.U32 R5, RZ, RZ, UR26 ;  /* 0x0000001aff057e24 */ /* 0x000fe2000f8e00ff */
[----:B------:R-:W-:Y:S01]  /*9e70*/  USHF.L.U64.HI UR28, UR10, 0x5, UR11 ;  /* 0x000000050a1c7899 */ /* 0x000fe2000801020b */
[----:B------:R-:W-:Y:S02]  /*9e80*/  IMAD.U32 R6, RZ, RZ, UR22 ;  /* 0x00000016ff067e24 */ /* 0x000fe4000f8e00ff */
[----:B-1----:R-:W-:-:S04]  /*9e90*/  IMAD.U32 R0, RZ, RZ, UR4 ;  /* 0x00000004ff007e24 */ /* 0x002fc8000f8e00ff */
[----:B------:R-:W-:-:S04]  /*9ea0*/  IMAD.WIDE.U32 R2, R0, UR15, R2 ;  /* 0x0000000f00027c25 */ /* 0x000fc8000f8e0002 */
[----:B------:R-:W-:Y:S01]  /*9eb0*/  VIADD R3, R3, UR21 ;  /* 0x0000001503037c36 */ /* 0x000fe20008000000 */
[----:B------:R-:W-:Y:S01]  /*9ec0*/  ULEA.HI.X UR21, UR30, UR19, UR26, 0x7, UP0 ;  /* 0x000000131e157291 */ /* 0x000fe200080f3c1a */
[----:B------:R-:W-:Y:S01]  /*9ed0*/  BAR.SYNC.DEFER_BLOCKING 0x0 ;  /* 0x0000000000007b1d */ /* 0x000fe20000010000 */
[C---:B----4-:R-:W-:Y:S01]  /*9ee0*/  LEA R0, P0, R2.reuse, UR8, 0x1 ;  /* 0x0000000802007c11 */ /* 0x050fe2000f8008ff */
[----:B------:R-:W-:Y:S02]  /*9ef0*/  UIADD3 UR31, UP0, UPT, UR29, UR22, URZ ;  /* 0x000000161d1f7290 */ /* 0x000fe4000ff1e0ff */
[----:B------:R-:W-:Y:S01]  /*9f00*/  UIADD3.X UR26, UPT, UPT, UR21, UR19, URZ, UP1, !UPT ;  /* 0x00000013151a7290 */ /* 0x000fe20008ffe4ff */
[----:B------:R-:W-:Y:S01]  /*9f10*/  LEA.HI.X R2, R2, UR9, R3, 0x1, P0 ;  /* 0x0000000902027c11 */ /* 0x000fe200080f0c03 */
[----:B------:R-:W-:Y:S01]  /*9f20*/  IMAD.U32 R3, RZ, RZ, UR21 ;  /* 0x00000015ff037e24 */ /* 0x000fe2000f8e00ff */
[-C--:B------:R-:W-:Y:S01]  /*9f30*/  LEA R20, P0, R6, R0.reuse, 0x1 ;  /* 0x0000000006147211 */ /* 0x080fe200078008ff */
[----:B------:R-:W-:Y:S01]  /*9f40*/  UIADD3.X UR30, UPT, UPT, UR28, UR21, URZ, UP0, !UPT ;  /* 0x000000151c1e7290 */ /* 0x000fe200087fe4ff */
[----:B------:R-:W-:Y:S01]  /*9f50*/  LEA R22, P1, R4, R0, 0x8 ;  /* 0x0000000004167211 */ /* 0x000fe200078240ff */
[----:B------:R-:W-:Y:S01]  /*9f60*/  UIADD3 UR32, UP0, UPT, UR31, UR20, URZ ;  /* 0x000000141f207290 */ /* 0x000fe2000ff1e0ff */
[----:B------:R-:W-:-:S02]  /*9f70*/  LEA.HI.X R21, R6, R2, R3, 0x1, P0 ;  /* 0x0000000206157211 */ /* 0x000fc400000f0c03 */
[----:B------:R-:W-:Y:S01]  /*9f80*/  MOV R6, UR27 ;  /* 0x0000001b00067c02 */ /* 0x000fe20008000f00 */
[----:B------:R-:W-:Y:S01]  /*9f90*/  UIADD3.X UR27, UPT, UPT, UR30, UR19, URZ, UP0, !UPT ;  /* 0x000000131e1b7290 */ /* 0x000fe200087fe4ff */
[----:B------:R-:W-:Y:S01]  /*9fa0*/  LEA.HI.X R23, R4, R2, R5, 0x8, P1 ;  /* 0x0000000204177211 */ /* 0x000fe200008f4405 */
[----:B------:R-:W-:Y:S01]  /*9fb0*/  IMAD.U32 R4, RZ, RZ, UR26 ;  /* 0x0000001aff047e24 */ /* 0x000fe2000f8e00ff */
[C---:B------:R-:W-:Y:S01]  /*9fc0*/  LEA R14, P1, R6.reuse, R0, 0x1 ;  /* 0x00000000060e7211 */ /* 0x040fe200078208ff */
[----:B------:R-:W-:Y:S01]  /*9fd0*/  IMAD.U32 R5, RZ, RZ, UR31 ;  /* 0x0000001fff057e24 */ /* 0x000fe2000f8e00ff */
[----:B------:R-:W-:Y:S01]  /*9fe0*/  ULEA UR22, UP0, UR10, UR22, 0x6 ;  /* 0x000000160a167291 */ /* 0x000fe2000f8030ff */
[----:B------:R-:W-:Y:S01]  /*9ff0*/  IMAD.U32 R3, RZ, RZ, UR30 ;  /* 0x0000001eff037e24 */ /* 0x000fe2000f8e00ff */
[----:B------:R-:W-:Y:S01]  /*a000*/  LEA.HI.X R15, R6, R2, R4, 0x1, P1 ;  /* 0x00000002060f7211 */ /* 0x000fe200008f0c04 */
[----:B------:R-:W-:Y:S01]  /*a010*/  IMAD.U32 R6, RZ, RZ, UR32 ;  /* 0x00000020ff067e24 */ /* 0x000fe2000f8e00ff */
[----:B------:R-:W-:Y:S01]  /*a020*/  ULEA.HI.X UR21, UR10, UR21, UR11, 0x6, UP0 ;  /* 0x000000150a157291 */ /* 0x000fe200080f340b */
[C---:B------:R-:W-:Y:S01]  /*a030*/  LEA R12, P0, R5.reuse, R0, 0x1 ;  /* 0x00000000050c7211 */ /* 0x040fe200078008ff */
[----:B------:R-:W-:Y:S01]  /*a040*/  UIADD3 UR20, UP1, UPT, UR22, UR20, URZ ;  /* 0x0000001416147290 */ /* 0x000fe2000ff3e0ff */
[----:B------:R-:W-:Y:S01]  /*a050*/  IMAD.U32 R9, RZ, RZ, UR22 ;  /* 0x00000016ff097e24 */ /* 0x000fe2000f8e00ff */
[----:B------:R-:W-:Y:S01]  /*a060*/  UIADD3 UR29, UP0, UPT, UR22, UR29, URZ ;  /* 0x0000001d161d7290 */ /* 0x000fe2000ff1e0ff */
[----:B------:R-:W-:Y:S01]  /*a070*/  LEA.HI.X R13, R5, R2, R3, 0x1, P0 ;  /* 0x00000002050d7211 */ /* 0x000fe200000f0c03 */
[----:B------:R-:W-:Y:S01]  /*a080*/  UIADD3.X UR19, UPT, UPT, UR21, UR19, URZ, UP1, !UPT ;  /* 0x0000001315137290 */ /* 0x000fe20008ffe4ff */
[----:B------:R-:W-:Y:S01]  /*a090*/  MOV R3, UR27 ;  /* 0x0000001b00037c02 */ /* 0x000fe20008000f00 */
[----:B------:R-:W-:Y:S01]  /*a0a0*/  UIADD3.X UR28, UPT, UPT, UR21, UR28, URZ, UP0, !UPT ;  /* 0x0000001c151c7290 */ /* 0x000fe200087fe4ff */
[CC--:B------:R-:W-:Y:S01]  /*a0b0*/  LEA R10, P0, R6.reuse, R0.reuse, 0x1 ;  /* 0x00000000060a7211 */ /* 0x0c0fe200078008ff */
[----:B------:R-:W-:Y:S01]  /*a0c0*/  IMAD.U32 R25, RZ, RZ, UR20 ;  /* 0x00000014ff197e24 */ /* 0x000fe2000f8e00ff */
[----:B------:R-:W-:Y:S01]  /*a0d0*/  LEA R8, P2, R9, R0, 0x1 ;  /* 0x0000000009087211 */ /* 0x000fe200078408ff */
[----:B------:R-:W-:Y:S01]  /*a0e0*/  IMAD.U32 R24, RZ, RZ, UR29 ;  /* 0x0000001dff187e24 */ /* 0x000fe2000f8e00ff */
[----:B------:R-:W-:Y:S01]  /*a0f0*/  LEA.HI.X R11, R6, R2, R3, 0x1, P0 ;  /* 0x00000002060b7211 */ /* 0x000fe200000f0c03 */
[----:B------:R-:W-:Y:S01]  /*a100*/  IMAD.U32 R7, RZ, RZ, UR21 ;  /* 0x00000015ff077e24 */ /* 0x000fe2000f8e00ff */
[----:B------:R-:W-:Y:S01]  /*a110*/  MOV R5, UR19 ;  /* 0x0000001300057c02 */ /* 0x000fe20008000f00 */
[----:B------:R-:W-:Y:S01]  /*a120*/  IMAD.U32 R3, RZ, RZ, UR28 ;  /* 0x0000001cff037e24 */ /* 0x000fe2000f8e00ff */
[----:B------:R-:W-:-:S02]  /*a130*/  LEA R6, P1, R25, R0, 0x1 ;  /* 0x0000000019067211 */ /* 0x000fc400078208ff */
[-C--:B------:R-:W-:Y:S02]  /*a140*/  LEA.HI.X R9, R9, R2.reuse, R7, 0x1, P2 ;  /* 0x0000000209097211 */ /* 0x080fe400010f0c07 */
[----:B------:R-:W-:Y:S01]  /*a150*/  LEA.HI.X R7, R25, R2, R5, 0x1, P1 ;  /* 0x0000000219077211 */ /* 0x000fe200008f0c05 */
[----:B--2---:R-:W-:-:S05]  /*a160*/  IMAD.MOV.U32 R231, RZ, RZ, R219 ;  /* 0x000000ffffe77224 */ /* 0x004fca00078e00db */
[----:B------:R-:W-:Y:S02]  /*a170*/  MOV R247, R231 ;  /* 0x000000e700f77202 */ /* 0x000fe40000000f00 */
[----:B---3--:R-:W-:-:S04]  /*a180*/  LOP3.LUT R4, R222, 0x1f8, RZ, 0xc0, !PT ;  /* 0x000001f8de047812 */ /* 0x008fc800078ec0ff */
[----:B------:R-:W-:Y:S02]  /*a190*/  LOP3.LUT R26, R4, 0x38, R213, 0x78, !PT ;  /* 0x00000038041a7812 */ /* 0x000fe400078e78d5 */
[----:B------:R-:W-:Y:S02]  /*a1a0*/  LEA R4, P0, R24, R0, 0x1 ;  /* 0x0000000018047211 */ /* 0x000fe400078008ff */
[----:B------:R-:W-:Y:S01]  /*a1b0*/  LOP3.LUT R0, R26, 0x1e00, R222, 0xf8, !PT ;  /* 0x00001e001a007812 */ /* 0x000fe200078ef8de */
[----:B------:R-:W-:Y:S01]  /*a1c0*/  STL [R1+0xa8], R26 ;  /* 0x0000a81a01007387 */ /* 0x000fe20000100800 */
[----:B------:R-:W-:Y:S02]  /*a1d0*/  LEA.HI.X R5, R24, R2, R3, 0x1, P0 ;  /* 0x0000000218057211 */ /* 0x000fe400000f0c03 */
[----:B------:R-:W-:Y:S01]  /*a1e0*/  LEA R2, R0, UR6, 0x1 ;  /* 0x0000000600027c11 */ /* 0x000fe2000f8e08ff */
[----:B------:R-:W-:Y:S01]  /*a1f0*/  IMAD.IADD R0, R72, 0x1, R168 ;  /* 0x0000000148007824 */ /* 0x000fe200078e02a8 */
[----:B------:R-:W-:-:S03]  /*a200*/  IADD3 R3, PT, PT, R244, R168, RZ ;  /* 0x000000a8f4037210 */ /* 0x000fc60007ffe0ff */
[----:B------:R-:W-:Y:S01]  /*a210*/  @!PT LDS RZ, [RZ] ;  /* 0x00000000fffff984 */ /* 0x000fe20000000800 */
[----:B------:R-:W-:Y:S01]  /*a220*/  @!PT LDS RZ, [RZ] ;  /* 0x00000000fffff984 */ /* 0x000fe20000000800 */
[----:B------:R-:W-:Y:S01]  /*a230*/  @!PT LDS RZ, [RZ] ;  /* 0x00000000fffff984 */ /* 0x000fe20000000800 */
[----:B------:R-:W-:Y:S04]  /*a240*/  LDGSTS.E.BYPASS.LTC128B.128 [R2+0x8000], desc[UR16][R22.64] ;  /* 0x0800000016027fae */ /* 0x000fe8000b981a10 */
[----:B------:R-:W-:Y:S04]  /*a250*/  LDGSTS.E.BYPASS.LTC128B.128 [R2+0x8800], desc[UR16][R20.64] ;  /* 0x0880000014027fae */ /* 0x000fe8000b981a10 */
[----:B------:R-:W-:Y:S04]  /*a260*/  LDGSTS.E.BYPASS.LTC128B.128 [R2+0x9000], desc[UR16][R14.64] ;  /* 0x090000000e027fae */ /* 0x000fe8000b981a10 */
[----:B------:R-:W-:Y:S04]  /*a270*/  LDGSTS.E.BYPASS.LTC128B.128 [R2+0x9800], desc[UR16][R12.64] ;  /* 0x098000000c027fae */ /* 0x000fe8000b981a10 */
[----:B------:R-:W-:Y:S04]  /*a280*/  LDGSTS.E.BYPASS.LTC128B.128 [R2+0xa000], desc[UR16][R10.64] ;  /* 0x0a0000000a027fae */ /* 0x000fe8000b981a10 */
[----:B------:R1:W-:Y:S04]  /*a290*/  LDGSTS.E.BYPASS.LTC128B.128 [R2+0xa800], desc[UR16][R8.64] ;  /* 0x0a80000008027fae */ /* 0x0003e8000b981a10 */
[----:B------:R-:W-:Y:S04]  /*a2a0*/  LDGSTS.E.BYPASS.LTC128B.128 [R2+0xb000], desc[UR16][R6.64] ;  /* 0x0b00000006027fae */ /* 0x000fe8000b981a10 */
[----:B------:R2:W-:Y:S04]  /*a2b0*/  LDGSTS.E.BYPASS.LTC128B.128 [R2+0xb800], desc[UR16][R4.64] ;  /* 0x0b80000004027fae */ /* 0x0005e8000b981a10 */
[----:B------:R-:W-:Y:S04]  /*a2c0*/  LDSM.16.M88.4 R60, [R117+UR6+0x5000] ;  /* 0x00500006753c783b */ /* 0x000fe80008000200 */
[----:B------:R-:W-:Y:S04]  /*a2d0*/  LDSM.16.M88.4 R56, [R117+UR6+0x5800] ;  /* 0x005800067538783b */ /* 0x000fe80008000200 */
[----:B------:R-:W-:Y:S04]  /*a2e0*/  LDSM.16.M88.4 R28, [R0+0x5000] ;  /* 0x00500000001c783b */ /* 0x000fe80000000200 */
[----:B------:R-:W-:Y:S04]  /*a2f0*/  LDSM.16.M88.4 R52, [R117+UR6+0x6000] ;  /* 0x006000067534783b */ /* 0x000fe80008000200 */
[----:B-1----:R-:W1:Y:S04]  /*a300*/  LDSM.16.M88.4 R8, [R244+0x2000] ;  /* 0x00200000f408783b */ /* 0x002e680000000200 */
[----:B------:R-:W-:Y:S04]  /*a310*/  LDSM.16.M88.4 R24, [R0+0x5800] ;  /* 0x005800000018783b */ /* 0x000fe80000000200 */
[----:B--2---:R-:W2:Y:S04]  /*a320*/  LDSM.16.M88.4 R4, [R3+0x2000] ;  /* 0x002000000304783b */ /* 0x004ea80000000200 */
[----:B------:R-:W3:Y:S04]  /*a330*/  LDSM.16.M88.4 R48, [R117+UR6+0x6800] ;  /* 0x006800067530783b */ /* 0x000ee80008000200 */
[----:B------:R-:W-:Y:S04]  /*a340*/  LDSM.16.M88.4 R20, [R0+0x6000] ;  /* 0x006000000014783b */ /* 0x000fe80000000200 */
[----:B------:R-:W4:Y:S04]  /*a350*/  LDSM.16.M88.4 R44, [R117+UR6+0x7000] ;  /* 0x00700006752c783b */ /* 0x000f280008000200 */
[----:B------:R-:W-:Y:S04]  /*a360*/  LDSM.16.M88.4 R76, [R0+0x6800] ;  /* 0x00680000004c783b */ /* 0x000fe80000000200 */
[----:B------:R-:W4:Y:S04]  /*a370*/  LDSM.16.M88.4 R40, [R117+UR6+0x7800] ;  /* 0x007800067528783b */ /* 0x000f280008000200 */
[----:B------:R-:W-:Y:S04]  /*a380*/  LDSM.16.M88.4 R84, [R0+0x7000] ;  /* 0x007000000054783b */ /* 0x000fe80000000200 */
[----:B------:R-:W-:Y:S01]  /*a390*/  LDSM.16.M88.4 R80, [R0+0x7800] ;  /* 0x007800000050783b */ /* 0x000fe20000000200 */
[C---:B-1----:R-:W-:Y:S03]  /*a3a0*/  HMMA.16816.F32 R92, R8.reuse, R60, RZ ;  /* 0x0000003c085c723c */ /* 0x042fe600000018ff */
[----:B------:R-:W1:Y:S04]  /*a3b0*/  LDSM.16.M88.4 R68, [R117+UR6+0x4000] ;  /* 0x004000067544783b */ /* 0x000e680008000200 */
[----:B------:R-:W1:Y:S01]  /*a3c0*/  LDSM.16.M88.4 R64, [R117+UR6+0x4800] ;  /* 0x004800067540783b */ /* 0x000e620008000200 */
[C---:B------:R-:W-:Y:S03]  /*a3d0*/  HMMA.16816.F32 R224, R8.reuse, R56, RZ ;  /* 0x0000003808e0723c */ /* 0x040fe600000018ff */
[----:B------:R-:W1:Y:S04]  /*a3e0*/  LDSM.16.M88.4 R32, [R0+0x4800] ;  /* 0x004800000020783b */ /* 0x000e680000000200 */
[----:B------:R1:W1:Y:S01]  /*a3f0*/  LDSM.16.M88.4 R36, [R0+0x4000] ;  /* 0x004000000024783b */ /* 0x0002620000000200 */
[----:B------:R-:W-:Y:S03]  /*a400*/  HMMA.16816.F32 R128, R8, R52, RZ ;  /* 0x000000340880723c */ /* 0x000fe600000018ff */
[----:B------:R-:W1:Y:S04]  /*a410*/  LDSM.16.M88.4 R12, [R244] ;  /* 0x00000000f40c783b */ /* 0x000e680000000200 */
[----:B------:R-:W0:Y:S01]  /*a420*/  LDGDEPBAR ;  /* 0x00000000000079af */ /* 0x000e220000000000 */
[C---:B--2---:R-:W-:Y:S08]  /*a430*/  HMMA.16816.F32 R132, R4.reuse, R28, R92 ;  /* 0x0000001c0484723c */ /* 0x044ff0000000185c */
[----:B------:R-:W-:Y:S08]  /*a440*/  HMMA.16816.F32 R92, R4, R24, R224 ;  /* 0x00000018045c723c */ /* 0x000ff000000018e0 */
[----:B---3--:R-:W-:Y:S03]  /*a450*/  HMMA.16816.F32 R120, R8, R48, RZ ;  /* 0x000000300878723c */ /* 0x008fe600000018ff */
[----:B------:R-:W-:-:S02]  /*a460*/  IMAD.MOV.U32 R142, RZ, RZ, R132 ;  /* 0x000000ffff8e7224 */ /* 0x000fc400078e0084 */
[----:B------:R-:W-:Y:S02]  /*a470*/  IMAD.MOV.U32 R141, RZ, RZ, R133 ;  /* 0x000000ffff8d7224 */ /* 0x000fe400078e0085 */
[----:B------:R-:W-:Y:S01]  /*a480*/  IMAD.MOV.U32 R140, RZ, RZ, R134 ;  /* 0x000000ffff8c7224 */ /* 0x000fe200078e0086 */
[C---:B----4-:R-:W-:Y:S01]  /*a490*/  HMMA.16816.F32 R112, R8.reuse, R44, RZ ;  /* 0x0000002c0870723c */ /* 0x050fe200000018ff */
[----:B------:R-:W-:Y:S02]  /*a4a0*/  IMAD.MOV.U32 R139, RZ, RZ, R135 ;  /* 0x000000ffff8b7224 */ /* 0x000fe400078e0087 */
[----:B------:R-:W-:Y:S01]  /*a4b0*/  MOV R227, R92 ;  /* 0x0000005c00e37202 */ /* 0x000fe20000000f00 */
[----:B------:R-:W-:Y:S02]  /*a4c0*/  IMAD.MOV.U32 R226, RZ, RZ, R93 ;  /* 0x000000ffffe27224 */ /* 0x000fe400078e005d */
[----:B------:R-:W-:Y:S02]  /*a4d0*/  IMAD.MOV.U32 R225, RZ, RZ, R94 ;  /* 0x000000ffffe17224 */ /* 0x000fe400078e005e */
[----:B------:R-:W-:Y:S01]  /*a4e0*/  IMAD.MOV.U32 R224, RZ, RZ, R95 ;  /* 0x000000ffffe07224 */ /* 0x000fe200078e005f */
[----:B------:R-:W-:Y:S08]  /*a4f0*/  HMMA.16816.F32 R104, R8, R40, RZ ;  /* 0x000000280868723c */ /* 0x000ff000000018ff */
[----:B------:R-:W-:Y:S08]  /*a500*/  HMMA.16816.F32 R92, R4, R20, R128 ;  /* 0x00000014045c723c */ /* 0x000ff00000001880 */
[C---:B------:R-:W-:Y:S08]  /*a510*/  HMMA.16816.F32 R124, R8.reuse, R54, RZ ;  /* 0x00000036087c723c */ /* 0x040ff000000018ff */
[----:B-1----:R-:W-:Y:S03]  /*a520*/  HMMA.16816.F32 R100, R8, R68, RZ ;  /* 0x000000440864723c */ /* 0x002fe600000018ff */
[----:B------:R-:W-:Y:S01]  /*a530*/  IMAD.MOV.U32 R134, RZ, RZ, R92 ;  /* 0x000000ffff867224 */ /* 0x000fe200078e005c */
[----:B------:R-:W-:Y:S01]  /*a540*/  MOV R248, R95 ;  /* 0x0000005f00f87202 */ /* 0x000fe20000000f00 */
[----:B------:R-:W-:-:S02]  /*a550*/  IMAD.MOV.U32 R133, RZ, RZ, R93 ;  /* 0x000000ffff857224 */ /* 0x000fc400078e005d */
[----:B------:R-:W-:Y:S01]  /*a560*/  IMAD.MOV.U32 R132, RZ, RZ, R94 ;  /* 0x000000ffff847224 */ /* 0x000fe200078e005e */
[----:B------:R-:W-:Y:S08]  /*a570*/  HMMA.16816.F32 R96, R8, R64, RZ ;  /* 0x000000400860723c */ /* 0x000ff000000018ff */
[----:B------:R-:W-:Y:S08]  /*a580*/  HMMA.16816.F32 R92, R4, R76, R120 ;  /* 0x0000004c045c723c */ /* 0x000ff00000001878 */
[C---:B------:R-:W-:Y:S08]  /*a590*/  HMMA.16816.F32 R220, R8.reuse, R70, RZ ;  /* 0x0000004608dc723c */ /* 0x040ff000000018ff */
[----:B------:R-:W-:Y:S03]  /*a5a0*/  HMMA.16816.F32 R216, R8, R66, RZ ;  /* 0x0000004208d8723c */ /* 0x000fe600000018ff */
        /* <DEDUP_REMOVED lines=14> */
[----:B------:R-:W-:Y:S01]  /*a690*/  HMMA.16816.F32 R88, R8, R42, RZ ;  /* 0x0000002a0858723c */ /* 0x000fe200000018ff */
[----:B------:R1:W2:Y:S07]  /*a6a0*/  LDSM.16.M88.4 R8, [R3] ;  /* 0x000000000308783b */ /* 0x0002ae0000000200 */
[----:B------:R-:W-:Y:S03]  /*a6b0*/  HMMA.16816.F32 R120, R4, R34, R216 ;  /* 0x000000220478723c */ /* 0x000fe600000018d8 */
[----:B------:R-:W-:Y:S01]  /*a6c0*/  IMAD.MOV.U32 R0, RZ, RZ, R93 ;  /* 0x000000ffff007224 */ /* 0x000fe200078e005d */
[----:B------:R-:W-:Y:S01]  /*a6d0*/  MOV R143, R95 ;  /* 0x0000005f008f7202 */ /* 0x000fe20000000f00 */
[----:B------:R-:W-:-:S03]  /*a6e0*/  IMAD.MOV.U32 R144, RZ, RZ, R94 ;  /* 0x000000ffff907224 */ /* 0x000fc600078e005e */
[----:B------:R-:W-:Y:S01]  /*a6f0*/  HMMA.16816.F32 R232, R4, R36, R100 ;  /* 0x0000002404e8723c */ /* 0x000fe20000001864 */
[----:B-1----:R-:W-:-:S07]  /*a700*/  IMAD.MOV.U32 R3, RZ, RZ, R92 ;  /* 0x000000ffff037224 */ /* 0x002fce00078e005c */
[C---:B------:R-:W-:Y:S08]  /*a710*/  HMMA.16816.F32 R236, R4.reuse, R32, R96 ;  /* 0x0000002004ec723c */ /* 0x040ff00000001860 */
[----:B------:R-:W-:Y:S01]  /*a720*/  HMMA.16816.F32 R92, R4, R22, R124 ;  /* 0x00000016045c723c */ /* 0x000fe2000000187c */
[----:B------:R-:W-:-:S07]  /*a730*/  IMAD.MOV.U32 R126, RZ, RZ, R242 ;  /* 0x000000ffff7e7224 */ /* 0x000fce00078e00f2 */
[C---:B------:R-:W-:Y:S08]  /*a740*/  HMMA.16816.F32 R228, R4.reuse, R38, R220 ;  /* 0x0000002604e4723c */ /* 0x040ff000000018dc */
[----:B------:R-:W-:Y:S03]  /*a750*/  HMMA.16816.F32 R208, R4, R30, R208 ;  /* 0x0000001e04d0723c */ /* 0x000fe600000018d0 */
[----:B------:R-:W-:Y:S01]  /*a760*/  IMAD.MOV.U32 R219, RZ, RZ, R92 ;  /* 0x000000ffffdb7224 */ /* 0x000fe200078e005c */
[----:B------:R-:W-:Y:S01]  /*a770*/  MOV R216, R95 ;  /* 0x0000005f00d87202 */ /* 0x000fe20000000f00 */
[----:B------:R-:W-:-:S02]  /*a780*/  IMAD.MOV.U32 R218, RZ, RZ, R93 ;  /* 0x000000ffffda7224 */ /* 0x000fc400078e005d */
[----:B------:R-:W-:Y:S01]  /*a790*/  IMAD.MOV.U32 R217, RZ, RZ, R94 ;  /* 0x000000ffffd97224 */ /* 0x000fe200078e005e */
[C---:B------:R-:W-:Y:S08]  /*a7a0*/  HMMA.16816.F32 R128, R4.reuse, R26, R204 ;  /* 0x0000001a0480723c */ /* 0x040ff000000018cc */
        /* <DEDUP_REMOVED lines=8> */
[C---:B------:R-:W-:Y:S08]  /*a830*/  HMMA.16816.F32 R92, R4.reuse, R86, R108 ;  /* 0x00000056045c723c */ /* 0x040ff0000000186c */
[----:B------:R-:W-:Y:S08]  /*a840*/  HMMA.16816.F32 R4, R4, R82, R88 ;  /* 0x000000520404723c */ /* 0x000ff00000001858 */
[----:B------:R-:W-:Y:S03]  /*a850*/  HMMA.16816.F32 R88, R12, R56, RZ ;  /* 0x000000380c58723c */ /* 0x000fe600000018ff */
[----:B------:R-:W-:Y:S01]  /*a860*/  IMAD.MOV.U32 R175, RZ, RZ, R92 ;  /* 0x000000ffffaf7224 */ /* 0x000fe200078e005c */
[----:B------:R-:W-:Y:S01]  /*a870*/  MOV R125, R95 ;  /* 0x0000005f007d7202 */ /* 0x000fe20000000f00 */
[----:B------:R-:W-:-:S02]  /*a880*/  IMAD.MOV.U32 R174, RZ, RZ, R93 ;  /* 0x000000ffffae7224 */ /* 0x000fc400078e005d */
[----:B------:R-:W-:Y:S01]  /*a890*/  IMAD.MOV.U32 R173, RZ, RZ, R94 ;  /* 0x000000ffffad7224 */ /* 0x000fe200078e005e */
[----:B--2---:R-:W-:Y:S03]  /*a8a0*/  HMMA.16816.F32 R104, R8, R32, R96 ;  /* 0x000000200868723c */ /* 0x004fe60000001860 */
[----:B------:R-:W-:Y:S01]  /*a8b0*/  IMAD.MOV.U32 R223, RZ, RZ, R4 ;  /* 0x000000ffffdf7224 */ /* 0x000fe200078e0004 */
[----:B------:R-:W-:Y:S01]  /*a8c0*/  MOV R220, R7 ;  /* 0x0000000700dc7202 */ /* 0x000fe20000000f00 */
[----:B------:R-:W-:Y:S02]  /*a8d0*/  IMAD.MOV.U32 R222, RZ, RZ, R5 ;  /* 0x000000ffffde7224 */ /* 0x000fe400078e0005 */
[----:B------:R-:W-:Y:S01]  /*a8e0*/  IMAD.MOV.U32 R221, RZ, RZ, R6 ;  /* 0x000000ffffdd7224 */ /* 0x000fe200078e0006 */
[C---:B------:R-:W-:Y:S08]  /*a8f0*/  HMMA.16816.F32 R92, R12.reuse, R60, RZ ;  /* 0x0000003c0c5c723c */ /* 0x040ff000000018ff */
[----:B------:R-:W-:Y:S08]  /*a900*/  HMMA.16816.F32 R4, R12, R52, RZ ;  /* 0x000000340c04723c */ /* 0x000ff000000018ff */
[C---:B------:R-:W-:Y:S08]  /*a910*/  HMMA.16816.F32 R204, R8.reuse, R24, R88 ;  /* 0x0000001808cc723c */ /* 0x040ff00000001858 */
[C---:B------:R-:W-:Y:S08]  /*a920*/  HMMA.16816.F32 R108, R8.reuse, R28, R92 ;  /* 0x0000001c086c723c */ /* 0x040ff0000000185c */
[----:B------:R-:W-:Y:S03]  /*a930*/  HMMA.16816.F32 R4, R8, R20, R4 ;  /* 0x000000140804723c */ /* 0x000fe60000001804 */
[----:B------:R-:W-:Y:S01]  /*a940*/  MOV R24, R207 ;  /* 0x000000cf00187202 */ /* 0x000fe20000000f00 */
[----:B------:R-:W-:Y:S01]  /*a950*/  IMAD.MOV.U32 R207, RZ, RZ, R0 ;  /* 0x000000ffffcf7224 */ /* 0x000fe200078e0000 */
[----:B------:R-:W-:Y:S01]  /*a960*/  MOV R0, R247 ;  /* 0x000000f700007202 */ /* 0x000fe20000000f00 */
[----:B------:R-:W-:-:S02]  /*a970*/  IMAD.MOV.U32 R25, RZ, RZ, R206 ;  /* 0x000000ffff197224 */ /* 0x000fc400078e00ce */
[C---:B------:R-:W-:Y:S01]  /*a980*/  HMMA.16816.F32 R92, R12.reuse, R58, RZ ;  /* 0x0000003a0c5c723c */ /* 0x040fe200000018ff */
[----:B------:R-:W-:Y:S02]  /*a990*/  IMAD.MOV.U32 R206, RZ, RZ, R3 ;  /* 0x000000ffffce7224 */ /* 0x000fe400078e0003 */
[----:B------:R-:W-:Y:S01]  /*a9a0*/  IMAD.MOV.U32 R29, RZ, RZ, R204 ;  /* 0x000000ffff1d7224 */ /* 0x000fe200078e00cc */
[----:B------:R-:W-:Y:S01]  /*a9b0*/  MOV R204, R245 ;  /* 0x000000f500cc7202 */ /* 0x000fe20000000f00 */
[----:B------:R-:W-:Y:S02]  /*a9c0*/  IMAD.MOV.U32 R28, RZ, RZ, R205 ;  /* 0x000000ffff1c7224 */ /* 0x000fe400078e00cd */
[--C-:B------:R-:W-:Y:S01]  /*a9d0*/  IMAD.IADD R3, R244, 0x1, R0.reuse ;  /* 0x00000001f4037824 */ /* 0x100fe200078e0200 */
[----:B------:R-:W-:Y:S01]  /*a9e0*/  HMMA.16816.F32 R56, R12, R44, RZ ;  /* 0x0000002c0c38723c */ /* 0x000fe200000018ff */
[----:B------:R-:W-:Y:S02]  /*a9f0*/  IMAD.IADD R0, R72, 0x1, R0 ;  /* 0x0000000148007824 */ /* 0x000fe400078e0200 */
[----:B------:R-:W-:Y:S01]  /*aa00*/  IMAD.MOV.U32 R241, RZ, RZ, R4 ;  /* 0x000000fffff17224 */ /* 0x000fe200078e0004 */
[----:B------:R-:W-:Y:S01]  /*aa10*/  MOV R20, R7 ;  /* 0x0000000700147202 */ /* 0x000fe20000000f00 */
[----:B------:R-:W-:-:S02]  /*aa20*/  IMAD.MOV.U32 R240, RZ, RZ, R5 ;  /* 0x000000fffff07224 */ /* 0x000fc400078e0005 */
[----:B------:R-:W-:Y:S01]  /*aa30*/  IMAD.MOV.U32 R21, RZ, RZ, R6 ;  /* 0x000000ffff157224 */ /* 0x000fe200078e0006 */
[----:B------:R-:W-:Y:S01]  /*aa40*/  HMMA.16816.F32 R96, R12, R42, RZ ;  /* 0x0000002a0c60723c */ /* 0x000fe200000018ff */
[----:B------:R-:W-:-:S04]  /*aa50*/  IMAD.MOV.U32 R205, RZ, RZ, R73 ;  /* 0x000000ffffcd7224 */ /* 0x000fc800078e0049 */
[----:B------:R-:W-:Y:S02]  /*aa60*/  IMAD.MOV.U32 R127, RZ, RZ, R205 ;  /* 0x000000ffff7f7224 */ /* 0x000fe400078e00cd */
[----:B------:R-:W-:Y:S01]  /*aa70*/  IMAD.MOV.U32 R205, RZ, RZ, R243 ;  /* 0x000000ffffcd7224 */ /* 0x000fe200078e00f3 */
[----:B------:R-:W-:Y:S08]  /*aa80*/  HMMA.16816.F32 R4, R12, R40, RZ ;  /* 0x000000280c04723c */ /* 0x000ff000000018ff */
[----:B------:R-:W-:Y:S01]  /*aa90*/  HMMA.16816.F32 R40, R8, R84, R56 ;  /* 0x000000540828723c */ /* 0x000fe20000001838 */
[----:B------:R-:W-:Y:S01]  /*aaa0*/  IMAD.MOV.U32 R56, RZ, RZ, R29 ;  /* 0x000000ffff387224 */ /* 0x000fe200078e001d */
[----:B------:R-:W-:Y:S01]  /*aab0*/  MOV R57, R28 ;  /* 0x0000001c00397202 */ /* 0x000fe20000000f00 */
[----:B------:R-:W-:Y:S01]  /*aac0*/  IMAD.MOV.U32 R58, RZ, RZ, R25 ;  /* 0x000000ffff3a7224 */ /* 0x000fe200078e0019 */
[----:B------:R-:W-:Y:S01]  /*aad0*/  MOV R85, R174 ;  /* 0x000000ae00557202 */ /* 0x000fe20000000f00 */
[----:B------:R-:W-:-:S02]  /*aae0*/  IMAD.MOV.U32 R59, RZ, RZ, R24 ;  /* 0x000000ffff3b7224 */ /* 0x000fc400078e0018 */
[----:B------:R-:W-:Y:S01]  /*aaf0*/  IMAD.MOV.U32 R84, RZ, RZ, R175 ;  /* 0x000000ffff547224 */ /* 0x000fe200078e00af */
[C---:B------:R-:W-:Y:S08]  /*ab00*/  HMMA.16816.F32 R64, R12.reuse, R66, RZ ;  /* 0x000000420c40723c */ /* 0x040ff000000018ff */
[----:B------:R-:W-:Y:S08]  /*ab10*/  HMMA.16816.F32 R88, R12, R62, RZ ;  /* 0x0000003e0c58723c */ /* 0x000ff000000018ff */
[----:B------:R-:W-:Y:S01]  /*ab20*/  HMMA.16816.F32 R4, R8, R80, R4 ;  /* 0x000000500804723c */ /* 0x000fe20000001804 */
[----:B------:R-:W-:-:S02]  /*ab30*/  IMAD.MOV.U32 R80, RZ, RZ, R220 ;  /* 0x000000ffff507224 */ /* 0x000fc400078e00dc */
[----:B------:R-:W-:-:S05]  /*ab40*/  IMAD.MOV.U32 R81, RZ, RZ, R173 ;  /* 0x000000ffff517224 */ /* 0x000fca00078e00ad */
[----:B------:R-:W-:Y:S08]  /*ab50*/  HMMA.16816.F32 R60, R12, R48, RZ ;  /* 0x000000300c3c723c */ /* 0x000ff000000018ff */
[----:B------:R-:W-:Y:S03]  /*ab60*/  HMMA.16816.F32 R112, R8, R36, R100 ;  /* 0x000000240870723c */ /* 0x000fe60000001864 */
[----:B------:R-:W-:Y:S01]  /*ab70*/  IMAD.MOV.U32 R252, RZ, RZ, R4 ;  /* 0x000000fffffc7224 */ /* 0x000fe200078e0004 */
[----:B------:R-:W-:Y:S01]  /*ab80*/  MOV R246, R7 ;  /* 0x0000000700f67202 */ /* 0x000fe20000000f00 */
[----:B------:R-:W-:-:S02]  /*ab90*/  IMAD.MOV.U32 R249, RZ, RZ, R5 ;  /* 0x000000fffff97224 */ /* 0x000fc400078e0005 */
[----:B------:R-:W-:Y:S01]  /*aba0*/  IMAD.MOV.U32 R247, RZ, RZ, R6 ;  /* 0x000000fffff77224 */ /* 0x000fe200078e0006 */
[C---:B------:R-:W-:Y:S01]  /*abb0*/  HMMA.16816.F32 R52, R12.reuse, R54, RZ ;  /* 0x000000360c34723c */ /* 0x040fe200000018ff */
[----:B------:R-:W-:Y:S07]  /*abc0*/  LDSM.16.M88.4 R4, [R3+0x2000] ;  /* 0x002000000304783b */ /* 0x000fee0000000200 */
[C---:B------:R-:W-:Y:S08]  /*abd0*/  HMMA.16816.F32 R48, R12.reuse, R50, RZ ;  /* 0x000000320c30723c */ /* 0x040ff000000018ff */
[----:B------:R-:W-:Y:S01]  /*abe0*/  HMMA.16816.F32 R100, R12, R46, RZ ;  /* 0x0000002e0c64723c */ /* 0x000fe200000018ff */
[----:B------:R-:W-:Y:S01]  /*abf0*/  IMAD.MOV.U32 R15, RZ, RZ, R40 ;  /* 0x000000ffff0f7224 */ /* 0x000fe200078e0028 */
[----:B------:R-:W-:Y:S01]  /*ac00*/  MOV R12, R43 ;  /* 0x0000002b000c7202 */ /* 0x000fe20000000f00 */
[----:B------:R-:W-:-:S02]  /*ac10*/  IMAD.MOV.U32 R14, RZ, RZ, R41 ;  /* 0x000000ffff0e7224 */ /* 0x000fc400078e0029 */
[----:B------:R-:W-:-:S03]  /*ac20*/  IMAD.MOV.U32 R13, RZ, RZ, R42 ;  /* 0x000000ffff0d7224 */ /* 0x000fc600078e002a */
[----:B------:R-:W-:Y:S01]  /*ac30*/  HMMA.16816.F32 R40, R8, R38, R68 ;  /* 0x000000260828723c */ /* 0x000fe20000001844 */
[----:B------:R-:W-:Y:S01]  /*ac40*/  IMAD.MOV.U32 R68, RZ, RZ, R12 ;  /* 0x000000ffff447224 */ /* 0x000fe200078e000c */
[----:B------:R-:W-:Y:S01]  /*ac50*/  MOV R70, R222 ;  /* 0x000000de00467202 */ /* 0x000fe20000000f00 */
[----:B------:R-:W-:Y:S02]  /*ac60*/  IMAD.MOV.U32 R69, RZ, RZ, R223 ;  /* 0x000000ffff457224 */ /* 0x000fe400078e00df */
[----:B------:R-:W-:-:S03]  /*ac70*/  IMAD.MOV.U32 R71, RZ, RZ, R221 ;  /* 0x000000ffff477224 */ /* 0x000fc600078e00dd */
[C---:B------:R-:W-:Y:S01]  /*ac80*/  HMMA.16816.F32 R36, R8.reuse, R34, R64 ;  /* 0x000000220824723c */ /* 0x040fe20000001840 */
[----:B------:R-:W-:Y:S01]  /*ac90*/  IMAD.MOV.U32 R65, RZ, RZ, R15 ;  /* 0x000000ffff417224 */ /* 0x000fe200078e000f */
[----:B------:R-:W-:Y:S01]  /*aca0*/  MOV R66, R14 ;  /* 0x0000000e00427202 */ /* 0x000fe20000000f00 */
[----:B------:R-:W-:Y:S02]  /*acb0*/  IMAD.MOV.U32 R67, RZ, RZ, R13 ;  /* 0x000000ffff437224 */ /* 0x000fe400078e000d */
[----:B------:R-:W-:Y:S03]  /*acc0*/  LDSM.16.M88.4 R12, [R3] ;  /* 0x00000000030c783b */ /* 0x000fe60000000200 */
[C---:B------:R-:W-:Y:S01]  /*acd0*/  HMMA.16816.F32 R32, R8.reuse, R30, R88 ;  /* 0x0000001e0820723c */ /* 0x040fe20000001858 */
[----:B------:R-:W1:Y:S07]  /*ace0*/  LDSM.16.M88.4 R28, [R0+0x4000] ;  /* 0x00400000001c783b */ /* 0x000e6e0000000200 */
[C---:B------:R-:W-:Y:S08]  /*acf0*/  HMMA.16816.F32 R60, R8.reuse, R76, R60 ;  /* 0x0000004c083c723c */ /* 0x040ff0000000183c */
[C---:B------:R-:W-:Y:S01]  /*ad00*/  HMMA.16816.F32 R44, R8.reuse, R26, R92 ;  /* 0x0000001a082c723c */ /* 0x040fe2000000185c */
[----:B------:R-:W2:Y:S07]  /*ad10*/  LDSM.16.M88.4 R24, [R0+0x4800] ;  /* 0x004800000018783b */ /* 0x000eae0000000200 */
[----:B------:R-:W-:Y:S03]  /*ad20*/  HMMA.16816.F32 R52, R8, R22, R52 ;  /* 0x000000160834723c */ /* 0x000fe60000001834 */
[----:B------:R-:W-:Y:S01]  /*ad30*/  IMAD.MOV.U32 R74, RZ, RZ, R62 ;  /* 0x000000ffff4a7224 */ /* 0x000fe200078e003e */
[----:B------:R-:W-:Y:S01]  /*ad40*/  MOV R73, R63 ;  /* 0x0000003f00497202 */ /* 0x000fe20000000f00 */
[----:B------:R-:W-:-:S02]  /*ad50*/  IMAD.MOV.U32 R62, RZ, RZ, R21 ;  /* 0x000000ffff3e7224 */ /* 0x000fc400078e0015 */
[----:B------:R-:W-:Y:S01]  /*ad60*/  IMAD.MOV.U32 R63, RZ, RZ, R20 ;  /* 0x000000ffff3f7224 */ /* 0x000fe200078e0014 */
[----:B------:R-:W-:Y:S01]  /*ad70*/  HMMA.16816.F32 R76, R8, R78, R48 ;  /* 0x0000004e084c723c */ /* 0x000fe20000001830 */
[----:B------:R-:W3:Y:S01]  /*ad80*/  LDSM.16.M88.4 R20, [R0+0x5000] ;  /* 0x005000000014783b */ /* 0x000ee20000000200 */
[----:B------:R-:W-:Y:S01]  /*ad90*/  IMAD.MOV.U32 R51, RZ, RZ, R68 ;  /* 0x000000ffff337224 */ /* 0x000fe200078e0044 */
[----:B------:R-:W-:Y:S01]  /*ada0*/  MOV R50, R67 ;  /* 0x0000004300327202 */ /* 0x000fe20000000f00 */
[----:B------:R-:W-:Y:S02]  /*adb0*/  IMAD.MOV.U32 R68, RZ, RZ, R69 ;  /* 0x000000ffff447224 */ /* 0x000fe400078e0045 */
[----:B------:R-:W-:Y:S02]  /*adc0*/  IMAD.MOV.U32 R116, RZ, RZ, R60 ;  /* 0x000000ffff747224 */ /* 0x000fe400078e003c */
[----:B------:R-:W-:Y:S01]  /*add0*/  IMAD.MOV.U32 R75, RZ, RZ, R61 ;  /* 0x000000ffff4b7224 */ /* 0x000fe200078e003d */
[----:B-1----:R-:W-:Y:S01]  /*ade0*/  HMMA.16816.F32 R88, R4, R28, R232 ;  /* 0x0000001c0458723c */ /* 0x002fe200000018e8 */
[----:B------:R-:W-:Y:S01]  /*adf0*/  IMAD.MOV.U32 R69, RZ, RZ, R70 ;  /* 0x000000ffff457224 */ /* 0x000fe200078e0046 */
[----:B------:R-:W-:Y:S01]  /*ae00*/  MOV R61, R240 ;  /* 0x000000f0003d7202 */ /* 0x000fe20000000f00 */
[----:B------:R-:W-:Y:S01]  /*ae10*/  IMAD.MOV.U32 R60, RZ, RZ, R241 ;  /* 0x000000ffff3c7224 */ /* 0x000fe200078e00f1 */
[----:B------:R-:W-:Y:S01]  /*ae20*/  MOV R70, R71 ;  /* 0x0000004700467202 */ /* 0x000fe20000000f00 */
[----:B------:R-:W-:Y:S01]  /*ae30*/  IMAD.MOV.U32 R71, RZ, RZ, R80 ;  /* 0x000000ffff477224 */ /* 0x000fe200078e0050 */
[----:B------:R-:W-:Y:S01]  /*ae40*/  MOV R67, R139 ;  /* 0x0000008b00437202 */ /* 0x000fe20000000f00 */
[----:B------:R-:W-:Y:S01]  /*ae50*/  IMAD.MOV.U32 R48, RZ, RZ, R65 ;  /* 0x000000ffff307224 */ /* 0x000fe200078e0041 */
[----:B------:R-:W-:Y:S01]  /*ae60*/  HMMA.16816.F32 R240, R8, R86, R100 ;  /* 0x0000005608f0723c */ /* 0x000fe20000001864 */
[----:B------:R-:W-:Y:S01]  /*ae70*/  IMAD.MOV.U32 R49, RZ, RZ, R66 ;  /* 0x000000ffff317224 */ /* 0x000fe200078e0042 */
[----:B------:R-:W-:Y:S01]  /*ae80*/  MOV R72, R116 ;  /* 0x0000007400487202 */ /* 0x000fe20000000f00 */
[----:B------:R-:W-:Y:S01]  /*ae90*/  IMAD.MOV.U32 R86, RZ, RZ, R81 ;  /* 0x000000ffff567224 */ /* 0x000fe200078e0051 */
[----:B------:R-:W-:Y:S01]  /*aea0*/  MOV R100, R206 ;  /* 0x000000ce00647202 */ /* 0x000fe20000000f00 */
[----:B------:R-:W-:-:S02]  /*aeb0*/  IMAD.MOV.U32 R80, RZ, RZ, R204 ;  /* 0x000000ffff507224 */ /* 0x000fc400078e00cc */
[----:B------:R-:W-:Y:S01]  /*aec0*/  IMAD.MOV.U32 R81, RZ, RZ, R205 ;  /* 0x000000ffff517224 */ /* 0x000fe200078e00cd */
[----:B------:R-:W-:Y:S01]  /*aed0*/  HMMA.16816.F32 R232, R12, R28, R112 ;  /* 0x0000001c0ce8723c */ /* 0x000fe20000001870 */
[----:B------:R-:W-:Y:S02]  /*aee0*/  IMAD.MOV.U32 R64, RZ, RZ, R142 ;  /* 0x000000ffff407224 */ /* 0x000fe400078e008e */
        /* <DEDUP_REMOVED lines=8> */
[----:B------:R-:W-:-:S02]  /*af70*/  IMAD.MOV.U32 R115, RZ, RZ, R216 ;  /* 0x000000ffff737224 */ /* 0x000fc400078e00d8 */
[----:B------:R-:W-:Y:S01]  /*af80*/  IMAD.MOV.U32 R173, RZ, RZ, R91 ;  /* 0x000000ffffad7224 */ /* 0x000fe200078e005b */
[----:B------:R-:W-:Y:S01]  /*af90*/  MOV R206, R225 ;  /* 0x000000e100ce7202 */ /* 0x000fe20000000f00 */
[----:B------:R-:W-:Y:S01]  /*afa0*/  IMAD.MOV.U32 R91, RZ, RZ, R127 ;  /* 0x000000ffff5b7224 */ /* 0x000fe200078e007f */
[-C--:B--2---:R-:W-:Y:S01]  /*afb0*/  HMMA.16816.F32 R216, R12, R24.reuse, R104 ;  /* 0x000000180cd8723c */ /* 0x084fe20000001868 */
[----:B------:R-:W-:Y:S01]  /*afc0*/  MOV R106, R80 ;  /* 0x00000050006a7202 */ /* 0x000fe20000000f00 */
[----:B------:R-:W-:Y:S01]  /*afd0*/  IMAD.MOV.U32 R107, RZ, RZ, R81 ;  /* 0x000000ffff6b7224 */ /* 0x000fe200078e0051 */
[----:B------:R-:W-:Y:S01]  /*afe0*/  LDSM.16.M88.4 R8, [R0+0x6800] ;  /* 0x006800000008783b */ /* 0x000fe20000000200 */
[----:B------:R-:W-:Y:S01]  /*aff0*/  IMAD.MOV.U32 R101, RZ, RZ, R207 ;  /* 0x000000ffff657224 */ /* 0x000fe200078e00cf */
[----:B------:R-:W-:Y:S01]  /*b000*/  MOV R96, R124 ;  /* 0x0000007c00607202 */ /* 0x000fe20000000f00 */
[----:B------:R-:W-:Y:S02]  /*b010*/  IMAD.MOV.U32 R204, RZ, RZ, R227 ;  /* 0x000000ffffcc7224 */ /* 0x000fe400078e00e3 */
[----:B------:R-:W-:Y:S01]  /*b020*/  HMMA.16816.F32 R92, R4, R24, R236 ;  /* 0x00000018045c723c */ /* 0x000fe200000018ec */
[----:B------:R-:W-:-:S02]  /*b030*/  IMAD.MOV.U32 R205, RZ, RZ, R226 ;  /* 0x000000ffffcd7224 */ /* 0x000fc400078e00e2 */
[----:B------:R-:W-:Y:S02]  /*b040*/  IMAD.MOV.U32 R207, RZ, RZ, R224 ;  /* 0x000000ffffcf7224 */ /* 0x000fe400078e00e0 */
[----:B------:R-:W-:Y:S02]  /*b050*/  IMAD.MOV.U32 R245, RZ, RZ, R88 ;  /* 0x000000fffff57224 */ /* 0x000fe400078e0058 */
[----:B------:R-:W-:Y:S01]  /*b060*/  IMAD.MOV.U32 R175, RZ, RZ, R89 ;  /* 0x000000ffffaf7224 */ /* 0x000fe200078e0059 */
[----:B------:R-:W-:Y:S01]  /*b070*/  HMMA.16816.F32 R80, R12, R26, R36 ;  /* 0x0000001a0c50723c */ /* 0x000fe20000001824 */
[----:B------:R-:W-:Y:S01]  /*b080*/  IMAD.MOV.U32 R36, RZ, RZ, R72 ;  /* 0x000000ffff247224 */ /* 0x000fe200078e0048 */
[----:B------:R-:W-:Y:S01]  /*b090*/  MOV R38, R74 ;  /* 0x0000004a00267202 */ /* 0x000fe20000000f00 */
[----:B------:R-:W-:Y:S02]  /*b0a0*/  IMAD.MOV.U32 R37, RZ, RZ, R75 ;  /* 0x000000ffff257224 */ /* 0x000fe400078e004b */
[----:B------:R-:W-:-:S02]  /*b0b0*/  IMAD.MOV.U32 R39, RZ, RZ, R73 ;  /* 0x000000ffff277224 */ /* 0x000fc400078e0049 */
[----:B------:R-:W-:Y:S01]  /*b0c0*/  IMAD.MOV.U32 R97, RZ, RZ, R119 ;  /* 0x000000ffff617224 */ /* 0x000fe200078e0077 */
[----:B---3--:R-:W-:Y:S01]  /*b0d0*/  HMMA.16816.F32 R236, R4, R22, R208 ;  /* 0x0000001604ec723c */ /* 0x008fe200000018d0 */
[----:B------:R-:W-:Y:S02]  /*b0e0*/  IMAD.MOV.U32 R104, RZ, RZ, R90 ;  /* 0x000000ffff687224 */ /* 0x000fe400078e005a */
[----:B------:R-:W-:Y:S02]  /*b0f0*/  IMAD.MOV.U32 R105, RZ, RZ, R91 ;  /* 0x000000ffff697224 */ /* 0x000fe400078e005b */
[----:B------:R-:W-:Y:S02]  /*b100*/  IMAD.MOV.U32 R98, RZ, RZ, R118 ;  /* 0x000000ffff627224 */ /* 0x000fe400078e0076 */
[----:B------:R-:W-:Y:S01]  /*b110*/  IMAD.MOV.U32 R99, RZ, RZ, R117 ;  /* 0x000000ffff637224 */ /* 0x000fe200078e0075 */
[----:B------:R-:W-:Y:S01]  /*b120*/  HMMA.16816.F32 R72, R12, R20, R108 ;  /* 0x000000140c48723c */ /* 0x000fe2000000186c */
[----:B------:R-:W-:-:S02]  /*b130*/  IMAD.MOV.U32 R87, RZ, RZ, R125 ;  /* 0x000000ffff577224 */ /* 0x000fc400078e007d */
[----:B------:R-:W-:-:S05]  /*b140*/  IMAD.MOV.U32 R102, RZ, RZ, R144 ;  /* 0x000000ffff667224 */ /* 0x000fca00078e0090 */
[----:B------:R-:W-:Y:S08]  /*b150*/  HMMA.16816.F32 R64, R4, R20, R64 ;  /* 0x000000140440723c */ /* 0x000ff00000001840 */
[----:B------:R-:W-:Y:S01]  /*b160*/  HMMA.16816.F32 R208, R12, R22, R32 ;  /* 0x000000160cd0723c */ /* 0x000fe20000001820 */
[----:B------:R-:W1:Y:S04]  /*b170*/  LDSM.16.M88.4 R20, [R0+0x6000] ;  /* 0x006000000014783b */ /* 0x000e680000000200 */
[----:B------:R-:W-:Y:S03]  /*b180*/  LDSM.16.M88.4 R32, [R0+0x7800] ;  /* 0x007800000020783b */ /* 0x000fe60000000200 */
[-C--:B------:R-:W-:Y:S08]  /*b190*/  HMMA.16816.F32 R228, R4, R30.reuse, R228 ;  /* 0x0000001e04e4723c */ /* 0x080ff000000018e4 */
[----:B------:R-:W-:Y:S01]  /*b1a0*/  HMMA.16816.F32 R224, R12, R30, R40 ;  /* 0x0000001e0ce0723c */ /* 0x000fe20000001828 */
[----:B------:R-:W2:Y:S07]  /*b1b0*/  LDSM.16.M88.4 R28, [R0+0x7000] ;  /* 0x00700000001c783b */ /* 0x000eae0000000200 */
[----:B------:R-:W-:Y:S01]  /*b1c0*/  HMMA.16816.F32 R88, R4, R26, R120 ;  /* 0x0000001a0458723c */ /* 0x000fe20000001878 */
[----:B------:R3:W4:Y:S01]  /*b1d0*/  LDSM.16.M88.4 R24, [R0+0x5800] ;  /* 0x005800000018783b */ /* 0x0007220000000200 */
[----:B------:R-:W-:Y:S01]  /*b1e0*/  IMAD.MOV.U32 R103, RZ, RZ, R143 ;  /* 0x000000ffff677224 */ /* 0x000fe200078e008f */
[----:B------:R-:W-:Y:S01]  /*b1f0*/  MOV R119, R135 ;  /* 0x0000008700777202 */ /* 0x000fe20000000f00 */
[----:B------:R-:W-:Y:S01]  /*b200*/  IMAD.MOV.U32 R116, RZ, RZ, R138 ;  /* 0x000000ffff747224 */ /* 0x000fe200078e008a */
[----:B------:R-:W-:Y:S01]  /*b210*/  MOV R127, R248 ;  /* 0x000000f8007f7202 */ /* 0x000fe20000000f00 */
[----:B------:R-:W-:Y:S01]  /*b220*/  IMAD.MOV.U32 R117, RZ, RZ, R137 ;  /* 0x000000ffff757224 */ /* 0x000fe200078e0089 */
[----:B------:R2:W5:Y:S01]  /*b230*/  LDL.LU R144, [R1+0xe0] ;  /* 0x0000e00001907983 */ /* 0x0005620000300800 */
[----:B------:R-:W-:-:S02]  /*b240*/  IMAD.MOV.U32 R118, RZ, RZ, R136 ;  /* 0x000000ffff767224 */ /* 0x000fc400078e0088 */
[----:B------:R-:W-:Y:S02]  /*b250*/  IMAD.MOV.U32 R124, RZ, RZ, R134 ;  /* 0x000000ffff7c7224 */ /* 0x000fe400078e0086 */
[----:B------:R-:W-:Y:S02]  /*b260*/  IMAD.MOV.U32 R125, RZ, RZ, R133 ;  /* 0x000000ffff7d7224 */ /* 0x000fe400078e0085 */
[----:B------:R-:W-:Y:S02]  /*b270*/  IMAD.MOV.U32 R126, RZ, RZ, R132 ;  /* 0x000000ffff7e7224 */ /* 0x000fe400078e0084 */
[C---:B------:R-:W-:Y:S01]  /*b280*/  IMAD.IADD R3, R168.reuse, 0x1, R3 ;  /* 0x00000001a8037824 */ /* 0x040fe200078e0203 */
[----:B-1----:R-:W-:Y:S08]  /*b290*/  HMMA.16816.F32 R120, R4, R22, R112 ;  /* 0x000000160478723c */ /* 0x002ff00000001870 */
[----:B------:R-:W-:Y:S01]  /*b2a0*/  HMMA.16816.F32 R76, R12, R10, R76 ;  /* 0x0000000a0c4c723c */ /* 0x000fe2000000184c */
[----:B---3--:R-:W-:-:S07]  /*b2b0*/  IMAD.IADD R0, R168, 0x1, R0 ;  /* 0x00000001a8007824 */ /* 0x008fce00078e0200 */
[----:B------:R-:W-:Y:S01]  /*b2c0*/  HMMA.16816.F32 R60, R12, R20, R60 ;  /* 0x000000140c3c723c */ /* 0x000fe2000000183c */
[----:B------:R-:W-:Y:S01]  /*b2d0*/  IMAD.MOV.U32 R40, RZ, RZ, R252 ;  /* 0x000000ffff287224 */ /* 0x000fe200078e00fc */
[----:B------:R-:W-:Y:S01]  /*b2e0*/  MOV R42, R247 ;  /* 0x000000f7002a7202 */ /* 0x000fe20000000f00 */
[----:B------:R-:W-:Y:S01]  /*b2f0*/  IMAD.MOV.U32 R41, RZ, RZ, R249 ;  /* 0x000000ffff297224 */ /* 0x000fe200078e00f9 */
[----:B------:R1:W5:Y:S04]  /*b300*/  LDL.LU R143, [R1+0xdc] ;  /* 0x0000dc00018f7983 */ /* 0x0003680000300800 */
[C---:B--2---:R-:W-:Y:S01]  /*b310*/  HMMA.16816.F32 R108, R4.reuse, R28, R104 ;  /* 0x0000001c046c723c */ /* 0x044fe20000001868 */
[----:B------:R-:W-:Y:S01]  /*b320*/  IMAD.MOV.U32 R43, RZ, RZ, R246 ;  /* 0x000000ffff2b7224 */ /* 0x000fe200078e00f6 */
[----:B------:R1:W5:Y:S04]  /*b330*/  LDL.LU R142, [R1+0xd8] ;  /* 0x0000d800018e7983 */ /* 0x0003680000300800 */
[----:B------:R1:W5:Y:S02]  /*b340*/  LDL.LU R141, [R1+0xd4] ;  /* 0x0000d400018d7983 */ /* 0x0003640000300800 */
[C---:B------:R-:W-:Y:S02]  /*b350*/  HMMA.16816.F32 R112, R4.reuse, R10, R96 ;  /* 0x0000000a0470723c */ /* 0x040fe40000001860 */
        /* <DEDUP_REMOVED lines=8> */
[C---:B----4-:R-:W-:Y:S02]  /*b3e0*/  HMMA.16816.F32 R204, R4.reuse, R24, R204 ;  /* 0x0000001804cc723c */ /* 0x050fe400000018cc */
[----:B------:R1:W5:Y:S04]  /*b3f0*/  LDL.LU R134, [R1+0xb8] ;  /* 0x0000b80001867983 */ /* 0x0003680000300800 */
[----:B------:R1:W5:Y:S02]  /*b400*/  LDL.LU R133, [R1+0xb4] ;  /* 0x0000b40001857983 */ /* 0x0003640000300800 */
[----:B------:R-:W-:Y:S02]  /*b410*/  HMMA.16816.F32 R124, R4, R20, R124 ;  /* 0x00000014047c723c */ /* 0x000fe4000000187c */
[----:B------:R1:W5:Y:S01]  /*b420*/  LDL.LU R132, [R1+0xb0] ;  /* 0x0000b00001847983 */ /* 0x0003620000300800 */
[----:B------:R-:W-:Y:S01]  /*b430*/  UISETP.GE.AND UP0, UPT, UR18, 0x3, UPT ;  /* 0x000000031200788c */ /* 0x000fe2000bf06270 */
[----:B------:R-:W-:-:S04]  /*b440*/  IMAD.MOV.U32 R248, RZ, RZ, 0x20 ;  /* 0x00000020fff87424 */ /* 0x000fc800078e00ff */
[C---:B------:R-:W-:Y:S08]  /*b450*/  HMMA.16816.F32 R116, R4.reuse, R8, R116 ;  /* 0x000000080474723c */ /* 0x040ff00000001874 */
[C---:B------:R-:W-:Y:S08]  /*b460*/  HMMA.16816.F32 R100, R4.reuse, R32, R100 ;  /* 0x000000200464723c */ /* 0x040ff00000001864 */
[----:B------:R-:W-:Y:S01]  /*b470*/  HMMA.16816.F32 R128, R4, R26, R128 ;  /* 0x0000001a0480723c */ /* 0x000fe20000001880 */
[----:B------:R-:W-:Y:S07]  /*b480*/  LDSM.16.M88.4 R4, [R3+0x2000] ;  /* 0x002000000304783b */ /* 0x000fee0000000200 */
[C---:B------:R-:W-:Y:S08]  /*b490*/  HMMA.16816.F32 R84, R12.reuse, R24, R56 ;  /* 0x000000180c54723c */ /* 0x040ff00000001838 */
[C---:B------:R-:W-:Y:S01]  /*b4a0*/  HMMA.16816.F32 R68, R12.reuse, R26, R44 ;  /* 0x0000001a0c44723c */ /* 0x040fe2000000182c */
[----:B------:R-:W2:Y:S07]  /*b4b0*/  LDSM.16.M88.4 R24, [R0+0x4000] ;  /* 0x004000000018783b */ /* 0x000eae0000000200 */
[C---:B------:R-:W-:Y:S01]  /*b4c0*/  HMMA.16816.F32 R56, R12.reuse, R22, R52 ;  /* 0x000000160c38723c */ /* 0x040fe20000001834 */
[----:B------:R-:W-:Y:S07]  /*b4d0*/  LDSM.16.M88.4 R20, [R0+0x4800] ;  /* 0x004800000014783b */ /* 0x000fee0000000200 */
[C---:B------:R-:W-:Y:S01]  /*b4e0*/  HMMA.16816.F32 R52, R12.reuse, R8, R36 ;  /* 0x000000080c34723c */ /* 0x040fe20000001824 */
[----:B------:R3:W4:Y:S04]  /*b4f0*/  LDSM.16.M88.4 R8, [R3] ;  /* 0x000000000308783b */ /* 0x0007280000000200 */
[----:B------:R-:W1:Y:S03]  /*b500*/  LDSM.16.M88.4 R36, [R0+0x5000] ;  /* 0x005000000024783b */ /* 0x000e660000000200 */
[C---:B------:R-:W-:Y:S08]  /*b510*/  HMMA.16816.F32 R48, R12.reuse, R28, R48 ;  /* 0x0000001c0c30723c */ /* 0x040ff00000001830 */
[----:B------:R-:W-:Y:S01]  /*b520*/  HMMA.16816.F32 R44, R12, R30, R240 ;  /* 0x0000001e0c2c723c */ /* 0x000fe200000018f0 */
[----:B------:R-:W-:Y:S01]  /*b530*/  MOV R240, R245 ;  /* 0x000000f500f07202 */ /* 0x000fe20000000f00 */
[----:B------:R-:W-:Y:S01]  /*b540*/  IMAD.MOV.U32 R241, RZ, RZ, R175 ;  /* 0x000000fffff17224 */ /* 0x000fe200078e00af */
[----:B------:R-:W-:Y:S01]  /*b550*/  LDSM.16.M88.4 R28, [R0+0x6000] ;  /* 0x00600000001c783b */ /* 0x000fe20000000200 */
[----:B------:R-:W-:-:S02]  /*b560*/  IMAD.MOV.U32 R242, RZ, RZ, R174 ;  /* 0x000000fffff27224 */ /* 0x000fc400078e00ae */
[----:B------:R-:W-:Y:S02]  /*b570*/  IMAD.MOV.U32 R243, RZ, RZ, R173 ;  /* 0x000000fffff37224 */ /* 0x000fe400078e00ad */
[----:B------:R-:W-:Y:S01]  /*b580*/  HMMA.16816.F32 R40, R12, R32, R40 ;  /* 0x000000200c28723c */ /* 0x000fe20000001828 */
[----:B---3--:R-:W-:-:S04]  /*b590*/  SHF.L.U32 R3, R213, 0x1, RZ ;  /* 0x00000001d5037819 */ /* 0x008fc800000006ff */
[----:B------:R-:W-:-:S03]  /*b5a0*/  LOP3.LUT R3, R3, 0x6, RZ, 0xc0, !PT ;  /* 0x0000000603037812 */ /* 0x000fc600078ec0ff */
[----:B------:R-:W-:Y:S01]  /*b5b0*/  HMMA.16816.F32 R220, R12, R34, R220 ;  /* 0x000000220cdc723c */ /* 0x000fe200000018dc */
[----:B------:R-:W3:Y:S07]  /*b5c0*/  LDSM.16.M88.4 R32, [R0+0x5800] ;  /* 0x005800000020783b */ /* 0x000eee0000000200 */
[C---:B--2---:R-:W-:Y:S08]  /*b5d0*/  HMMA.16816.F32 R12, R4.reuse, R26, R228 ;  /* 0x0000001a040c723c */ /* 0x044ff000000018e4 */
[-C--:B------:R-:W-:Y:S08]  /*b5e0*/  HMMA.16816.F32 R240, R4, R24.reuse, R240 ;  /* 0x0000001804f0723c */ /* 0x080ff000000018f0 */
[C---:B----4-:R-:W-:Y:S03]  /*b5f0*/  HMMA.16816.F32 R232, R8.reuse, R24, R232 ;  /* 0x0000001808e8723c */ /* 0x050fe600000018e8 */
[----:B------:R-:W-:Y:S04]  /*b600*/  STL.64 [R1+0x20], R12 ;  /* 0x0000200c01007387 */ /* 0x000fe80000100a00 */
[----:B------:R2:W-:Y:S01]  /*b610*/  STL.64 [R1+0x28], R14 ;  /* 0x0000280e01007387 */ /* 0x0005e20000100a00 */
[----:B------:R-:W-:Y:S08]  /*b620*/  HMMA.16816.F32 R224, R8, R26, R224 ;  /* 0x0000001a08e0723c */ /* 0x000ff000000018e0 */
[-C--:B------:R-:W-:Y:S08]  /*b630*/  HMMA.16816.F32 R24, R4, R20.reuse, R92 ;  /* 0x000000140418723c */ /* 0x080ff0000000185c */
[C---:B------:R-:W-:Y:S08]  /*b640*/  HMMA.16816.F32 R216, R8.reuse, R20, R216 ;  /* 0x0000001408d8723c */ /* 0x040ff000000018d8 */
[-C--:B------:R-:W-:Y:S03]  /*b650*/  HMMA.16816.F32 R80, R8, R22.reuse, R80 ;  /* 0x000000160850723c */ /* 0x080fe60000001850 */
[----:B------:R-:W-:Y:S04]  /*b660*/  STL.64 [R1+0x10], R24 ;  /* 0x0000101801007387 */ /* 0x000fe80000100a00 */
[----:B------:R-:W-:Y:S01]  /*b670*/  STL.64 [R1+0x18], R26 ;  /* 0x0000181a01007387 */ /* 0x000fe20000100a00 */
[----:B--2---:R-:W-:Y:S03]  /*b680*/  HMMA.16816.F32 R12, R4, R22, R88 ;  /* 0x00000016040c723c */ /* 0x004fe60000001858 */
[----:B------:R-:W2:Y:S04]  /*b690*/  LDSM.16.M88.4 R24, [R0+0x6800] ;  /* 0x006800000018783b */ /* 0x000ea80000000200 */
[----:B------:R-:W4:Y:S01]  /*b6a0*/  LDSM.16.M88.4 R20, [R0+0x7000] ;  /* 0x007000000014783b */ /* 0x000f220000000200 */
[----:B-1----:R-:W-:Y:S08]  /*b6b0*/  HMMA.16816.F32 R72, R8, R36, R72 ;  /* 0x000000240848723c */ /* 0x002ff00000001848 */
[C---:B---3--:R-:W-:Y:S03]  /*b6c0*/  HMMA.16816.F32 R228, R4.reuse, R32, R204 ;  /* 0x0000002004e4723c */ /* 0x048fe600000018cc */
[----:B------:R-:W-:Y:S04]  /*b6d0*/  STL.64 [R1], R12 ;  /* 0x0000000c01007387 */ /* 0x000fe80000100a00 */
[----:B------:R-:W-:Y:S01]  /*b6e0*/  STL.64 [R1+0x8], R14 ;  /* 0x0000080e01007387 */ /* 0x000fe20000100a00 */
[----:B------:R-:W-:Y:S03]  /*b6f0*/  HMMA.16816.F32 R92, R4, R36, R64 ;  /* 0x00000024045c723c */ /* 0x000fe60000001840 */
[----:B------:R1:W3:Y:S01]  /*b700*/  LDSM.16.M88.4 R12, [R0+0x7800] ;  /* 0x00780000000c783b */ /* 0x0002e20000000200 */
[----:B------:R-:W-:-:S04]  /*b710*/  DEPBAR.LE SB0, 0x0 ;  /* 0x000080000000791a */ /* 0x000fc80000000000 */
[C---:B------:R-:W-:Y:S08]  /*b720*/  HMMA.16816.F32 R204, R4.reuse, R34, R128 ;  /* 0x0000002204cc723c */ /* 0x040ff00000001880 */
[----:B------:R-:W-:Y:S08]  /*b730*/  HMMA.16816.F32 R128, R4, R28, R124 ;  /* 0x0000001c0480723c */ /* 0x000ff0000000187c */
[----:B------:R-:W-:Y:S01]  /*b740*/  HMMA.16816.F32 R208, R8, R38, R208 ;  /* 0x0000002608d0723c */ /* 0x000fe200000018d0 */
[----:B-1----:R-:W-:-:S04]  /*b750*/  IMAD.U32 R0, RZ, RZ, UR18 ;  /* 0x00000012ff007e24 */ /* 0x002fc8000f8e00ff */
[----:B------:R-:W-:-:S03]  /*b760*/  IMAD R0, R0, 0x80, R3 ;  /* 0x0000008000007824 */ /* 0x000fc600078e0203 */
[C---:B------:R-:W-:Y:S01]  /*b770*/  HMMA.16816.F32 R68, R8.reuse, R34, R68 ;  /* 0x000000220844723c */ /* 0x040fe20000001844 */
[C---:B------:R-:W-:Y:S01]  /*b780*/  VIADD R35, R0.reuse, 0xffffff08 ;  /* 0xffffff0800237836 */ /* 0x040fe20000000000 */
[C---:B------:R-:W-:Y:S01]  /*b790*/  IADD3 R36, PT, PT, R0.reuse, -0xff, RZ ;  /* 0xffffff0100247810 */ /* 0x040fe20007ffe0ff */
[C---:B------:R-:W-:Y:S02]  /*b7a0*/  VIADD R37, R0.reuse, 0xffffff00 ;  /* 0xffffff0000257836 */ /* 0x040fe40000000000 */
[----:B------:R-:W-:Y:S01]  /*b7b0*/  VIADD R34, R0, 0xffffff28 ;  /* 0xffffff2800227836 */ /* 0x000fe20000000000 */
[-C--:B------:R-:W-:Y:S02]  /*b7c0*/  ISETP.GE.AND P3, PT, R36, R16.reuse, PT ;  /* 0x000000102400720c */ /* 0x080fe40003f66270 */
[----:B------:R-:W-:Y:S01]  /*b7d0*/  HMMA.16816.F32 R64, R8, R28, R60 ;  /* 0x0000001c0840723c */ /* 0x000fe2000000183c */
[C---:B------:R-:W-:Y:S01]  /*b7e0*/  VIADD R28, R0.reuse, 0xffffff18 ;  /* 0xffffff18001c7836 */ /* 0x040fe20000000000 */
[-C--:B------:R-:W-:Y:S01]  /*b7f0*/  ISETP.GE.AND P1, PT, R35, R16.reuse, PT ;  /* 0x000000102300720c */ /* 0x080fe20003f26270 */
[----:B------:R-:W-:Y:S01]  /*b800*/  VIADD R3, R0, 0xffffff68 ;  /* 0xffffff6800037836 */ /* 0x000fe20000000000 */
[----:B------:R-:W-:-:S02]  /*b810*/  ISETP.GE.AND P4, PT, R37, R16, PT ;  /* 0x000000102500720c */ /* 0x000fc40003f86270 */
[C---:B------:R-:W-:Y:S02]  /*b820*/  IADD3 R29, PT, PT, R0.reuse, -0xef, RZ ;  /* 0xffffff11001d7810 */ /* 0x040fe40007ffe0ff */
[----:B------:R-:W-:Y:S08]  /*b830*/  HMMA.16816.F32 R124, R4, R30, R120 ;  /* 0x0000001e047c723c */ /* 0x000ff00000001878 */
[----:B------:R-:W-:Y:S01]  /*b840*/  HMMA.16816.F32 R84, R8, R32, R84 ;  /* 0x000000200854723c */ /* 0x000fe20000001854 */
[----:B------:R-:W-:-:S02]  /*b850*/  VIADD R33, R0, 0xffffff29 ;  /* 0xffffff2900217836 */ /* 0x000fc40000000000 */
[----:B------:R-:W-:-:S05]  /*b860*/  VIADD R32, R0, 0xffffff78 ;  /* 0xffffff7800207836 */ /* 0x000fca0000000000 */
[----:B------:R-:W-:Y:S01]  /*b870*/  HMMA.16816.F32 R60, R8, R30, R56 ;  /* 0x0000001e083c723c */ /* 0x000fe20000001838 */
[C---:B------:R-:W-:Y:S01]  /*b880*/  VIADD R31, R0.reuse, 0xffffff09 ;  /* 0xffffff09001f7836 */ /* 0x040fe20000000000 */
[----:B------:R-:W-:Y:S01]  /*b890*/  FSEL R57, R233, -INF , !P3 ;  /* 0xff800000e9397808 */ /* 0x000fe20005800000 */
[----:B------:R-:W-:Y:S01]  /*b8a0*/  VIADD R30, R0, 0xffffff10 ;  /* 0xffffff10001e7836 */ /* 0x000fe20000000000 */
[-C--:B------:R-:W-:Y:S02]  /*b8b0*/  ISETP.GE.AND P3, PT, R28, R16.reuse, PT ;  /* 0x000000101c00720c */ /* 0x080fe40003f66270 */
[-C--:B------:R-:W-:Y:S02]  /*b8c0*/  ISETP.GE.AND P2, PT, R31, R16.reuse, PT ;  /* 0x000000101f00720c */ /* 0x080fe40003f46270 */
[----:B--2---:R-:W-:Y:S01]  /*b8d0*/  HMMA.16816.F32 R112, R4, R26, R112 ;  /* 0x0000001a0470723c */ /* 0x004fe20000001870 */
[----:B------:R-:W-:Y:S02]  /*b8e0*/  ISETP.GE.AND P0, PT, R30, R16, PT ;  /* 0x000000101e00720c */ /* 0x000fe40003f06270 */
[----:B------:R-:W-:-:S02]  /*b8f0*/  FSEL R58, R224, -INF , !P1 ;  /* 0xff800000e03a7808 */ /* 0x000fc40004800000 */
[----:B------:R-:W-:Y:S02]  /*b900*/  FSEL R59, R225, -INF , !P2 ;  /* 0xff800000e13b7808 */ /* 0x000fe40005000000 */
[----:B------:R-:W-:Y:S01]  /*b910*/  FSEL R56, R232, -INF , !P4 ;  /* 0xff800000e8387808 */ /* 0x000fe20006000000 */
[----:B------:R-:W-:Y:S01]  /*b920*/  HMMA.16816.F32 R76, R8, R26, R76 ;  /* 0x0000001a084c723c */ /* 0x000fe2000000184c */
[C---:B------:R-:W-:Y:S01]  /*b930*/  VIADD R27, R0.reuse, 0xffffff19 ;  /* 0xffffff19001b7836 */ /* 0x040fe20000000000 */
[-C--:B------:R-:W-:Y:S01]  /*b940*/  ISETP.GE.AND P4, PT, R29, R16.reuse, PT ;  /* 0x000000101d00720c */ /* 0x080fe20003f86270 */
[----:B------:R-:W-:Y:S01]  /*b950*/  VIADD R26, R0, 0xffffff20 ;  /* 0xffffff20001a7836 */ /* 0x000fe20000000000 */
[----:B------:R-:W-:Y:S02]  /*b960*/  FSEL R91, R216, -INF , !P0 ;  /* 0xff800000d85b7808 */ /* 0x000fe40004000000 */
[-C--:B------:R-:W-:Y:S02]  /*b970*/  ISETP.GE.AND P1, PT, R27, R16.reuse, PT ;  /* 0x000000101b00720c */ /* 0x080fe40003f26270 */
[----:B------:R-:W-:Y:S01]  /*b980*/  HMMA.16816.F32 R116, R4, R24, R116 ;  /* 0x000000180474723c */ /* 0x000fe20000001874 */
[----:B------:R-:W-:-:S02]  /*b990*/  ISETP.GE.AND P2, PT, R26, R16, PT ;  /* 0x000000101a00720c */ /* 0x000fc40003f46270 */
[----:B------:R-:W-:Y:S02]  /*b9a0*/  FSEL R89, R80, -INF , !P3 ;  /* 0xff80000050597808 */ /* 0x000fe40005800000 */
[-C--:B------:R-:W-:Y:S02]  /*b9b0*/  ISETP.GE.AND P3, PT, R33, R16.reuse, PT ;  /* 0x000000102100720c */ /* 0x080fe40003f66270 */
[----:B------:R-:W-:Y:S01]  /*b9c0*/  FSEL R121, R81, -INF , !P1 ;  /* 0xff80000051797808 */ /* 0x000fe20004800000 */
[----:B----4-:R-:W-:Y:S01]  /*b9d0*/  HMMA.16816.F32 R108, R4, R20, R108 ;  /* 0x00000014046c723c */ /* 0x010fe2000000186c */
[----:B------:R-:W-:Y:S02]  /*b9e0*/  FSEL R174, R72, -INF , !P2 ;  /* 0xff80000048ae7808 */ /* 0x000fe40005000000 */
[----:B------:R-:W-:Y:S02]  /*b9f0*/  FSEL R90, R217, -INF , !P4 ;  /* 0xff800000d95a7808 */ /* 0x000fe40006000000 */
[----:B------:R-:W-:-:S02]  /*ba00*/  ISETP.GE.AND P4, PT, R34, R16, PT ;  /* 0x000000102200720c */ /* 0x000fc40003f86270 */
[----:B------:R-:W-:Y:S01]  /*ba10*/  FSEL R209, R209, -INF , !P3 ;  /* 0xff800000d1d17808 */ /* 0x000fe20005800000 */
[C---:B------:R-:W-:Y:S01]  /*ba20*/  HMMA.16816.F32 R52, R8.reuse, R24, R52 ;  /* 0x000000180834723c */ /* 0x040fe20000001834 */
[C---:B------:R-:W-:Y:S01]  /*ba30*/  IADD3 R25, PT, PT, R0.reuse, -0xdf, RZ ;  /* 0xffffff2100197810 */ /* 0x040fe20007ffe0ff */
[----:B------:R-:W-:Y:S01]  /*ba40*/  VIADD R24, R0, 0xffffff69 ;  /* 0xffffff6900187836 */ /* 0x000fe20000000000 */
[----:B------:R-:W-:Y:S02]  /*ba50*/  FSEL R208, R208, -INF , !P4 ;  /* 0xff800000d0d07808 */ /* 0x000fe40006000000 */
[-C--:B------:R-:W-:Y:S02]  /*ba60*/  ISETP.GE.AND P0, PT, R25, R16.reuse, PT ;  /* 0x000000101900720c */ /* 0x080fe40003f06270 */
[----:B------:R-:W-:Y:S01]  /*ba70*/  ISETP.GE.AND P5, PT, R32, R16, PT ;  /* 0x000000102000720c */ /* 0x000fe20003fa6270 */
[----:B------:R-:W-:Y:S01]  /*ba80*/  HMMA.16816.F32 R48, R8, R20, R48 ;  /* 0x000000140830723c */ /* 0x000fe20000001830 */
[C---:B------:R-:W-:Y:S01]  /*ba90*/  VIADD R21, R0.reuse, 0xffffff30 ;  /* 0xffffff3000157836 */ /* 0x040fe20000000000 */
[----:B------:R-:W-:-:S02]  /*baa0*/  IADD3 R20, PT, PT, R0, -0xcf, RZ ;  /* 0xffffff3100147810 */ /* 0x000fc40007ffe0ff */
[----:B------:R-:W-:Y:S02]  /*bab0*/  FSEL R173, R73, -INF , !P0 ;  /* 0xff80000049ad7808 */ /* 0x000fe40004000000 */
[-C--:B------:R-:W-:Y:S02]  /*bac0*/  ISETP.GE.AND P1, PT, R21, R16.reuse, PT ;  /* 0x000000101500720c */ /* 0x080fe40003f26270 */
[----:B---3--:R-:W-:Y:S01]  /*bad0*/  HMMA.16816.F32 R100, R4, R12, R100 ;  /* 0x0000000c0464723c */ /* 0x008fe20000001864 */
[----:B------:R-:W-:Y:S02]  /*bae0*/  ISETP.GE.AND P2, PT, R20, R16, PT ;  /* 0x000000101400720c */ /* 0x000fe40003f46270 */
[----:B------:R-:W-:Y:S02]  /*baf0*/  FSEL R232, R84, -INF , !P1 ;  /* 0xff80000054e87808 */ /* 0x000fe40004800000 */
[----:B------:R-:W-:-:S03]  /*bb00*/  FSEL R233, R85, -INF , !P2 ;  /* 0xff80000055e97808 */ /* 0x000fc60005000000 */
[----:B------:R-:W-:Y:S08]  /*bb10*/  HMMA.16816.F32 R96, R4, R14, R96 ;  /* 0x0000000e0460723c */ /* 0x000ff00000001860 */
[----:B------:R-:W-:Y:S01]  /*bb20*/  HMMA.16816.F32 R40, R8, R12, R40 ;  /* 0x0000000c0828723c */ /* 0x000fe20000001828 */
[C---:B------:R-:W-:Y:S01]  /*bb30*/  VIADD R13, R0.reuse, 0xffffff40 ;  /* 0xffffff40000d7836 */ /* 0x040fe20000000000 */
[----:B------:R-:W-:Y:S01]  /*bb40*/  IADD3 R12, PT, PT, R0, -0xbf, RZ ;  /* 0xffffff41000c7810 */ /* 0x000fe20007ffe0ff */
[----:B------:R-:W-:Y:S03]  /*bb50*/  BAR.SYNC.DEFER_BLOCKING 0x0 ;  /* 0x0000000000007b1d */ /* 0x000fe60000010000 */
[----:B------:R-:W-:-:S02]  /*bb60*/  ISETP.GE.AND P3, PT, R13, R16, PT ;  /* 0x000000100d00720c */ /* 0x000fc40003f66270 */
[----:B------:R-:W-:Y:S01]  /*bb70*/  HMMA.16816.F32 R220, R8, R14, R220 ;  /* 0x0000000e08dc723c */ /* 0x000fe200000018dc */
[----:B------:R-:W-:Y:S01]  /*bb80*/  VIADD R15, R0, 0xffffff38 ;  /* 0xffffff38000f7836 */ /* 0x000fe20000000000 */
[----:B------:R-:W-:Y:S01]  /*bb90*/  ISETP.GE.AND P1, PT, R12, R16, PT ;  /* 0x000000100c00720c */ /* 0x000fe20003f26270 */
[----:B------:R-:W-:-:S03]  /*bba0*/  VIADD R14, R0, 0xffffff39 ;  /* 0xffffff39000e7836 */ /* 0x000fc60000000000 */
[-C--:B------:R-:W-:Y:S02]  /*bbb0*/  ISETP.GE.AND P0, PT, R15, R16.reuse, PT ;  /* 0x000000100f00720c */ /* 0x080fe40003f06270 */
[----:B------:R-:W-:Y:S01]  /*bbc0*/  HMMA.16816.F32 R44, R8, R22, R44 ;  /* 0x00000016082c723c */ /* 0x000fe2000000182c */
[----:B------:R-:W-:Y:S01]  /*bbd0*/  VIADD R11, R0, 0xffffff48 ;  /* 0xffffff48000b7836 */ /* 0x000fe20000000000 */
[-C--:B------:R-:W-:Y:S01]  /*bbe0*/  ISETP.GE.AND P4, PT, R14, R16.reuse, PT ;  /* 0x000000100e00720c */ /* 0x080fe20003f86270 */
[----:B------:R-:W-:Y:S01]  /*bbf0*/  VIADD R10, R0, 0xffffff49 ;  /* 0xffffff49000a7836 */ /* 0x000fe20000000000 */
[----:B------:R-:W-:Y:S01]  /*bc00*/  FSEL R175, R68, -INF , !P0 ;  /* 0xff80000044af7808 */ /* 0x000fe20004000000 */
[----:B------:R-:W-:Y:S01]  /*bc10*/  VIADD R9, R0, 0xffffff50 ;  /* 0xffffff5000097836 */ /* 0x000fe20000000000 */
[----:B------:R-:W-:Y:S02]  /*bc20*/  ISETP.GE.AND P2, PT, R11, R16, PT ;  /* 0x000000100b00720c */ /* 0x000fe40003f46270 */
[----:B------:R-:W-:Y:S01]  /*bc30*/  HMMA.16816.F32 R236, R4, R38, R236 ;  /* 0x0000002604ec723c */ /* 0x000fe200000018ec */
[----:B------:R-:W-:-:S02]  /*bc40*/  FSEL R39, R64, -INF , !P3 ;  /* 0xff80000040277808 */ /* 0x000fc40005800000 */
[-C--:B------:R-:W-:Y:S02]  /*bc50*/  ISETP.GE.AND P0, PT, R10, R16.reuse, PT ;  /* 0x000000100a00720c */ /* 0x080fe40003f06270 */
[----:B------:R-:W-:Y:S01]  /*bc60*/  FSEL R38, R65, -INF , !P1 ;  /* 0xff80000041267808 */ /* 0x000fe20004800000 */
[----:B------:R-:W-:Y:S01]  /*bc70*/  STL [R1+0x70], R39 ;  /* 0x0000702701007387 */ /* 0x000fe20000100800 */
[----:B------:R-:W-:Y:S01]  /*bc80*/  FSEL R225, R60, -INF , !P2 ;  /* 0xff8000003ce17808 */ /* 0x000fe20005000000 */
[----:B------:R-:W-:Y:S01]  /*bc90*/  HMMA.16816.F32 R104, R4, R22, R104 ;  /* 0x000000160468723c */ /* 0x000fe20000001868 */
[C---:B------:R-:W-:Y:S01]  /*bca0*/  VIADD R7, R0.reuse, 0xffffff58 ;  /* 0xffffff5800077836 */ /* 0x040fe20000000000 */
[----:B------:R-:W-:Y:S01]  /*bcb0*/  FSEL R224, R69, -INF , !P4 ;  /* 0xff80000045e07808 */ /* 0x000fe20006000000 */
[C---:B------:R-:W-:Y:S01]  /*bcc0*/  VIADD R6, R0.reuse, 0xffffff59 ;  /* 0xffffff5900067836 */ /* 0x040fe20000000000 */
[-C--:B------:R-:W-:Y:S01]  /*bcd0*/  ISETP.GE.AND P4, PT, R9, R16.reuse, PT ;  /* 0x000000100900720c */ /* 0x080fe20003f86270 */
[----:B------:R-:W-:Y:S01]  /*bce0*/  VIADD R5, R0, 0xffffff60 ;  /* 0xffffff6000057836 */ /* 0x000fe20000000000 */
[-C--:B------:R-:W-:Y:S01]  /*bcf0*/  ISETP.GE.AND P1, PT, R7, R16.reuse, PT ;  /* 0x000000100700720c */ /* 0x080fe20003f26270 */
[----:B------:R1:W-:Y:S01]  /*bd00*/  STL [R1+0x6c], R38 ;  /* 0x00006c2601007387 */ /* 0x0003e20000100800 */
[----:B------:R-:W-:Y:S01]  /*bd10*/  ISETP.GE.AND P2, PT, R6, R16, PT ;  /* 0x000000100600720c */ /* 0x000fe20003f46270 */
[C---:B------:R-:W-:Y:S01]  /*bd20*/  VIADD R23, R0.reuse, 0xffffff70 ;  /* 0xffffff7000177836 */ /* 0x040fe20000000000 */
[C---:B------:R-:W-:Y:S01]  /*bd30*/  IADD3 R8, PT, PT, R0.reuse, -0xaf, RZ ;  /* 0xffffff5100087810 */ /* 0x040fe20007ffe0ff */
[----:B------:R-:W-:Y:S01]  /*bd40*/  STL [R1+0x68], R225 ;  /* 0x000068e101007387 */ /* 0x000fe20000100800 */
[----:B------:R-:W-:-:S02]  /*bd50*/  IADD3 R4, PT, PT, R0, -0x9f, RZ ;  /* 0xffffff6100047810 */ /* 0x000fc40007ffe0ff */
[----:B------:R-:W-:Y:S02]  /*bd60*/  FSEL R69, R61, -INF , !P0 ;  /* 0xff8000003d457808 */ /* 0x000fe40004000000 */
[----:B------:R-:W-:Y:S02]  /*bd70*/  FSEL R168, R76, -INF , !P1 ;  /* 0xff8000004ca87808 */ /* 0x000fe40004800000 */
[C---:B------:R-:W-:Y:S01]  /*bd80*/  IADD3 R22, PT, PT, R0.reuse, -0x8f, RZ ;  /* 0xffffff7100167810 */ /* 0x040fe20007ffe0ff */
[----:B------:R-:W-:Y:S01]  /*bd90*/  VIADD R0, R0, 0xffffff79 ;  /* 0xffffff7900007836 */ /* 0x000fe20000000000 */
[----:B------:R-:W-:Y:S01]  /*bda0*/  FSEL R84, R52, -INF , !P4 ;  /* 0xff80000034547808 */ /* 0x000fe20006000000 */
[----:B------:R-:W-:Y:S01]  /*bdb0*/  STL [R1+0x64], R69 ;  /* 0x0000644501007387 */ /* 0x000fe20000100800 */
[-C--:B------:R-:W-:Y:S02]  /*bdc0*/  ISETP.GE.AND P3, PT, R8, R16.reuse, PT ;  /* 0x000000100800720c */ /* 0x080fe40003f66270 */
[-C--:B------:R-:W-:Y:S01]  /*bdd0*/  ISETP.GE.AND P0, PT, R5, R16.reuse, PT ;  /* 0x000000100500720c */ /* 0x080fe20003f06270 */
[----:B------:R-:W-:Y:S01]  /*bde0*/  STL [R1+0x8c], R168 ;  /* 0x00008ca801007387 */ /* 0x000fe20000100800 */
[----:B------:R-:W-:-:S02]  /*bdf0*/  ISETP.GE.AND P4, PT, R4, R16, PT ;  /* 0x000000100400720c */ /* 0x000fc40003f86270 */
[-C--:B------:R-:W-:Y:S02]  /*be00*/  ISETP.GE.AND P1, PT, R24, R16.reuse, PT ;  /* 0x000000101800720c */ /* 0x080fe40003f26270 */
[----:B------:R-:W-:Y:S02]  /*be10*/  FSEL R245, R53, -INF , !P3 ;  /* 0xff80000035f57808 */ /* 0x000fe40005800000 */
[----:B-1----:R-:W-:Y:S02]  /*be20*/  FSEL R38, R77, -INF , !P2 ;  /* 0xff8000004d267808 */ /* 0x002fe40005000000 */
[----:B------:R-:W-:Y:S02]  /*be30*/  FSEL R39, R49, -INF , !P4 ;  /* 0xff80000031277808 */ /* 0x000fe40006000000 */
[-C--:B------:R-:W-:Y:S01]  /*be40*/  ISETP.GE.AND P3, PT, R3, R16.reuse, PT ;  /* 0x000000100300720c */ /* 0x080fe20003f66270 */
[----:B------:R1:W-:Y:S01]  /*be50*/  STL [R1+0x88], R38 ;  /* 0x0000882601007387 */ /* 0x0003e20000100800 */
[----:B------:R-:W-:-:S02]  /*be60*/  ISETP.GE.AND P2, PT, R23, R16, PT ;  /* 0x000000101700720c */ /* 0x000fc40003f46270 */
[-C--:B------:R-:W-:Y:S02]  /*be70*/  ISETP.GE.AND P4, PT, R0, R16.reuse, PT ;  /* 0x000000100000720c */ /* 0x080fe40003f86270 */
[----:B-1----:R-:W-:Y:S02]  /*be80*/  FSEL R38, R48, -INF , !P0 ;  /* 0xff80000030267808 */ /* 0x002fe40004000000 */
[----:B------:R-:W-:Y:S02]  /*be90*/  ISETP.GE.AND P0, PT, R22, R16, PT ;  /* 0x000000101600720c */ /* 0x000fe40003f06270 */
[----:B------:R-:W-:Y:S01]  /*bea0*/  FSEL R16, R45, -INF , !P1 ;  /* 0xff8000002d107808 */ /* 0x000fe20004800000 */
[----:B------:R1:W-:Y:S01]  /*beb0*/  STL [R1+0x84], R38 ;  /* 0x0000842601007387 */ /* 0x0003e20000100800 */
[----:B------:R-:W-:-:S03]  /*bec0*/  ISETP.GE.AND P1, PT, R37, R19, PT ;  /* 0x000000132500720c */ /* 0x000fc60003f26270 */
[----:B------:R-:W-:Y:S01]  /*bed0*/  STL [R1+0x80], R39 ;  /* 0x0000802701007387 */ /* 0x000fe20000100800 */
[----:B-1----:R-:W-:Y:S02]  /*bee0*/  FSEL R38, R44, -INF , !P3 ;  /* 0xff8000002c267808 */ /* 0x002fe40005800000 */
[----:B------:R-:W-:Y:S02]  /*bef0*/  FSEL R44, R234, -INF , !P1 ;  /* 0xff800000ea2c7808 */ /* 0x000fe40004800000 */
[-C--:B------:R-:W-:Y:S01]  /*bf00*/  ISETP.GE.AND P1, PT, R36, R19.reuse, PT ;  /* 0x000000132400720c */ /* 0x080fe20003f26270 */
[----:B------:R1:W-:Y:S01]  /*bf10*/  STL [R1+0x7c], R38 ;  /* 0x00007c2601007387 */ /* 0x0003e20000100800 */
[----:B------:R-:W-:Y:S02]  /*bf20*/  ISETP.GE.AND P3, PT, R35, R18, PT ;  /* 0x000000122300720c */ /* 0x000fe40003f66270 */
[----:B------:R-:W-:Y:S01]  /*bf30*/  FSEL R45, R235, -INF , !P1 ;  /* 0xff800000eb2d7808 */ /* 0x000fe20004800000 */
[----:B------:R2:W-:Y:S01]  /*bf40*/  STL [R1+0x78], R16 ;  /* 0x0000781001007387 */ /* 0x0005e20000100800 */
[----:B------:R-:W-:-:S04]  /*bf50*/  ISETP.GE.AND P1, PT, R35, R19, PT ;  /* 0x000000132300720c */ /* 0x000fc80003f26270 */
[----:B------:R-:W-:Y:S02]  /*bf60*/  FSEL R48, R226, -INF , !P1 ;  /* 0xff800000e2307808 */ /* 0x000fe40004800000 */
[-C--:B------:R-:W-:Y:S02]  /*bf70*/  ISETP.GE.AND P1, PT, R31, R19.reuse, PT ;  /* 0x000000131f00720c */ /* 0x080fe40003f26270 */
[----:B------:R-:W-:Y:S02]  /*bf80*/  FSEL R226, R40, -INF , !P2 ;  /* 0xff80000028e27808 */ /* 0x000fe40005000000 */
[----:B------:R-:W-:Y:S02]  /*bf90*/  FSEL R49, R227, -INF , !P1 ;  /* 0xff800000e3317808 */ /* 0x000fe40004800000 */
[----:B------:R-:W-:Y:S02]  /*bfa0*/  ISETP.GE.AND P1, PT, R30, R19, PT ;  /* 0x000000131e00720c */ /* 0x000fe40003f26270 */
[----:B------:R-:W-:-:S02]  /*bfb0*/  FSEL R227, R41, -INF , !P0 ;  /* 0xff80000029e37808 */ /* 0x000fc40004000000 */
[----:B------:R-:W-:Y:S02]  /*bfc0*/  FSEL R85, R218, -INF , !P1 ;  /* 0xff800000da557808 */ /* 0x000fe40004800000 */
[-C--:B------:R-:W-:Y:S02]  /*bfd0*/  ISETP.GE.AND P1, PT, R29, R19.reuse, PT ;  /* 0x000000131d00720c */ /* 0x080fe40003f26270 */
[-C--:B------:R-:W-:Y:S02]  /*bfe0*/  ISETP.GE.AND P0, PT, R25, R19.reuse, PT ;  /* 0x000000131900720c */ /* 0x080fe40003f06270 */
[----:B------:R-:W-:Y:S02]  /*bff0*/  FSEL R77, R219, -INF , !P1 ;  /* 0xff800000db4d7808 */ /* 0x000fe40004800000 */
[----:B------:R-:W-:Y:S02]  /*c000*/  ISETP.GE.AND P1, PT, R28, R19, PT ;  /* 0x000000131c00720c */ /* 0x000fe40003f26270 */
[----:B------:R-:W-:-:S02]  /*c010*/  ISETP.GE.AND P2, PT, R37, R18, PT ;  /* 0x000000122500720c */ /* 0x000fc40003f46270 */
[----:B------:R-:W-:Y:S02]  /*c020*/  FSEL R88, R82, -INF , !P1 ;  /* 0xff80000052587808 */ /* 0x000fe40004800000 */
[-C--:B------:R-:W-:Y:S02]  /*c030*/  ISETP.GE.AND P1, PT, R27, R19.reuse, PT ;  /* 0x000000131b00720c */ /* 0x080fe40003f26270 */
[----:B------:R-:W-:Y:S02]  /*c040*/  FSEL R122, R75, -INF , !P0 ;  /* 0xff8000004b7a7808 */ /* 0x000fe40004000000 */
[----:B------:R-:W-:Y:S02]  /*c050*/  FSEL R83, R83, -INF , !P1 ;  /* 0xff80000053537808 */ /* 0x000fe40004800000 */
[----:B------:R-:W-:Y:S02]  /*c060*/  ISETP.GE.AND P1, PT, R26, R19, PT ;  /* 0x000000131a00720c */ /* 0x000fe40003f26270 */
[----:B------:R-:W-:-:S02]  /*c070*/  ISETP.GE.AND P0, PT, R36, R18, PT ;  /* 0x000000122400720c */ /* 0x000fc40003f06270 */
[----:B------:R-:W-:Y:S02]  /*c080*/  FSEL R123, R74, -INF , !P1 ;  /* 0xff8000004a7b7808 */ /* 0x000fe40004800000 */
[-C--:B------:R-:W-:Y:S02]  /*c090*/  ISETP.GE.AND P1, PT, R37, R17.reuse, PT ;  /* 0x000000112500720c */ /* 0x080fe40003f26270 */
[----:B-1----:R-:W-:Y:S02]  /*c0a0*/  FSEL R38, R240, -INF , !P2 ;  /* 0xff800000f0267808 */ /* 0x002fe40005000000 */
[----:B------:R-:W-:Y:S02]  /*c0b0*/  FSEL R40, R242, -INF , !P1 ;  /* 0xff800000f2287808 */ /* 0x000fe40004800000 */
[----:B------:R-:W-:Y:S02]  /*c0c0*/  ISETP.GE.AND P2, PT, R36, R17, PT ;  /* 0x000000112400720c */ /* 0x000fe40003f46270 */
[----:B------:R-:W-:-:S02]  /*c0d0*/  FSEL R39, R241, -INF , !P0 ;  /* 0xff800000f1277808 */ /* 0x000fc40004000000 */
[----:B------:R-:W-:Y:S01]  /*c0e0*/  ISETP.GE.AND P1, PT, R35, R17, PT ;  /* 0x000000112300720c */ /* 0x000fe20003f26270 */
[----:B--2---:R-:W-:-:S12]  /*c0f0*/  BRA.U !UP0, `(.L_x_89) ;  /* 0x0000000508247547 */ /* 0x004fd8000b800000 */
[----:B------:R-:W-:Y:S02]  /*c100*/  UIADD3 UR26, UPT, UPT, UR18, -0x3, URZ ;  /* 0xfffffffd121a7890 */ /* 0x000fe4000fffe0ff */
[----:B------:R-:W-:Y:S02]  /*c110*/  USHF.L.U64.HI UR22, UR12, 0x4, UR13 ;  /* 0x000000040c167899 */ /* 0x000fe4000801020d */
[----:B------:R-:W-:-:S04]  /*c120*/  UIMAD.WIDE.U32 UR20, UR26, UR12, URZ ;  /* 0x0000000c1a1472a5 */ /* 0x000fc8000f8e00ff */
[----:B------:R-:W-:Y:S02]  /*c130*/  UIMAD UR26, UR26, UR13, UR21 ;  /* 0x0000000d1a1a72a4 */ /* 0x000fe4000f8e0215 */
[----:B------:R-:W-:Y:S01]  /*c140*/  IMAD.U32 R16, RZ, RZ, UR20 ;  /* 0x00000014ff107e24 */ /* 0x000fe2000f8e00ff */
[----:B------:R-:W-:Y:S01]  /*c150*/  USHF.L.U32 UR21, UR12, 0x4, URZ ;  /* 0x000000040c157899 */ /* 0x000fe200080006ff */
[----:B------:R-:W-:Y:S02]  /*c160*/  IMAD.U32 R37, RZ, RZ, UR20 ;  /* 0x00000014ff257e24 */ /* 0x000fe4000f8e00ff */
[----:B------:R-:W-:Y:S01]  /*c170*/  IMAD.U32 R35, RZ, RZ, UR26 ;  /* 0x0000001aff237e24 */ /* 0x000fe2000f8e00ff */
[----:B------:R-:W-:Y:S01]  /*c180*/  ULEA UR27, UP0, UR20, UR21, 0x7 ;  /* 0x00000015141b7291 */ /* 0x000fe2000f8038ff */
[----:B------:R-:W-:-:S03]  /*c190*/  LEA R36, P0, R16, R251, 0x8 ;  /* 0x000000fb10247211 */ /* 0x000fc600078040ff */
[----:B------:R-:W-:Y:S01]  /*c1a0*/  ULEA.HI.X UR26, UR20, UR22, UR26, 0x7, UP0 ;  /* 0x00000016141a7291 */ /* 0x000fe200080f3c1a */
[----:B------:R-:W-:Y:S01]  /*c1b0*/  LEA.HI.X R37, R37, R250, R35, 0x8, P0 ;  /* 0x000000fa25257211 */ /* 0x000fe200000f4423 */
[----:B------:R-:W-:Y:S01]  /*c1c0*/  IMAD.U32 R35, RZ, RZ, UR27 ;  /* 0x0000001bff237e24 */ /* 0x000fe2000f8e00ff */
[----:B------:R-:W-:-:S03]  /*c1d0*/  UIADD3 UR20, UP0, UPT, UR27, UR21, URZ ;  /* 0x000000151b147290 */ /* 0x000fc6000ff1e0ff */
[----:B------:R-:W-:Y:S01]  /*c1e0*/  @!PT LDS RZ, [RZ] ;  /* 0x00000000fffff984 */ /* 0x000fe20000000800 */
[----:B------:R-:W-:Y:S01]  /*c1f0*/  @!PT LDS RZ, [RZ] ;  /* 0x00000000fffff984 */ /* 0x000fe20000000800 */
[----:B------:R-:W-:Y:S01]  /*c200*/  @!PT LDS RZ, [RZ] ;  /* 0x00000000fffff984 */ /* 0x000fe20000000800 */
[----:B------:R1:W-:Y:S01]  /*c210*/  LDGSTS.E.BYPASS.LTC128B.128 [R2+0x4000], desc[UR16][R36.64] ;  /* 0x0400000024027fae */ /* 0x0003e2000b981a10 */
[----:B------:R-:W-:Y:S01]  /*c220*/  IMAD.U32 R16, RZ, RZ, UR26 ;  /* 0x0000001aff107e24 */ /* 0x000fe2000f8e00ff */
[----:B------:R-:W-:Y:S01]  /*c230*/  UIADD3.X UR19, UPT, UPT, UR26, UR22, URZ, UP0, !UPT ;  /* 0x000000161a137290 */ /* 0x000fe200087fe4ff */
[----:B-1----:R-:W-:Y:S02]  /*c240*/  MOV R37, UR27 ;  /* 0x0000001b00257c02 */ /* 0x002fe40008000f00 */
[----:B------:R-:W-:Y:S01]  /*c250*/  LEA R36, P0, R35, R251, 0x1 ;  /* 0x000000fb23247211 */ /* 0x000fe200078008ff */
[----:B------:R-:W-:-:S03]  /*c260*/  IMAD.U32 R35, RZ, RZ, UR20 ;  /* 0x00000014ff237e24 */ /* 0x000fc6000f8e00ff */
[----:B------:R-:W-:Y:S01]  /*c270*/  LEA.HI.X R37, R37, R250, R16, 0x1, P0 ;  /* 0x000000fa25257211 */ /* 0x000fe200000f0c10 */
[----:B------:R-:W-:Y:S01]  /*c280*/  IMAD.U32 R16, RZ, RZ, UR19 ;  /* 0x00000013ff107e24 */ /* 0x000fe2000f8e00ff */
[----:B------:R-:W-:-:S03]  /*c290*/  USHF.L.U32 UR19, UR12, 0x5, URZ ;  /* 0x000000050c137899 */ /* 0x000fc600080006ff */
[----:B------:R1:W-:Y:S01]  /*c2a0*/  LDGSTS.E.BYPASS.LTC128B.128 [R2+0x4800], desc[UR16][R36.64] ;  /* 0x0480000024027fae */ /* 0x0003e2000b981a10 */
[----:B------:R-:W-:Y:S01]  /*c2b0*/  UIADD3 UR29, UP0, UPT, UR27, UR19, URZ ;  /* 0x000000131b1d7290 */ /* 0x000fe2000ff1e0ff */
[----:B-1----:R-:W-:Y:S01]  /*c2c0*/  IMAD.U32 R37, RZ, RZ, UR20 ;  /* 0x00000014ff257e24 */ /* 0x002fe2000f8e00ff */
[----:B------:R-:W-:Y:S01]  /*c2d0*/  LEA R36, P0, R35, R251, 0x1 ;  /* 0x000000fb23247211 */ /* 0x000fe200078008ff */
[----:B------:R-:W-:-:S03]  /*c2e0*/  USHF.L.U64.HI UR20, UR12, 0x5, UR13 ;  /* 0x000000050c147899 */ /* 0x000fc6000801020d */
[----:B------:R-:W-:Y:S02]  /*c2f0*/  MOV R35, UR29 ;  /* 0x0000001d00237c02 */ /* 0x000fe40008000f00 */
[----:B------:R-:W-:Y:S01]  /*c300*/  LEA.HI.X R37, R37, R250, R16, 0x1, P0 ;  /* 0x000000fa25257211 */ /* 0x000fe200000f0c10 */
[----:B------:R-:W-:-:S04]  /*c310*/  UIADD3.X UR28, UPT, UPT, UR26, UR20, URZ, UP0, !UPT ;  /* 0x000000141a1c7290 */ /* 0x000fc800087fe4ff */
[----:B------:R1:W-:Y:S02]  /*c320*/  LDGSTS.E.BYPASS.LTC128B.128 [R2+0x5000], desc[UR16][R36.64] ;  /* 0x0500000024027fae */ /* 0x0003e4000b981a10 */
[----:B------:R-:W-:Y:S02]  /*c330*/  IMAD.U32 R16, RZ, RZ, UR28 ;  /* 0x0000001cff107e24 */ /* 0x000fe4000f8e00ff */
[----:B-1----:R-:W-:Y:S01]  /*c340*/  IMAD.U32 R37, RZ, RZ, UR29 ;  /* 0x0000001dff257e24 */ /* 0x002fe2000f8e00ff */
[----:B------:R-:W-:Y:S01]  /*c350*/  UIADD3 UR29, UP0, UPT, UR29, UR21, URZ ;  /* 0x000000151d1d7290 */ /* 0x000fe2000ff1e0ff */
[----:B------:R-:W-:-:S03]  /*c360*/  LEA R36, P0, R35, R251, 0x1 ;  /* 0x000000fb23247211 */ /* 0x000fc600078008ff */
[----:B------:R-:W-:Y:S01]  /*c370*/  UIADD3.X UR28, UPT, UPT, UR28, UR22, URZ, UP0, !UPT ;  /* 0x000000161c1c7290 */ /* 0x000fe200087fe4ff */
[----:B------:R-:W-:Y:S01]  /*c380*/  LEA.HI.X R37, R37, R250, R16, 0x1, P0 ;  /* 0x000000fa25257211 */ /* 0x000fe200000f0c10 */
[----:B------:R-:W-:Y:S01]  /*c390*/  IMAD.U32 R35, RZ, RZ, UR29 ;  /* 0x0000001dff237e24 */ /* 0x000fe2000f8e00ff */
[----:B------:R-:W-:-:S03]  /*c3a0*/  ULEA UR27, UP0, UR12, UR27, 0x6 ;  /* 0x0000001b0c1b7291 */ /* 0x000fc6000f8030ff */
[----:B------:R1:W-:Y:S01]  /*c3b0*/  LDGSTS.E.BYPASS.LTC128B.128 [R2+0x5800], desc[UR16][R36.64] ;  /* 0x0580000024027fae */ /* 0x0003e2000b981a10 */
[----:B------:R-:W-:Y:S01]  /*c3c0*/  IMAD.U32 R16, RZ, RZ, UR28 ;  /* 0x0000001cff107e24 */ /* 0x000fe2000f8e00ff */
[----:B------:R-:W-:Y:S02]  /*c3d0*/  ULEA.HI.X UR12, UR12, UR26, UR13, 0x6, UP0 ;  /* 0x0000001a0c0c7291 */ /* 0x000fe400080f340d */
[----:B------:R-:W-:-:S04]  /*c3e0*/  UIADD3 UR21, UP0, UPT, UR27, UR21, URZ ;  /* 0x000000151b157290 */ /* 0x000fc8000ff1e0ff */
[----:B------:R-:W-:Y:S02]  /*c3f0*/  UIADD3.X UR22, UPT, UPT, UR12, UR22, URZ, UP0, !UPT ;  /* 0x000000160c167290 */ /* 0x000fe400087fe4ff */
[----:B------:R-:W-:Y:S01]  /*c400*/  UIADD3 UR19, UP0, UPT, UR27, UR19, URZ ;  /* 0x000000131b137290 */ /* 0x000fe2000ff1e0ff */
[----:B-1----:R-:W-:Y:S02]  /*c410*/  MOV R37, UR29 ;  /* 0x0000001d00257c02 */ /* 0x002fe40008000f00 */
[----:B------:R-:W-:Y:S01]  /*c420*/  LEA R36, P0, R35, R251, 0x1 ;  /* 0x000000fb23247211 */ /* 0x000fe200078008ff */
[----:B------:R-:W-:-:S03]  /*c430*/  IMAD.U32 R35, RZ, RZ, UR27 ;  /* 0x0000001bff237e24 */ /* 0x000fc6000f8e00ff */
[----:B------:R-:W-:Y:S02]  /*c440*/  LEA.HI.X R37, R37, R250, R16, 0x1, P0 ;  /* 0x000000fa25257211 */ /* 0x000fe400000f0c10 */
[----:B------:R-:W-:Y:S01]  /*c450*/  MOV R16, UR12 ;  /* 0x0000000c00107c02 */ /* 0x000fe20008000f00 */
[----:B------:R-:W-:Y:S02]  /*c460*/  UIADD3.X UR12, UPT, UPT, UR12, UR20, URZ, UP0, !UPT ;  /* 0x000000140c0c7290 */ /* 0x000fe400087fe4ff */
[----:B------:R1:W-:Y:S02]  /*c470*/  LDGSTS.E.BYPASS.LTC128B.128 [R2+0x6000], desc[UR16][R36.64] ;  /* 0x0600000024027fae */ /* 0x0003e4000b981a10 */
[----:B-1----:R-:W-:Y:S01]  /*c480*/  IMAD.U32 R37, RZ, RZ, UR27 ;  /* 0x0000001bff257e24 */ /* 0x002fe2000f8e00ff */
[----:B------:R-:W-:Y:S01]  /*c490*/  LEA R36, P0, R35, R251, 0x1 ;  /* 0x000000fb23247211 */ /* 0x000fe200078008ff */
[----:B------:R-:W-:-:S03]  /*c4a0*/  IMAD.U32 R35, RZ, RZ, UR21 ;  /* 0x00000015ff237e24 */ /* 0x000fc6000f8e00ff */
[----:B------:R-:W-:Y:S01]  /*c4b0*/  LEA.HI.X R37, R37, R250, R16, 0x1, P0 ;  /* 0x000000fa25257211 */ /* 0x000fe200000f0c10 */
[----:B------:R-:W-:-:S04]  /*c4c0*/  IMAD.U32 R16, RZ, RZ, UR22 ;  /* 0x00000016ff107e24 */ /* 0x000fc8000f8e00ff */
[----:B------:R1:W-:Y:S02]  /*c4d0*/  LDGSTS.E.BYPASS.LTC128B.128 [R2+0x6800], desc[UR16][R36.64] ;  /* 0x0680000024027fae */ /* 0x0003e4000b981a10 */
[----:B-1----:R-:W-:Y:S01]  /*c4e0*/  IMAD.U32 R37, RZ, RZ, UR21 ;  /* 0x00000015ff257e24 */ /* 0x002fe2000f8e00ff */
[----:B------:R-:W-:Y:S02]  /*c4f0*/  LEA R36, P0, R35, R251, 0x1 ;  /* 0x000000fb23247211 */ /* 0x000fe400078008ff */
[----:B------:R-:W-:Y:S02]  /*c500*/  MOV R35, UR19 ;  /* 0x0000001300237c02 */ /* 0x000fe40008000f00 */
[----:B------:R-:W-:Y:S01]  /*c510*/  LEA.HI.X R37, R37, R250, R16, 0x1, P0 ;  /* 0x000000fa25257211 */ /* 0x000fe200000f0c10 */
[----:B------:R-:W-:-:S04]  /*c520*/  IMAD.U32 R16, RZ, RZ, UR12 ;  /* 0x0000000cff107e24 */ /* 0x000fc8000f8e00ff */
[----:B------:R1:W-:Y:S02]  /*c530*/  LDGSTS.E.BYPASS.LTC128B.128 [R2+0x7000], desc[UR16][R36.64] ;  /* 0x0700000024027fae */ /* 0x0003e4000b981a10 */
[----:B-1----:R-:W-:Y:S01]  /*c540*/  IMAD.U32 R37, RZ, RZ, UR19 ;  /* 0x00000013ff257e24 */ /* 0x002fe2000f8e00ff */
[----:B------:R-:W-:-:S04]  /*c550*/  LEA R36, P0, R35, R251, 0x1 ;  /* 0x000000fb23247211 */ /* 0x000fc800078008ff */
[----:B------:R-:W-:-:S05]  /*c560*/  LEA.HI.X R37, R37, R250, R16, 0x1, P0 ;  /* 0x000000fa25257211 */ /* 0x000fca00000f0c10 */
[----:B------:R1:W-:Y:S04]  /*c570*/  LDGSTS.E.BYPASS.LTC128B.128 [R2+0x7800], desc[UR16][R36.64] ;  /* 0x0780000024027fae */ /* 0x0003e8000b981a10 */
[----:B------:R-:W0:Y:S02]  /*c580*/  LDGDEPBAR ;  /* 0x00000000000079af */ /* 0x000e240000000000 */
.L_x_89:
[----:B------:R-:W2:Y:S01]  /*c590*/  LDL.LU R41, [R1+0x34] ;  /* 0x0000340001297983 */ /* 0x000ea20000300800 */
[----:B------:R-:W-:Y:S01]  /*c5a0*/  ISETP.GE.AND P0, PT, R31, R18, PT ;  /* 0x000000121f00720c */ /* 0x000fe20003f06270 */
[----:B------:R-:W3:Y:S02]  /*c5b0*/  LDCU UR12, c[0x0][0x45c] ;  /* 0x00008b80ff0c77ac */ /* 0x000ee40008000800 */
[----:B-1----:R-:W2:Y:S04]  /*c5c0*/  LDL.LU R36, [R1+0x9c] ;  /* 0x00009c0001247983 */ /* 0x002ea80000300800 */
[----:B------:R-:W4:Y:S04]  /*c5d0*/  LDL.LU R35, [R1+0x20] ;  /* 0x0000200001237983 */ /* 0x000f280000300800 */
[----:B------:R-:W3:Y:S04]  /*c5e0*/  LDL.LU R37, [R1+0x28] ;  /* 0x0000280001257983 */ /* 0x000ee80000300800 */
[----:B------:R-:W3:Y:S04]  /*c5f0*/  LDL.LU R73, [R1+0x24] ;  /* 0x0000240001497983 */ /* 0x000ee80000300800 */
[----:B------:R-:W3:Y:S04]  /*c600*/  LDL.LU R72, [R1+0x2c] ;  /* 0x00002c0001487983 */ /* 0x000ee80000300800 */
[----:B------:R-:W3:Y:S04]  /*c610*/  LDL.LU R52, [R1+0x10] ;  /* 0x0000100001347983 */ /* 0x000ee80000300800 */
[----:B------:R-:W3:Y:S04]  /*c620*/  LDL.LU R68, [R1+0x18] ;  /* 0x0000180001447983 */ /* 0x000ee80000300800 */
[----:B------:R-:W3:Y:S04]  /*c630*/  LDL.LU R53, [R1+0x14] ;  /* 0x0000140001357983 */ /* 0x000ee80000300800 */
[----:B------:R-:W3:Y:S04]  /*c640*/  LDL.LU R65, [R1+0x1c] ;  /* 0x00001c0001417983 */ /* 0x000ee80000300800 */
[----:B------:R-:W3:Y:S04]  /*c650*/  LDL.LU R64, [R1] ;  /* 0x0000000001407983 */ /* 0x000ee80000300800 */
[----:B------:R-:W3:Y:S04]  /*c660*/  LDL.LU R61, [R1+0x8] ;  /* 0x00000800013d7983 */ /* 0x000ee80000300800 */
[----:B------:R-:W3:Y:S04]  /*c670*/  LDL.LU R60, [R1+0x4] ;  /* 0x00000400013c7983 */ /* 0x000ee80000300800 */
[----:B------:R-:W3:Y:S04]  /*c680*/  LDL.LU R16, [R1+0xc] ;  /* 0x00000c0001107983 */ /* 0x000ee80000300800 */
[----:B------:R-:W3:Y:S04]  /*c690*/  LDL R2, [R1+0xac] ;  /* 0x0000ac0001027983 */ /* 0x000ee80000100800 */
[----:B------:R-:W-:Y:S04]  /*c6a0*/  STL [R1+0xc8], R251 ;  /* 0x0000c8fb01007387 */ /* 0x000fe80000100800 */
[----:B------:R-:W-:Y:S04]  /*c6b0*/  STL [R1+0xc4], R250 ;  /* 0x0000c4fa01007387 */ /* 0x000fe80000100800 */
[----:B------:R-:W-:Y:S04]  /*c6c0*/  STL [R1+0xc0], R244 ;  /* 0x0000c0f401007387 */ /* 0x000fe80000100800 */
[----:B------:R-:W-:Y:S04]  /*c6d0*/  STL [R1+0xbc], R215 ;  /* 0x0000bcd701007387 */ /* 0x000fe80000100800 */
[----:B------:R-:W-:Y:S04]  /*c6e0*/  STL [R1+0xb8], R214 ;  /* 0x0000b8d601007387 */ /* 0x000fe80000100800 */
[----:B------:R-:W-:Y:S04]  /*c6f0*/  STL [R1+0xb4], R213 ;  /* 0x0000b4d501007387 */ /* 0x000fe80000100800 */
[----:B------:R-:W-:Y:S01]  /*c700*/  STL [R1+0xb0], R212 ;  /* 0x0000b0d401007387 */ /* 0x000fe20000100800 */
[----:B--2---:R-:W-:-:S02]  /*c710*/  LOP3.LUT R41, R36, 0x200, R41, 0xf8, !PT ;  /* 0x0000020024297812 */ /* 0x004fc400078ef829 */
[----:B------:R-:W-:Y:S02]  /*c720*/  FSEL R36, R243, -INF , !P2 ;  /* 0xff800000f3247808 */ /* 0x000fe40005000000 */
[----:B------:R-:W-:Y:S02]  /*c730*/  ISETP.GE.AND P2, PT, R31, R17, PT ;  /* 0x000000111f00720c */ /* 0x000fe40003f46270 */
[----:B----4-:R-:W-:Y:S02]  /*c740*/  FSEL R35, R35, -INF , !P3 ;  /* 0xff80000023237808 */ /* 0x010fe40005800000 */
[----:B---3--:R-:W-:Y:S02]  /*c750*/  FSEL R37, R37, -INF , !P1 ;  /* 0xff80000025257808 */ /* 0x008fe40004800000 */
[----:B------:R-:W-:Y:S02]  /*c760*/  ISETP.GE.AND P1, PT, R30, R18, PT ;  /* 0x000000121e00720c */ /* 0x000fe40003f26270 */
[----:B------:R-:W-:-:S02]  /*c770*/  FSEL R31, R73, -INF , !P0 ;  /* 0xff800000491f7808 */ /* 0x000fc40004000000 */
[-C--:B------:R-:W-:Y:S02]  /*c780*/  ISETP.GE.AND P0, PT, R30, R17.reuse, PT ;  /* 0x000000111e00720c */ /* 0x080fe40003f06270 */
[----:B------:R-:W-:Y:S02]  /*c790*/  FSEL R30, R72, -INF , !P2 ;  /* 0xff800000481e7808 */ /* 0x000fe40005000000 */
[----:B------:R-:W-:Y:S02]  /*c7a0*/  ISETP.GE.AND P3, PT, R25, R18, PT ;  /* 0x000000121900720c */ /* 0x000fe40003f66270 */
[----:B------:R-:W-:Y:S02]  /*c7b0*/  FSEL R52, R52, -INF , !P1 ;  /* 0xff80000034347808 */ /* 0x000fe40004800000 */
[----:B------:R-:W-:Y:S02]  /*c7c0*/  ISETP.GE.AND P1, PT, R29, R17, PT ;  /* 0x000000111d00720c */ /* 0x000fe40003f26270 */
[----:B------:R-:W-:-:S02]  /*c7d0*/  FSEL R76, R68, -INF , !P0 ;  /* 0xff800000444c7808 */ /* 0x000fc40004000000 */
[-C--:B------:R-:W-:Y:S02]  /*c7e0*/  ISETP.GE.AND P0, PT, R28, R18.reuse, PT ;  /* 0x000000121c00720c */ /* 0x080fe40003f06270 */
[-C--:B------:R-:W-:Y:S02]  /*c7f0*/  ISETP.GE.AND P2, PT, R29, R18.reuse, PT ;  /* 0x000000121d00720c */ /* 0x080fe40003f46270 */
[----:B------:R-:W-:Y:S02]  /*c800*/  FSEL R81, R93, -INF , !P3 ;  /* 0xff8000005d517808 */ /* 0x000fe40005800000 */
[----:B------:R-:W-:Y:S02]  /*c810*/  FSEL R75, R65, -INF , !P1 ;  /* 0xff800000414b7808 */ /* 0x000fe40004800000 */
[----:B------:R-:W-:Y:S02]  /*c820*/  ISETP.GE.AND P1, PT, R27, R18, PT ;  /* 0x000000121b00720c */ /* 0x000fe40003f26270 */
[----:B------:R-:W-:-:S02]  /*c830*/  FSEL R72, R64, -INF , !P0 ;  /* 0xff80000040487808 */ /* 0x000fc40004000000 */
[-C--:B------:R-:W-:Y:S02]  /*c840*/  ISETP.GE.AND P0, PT, R27, R17.reuse, PT ;  /* 0x000000111b00720c */ /* 0x080fe40003f06270 */
[----:B------:R-:W-:Y:S02]  /*c850*/  FSEL R53, R53, -INF , !P2 ;  /* 0xff80000035357808 */ /* 0x000fe40005000000 */
[-C--:B------:R-:W-:Y:S02]  /*c860*/  ISETP.GE.AND P2, PT, R28, R17.reuse, PT ;  /* 0x000000111c00720c */ /* 0x080fe40003f46270 */
[----:B------:R-:W-:Y:S02]  /*c870*/  FSEL R27, R60, -INF , !P1 ;  /* 0xff8000003c1b7808 */ /* 0x000fe40004800000 */
[----:B------:R-:W-:Y:S02]  /*c880*/  ISETP.GE.AND P1, PT, R26, R17, PT ;  /* 0x000000111a00720c */ /* 0x000fe40003f26270 */
[----:B------:R-:W-:-:S02]  /*c890*/  FSEL R73, R16, -INF , !P0 ;  /* 0xff80000010497808 */ /* 0x000fc40004000000 */
[----:B------:R-:W-:Y:S02]  /*c8a0*/  FSEL R94, R94, -INF , !P1 ;  /* 0xff8000005e5e7808 */ /* 0x000fe40004800000 */
[----:B------:R-:W-:Y:S02]  /*c8b0*/  ISETP.GE.AND P1, PT, R34, R18, PT ;  /* 0x000000122200720c */ /* 0x000fe40003f26270 */
[-C--:B------:R-:W-:Y:S02]  /*c8c0*/  ISETP.GE.AND P0, PT, R25, R17.reuse, PT ;  /* 0x000000111900720c */ /* 0x080fe40003f06270 */
[----:B------:R-:W-:Y:S02]  /*c8d0*/  FSEL R82, R236, -INF , !P1 ;  /* 0xff800000ec527808 */ /* 0x000fe40004800000 */
[----:B------:R-:W-:Y:S02]  /*c8e0*/  ISETP.GE.AND P1, PT, R33, R17, PT ;  /* 0x000000112100720c */ /* 0x000fe40003f26270 */
[----:B------:R-:W-:-:S02]  /*c8f0*/  FSEL R93, R95, -INF , !P0 ;  /* 0xff8000005f5d7808 */ /* 0x000fc40004000000 */
[----:B------:R-:W-:Y:S02]  /*c900*/  FSEL R95, R239, -INF , !P1 ;  /* 0xff800000ef5f7808 */ /* 0x000fe40004800000 */
[-C--:B------:R-:W-:Y:S02]  /*c910*/  ISETP.GE.AND P1, PT, R21, R17.reuse, PT ;  /* 0x000000111500720c */ /* 0x080fe40003f26270 */
[----:B------:R-:W-:Y:S02]  /*c920*/  FSEL R74, R61, -INF , !P2 ;  /* 0xff8000003d4a7808 */ /* 0x000fe40005000000 */
[----:B------:R-:W-:Y:S02]  /*c930*/  FSEL R230, R230, -INF , !P1 ;  /* 0xff800000e6e67808 */ /* 0x000fe40004800000 */
[----:B------:R-:W-:Y:S02]  /*c940*/  ISETP.GE.AND P1, PT, R20, R17, PT ;  /* 0x000000111400720c */ /* 0x000fe40003f26270 */
[----:B------:R-:W-:-:S02]  /*c950*/  ISETP.GE.AND P2, PT, R26, R18, PT ;  /* 0x000000121a00720c */ /* 0x000fc40003f46270 */
[-C--:B------:R-:W-:Y:S02]  /*c960*/  ISETP.GE.AND P0, PT, R33, R18.reuse, PT ;  /* 0x000000122100720c */ /* 0x080fe40003f06270 */
[----:B------:R-:W-:Y:S02]  /*c970*/  FSEL R231, R231, -INF , !P1 ;  /* 0xff800000e7e77808 */ /* 0x000fe40004800000 */
[----:B------:R-:W-:Y:S02]  /*c980*/  ISETP.GE.AND P1, PT, R15, R17, PT ;  /* 0x000000110f00720c */ /* 0x000fe40003f26270 */
[----:B------:R-:W-:Y:S02]  /*c990*/  FSEL R80, R92, -INF , !P2 ;  /* 0xff8000005c507808 */ /* 0x000fe40005000000 */
[----:B------:R-:W-:Y:S02]  /*c9a0*/  FSEL R92, R237, -INF , !P0 ;  /* 0xff800000ed5c7808 */ /* 0x000fe40004000000 */
[----:B------:R-:W-:-:S02]  /*c9b0*/  ISETP.GE.AND P0, PT, R21, R18, PT ;  /* 0x000000121500720c */ /* 0x000fc40003f06270 */
[----:B------:R-:W-:Y:S02]  /*c9c0*/  FSEL R206, R206, -INF , !P1 ;  /* 0xff800000cece7808 */ /* 0x000fe40004800000 */
[-C--:B------:R-:W-:Y:S02]  /*c9d0*/  ISETP.GE.AND P1, PT, R14, R17.reuse, PT ;  /* 0x000000110e00720c */ /* 0x080fe40003f26270 */
[----:B------:R-:W-:Y:S02]  /*c9e0*/  FSEL R228, R228, -INF , !P0 ;  /* 0xff800000e4e47808 */ /* 0x000fe40004000000 */
[----:B------:R-:W-:Y:S02]  /*c9f0*/  ISETP.GE.AND P0, PT, R20, R18, PT ;  /* 0x000000121400720c */ /* 0x000fe40003f06270 */
        /* <DEDUP_REMOVED lines=15> */
[----:B------:R-:W-:Y:S02]  /*caf0*/  ISETP.GE.AND P0, PT, R12, R18, PT ;  /* 0x000000120c00720c */ /* 0x000fe40003f06270 */
[----:B------:R-:W-:Y:S02]  /*cb00*/  FSEL R28, R127, -INF , !P1 ;  /* 0xff8000007f1c7808 */ /* 0x000fe40004800000 */
[----:B------:R-:W-:Y:S02]  /*cb10*/  ISETP.GE.AND P1, PT, R9, R17, PT ;  /* 0x000000110900720c */ /* 0x000fe40003f26270 */
[----:B------:R-:W-:Y:S02]  /*cb20*/  FSEL R16, R220, -INF , !P5 ;  /* 0xff800000dc107808 */ /* 0x000fe40006800000 */
[----:B------:R-:W-:-:S02]  /*cb30*/  ISETP.NE.AND P5, PT, R2, RZ, PT ;  /* 0x000000ff0200720c */ /* 0x000fc40003fa5270 */
[----:B------:R-:W-:Y:S01]  /*cb40*/  FSEL R216, R129, -INF , !P0 ;  /* 0xff80000081d87808 */ /* 0x000fe20004000000 */
[----:B------:R1:W-:Y:S01]  /*cb50*/  STL [R1+0x4c], R16 ;  /* 0x00004c1001007387 */ /* 0x0003e20000100800 */
[----:B------:R-:W-:Y:S02]  /*cb60*/  ISETP.GE.AND P0, PT, R11, R18, PT ;  /* 0x000000120b00720c */ /* 0x000fe40003f06270 */
[----:B------:R-:W-:Y:S02]  /*cb70*/  FMNMX3.FTZ R2, R170, R38, R39, !PT ;  /* 0x00000026aa027276 */ /* 0x000fe40007810027 */
[----:B------:R-:W-:Y:S02]  /*cb80*/  FSEL R61, R118, -INF , !P1 ;  /* 0xff800000763d7808 */ /* 0x000fe40004800000 */
[----:B------:R-:W-:Y:S02]  /*cb90*/  ISETP.GE.AND P1, PT, R8, R17, PT ;  /* 0x000000110800720c */ /* 0x000fe40003f26270 */
[----:B------:R-:W-:-:S02]  /*cba0*/  FSEL R219, R124, -INF , !P0 ;  /* 0xff8000007cdb7808 */ /* 0x000fc40004000000 */
[-C--:B------:R-:W-:Y:S02]  /*cbb0*/  ISETP.GE.AND P0, PT, R10, R18.reuse, PT ;  /* 0x000000120a00720c */ /* 0x080fe40003f06270 */
[----:B------:R-:W-:Y:S02]  /*cbc0*/  FSEL R119, R119, -INF , !P1 ;  /* 0xff80000077777808 */ /* 0x000fe40004800000 */
[----:B------:R-:W-:Y:S02]  /*cbd0*/  ISETP.GE.AND P1, PT, R7, R17, PT ;  /* 0x000000110700720c */ /* 0x000fe40003f26270 */
[----:B------:R-:W-:Y:S01]  /*cbe0*/  FSEL R218, R125, -INF , !P0 ;  /* 0xff8000007dda7808 */ /* 0x000fe20004000000 */
[----:B------:R-:W-:Y:S01]  /*cbf0*/  STL [R1+0x74], R119 ;  /* 0x0000747701007387 */ /* 0x000fe20000100800 */
[----:B------:R-:W-:Y:S02]  /*cc00*/  ISETP.GE.AND P0, PT, R9, R18, PT ;  /* 0x000000120900720c */ /* 0x000fe40003f06270 */
[----:B------:R-:W-:-:S02]  /*cc10*/  FSEL R131, R114, -INF , !P1 ;  /* 0xff80000072837808 */ /* 0x000fc40004800000 */
[----:B------:R-:W-:Y:S02]  /*cc20*/  ISETP.GE.AND P1, PT, R6, R17, PT ;  /* 0x000000110600720c */ /* 0x000fe40003f26270 */
[----:B-1----:R-:W-:Y:S02]  /*cc30*/  FMNMX3.FTZ R16, R2, R35, R31, !PT ;  /* 0x0000002302107276 */ /* 0x002fe4000781001f */
[----:B------:R-:W-:Y:S02]  /*cc40*/  FMNMX3.FTZ R2, R169, R40, R36, !PT ;  /* 0x00000028a9027276 */ /* 0x000fe40007810024 */
[----:B------:R-:W-:Y:S02]  /*cc50*/  FSEL R116, R116, -INF , !P0 ;  /* 0xff80000074747808 */ /* 0x000fe40004000000 */
[----:B------:R-:W-:Y:S02]  /*cc60*/  FMNMX3.FTZ R2, R2, R37, R30, !PT ;  /* 0x0000002502027276 */ /* 0x000fe4000781001e */
[----:B------:R-:W-:-:S02]  /*cc70*/  ISETP.GE.AND P0, PT, R8, R18, PT ;  /* 0x000000120800720c */ /* 0x000fc40003f06270 */
[----:B------:R-:W-:Y:S02]  /*cc80*/  FMNMX3.FTZ R2, R2, R76, R75, !PT ;  /* 0x0000004c02027276 */ /* 0x000fe4000781004b */
[----:B------:R-:W-:Y:S02]  /*cc90*/  FSEL R129, R115, -INF , !P1 ;  /* 0xff80000073817808 */ /* 0x000fe40004800000 */
[-C--:B------:R-:W-:Y:S02]  /*cca0*/  ISETP.GE.AND P3, PT, R34, R17.reuse, PT ;  /* 0x000000112200720c */ /* 0x080fe40003f66270 */
[----:B------:R-:W-:Y:S02]  /*ccb0*/  ISETP.GE.AND P1, PT, R5, R17, PT ;  /* 0x000000110500720c */ /* 0x000fe40003f26270 */
[----:B------:R-:W-:Y:S02]  /*ccc0*/  FMNMX3.FTZ R2, R2, R74, R73, !PT ;  /* 0x0000004a02027276 */ /* 0x000fe40007810049 */
[----:B------:R-:W-:-:S02]  /*ccd0*/  FMNMX3.FTZ R16, R16, R52, R53, !PT ;  /* 0x0000003410107276 */ /* 0x000fc40007810035 */
[----:B------:R-:W-:Y:S02]  /*cce0*/  FSEL R117, R117, -INF , !P0 ;  /* 0xff80000075757808 */ /* 0x000fe40004000000 */
[----:B------:R-:W-:Y:S02]  /*ccf0*/  ISETP.GE.AND P0, PT, R7, R18, PT ;  /* 0x000000120700720c */ /* 0x000fe40003f06270 */
[----:B------:R-:W-:Y:S02]  /*cd00*/  FSEL R120, R238, -INF , !P3 ;  /* 0xff800000ee787808 */ /* 0x000fe40005800000 */
[----:B------:R-:W-:Y:S02]  /*cd10*/  FSEL R29, R110, -INF , !P1 ;  /* 0xff8000006e1d7808 */ /* 0x000fe40004800000 */
[----:B------:R-:W-:Y:S02]  /*cd20*/  FMNMX3.FTZ R2, R2, R94, R93, !PT ;  /* 0x0000005e02027276 */ /* 0x000fe4000781005d */
[----:B------:R-:W-:-:S02]  /*cd30*/  ISETP.GE.AND P1, PT, R4, R17, PT ;  /* 0x000000110400720c */ /* 0x000fc40003f26270 */
[----:B------:R-:W-:Y:S02]  /*cd40*/  FMNMX3.FTZ R16, R16, R72, R27, !PT ;  /* 0x0000004810107276 */ /* 0x000fe4000781001b */
[----:B------:R-:W-:Y:S02]  /*cd50*/  FSEL R112, R112, -INF , !P0 ;  /* 0xff80000070707808 */ /* 0x000fe40004000000 */
[----:B------:R-:W-:Y:S02]  /*cd60*/  ISETP.GE.AND P0, PT, R6, R18, PT ;  /* 0x000000120600720c */ /* 0x000fe40003f06270 */
[----:B------:R-:W-:Y:S01]  /*cd70*/  FMNMX3.FTZ R2, R2, R120, R95, !PT ;  /* 0x0000007802027276 */ /* 0x000fe2000781005f */
[----:B------:R-:W-:Y:S01]  /*cd80*/  STL [R1+0x5c], R112 ;  /* 0x00005c7001007387 */ /* 0x000fe20000100800 */
[----:B------:R-:W-:Y:S02]  /*cd90*/  FSEL R214, R111, -INF , !P1 ;  /* 0xff8000006fd67808 */ /* 0x000fe40004800000 */
[----:B------:R-:W-:-:S02]  /*cda0*/  FMNMX3.FTZ R16, R16, R80, R81, !PT ;  /* 0x0000005010107276 */ /* 0x000fc40007810051 */
[----:B------:R-:W-:Y:S02]  /*cdb0*/  ISETP.GE.AND P1, PT, R3, R17, PT ;  /* 0x000000110300720c */ /* 0x000fe40003f26270 */
[----:B------:R-:W-:Y:S02]  /*cdc0*/  FSEL R113, R113, -INF , !P0 ;  /* 0xff80000071717808 */ /* 0x000fe40004000000 */
[----:B------:R-:W-:Y:S02]  /*cdd0*/  FMNMX3.FTZ R2, R2, R230, R231, !PT ;  /* 0x000000e602027276 */ /* 0x000fe400078100e7 */
[----:B------:R-:W-:Y:S01]  /*cde0*/  ISETP.GE.AND P0, PT, R5, R18, PT ;  /* 0x000000120500720c */ /* 0x000fe20003f06270 */
[----:B------:R-:W-:Y:S01]  /*cdf0*/  STL [R1+0x54], R113 ;  /* 0x0000547101007387 */ /* 0x000fe20000100800 */
[----:B------:R-:W-:Y:S02]  /*ce00*/  FMNMX3.FTZ R16, R16, R82, R92, !PT ;  /* 0x0000005210107276 */ /* 0x000fe4000781005c */
[----:B------:R-:W-:-:S02]  /*ce10*/  FSEL R238, R106, -INF , !P1 ;  /* 0xff8000006aee7808 */ /* 0x000fc40004800000 */
[----:B------:R-:W-:Y:S02]  /*ce20*/  ISETP.GE.AND P1, PT, R24, R17, PT ;  /* 0x000000111800720c */ /* 0x000fe40003f26270 */
[----:B------:R-:W-:Y:S02]  /*ce30*/  FMNMX3.FTZ R2, R2, R206, R207, !PT ;  /* 0x000000ce02027276 */ /* 0x000fe400078100cf */
[----:B------:R-:W-:Y:S02]  /*ce40*/  FSEL R130, R108, -INF , !P0 ;  /* 0xff8000006c827808 */ /* 0x000fe40004000000 */
[----:B------:R-:W-:Y:S02]  /*ce50*/  FMNMX3.FTZ R16, R16, R228, R229, !PT ;  /* 0x000000e410107276 */ /* 0x000fe400078100e5 */
[----:B------:R-:W-:Y:S02]  /*ce60*/  ISETP.GE.AND P0, PT, R4, R18, PT ;  /* 0x000000120400720c */ /* 0x000fe40003f06270 */
[----:B------:R-:W-:-:S02]  /*ce70*/  FSEL R244, R107, -INF , !P1 ;  /* 0xff8000006bf47808 */ /* 0x000fc40004800000 */
[----:B------:R-:W-:Y:S02]  /*ce80*/  ISETP.GE.AND P1, PT, R23, R17, PT ;  /* 0x000000111700720c */ /* 0x000fe40003f26270 */
[----:B------:R-:W-:Y:S02]  /*ce90*/  FMNMX3.FTZ R2, R2, R26, R64, !PT ;  /* 0x0000001a02027276 */ /* 0x000fe40007810040 */
[----:B------:R-:W-:Y:S02]  /*cea0*/  FMNMX3.FTZ R16, R16, R204, R205, !PT ;  /* 0x000000cc10107276 */ /* 0x000fe400078100cd */
[----:B------:R-:W-:Y:S02]  /*ceb0*/  FSEL R239, R109, -INF , !P0 ;  /* 0xff8000006def7808 */ /* 0x000fe40004000000 */
[----:B------:R-:W-:Y:S02]  /*cec0*/  ISETP.GE.AND P0, PT, R3, R18, PT ;  /* 0x000000120300720c */ /* 0x000fe40003f06270 */
[----:B------:R-:W-:-:S02]  /*ced0*/  FSEL R68, R102, -INF , !P1 ;  /* 0xff80000066447808 */ /* 0x000fc40004800000 */
[----:B------:R-:W-:Y:S02]  /*cee0*/  FMNMX3.FTZ R2, R2, R65, R28, !PT ;  /* 0x0000004102027276 */ /* 0x000fe4000781001c */
[-C--:B------:R-:W-:Y:S02]  /*cef0*/  ISETP.GE.AND P1, PT, R32, R18.reuse, PT ;  /* 0x000000122000720c */ /* 0x080fe40003f26270 */
[----:B------:R-:W-:Y:S02]  /*cf00*/  FMNMX3.FTZ R16, R16, R217, R216, !PT ;  /* 0x000000d910107276 */ /* 0x000fe400078100d8 */
[----:B------:R-:W-:Y:S02]  /*cf10*/  FSEL R104, R104, -INF , !P0 ;  /* 0xff80000068687808 */ /* 0x000fe40004000000 */
[----:B------:R-:W-:Y:S02]  /*cf20*/  ISETP.GE.AND P0, PT, R24, R18, PT ;  /* 0x000000121800720c */ /* 0x000fe40003f06270 */
[----:B------:R-:W-:Y:S01]  /*cf30*/  FMNMX3.FTZ R2, R2, R61, R119, !PT ;  /* 0x0000003d02027276 */ /* 0x000fe20007810077 */
[----:B------:R-:W-:Y:S01]  /*cf40*/  STL [R1+0x60], R104 ;  /* 0x0000606801007387 */ /* 0x000fe20000100800 */
[----:B------:R-:W-:-:S02]  /*cf50*/  FSEL R236, R96, -INF , !P1 ;  /* 0xff80000060ec7808 */ /* 0x000fc40004800000 */
[----:B------:R-:W-:Y:S02]  /*cf60*/  FMNMX3.FTZ R16, R16, R219, R218, !PT ;  /* 0x000000db10107276 */ /* 0x000fe400078100da */
[----:B------:R-:W-:Y:S02]  /*cf70*/  ISETP.GE.AND P1, PT, R22, R17, PT ;  /* 0x000000111600720c */ /* 0x000fe40003f26270 */
[----:B------:R-:W-:Y:S02]  /*cf80*/  FSEL R105, R105, -INF , !P0 ;  /* 0xff80000069697808 */ /* 0x000fe40004000000 */
[----:B------:R-:W-:Y:S02]  /*cf90*/  FMNMX3.FTZ R2, R2, R131, R129, !PT ;  /* 0x0000008302027276 */ /* 0x000fe40007810081 */
[----:B------:R-:W-:Y:S01]  /*cfa0*/  ISETP.GE.AND P0, PT, R23, R18, PT ;  /* 0x000000121700720c */ /* 0x000fe20003f06270 */
[----:B------:R1:W-:Y:S01]  /*cfb0*/  STL [R1+0x58], R105 ;  /* 0x0000586901007387 */ /* 0x0003e20000100800 */
[----:B------:R-:W-:-:S02]  /*cfc0*/  FMNMX3.FTZ R16, R16, R116, R117, !PT ;  /* 0x0000007410107276 */ /* 0x000fc40007810075 */
[----:B------:R-:W-:Y:S02]  /*cfd0*/  FSEL R212, R103, -INF , !P1 ;  /* 0xff80000067d47808 */ /* 0x000fe40004800000 */
[----:B------:R-:W-:Y:S02]  /*cfe0*/  ISETP.GE.AND P1, PT, R32, R17, PT ;  /* 0x000000112000720c */ /* 0x000fe40003f26270 */
[----:B------:R-:W-:Y:S02]  /*cff0*/  FMNMX3.FTZ R2, R2, R29, R214, !PT ;  /* 0x0000001d02027276 */ /* 0x000fe400078100d6 */
[----:B------:R-:W-:Y:S02]  /*d000*/  FSEL R234, R100, -INF , !P0 ;  /* 0xff80000064ea7808 */ /* 0x000fe40004000000 */
[----:B------:R-:W-:Y:S02]  /*d010*/  FMNMX3.FTZ R16, R16, R112, R113, !PT ;  /* 0x0000007010107276 */ /* 0x000fe40007810071 */
[----:B------:R-:W-:-:S02]  /*d020*/  ISETP.GE.AND P0, PT, R22, R18, PT ;  /* 0x000000121600720c */ /* 0x000fc40003f06270 */
[----:B------:R-:W-:Y:S02]  /*d030*/  FSEL R60, R98, -INF , !P1 ;  /* 0xff800000623c7808 */ /* 0x000fe40004800000 */
[----:B------:R-:W-:Y:S02]  /*d040*/  ISETP.GE.AND P1, PT, R0, R17, PT ;  /* 0x000000110000720c */ /* 0x000fe40003f26270 */
[----:B------:R-:W-:Y:S02]  /*d050*/  FMNMX3.FTZ R2, R2, R238, R244, !PT ;  /* 0x000000ee02027276 */ /* 0x000fe400078100f4 */
[----:B------:R-:W-:Y:S02]  /*d060*/  FMNMX3.FTZ R16, R16, R130, R239, !PT ;  /* 0x0000008210107276 */ /* 0x000fe400078100ef */
[----:B------:R-:W-:Y:S02]  /*d070*/  FSEL R101, R101, -INF , !P0 ;  /* 0xff80000065657808 */ /* 0x000fe40004000000 */
[----:B------:R-:W-:-:S02]  /*d080*/  ISETP.GE.AND P0, PT, R0, R18, PT ;  /* 0x000000120000720c */ /* 0x000fc40003f06270 */
[----:B------:R-:W-:Y:S01]  /*d090*/  FSEL R18, R99, -INF , !P1 ;  /* 0xff80000063127808 */ /* 0x000fe20004800000 */
[----:B------:R-:W-:Y:S01]  /*d0a0*/  STL [R1+0x50], R101 ;  /* 0x0000506501007387 */ /* 0x000fe20000100800 */
[----:B------:R-:W-:Y:S02]  /*d0b0*/  FMNMX3.FTZ R2, R2, R68, R212, !PT ;  /* 0x0000004402027276 */ /* 0x000fe400078100d4 */
[----:B------:R-:W-:Y:S01]  /*d0c0*/  FMNMX3.FTZ R16, R16, R104, R105, !PT ;  /* 0x0000006810107276 */ /* 0x000fe20007810069 */
[----:B------:R-:W-:Y:S01]  /*d0d0*/  STL [R1+0xcc], R214 ;  /* 0x0000ccd601007387 */ /* 0x000fe20000100800 */
[----:B------:R-:W-:Y:S02]  /*d0e0*/  ISETP.GE.AND P2, PT, R34, R19, PT ;  /* 0x000000132200720c */ /* 0x000fe40003f46270 */
[----:B------:R-:W-:Y:S01]  /*d0f0*/  FMNMX3.FTZ R2, R2, R60, R18, !PT ;  /* 0x0000003c02027276 */ /* 0x000fe20007810012 */
[----:B------:R-:W-:Y:S01]  /*d100*/  STL [R1+0xd0], R244 ;  /* 0x0000d0f401007387 */ /* 0x000fe20000100800 */
[----:B------:R-:W-:-:S02]  /*d110*/  FSEL R251, R97, -INF , !P0 ;  /* 0xff80000061fb7808 */ /* 0x000fc40004000000 */
[----:B------:R-:W-:Y:S02]  /*d120*/  FMNMX3.FTZ R16, R16, R234, R101, !PT ;  /* 0x000000ea10107276 */ /* 0x000fe40007810065 */
[----:B------:R-:W-:Y:S01]  /*d130*/  FSEL R210, R210, -INF , !P2 ;  /* 0xff800000d2d27808 */ /* 0x000fe20005000000 */
[----:B------:R-:W-:Y:S01]  /*d140*/  STL [R1+0xd4], R251 ;  /* 0x0000d4fb01007387 */ /* 0x000fe20000100800 */
[-C--:B------:R-:W-:Y:S02]  /*d150*/  ISETP.GE.AND P2, PT, R15, R19.reuse, PT ;  /* 0x000000130f00720c */ /* 0x080fe40003f46270 */
[----:B------:R-:W-:Y:S01]  /*d160*/  FMNMX3.FTZ R16, R16, R236, R251, !PT ;  /* 0x000000ec10107276 */ /* 0x000fe200078100fb */
[----:B------:R-:W2:Y:S01]  /*d170*/  SHFL.BFLY PT, R15, R2, 0x2, 0x1f ;  /* 0x0c401f00020f7f89 */ /* 0x000ea200000e0000 */
[-C--:B------:R-:W-:Y:S02]  /*d180*/  ISETP.GE.AND P0, PT, R21, R19.reuse, PT ;  /* 0x000000131500720c */ /* 0x080fe40003f06270 */
[----:B------:R-:W-:Y:S01]  /*d190*/  ISETP.GE.AND P1, PT, R20, R19, PT ;  /* 0x000000131400720c */ /* 0x000fe20003f26270 */
[----:B------:R-:W3:Y:S01]  /*d1a0*/  SHFL.BFLY PT, R17, R16, 0x2, 0x1f ;  /* 0x0c401f0010117f89 */ /* 0x000ee200000e0000 */
[----:B------:R-:W-:-:S02]  /*d1b0*/  LEA R25, R41, UR6, 0x1 ;  /* 0x0000000629197c11 */ /* 0x000fc4000f8e08ff */
[----:B------:R-:W-:Y:S01]  /*d1c0*/  FSEL R106, R86, -INF , !P0 ;  /* 0xff800000566a7808 */ /* 0x000fe20004000000 */
[----:B------:R4:W-:Y:S01]  /*d1d0*/  STL [R1+0xd8], R212 ;  /* 0x0000d8d401007387 */ /* 0x0009e20000100800 */
[----:B-1----:R-:W-:Y:S02]  /*d1e0*/  FSEL R105, R87, -INF , !P1 ;  /* 0xff80000057697808 */ /* 0x002fe40004800000 */
[-C--:B------:R-:W-:Y:S01]  /*d1f0*/  ISETP.GE.AND P0, PT, R13, R19.reuse, PT ;  /* 0x000000130d00720c */ /* 0x080fe20003f06270 */
[C---:B------:R-:W-:Y:S01]  /*d200*/  VIADD R13, R25.reuse, 0x8000 ;  /* 0x00008000190d7836 */ /* 0x040fe20000000000 */
[----:B------:R-:W-:Y:S01]  /*d210*/  ISETP.GE.AND P1, PT, R12, R19, PT ;  /* 0x000000130c00720c */ /* 0x000fe20003f26270 */
[----:B------:R1:W-:Y:S01]  /*d220*/  STL [R1+0x94], R18 ;  /* 0x0000941201007387 */ /* 0x0003e20000100800 */
[----:B------:R-:W-:Y:S02]  /*d230*/  MOV R125, R84 ;  /* 0x00000054007d7202 */ /* 0x000fe40000000f00 */
[----:B------:R-:W-:Y:S01]  /*d240*/  IADD3 R84, PT, PT, R25, 0x8040, RZ ;  /* 0x0000804019547810 */ /* 0x000fe20007ffe0ff */
[----:B------:R-:W-:Y:S01]  /*d250*/  @P6 VIADD R84, R13, 0xffffffc0 ;  /* 0xffffffc00d546836 */ /* 0x000fe20000000000 */
[----:B------:R-:W-:-:S02]  /*d260*/  FSEL R109, R67, -INF , !P1 ;  /* 0xff800000436d7808 */ /* 0x000fc40004800000 */
[----:B------:R-:W-:Y:S02]  /*d270*/  ISETP.GE.AND P3, PT, R33, R19, PT ;  /* 0x000000132100720c */ /* 0x000fe40003f66270 */
[----:B--2---:R-:W-:Y:S02]  /*d280*/  FMNMX.FTZ R2, R2, R15, !PT ;  /* 0x0000000f02027209 */ /* 0x004fe40007810000 */
[----:B------:R-:W-:Y:S02]  /*d290*/  ISETP.GE.AND P1, PT, R8, R19, PT ;  /* 0x000000130800720c */ /* 0x000fe40003f26270 */
[----:B---3--:R-:W-:Y:S01]  /*d2a0*/  FMNMX.FTZ R13, R16, R17, !PT ;  /* 0x00000011100d7209 */ /* 0x008fe20007810000 */
[----:B------:R-:W2:Y:S01]  /*d2b0*/  SHFL.BFLY PT, R8, R2, 0x1, 0x1f ;  /* 0x0c201f0002087f89 */ /* 0x000ea200000e0000 */
[----:B------:R-:W-:Y:S02]  /*d2c0*/  FSEL R104, R70, -INF , !P2 ;  /* 0xff80000046687808 */ /* 0x000fe40005000000 */
[----:B------:R-:W-:Y:S01]  /*d2d0*/  ISETP.GE.AND P2, PT, R11, R19, PT ;  /* 0x000000130b00720c */ /* 0x000fe20003f46270 */
[----:B------:R-:W-:Y:S01]  /*d2e0*/  IMAD.MOV.U32 R126, RZ, RZ, R175 ;  /* 0x000000ffff7e7224 */ /* 0x000fe200078e00af */
[----:B------:R-:W3:Y:S01]  /*d2f0*/  SHFL.BFLY PT, R11, R13, 0x1, 0x1f ;  /* 0x0c201f000d0b7f89 */ /* 0x000ee200000e0000 */
[----:B------:R-:W-:-:S02]  /*d300*/  FSEL R211, R211, -INF , !P3 ;  /* 0xff800000d3d37808 */ /* 0x000fc40005800000 */
[-C--:B------:R-:W-:Y:S01]  /*d310*/  ISETP.GE.AND P3, PT, R14, R19.reuse, PT ;  /* 0x000000130e00720c */ /* 0x080fe20003f66270 */
[----:B----4-:R-:W4:Y:S01]  /*d320*/  LDL.LU R212, [R1+0x4c] ;  /* 0x00004c0001d47983 */ /* 0x010f220000300800 */
[----:B------:R-:W-:Y:S02]  /*d330*/  FSEL R114, R55, -INF , !P1 ;  /* 0xff80000037727808 */ /* 0x000fe40004800000 */
[-C--:B------:R-:W-:Y:S01]  /*d340*/  ISETP.GE.AND P1, PT, R4, R19.reuse, PT ;  /* 0x000000130400720c */ /* 0x080fe20003f26270 */
[----:B------:R-:W4:Y:S01]  /*d350*/  LDL R215, [R1+0x6c] ;  /* 0x00006c0001d77983 */ /* 0x000f220000100800 */
[----:B------:R-:W-:Y:S02]  /*d360*/  FSEL R86, R71, -INF , !P3 ;  /* 0xff80000047567808 */ /* 0x000fe40005800000 */
[----:B------:R-:W-:Y:S01]  /*d370*/  FSEL R108, R62, -INF , !P2 ;  /* 0xff8000003e6c7808 */ /* 0x000fe20005000000 */
[----:B------:R-:W4:Y:S01]  /*d380*/  LDL R250, [R1+0x70] ;  /* 0x0000700001fa7983 */ /* 0x000f220000100800 */
[----:B------:R-:W-:-:S02]  /*d390*/  ISETP.GE.AND P3, PT, R10, R19, PT ;  /* 0x000000130a00720c */ /* 0x000fc40003f66270 */
[-C--:B------:R-:W-:Y:S02]  /*d3a0*/  ISETP.GE.AND P2, PT, R7, R19.reuse, PT ;  /* 0x000000130700720c */ /* 0x080fe40003f46270 */
[----:B------:R-:W-:Y:S02]  /*d3b0*/  FSEL R243, R51, -INF , !P1 ;  /* 0xff80000033f37808 */ /* 0x000fe40004800000 */
[----:B------:R-:W-:Y:S02]  /*d3c0*/  ISETP.GE.AND P1, PT, R22, R19, PT ;  /* 0x000000131600720c */ /* 0x000fe40003f26270 */
[----:B------:R-:W-:Y:S02]  /*d3d0*/  FSEL R252, R63, -INF , !P3 ;  /* 0xff8000003ffc7808 */ /* 0x000fe40005800000 */
[----:B-1----:R-:W-:Y:S02]  /*d3e0*/  FSEL R18, R78, -INF , !P2 ;  /* 0xff8000004e127808 */ /* 0x002fe40005000000 */
[----:B--2---:R-:W-:-:S02]  /*d3f0*/  FMNMX.FTZ R235, R2, R8, !PT ;  /* 0x0000000802eb7209 */ /* 0x004fc40007810000 */
[-C--:B------:R-:W-:Y:S02]  /*d400*/  ISETP.GE.AND P3, PT, R6, R19.reuse, PT ;  /* 0x000000130600720c */ /* 0x080fe40003f66270 */
[-C--:B------:R-:W-:Y:S02]  /*d410*/  ISETP.GE.AND P2, PT, R3, R19.reuse, PT ;  /* 0x000000130300720c */ /* 0x080fe40003f46270 */
[----:B------:R-:W-:Y:S02]  /*d420*/  FMNMX3.FTZ R3, R172, R56, R57, !PT ;  /* 0x00000038ac037276 */ /* 0x000fe40007810039 */
[----:B------:R-:W-:Y:S02]  /*d430*/  FSEL R247, R66, -INF , !P0 ;  /* 0xff80000042f77808 */ /* 0x000fe40004000000 */
[----:B------:R-:W-:Y:S02]  /*d440*/  FSEL R175, R43, -INF , !P1 ;  /* 0xff8000002baf7808 */ /* 0x000fe40004800000 */
[----:B------:R-:W-:-:S02]  /*d450*/  ISETP.GE.AND P0, PT, R9, R19, PT ;  /* 0x000000130900720c */ /* 0x000fc40003f06270 */
[----:B------:R-:W-:Y:S02]  /*d460*/  FSETP.NEU.FTZ.AND P1, PT, R235, -INF , PT ;  /* 0xff800000eb00780b */ /* 0x000fe40003f3d000 */
[----:B------:R-:W-:Y:S02]  /*d470*/  FSEL R249, R79, -INF , !P3 ;  /* 0xff8000004ff97808 */ /* 0x000fe40005800000 */
[----:B---3--:R-:W-:Y:S02]  /*d480*/  FMNMX.FTZ R237, R13, R11, !PT ;  /* 0x0000000b0ded7209 */ /* 0x008fe40007810000 */
[----:B------:R-:W-:Y:S02]  /*d490*/  ISETP.GE.AND P3, PT, R24, R19, PT ;  /* 0x000000131800720c */ /* 0x000fe40003f66270 */
[----:B------:R-:W-:Y:S01]  /*d4a0*/  MOV R220, R245 ;  /* 0x000000f500dc7202 */ /* 0x000fe20000000f00 */
[----:B------:R-:W-:Y:S01]  /*d4b0*/  STL [R1], R18 ;  /* 0x0000001201007387 */ /* 0x000fe20000100800 */
[----:B------:R-:W-:-:S02]  /*d4c0*/  FMNMX3.FTZ R2, R171, R44, R45, !PT ;  /* 0x0000002cab027276 */ /* 0x000fc4000781002d */
[----:B------:R-:W-:Y:S01]  /*d4d0*/  FMNMX3.FTZ R3, R3, R58, R59, !PT ;  /* 0x0000003a03037276 */ /* 0x000fe2000781003b */
[----:B------:R-:W-:Y:S01]  /*d4e0*/  IMAD.MOV.U32 R128, RZ, RZ, R227 ;  /* 0x000000ffff807224 */ /* 0x000fe200078e00e3 */
[----:B------:R-:W-:Y:S01]  /*d4f0*/  FSEL R246, R54, -INF , !P0 ;  /* 0xff80000036f67808 */ /* 0x000fe20004000000 */
[----:B------:R-:W-:Y:S01]  /*d500*/  LDSM.16.MT88.4 R12, [R84] ;  /* 0x00000000540c783b */ /* 0x000fe20000004200 */
[----:B------:R-:W-:Y:S02]  /*d510*/  FSEL R4, R235, RZ, P1 ;  /* 0x000000ffeb047208 */ /* 0x000fe40000800000 */
[----:B------:R-:W-:Y:S01]  /*d520*/  ISETP.GE.AND P0, PT, R5, R19, PT ;  /* 0x000000130500720c */ /* 0x000fe20003f06270 */
[----:B------:R-:W-:Y:S01]  /*d530*/  FMUL.FTZ R5, R237, UR12 ;  /* 0x0000000ced057c20 */ /* 0x000fe20008410000 */
[----:B------:R-:W-:Y:S02]  /*d540*/  FSEL R242, R47, -INF , !P3 ;  /* 0xff8000002ff27808 */ /* 0x000fe40005800000 */
[----:B------:R-:W-:-:S02]  /*d550*/  FMNMX3.FTZ R2, R2, R48, R49, !PT ;  /* 0x0000003002027276 */ /* 0x000fc40007810031 */
[----:B------:R-:W-:Y:S02]  /*d560*/  FMNMX3.FTZ R3, R3, R91, R90, !PT ;  /* 0x0000005b03037276 */ /* 0x000fe4000781005a */
[----:B------:R-:W-:Y:S01]  /*d570*/  FSETP.NEU.FTZ.AND P3, PT, R237, -INF , PT ;  /* 0xff800000ed00780b */ /* 0x000fe20003f7d000 */
[----:B------:R-:W-:Y:S01]  /*d580*/  FADD.FTZ R9, R169, -R4 ;  /* 0x80000004a9097221 */ /* 0x000fe20000010000 */
[----:B------:R-:W-:Y:S02]  /*d590*/  FMNMX3.FTZ R2, R2, R85, R77, !PT ;  /* 0x0000005502027276 */ /* 0x000fe4000781004d */
[----:B------:R-:W-:Y:S02]  /*d5a0*/  FMNMX3.FTZ R4, R3, R89, R121, !PT ;  /* 0x0000005903047276 */ /* 0x000fe40007810079 */
[----:B------:R-:W-:Y:S02]  /*d5b0*/  FSEL R3, R5, RZ, P3 ;  /* 0x000000ff05037208 */ /* 0x000fe40001800000 */
[----:B------:R-:W-:-:S02]  /*d5c0*/  FMNMX3.FTZ R2, R2, R88, R83, !PT ;  /* 0x0000005802027276 */ /* 0x000fc40007810053 */
[----:B------:R-:W-:Y:S01]  /*d5d0*/  FMNMX3.FTZ R4, R4, R174, R173, !PT ;  /* 0x000000ae04047276 */ /* 0x000fe200078100ad */
[----:B------:R-:W-:Y:S01]  /*d5e0*/  FFMA.FTZ R6, R38, UR12, -R3 ;  /* 0x0000000c26067c23 */ /* 0x000fe20008010803 */
[----:B------:R-:W-:Y:S02]  /*d5f0*/  FSEL R245, R50, -INF , !P0 ;  /* 0xff80000032f57808 */ /* 0x000fe40004000000 */
[----:B------:R-:W-:Y:S02]  /*d600*/  ISETP.GE.AND P0, PT, R23, R19, PT ;  /* 0x000000131700720c */ /* 0x000fe40003f06270 */
[----:B------:R-:W-:Y:S02]  /*d610*/  FMNMX3.FTZ R2, R2, R123, R122, !PT ;  /* 0x0000007b02027276 */ /* 0x000fe4000781007a */
[----:B------:R-:W-:Y:S01]  /*d620*/  FMNMX3.FTZ R7, R4, R208, R209, !PT ;  /* 0x000000d004077276 */ /* 0x000fe200078100d1 */
[----:B------:R-:W-:Y:S01]  /*d630*/  FFMA.FTZ R4, R39, UR12, -R3 ;  /* 0x0000000c27047c23 */ /* 0x000fe20008010803 */
[----:B------:R-:W-:Y:S01]  /*d640*/  FSEL R241, R42, -INF , !P0 ;  /* 0xff8000002af17808 */ /* 0x000fe20004000000 */
[----:B------:R-:W1:Y:S01]  /*d650*/  MUFU.EX2 R6, R6 ;  /* 0x0000000600067308 */ /* 0x000e620000000800 */
[----:B------:R-:W-:Y:S01]  /*d660*/  FMNMX3.FTZ R5, R2, R210, R211, !PT ;  /* 0x000000d202057276 */ /* 0x000fe200078100d3 */
[----:B------:R-:W-:Y:S01]  /*d670*/  FMUL.FTZ R2, R235, UR12 ;  /* 0x0000000ceb027c20 */ /* 0x000fe20008410000 */
[----:B------:R-:W-:Y:S01]  /*d680*/  ISETP.GE.AND P0, PT, R0, R19, PT ;  /* 0x000000130000720c */ /* 0x000fe20003f06270 */
[----:B------:R2:W-:Y:S01]  /*d690*/  STL [R1+0xdc], R237 ;  /* 0x0000dced01007387 */ /* 0x0005e20000100800 */
[----:B------:R-:W-:-:S02]  /*d6a0*/  FSEL R0, R237, RZ, P3 ;  /* 0x000000ffed007208 */ /* 0x000fc40001800000 */
[----:B------:R-:W-:Y:S01]  /*d6b0*/  FSEL R8, R2, RZ, P1 ;  /* 0x000000ff02087208 */ /* 0x000fe20000800000 */
[----:B------:R-:W-:Y:S01]  /*d6c0*/  FFMA.FTZ R2, R31, UR12, -R3 ;  /* 0x0000000c1f027c23 */ /* 0x000fe20008010803 */
[----:B------:R-:W-:Y:S01]  /*d6d0*/  FSEL R240, R46, -INF , !P2 ;  /* 0xff8000002ef07808 */ /* 0x000fe20005000000 */
[----:B------:R-:W-:Y:S01]  /*d6e0*/  FADD.FTZ R10, R170, -R0 ;  /* 0x80000000aa0a7221 */ /* 0x000fe20000010000 */
[----:B------:R-:W-:Y:S02]  /*d6f0*/  SEL R0, R248, 0xffffffe0, !P5 ;  /* 0xffffffe0f8007807 */ /* 0x000fe40006800000 */
[----:B------:R-:W-:Y:S01]  /*d700*/  MOV R124, R226 ;  /* 0x000000e2007c7202 */ /* 0x000fe20000000f00 */
[----:B------:R-:W-:Y:S01]  /*d710*/  MUFU.EX2 R248, R2 ;  /* 0x0000000200f87308 */ /* 0x000fe20000000800 */
[----:B------:R3:W-:Y:S01]  /*d720*/  STL [R1+0xe0], R235 ;  /* 0x0000e0eb01007387 */ /* 0x0007e20000100800 */
[----:B------:R-:W-:Y:S01]  /*d730*/  FSEL R113, R221, -INF , !P4 ;  /* 0xff800000dd717808 */ /* 0x000fe20006000000 */
[----:B------:R-:W-:-:S02]  /*d740*/  FMUL.FTZ R9, R9, UR12 ;  /* 0x0000000c09097c20 */ /* 0x000fc40008410000 */
[----:B------:R-:W-:Y:S01]  /*d750*/  LDSM.16.MT88.4 R20, [R25+0x8000] ;  /* 0x008000001914783b */ /* 0x000fe20000004200 */
[----:B--2---:R2:W-:Y:S03]  /*d760*/  MUFU.EX2 R237, R4 ;  /* 0x0000000400ed7308 */ /* 0x0045e60000000800 */
[----:B-1----:R-:W-:Y:S04]  /*d770*/  STL [R1+0xa0], R6 ;  /* 0x0000a00601007387 */ /* 0x002fe80000100800 */
[----:B---3--:R-:W3:Y:S01]  /*d780*/  LDL.LU R235, [R1+0x78] ;  /* 0x0000780001eb7983 */ /* 0x008ee20000300800 */
[----:B--2---:R-:W-:-:S04]  /*d790*/  FMNMX3.FTZ R4, R5, R106, R105, !PT ;  /* 0x0000006a05047276 */ /* 0x004fc80007810069 */
[----:B------:R-:W-:-:S04]  /*d7a0*/  FMNMX3.FTZ R4, R4, R104, R86, !PT ;  /* 0x0000006804047276 */ /* 0x000fc80007810056 */
[----:B------:R-:W-:Y:S01]  /*d7b0*/  FMNMX3.FTZ R2, R4, R247, R109, !PT ;  /* 0x000000f704027276 */ /* 0x000fe2000781006d */
[----:B------:R1:W-:Y:S03]  /*d7c0*/  STL [R1+0xe4], R247 ;  /* 0x0000e4f701007387 */ /* 0x0003e60000100800 */
[----:B------:R-:W-:-:S04]  /*d7d0*/  FMNMX3.FTZ R2, R2, R108, R252, !PT ;  /* 0x0000006c02027276 */ /* 0x000fc800078100fc */
[----:B------:R-:W-:Y:S01]  /*d7e0*/  FMNMX3.FTZ R2, R2, R246, R114, !PT ;  /* 0x000000f602027276 */ /* 0x000fe20007810072 */
[----:B-1----:R-:W3:Y:S04]  /*d7f0*/  LDL.LU R247, [R1+0x7c] ;  /* 0x00007c0001f77983 */ /* 0x002ee80000300800 */
[----:B------:R1:W-:Y:S04]  /*d800*/  STL [R1+0xe8], R252 ;  /* 0x0000e8fc01007387 */ /* 0x0003e80000100800 */
[----:B-1----:R-:W2:Y:S04]  /*d810*/  LDL.LU R252, [R1+0x80] ;  /* 0x0000800001fc7983 */ /* 0x002ea80000300800 */
[----:B------:R1:W-:Y:S04]  /*d820*/  STL [R1+0xf0], R246 ;  /* 0x0000f0f601007387 */ /* 0x0003e80000100800 */
[----:B-1----:R-:W3:Y:S04]  /*d830*/  LDL.LU R246, [R1+0x88] ;  /* 0x0000880001f67983 */ /* 0x002ee80000300800 */
[----:B------:R1:W-:Y:S04]  /*d840*/  STL [R1+0xec], R114 ;  /* 0x0000ec7201007387 */ /* 0x0003e80000100800 */
[----:B-1----:R-:W2:Y:S01]  /*d850*/  LDL.LU R114, [R1+0x84] ;  /* 0x0000840001727983 */ /* 0x002ea20000300800 */
[----:B------:R-:W-:-:S04]  /*d860*/  FMNMX3.FTZ R7, R7, R232, R233, !PT ;  /* 0x000000e807077276 */ /* 0x000fc800078100e9 */
[----:B------:R-:W-:-:S04]  /*d870*/  FMNMX3.FTZ R5, R7, R126, R224, !PT ;  /* 0x0000007e07057276 */ /* 0x000fc800078100e0 */
[----:B----4-:R-:W-:-:S04]  /*d880*/  FMNMX3.FTZ R5, R5, R250, R215, !PT ;  /* 0x000000fa05057276 */ /* 0x010fc800078100d7 */
[----:B------:R-:W-:-:S04]  /*d890*/  FMNMX3.FTZ R5, R5, R225, R69, !PT ;  /* 0x000000e105057276 */ /* 0x000fc80007810045 */
[----:B------:R-:W-:-:S04]  /*d8a0*/  FMNMX3.FTZ R5, R5, R125, R220, !PT ;  /* 0x0000007d05057276 */ /* 0x000fc800078100dc */
[----:B---3--:R-:W-:Y:S01]  /*d8b0*/  FMNMX3.FTZ R5, R5, R168, R246, !PT ;  /* 0x000000a805057276 */ /* 0x008fe200078100f6 */
[----:B------:R1:W-:Y:S04]  /*d8c0*/  STL [R1+0xf4], R246 ;  /* 0x0000f4f601007387 */ /* 0x0003e80000100800 */
[----:B-1----:R-:W3:Y:S01]  /*d8d0*/  LDL.LU R246, [R1+0xa0] ;  /* 0x0000a00001f67983 */ /* 0x002ee20000300800 */
[----:B------:R-:W-:Y:S01]  /*d8e0*/  FMNMX3.FTZ R2, R2, R18, R249, !PT ;  /* 0x0000001202027276 */ /* 0x000fe200078100f9 */
[----:B------:R-:W-:Y:S01]  /*d8f0*/  FFMA.FTZ R4, R36, UR12, -R8 ;  /* 0x0000000c24047c23 */ /* 0x000fe20008010808 */
[----:B--2---:R-:W-:Y:S02]  /*d900*/  FMNMX3.FTZ R5, R5, R114, R252, !PT ;  /* 0x0000007205057276 */ /* 0x004fe400078100fc */
[----:B------:R-:W-:Y:S01]  /*d910*/  FMNMX3.FTZ R2, R2, R245, R243, !PT ;  /* 0x000000f502027276 */ /* 0x000fe200078100f3 */
[----:B------:R1:W-:Y:S01]  /*d920*/  MUFU.EX2 R118, R4 ;  /* 0x0000000400767308 */ /* 0x0003e20000000800 */
[----:B------:R-:W-:-:S02]  /*d930*/  FMNMX3.FTZ R5, R5, R247, R235, !PT ;  /* 0x000000f705057276 */ /* 0x000fc400078100eb */
[----:B------:R-:W-:Y:S02]  /*d940*/  FMNMX3.FTZ R2, R2, R240, R242, !PT ;  /* 0x000000f002027276 */ /* 0x000fe400078100f2 */
[----:B------:R-:W-:Y:S02]  /*d950*/  ISETP.GE.AND P2, PT, R32, R19, PT ;  /* 0x000000132000720c */ /* 0x000fe40003f46270 */
[----:B------:R-:W-:Y:S01]  /*d960*/  FMNMX3.FTZ R5, R5, R124, R128, !PT ;  /* 0x0000007c05057276 */ /* 0x000fe20007810080 */
[----:B-1----:R-:W-:Y:S01]  /*d970*/  FFMA.FTZ R4, R30, UR12, -R8 ;  /* 0x0000000c1e047c23 */ /* 0x002fe20008010808 */
[----:B------:R-:W-:-:S03]  /*d980*/  FSEL R169, R222, -INF , !P2 ;  /* 0xff800000dea97808 */ /* 0x000fc60005000000 */
[----:B------:R1:W-:Y:S01]  /*d990*/  MUFU.EX2 R127, R4 ;  /* 0x00000004007f7308 */ /* 0x0003e20000000800 */
[----:B------:R-:W-:Y:S01]  /*d9a0*/  FSEL R168, R223, -INF , !P0 ;  /* 0xff800000dfa87808 */ /* 0x000fe20004000000 */
[----:B------:R-:W-:Y:S01]  /*d9b0*/  FMUL.FTZ R10, R10, UR12 ;  /* 0x0000000c0a0a7c20 */ /* 0x000fe20008410000 */
[C---:B------:R-:W-:Y:S01]  /*d9c0*/  IADD3 R112, PT, PT, R0.reuse, R25, RZ ;  /* 0x0000001900707210 */ /* 0x040fe20007ffe0ff */
[----:B------:R-:W-:Y:S01]  /*d9d0*/  IMAD.IADD R87, R0, 0x1, R84 ;  /* 0x0000000100577824 */ /* 0x000fe200078e0254 */
[----:B------:R2:W-:Y:S01]  /*d9e0*/  MUFU.EX2 R43, R9 ;  /* 0x00000009002b7308 */ /* 0x0005e20000000800 */
[----:B-1----:R-:W-:-:S03]  /*d9f0*/  FMNMX3.FTZ R4, R2, R241, R175, !PT ;  /* 0x000000f102047276 */ /* 0x002fc600078100af */
[----:B------:R1:W4:Y:S01]  /*da00*/  MUFU.EX2 R42, R10 ;  /* 0x0000000a002a7308 */ /* 0x0003220000000800 */
[----:B------:R-:W-:Y:S01]  /*da10*/  FMNMX3.FTZ R2, R5, R212, R113, !PT ;  /* 0x000000d405027276 */ /* 0x000fe20007810071 */
[----:B------:R-:W-:Y:S01]  /*da20*/  LDSM.16.MT88.4 R16, [R112+0x8000] ;  /* 0x008000007010783b */ /* 0x000fe20000004200 */
[----:B------:R-:W-:-:S03]  /*da30*/  FMNMX3.FTZ R0, R4, R169, R168, !PT ;  /* 0x000000a904007276 */ /* 0x000fc600078100a8 */
[----:B--2---:R-:W2:Y:S04]  /*da40*/  SHFL.BFLY PT, R9, R2, 0x2, 0x1f ;  /* 0x0c401f0002097f89 */ /* 0x004ea800000e0000 */
[----:B-1----:R-:W1:Y:S01]  /*da50*/  SHFL.BFLY PT, R10, R0, 0x2, 0x1f ;  /* 0x0c401f00000a7f89 */ /* 0x002e6200000e0000 */
[----:B------:R-:W-:Y:S01]  /*da60*/  IMAD.MOV.U32 R222, RZ, RZ, R29 ;  /* 0x000000ffffde7224 */ /* 0x000fe200078e001d */
[----:B------:R-:W-:Y:S02]  /*da70*/  MOV R223, R28 ;  /* 0x0000001c00df7202 */ /* 0x000fe40000000f00 */
[----:B------:R-:W-:Y:S01]  /*da80*/  LDSM.16.MT88.4 R28, [R87] ;  /* 0x00000000571c783b */ /* 0x000fe20000004200 */
[----:B------:R-:W-:Y:S01]  /*da90*/  FFMA.FTZ R6, R35, UR12, -R3 ;  /* 0x0000000c23067c23 */ /* 0x000fe20008010803 */
[----:B--2---:R-:W-:-:S02]  /*daa0*/  FMNMX.FTZ R2, R2, R9, !PT ;  /* 0x0000000902027209 */ /* 0x004fc40007810000 */
[----:B-1----:R-:W-:-:S03]  /*dab0*/  FMNMX.FTZ R0, R0, R10, !PT ;  /* 0x0000000a00007209 */ /* 0x002fc60007810000 */
[----:B------:R-:W1:Y:S01]  /*dac0*/  SHFL.BFLY PT, R10, R2, 0x1, 0x1f ;  /* 0x0c201f00020a7f89 */ /* 0x000e6200000e0000 */
[----:B------:R2:W-:Y:S03]  /*dad0*/  MUFU.EX2 R251, R6 ;  /* 0x0000000600fb7308 */ /* 0x0005e60000000800 */
[----:B------:R-:W4:Y:S01]  /*dae0*/  SHFL.BFLY PT, R9, R0, 0x1, 0x1f ;  /* 0x0c201f0000097f89 */ /* 0x000f2200000e0000 */
[----:B--2---:R-:W-:-:S04]  /*daf0*/  FFMA.FTZ R6, R40, UR12, -R8 ;  /* 0x0000000c28067c23 */ /* 0x004fc80008010808 */
[----:B------:R2:W4:Y:S02]  /*db00*/  MUFU.EX2 R170, R6 ;  /* 0x0000000600aa7308 */ /* 0x0005240000000800 */
[----:B--2---:R-:W-:-:S04]  /*db10*/  FFMA.FTZ R6, R37, UR12, -R8 ;  /* 0x0000000c25067c23 */ /* 0x004fc80008010808 */
[----:B------:R2:W2:Y:S01]  /*db20*/  MUFU.EX2 R221, R6 ;  /* 0x0000000600dd7308 */ /* 0x0004a20000000800 */
[----:B-1----:R-:W-:Y:S01]  /*db30*/  FMNMX.FTZ R226, R2, R10, !PT ;  /* 0x0000000a02e27209 */ /* 0x002fe20007810000 */
[----:B----45:R-:W-:-:S03]  /*db40*/  FMUL.FTZ R136, R136, R42 ;  /* 0x0000002a88887220 */ /* 0x030fc60000410000 */
[----:B------:R-:W-:Y:S01]  /*db50*/  FSETP.NEU.FTZ.AND P0, PT, R226, -INF , PT ;  /* 0xff800000e200780b */ /* 0x000fe20003f1d000 */
[----:B------:R-:W-:Y:S01]  /*db60*/  FMUL.FTZ R137, R137, R42 ;  /* 0x0000002a89897220 */ /* 0x000fe20000410000 */
[----:B------:R-:W-:Y:S01]  /*db70*/  F2FP.F16.F32.PACK_AB R5, R118, R170 ;  /* 0x000000aa7605723e */ /* 0x000fe200000000ff */
[-C--:B------:R-:W-:Y:S01]  /*db80*/  FMUL.FTZ R138, R138, R43.reuse ;  /* 0x0000002b8a8a7220 */ /* 0x080fe20000410000 */
[----:B------:R-:W-:Y:S01]  /*db90*/  FMUL.FTZ R139, R139, R43 ;  /* 0x0000002b8b8b7220 */ /* 0x000fe20000410000 */
[----:B------:R-:W-:Y:S01]  /*dba0*/  FMNMX.FTZ R225, R0, R9, !PT ;  /* 0x0000000900e17209 */ /* 0x000fe20007810000 */
[-C--:B------:R-:W-:Y:S01]  /*dbb0*/  FMUL.FTZ R164, R164, R42.reuse ;  /* 0x0000002aa4a47220 */ /* 0x080fe20000410000 */
[----:B------:R-:W-:Y:S02]  /*dbc0*/  FSEL R0, R226, RZ, P0 ;  /* 0x000000ffe2007208 */ /* 0x000fe40000000000 */
[----:B--2---:R-:W-:Y:S02]  /*dbd0*/  F2FP.F16.F32.PACK_AB R6, R248, R251 ;  /* 0x000000fbf806723e */ /* 0x004fe400000000ff */
[----:B------:R-:W-:Y:S01]  /*dbe0*/  F2FP.F16.F32.PACK_AB R7, R127, R221 ;  /* 0x000000dd7f07723e */ /* 0x000fe200000000ff */
[-C--:B------:R-:W-:Y:S01]  /*dbf0*/  FMUL.FTZ R165, R165, R42.reuse ;  /* 0x0000002aa5a57220 */ /* 0x080fe20000410000 */
[-C--:B------:R-:W-:Y:S01]  /*dc00*/  FMUL.FTZ R166, R166, R43.reuse ;  /* 0x0000002ba6a67220 */ /* 0x080fe20000410000 */
[-C--:B------:R-:W-:Y:S01]  /*dc10*/  FMUL.FTZ R167, R167, R43.reuse ;  /* 0x0000002ba7a77220 */ /* 0x080fe20000410000 */
[----:B------:R-:W-:Y:S01]  /*dc20*/  FMUL.FTZ R2, R226, UR12 ;  /* 0x0000000ce2027c20 */ /* 0x000fe20008410000 */
[-C--:B------:R-:W-:Y:S01]  /*dc30*/  FMUL.FTZ R176, R176, R42.reuse ;  /* 0x0000002ab0b07220 */ /* 0x080fe20000410000 */
        /* <DEDUP_REMOVED lines=20> */
[----:B------:R-:W-:Y:S01]  /*dd80*/  FMUL.FTZ R197, R197, R42 ;  /* 0x0000002ac5c57220 */ /* 0x000fe20000410000 */
[-C--:B------:R-:W-:Y:S01]  /*dd90*/  FMUL.FTZ R198, R198, R43.reuse ;  /* 0x0000002bc6c67220 */ /* 0x080fe20000410000 */
[----:B------:R-:W-:Y:S01]  /*dda0*/  FMUL.FTZ R199, R199, R43 ;  /* 0x0000002bc7c77220 */ /* 0x000fe20000410000 */
[----:B------:R-:W-:Y:S01]  /*ddb0*/  FADD.FTZ R9, R172, -R0 ;  /* 0x80000000ac097221 */ /* 0x000fe20000010000 */
[----:B------:R-:W-:Y:S01]  /*ddc0*/  FSEL R2, R2, RZ, P0 ;  /* 0x000000ff02027208 */ /* 0x000fe20000000000 */
[C---:B------:R-:W-:Y:S01]  /*ddd0*/  FMUL.FTZ R0, R225.reuse, UR12 ;  /* 0x0000000ce1007c20 */ /* 0x040fe20008410000 */
[----:B------:R-:W-:-:S04]  /*dde0*/  FSETP.NEU.FTZ.AND P0, PT, R225, -INF , PT ;  /* 0xff800000e100780b */ /* 0x000fc80003f1d000 */
[----:B------:R-:W-:Y:S01]  /*ddf0*/  FSEL R0, R0, RZ, P0 ;  /* 0x000000ff00007208 */ /* 0x000fe20000000000 */
[----:B------:R-:W-:Y:S01]  /*de00*/  FFMA.FTZ R10, R53, UR12, -R3 ;  /* 0x0000000c350a7c23 */ /* 0x000fe20008010803 */
[----:B------:R-:W-:Y:S01]  /*de10*/  FFMA.FTZ R11, R75, UR12, -R8 ;  /* 0x0000000c4b0b7c23 */ /* 0x000fe20008010808 */
[----:B---3--:R-:W-:-:S07]  /*de20*/  F2FP.F16.F32.PACK_AB R4, R237, R246 ;  /* 0x000000f6ed04723e */ /* 0x008fce00000000ff */
[----:B------:R-:W-:Y:S01]  /*de30*/  HMMA.16816.F32 R36, R4, R16, R136 ;  /* 0x000000100424723c */ /* 0x000fe20000001888 */
[----:B------:R-:W-:Y:S01]  /*de40*/  IMAD.MOV.U32 R138, RZ, RZ, R65 ;  /* 0x000000ffff8a7224 */ /* 0x000fe200078e0041 */
[----:B------:R-:W-:Y:S01]  /*de50*/  MOV R137, R64 ;  /* 0x0000004000897202 */ /* 0x000fe20000000f00 */
[----:B------:R-:W-:-:S05]  /*de60*/  IMAD.MOV.U32 R136, RZ, RZ, R61 ;  /* 0x000000ffff887224 */ /* 0x000fca00078e003d */
[----:B------:R-:W-:Y:S01]  /*de70*/  HMMA.16816.F32 R64, R4, R28, R164 ;  /* 0x0000001c0440723c */ /* 0x000fe200000018a4 */
[----:B------:R-:W-:-:S07]  /*de80*/  MOV R166, R60 ;  /* 0x0000003c00a67202 */ /* 0x000fce0000000f00 */
[C---:B------:R-:W-:Y:S08]  /*de90*/  HMMA.16816.F32 R32, R4.reuse, R20, R176 ;  /* 0x000000140420723c */ /* 0x040ff000000018b0 */
[C---:B------:R-:W-:Y:S08]  /*dea0*/  HMMA.16816.F32 R184, R4.reuse, R22, R184 ;  /* 0x0000001604b8723c */ /* 0x040ff000000018b8 */
[C---:B------:R-:W-:Y:S08]  /*deb0*/  HMMA.16816.F32 R140, R4.reuse, R18, R140 ;  /* 0x00000012048c723c */ /* 0x040ff0000000188c */
[C---:B------:R-:W-:Y:S08]  /*dec0*/  HMMA.16816.F32 R152, R4.reuse, R12, R152 ;  /* 0x0000000c0498723c */ /* 0x040ff00000001898 */
[C---:B------:R-:W-:Y:S08]  /*ded0*/  HMMA.16816.F32 R156, R4.reuse, R14, R156 ;  /* 0x0000000e049c723c */ /* 0x040ff0000000189c */
[----:B------:R-:W-:Y:S01]  /*dee0*/  HMMA.16816.F32 R60, R4, R30, R196 ;  /* 0x0000001e043c723c */ /* 0x000fe200000018c4 */
[--C-:B------:R-:W-:Y:S01]  /*def0*/  FFMA.FTZ R4, R56, UR12, -R2.reuse ;  /* 0x0000000c38047c23 */ /* 0x100fe20008010802 */
[----:B------:R-:W-:Y:S01]  /*df00*/  FFMA.FTZ R5, R57, UR12, -R2 ;  /* 0x0000000c39057c23 */ /* 0x000fe20008010802 */
[----:B------:R-:W-:-:S02]  /*df10*/  FSEL R6, R225, RZ, P0 ;  /* 0x000000ffe1067208 */ /* 0x000fc40000000000 */
[----:B------:R1:W-:Y:S04]  /*df20*/  MUFU.EX2 R115, R4 ;  /* 0x0000000400737308 */ /* 0x0003e80000000800 */
[----:B------:R2:W-:Y:S01]  /*df30*/  MUFU.EX2 R199, R5 ;  /* 0x0000000500c77308 */ /* 0x0005e20000000800 */
[----:B------:R-:W-:Y:S01]  /*df40*/  FADD.FTZ R6, R171, -R6 ;  /* 0x80000006ab067221 */ /* 0x000fe20000010000 */
[----:B-1----:R-:W-:Y:S01]  /*df50*/  FFMA.FTZ R4, R58, UR12, -R2 ;  /* 0x0000000c3a047c23 */ /* 0x002fe20008010802 */
[----:B--2---:R-:W-:-:S03]  /*df60*/  FFMA.FTZ R5, R44, UR12, -R0 ;  /* 0x0000000c2c057c23 */ /* 0x004fc60008010800 */
[----:B------:R1:W-:Y:S04]  /*df70*/  MUFU.EX2 R227, R4 ;  /* 0x0000000400e37308 */ /* 0x0003e80000000800 */
[----:B------:R2:W-:Y:S01]  /*df80*/  MUFU.EX2 R107, R5 ;  /* 0x00000005006b7308 */ /* 0x0005e20000000800 */
[----:B------:R-:W-:Y:S01]  /*df90*/  FFMA.FTZ R7, R59, UR12, -R2 ;  /* 0x0000000c3b077c23 */ /* 0x000fe20008010802 */
[----:B------:R-:W-:Y:S01]  /*dfa0*/  FMUL.FTZ R6, R6, UR12 ;  /* 0x0000000c06067c20 */ /* 0x000fe20008410000 */
[----:B-1----:R-:W-:Y:S01]  /*dfb0*/  FFMA.FTZ R4, R45, UR12, -R0 ;  /* 0x0000000c2d047c23 */ /* 0x002fe20008010800 */
[----:B--2---:R-:W-:-:S03]  /*dfc0*/  FMUL.FTZ R5, R9, UR12 ;  /* 0x0000000c09057c20 */ /* 0x004fc60008410000 */
[----:B------:R1:W-:Y:S04]  /*dfd0*/  MUFU.EX2 R197, R4 ;  /* 0x0000000400c57308 */ /* 0x0003e80000000800 */
[----:B------:R2:W3:Y:S04]  /*dfe0*/  MUFU.EX2 R41, R5 ;  /* 0x0000000500297308 */ /* 0x0004e80000000800 */
[----:B------:R-:W-:Y:S01]  /*dff0*/  MUFU.EX2 R171, R7 ;  /* 0x0000000700ab7308 */ /* 0x000fe20000000800 */
[--C-:B-1----:R-:W-:Y:S01]  /*e000*/  FFMA.FTZ R4, R49, UR12, -R0.reuse ;  /* 0x0000000c31047c23 */ /* 0x102fe20008010800 */
[----:B--2---:R-:W-:-:S02]  /*e010*/  FFMA.FTZ R5, R48, UR12, -R0 ;  /* 0x0000000c30057c23 */ /* 0x004fc40008010800 */
[----:B------:R-:W1:Y:S04]  /*e020*/  MUFU.EX2 R40, R6 ;  /* 0x0000000600287308 */ /* 0x000e680000000800 */
[----:B------:R2:W-:Y:S04]  /*e030*/  MUFU.EX2 R196, R5 ;  /* 0x0000000500c47308 */ /* 0x0005e80000000800 */
[----:B------:R4:W4:Y:S01]  /*e040*/  MUFU.EX2 R119, R4 ;  /* 0x0000000400777308 */ /* 0x0009220000000800 */
[-C--:B---3--:R-:W-:Y:S01]  /*e050*/  FMUL.FTZ R180, R180, R41.reuse ;  /* 0x00000029b4b47220 */ /* 0x088fe20000410000 */
[----:B------:R-:W-:Y:S01]  /*e060*/  FMUL.FTZ R181, R181, R41 ;  /* 0x00000029b5b57220 */ /* 0x000fe20000410000 */
[-C--:B-1----:R-:W-:Y:S01]  /*e070*/  FMUL.FTZ R182, R182, R40.reuse ;  /* 0x00000028b6b67220 */ /* 0x082fe20000410000 */
[----:B------:R-:W-:Y:S01]  /*e080*/  FMUL.FTZ R183, R183, R40 ;  /* 0x00000028b7b77220 */ /* 0x000fe20000410000 */
[----:B------:R-:W-:-:S02]  /*e090*/  F2FP.F16.F32.PACK_AB R6, R171, R227 ;  /* 0x000000e3ab06723e */ /* 0x000fc400000000ff */
[----:B--2---:R-:W-:Y:S02]  /*e0a0*/  F2FP.F16.F32.PACK_AB R5, R197, R107 ;  /* 0x0000006bc505723e */ /* 0x004fe400000000ff */
[----:B----4-:R-:W-:Y:S02]  /*e0b0*/  F2FP.F16.F32.PACK_AB R4, R199, R115 ;  /* 0x00000073c704723e */ /* 0x010fe400000000ff */
[----:B------:R-:W-:Y:S02]  /*e0c0*/  F2FP.F16.F32.PACK_AB R7, R119, R196 ;  /* 0x000000c47707723e */ /* 0x000fe400000000ff */
[----:B------:R-:W-:Y:S01]  /*e0d0*/  MOV R139, R68 ;  /* 0x00000044008b7202 */ /* 0x000fe20000000f00 */
[----:B------:R1:W-:Y:S04]  /*e0e0*/  MUFU.EX2 R179, R10 ;  /* 0x0000000a00b37308 */ /* 0x0003e80000000800 */
[----:B------:R-:W-:Y:S01]  /*e0f0*/  HMMA.16816.F32 R68, R4, R20, R180 ;  /* 0x000000140444723c */ /* 0x000fe200000018b4 */
[----:B------:R-:W-:Y:S01]  /*e100*/  MOV R181, R25 ;  /* 0x0000001900b57202 */ /* 0x000fe20000000f00 */
[----:B------:R-:W-:-:S02]  /*e110*/  IMAD.MOV.U32 R183, RZ, RZ, R26 ;  /* 0x000000ffffb77224 */ /* 0x000fc400078e001a */
[--C-:B------:R-:W-:Y:S01]  /*e120*/  FFMA.FTZ R9, R52, UR12, -R3.reuse ;  /* 0x0000000c34097c23 */ /* 0x100fe20008010803 */
[--C-:B-1----:R-:W-:Y:S02]  /*e130*/  FFMA.FTZ R10, R27, UR12, -R3.reuse ;  /* 0x0000000c1b0a7c23 */ /* 0x102fe40008010803 */
[----:B------:R-:W1:Y:S01]  /*e140*/  LDSM.16.MT88.4 R24, [R181+0x8800] ;  /* 0x00880000b518783b */ /* 0x000e620000004200 */
[----:B------:R2:W3:Y:S01]  /*e150*/  MUFU.EX2 R176, R9 ;  /* 0x0000000900b07308 */ /* 0x0004e20000000800 */
[-C--:B------:R-:W-:Y:S01]  /*e160*/  FMUL.FTZ R188, R188, R41.reuse ;  /* 0x00000029bcbc7220 */ /* 0x080fe20000410000 */
[----:B------:R-:W-:Y:S02]  /*e170*/  FMUL.FTZ R189, R189, R41 ;  /* 0x00000029bdbd7220 */ /* 0x000fe40000410000 */
[----:B------:R4:W-:Y:S01]  /*e180*/  MUFU.EX2 R214, R10 ;  /* 0x0000000a00d67308 */ /* 0x0009e20000000800 */
[----:B--2---:R-:W-:-:S04]  /*e190*/  FFMA.FTZ R9, R72, UR12, -R3 ;  /* 0x0000000c48097c23 */ /* 0x004fc80008010803 */
[----:B------:R2:W-:Y:S01]  /*e1a0*/  MUFU.EX2 R213, R9 ;  /* 0x0000000900d57308 */ /* 0x0005e20000000800 */
[--C-:B----4-:R-:W-:Y:S01]  /*e1b0*/  FFMA.FTZ R10, R74, UR12, -R8.reuse ;  /* 0x0000000c4a0a7c23 */ /* 0x110fe20008010808 */
[-C--:B------:R-:W-:Y:S01]  /*e1c0*/  FMUL.FTZ R190, R190, R40.reuse ;  /* 0x00000028bebe7220 */ /* 0x080fe20000410000 */
[-C--:B------:R-:W-:Y:S01]  /*e1d0*/  FMUL.FTZ R191, R191, R40.reuse ;  /* 0x00000028bfbf7220 */ /* 0x080fe20000410000 */
[-C--:B------:R-:W-:Y:S01]  /*e1e0*/  FMUL.FTZ R132, R132, R41.reuse ;  /* 0x0000002984847220 */ /* 0x080fe20000410000 */
[-C--:B------:R-:W-:Y:S01]  /*e1f0*/  FMUL.FTZ R133, R133, R41.reuse ;  /* 0x0000002985857220 */ /* 0x080fe20000410000 */
[-C--:B------:R-:W-:Y:S01]  /*e200*/  FMUL.FTZ R134, R134, R40.reuse ;  /* 0x0000002886867220 */ /* 0x080fe20000410000 */
[-C--:B------:R-:W-:Y:S01]  /*e210*/  FMUL.FTZ R135, R135, R40.reuse ;  /* 0x0000002887877220 */ /* 0x080fe20000410000 */
[-C--:B------:R-:W-:Y:S01]  /*e220*/  FMUL.FTZ R144, R144, R41.reuse ;  /* 0x0000002990907220 */ /* 0x080fe20000410000 */
[----:B--2---:R-:W-:Y:S01]  /*e230*/  FFMA.FTZ R9, R76, UR12, -R8 ;  /* 0x0000000c4c097c23 */ /* 0x004fe20008010808 */
[----:B------:R-:W-:Y:S01]  /*e240*/  FMUL.FTZ R145, R145, R41 ;  /* 0x0000002991917220 */ /* 0x000fe20000410000 */
[----:B------:R-:W-:-:S02]  /*e250*/  FMUL.FTZ R146, R146, R40 ;  /* 0x0000002892927220 */ /* 0x000fc40000410000 */
[----:B------:R2:W-:Y:S01]  /*e260*/  MUFU.EX2 R177, R9 ;  /* 0x0000000900b17308 */ /* 0x0005e20000000800 */
        /* <DEDUP_REMOVED lines=9> */
[----:B------:R-:W4:Y:S01]  /*e300*/  MUFU.EX2 R178, R11 ;  /* 0x0000000b00b27308 */ /* 0x000f220000000800 */
[----:B--2---:R-:W-:-:S03]  /*e310*/  FFMA.FTZ R9, R73, UR12, -R8 ;  /* 0x0000000c49097c23 */ /* 0x004fc60008010808 */
[----:B------:R-:W-:Y:S04]  /*e320*/  MUFU.EX2 R110, R10 ;  /* 0x0000000a006e7308 */ /* 0x000fe80000000800 */
[----:B------:R2:W1:Y:S01]  /*e330*/  MUFU.EX2 R111, R9 ;  /* 0x00000009006f7308 */ /* 0x0004620000000800 */
[----:B------:R-:W-:Y:S01]  /*e340*/  HMMA.16816.F32 R188, R4, R22, R188 ;  /* 0x0000001604bc723c */ /* 0x000fe200000018bc */
[-C--:B------:R-:W-:Y:S01]  /*e350*/  FMUL.FTZ R192, R192, R41.reuse ;  /* 0x00000029c0c07220 */ /* 0x080fe20000410000 */
[-C--:B------:R-:W-:Y:S01]  /*e360*/  FMUL.FTZ R193, R193, R41.reuse ;  /* 0x00000029c1c17220 */ /* 0x080fe20000410000 */
[-C--:B------:R-:W-:Y:S01]  /*e370*/  FMUL.FTZ R194, R194, R40.reuse ;  /* 0x00000028c2c27220 */ /* 0x080fe20000410000 */
[----:B------:R-:W-:Y:S01]  /*e380*/  FMUL.FTZ R195, R195, R40 ;  /* 0x00000028c3c37220 */ /* 0x000fe20000410000 */
[----:B------:R-:W1:Y:S01]  /*e390*/  LDSM.16.MT88.4 R20, [R112+0x8800] ;  /* 0x008800007014783b */ /* 0x000e620000004200 */
[----:B------:R-:W-:-:S02]  /*e3a0*/  FMUL.FTZ R200, R200, R41 ;  /* 0x00000029c8c87220 */ /* 0x000fc40000410000 */
[----:B------:R-:W-:Y:S01]  /*e3b0*/  HMMA.16816.F32 R132, R4, R16, R132 ;  /* 0x000000100484723c */ /* 0x000fe20000001884 */
[----:B------:R-:W-:Y:S01]  /*e3c0*/  FMUL.FTZ R201, R201, R41 ;  /* 0x00000029c9c97220 */ /* 0x000fe20000410000 */
[-C--:B------:R-:W-:Y:S01]  /*e3d0*/  FMUL.FTZ R202, R202, R40.reuse ;  /* 0x00000028caca7220 */ /* 0x080fe20000410000 */
[----:B------:R-:W-:-:S05]  /*e3e0*/  FMUL.FTZ R203, R203, R40 ;  /* 0x00000028cbcb7220 */ /* 0x000fca0000410000 */
[C---:B------:R-:W-:Y:S01]  /*e3f0*/  HMMA.16816.F32 R144, R4.reuse, R18, R144 ;  /* 0x000000120490723c */ /* 0x040fe20000001890 */
[----:B------:R-:W-:Y:S07]  /*e400*/  LDSM.16.MT88.4 R16, [R87+0x800] ;  /* 0x000800005710783b */ /* 0x000fee0000004200 */
[C---:B------:R-:W-:Y:S08]  /*e410*/  HMMA.16816.F32 R148, R4.reuse, R12, R148 ;  /* 0x0000000c0494723c */ /* 0x040ff00000001894 */
[----:B------:R-:W-:Y:S01]  /*e420*/  HMMA.16816.F32 R160, R4, R14, R160 ;  /* 0x0000000e04a0723c */ /* 0x000fe200000018a0 */
[----:B------:R-:W1:Y:S01]  /*e430*/  LDSM.16.MT88.4 R12, [R84+0x800] ;  /* 0x00080000540c783b */ /* 0x000e620000004200 */
[----:B--2---:R-:W-:-:S06]  /*e440*/  FFMA.FTZ R9, R91, UR12, -R2 ;  /* 0x0000000c5b097c23 */ /* 0x004fcc0008010802 */
[----:B------:R-:W-:Y:S01]  /*e450*/  HMMA.16816.F32 R192, R4, R28, R192 ;  /* 0x0000001c04c0723c */ /* 0x000fe200000018c0 */
[----:B------:R2:W-:Y:S01]  /*e460*/  MUFU.EX2 R198, R9 ;  /* 0x0000000900c67308 */ /* 0x0005e20000000800 */
[----:B------:R-:W-:-:S06]  /*e470*/  FFMA.FTZ R10, R90, UR12, -R2 ;  /* 0x0000000c5a0a7c23 */ /* 0x000fcc0008010802 */
[----:B------:R-:W-:Y:S01]  /*e480*/  HMMA.16816.F32 R28, R4, R30, R200 ;  /* 0x0000001e041c723c */ /* 0x000fe200000018c8 */
[----:B---3--:R-:W-:Y:S02]  /*e490*/  F2FP.F16.F32.PACK_AB R4, R179, R176 ;  /* 0x000000b0b304723e */ /* 0x008fe400000000ff */
[----:B----4-:R-:W-:Y:S02]  /*e4a0*/  F2FP.F16.F32.PACK_AB R5, R178, R177 ;  /* 0x000000b1b205723e */ /* 0x010fe400000000ff */
[----:B------:R-:W-:Y:S02]  /*e4b0*/  F2FP.F16.F32.PACK_AB R6, R214, R213 ;  /* 0x000000d5d606723e */ /* 0x000fe400000000ff */
[----:B-1----:R-:W-:Y:S01]  /*e4c0*/  F2FP.F16.F32.PACK_AB R7, R111, R110 ;  /* 0x0000006e6f07723e */ /* 0x002fe200000000ff */
[----:B--2---:R-:W-:Y:S01]  /*e4d0*/  FFMA.FTZ R9, R89, UR12, -R2 ;  /* 0x0000000c59097c23 */ /* 0x004fe20008010802 */
[----:B------:R1:W2:Y:S05]  /*e4e0*/  MUFU.EX2 R201, R10 ;  /* 0x0000000a00c97308 */ /* 0x0002aa0000000800 */
[----:B------:R-:W-:Y:S01]  /*e4f0*/  HMMA.16816.F32 R44, R4, R26, R184 ;  /* 0x0000001a042c723c */ /* 0x000fe200000018b8 */
[----:B------:R3:W-:Y:S01]  /*e500*/  MUFU.EX2 R187, R9 ;  /* 0x0000000900bb7308 */ /* 0x0007e20000000800 */
[----:B------:R-:W-:Y:S01]  /*e510*/  FFMA.FTZ R11, R77, UR12, -R0 ;  /* 0x0000000c4d0b7c23 */ /* 0x000fe20008010800 */
[----:B-1----:R-:W-:Y:S01]  /*e520*/  FFMA.FTZ R10, R121, UR12, -R2 ;  /* 0x0000000c790a7c23 */ /* 0x002fe20008010802 */
[----:B---3--:R-:W-:-:S03]  /*e530*/  FFMA.FTZ R9, R85, UR12, -R0 ;  /* 0x0000000c55097c23 */ /* 0x008fc60008010800 */
[----:B------:R1:W-:Y:S04]  /*e540*/  MUFU.EX2 R203, R10 ;  /* 0x0000000a00cb7308 */ /* 0x0003e80000000800 */
[----:B------:R3:W-:Y:S04]  /*e550*/  MUFU.EX2 R184, R9 ;  /* 0x0000000900b87308 */ /* 0x0007e80000000800 */
[----:B------:R-:W4:Y:S01]  /*e560*/  MUFU.EX2 R185, R11 ;  /* 0x0000000b00b97308 */ /* 0x000f220000000800 */
[--C-:B-1----:R-:W-:Y:S01]  /*e570*/  FFMA.FTZ R10, R88, UR12, -R0.reuse ;  /* 0x0000000c580a7c23 */ /* 0x102fe20008010800 */
[----:B---3--:R-:W-:-:S03]  /*e580*/  FFMA.FTZ R9, R83, UR12, -R0 ;  /* 0x0000000c53097c23 */ /* 0x008fc60008010800 */
[----:B------:R-:W-:Y:S04]  /*e590*/  MUFU.EX2 R186, R10 ;  /* 0x0000000a00ba7308 */ /* 0x000fe80000000800 */
[----:B------:R1:W3:Y:S01]  /*e5a0*/  MUFU.EX2 R202, R9 ;  /* 0x0000000900ca7308 */ /* 0x0002e20000000800 */
[C---:B------:R-:W-:Y:S08]  /*e5b0*/  HMMA.16816.F32 R32, R4.reuse, R24, R32 ;  /* 0x000000180420723c */ /* 0x040ff00000001820 */
[----:B------:R-:W-:Y:S01]  /*e5c0*/  HMMA.16816.F32 R36, R4, R20, R36 ;  /* 0x000000140424723c */ /* 0x000fe20000001824 */
[----:B-1----:R-:W-:-:S07]  /*e5d0*/  FFMA.FTZ R9, R80, UR12, -R3 ;  /* 0x0000000c50097c23 */ /* 0x002fce0008010803 */
[C---:B------:R-:W-:Y:S08]  /*e5e0*/  HMMA.16816.F32 R56, R4.reuse, R22, R140 ;  /* 0x000000160438723c */ /* 0x040ff0000000188c */
[C---:B------:R-:W-:Y:S08]  /*e5f0*/  HMMA.16816.F32 R48, R4.reuse, R12, R152 ;  /* 0x0000000c0430723c */ /* 0x040ff00000001898 */
[C---:B------:R-:W-:Y:S01]  /*e600*/  HMMA.16816.F32 R52, R4.reuse, R14, R156 ;  /* 0x0000000e0434723c */ /* 0x040fe2000000189c */
[----:B------:R1:W-:Y:S07]  /*e610*/  MUFU.EX2 R156, R9 ;  /* 0x00000009009c7308 */ /* 0x0003ee0000000800 */
[C---:B------:R-:W-:Y:S08]  /*e620*/  HMMA.16816.F32 R64, R4.reuse, R16, R64 ;  /* 0x000000100440723c */ /* 0x040ff00000001840 */
[----:B------:R-:W-:Y:S01]  /*e630*/  HMMA.16816.F32 R60, R4, R18, R60 ;  /* 0x00000012043c723c */ /* 0x000fe2000000183c */
[----:B--2---:R-:W-:-:S02]  /*e640*/  F2FP.F16.F32.PACK_AB R4, R201, R198 ;  /* 0x000000c6c904723e */ /* 0x004fc400000000ff */
[----:B----4-:R-:W-:Y:S02]  /*e650*/  F2FP.F16.F32.PACK_AB R5, R185, R184 ;  /* 0x000000b8b905723e */ /* 0x010fe400000000ff */
[----:B------:R-:W-:Y:S02]  /*e660*/  F2FP.F16.F32.PACK_AB R6, R203, R187 ;  /* 0x000000bbcb06723e */ /* 0x000fe400000000ff */
[----:B---3--:R-:W-:Y:S01]  /*e670*/  F2FP.F16.F32.PACK_AB R7, R202, R186 ;  /* 0x000000baca07723e */ /* 0x008fe200000000ff */
[--C-:B-1----:R-:W-:Y:S01]  /*e680*/  FFMA.FTZ R9, R82, UR12, -R3.reuse ;  /* 0x0000000c52097c23 */ /* 0x102fe20008010803 */
[----:B------:R-:W-:-:S03]  /*e690*/  FFMA.FTZ R10, R81, UR12, -R3 ;  /* 0x0000000c510a7c23 */ /* 0x000fc60008010803 */
[----:B------:R1:W-:Y:S02]  /*e6a0*/  MUFU.EX2 R244, R9 ;  /* 0x0000000900f47308 */ /* 0x0003e40000000800 */
[C---:B------:R-:W-:Y:S08]  /*e6b0*/  HMMA.16816.F32 R68, R4.reuse, R24, R68 ;  /* 0x000000180444723c */ /* 0x040ff00000001844 */
[----:B------:R-:W-:Y:S01]  /*e6c0*/  HMMA.16816.F32 R188, R4, R26, R188 ;  /* 0x0000001a04bc723c */ /* 0x000fe200000018bc */
[----:B------:R-:W2:Y:S01]  /*e6d0*/  LDSM.16.MT88.4 R24, [R181+0x9000] ;  /* 0x00900000b518783b */ /* 0x000ea20000004200 */
[----:B-1----:R-:W-:-:S06]  /*e6e0*/  FFMA.FTZ R9, R94, UR12, -R8 ;  /* 0x0000000c5e097c23 */ /* 0x002fcc0008010808 */
[C---:B------:R-:W-:Y:S01]  /*e6f0*/  HMMA.16816.F32 R132, R4.reuse, R20, R132 ;  /* 0x000000140484723c */ /* 0x040fe20000001884 */
[----:B------:R1:W-:Y:S07]  /*e700*/  MUFU.EX2 R250, R9 ;  /* 0x0000000900fa7308 */ /* 0x0003ee0000000800 */
[C---:B------:R-:W-:Y:S01]  /*e710*/  HMMA.16816.F32 R144, R4.reuse, R22, R144 ;  /* 0x000000160490723c */ /* 0x040fe20000001890 */
[----:B------:R-:W3:Y:S07]  /*e720*/  LDSM.16.MT88.4 R20, [R112+0x9000] ;  /* 0x009000007014783b */ /* 0x000eee0000004200 */
[----:B------:R-:W-:Y:S01]  /*e730*/  HMMA.16816.F32 R148, R4, R12, R148 ;  /* 0x0000000c0494723c */ /* 0x000fe20000001894 */
[----:B-1----:R-:W-:-:S07]  /*e740*/  FFMA.FTZ R9, R95, UR12, -R8 ;  /* 0x0000000c5f097c23 */ /* 0x002fce0008010808 */
[C---:B------:R-:W-:Y:S01]  /*e750*/  HMMA.16816.F32 R76, R4.reuse, R14, R160 ;  /* 0x0000000e044c723c */ /* 0x040fe200000018a0 */
[----:B------:R-:W1:Y:S07]  /*e760*/  LDSM.16.MT88.4 R12, [R84+0x1000] ;  /* 0x00100000540c783b */ /* 0x000e6e0000004200 */
[C---:B------:R-:W-:Y:S01]  /*e770*/  HMMA.16816.F32 R88, R4.reuse, R16, R192 ;  /* 0x000000100458723c */ /* 0x040fe200000018c0 */
[----:B------:R4:W2:Y:S07]  /*e780*/  MUFU.EX2 R192, R10 ;  /* 0x0000000a00c07308 */ /* 0x0008ae0000000800 */
[----:B------:R-:W-:Y:S01]  /*e790*/  HMMA.16816.F32 R28, R4, R18, R28 ;  /* 0x00000012041c723c */ /* 0x000fe2000000181c */
[----:B------:R-:W1:Y:S01]  /*e7a0*/  LDSM.16.MT88.4 R16, [R87+0x1000] ;  /* 0x001000005710783b */ /* 0x000e620000004200 */
[----:B------:R2:W-:Y:S01]  /*e7b0*/  MUFU.EX2 R182, R9 ;  /* 0x0000000900b67308 */ /* 0x0005e20000000800 */
[----:B----4-:R-:W-:-:S04]  /*e7c0*/  FFMA.FTZ R10, R92, UR12, -R3 ;  /* 0x0000000c5c0a7c23 */ /* 0x010fc80008010803 */
[----:B------:R4:W3:Y:S01]  /*e7d0*/  MUFU.EX2 R215, R10 ;  /* 0x0000000a00d77308 */ /* 0x0008e20000000800 */
[----:B--2---:R-:W-:Y:S01]  /*e7e0*/  FFMA.FTZ R9, R174, UR12, -R2 ;  /* 0x0000000cae097c23 */ /* 0x004fe20008010802 */
[----:B------:R-:W-:-:S03]  /*e7f0*/  FFMA.FTZ R11, R93, UR12, -R8 ;  /* 0x0000000c5d0b7c23 */ /* 0x000fc60008010808 */
[----:B------:R2:W-:Y:S01]  /*e800*/  MUFU.EX2 R200, R9 ;  /* 0x0000000900c87308 */ /* 0x0005e20000000800 */
[----:B----4-:R-:W-:-:S04]  /*e810*/  FFMA.FTZ R10, R120, UR12, -R8 ;  /* 0x0000000c780a7c23 */ /* 0x010fc80008010808 */
[----:B------:R4:W-:Y:S01]  /*e820*/  MUFU.EX2 R172, R10 ;  /* 0x0000000a00ac7308 */ /* 0x0009e20000000800 */
[----:B--2---:R-:W-:-:S03]  /*e830*/  FFMA.FTZ R9, R208, UR12, -R2 ;  /* 0x0000000cd0097c23 */ /* 0x004fc60008010802 */
[----:B------:R-:W2:Y:S04]  /*e840*/  MUFU.EX2 R167, R11 ;  /* 0x0000000b00a77308 */ /* 0x000ea80000000800 */
[----:B------:R3:W-:Y:S01]  /*e850*/  MUFU.EX2 R163, R9 ;  /* 0x0000000900a37308 */ /* 0x0007e20000000800 */
[----:B----4-:R-:W-:-:S04]  /*e860*/  FFMA.FTZ R10, R173, UR12, -R2 ;  /* 0x0000000cad0a7c23 */ /* 0x010fc80008010802 */
[----:B------:R4:W1:Y:S01]  /*e870*/  MUFU.EX2 R165, R10 ;  /* 0x0000000a00a57308 */ /* 0x0008620000000800 */
[--C-:B---3--:R-:W-:Y:S01]  /*e880*/  FFMA.FTZ R9, R123, UR12, -R0.reuse ;  /* 0x0000000c7b097c23 */ /* 0x108fe20008010800 */
[----:B------:R-:W-:Y:S01]  /*e890*/  FFMA.FTZ R11, R122, UR12, -R0 ;  /* 0x0000000c7a0b7c23 */ /* 0x000fe20008010800 */
[----:B------:R-:W-:Y:S02]  /*e8a0*/  F2FP.F16.F32.PACK_AB R4, R192, R156 ;  /* 0x0000009cc004723e */ /* 0x000fe400000000ff */
[----:B------:R-:W-:Y:S01]  /*e8b0*/  F2FP.F16.F32.PACK_AB R6, R215, R244 ;  /* 0x000000f4d706723e */ /* 0x000fe200000000ff */
[----:B----4-:R-:W-:Y:S01]  /*e8c0*/  FFMA.FTZ R10, R209, UR12, -R2 ;  /* 0x0000000cd10a7c23 */ /* 0x010fe20008010802 */
[----:B------:R3:W-:Y:S01]  /*e8d0*/  MUFU.EX2 R195, R9 ;  /* 0x0000000900c37308 */ /* 0x0007e20000000800 */
[----:B--2---:R-:W-:Y:S02]  /*e8e0*/  F2FP.F16.F32.PACK_AB R5, R167, R250 ;  /* 0x000000faa705723e */ /* 0x004fe400000000ff */
[----:B------:R-:W-:Y:S01]  /*e8f0*/  F2FP.F16.F32.PACK_AB R7, R182, R172 ;  /* 0x000000acb607723e */ /* 0x000fe200000000ff */
[----:B------:R2:W-:Y:S01]  /*e900*/  MUFU.EX2 R157, R10 ;  /* 0x0000000a009d7308 */ /* 0x0005e20000000800 */
[----:B------:R-:W-:Y:S01]  /*e910*/  IMAD.MOV.U32 R154, RZ, RZ, R166 ;  /* 0x000000ffff9a7224 */ /* 0x000fe200078e00a6 */
[----:B------:R-:W-:Y:S01]  /*e920*/  MOV R140, R223 ;  /* 0x000000df008c7202 */ /* 0x000fe20000000f00 */
[----:B------:R-:W-:Y:S01]  /*e930*/  IMAD.MOV.U32 R208, RZ, RZ, R232 ;  /* 0x000000ffffd07224 */ /* 0x000fe200078e00e8 */
[----:B------:R-:W4:Y:S01]  /*e940*/  MUFU.EX2 R164, R11 ;  /* 0x0000000b00a47308 */ /* 0x000f220000000800 */
[----:B------:R-:W-:-:S02]  /*e950*/  MOV R143, R239 ;  /* 0x000000ef008f7202 */ /* 0x000fc40000000f00 */
[----:B------:R-:W-:Y:S01]  /*e960*/  MOV R174, R233 ;  /* 0x000000e900ae7202 */ /* 0x000fe20000000f00 */
[----:B------:R-:W-:Y:S01]  /*e970*/  IMAD.MOV.U32 R120, RZ, RZ, R109 ;  /* 0x000000ffff787224 */ /* 0x000fe200078e006d */
[----:B------:R-:W-:Y:S01]  /*e980*/  MOV R93, R183 ;  /* 0x000000b7005d7202 */ /* 0x000fe20000000f00 */
[----:B---3--:R-:W-:Y:S01]  /*e990*/  FFMA.FTZ R9, R211, UR12, -R0 ;  /* 0x0000000cd3097c23 */ /* 0x008fe20008010800 */
[----:B------:R-:W-:Y:S01]  /*e9a0*/  IMAD.MOV.U32 R141, RZ, RZ, R222 ;  /* 0x000000ffff8d7224 */ /* 0x000fe200078e00de */
[----:B------:R-:W-:Y:S01]  /*e9b0*/  MOV R94, R136 ;  /* 0x00000088005e7202 */ /* 0x000fe20000000f00 */
[----:B------:R-:W-:Y:S02]  /*e9c0*/  IMAD.MOV.U32 R92, RZ, RZ, R137 ;  /* 0x000000ffff5c7224 */ /* 0x000fe400078e0089 */
[----:B--2---:R-:W-:Y:S01]  /*e9d0*/  FFMA.FTZ R10, R210, UR12, -R0 ;  /* 0x0000000cd20a7c23 */ /* 0x004fe20008010800 */
[----:B------:R-:W-:Y:S01]  /*e9e0*/  MUFU.EX2 R209, R9 ;  /* 0x0000000900d17308 */ /* 0x000fe20000000800 */
[----:B------:R-:W-:Y:S01]  /*e9f0*/  MOV R158, R138 ;  /* 0x0000008a009e7202 */ /* 0x000fe20000000f00 */
[----:B------:R-:W-:Y:S01]  /*ea00*/  IMAD.MOV.U32 R155, RZ, RZ, R139 ;  /* 0x000000ffff9b7224 */ /* 0x000fe200078e008b */
[----:B------:R-:W-:Y:S01]  /*ea10*/  MOV R142, R127 ;  /* 0x0000007f008e7202 */ /* 0x000fe20000000f00 */
[----:B------:R-:W2:Y:S01]  /*ea20*/  MUFU.EX2 R173, R10 ;  /* 0x0000000a00ad7308 */ /* 0x000ea20000000800 */
[C---:B------:R-:W-:Y:S01]  /*ea30*/  HMMA.16816.F32 R96, R4.reuse, R24, R32 ;  /* 0x000000180460723c */ /* 0x040fe20000001820 */
[----:B------:R-:W-:Y:S01]  /*ea40*/  IMAD.MOV.U32 R121, RZ, RZ, R119 ;  /* 0x000000ffff797224 */ /* 0x000fe200078e0077 */
[----:B------:R-:W-:Y:S01]  /*ea50*/  MOV R160, R118 ;  /* 0x0000007600a07202 */ /* 0x000fe20000000f00 */
[----:B------:R-:W-:Y:S01]  /*ea60*/  IMAD.MOV.U32 R95, RZ, RZ, R126 ;  /* 0x000000ffff5f7224 */ /* 0x000fe200078e007e */
[----:B------:R-:W-:Y:S01]  /*ea70*/  MOV R194, R116 ;  /* 0x0000007400c27202 */ /* 0x000fe20000000f00 */
[----:B------:R-:W-:Y:S01]  /*ea80*/  IMAD.MOV.U32 R161, RZ, RZ, R131 ;  /* 0x000000ffffa17224 */ /* 0x000fe200078e0083 */
[----:B------:R-:W-:Y:S01]  /*ea90*/  MOV R162, R117 ;  /* 0x0000007500a27202 */ /* 0x000fe20000000f00 */
[----:B------:R-:W-:Y:S01]  /*eaa0*/  IMAD.MOV.U32 R159, RZ, RZ, R129 ;  /* 0x000000ffff9f7224 */ /* 0x000fe200078e0081 */
[C---:B------:R-:W-:Y:S01]  /*eab0*/  HMMA.16816.F32 R100, R4.reuse, R26, R44 ;  /* 0x0000001a0464723c */ /* 0x040fe2000000182c */
[----:B------:R-:W-:Y:S01]  /*eac0*/  MOV R152, R130 ;  /* 0x0000008200987202 */ /* 0x000fe20000000f00 */
[----:B------:R-:W-:Y:S01]  /*ead0*/  IMAD.MOV.U32 R153, RZ, RZ, R111 ;  /* 0x000000ffff997224 */ /* 0x000fe200078e006f */
[----:B------:R-:W-:Y:S01]  /*eae0*/  MOV R193, R128 ;  /* 0x0000008000c17202 */ /* 0x000fe20000000f00 */
[----:B------:R-:W-:Y:S01]  /*eaf0*/  IMAD.MOV.U32 R85, RZ, RZ, R110 ;  /* 0x000000ffff557224 */ /* 0x000fe200078e006e */
[----:B------:R-:W-:Y:S01]  /*eb00*/  MOV R180, R108 ;  /* 0x0000006c00b47202 */ /* 0x000fe20000000f00 */
[----:B------:R-:W3:Y:S02]  /*eb10*/  LDL.LU R123, [R1+0x38] ;  /* 0x00003800017b7983 */ /* 0x000ee40000300800 */
[C---:B------:R-:W-:Y:S08]  /*eb20*/  HMMA.16816.F32 R72, R4.reuse, R20, R36 ;  /* 0x000000140448723c */ /* 0x040ff00000001824 */
[C---:B------:R-:W-:Y:S08]  /*eb30*/  HMMA.16816.F32 R56, R4.reuse, R22, R56 ;  /* 0x000000160438723c */ /* 0x040ff00000001838 */
[C---:B-1----:R-:W-:Y:S08]  /*eb40*/  HMMA.16816.F32 R48, R4.reuse, R12, R48 ;  /* 0x0000000c0430723c */ /* 0x042ff00000001830 */
[C---:B------:R-:W-:Y:S08]  /*eb50*/  HMMA.16816.F32 R44, R4.reuse, R14, R52 ;  /* 0x0000000e042c723c */ /* 0x040ff00000001834 */
[C---:B------:R-:W-:Y:S08]  /*eb60*/  HMMA.16816.F32 R36, R4.reuse, R16, R64 ;  /* 0x000000100424723c */ /* 0x040ff00000001840 */
[----:B------:R-:W-:Y:S01]  /*eb70*/  HMMA.16816.F32 R32, R4, R18, R60 ;  /* 0x000000120420723c */ /* 0x000fe2000000183c */
[----:B------:R-:W-:-:S02]  /*eb80*/  F2FP.F16.F32.PACK_AB R4, R165, R200 ;  /* 0x000000c8a504723e */ /* 0x000fc400000000ff */
[----:B----4-:R-:W-:Y:S02]  /*eb90*/  F2FP.F16.F32.PACK_AB R5, R164, R195 ;  /* 0x000000c3a405723e */ /* 0x010fe400000000ff */
[----:B------:R-:W-:Y:S02]  /*eba0*/  F2FP.F16.F32.PACK_AB R6, R157, R163 ;  /* 0x000000a39d06723e */ /* 0x000fe400000000ff */
[----:B--2---:R-:W-:-:S07]  /*ebb0*/  F2FP.F16.F32.PACK_AB R7, R209, R173 ;  /* 0x000000add107723e */ /* 0x004fce00000000ff */
[----:B------:R-:W-:Y:S01]  /*ebc0*/  HMMA.16816.F32 R64, R4, R26, R188 ;  /* 0x0000001a0440723c */ /* 0x000fe200000018bc */
[----:B------:R-:W-:-:S07]  /*ebd0*/  IMAD.MOV.U32 R191, RZ, RZ, R181 ;  /* 0x000000ffffbf7224 */ /* 0x000fce00078e00b5 */
[C---:B------:R-:W-:Y:S08]  /*ebe0*/  HMMA.16816.F32 R68, R4.reuse, R24, R68 ;  /* 0x000000180444723c */ /* 0x040ff00000001844 */
[C---:B------:R-:W-:Y:S08]  /*ebf0*/  HMMA.16816.F32 R60, R4.reuse, R20, R132 ;  /* 0x00000014043c723c */ /* 0x040ff00000001884 */
[C---:B------:R-:W-:Y:S01]  /*ec00*/  HMMA.16816.F32 R52, R4.reuse, R22, R144 ;  /* 0x000000160434723c */ /* 0x040fe20000001890 */
[----:B------:R-:W-:Y:S07]  /*ec10*/  LDSM.16.MT88.4 R20, [R84+0x1800] ;  /* 0x001800005414783b */ /* 0x000fee0000004200 */
[C---:B------:R-:W-:Y:S08]  /*ec20*/  HMMA.16816.F32 R24, R4.reuse, R12, R148 ;  /* 0x0000000c0418723c */ /* 0x040ff00000001894 */
[C---:B------:R-:W-:Y:S01]  /*ec30*/  HMMA.16816.F32 R76, R4.reuse, R14, R76 ;  /* 0x0000000e044c723c */ /* 0x040fe2000000184c */
[----:B------:R-:W-:Y:S07]  /*ec40*/  LDSM.16.MT88.4 R12, [R112+0x9800] ;  /* 0x00980000700c783b */ /* 0x000fee0000004200 */
[C---:B------:R-:W-:Y:S08]  /*ec50*/  HMMA.16816.F32 R88, R4.reuse, R16, R88 ;  /* 0x000000100458723c */ /* 0x040ff00000001858 */
[----:B------:R-:W-:Y:S01]  /*ec60*/  HMMA.16816.F32 R80, R4, R18, R28 ;  /* 0x000000120450723c */ /* 0x000fe2000000181c */
[----:B------:R-:W1:Y:S04]  /*ec70*/  LDSM.16.MT88.4 R16, [R191+0x9800] ;  /* 0x00980000bf10783b */ /* 0x000e680000004200 */
[----:B------:R-:W2:Y:S01]  /*ec80*/  LDSM.16.MT88.4 R28, [R87+0x1800] ;  /* 0x00180000571c783b */ /* 0x000ea20000004200 */
[--C-:B------:R-:W-:Y:S01]  /*ec90*/  FFMA.FTZ R10, R228, UR12, -R3.reuse ;  /* 0x0000000ce40a7c23 */ /* 0x100fe20008010803 */
[----:B------:R-:W-:Y:S01]  /*eca0*/  FFMA.FTZ R9, R229, UR12, -R3 ;  /* 0x0000000ce5097c23 */ /* 0x000fe20008010803 */
[----:B------:R-:W-:Y:S01]  /*ecb0*/  FFMA.FTZ R4, R231, UR12, -R8 ;  /* 0x0000000ce7047c23 */ /* 0x000fe20008010808 */
[----:B------:R-:W-:Y:S01]  /*ecc0*/  IMAD.MOV.U32 R181, RZ, RZ, R238 ;  /* 0x000000ffffb57224 */ /* 0x000fe200078e00ee */
[----:B------:R-:W-:Y:S01]  /*ecd0*/  MOV R166, R236 ;  /* 0x000000ec00a67202 */ /* 0x000fe20000000f00 */
[----:B------:R4:W-:Y:S01]  /*ece0*/  MUFU.EX2 R238, R9 ;  /* 0x0000000900ee7308 */ /* 0x0009e20000000800 */
[--C-:B------:R-:W-:Y:S01]  /*ecf0*/  FFMA.FTZ R5, R230, UR12, -R8.reuse ;  /* 0x0000000ce6057c23 */ /* 0x100fe20008010808 */
[----:B------:R-:W-:-:S02]  /*ed00*/  FFMA.FTZ R6, R206, UR12, -R8 ;  /* 0x0000000cce067c23 */ /* 0x000fc40008010808 */
[----:B------:R4:W-:Y:S04]  /*ed10*/  MUFU.EX2 R236, R10 ;  /* 0x0000000a00ec7308 */ /* 0x0009e80000000800 */
[----:B------:R1:W-:Y:S01]  /*ed20*/  MUFU.EX2 R231, R4 ;  /* 0x0000000400e77308 */ /* 0x0003e20000000800 */
[----:B------:R-:W-:Y:S02]  /*ed30*/  IMAD.MOV.U32 R223, RZ, RZ, R234 ;  /* 0x000000ffffdf7224 */ /* 0x000fe400078e00ea */
[--C-:B----4-:R-:W-:Y:S01]  /*ed40*/  FFMA.FTZ R9, R205, UR12, -R3.reuse ;  /* 0x0000000ccd097c23 */ /* 0x110fe20008010803 */
[----:B------:R-:W-:Y:S01]  /*ed50*/  FFMA.FTZ R10, R204, UR12, -R3 ;  /* 0x0000000ccc0a7c23 */ /* 0x000fe20008010803 */
[----:B-1----:R-:W-:-:S03]  /*ed60*/  FFMA.FTZ R4, R207, UR12, -R8 ;  /* 0x0000000ccf047c23 */ /* 0x002fc60008010808 */
[----:B------:R-:W-:Y:S04]  /*ed70*/  MUFU.EX2 R239, R10 ;  /* 0x0000000a00ef7308 */ /* 0x000fe80000000800 */
[----:B------:R-:W-:Y:S04]  /*ed80*/  MUFU.EX2 R234, R9 ;  /* 0x0000000900ea7308 */ /* 0x000fe80000000800 */
[----:B------:R-:W1:Y:S04]  /*ed90*/  MUFU.EX2 R230, R5 ;  /* 0x0000000500e67308 */ /* 0x000e680000000800 */
[----:B------:R4:W-:Y:S04]  /*eda0*/  MUFU.EX2 R232, R6 ;  /* 0x0000000600e87308 */ /* 0x0009e80000000800 */
[----:B------:R2:W2:Y:S01]  /*edb0*/  MUFU.EX2 R233, R4 ;  /* 0x0000000400e97308 */ /* 0x0004a20000000800 */
[----:B-1----:R-:W-:-:S02]  /*edc0*/  F2FP.F16.F32.PACK_AB R5, R231, R230 ;  /* 0x000000e6e705723e */ /* 0x002fc400000000ff */
[----:B----4-:R-:W-:Y:S02]  /*edd0*/  F2FP.F16.F32.PACK_AB R6, R234, R239 ;  /* 0x000000efea06723e */ /* 0x010fe400000000ff */
[----:B--2---:R-:W-:Y:S02]  /*ede0*/  F2FP.F16.F32.PACK_AB R4, R238, R236 ;  /* 0x000000ecee04723e */ /* 0x004fe400000000ff */
[----:B------:R-:W-:Y:S01]  /*edf0*/  F2FP.F16.F32.PACK_AB R7, R233, R232 ;  /* 0x000000e8e907723e */ /* 0x000fe200000000ff */
[----:B------:R-:W-:Y:S01]  /*ee00*/  IMAD.MOV.U32 R183, RZ, RZ, R124 ;  /* 0x000000ffffb77224 */ /* 0x000fe200078e007c */
[----:B------:R-:W-:-:S05]  /*ee10*/  MOV R222, R125 ;  /* 0x0000007d00de7202 */ /* 0x000fca0000000f00 */
[----:B------:R-:W-:Y:S01]  /*ee20*/  HMMA.16816.F32 R96, R4, R16, R96 ;  /* 0x000000100460723c */ /* 0x000fe20000001860 */
[----:B------:R-:W-:-:S07]  /*ee30*/  MOV R145, R158 ;  /* 0x0000009e00917202 */ /* 0x000fce0000000f00 */
        /* <DEDUP_REMOVED lines=8> */
[----:B------:R-:W-:Y:S01]  /*eec0*/  MOV R174, R120 ;  /* 0x0000007800ae7202 */ /* 0x000fe20000000f00 */
[----:B------:R-:W-:Y:S01]  /*eed0*/  FFMA.FTZ R4, R208, UR12, -R2 ;  /* 0x0000000cd0047c23 */ /* 0x000fe20008010802 */
[----:B------:R-:W-:Y:S01]  /*eee0*/  IMAD.MOV.U32 R151, RZ, RZ, R145 ;  /* 0x000000ffff977224 */ /* 0x000fe200078e0091 */
[----:B------:R-:W2:Y:S02]  /*eef0*/  LDL.LU R208, [R1+0x3c] ;  /* 0x00003c0001d07983 */ /* 0x000ea40000300800 */
[----:B------:R-:W-:-:S02]  /*ef00*/  IMAD.MOV.U32 R211, RZ, RZ, R174 ;  /* 0x000000ffffd37224 */ /* 0x000fc400078e00ae */
[----:B------:R-:W-:Y:S01]  /*ef10*/  FFMA.FTZ R9, R217, UR12, -R3 ;  /* 0x0000000cd9097c23 */ /* 0x000fe20008010803 */
[----:B------:R-:W-:Y:S02]  /*ef20*/  MOV R158, R142 ;  /* 0x0000008e009e7202 */ /* 0x000fe40000000f00 */
[----:B------:R-:W-:Y:S01]  /*ef30*/  MOV R144, R93 ;  /* 0x0000005d00907202 */ /* 0x000fe20000000f00 */
[----:B------:R-:W-:Y:S01]  /*ef40*/  IMAD.MOV.U32 R145, RZ, RZ, R211 ;  /* 0x000000ffff917224 */ /* 0x000fe200078e00d3 */
[----:B------:R-:W-:Y:S01]  /*ef50*/  MOV R146, R140 ;  /* 0x0000008c00927202 */ /* 0x000fe20000000f00 */
[----:B------:R-:W4:Y:S01]  /*ef60*/  LDL.LU R211, [R1] ;  /* 0x0000000001d37983 */ /* 0x000f220000300800 */
[----:B------:R-:W-:Y:S02]  /*ef70*/  MOV R142, R222 ;  /* 0x000000de008e7202 */ /* 0x000fe40000000f00 */
[----:B------:R1:W-:Y:S01]  /*ef80*/  MUFU.EX2 R222, R9 ;  /* 0x0000000900de7308 */ /* 0x0003e20000000800 */
[----:B------:R-:W-:-:S02]  /*ef90*/  IMAD.MOV.U32 R140, RZ, RZ, R221 ;  /* 0x000000ffff8c7224 */ /* 0x000fc400078e00dd */
[----:B------:R-:W-:Y:S01]  /*efa0*/  FFMA.FTZ R10, R216, UR12, -R3 ;  /* 0x0000000cd80a7c23 */ /* 0x000fe20008010803 */
[----:B------:R-:W-:Y:S01]  /*efb0*/  IMAD.MOV.U32 R147, RZ, RZ, R157 ;  /* 0x000000ffff937224 */ /* 0x000fe200078e009d */
[----:B------:R-:W-:Y:S01]  /*efc0*/  MOV R11, R92 ;  /* 0x0000005c000b7202 */ /* 0x000fe20000000f00 */
[----:B------:R-:W-:Y:S01]  /*efd0*/  IMAD.MOV.U32 R157, RZ, RZ, R141 ;  /* 0x000000ffff9d7224 */ /* 0x000fe200078e008d */
[----:B------:R-:W-:Y:S01]  /*efe0*/  MOV R141, R220 ;  /* 0x000000dc008d7202 */ /* 0x000fe20000000f00 */
[----:B------:R-:W-:Y:S01]  /*eff0*/  FFMA.FTZ R6, R105, UR12, -R0 ;  /* 0x0000000c69067c23 */ /* 0x000fe20008010800 */
[----:B------:R-:W-:Y:S02]  /*f000*/  IMAD.MOV.U32 R190, RZ, RZ, R155 ;  /* 0x000000ffffbe7224 */ /* 0x000fe400078e009b */
[----:B---3--:R-:W-:Y:S01]  /*f010*/  FFMA.FTZ R150, R123, R41, R115 ;  /* 0x000000297b967223 */ /* 0x008fe20000010073 */
[----:B-1----:R-:W-:Y:S01]  /*f020*/  FFMA.FTZ R9, R219, UR12, -R3 ;  /* 0x0000000cdb097c23 */ /* 0x002fe20008010803 */
[--C-:B------:R-:W-:Y:S01]  /*f030*/  FFMA.FTZ R183, R183, UR12, -R2.reuse ;  /* 0x0000000cb7b77c23 */ /* 0x100fe20008010802 */
[----:B------:R-:W-:Y:S01]  /*f040*/  FFMA.FTZ R193, R193, UR12, -R2 ;  /* 0x0000000cc1c17c23 */ /* 0x000fe20008010802 */
[----:B------:R-:W-:Y:S01]  /*f050*/  LDSM.16.MT88.4 R32, [R87+0x2000] ;  /* 0x002000005720783b */ /* 0x000fe20000004200 */
[----:B------:R1:W-:Y:S01]  /*f060*/  MUFU.EX2 R221, R9 ;  /* 0x0000000900dd7308 */ /* 0x0003e20000000800 */
[----:B------:R-:W-:-:S03]  /*f070*/  MOV R148, R151 ;  /* 0x0000009700947202 */ /* 0x000fc60000000f00 */
[----:B------:R3:W-:Y:S01]  /*f080*/  MUFU.EX2 R220, R10 ;  /* 0x0000000a00dc7308 */ /* 0x0007e20000000800 */
[----:B------:R-:W-:Y:S02]  /*f090*/  IMAD.MOV.U32 R174, RZ, RZ, R94 ;  /* 0x000000ffffae7224 */ /* 0x000fe400078e005e */
[----:B-1----:R-:W-:Y:S01]  /*f0a0*/  FFMA.FTZ R9, R144, UR12, -R8 ;  /* 0x0000000c90097c23 */ /* 0x002fe20008010808 */
[----:B------:R-:W-:Y:S02]  /*f0b0*/  MOV R144, R146 ;  /* 0x0000009200907202 */ /* 0x000fe40000000f00 */
[----:B------:R-:W-:Y:S01]  /*f0c0*/  MOV R146, R180 ;  /* 0x000000b400927202 */ /* 0x000fe20000000f00 */
[----:B---3--:R-:W-:Y:S01]  /*f0d0*/  FFMA.FTZ R10, R218, UR12, -R3 ;  /* 0x0000000cda0a7c23 */ /* 0x008fe20008010803 */
[----:B------:R-:W-:Y:S02]  /*f0e0*/  IMAD.MOV.U32 R180, RZ, RZ, R223 ;  /* 0x000000ffffb47224 */ /* 0x000fe400078e00df */
[----:B------:R-:W-:Y:S01]  /*f0f0*/  IMAD.MOV.U32 R151, RZ, RZ, R144 ;  /* 0x000000ffff977224 */ /* 0x000fe200078e0090 */
[----:B------:R-:W-:Y:S01]  /*f100*/  MOV R144, R145 ;  /* 0x0000009100907202 */ /* 0x000fe20000000f00 */
[----:B------:R1:W-:Y:S01]  /*f110*/  MUFU.EX2 R223, R10 ;  /* 0x0000000a00df7308 */ /* 0x0003e20000000800 */
[----:B------:R-:W-:-:S03]  /*f120*/  IMAD.MOV.U32 R145, RZ, RZ, R146 ;  /* 0x000000ffff917224 */ /* 0x000fc600078e0092 */
[----:B------:R3:W-:Y:S01]  /*f130*/  MUFU.EX2 R216, R9 ;  /* 0x0000000900d87308 */ /* 0x0007e20000000800 */
[--C-:B-1----:R-:W-:Y:S01]  /*f140*/  FFMA.FTZ R10, R148, UR12, -R8.reuse ;  /* 0x0000000c940a7c23 */ /* 0x102fe20008010808 */
[----:B------:R-:W-:Y:S01]  /*f150*/  IMAD.MOV.U32 R148, RZ, RZ, R151 ;  /* 0x000000ffff947224 */ /* 0x000fe200078e0097 */
[----:B------:R-:W-:Y:S01]  /*f160*/  MOV R151, R144 ;  /* 0x0000009000977202 */ /* 0x000fe20000000f00 */
[----:B------:R-:W-:Y:S02]  /*f170*/  IMAD.MOV.U32 R144, RZ, RZ, R145 ;  /* 0x000000ffff907224 */ /* 0x000fe400078e0091 */
[----:B---3--:R-:W-:Y:S01]  /*f180*/  FFMA.FTZ R9, R148, UR12, -R8 ;  /* 0x0000000c94097c23 */ /* 0x008fe20008010808 */
[----:B----4-:R-:W-:Y:S01]  /*f190*/  MOV R146, R211 ;  /* 0x000000d300927202 */ /* 0x010fe20000000f00 */
[----:B------:R-:W-:Y:S01]  /*f1a0*/  IMAD.MOV.U32 R211, RZ, RZ, R174 ;  /* 0x000000ffffd37224 */ /* 0x000fe200078e00ae */
[----:B------:R-:W-:Y:S02]  /*f1b0*/  MOV R174, R154 ;  /* 0x0000009a00ae7202 */ /* 0x000fe40000000f00 */
[----:B------:R-:W-:Y:S01]  /*f1c0*/  MOV R145, R146 ;  /* 0x0000009200917202 */ /* 0x000fe20000000f00 */
[----:B------:R-:W3:Y:S01]  /*f1d0*/  LDL.LU R154, [R1+0x60] ;  /* 0x00006000019a7983 */ /* 0x000ee20000300800 */
[----:B------:R-:W-:-:S03]  /*f1e0*/  IMAD.MOV.U32 R146, RZ, RZ, R147 ;  /* 0x000000ffff927224 */ /* 0x000fc600078e0093 */
[----:B------:R-:W4:Y:S04]  /*f1f0*/  LDL.LU R147, [R1+0x74] ;  /* 0x0000740001937983 */ /* 0x000f280000300800 */
[----:B------:R-:W2:Y:S01]  /*f200*/  LDL.LU R148, [R1+0x40] ;  /* 0x0000400001947983 */ /* 0x000ea20000300800 */
[----:B------:R-:W-:Y:S01]  /*f210*/  MOV R204, R151 ;  /* 0x0000009700cc7202 */ /* 0x000fe20000000f00 */
[----:B------:R-:W-:Y:S01]  /*f220*/  IMAD.MOV.U32 R151, RZ, RZ, R144 ;  /* 0x000000ffff977224 */ /* 0x000fe200078e0090 */
[----:B------:R-:W-:Y:S01]  /*f230*/  MOV R144, R145 ;  /* 0x0000009100907202 */ /* 0x000fe20000000f00 */
[----:B------:R-:W-:Y:S02]  /*f240*/  IMAD.MOV.U32 R145, RZ, RZ, R146 ;  /* 0x000000ffff917224 */ /* 0x000fe400078e0092 */
[----:B--2---:R-:W-:-:S02]  /*f250*/  FFMA.FTZ R148, R148, R42, R246 ;  /* 0x0000002a94947223 */ /* 0x004fc400000100f6 */
[----:B------:R-:W2:Y:S04]  /*f260*/  LDL.LU R246, [R1+0xf4] ;  /* 0x0000f40001f67983 */ /* 0x000ea80000300800 */
[----:B------:R-:W3:Y:S04]  /*f270*/  LDL.LU R146, [R1+0x44] ;  /* 0x0000440001927983 */ /* 0x000ee80000300800 */
[----:B------:R-:W4:Y:S01]  /*f280*/  LDL.LU R205, [R1+0x70] ;  /* 0x0000700001cd7983 */ /* 0x000f220000300800 */
[----:B------:R-:W-:-:S04]  /*f290*/  FFMA.FTZ R11, R11, UR12, -R8 ;  /* 0x0000000c0b0b7c23 */ /* 0x000fc80008010808 */
[----:B------:R-:W-:Y:S04]  /*f2a0*/  MUFU.EX2 R218, R11 ;  /* 0x0000000b00da7308 */ /* 0x000fe80000000800 */
[----:B------:R1:W-:Y:S01]  /*f2b0*/  MUFU.EX2 R36, R4 ;  /* 0x0000000400247308 */ /* 0x0003e20000000800 */
[----:B------:R-:W-:Y:S01]  /*f2c0*/  MOV R120, R227 ;  /* 0x000000e300787202 */ /* 0x000fe20000000f00 */
[----:B-1----:R-:W-:Y:S01]  /*f2d0*/  FFMA.FTZ R4, R95, UR12, -R2 ;  /* 0x0000000c5f047c23 */ /* 0x002fe20008010802 */
[----:B------:R-:W-:Y:S02]  /*f2e0*/  IMAD.MOV.U32 R95, RZ, RZ, R160 ;  /* 0x000000ffff5f7224 */ /* 0x000fe400078e00a0 */
[----:B------:R1:W-:Y:S04]  /*f2f0*/  MUFU.EX2 R160, R5 ;  /* 0x0000000500a07308 */ /* 0x0003e80000000800 */
[----:B------:R1:W-:Y:S01]  /*f300*/  MUFU.EX2 R189, R4 ;  /* 0x0000000400bd7308 */ /* 0x0003e20000000800 */
[----:B----4-:R-:W-:-:S02]  /*f310*/  FFMA.FTZ R11, R205, UR12, -R2 ;  /* 0x0000000ccd0b7c23 */ /* 0x010fc40008010802 */
[----:B------:R-:W4:Y:S01]  /*f320*/  LDL.LU R205, [R1+0x6c] ;  /* 0x00006c0001cd7983 */ /* 0x000f220000300800 */
[----:B-1----:R-:W-:Y:S01]  /*f330*/  FFMA.FTZ R5, R224, UR12, -R2 ;  /* 0x0000000ce0057c23 */ /* 0x002fe20008010802 */
[----:B------:R-:W-:-:S03]  /*f340*/  FFMA.FTZ R4, R106, UR12, -R0 ;  /* 0x0000000c6a047c23 */ /* 0x000fc60008010800 */
[----:B------:R1:W2:Y:S04]  /*f350*/  MUFU.EX2 R188, R5 ;  /* 0x0000000500bc7308 */ /* 0x0002a80000000800 */
[----:B------:R3:W-:Y:S04]  /*f360*/  MUFU.EX2 R224, R4 ;  /* 0x0000000400e07308 */ /* 0x0007e80000000800 */
[----:B------:R2:W2:Y:S01]  /*f370*/  MUFU.EX2 R227, R6 ;  /* 0x0000000600e37308 */ /* 0x0004a20000000800 */
[--C-:B-1----:R-:W-:Y:S01]  /*f380*/  FFMA.FTZ R5, R104, UR12, -R0.reuse ;  /* 0x0000000c68057c23 */ /* 0x102fe20008010800 */
[----:B---3--:R-:W-:-:S03]  /*f390*/  FFMA.FTZ R4, R86, UR12, -R0 ;  /* 0x0000000c56047c23 */ /* 0x008fc60008010800 */
[----:B------:R1:W-:Y:S04]  /*f3a0*/  MUFU.EX2 R228, R5 ;  /* 0x0000000500e47308 */ /* 0x0003e80000000800 */
[----:B------:R3:W3:Y:S01]  /*f3b0*/  MUFU.EX2 R229, R4 ;  /* 0x0000000400e57308 */ /* 0x0006e20000000800 */
[----:B--2---:R-:W-:Y:S02]  /*f3c0*/  F2FP.F16.F32.PACK_AB R6, R188, R189 ;  /* 0x000000bdbc06723e */ /* 0x004fe400000000ff */
[----:B-1----:R-:W-:Y:S02]  /*f3d0*/  F2FP.F16.F32.PACK_AB R5, R227, R224 ;  /* 0x000000e0e305723e */ /* 0x002fe400000000ff */
[----:B---3--:R-:W-:Y:S02]  /*f3e0*/  F2FP.F16.F32.PACK_AB R4, R160, R36 ;  /* 0x00000024a004723e */ /* 0x008fe400000000ff */
[----:B------:R-:W-:-:S07]  /*f3f0*/  F2FP.F16.F32.PACK_AB R7, R229, R228 ;  /* 0x000000e4e507723e */ /* 0x000fce00000000ff */
[C---:B------:R-:W-:Y:S01]  /*f400*/  HMMA.16816.F32 R76, R4.reuse, R22, R76 ;  /* 0x00000016044c723c */ /* 0x040fe2000000184c */
[--C-:B----4-:R-:W-:Y:S02]  /*f410*/  FFMA.FTZ R23, R205, UR12, -R2.reuse ;  /* 0x0000000ccd177c23 */ /* 0x110fe40008010802 */
[----:B------:R-:W2:Y:S02]  /*f420*/  LDL.LU R205, [R1+0x68] ;  /* 0x0000680001cd7983 */ /* 0x000ea40000300800 */
[--C-:B--2---:R-:W-:Y:S02]  /*f430*/  FFMA.FTZ R22, R205, UR12, -R2.reuse ;  /* 0x0000000ccd167c23 */ /* 0x104fe40008010802 */
[----:B------:R-:W2:Y:S01]  /*f440*/  LDL.LU R205, [R1+0x64] ;  /* 0x0000640001cd7983 */ /* 0x000ea20000300800 */
[----:B------:R-:W-:Y:S01]  /*f450*/  HMMA.16816.F32 R72, R4, R20, R24 ;  /* 0x000000140448723c */ /* 0x000fe20000001818 */
[----:B------:R-:W-:Y:S02]  /*f460*/  IMAD.MOV.U32 R155, RZ, RZ, R121 ;  /* 0x000000ffff9b7224 */ /* 0x000fe400078e0079 */
[--C-:B------:R-:W-:Y:S01]  /*f470*/  FFMA.FTZ R115, R246, UR12, -R2.reuse ;  /* 0x0000000cf6737c23 */ /* 0x100fe20008010802 */
[----:B------:R-:W1:Y:S01]  /*f480*/  LDSM.16.MT88.4 R24, [R191+0xa000] ;  /* 0x00a00000bf18783b */ /* 0x000e620000004200 */
[----:B--2---:R-:W-:Y:S01]  /*f490*/  FFMA.FTZ R21, R205, UR12, -R2 ;  /* 0x0000000ccd157c23 */ /* 0x004fe20008010802 */
        /* <DEDUP_REMOVED lines=10> */
[----:B------:R-:W-:-:S02]  /*f540*/  MOV R158, R155 ;  /* 0x0000009b009e7202 */ /* 0x000fc40000000f00 */
[----:B------:R-:W2:Y:S01]  /*f550*/  LDL.LU R155, [R1+0x94] ;  /* 0x00009400019b7983 */ /* 0x000ea20000300800 */
        /* <DEDUP_REMOVED lines=39> */
[----:B--2---:R-:W-:Y:S01]  /*f7d0*/  MOV R158, R155 ;  /* 0x0000009b009e7202 */ /* 0x004fe20000000f00 */
[----:B------:R-:W-:-:S02]  /*f7e0*/  IMAD.MOV.U32 R155, RZ, RZ, R140 ;  /* 0x000000ffff9b7224 */ /* 0x000fc400078e008c */
[----:B------:R-:W2:Y:S01]  /*f7f0*/  LDL.LU R140, [R1+0x8c] ;  /* 0x00008c00018c7983 */ /* 0x000ea20000300800 */
[----:B------:R-:W-:Y:S01]  /*f800*/  MOV R157, R158 ;  /* 0x0000009e009d7202 */ /* 0x000fe20000000f00 */
[----:B------:R-:W-:Y:S02]  /*f810*/  IMAD.MOV.U32 R158, RZ, RZ, R155 ;  /* 0x000000ffff9e7224 */ /* 0x000fe400078e009b */
[----:B------:R-:W3:Y:S02]  /*f820*/  LDL.LU R246, [R1+0xf0] ;  /* 0x0000f00001f67983 */ /* 0x000ee40000300800 */
[----:B------:R-:W-:Y:S01]  /*f830*/  IMAD.MOV.U32 R156, RZ, RZ, R157 ;  /* 0x000000ffff9c7224 */ /* 0x000fe200078e009d */
[----:B------:R-:W-:Y:S01]  /*f840*/  MOV R157, R158 ;  /* 0x0000009e009d7202 */ /* 0x000fe20000000f00 */
[--C-:B------:R-:W-:Y:S01]  /*f850*/  FFMA.FTZ R155, R114, UR12, -R2.reuse ;  /* 0x0000000c729b7c23 */ /* 0x100fe20008010802 */
[----:B------:R-:W-:Y:S01]  /*f860*/  FFMA.FTZ R158, R252, UR12, -R2 ;  /* 0x0000000cfc9e7c23 */ /* 0x000fe20008010802 */
[----:B------:R-:W4:Y:S01]  /*f870*/  LDL.LU R114, [R1+0xec] ;  /* 0x0000ec0001727983 */ /* 0x000f220000300800 */
[----:B------:R-:W-:Y:S01]  /*f880*/  MOV R211, R156 ;  /* 0x0000009c00d37202 */ /* 0x000fe20000000f00 */
[----:B------:R-:W-:-:S02]  /*f890*/  IMAD.MOV.U32 R156, RZ, RZ, R157 ;  /* 0x000000ffff9c7224 */ /* 0x000fc400078e009d */
[----:B------:R-:W-:Y:S01]  /*f8a0*/  FFMA.FTZ R157, R247, UR12, -R2 ;  /* 0x0000000cf79d7c23 */ /* 0x000fe20008010802 */
[----:B------:R-:W3:Y:S04]  /*f8b0*/  LDL.LU R252, [R1+0xe8] ;  /* 0x0000e80001fc7983 */ /* 0x000ee80000300800 */
[----:B------:R-:W3:Y:S01]  /*f8c0*/  LDL.LU R247, [R1+0xe4] ;  /* 0x0000e40001f77983 */ /* 0x000ee20000300800 */
        /* <DEDUP_REMOVED lines=27> */
[----:B------:R-:W-:-:S02]  /*fa80*/  IMAD.MOV.U32 R39, RZ, RZ, R48 ;  /* 0x000000ffff277224 */ /* 0x000fc400078e0030 */
[----:B------:R-:W-:Y:S01]  /*fa90*/  FFMA.FTZ R149, R208, R40, R107 ;  /* 0x00000028d0957223 */ /* 0x000fe2000001006b */
[----:B------:R-:W-:Y:S01]  /*faa0*/  MOV R210, R95 ;  /* 0x0000005f00d27202 */ /* 0x000fe20000000f00 */
[----:B------:R-:W-:Y:S01]  /*fab0*/  MUFU.EX2 R219, R10 ;  /* 0x0000000a00db7308 */ /* 0x000fe20000000800 */
[----:B------:R-:W-:Y:S01]  /*fac0*/  MOV R151, R144 ;  /* 0x0000009000977202 */ /* 0x000fe20000000f00 */
[----:B------:R-:W-:Y:S01]  /*fad0*/  IMAD.MOV.U32 R208, RZ, RZ, R120 ;  /* 0x000000ffffd07224 */ /* 0x000fe200078e0078 */
[----:B------:R-:W-:Y:S01]  /*fae0*/  MOV R48, R49 ;  /* 0x0000003100307202 */ /* 0x000fe20000000f00 */
[----:B------:R-:W1:Y:S01]  /*faf0*/  MUFU.EX2 R217, R9 ;  /* 0x0000000900d97308 */ /* 0x000e620000000800 */
        /* <DEDUP_REMOVED lines=13> */
[----:B------:R-:W-:Y:S01]  /*fbd0*/  FFMA.FTZ R20, R39, UR12, -R0 ;  /* 0x0000000c27147c23 */ /* 0x000fe20008010800 */
        /* <DEDUP_REMOVED lines=10> */
[----:B------:R-:W-:Y:S01]  /*fc80*/  MOV R145, R147 ;  /* 0x0000009300917202 */ /* 0x000fe20000000f00 */
[----:B------:R-:W-:Y:S01]  /*fc90*/  IMAD.MOV.U32 R147, RZ, RZ, R211 ;  /* 0x000000ffff937224 */ /* 0x000fe200078e00d3 */
[----:B------:R-:W-:Y:S01]  /*fca0*/  MOV R211, R210 ;  /* 0x000000d200d37202 */ /* 0x000fe20000000f00 */
[----:B------:R-:W-:Y:S01]  /*fcb0*/  IMAD.MOV.U32 R210, RZ, RZ, R208 ;  /* 0x000000ffffd27224 */ /* 0x000fe200078e00d0 */
[----:B------:R-:W-:-:S03]  /*fcc0*/  MOV R208, R161 ;  /* 0x000000a100d07202 */ /* 0x000fc60000000f00 */
[----:B------:R-:W-:Y:S01]  /*fcd0*/  HMMA.16816.F32 R104, R4, R18, R64 ;  /* 0x000000120468723c */ /* 0x000fe20000001840 */
[----:B------:R-:W-:Y:S01]  /*fce0*/  IMAD.MOV.U32 R161, RZ, RZ, R162 ;  /* 0x000000ffffa17224 */ /* 0x000fe200078e00a2 */
[----:B------:R-:W-:-:S06]  /*fcf0*/  MOV R162, R159 ;  /* 0x0000009f00a27202 */ /* 0x000fcc0000000f00 */
[----:B------:R-:W-:Y:S01]  /*fd00*/  HMMA.16816.F32 R92, R4, R12, R60 ;  /* 0x0000000c045c723c */ /* 0x000fe2000000183c */
[----:B------:R-:W-:-:S07]  /*fd10*/  IMAD.MOV.U32 R159, RZ, RZ, R152 ;  /* 0x000000ffff9f7224 */ /* 0x000fce00078e0098 */
[----:B------:R-:W-:Y:S01]  /*fd20*/  HMMA.16816.F32 R68, R4, R14, R52 ;  /* 0x0000000e0444723c */ /* 0x000fe20000001834 */
[----:B------:R-:W-:-:S07]  /*fd30*/  MOV R152, R153 ;  /* 0x0000009900987202 */ /* 0x000fce0000000f00 */
[C---:B------:R-:W-:Y:S08]  /*fd40*/  HMMA.16816.F32 R56, R4.reuse, R28, R88 ;  /* 0x0000001c0438723c */ /* 0x040ff00000001858 */
[----:B------:R-:W-:Y:S01]  /*fd50*/  HMMA.16816.F32 R44, R4, R30, R80 ;  /* 0x0000001e042c723c */ /* 0x000fe20000001850 */
[----:B------:R-:W-:Y:S02]  /*fd60*/  F2FP.F16.F32.PACK_AB R4, R220, R222 ;  /* 0x000000dedc04723e */ /* 0x000fe400000000ff */
[----:B------:R-:W-:Y:S01]  /*fd70*/  MOV R40, R48 ;  /* 0x0000003000287202 */ /* 0x000fe20000000f00 */
[----:B------:R-:W-:Y:S01]  /*fd80*/  FFMA.FTZ R146, R146, R43, R170 ;  /* 0x0000002b92927223 */ /* 0x000fe200000100aa */
[----:B------:R-:W-:Y:S01]  /*fd90*/  F2FP.F16.F32.PACK_AB R5, R218, R216 ;  /* 0x000000d8da05723e */ /* 0x000fe200000000ff */
[--C-:B------:R-:W-:Y:S01]  /*fda0*/  FFMA.FTZ R142, R142, UR12, -R2.reuse ;  /* 0x0000000c8e8e7c23 */ /* 0x100fe20008010802 */
[----:B------:R-:W-:Y:S01]  /*fdb0*/  F2FP.F16.F32.PACK_AB R6, R223, R221 ;  /* 0x000000dddf06723e */ /* 0x000fe200000000ff */
[--C-:B------:R-:W-:Y:S01]  /*fdc0*/  FFMA.FTZ R141, R141, UR12, -R2.reuse ;  /* 0x0000000c8d8d7c23 */ /* 0x100fe20008010802 */
[----:B-1----:R-:W-:Y:S01]  /*fdd0*/  F2FP.F16.F32.PACK_AB R7, R217, R219 ;  /* 0x000000dbd907723e */ /* 0x002fe200000000ff */
[----:B------:R-:W-:Y:S01]  /*fde0*/  IMAD.MOV.U32 R153, RZ, RZ, R143 ;  /* 0x000000ffff997224 */ /* 0x000fe200078e008f */
[----:B------:R-:W-:Y:S01]  /*fdf0*/  MOV R31, R147 ;  /* 0x00000093001f7202 */ /* 0x000fe20000000f00 */
[----:B------:R-:W-:Y:S01]  /*fe00*/  IMAD.MOV.U32 R30, RZ, RZ, R145 ;  /* 0x000000ffff1e7224 */ /* 0x000fe200078e0091 */
[----:B------:R-:W-:Y:S01]  /*fe10*/  MOV R83, R205 ;  /* 0x000000cd00537202 */ /* 0x000fe20000000f00 */
[--C-:B------:R-:W-:Y:S01]  /*fe20*/  FFMA.FTZ R156, R235, UR12, -R2.reuse ;  /* 0x0000000ceb9c7c23 */ /* 0x100fe20008010802 */
[--C-:B------:R-:W-:Y:S01]  /*fe30*/  FFMA.FTZ R194, R212, UR12, -R2.reuse ;  /* 0x0000000cd4c27c23 */ /* 0x100fe20008010802 */
[----:B------:R-:W-:Y:S01]  /*fe40*/  HMMA.16816.F32 R64, R4, R24, R96 ;  /* 0x000000180440723c */ /* 0x000fe20000001860 */
[----:B------:R-:W-:Y:S01]  /*fe50*/  MOV R97, R210 ;  /* 0x000000d200617202 */ /* 0x000fe20000000f00 */
[----:B------:R-:W-:Y:S01]  /*fe60*/  IMAD.MOV.U32 R147, RZ, RZ, R159 ;  /* 0x000000ffff937224 */ /* 0x000fe200078e009f */
        /* <DEDUP_REMOVED lines=12> */
[--C-:B------:R-:W-:Y:S01]  /*ff30*/  FFMA.FTZ R9, R38, UR12, -R0.reuse ;  /* 0x0000000c26097c23 */ /* 0x100fe20008010800 */
        /* <DEDUP_REMOVED lines=8> */
[----:B------:R-:W-:Y:S01]  /*ffc0*/  FFMA.FTZ R167, R168, UR12, -R0 ;  /* 0x0000000ca8a77c23 */ /* 0x000fe20008010800 */
[----:B------:R-:W3:Y:S01]  /*ffd0*/  LDL.LU R235, [R1+0xe0] ;  /* 0x0000e00001eb7983 */ /* 0x000ee20000300800 */
[----:B------:R-:W-:Y:S01]  /*ffe0*/  MOV R81, R251 ;  /* 0x000000fb00517202 */ /* 0x000fe20000000f00 */
[----:B------:R1:W-:Y:S02]  /*fff0*/  MUFU.EX2 R210, R9 ;  /* 0x0000000900d27308 */ /* 0x0003e40000000800 */
[----:B------:R-:W3:Y:S04]  /*10000*/  LDL.LU R237, [R1+0xdc] ;  /* 0x0000dc0001ed7983 */ /* 0x000ee80000300800 */
[----:B------:R-:W3:Y:S04]  /*10010*/  LDL.LU R212, [R1+0xd8] ;  /* 0x0000d80001d47983 */ /* 0x000ee80000300800 */
[----:B------:R-:W3:Y:S04]  /*10020*/  LDL.LU R251, [R1+0xd4] ;  /* 0x0000d40001fb7983 */ /* 0x000ee80000300800 */
[----:B------:R-:W1:Y:S01]  /*10030*/  LDSM.16.MT88.4 R16, [R112+0xa000] ;  /* 0x00a000007010783b */ /* 0x000e620000004200 */
[----:B--2---:R-:W-:Y:S01]  /*10040*/  FFMA.FTZ R140, R140, UR12, -R2 ;  /* 0x0000000c8c8c7c23 */ /* 0x004fe20008010802 */
[--C-:B----4-:R-:W-:Y:S01]  /*10050*/  FFMA.FTZ R86, R114, UR12, -R0.reuse ;  /* 0x0000000c72567c23 */ /* 0x110fe20008010800 */
[--C-:B---3--:R-:W-:Y:S01]  /*10060*/  FFMA.FTZ R85, R246, UR12, -R0.reuse ;  /* 0x0000000cf6557c23 */ /* 0x108fe20008010800 */
[--C-:B------:R-:W-:Y:S01]  /*10070*/  FFMA.FTZ R114, R40, UR12, -R0.reuse ;  /* 0x0000000c28727c23 */ /* 0x100fe20008010800 */
[--C-:B------:R-:W-:Y:S01]  /*10080*/  FFMA.FTZ R10, R247, UR12, -R0.reuse ;  /* 0x0000000cf70a7c23 */ /* 0x100fe20008010800 */
[----:B------:R-:W-:Y:S01]  /*10090*/  FFMA.FTZ R2, R252, UR12, -R0 ;  /* 0x0000000cfc027c23 */ /* 0x000fe20008010800 */
[----:B------:R-:W-:Y:S01]  /*100a0*/  FFMA.FTZ R0, R97, UR12, -R3 ;  /* 0x0000000c61007c23 */ /* 0x000fe20008010803 */
[----:B------:R-:W-:Y:S01]  /*100b0*/  IMAD.MOV.U32 R97, RZ, RZ, R98 ;  /* 0x000000ffff617224 */ /* 0x000fe200078e0062 */
[----:B------:R-:W2:Y:S01]  /*100c0*/  MUFU.EX2 R11, R11 ;  /* 0x0000000b000b7308 */ /* 0x000ea20000000800 */
[----:B------:R-:W-:Y:S01]  /*100d0*/  MOV R37, R50 ;  /* 0x0000003200257202 */ /* 0x000fe20000000f00 */
[----:B------:R-:W-:-:S02]  /*100e0*/  IMAD.MOV.U32 R41, RZ, RZ, R49 ;  /* 0x000000ffff297224 */ /* 0x000fc400078e0031 */
[----:B-1----:R-:W-:Y:S01]  /*100f0*/  FFMA.FTZ R9, R97, UR12, -R3 ;  /* 0x0000000c61097c23 */ /* 0x002fe20008010803 */
[----:B------:R-:W1:Y:S04]  /*10100*/  LDSM.16.MT88.4 R12, [R84+0x2000] ;  /* 0x00200000540c783b */ /* 0x000e680000004200 */
[----:B------:R-:W3:Y:S01]  /*10110*/  LDL.LU R97, [R1+0x5c] ;  /* 0x00005c0001617983 */ /* 0x000ee20000300800 */
[----:B------:R-:W-:Y:S02]  /*10120*/  IMAD.MOV.U32 R80, RZ, RZ, R211 ;  /* 0x000000ffff507224 */ /* 0x000fe400078e00d3 */
[----:B------:R-:W-:Y:S02]  /*10130*/  IMAD.MOV.U32 R211, RZ, RZ, R208 ;  /* 0x000000ffffd37224 */ /* 0x000fe400078e00d0 */
[----:B------:R3:W-:Y:S01]  /*10140*/  MUFU.EX2 R208, R10 ;  /* 0x0000000a00d07308 */ /* 0x0007e20000000800 */
[----:B------:R-:W-:-:S02]  /*10150*/  IMAD.MOV.U32 R38, RZ, RZ, R51 ;  /* 0x000000ffff267224 */ /* 0x000fc400078e0033 */
[----:B------:R-:W-:Y:S02]  /*10160*/  IMAD.MOV.U32 R88, RZ, RZ, R39 ;  /* 0x000000ffff587224 */ /* 0x000fe400078e0027 */
[----:B---3--:R-:W-:Y:S02]  /*10170*/  FFMA.FTZ R10, R97, UR12, -R3 ;  /* 0x0000000c610a7c23 */ /* 0x008fe40008010803 */
[----:B------:R-:W3:Y:S01]  /*10180*/  LDL.LU R97, [R1+0x54] ;  /* 0x0000540001617983 */ /* 0x000ee20000300800 */
        /* <DEDUP_REMOVED lines=8> */
[----:B------:R-:W-:Y:S01]  /*10210*/  IMAD.MOV.U32 R91, RZ, RZ, R207 ;  /* 0x000000ffff5b7224 */ /* 0x000fe200078e00cf */
[----:B------:R-:W-:Y:S01]  /*10220*/  MOV R207, R206 ;  /* 0x000000ce00cf7202 */ /* 0x000fe20000000f00 */
[----:B--2---:R-:W-:Y:S01]  /*10230*/  IMAD.MOV.U32 R252, RZ, RZ, R11 ;  /* 0x000000fffffc7224 */ /* 0x004fe200078e000b */
[----:B------:R-:W-:Y:S01]  /*10240*/  MOV R96, R88 ;  /* 0x0000005800607202 */ /* 0x000fe20000000f00 */
[----:B------:R-:W-:Y:S01]  /*10250*/  IMAD.MOV.U32 R206, RZ, RZ, R204 ;  /* 0x000000ffffce7224 */ /* 0x000fe200078e00cc */
[----:B------:R-:W-:-:S02]  /*10260*/  MOV R204, R209 ;  /* 0x000000d100cc7202 */ /* 0x000fc40000000f00 */
[----:B------:R-:W-:Y:S02]  /*10270*/  MOV R88, R90 ;  /* 0x0000005a00587202 */ /* 0x000fe40000000f00 */
[----:B------:R-:W-:Y:S01]  /*10280*/  MOV R90, R207 ;  /* 0x000000cf005a7202 */ /* 0x000fe20000000f00 */
[C---:B------:R-:W-:Y:S01]  /*10290*/  HMMA.16816.F32 R52, R4.reuse, R16, R108 ;  /* 0x000000100434723c */ /* 0x040fe2000000186c */
[----:B------:R-:W-:Y:S02]  /*102a0*/  MOV R207, R204 ;  /* 0x000000cc00cf7202 */ /* 0x000fe40000000f00 */
[----:B------:R-:W-:Y:S02]  /*102b0*/  MOV R204, R244 ;  /* 0x000000f400cc7202 */ /* 0x000fe40000000f00 */
[----:B------:R-:W2:Y:S03]  /*102c0*/  LDL.LU R244, [R1+0xd0] ;  /* 0x0000d00001f47983 */ /* 0x000ea60000300800 */
[----:B------:R-:W-:Y:S01]  /*102d0*/  HMMA.16816.F32 R60, R4, R26, R100 ;  /* 0x0000001a043c723c */ /* 0x000fe20000001864 */
[----:B------:R-:W-:-:S02]  /*102e0*/  MOV R100, R88 ;  /* 0x0000005800647202 */ /* 0x000fc40000000f00 */
[----:B------:R-:W-:Y:S02]  /*102f0*/  MOV R101, R90 ;  /* 0x0000005a00657202 */ /* 0x000fe40000000f00 */
[----:B------:R-:W-:Y:S01]  /*10300*/  MOV R103, R207 ;  /* 0x000000cf00677202 */ /* 0x000fe20000000f00 */
[----:B---3--:R-:W-:Y:S01]  /*10310*/  FFMA.FTZ R11, R97, UR12, -R3 ;  /* 0x0000000c610b7c23 */ /* 0x008fe20008010803 */
[----:B------:R-:W-:Y:S02]  /*10320*/  IMAD.MOV.U32 R97, RZ, RZ, R83 ;  /* 0x000000ffff617224 */ /* 0x000fe400078e0053 */
[----:B------:R-:W-:Y:S02]  /*10330*/  IMAD.MOV.U32 R83, RZ, RZ, R89 ;  /* 0x000000ffff537224 */ /* 0x000fe400078e0059 */
[----:B------:R-:W-:Y:S02]  /*10340*/  IMAD.MOV.U32 R89, RZ, RZ, R91 ;  /* 0x000000ffff597224 */ /* 0x000fe400078e005b */
[----:B------:R-:W-:-:S02]  /*10350*/  IMAD.MOV.U32 R91, RZ, RZ, R206 ;  /* 0x000000ffff5b7224 */ /* 0x000fc400078e00ce */
[----:B------:R-:W-:Y:S02]  /*10360*/  IMAD.MOV.U32 R206, RZ, RZ, R211 ;  /* 0x000000ffffce7224 */ /* 0x000fe400078e00d3 */
[----:B------:R-:W-:Y:S02]  /*10370*/  IMAD.MOV.U32 R111, RZ, RZ, R83 ;  /* 0x000000ffff6f7224 */ /* 0x000fe400078e0053 */
[----:B------:R-:W-:Y:S02]  /*10380*/  IMAD.MOV.U32 R102, RZ, RZ, R91 ;  /* 0x000000ffff667224 */ /* 0x000fe400078e005b */
[----:B------:R-:W-:Y:S01]  /*10390*/  IMAD.MOV.U32 R207, RZ, RZ, R206 ;  /* 0x000000ffffcf7224 */ /* 0x000fe200078e00ce */
[----:B------:R-:W-:Y:S01]  /*103a0*/  MOV R206, R204 ;  /* 0x000000cc00ce7202 */ /* 0x000fe20000000f00 */
[----:B------:R-:W-:Y:S01]  /*103b0*/  IMAD.MOV.U32 R110, RZ, RZ, R111 ;  /* 0x000000ffff6e7224 */ /* 0x000fe200078e006f */
[----:B------:R-:W-:Y:S01]  /*103c0*/  MOV R111, R100 ;  /* 0x00000064006f7202 */ /* 0x000fe20000000f00 */
[----:B------:R-:W-:-:S02]  /*103d0*/  IMAD.MOV.U32 R204, RZ, RZ, R162 ;  /* 0x000000ffffcc7224 */ /* 0x000fc400078e00a2 */
        /* <DEDUP_REMOVED lines=14> */
[----:B------:R-:W-:Y:S02]  /*104c0*/  MOV R162, R214 ;  /* 0x000000d600a27202 */ /* 0x000fe40000000f00 */
[----:B------:R-:W-:Y:S01]  /*104d0*/  MOV R207, R206 ;  /* 0x000000ce00cf7202 */ /* 0x000fe20000000f00 */
[----:B------:R-:W3:Y:S01]  /*104e0*/  LDL.LU R214, [R1+0xcc] ;  /* 0x0000cc0001d67983 */ /* 0x000ee20000300800 */
[----:B------:R-:W-:Y:S01]  /*104f0*/  MOV R163, R143 ;  /* 0x0000008f00a37202 */ /* 0x000fe20000000f00 */
[----:B------:R-:W-:Y:S01]  /*10500*/  IMAD.MOV.U32 R206, RZ, RZ, R204 ;  /* 0x000000ffffce7224 */ /* 0x000fe200078e00cc */
[----:B------:R-:W-:Y:S01]  /*10510*/  MOV R204, R164 ;  /* 0x000000a400cc7202 */ /* 0x000fe20000000f00 */
[----:B------:R-:W4:Y:S04]  /*10520*/  LDL.LU R143, [R1+0x58] ;  /* 0x00005800018f7983 */ /* 0x000f280000300800 */
[----:B------:R-:W3:Y:S01]  /*10530*/  LDL.LU R164, [R1+0x50] ;  /* 0x0000500001a47983 */ /* 0x000ee20000300800 */
[----:B------:R-:W2:Y:S01]  /*10540*/  MUFU.EX2 R247, R23 ;  /* 0x0000001700f77308 */ /* 0x000ea20000000800 */
[----:B------:R-:W-:Y:S01]  /*10550*/  IMAD.MOV.U32 R108, RZ, RZ, R109 ;  /* 0x000000ffff6c7224 */ /* 0x000fe200078e006d */
[----:B------:R-:W-:-:S02]  /*10560*/  MOV R109, R110 ;  /* 0x0000006e006d7202 */ /* 0x000fc40000000f00 */
[----:B------:R-:W-:Y:S01]  /*10570*/  MUFU.EX2 R246, R22 ;  /* 0x0000001600f67308 */ /* 0x000fe20000000800 */
[----:B------:R-:W-:-:S03]  /*10580*/  IMAD.MOV.U32 R110, RZ, RZ, R111 ;  /* 0x000000ffff6e7224 */ /* 0x000fc600078e006f */
[----:B------:R-:W2:Y:S01]  /*10590*/  MUFU.EX2 R245, R21 ;  /* 0x0000001500f57308 */ /* 0x000ea20000000800 */
[----:B------:R-:W-:-:S03]  /*105a0*/  MOV R111, R100 ;  /* 0x00000064006f7202 */ /* 0x000fc60000000f00 */
[----:B------:R2:W-:Y:S04]  /*105b0*/  MUFU.EX2 R209, R20 ;  /* 0x0000001400d17308 */ /* 0x0005e80000000800 */
[----:B------:R2:W2:Y:S01]  /*105c0*/  MUFU.EX2 R211, R2 ;  /* 0x0000000200d37308 */ /* 0x0004a20000000800 */
        /* <DEDUP_REMOVED lines=15> */
[----:B------:R-:W-:Y:S01]  /*106c0*/  MOV R110, R102 ;  /* 0x00000066006e7202 */ /* 0x000fe20000000f00 */
[----:B------:R-:W-:Y:S01]  /*106d0*/  IMAD.MOV.U32 R168, RZ, RZ, R109 ;  /* 0x000000ffffa87224 */ /* 0x000fe200078e006d */
[----:B------:R-:W-:Y:S01]  /*106e0*/  MOV R240, R204 ;  /* 0x000000cc00f07202 */ /* 0x000fe20000000f00 */
[--C-:B------:R-:W-:Y:S01]  /*106f0*/  FFMA.FTZ R147, R147, UR12, -R3.reuse ;  /* 0x0000000c93937c23 */ /* 0x100fe20008010803 */
[--C-:B------:R-:W-:Y:S01]  /*10700*/  FFMA.FTZ R145, R145, UR12, -R3.reuse ;  /* 0x0000000c91917c23 */ /* 0x100fe20008010803 */
[--C-:B------:R-:W-:Y:S01]  /*10710*/  FFMA.FTZ R144, R144, UR12, -R3.reuse ;  /* 0x0000000c90907c23 */ /* 0x100fe20008010803 */
[--C-:B------:R-:W-:Y:S01]  /*10720*/  FFMA.FTZ R159, R159, UR12, -R3.reuse ;  /* 0x0000000c9f9f7c23 */ /* 0x100fe20008010803 */
[C---:B-1----:R-:W-:Y:S01]  /*10730*/  HMMA.16816.F32 R36, R4.reuse, R12, R132 ;  /* 0x0000000c0424723c */ /* 0x042fe20000001884 */
[--C-:B------:R-:W-:Y:S01]  /*10740*/  FFMA.FTZ R166, R166, UR12, -R3.reuse ;  /* 0x0000000ca6a67c23 */ /* 0x100fe20008010803 */
[----:B------:R-:W-:Y:S01]  /*10750*/  FFMA.FTZ R165, R251, UR12, -R3 ;  /* 0x0000000cfba57c23 */ /* 0x000fe20008010803 */
[----:B--2---:R-:W-:Y:S05]  /*10760*/  LDSM.16.MT88.4 R20, [R112+0xa800] ;  /* 0x00a800007014783b */ /* 0x004fea0000004200 */
[C---:B------:R-:W-:Y:S01]  /*10770*/  HMMA.16816.F32 R40, R4.reuse, R14, R128 ;  /* 0x0000000e0428723c */ /* 0x040fe20000001880 */
[----:B------:R1:W-:Y:S01]  /*10780*/  MUFU.EX2 R204, R0 ;  /* 0x0000000000cc7308 */ /* 0x0003e20000000800 */
[----:B------:R-:W-:Y:S01]  /*10790*/  IMAD.MOV.U32 R2, RZ, RZ, R175 ;  /* 0x000000ffff027224 */ /* 0x000fe200078e00af */
[----:B------:R2:W5:Y:S05]  /*107a0*/  LDL.LU R251, [R1+0xc8] ;  /* 0x0000c80001fb7983 */ /* 0x00056a0000300800 */
[----:B------:R-:W-:Y:S01]  /*107b0*/  HMMA.16816.F32 R88, R4, R32, R136 ;  /* 0x000000200458723c */ /* 0x000fe20000001888 */
[----:B------:R-:W-:-:S07]  /*107c0*/  IMAD.MOV.U32 R175, RZ, RZ, R97 ;  /* 0x000000ffffaf7224 */ /* 0x000fce00078e0061 */
[----:B------:R-:W-:Y:S01]  /*107d0*/  HMMA.16816.F32 R100, R4, R34, R124 ;  /* 0x000000220464723c */ /* 0x000fe2000000187c */
[----:B------:R-:W-:Y:S02]  /*107e0*/  F2FP.F16.F32.PACK_AB R4, R247, R252 ;  /* 0x000000fcf704723e */ /* 0x000fe400000000ff */
[----:B------:R-:W-:Y:S02]  /*107f0*/  F2FP.F16.F32.PACK_AB R5, R210, R208 ;  /* 0x000000d0d205723e */ /* 0x000fe400000000ff */
[----:B------:R-:W-:Y:S02]  /*10800*/  F2FP.F16.F32.PACK_AB R6, R245, R246 ;  /* 0x000000f6f506723e */ /* 0x000fe400000000ff */
[----:B------:R-:W-:Y:S01]  /*10810*/  F2FP.F16.F32.PACK_AB R7, R211, R209 ;  /* 0x000000d1d307723e */ /* 0x000fe200000000ff */
[----:B-1----:R-:W-:Y:S01]  /*10820*/  FFMA.FTZ R0, R168, UR12, -R8 ;  /* 0x0000000ca8007c23 */ /* 0x002fe20008010808 */
[----:B------:R-:W-:Y:S01]  /*10830*/  MOV R127, R240 ;  /* 0x000000f0007f7202 */ /* 0x000fe20000000f00 */
[----:B------:R-:W-:Y:S01]  /*10840*/  IMAD.MOV.U32 R168, RZ, RZ, R243 ;  /* 0x000000ffffa87224 */ /* 0x000fe200078e00f3 */
[----:B------:R-:W-:Y:S01]  /*10850*/  MOV R240, R170 ;  /* 0x000000aa00f07202 */ /* 0x000fe20000000f00 */
[----:B------:R-:W-:Y:S01]  /*10860*/  IMAD.MOV.U32 R97, RZ, RZ, R80 ;  /* 0x000000ffff617224 */ /* 0x000fe200078e0050 */
[----:B------:R-:W-:Y:S01]  /*10870*/  MOV R170, R28 ;  /* 0x0000001c00aa7202 */ /* 0x000fe20000000f00 */
[----:B------:R-:W-:Y:S01]  /*10880*/  HMMA.16816.F32 R128, R4, R16, R92 ;  /* 0x000000100480723c */ /* 0x000fe2000000185c */
[----:B------:R-:W-:Y:S01]  /*10890*/  IMAD.MOV.U32 R242, RZ, RZ, R206 ;  /* 0x000000fffff27224 */ /* 0x000fe200078e00ce */
[----:B------:R-:W-:Y:S01]  /*108a0*/  MOV R125, R241 ;  /* 0x000000f1007d7202 */ /* 0x000fe20000000f00 */
[----:B------:R-:W-:-:S02]  /*108b0*/  IMAD.MOV.U32 R243, RZ, RZ, R30 ;  /* 0x000000fffff37224 */ /* 0x000fc400078e001e */
[----:B------:R-:W-:-:S03]  /*108c0*/  IMAD.MOV.U32 R80, RZ, RZ, R29 ;  /* 0x000000ffff507224 */ /* 0x000fc600078e001d */
[C---:B------:R-:W-:Y:S01]  /*108d0*/  HMMA.16816.F32 R136, R4.reuse, R18, R68 ;  /* 0x000000120488723c */ /* 0x040fe20000001844 */
[----:B------:R-:W1:Y:S01]  /*108e0*/  LDSM.16.MT88.4 R16, [R191+0xa800] ;  /* 0x00a80000bf10783b */ /* 0x000e620000004200 */
[----:B------:R-:W-:Y:S01]  /*108f0*/  IMAD.MOV.U32 R126, RZ, RZ, R242 ;  /* 0x000000ffff7e7224 */ /* 0x000fe200078e00f2 */
[----:B------:R-:W-:Y:S01]  /*10900*/  MOV R241, R98 ;  /* 0x0000006200f17202 */ /* 0x000fe20000000f00 */
[----:B------:R-:W-:Y:S01]  /*10910*/  IMAD.MOV.U32 R242, RZ, RZ, R99 ;  /* 0x000000fffff27224 */ /* 0x000fe200078e0063 */
[----:B------:R-:W-:Y:S01]  /*10920*/  MOV R98, R81 ;  /* 0x0000005100627202 */ /* 0x000fe20000000f00 */
[----:B------:R-:W-:Y:S02]  /*10930*/  IMAD.MOV.U32 R99, RZ, RZ, R82 ;  /* 0x000000ffff637224 */ /* 0x000fe400078e0052 */
[----:B------:R-:W-:Y:S01]  /*10940*/  HMMA.16816.F32 R120, R4, R24, R120 ;  /* 0x000000180478723c */ /* 0x000fe20000001878 */
[----:B------:R-:W-:Y:S01]  /*10950*/  IMAD.MOV.U32 R25, RZ, RZ, R168 ;  /* 0x000000ffff197224 */ /* 0x000fe200078e00a8 */
[----:B------:R-:W-:Y:S01]  /*10960*/  MOV R81, R205 ;  /* 0x000000cd00517202 */ /* 0x000fe20000000f00 */
[----:B------:R-:W-:Y:S01]  /*10970*/  IMAD.MOV.U32 R82, RZ, RZ, R244 ;  /* 0x000000ffff527224 */ /* 0x000fe200078e00f4 */
[----:B------:R-:W-:-:S04]  /*10980*/  MOV R168, R175 ;  /* 0x000000af00a87202 */ /* 0x000fc80000000f00 */
[----:B------:R-:W-:Y:S01]  /*10990*/  HMMA.16816.F32 R116, R4, R26, R104 ;  /* 0x0000001a0474723c */ /* 0x000fe20000001868 */
        /* <DEDUP_REMOVED lines=11> */
[----:B------:R-:W-:Y:S02]  /*10a50*/  IMAD.MOV.U32 R83, RZ, RZ, R174 ;  /* 0x000000ffff537224 */ /* 0x000fe400078e00ae */
[----:B------:R-:W-:Y:S01]  /*10a60*/  FFMA.FTZ R2, R2, UR12, -R8 ;  /* 0x0000000c02027c23 */ /* 0x000fe20008010808 */
[----:B------:R2:W-:Y:S01]  /*10a70*/  MUFU.EX2 R174, R0 ;  /* 0x0000000000ae7308 */ /* 0x0005e20000000800 */
[----:B------:R-:W-:Y:S01]  /*10a80*/  MOV R111, R207 ;  /* 0x000000cf006f7202 */ /* 0x000fe20000000f00 */
[----:B------:R-:W-:Y:S01]  /*10a90*/  IMAD.MOV.U32 R107, RZ, RZ, R126 ;  /* 0x000000ffff6b7224 */ /* 0x000fe200078e007e */
[----:B------:R-:W-:Y:S01]  /*10aa0*/  MOV R24, R127 ;  /* 0x0000007f00187202 */ /* 0x000fe20000000f00 */
[----:B------:R1:W-:Y:S01]  /*10ab0*/  MUFU.EX2 R207, R10 ;  /* 0x0000000a00cf7308 */ /* 0x0003e20000000800 */
[----:B------:R-:W-:Y:S01]  /*10ac0*/  HMMA.16816.F32 R124, R4, R14, R76 ;  /* 0x0000000e047c723c */ /* 0x000fe2000000184c */
[----:B------:R-:W-:Y:S01]  /*10ad0*/  IMAD.MOV.U32 R108, RZ, RZ, R109 ;  /* 0x000000ffff6c7224 */ /* 0x000fe200078e006d */
[----:B------:R-:W-:Y:S01]  /*10ae0*/  MOV R109, R172 ;  /* 0x000000ac006d7202 */ /* 0x000fe20000000f00 */
[----:B------:R-:W-:Y:S01]  /*10af0*/  IMAD.MOV.U32 R14, RZ, RZ, R173 ;  /* 0x000000ffff0e7224 */ /* 0x000fe200078e00ad */
[----:B------:R-:W1:Y:S01]  /*10b00*/  MUFU.EX2 R206, R9 ;  /* 0x0000000900ce7308 */ /* 0x000e620000000800 */
[----:B--2---:R-:W-:-:S03]  /*10b10*/  FFMA.FTZ R0, R104, UR12, -R8 ;  /* 0x0000000c68007c23 */ /* 0x004fc60008010808 */
[----:B------:R2:W2:Y:S01]  /*10b20*/  MUFU.EX2 R205, R11 ;  /* 0x0000000b00cd7308 */ /* 0x0004a20000000800 */
[----:B-1----:R-:W-:-:S03]  /*10b30*/  IMAD.MOV.U32 R10, RZ, RZ, R175 ;  /* 0x000000ffff0a7224 */ /* 0x002fc600078e00af */
[----:B------:R-:W-:Y:S04]  /*10b40*/  MUFU.EX2 R173, R2 ;  /* 0x0000000200ad7308 */ /* 0x000fe80000000800 */
[----:B------:R1:W1:Y:S01]  /*10b50*/  MUFU.EX2 R175, R0 ;  /* 0x0000000000af7308 */ /* 0x0002620000000800 */
[----:B------:R-:W-:Y:S01]  /*10b60*/  HMMA.16816.F32 R132, R4, R12, R72 ;  /* 0x0000000c0484723c */ /* 0x000fe20000001848 */
[----:B------:R-:W-:Y:S02]  /*10b70*/  MOV R12, R108 ;  /* 0x0000006c000c7202 */ /* 0x000fe40000000f00 */
[----:B------:R-:W-:Y:S01]  /*10b80*/  MOV R15, R110 ;  /* 0x0000006e000f7202 */ /* 0x000fe20000000f00 */
[----:B--2---:R-:W-:-:S04]  /*10b90*/  IMAD.MOV.U32 R11, RZ, RZ, R109 ;  /* 0x000000ffff0b7224 */ /* 0x004fc800078e006d */
[C---:B------:R-:W-:Y:S01]  /*10ba0*/  HMMA.16816.F32 R72, R4.reuse, R34, R44 ;  /* 0x000000220448723c */ /* 0x040fe2000000182c */
[----:B------:R-:W-:Y:S01]  /*10bb0*/  IMAD.MOV.U32 R44, RZ, RZ, R80 ;  /* 0x000000ffff2c7224 */ /* 0x000fe200078e0050 */
[----:B------:R-:W-:Y:S01]  /*10bc0*/  MOV R45, R81 ;  /* 0x00000051002d7202 */ /* 0x000fe20000000f00 */
[----:B------:R-:W-:Y:S01]  /*10bd0*/  IMAD.MOV.U32 R46, RZ, RZ, R82 ;  /* 0x000000ffff2e7224 */ /* 0x000fe200078e0052 */
[----:B------:R-:W-:Y:S02]  /*10be0*/  MOV R47, R83 ;  /* 0x00000053002f7202 */ /* 0x000fe40000000f00 */
[----:B-1----:R-:W-:Y:S01]  /*10bf0*/  MOV R0, R111 ;  /* 0x0000006f00007202 */ /* 0x002fe20000000f00 */
[----:B------:R-:W-:Y:S01]  /*10c00*/  IMAD.MOV.U32 R35, RZ, RZ, R44 ;  /* 0x000000ffff237224 */ /* 0x000fe200078e002c */
[----:B------:R-:W-:Y:S01]  /*10c10*/  HMMA.16816.F32 R108, R4, R32, R56 ;  /* 0x00000020046c723c */ /* 0x000fe20000001838 */
        /* <DEDUP_REMOVED lines=9> */
[----:B------:R-:W-:-:S02]  /*10cb0*/  F2FP.F16.F32.PACK_AB R4, R206, R204 ;  /* 0x000000ccce04723e */ /* 0x000fc400000000ff */
[----:B------:R-:W-:Y:S02]  /*10cc0*/  F2FP.F16.F32.PACK_AB R6, R205, R207 ;  /* 0x000000cfcd06723e */ /* 0x000fe400000000ff */
[----:B------:R-:W-:Y:S02]  /*10cd0*/  F2FP.F16.F32.PACK_AB R7, R175, R173 ;  /* 0x000000adaf07723e */ /* 0x000fe400000000ff */
        /* <DEDUP_REMOVED lines=12> */
[----:B------:R-:W-:Y:S01]  /*10da0*/  LDSM.16.MT88.4 R24, [R87+0x2800] ;  /* 0x002800005718783b */ /* 0x000fe20000004200 */
[----:B------:R-:W-:-:S02]  /*10db0*/  MOV R69, R168 ;  /* 0x000000a800457202 */ /* 0x000fc40000000f00 */
[----:B------:R-:W-:Y:S02]  /*10dc0*/  MOV R71, R242 ;  /* 0x000000f200477202 */ /* 0x000fe40000000f00 */
[----:B------:R-:W-:Y:S04]  /*10dd0*/  MUFU.EX2 R242, R140 ;  /* 0x0000008c00f27308 */ /* 0x000fe80000000800 */
[----:B------:R-:W-:Y:S04]  /*10de0*/  MUFU.EX2 R241, R141 ;  /* 0x0000008d00f17308 */ /* 0x000fe80000000800 */
[----:B------:R-:W-:Y:S04]  /*10df0*/  MUFU.EX2 R243, R115 ;  /* 0x0000007300f37308 */ /* 0x000fe80000000800 */
[----:B------:R-:W-:Y:S01]  /*10e00*/  MUFU.EX2 R168, R85 ;  /* 0x0000005500a87308 */ /* 0x000fe20000000800 */
[----:B------:R-:W-:Y:S01]  /*10e10*/  FFMA.FTZ R2, R2, UR12, -R8 ;  /* 0x0000000c02027c23 */ /* 0x000fe20008010808 */
[--C-:B----4-:R-:W-:Y:S01]  /*10e20*/  FFMA.FTZ R143, R143, UR12, -R3.reuse ;  /* 0x0000000c8f8f7c23 */ /* 0x110fe20008010803 */
[----:B---3--:R-:W-:Y:S01]  /*10e30*/  FFMA.FTZ R164, R164, UR12, -R3 ;  /* 0x0000000ca4a47c23 */ /* 0x008fe20008010803 */
[----:B------:R-:W-:-:S02]  /*10e40*/  MOV R3, R169 ;  /* 0x000000a900037202 */ /* 0x000fc40000000f00 */
[----:B------:R-:W-:Y:S02]  /*10e50*/  MOV R169, R96 ;  /* 0x0000006000a97202 */ /* 0x000fe40000000f00 */
[----:B------:R-:W-:Y:S02]  /*10e60*/  MOV R96, R31 ;  /* 0x0000001f00607202 */ /* 0x000fe40000000f00 */
[----:B------:R-:W1:Y:S01]  /*10e70*/  LDSM.16.MT88.4 R28, [R84+0x2800] ;  /* 0x00280000541c783b */ /* 0x000e620000004200 */
[----:B------:R-:W-:-:S04]  /*10e80*/  FFMA.FTZ R3, R3, UR12, -R8 ;  /* 0x0000000c03037c23 */ /* 0x000fc80008010808 */
[----:B------:R-:W2:Y:S01]  /*10e90*/  MUFU.EX2 R172, R3 ;  /* 0x0000000300ac7308 */ /* 0x000ea20000000800 */
[----:B------:R-:W-:-:S04]  /*10ea0*/  IMAD.MOV.U32 R56, RZ, RZ, R96 ;  /* 0x000000ffff387224 */ /* 0x000fc800078e0060 */
[----:B------:R-:W-:Y:S01]  /*10eb0*/  IMAD.MOV.U32 R33, RZ, RZ, R56 ;  /* 0x000000ffff217224 */ /* 0x000fe200078e0038 */
[----:B------:R-:W-:Y:S01]  /*10ec0*/  MOV R56, R57 ;  /* 0x0000003900387202 */ /* 0x000fe20000000f00 */
[----:B------:R-:W-:Y:S01]  /*10ed0*/  IMAD.MOV.U32 R57, RZ, RZ, R58 ;  /* 0x000000ffff397224 */ /* 0x000fe200078e003a */
[----:B------:R-:W-:Y:S02]  /*10ee0*/  MOV R58, R59 ;  /* 0x0000003b003a7202 */ /* 0x000fe40000000f00 */
[----:B--2---:R-:W-:Y:S01]  /*10ef0*/  F2FP.F16.F32.PACK_AB R5, R172, R174 ;  /* 0x000000aeac05723e */ /* 0x004fe200000000ff */
[----:B------:R-:W-:Y:S01]  /*10f00*/  IMAD.MOV.U32 R59, RZ, RZ, R0 ;  /* 0x000000ffff3b7224 */ /* 0x000fe200078e0000 */
[----:B------:R-:W-:Y:S01]  /*10f10*/  MOV R32, R33 ;  /* 0x0000002100207202 */ /* 0x000fe20000000f00 */
[----:B------:R-:W-:Y:S01]  /*10f20*/  IMAD.MOV.U32 R33, RZ, RZ, R56 ;  /* 0x000000ffff217224 */ /* 0x000fe200078e0038 */
[----:B------:R-:W-:-:S03]  /*10f30*/  MOV R56, R57 ;  /* 0x0000003900387202 */ /* 0x000fc60000000f00 */
        /* <DEDUP_REMOVED lines=11> */
[----:B------:R-:W-:-:S05]  /*10ff0*/  MOV R63, R65 ;  /* 0x00000041003f7202 */ /* 0x000fca0000000f00 */
[----:B-1----:R-:W-:Y:S01]  /*11000*/  HMMA.16816.F32 R76, R4, R28, R36 ;  /* 0x0000001c044c723c */ /* 0x002fe20000001824 */
[--C-:B------:R-:W-:Y:S01]  /*11010*/  FFMA.FTZ R37, R34, UR12, -R8.reuse ;  /* 0x0000000c22257c23 */ /* 0x100fe20008010808 */
[----:B------:R-:W-:Y:S02]  /*11020*/  IMAD.MOV.U32 R34, RZ, RZ, R47 ;  /* 0x000000ffff227224 */ /* 0x000fe400078e002f */
        /* <DEDUP_REMOVED lines=25> */
[----:B-1----:R-:W-:Y:S01]  /*111c0*/  FFMA.FTZ R142, R64, UR12, -R8 ;  /* 0x0000000c408e7c23 */ /* 0x002fe20008010808 */
        /* <DEDUP_REMOVED lines=40> */
[----:B------:R-:W1:Y:S01]  /*11450*/  MUFU.EX2 R170, R86 ;  /* 0x0000005600aa7308 */ /* 0x000e620000000800 */
[----:B------:R-:W-:Y:S01]  /*11460*/  MOV R67, R34 ;  /* 0x0000002200437202 */ /* 0x000fe20000000f00 */
[----:B------:R-:W-:-:S02]  /*11470*/  IMAD.MOV.U32 R34, RZ, RZ, R35 ;  /* 0x000000ffff227224 */ /* 0x000fc400078e0023 */
[----:B------:R3:W-:Y:S01]  /*11480*/  MUFU.EX2 R169, R114 ;  /* 0x0000007200a97308 */ /* 0x0007e20000000800 */
[----:B------:R-:W-:-:S03]  /*11490*/  MOV R35, R44 ;  /* 0x0000002c00237202 */ /* 0x000fc60000000f00 */
[----:B------:R-:W4:Y:S01]  /*114a0*/  MUFU.EX2 R171, R113 ;  /* 0x0000007100ab7308 */ /* 0x000f220000000800 */
        /* <DEDUP_REMOVED lines=8> */
[----:B------:R-:W-:Y:S02]  /*11530*/  IMAD.MOV.U32 R11, RZ, RZ, R12 ;  /* 0x000000ffff0b7224 */ /* 0x000fe400078e000c */
[----:B------:R-:W-:Y:S01]  /*11540*/  FADD.FTZ R3, R3, R148 ;  /* 0x0000009403037221 */ /* 0x000fe20000010000 */
[----:B------:R-:W-:Y:S01]  /*11550*/  HMMA.16816.F32 R92, R4, R20, R52 ;  /* 0x00000014045c723c */ /* 0x000fe20000001834 */
[----:B------:R-:W-:Y:S01]  /*11560*/  MOV R12, R10 ;  /* 0x0000000a000c7202 */ /* 0x000fe20000000f00 */
[--C-:B------:R-:W-:Y:S01]  /*11570*/  FFMA.FTZ R0, R214, UR12, -R8.reuse ;  /* 0x0000000cd6007c23 */ /* 0x100fe20008010808 */
[--C-:B---3--:R-:W-:Y:S01]  /*11580*/  FFMA.FTZ R114, R63, UR12, -R8.reuse ;  /* 0x0000000c3f727c23 */ /* 0x108fe20008010808 */
[----:B------:R-:W-:Y:S01]  /*11590*/  FFMA.FTZ R141, R212, UR12, -R8 ;  /* 0x0000000cd48d7c23 */ /* 0x000fe20008010808 */
[----:B------:R-:W-:-:S02]  /*115a0*/  IMAD.MOV.U32 R10, RZ, RZ, R9 ;  /* 0x000000ffff0a7224 */ /* 0x000fc400078e0009 */
[----:B------:R-:W-:Y:S01]  /*115b0*/  FADD.FTZ R8, R197, R149 ;  /* 0x00000095c5087221 */ /* 0x000fe20000010000 */
[----:B------:R-:W-:Y:S01]  /*115c0*/  HMMA.16816.F32 R80, R4, R22, R48 ;  /* 0x000000160450723c */ /* 0x000fe20000001830 */
[----:B------:R-:W-:Y:S01]  /*115d0*/  FADD.FTZ R39, R66, R3 ;  /* 0x0000000342277221 */ /* 0x000fe20000010000 */
[----:B------:R-:W-:Y:S01]  /*115e0*/  IMAD.MOV.U32 R197, RZ, RZ, R34 ;  /* 0x000000ffffc57224 */ /* 0x000fe200078e0022 */
[----:B------:R-:W-:Y:S01]  /*115f0*/  MOV R115, R35 ;  /* 0x0000002300737202 */ /* 0x000fe20000000f00 */
[----:B------:R-:W-:Y:S01]  /*11600*/  IMAD.MOV.U32 R66, RZ, RZ, R46 ;  /* 0x000000ffff427224 */ /* 0x000fe200078e002e */
[----:B------:R-:W-:-:S03]  /*11610*/  MOV R35, R33 ;  /* 0x0000002100237202 */ /* 0x000fc60000000f00 */
[----:B------:R-:W-:Y:S01]  /*11620*/  HMMA.16816.F32 R56, R4, R30, R40 ;  /* 0x0000001e0438723c */ /* 0x000fe20000001828 */
[----:B------:R-:W-:Y:S02]  /*11630*/  IMAD.MOV.U32 R34, RZ, RZ, R32 ;  /* 0x000000ffff227224 */ /* 0x000fe400078e0020 */
[----:B------:R-:W-:Y:S01]  /*11640*/  FADD.FTZ R9, R199, R150 ;  /* 0x00000096c7097221 */ /* 0x000fe20000010000 */
[----:B------:R-:W-:-:S04]  /*11650*/  IMAD.MOV.U32 R46, RZ, RZ, R11 ;  /* 0x000000ffff2e7224 */ /* 0x000fc800078e000b */
[----:B------:R-:W-:Y:S01]  /*11660*/  HMMA.16816.F32 R52, R4, R24, R88 ;  /* 0x000000180434723c */ /* 0x000fe20000001858 */
[----:B------:R-:W-:Y:S02]  /*11670*/  IMAD.MOV.U32 R32, RZ, RZ, R10 ;  /* 0x000000ffff207224 */ /* 0x000fe400078e000a */
[----:B------:R-:W-:Y:S01]  /*11680*/  FADD.FTZ R38, R64, R146 ;  /* 0x0000009240267221 */ /* 0x000fe20000010000 */
[----:B------:R-:W-:-:S04]  /*11690*/  IMAD.MOV.U32 R33, RZ, RZ, R71 ;  /* 0x000000ffff217224 */ /* 0x000fc800078e0047 */
[----:B------:R-:W-:Y:S01]  /*116a0*/  HMMA.16816.F32 R48, R4, R26, R100 ;  /* 0x0000001a0430723c */ /* 0x000fe20000001864 */
[----:B--2---:R-:W-:Y:S02]  /*116b0*/  F2FP.F16.F32.PACK_AB R4, R241, R240 ;  /* 0x000000f0f104723e */ /* 0x004fe400000000ff */
[----:B-1----:R-:W-:Y:S02]  /*116c0*/  F2FP.F16.F32.PACK_AB R5, R170, R168 ;  /* 0x000000a8aa05723e */ /* 0x002fe400000000ff */
[----:B------:R-:W-:Y:S02]  /*116d0*/  F2FP.F16.F32.PACK_AB R6, R243, R242 ;  /* 0x000000f2f306723e */ /* 0x000fe400000000ff */
[----:B----4-:R-:W-:Y:S01]  /*116e0*/  F2FP.F16.F32.PACK_AB R7, R171, R169 ;  /* 0x000000a9ab07723e */ /* 0x010fe200000000ff */
[----:B------:R-:W-:Y:S01]  /*116f0*/  IMAD.MOV.U32 R10, RZ, RZ, R69 ;  /* 0x000000ffff0a7224 */ /* 0x000fe200078e0045 */
[----:B------:R-:W-:Y:S01]  /*11700*/  MOV R11, R68 ;  /* 0x00000044000b7202 */ /* 0x000fe20000000f00 */
[----:B------:R-:W-:Y:S01]  /*11710*/  FADD.FTZ R146, R196, R8 ;  /* 0x00000008c4927221 */ /* 0x000fe20000010000 */
[----:B------:R-:W-:Y:S01]  /*11720*/  MOV R196, R70 ;  /* 0x0000004600c47202 */ /* 0x000fe20000000f00 */
[----:B------:R-:W-:Y:S01]  /*11730*/  FADD.FTZ R148, R65, R9 ;  /* 0x0000000941947221 */ /* 0x000fe20000010000 */
[----:B------:R-:W-:Y:S01]  /*11740*/  MOV R199, R67 ;  /* 0x0000004300c77202 */ /* 0x000fe20000000f00 */
[C---:B------:R-:W-:Y:S01]  /*11750*/  HMMA.16816.F32 R68, R4.reuse, R16, R120 ;  /* 0x000000100444723c */ /* 0x040fe20000001878 */
[----:B------:R1:W-:Y:S01]  /*11760*/  MUFU.EX2 R102, R147 ;  /* 0x0000009300667308 */ /* 0x0003e20000000800 */
[----:B------:R-:W-:Y:S01]  /*11770*/  IMAD.MOV.U32 R64, RZ, RZ, R44 ;  /* 0x000000ffff407224 */ /* 0x000fe200078e002c */
[----:B------:R-:W-:Y:S01]  /*11780*/  MOV R65, R45 ;  /* 0x0000002d00417202 */ /* 0x000fe20000000f00 */
[----:B------:R-:W-:Y:S01]  /*11790*/  IMAD.MOV.U32 R121, RZ, RZ, R35 ;  /* 0x000000ffff797224 */ /* 0x000fe200078e0023 */
[----:B------:R-:W-:Y:S01]  /*117a0*/  MOV R67, R47 ;  /* 0x0000002f00437202 */ /* 0x000fe20000000f00 */
[----:B------:R-:W-:Y:S01]  /*117b0*/  IMAD.MOV.U32 R44, RZ, RZ, R14 ;  /* 0x000000ffff2c7224 */ /* 0x000fe200078e000e */
[----:B------:R-:W-:Y:S01]  /*117c0*/  MOV R120, R34 ;  /* 0x0000002200787202 */ /* 0x000fe20000000f00 */
[----:B------:R-:W-:Y:S01]  /*117d0*/  HMMA.16816.F32 R40, R4, R20, R128 ;  /* 0x000000140428723c */ /* 0x000fe20000001880 */
[----:B------:R-:W-:Y:S01]  /*117e0*/  MOV R129, R32 ;  /* 0x0000002000817202 */ /* 0x000fe20000000f00 */
[----:B------:R-:W-:Y:S01]  /*117f0*/  IMAD.MOV.U32 R3, RZ, RZ, R11 ;  /* 0x000000ffff037224 */ /* 0x000fe200078e000b */
[----:B------:R-:W-:-:S02]  /*11800*/  MOV R45, R15 ;  /* 0x0000000f002d7202 */ /* 0x000fc40000000f00 */
[----:B------:R-:W-:Y:S02]  /*11810*/  MOV R47, R12 ;  /* 0x0000000c002f7202 */ /* 0x000fe40000000f00 */
[----:B-1----:R-:W-:Y:S01]  /*11820*/  MOV R147, R33 ;  /* 0x0000002100937202 */ /* 0x002fe20000000f00 */
[----:B------:R-:W-:Y:S01]  /*11830*/  HMMA.16816.F32 R60, R4, R18, R116 ;  /* 0x00000012043c723c */ /* 0x000fe20000001874 */
[----:B------:R-:W-:Y:S01]  /*11840*/  MOV R123, R13 ;  /* 0x0000000d007b7202 */ /* 0x000fe20000000f00 */
[----:B------:R-:W1:Y:S01]  /*11850*/  LDSM.16.MT88.4 R16, [R191+0xb000] ;  /* 0x00b00000bf10783b */ /* 0x000e620000004200 */
[----:B------:R-:W-:-:S03]  /*11860*/  MOV R128, R10 ;  /* 0x0000000a00807202 */ /* 0x000fc60000000f00 */
[----:B------:R-:W2:Y:S02]  /*11870*/  LDSM.16.MT88.4 R12, [R112+0xb000] ;  /* 0x00b00000700c783b */ /* 0x000ea40000004200 */
[C---:B------:R-:W-:Y:S02]  /*11880*/  HMMA.16816.F32 R32, R4.reuse, R22, R136 ;  /* 0x000000160420723c */ /* 0x040fe40000001888 */
[----:B------:R-:W3:Y:S04]  /*11890*/  LDSM.16.MT88.4 R8, [R84+0x3000] ;  /* 0x003000005408783b */ /* 0x000ee80000004200 */
[----:B------:R-:W4:Y:S01]  /*118a0*/  LDSM.16.MT88.4 R20, [R87+0x3000] ;  /* 0x003000005714783b */ /* 0x000f220000004200 */
[----:B------:R-:W-:Y:S01]  /*118b0*/  IMAD.MOV.U32 R131, RZ, RZ, R115 ;  /* 0x000000ffff837224 */ /* 0x000fe200078e0073 */
[----:B------:R-:W1:Y:S04]  /*118c0*/  MUFU.EX2 R103, R145 ;  /* 0x0000009100677308 */ /* 0x000e680000000800 */
[----:B------:R-:W-:Y:S04]  /*118d0*/  MUFU.EX2 R113, R144 ;  /* 0x0000009000717308 */ /* 0x000fe80000000800 */
[----:B------:R-:W-:Y:S04]  /*118e0*/  MUFU.EX2 R115, R143 ;  /* 0x0000008f00737308 */ /* 0x000fe80000000800 */
[----:B------:R-:W-:Y:S04]  /*118f0*/  MUFU.EX2 R90, R2 ;  /* 0x00000002005a7308 */ /* 0x000fe80000000800 */
[----:B------:R1:W2:Y:S04]  /*11900*/  MUFU.EX2 R100, R0 ;  /* 0x0000000000647308 */ /* 0x0002a80000000800 */
[----:B------:R-:W-:Y:S04]  /*11910*/  MUFU.EX2 R101, R37 ;  /* 0x0000002500657308 */ /* 0x000fe80000000800 */
[----:B------:R-:W3:Y:S01]  /*11920*/  MUFU.EX2 R91, R36 ;  /* 0x00000024005b7308 */ /* 0x000ee20000000800 */
        /* <DEDUP_REMOVED lines=9> */
[----:B------:R-:W-:Y:S04]  /*119c0*/  MUFU.EX2 R109, R155 ;  /* 0x0000009b006d7308 */ /* 0x000fe80000000800 */
[----:B------:R-:W4:Y:S01]  /*119d0*/  MUFU.EX2 R108, R158 ;  /* 0x0000009e006c7308 */ /* 0x000f220000000800 */
[C---:B------:R-:W-:Y:S03]  /*119e0*/  HMMA.16816.F32 R44, R4.reuse, R28, R132 ;  /* 0x0000001c042c723c */ /* 0x040fe60000001884 */
[----:B------:R-:W-:Y:S04]  /*119f0*/  MUFU.EX2 R110, R157 ;  /* 0x0000009d006e7308 */ /* 0x000fe80000000800 */
[----:B------:R-:W-:Y:S04]  /*11a00*/  MUFU.EX2 R111, R156 ;  /* 0x0000009c006f7308 */ /* 0x000fe80000000800 */
[----:B------:R-:W-:Y:S04]  /*11a10*/  MUFU.EX2 R86, R151 ;  /* 0x0000009700567308 */ /* 0x000fe80000000800 */
[----:B------:R-:W4:Y:S04]  /*11a20*/  MUFU.EX2 R85, R153 ;  /* 0x0000009900557308 */ /* 0x000f280000000800 */
[----:B------:R-:W-:Y:S04]  /*11a30*/  MUFU.EX2 R88, R154 ;  /* 0x0000009a00587308 */ /* 0x000fe80000000800 */
[----:B------:R-:W4:Y:S01]  /*11a40*/  MUFU.EX2 R89, R152 ;  /* 0x0000009800597308 */ /* 0x000f220000000800 */
[----:B------:R-:W-:Y:S01]  /*11a50*/  HMMA.16816.F32 R28, R4, R30, R124 ;  /* 0x0000001e041c723c */ /* 0x000fe2000000187c */
[----:B-1----:R-:W-:-:S07]  /*11a60*/  FADD.FTZ R0, R147, R38 ;  /* 0x0000002693007221 */ /* 0x002fce0000010000 */
[----:B------:R-:W-:Y:S01]  /*11a70*/  HMMA.16816.F32 R72, R4, R26, R72 ;  /* 0x0000001a0448723c */ /* 0x000fe20000001848 */
[----:B------:R-:W-:Y:S02]  /*11a80*/  F2FP.F16.F32.PACK_AB R4, R103, R102 ;  /* 0x000000666704723e */ /* 0x000fe400000000ff */
[----:B--2---:R-:W-:Y:S02]  /*11a90*/  F2FP.F16.F32.PACK_AB R5, R100, R90 ;  /* 0x0000005a6405723e */ /* 0x004fe400000000ff */
[----:B------:R-:W-:Y:S02]  /*11aa0*/  F2FP.F16.F32.PACK_AB R6, R115, R113 ;  /* 0x000000717306723e */ /* 0x000fe400000000ff */
[----:B---3--:R-:W-:Y:S01]  /*11ab0*/  F2FP.F16.F32.PACK_AB R7, R91, R101 ;  /* 0x000000655b07723e */ /* 0x008fe200000000ff */
[----:B------:R-:W-:Y:S01]  /*11ac0*/  FADD.FTZ R24, R128, R148 ;  /* 0x0000009480187221 */ /* 0x000fe20000010000 */
[----:B------:R-:W-:Y:S01]  /*11ad0*/  FADD.FTZ R3, R3, R146 ;  /* 0x0000009203037221 */ /* 0x000fe20000010000 */
[----:B------:R-:W-:Y:S01]  /*11ae0*/  FADD.FTZ R2, R129, R39 ;  /* 0x0000002781027221 */ /* 0x000fe20000010000 */
[----:B------:R-:W-:Y:S01]  /*11af0*/  IMAD.MOV.U32 R249, RZ, RZ, R250 ;  /* 0x000000fffff97224 */ /* 0x000fe200078e00fa */
[----:B------:R-:W-:-:S02]  /*11b00*/  MOV R160, R161 ;  /* 0x000000a100a07202 */ /* 0x000fc40000000f00 */
[----:B------:R-:W-:Y:S01]  /*11b10*/  HMMA.16816.F32 R104, R4, R16, R104 ;  /* 0x000000100468723c */ /* 0x000fe20000001868 */
[----:B------:R-:W-:Y:S01]  /*11b20*/  FADD.FTZ R0, R130, R0 ;  /* 0x0000000082007221 */ /* 0x000fe20000010000 */
[----:B------:R-:W-:Y:S02]  /*11b30*/  IMAD.MOV.U32 R161, RZ, RZ, R162 ;  /* 0x000000ffffa17224 */ /* 0x000fe400078e00a2 */
[----:B------:R-:W-:Y:S01]  /*11b40*/  FADD.FTZ R26, R198, R24 ;  /* 0x00000018c61a7221 */ /* 0x000fe20000010000 */
[----:B------:R-:W-:-:S03]  /*11b50*/  MOV R162, R163 ;  /* 0x000000a300a27202 */ /* 0x000fc60000000f00 */
[----:B------:R-:W-:Y:S01]  /*11b60*/  HMMA.16816.F32 R96, R4, R18, R96 ;  /* 0x000000120460723c */ /* 0x000fe20000001860 */
[----:B------:R-:W-:Y:S01]  /*11b70*/  FADD.FTZ R25, R184, R3 ;  /* 0x00000003b8197221 */ /* 0x000fe20000010000 */
[----:B------:R-:W-:Y:S02]  /*11b80*/  IMAD.MOV.U32 R163, RZ, RZ, R213 ;  /* 0x000000ffffa37224 */ /* 0x000fe400078e00d5 */
[----:B------:R-:W-:-:S04]  /*11b90*/  FADD.FTZ R24, R176, R2 ;  /* 0x00000002b0187221 */ /* 0x000fc80000010000 */
[----:B------:R-:W-:Y:S01]  /*11ba0*/  HMMA.16816.F32 R92, R4, R12, R92 ;  /* 0x0000000c045c723c */ /* 0x000fe2000000185c */
[----:B------:R-:W-:Y:S01]  /*11bb0*/  MOV R129, R196 ;  /* 0x000000c400817202 */ /* 0x000fe20000000f00 */
[----:B------:R-:W-:-:S06]  /*11bc0*/  FADD.FTZ R0, R177, R0 ;  /* 0x00000000b1007221 */ /* 0x000fcc0000010000 */
[----:B------:R-:W-:Y:S01]  /*11bd0*/  HMMA.16816.F32 R80, R4, R14, R80 ;  /* 0x0000000e0450723c */ /* 0x000fe20000001850 */
[----:B------:R-:W-:-:S07]  /*11be0*/  MOV R128, R197 ;  /* 0x000000c500807202 */ /* 0x000fce0000000f00 */
[----:B------:R-:W-:Y:S01]  /*11bf0*/  HMMA.16816.F32 R76, R4, R8, R76 ;  /* 0x00000008044c723c */ /* 0x000fe2000000184c */
[----:B------:R-:W-:-:S07]  /*11c00*/  MOV R196, R249 ;  /* 0x000000f900c47202 */ /* 0x000fce0000000f00 */
[----:B------:R-:W-:Y:S01]  /*11c10*/  HMMA.16816.F32 R56, R4, R10, R56 ;  /* 0x0000000a0438723c */ /* 0x000fe20000001838 */
[----:B------:R-:W-:-:S07]  /*11c20*/  FADD.FTZ R3, R201, R26 ;  /* 0x0000001ac9037221 */ /* 0x000fce0000010000 */
[C---:B----4-:R-:W-:Y:S08]  /*11c30*/  HMMA.16816.F32 R52, R4.reuse, R20, R52 ;  /* 0x000000140434723c */ /* 0x050ff00000001834 */
[----:B------:R-:W-:Y:S01]  /*11c40*/  HMMA.16816.F32 R48, R4, R22, R48 ;  /* 0x000000160430723c */ /* 0x000fe20000001830 */
[----:B------:R-:W-:Y:S01]  /*11c50*/  F2FP.F16.F32.PACK_AB R4, R108, R109 ;  /* 0x0000006d6c04723e */ /* 0x000fe200000000ff */
[----:B------:R1:W-:Y:S01]  /*11c60*/  LDSM.16.MT88.4 R144, [R112+0xb800] ;  /* 0x00b800007090783b */ /* 0x0003e20000004200 */
[----:B------:R-:W-:-:S02]  /*11c70*/  F2FP.F16.F32.PACK_AB R5, R85, R86 ;  /* 0x000000565505723e */ /* 0x000fc400000000ff */
[----:B------:R-:W-:Y:S01]  /*11c80*/  F2FP.F16.F32.PACK_AB R6, R111, R110 ;  /* 0x0000006e6f06723e */ /* 0x000fe200000000ff */
[----:B------:R-:W-:Y:S01]  /*11c90*/  MUFU.EX2 R36, R164 ;  /* 0x000000a400247308 */ /* 0x000fe20000000800 */
[----:B------:R-:W-:Y:S01]  /*11ca0*/  F2FP.F16.F32.PACK_AB R7, R89, R88 ;  /* 0x000000585907723e */ /* 0x000fe200000000ff */
[----:B------:R-:W-:Y:S01]  /*11cb0*/  IMAD.MOV.U32 R130, RZ, RZ, R123 ;  /* 0x000000ffff827224 */ /* 0x000fe200078e007b */
[----:B------:R-:W-:Y:S01]  /*11cc0*/  MOV R197, R190 ;  /* 0x000000be00c57202 */ /* 0x000fe20000000f00 */
[----:B------:R-:W-:Y:S01]  /*11cd0*/  FADD.FTZ R2, R185, R25 ;  /* 0x00000019b9027221 */ /* 0x000fe20000010000 */
[----:B------:R-:W-:Y:S01]  /*11ce0*/  IMAD.MOV.U32 R123, RZ, RZ, R199 ;  /* 0x000000ffff7b7224 */ /* 0x000fe200078e00c7 */
[----:B------:R-:W-:Y:S01]  /*11cf0*/  MOV R126, R162 ;  /* 0x000000a2007e7202 */ /* 0x000fe20000000f00 */
[----:B------:R-:W-:Y:S01]  /*11d00*/  IMAD.MOV.U32 R125, RZ, RZ, R163 ;  /* 0x000000ffff7d7224 */ /* 0x000fe200078e00a3 */
[C---:B------:R-:W-:Y:S01]  /*11d10*/  HMMA.16816.F32 R44, R4.reuse, R8, R44 ;  /* 0x00000008042c723c */ /* 0x040fe2000000182c */
[----:B------:R-:W-:Y:S01]  /*11d20*/  FADD.FTZ R8, R179, R24 ;  /* 0x00000018b3087221 */ /* 0x000fe20000010000 */
[----:B------:R-:W-:Y:S01]  /*11d30*/  FADD.FTZ R0, R178, R0 ;  /* 0x00000000b2007221 */ /* 0x000fe20000010000 */
[----:B------:R-:W-:Y:S01]  /*11d40*/  FADD.FTZ R9, R187, R3 ;  /* 0x00000003bb097221 */ /* 0x000fe20000010000 */
[----:B------:R-:W-:Y:S01]  /*11d50*/  IMAD.MOV.U32 R134, RZ, RZ, R196 ;  /* 0x000000ffff867224 */ /* 0x000fe200078e00c4 */
[----:B------:R-:W-:Y:S01]  /*11d60*/  MOV R133, R197 ;  /* 0x000000c500857202 */ /* 0x000fe20000000f00 */
[----:B------:R-:W-:Y:S01]  /*11d70*/  FADD.FTZ R3, R186, R2 ;  /* 0x00000002ba037221 */ /* 0x000fe20000010000 */
[----:B------:R-:W-:Y:S01]  /*11d80*/  MOV R127, R161 ;  /* 0x000000a1007f7202 */ /* 0x000fe20000000f00 */
[----:B------:R-:W-:Y:S01]  /*11d90*/  HMMA.16816.F32 R64, R4, R20, R64 ;  /* 0x000000140440723c */ /* 0x000fe20000001840 */
[----:B------:R-:W-:Y:S01]  /*11da0*/  FADD.FTZ R2, R125, R8 ;  /* 0x000000087d027221 */ /* 0x000fe20000010000 */
[----:B------:R-:W-:Y:S01]  /*11db0*/  MOV R135, R123 ;  /* 0x0000007b00877202 */ /* 0x000fe20000000f00 */
[----:B------:R-:W-:-:S02]  /*11dc0*/  IMAD.MOV.U32 R132, RZ, RZ, R160 ;  /* 0x000000ffff847224 */ /* 0x000fc400078e00a0 */
[----:B------:R-:W-:Y:S01]  /*11dd0*/  FADD.FTZ R0, R126, R0 ;  /* 0x000000007e007221 */ /* 0x000fe20000010000 */
[----:B------:R-:W-:Y:S01]  /*11de0*/  FADD.FTZ R3, R202, R3 ;  /* 0x00000003ca037221 */ /* 0x000fe20000010000 */
[----:B-1----:R-:W-:Y:S01]  /*11df0*/  MOV R112, R133 ;  /* 0x0000008500707202 */ /* 0x002fe20000000f00 */
[----:B------:R-:W-:Y:S01]  /*11e00*/  MUFU.EX2 R38, R166 ;  /* 0x000000a600267308 */ /* 0x000fe20000000800 */
[C---:B------:R-:W-:Y:S01]  /*11e10*/  HMMA.16816.F32 R68, R4.reuse, R16, R68 ;  /* 0x000000100444723c */ /* 0x040fe20000001844 */
[----:B------:R-:W-:Y:S01]  /*11e20*/  FADD.FTZ R2, R127, R2 ;  /* 0x000000027f027221 */ /* 0x000fe20000010000 */
[----:B------:R-:W-:Y:S01]  /*11e30*/  MOV R124, R134 ;  /* 0x00000086007c7202 */ /* 0x000fe20000000f00 */
[----:B------:R-:W-:Y:S01]  /*11e40*/  FADD.FTZ R0, R132, R0 ;  /* 0x0000000084007221 */ /* 0x000fe20000010000 */
[----:B------:R-:W-:Y:S01]  /*11e50*/  MUFU.EX2 R27, R142 ;  /* 0x0000008e001b7308 */ /* 0x000fe20000000800 */
[----:B------:R1:W5:Y:S03]  /*11e60*/  LDL.LU R250, [R1+0xc4] ;  /* 0x0000c40001fa7983 */ /* 0x0003660000300800 */
[----:B------:R-:W-:Y:S01]  /*11e70*/  HMMA.16816.F32 R60, R4, R18, R60 ;  /* 0x00000012043c723c */ /* 0x000fe2000000183c */
[----:B------:R-:W-:Y:S01]  /*11e80*/  IMAD.MOV.U32 R125, RZ, RZ, R135 ;  /* 0x000000ffff7d7224 */ /* 0x000fe200078e0087 */
[----:B------:R-:W-:-:S06]  /*11e90*/  MOV R126, R128 ;  /* 0x00000080007e7202 */ /* 0x000fcc0000000f00 */
[----:B------:R-:W-:Y:S01]  /*11ea0*/  HMMA.16816.F32 R40, R4, R12, R40 ;  /* 0x0000000c0428723c */ /* 0x000fe20000001828 */
[----:B------:R-:W-:Y:S01]  /*11eb0*/  MOV R127, R129 ;  /* 0x00000081007f7202 */ /* 0x000fe20000000f00 */
[----:B------:R-:W-:-:S06]  /*11ec0*/  FADD.FTZ R3, R195, R3 ;  /* 0x00000003c3037221 */ /* 0x000fcc0000010000 */
[----:B------:R-:W-:Y:S01]  /*11ed0*/  HMMA.16816.F32 R32, R4, R14, R32 ;  /* 0x0000000e0420723c */ /* 0x000fe20000001820 */
[----:B------:R-:W-:-:S07]  /*11ee0*/  FADD.FTZ R2, R112, R2 ;  /* 0x0000000270027221 */ /* 0x000fce0000010000 */
[C---:B------:R-:W-:Y:S08]  /*11ef0*/  HMMA.16816.F32 R28, R4.reuse, R10, R28 ;  /* 0x0000000a041c723c */ /* 0x040ff0000000181c */
[----:B------:R-:W-:Y:S01]  /*11f00*/  HMMA.16816.F32 R20, R4, R22, R72 ;  /* 0x000000160414723c */ /* 0x000fe20000001848 */
[----:B------:R-:W-:Y:S01]  /*11f10*/  FADD.FTZ R4, R203, R9 ;  /* 0x00000009cb047221 */ /* 0x000fe20000010000 */
[----:B------:R-:W-:Y:S01]  /*11f20*/  IMAD.MOV.U32 R128, RZ, RZ, R130 ;  /* 0x000000ffff807224 */ /* 0x000fe200078e0082 */
[----:B------:R-:W-:Y:S01]  /*11f30*/  MOV R129, R131 ;  /* 0x0000008300817202 */ /* 0x000fe20000000f00 */
[----:B------:R-:W-:Y:S01]  /*11f40*/  FADD.FTZ R0, R124, R0 ;  /* 0x000000007c007221 */ /* 0x000fe20000010000 */
[----:B------:R-:W-:Y:S01]  /*11f50*/  FADD.FTZ R4, R200, R4 ;  /* 0x00000004c8047221 */ /* 0x000fe20000010000 */
[----:B------:R-:W-:Y:S01]  /*11f60*/  MOV R130, R116 ;  /* 0x0000007400827202 */ /* 0x000fe20000000f00 */
[----:B------:R-:W-:Y:S01]  /*11f70*/  FADD.FTZ R3, R126, R3 ;  /* 0x000000037e037221 */ /* 0x000fe20000010000 */
[----:B------:R-:W-:-:S02]  /*11f80*/  IMAD.MOV.U32 R199, RZ, RZ, R189 ;  /* 0x000000ffffc77224 */ /* 0x000fc400078e00bd */
[----:B------:R-:W-:Y:S01]  /*11f90*/  FADD.FTZ R4, R125, R4 ;  /* 0x000000047d047221 */ /* 0x000fe20000010000 */
[----:B------:R-:W-:Y:S01]  /*11fa0*/  IMAD.MOV.U32 R131, RZ, RZ, R117 ;  /* 0x000000ffff837224 */ /* 0x000fe200078e0075 */
[----:B------:R-:W-:Y:S01]  /*11fb0*/  MOV R116, R118 ;  /* 0x0000007600747202 */ /* 0x000fe20000000f00 */
[----:B------:R-:W-:Y:S01]  /*11fc0*/  FADD.FTZ R2, R127, R2 ;  /* 0x000000027f027221 */ /* 0x000fe20000010000 */
[----:B------:R-:W-:Y:S01]  /*11fd0*/  MOV R117, R119 ;  /* 0x0000007700757202 */ /* 0x000fe20000000f00 */
[----:B------:R-:W-:Y:S01]  /*11fe0*/  FADD.FTZ R0, R128, R0 ;  /* 0x0000000080007221 */ /* 0x000fe20000010000 */
[----:B------:R-:W-:Y:S01]  /*11ff0*/  FADD.FTZ R4, R129, R4 ;  /* 0x0000000481047221 */ /* 0x000fe20000010000 */
[----:B------:R-:W-:Y:S01]  /*12000*/  IMAD.MOV.U32 R118, RZ, RZ, R120 ;  /* 0x000000ffff767224 */ /* 0x000fe200078e0078 */
[----:B------:R-:W-:Y:S01]  /*12010*/  MOV R119, R121 ;  /* 0x0000007900777202 */ /* 0x000fe20000000f00 */
[----:B------:R-:W-:Y:S01]  /*12020*/  FADD.FTZ R3, R130, R3 ;  /* 0x0000000382037221 */ /* 0x000fe20000010000 */
[----:B------:R-:W-:Y:S01]  /*12030*/  MOV R120, R122 ;  /* 0x0000007a00787202 */ /* 0x000fe20000000f00 */
[----:B------:R-:W-:Y:S01]  /*12040*/  FADD.FTZ R2, R131, R2 ;  /* 0x0000000283027221 */ /* 0x000fe20000010000 */
[----:B------:R-:W-:Y:S01]  /*12050*/  FADD.FTZ R0, R116, R0 ;  /* 0x0000000074007221 */ /* 0x000fe20000010000 */
[----:B------:R-:W-:-:S02]  /*12060*/  IMAD.MOV.U32 R121, RZ, RZ, R149 ;  /* 0x000000ffff797224 */ /* 0x000fc400078e0095 */
        /* <DEDUP_REMOVED lines=51> */
[----:B------:R-:W2:Y:S01]  /*123a0*/  LDSM.16.MT88.4 R188, [R191+0xb800] ;  /* 0x00b80000bfbc783b */ /* 0x000ea20000004200 */
[----:B------:R-:W-:Y:S01]  /*123b0*/  FADD.FTZ R4, R243, R4 ;  /* 0x00000004f3047221 */ /* 0x000fe20000010000 */
[----:B------:R-:W-:-:S02]  /*123c0*/  FADD.FTZ R3, R171, R3 ;  /* 0x00000003ab037221 */ /* 0x000fc40000010000 */
[----:B------:R-:W3:Y:S01]  /*123d0*/  LDSM.16.MT88.4 R160, [R84+0x3800] ;  /* 0x0038000054a0783b */ /* 0x000ee20000004200 */
[----:B------:R-:W-:Y:S01]  /*123e0*/  FADD.FTZ R2, R205, R2 ;  /* 0x00000002cd027221 */ /* 0x000fe20000010000 */
[----:B------:R-:W-:Y:S02]  /*123f0*/  FADD.FTZ R0, R175, R0 ;  /* 0x00000000af007221 */ /* 0x000fe40000010000 */
[----:B------:R-:W4:Y:S01]  /*12400*/  LDSM.16.MT88.4 R12, [R87+0x3800] ;  /* 0x00380000570c783b */ /* 0x000f220000004200 */
        /* <DEDUP_REMOVED lines=8> */
[----:B------:R-:W-:Y:S01]  /*12490*/  FADD.FTZ R2, R103, R2 ;  /* 0x0000000267027221 */ /* 0x000fe20000010000 */
[----:B------:R1:W5:Y:S01]  /*124a0*/  LDL.LU R244, [R1+0xc0] ;  /* 0x0000c00001f47983 */ /* 0x0003620000300800 */
[----:B------:R-:W1:Y:S01]  /*124b0*/  MUFU.EX2 R19, R159 ;  /* 0x0000009f00137308 */ /* 0x000e620000000800 */
[----:B------:R-:W-:-:S03]  /*124c0*/  FADD.FTZ R0, R100, R0 ;  /* 0x0000000064007221 */ /* 0x000fc60000010000 */
[----:B------:R-:W2:Y:S01]  /*124d0*/  MUFU.EX2 R17, R114 ;  /* 0x0000007200117308 */ /* 0x000ea20000000800 */
[----:B------:R-:W-:-:S03]  /*124e0*/  FADD.FTZ R4, R110, R4 ;  /* 0x000000046e047221 */ /* 0x000fc60000010000 */
[----:B------:R-:W2:Y:S01]  /*124f0*/  MUFU.EX2 R25, R193 ;  /* 0x000000c100197308 */ /* 0x000ea20000000800 */
[----:B------:R-:W-:-:S03]  /*12500*/  FADD.FTZ R3, R88, R3 ;  /* 0x0000000358037221 */ /* 0x000fc60000010000 */
[----:B------:R-:W3:Y:S01]  /*12510*/  MUFU.EX2 R6, R181 ;  /* 0x000000b500067308 */ /* 0x000ee20000000800 */
[----:B------:R-:W-:Y:S01]  /*12520*/  FADD.FTZ R2, R113, R2 ;  /* 0x0000000271027221 */ /* 0x000fe20000010000 */
[----:B------:R-:W-:Y:S02]  /*12530*/  FADD.FTZ R0, R101, R0 ;  /* 0x0000000065007221 */ /* 0x000fe40000010000 */
[----:B------:R-:W4:Y:S01]  /*12540*/  MUFU.EX2 R18, R141 ;  /* 0x0000008d00127308 */ /* 0x000f220000000800 */
[----:B------:R-:W-:-:S03]  /*12550*/  FADD.FTZ R4, R111, R4 ;  /* 0x000000046f047221 */ /* 0x000fc60000010000 */
[----:B------:R-:W4:Y:S01]  /*12560*/  MUFU.EX2 R7, R194 ;  /* 0x000000c200077308 */ /* 0x000f220000000800 */
[----:B------:R-:W-:-:S03]  /*12570*/  FADD.FTZ R3, R89, R3 ;  /* 0x0000000359037221 */ /* 0x000fc60000010000 */
[----:B------:R-:W4:Y:S01]  /*12580*/  MUFU.EX2 R10, R180 ;  /* 0x000000b4000a7308 */ /* 0x000f220000000800 */
[----:B------:R-:W-:Y:S01]  /*12590*/  FADD.FTZ R2, R115, R2 ;  /* 0x0000000273027221 */ /* 0x000fe20000010000 */
[----:B------:R-:W-:Y:S02]  /*125a0*/  FADD.FTZ R0, R91, R0 ;  /* 0x000000005b007221 */ /* 0x000fe40000010000 */
[----:B------:R-:W4:Y:S01]  /*125b0*/  MUFU.EX2 R11, R192 ;  /* 0x000000c0000b7308 */ /* 0x000f220000000800 */
[----:B-1----:R-:W-:Y:S01]  /*125c0*/  FADD.FTZ R4, R24, R4 ;  /* 0x0000000418047221 */ /* 0x002fe20000010000 */
[----:B------:R-:W-:Y:S02]  /*125d0*/  FADD.FTZ R3, R5, R3 ;  /* 0x0000000305037221 */ /* 0x000fe40000010000 */
[----:B------:R-:W1:Y:S01]  /*125e0*/  MUFU.EX2 R39, R165 ;  /* 0x000000a500277308 */ /* 0x000e620000000800 */
[----:B------:R-:W-:-:S03]  /*125f0*/  FADD.FTZ R2, R19, R2 ;  /* 0x0000000213027221 */ /* 0x000fc60000010000 */
[----:B------:R-:W-:Y:S04]  /*12600*/  MUFU.EX2 R37, R140 ;  /* 0x0000008c00257308 */ /* 0x000fe80000000800 */
[----:B------:R-:W1:Y:S01]  /*12610*/  MUFU.EX2 R16, R167 ;  /* 0x000000a700107308 */ /* 0x000e620000000800 */
[----:B--2---:R-:W-:Y:S01]  /*12620*/  FADD.FTZ R0, R17, R0 ;  /* 0x0000000011007221 */ /* 0x004fe20000010000 */
[----:B------:R-:W-:Y:S01]  /*12630*/  FADD.FTZ R4, R25, R4 ;  /* 0x0000000419047221 */ /* 0x000fe20000010000 */
[----:B---3--:R-:W-:Y:S01]  /*12640*/  FADD.FTZ R3, R6, R3 ;  /* 0x0000000306037221 */ /* 0x008fe20000010000 */
[----:B------:R-:W-:Y:S01]  /*12650*/  FADD.FTZ R2, R36, R2 ;  /* 0x0000000224027221 */ /* 0x000fe20000010000 */
[----:B----4-:R-:W-:Y:S01]  /*12660*/  FADD.FTZ R0, R18, R0 ;  /* 0x0000000012007221 */ /* 0x010fe20000010000 */
[----:B------:R-:W-:Y:S01]  /*12670*/  FADD.FTZ R4, R7, R4 ;  /* 0x0000000407047221 */ /* 0x000fe20000010000 */
[----:B------:R-:W-:Y:S01]  /*12680*/  FADD.FTZ R3, R10, R3 ;  /* 0x000000030a037221 */ /* 0x000fe20000010000 */
[----:B------:R-:W-:Y:S01]  /*12690*/  FADD.FTZ R2, R38, R2 ;  /* 0x0000000226027221 */ /* 0x000fe20000010000 */
[----:B------:R-:W-:Y:S01]  /*126a0*/  FADD.FTZ R0, R27, R0 ;  /* 0x000000001b007221 */ /* 0x000fe20000010000 */
[----:B------:R-:W-:Y:S01]  /*126b0*/  FADD.FTZ R4, R11, R4 ;  /* 0x000000040b047221 */ /* 0x000fe20000010000 */
[----:B------:R2:W5:Y:S01]  /*126c0*/  LDL.LU R215, [R1+0xbc] ;  /* 0x0000bc0001d77983 */ /* 0x0005620000300800 */
[----:B------:R-:W-:Y:S01]  /*126d0*/  F2FP.F16.F32.PACK_AB R196, R36, R19 ;  /* 0x0000001324c4723e */ /* 0x000fe200000000ff */
[C---:B-1----:R-:W-:Y:S01]  /*126e0*/  FADD.FTZ R2, R39.reuse, R2 ;  /* 0x0000000227027221 */ /* 0x042fe20000010000 */
[----:B------:R-:W-:Y:S01]  /*126f0*/  F2FP.F16.F32.PACK_AB R197, R18, R17 ;  /* 0x0000001112c5723e */ /* 0x000fe200000000ff */
[----:B------:R-:W-:Y:S01]  /*12700*/  FADD.FTZ R3, R16, R3 ;  /* 0x0000000310037221 */ /* 0x000fe20000010000 */
[----:B------:R-:W-:Y:S01]  /*12710*/  F2FP.F16.F32.PACK_AB R198, R39, R38 ;  /* 0x0000002627c6723e */ /* 0x000fe200000000ff */
[----:B------:R2:W5:Y:S01]  /*12720*/  LDL.LU R214, [R1+0xb8] ;  /* 0x0000b80001d67983 */ /* 0x0005620000300800 */
[----:B------:R-:W-:-:S02]  /*12730*/  F2FP.F16.F32.PACK_AB R199, R37, R27 ;  /* 0x0000001b25c7723e */ /* 0x000fc400000000ff */
[----:B------:R-:W-:Y:S01]  /*12740*/  F2FP.F16.F32.PACK_AB R200, R25, R24 ;  /* 0x0000001819c8723e */ /* 0x000fe200000000ff */
[----:B------:R2:W5:Y:S01]  /*12750*/  LDL.LU R213, [R1+0xb4] ;  /* 0x0000b40001d57983 */ /* 0x0005620000300800 */
[----:B------:R-:W-:Y:S02]  /*12760*/  F2FP.F16.F32.PACK_AB R201, R6, R5 ;  /* 0x0000000506c9723e */ /* 0x000fe400000000ff */
[----:B------:R-:W-:Y:S02]  /*12770*/  F2FP.F16.F32.PACK_AB R202, R11, R7 ;  /* 0x000000070bca723e */ /* 0x000fe400000000ff */
[----:B------:R-:W-:Y:S01]  /*12780*/  F2FP.F16.F32.PACK_AB R203, R16, R10 ;  /* 0x0000000a10cb723e */ /* 0x000fe200000000ff */
[----:B------:R-:W-:Y:S01]  /*12790*/  FADD.FTZ R0, R37, R0 ;  /* 0x0000000025007221 */ /* 0x000fe20000010000 */
        /* <DEDUP_REMOVED lines=21> */
[----:B------:R-:W-:Y:S01]  /*128f0*/  UISETP.LT.AND UP0, UPT, UR18, 0x2, UPT ;  /* 0x000000021200788c */ /* 0x000fe2000bf01270 */
[----:B------:R-:W-:Y:S01]  /*12900*/  MOV R248, 0x20 ;  /* 0x0000002000f87802 */ /* 0x000fe20000000f00 */
[----:B------:R-:W-:Y:S01]  /*12910*/  IMAD.MOV.U32 R170, RZ, RZ, R237 ;  /* 0x000000ffffaa7224 */ /* 0x000fe200078e00ed */
[----:B------:R-:W-:Y:S01]  /*12920*/  MOV R169, R235 ;  /* 0x000000eb00a97202 */ /* 0x000fe20000000f00 */
[----:B------:R-:W-:Y:S01]  /*12930*/  USEL UR18, UR18, 0x2, !UP0 ;  /* 0x0000000212127887 */ /* 0x000fe2000c000000 */
[----:B------:R-:W-:-:S02]  /*12940*/  MOV R171, R225 ;  /* 0x000000e100ab7202 */ /* 0x000fc40000000f00 */
[----:B------:R-:W-:Y:S01]  /*12950*/  MOV R172, R226 ;  /* 0x000000e200ac7202 */ /* 0x000fe20000000f00 */
[----:B--2---:R-:W-:-:S12]  /*12960*/  UIADD3 UR19, UPT, UPT, UR18, -0x3, URZ ;  /* 0xfffffffd12137890 */ /* 0x004fd8000fffe0ff */
.L_x_88:
[----:B------:R-:W-:-:S09]  /*12970*/  UISETP.GE.AND UP0, UPT, UR19, URZ, UPT ;  /* 0x000000ff1300728c */ /* 0x000fd2000bf06270 */
[----:B------:R-:W-:Y:S05]  /*12980*/  BRA.U !UP0, `(.L_x_90) ;  /* 0x0000004908207547 */ /* 0x000fea000b800000 */
[----:B------:R-:W2:Y:S04]  /*12990*/  LDL.LU R2, [R1+0xac] ;  /* 0x0000ac0001027983 */ /* 0x000ea80000300800 */
[----:B------:R-:W3:Y:S04]  /*129a0*/  LDL.LU R0, [R1+0xa4] ;  /* 0x0000a40001007983 */ /* 0x000ee80000300800 */
[----:B------:R-:W4:Y:S04]  /*129b0*/  LDL.LU R6, [R1+0x48] ;  /* 0x0000480001067983 */ /* 0x000f280000300800 */
[----:B------:R-:W4:Y:S01]  /*129c0*/  LDL.LU R5, [R1+0xa8] ;  /* 0x0000a80001057983 */ /* 0x000f220000300800 */
[----:B------:R-:W-:Y:S01]  /*129d0*/  IMAD.U32 R3, RZ, RZ, UR23 ;  /* 0x00000017ff037e24 */ /* 0x000fe2000f8e00ff */
[----:B------:R-:W-:Y:S01]  /*129e0*/  UIMAD.WIDE.U32 UR12, UR19, UR10, URZ ;  /* 0x0000000a130c72a5 */ /* 0x000fe2000f8e00ff */
[----:B-----5:R-:W-:Y:S01]  /*129f0*/  IMAD.SHL.U32 R240, R213, 0x40, RZ ;  /* 0x00000040d5f07824 */ /* 0x020fe200078e00ff */
[----:B------:R-:W-:Y:S01]  /*12a00*/  S2UR UR6, SR_CgaCtaId ;  /* 0x00000000000679c3 */ /* 0x000fe20000008800 */
[----:B------:R-:W-:Y:S01]  /*12a10*/  IMAD.MOV.U32 R241, RZ, RZ, 0x40 ;  /* 0x00000040fff17424 */ /* 0x000fe200078e00ff */
[----:B------:R-:W-:Y:S01]  /*12a20*/  MOV R243, 0x20 ;  /* 0x0000002000f37802 */ /* 0x000fe20000000f00 */
[----:B------:R-:W-:Y:S01]  /*12a30*/  IMAD.MOV.U32 R174, RZ, RZ, R169 ;  /* 0x000000ffffae7224 */ /* 0x000fe200078e00a9 */
[----:B------:R-:W-:Y:S01]  /*12a40*/  MOV R173, R170 ;  /* 0x000000aa00ad7202 */ /* 0x000fe20000000f00 */
[----:B------:R-:W-:Y:S01]  /*12a50*/  IMAD.MOV.U32 R168, RZ, RZ, R171 ;  /* 0x000000ffffa87224 */ /* 0x000fe200078e00ab */
[----:B------:R-:W-:-:S05]  /*12a60*/  SEL R241, R241, 0xffffffc0, !P6 ;  /* 0xffffffc0f1f17807 */ /* 0x000fca0007000000 */
[----:B------:R-:W-:Y:S01]  /*12a70*/  IMAD.IADD R245, R244, 0x1, R241 ;  /* 0x00000001f4f57824 */ /* 0x000fe200078e02f1 */
[----:B--2---:R-:W-:Y:S01]  /*12a80*/  ISETP.NE.AND P1, PT, R2, RZ, PT ;  /* 0x000000ff0200720c */ /* 0x004fe20003f25270 */
[----:B------:R-:W-:-:S03]  /*12a90*/  IMAD.U32 R2, RZ, RZ, UR24 ;  /* 0x00000018ff027e24 */ /* 0x000fc6000f8e00ff */
[----:B------:R-:W-:Y:S01]  /*12aa0*/  SEL R243, R243, 0xffffffe0, !P1 ;  /* 0xffffffe0f3f37807 */ /* 0x000fe20004800000 */
[----:B------:R-:W-:-:S04]  /*12ab0*/  IMAD.WIDE.U32 R2, R212, UR10, R2 ;  /* 0x0000000ad4027c25 */ /* 0x000fc8000f8e0002 */
[----:B---3--:R-:W-:Y:S01]  /*12ac0*/  IMAD.IADD R3, R0, 0x1, R3 ;  /* 0x0000000100037824 */ /* 0x008fe200078e0203 */
[----:B------:R-:W-:Y:S01]  /*12ad0*/  MOV R0, UR4 ;  /* 0x0000000400007c02 */ /* 0x000fe20008000f00 */
[----:B------:R-:W-:Y:S01]  /*12ae0*/  UIMAD UR4, UR25, UR4, URZ ;  /* 0x00000004190472a4 */ /* 0x000fe2000f8e02ff */
[----:B----4-:R-:W-:Y:S01]  /*12af0*/  LOP3.LUT R249, R5, 0x1e00, R6, 0xf8, !PT ;  /* 0x00001e0005f97812 */ /* 0x010fe200078ef806 */
[----:B------:R-:W-:Y:S02]  /*12b00*/  IMAD.IADD R246, R244, 0x1, R243 ;  /* 0x00000001f4f67824 */ /* 0x000fe400078e02f3 */
[----:B------:R-:W-:Y:S01]  /*12b10*/  IMAD.WIDE.U32 R2, R0, UR15, R2 ;  /* 0x0000000f00027c25 */ /* 0x000fe2000f8e0002 */
[----:B------:R-:W-:Y:S01]  /*12b20*/  UIMAD UR4, UR15, UR5, UR4 ;  /* 0x000000050f0472a4 */ /* 0x000fe2000f8e0204 */
[----:B------:R-:W1:Y:S02]  /*12b30*/  S2UR UR5, SR_CgaCtaId ;  /* 0x00000000000579c3 */ /* 0x000e640000008800 */
[----:B------:R-:W-:Y:S01]  /*12b40*/  IMAD.IADD R247, R243, 0x1, R245 ;  /* 0x00000001f3f77824 */ /* 0x000fe200078e02f5 */
[C---:B------:R-:W-:Y:S01]  /*12b50*/  IADD3 R0, P0, PT, R214.reuse, R2, RZ ;  /* 0x00000002d6007210 */ /* 0x040fe20007f1e0ff */
[----:B------:R-:W-:Y:S01]  /*12b60*/  IMAD.U32 R2, RZ, RZ, UR12 ;  /* 0x0000000cff027e24 */ /* 0x000fe2000f8e00ff */
[----:B------:R-:W-:-:S02]  /*12b70*/  LOP3.LUT R214, R214, 0x1c0, R240, 0xf8, !PT ;  /* 0x000001c0d6d67812 */ /* 0x000fc400078ef8f0 */
[----:B------:R-:W-:Y:S01]  /*12b80*/  IADD3.X R4, PT, PT, R3, UR4, RZ, P0, !PT ;  /* 0x0000000403047c10 */ /* 0x000fe200087fe4ff */
[----:B------:R-:W-:Y:S01]  /*12b90*/  UIMAD UR4, UR19, UR11, UR13 ;  /* 0x0000000b130472a4 */ /* 0x000fe2000f8e020d */
[----:B------:R-:W-:Y:S01]  /*12ba0*/  IMAD.U32 R3, RZ, RZ, UR13 ;  /* 0x0000000dff037e24 */ /* 0x000fe2000f8e00ff */
[----:B------:R-:W-:Y:S01]  /*12bb0*/  LOP3.LUT R213, R214, 0x8, R213, 0x78, !PT ;  /* 0x00000008d6d57812 */ /* 0x000fe200078e78d5 */
[----:B------:R-:W-:Y:S01]  /*12bc0*/  USHF.L.U64.HI UR11, UR10, 0x5, UR11 ;  /* 0x000000050a0b7899 */ /* 0x000fe2000801020b */
[C---:B------:R-:W-:Y:S01]  /*12bd0*/  SHF.L.U64.HI R4, R0.reuse, 0x1, R4 ;  /* 0x0000000100047819 */ /* 0x040fe20000010204 */
[----:B------:R-:W-:Y:S01]  /*12be0*/  USHF.L.U32 UR10, UR10, 0x5, URZ ;  /* 0x000000050a0a7899 */ /* 0x000fe200080006ff */
[----:B------:R-:W-:Y:S01]  /*12bf0*/  SHF.L.U32 R0, R0, 0x1, RZ ;  /* 0x0000000100007819 */ /* 0x000fe200000006ff */
[----:B------:R-:W-:Y:S01]  /*12c00*/  IMAD.U32 R3, RZ, RZ, UR4 ;  /* 0x00000004ff037e24 */ /* 0x000fe2000f8e00ff */
[----:B------:R-:W-:Y:S01]  /*12c10*/  LOP3.LUT R240, R240, 0x400, RZ, 0xc0, !PT ;  /* 0x00000400f0f07812 */ /* 0x000fe200078ec0ff */
[----:B------:R-:W-:Y:S01]  /*12c20*/  UMOV UR4, 0x400 ;  /* 0x0000040000047882 */ /* 0x000fe20000000000 */
[----:B------:R-:W-:Y:S01]  /*12c30*/  LEA R0, P0, R2, R0, 0x8 ;  /* 0x0000000002007211 */ /* 0x000fe200078040ff */
[----:B------:R-:W-:-:S02]  /*12c40*/  UIADD3 UR19, UPT, UPT, UR19, 0x1, URZ ;  /* 0x0000000113137890 */ /* 0x000fc4000fffe0ff */
[----:B------:R-:W-:Y:S01]  /*12c50*/  IMAD R240, R213, 0x2, R240 ;  /* 0x00000002d5f07824 */ /* 0x000fe200078e02f0 */
[----:B------:R-:W-:Y:S01]  /*12c60*/  LEA.HI.X R2, R2, R4, R3, 0x8, P0 ;  /* 0x0000000402027211 */ /* 0x000fe200000f4403 */
[----:B------:R-:W-:Y:S01]  /*12c70*/  IMAD.MOV.U32 R3, RZ, RZ, R172 ;  /* 0x000000ffff037224 */ /* 0x000fe200078e00ac */
[----:B------:R-:W-:Y:S01]  /*12c80*/  IADD3 R0, P0, PT, R0, UR8, RZ ;  /* 0x0000000800007c10 */ /* 0x000fe2000ff1e0ff */
[----:B-1----:R-:W-:Y:S01]  /*12c90*/  ULEA UR5, UR5, UR4, 0x18 ;  /* 0x0000000405057291 */ /* 0x002fe2000f8ec0ff */
[----:B------:R-:W-:Y:S02]  /*12ca0*/  UMOV UR8, 0x400 ;  /* 0x0000040000087882 */ /* 0x000fe40000000000 */
[----:B------:R-:W-:Y:S01]  /*12cb0*/  IADD3.X R252, PT, PT, R2, UR9, RZ, P0, !PT ;  /* 0x0000000902fc7c10 */ /* 0x000fe200087fe4ff */
[----:B------:R1:W-:Y:S01]  /*12cc0*/  STL [R1], R0 ;  /* 0x0000000001007387 */ /* 0x0003e20000100800 */
[----:B------:R-:W2:Y:S01]  /*12cd0*/  LDCU UR4, c[0x0][0x45c] ;  /* 0x00008b80ff0477ac */ /* 0x000ea20008000800 */
[----:B------:R-:W-:Y:S01]  /*12ce0*/  VIADD R242, R240, UR5 ;  /* 0x00000005f0f27c36 */ /* 0x000fe20008000000 */
[----:B------:R-:W-:Y:S01]  /*12cf0*/  LEA R249, R249, UR5, 0x1 ;  /* 0x00000005f9f97c11 */ /* 0x000fe2000f8e08ff */
[----:B------:R-:W-:-:S03]  /*12d00*/  ULEA UR6, UR6, UR8, 0x18 ;  /* 0x0000000806067291 */ /* 0x000fc6000f8ec0ff */
[C---:B------:R-:W-:Y:S02]  /*12d10*/  IADD3 R241, PT, PT, R242.reuse, R241, RZ ;  /* 0x000000f1f2f17210 */ /* 0x040fe40007ffe0ff */
[----:B------:R-:W-:-:S03]  /*12d20*/  IADD3 R242, PT, PT, R242, R243, RZ ;  /* 0x000000f3f2f27210 */ /* 0x000fc60007ffe0ff */
[----:B------:R-:W-:Y:S01]  /*12d30*/  IMAD.IADD R243, R243, 0x1, R241 ;  /* 0x00000001f3f37824 */ /* 0x000fe200078e02f1 */
[----:B------:R-:W-:Y:S06]  /*12d40*/  BRA `(.L_x_91) ;  /* 0x0000000000cc7947 */ /* 0x000fec0003800000 */
.L_x_93:
[----:B------:R-:W1:Y:S01]  /*12d50*/  LDC.64 R170, c[0x0][0x3b8] ;  /* 0x0000ee00ffaa7b82 */ /* 0x000e620000000a00 */
[----:B------:R-:W-:Y:S01]  /*12d60*/  UIADD3 UR8, UPT, UPT, UR19, -0x2, URZ ;  /* 0xfffffffe13087890 */ /* 0x000fe2000fffe0ff */
[C-C-:B-1----:R-:W-:Y:S05]  /*12d70*/  SHF.L.U64.HI R175, R170.reuse, 0x4, R171.reuse ;  /* 0x00000004aaaf7819 */ /* 0x142fea00000102ab */
[C---:B------:R-:W-:Y:S01]  /*12d80*/  IMAD.WIDE.U32 R204, R170.reuse, UR8, RZ ;  /* 0x00000008aacc7c25 */ /* 0x040fe2000f8e00ff */
[----:B------:R-:W-:Y:S03]  /*12d90*/  SHF.L.U64.HI R209, R170, 0x5, R171 ;  /* 0x00000005aad17819 */ /* 0x000fe600000102ab */
[----:B------:R-:W-:Y:S01]  /*12da0*/  IMAD R205, R171, UR8, R205 ;  /* 0x00000008abcd7c24 */ /* 0x000fe2000f8e02cd */
[----:B------:R-:W-:Y:S01]  /*12db0*/  LEA R206, P1, R204, R251, 0x8 ;  /* 0x000000fbccce7211 */ /* 0x000fe200078240ff */
[----:B------:R-:W-:Y:S03]  /*12dc0*/  IMAD.SHL.U32 R208, R170, 0x10, RZ ;  /* 0x00000010aad07824 */ /* 0x000fe600078e00ff */
[C-C-:B------:R-:W-:Y:S02]  /*12dd0*/  LEA.HI.X R207, R204.reuse, R250, R205.reuse, 0x8, P1 ;  /* 0x000000facccf7211 */ /* 0x140fe400008f44cd */
[CC--:B------:R-:W-:Y:S03]  /*12de0*/  LEA R2, P0, R204.reuse, R208.reuse, 0x7 ;  /* 0x000000d0cc027211 */ /* 0x0c0fe600078038ff */
[----:B------:R-:W-:Y:S01]  /*12df0*/  @!PT LDS RZ, [RZ] ;  /* 0x00000000fffff984 */ /* 0x000fe20000000800 */
[----:B------:R-:W-:Y:S01]  /*12e00*/  @!PT LDS RZ, [RZ] ;  /* 0x00000000fffff984 */ /* 0x000fe20000000800 */
[----:B------:R-:W-:Y:S01]  /*12e10*/  @!PT LDS RZ, [RZ] ;  /* 0x00000000fffff984 */ /* 0x000fe20000000800 */
[----:B------:R1:W-:Y:S01]  /*12e20*/  LDGSTS.E.BYPASS.LTC128B.128 [R249+0x4000], desc[UR16][R206.64] ;  /* 0x04000000cef97fae */ /* 0x0003e2000b981a10 */
[----:B------:R-:W-:Y:S01]  /*12e30*/  LEA.HI.X R172, R204, R175, R205, 0x7, P0 ;  /* 0x000000afccac7211 */ /* 0x000fe200000f3ccd */
[----:B------:R-:W-:Y:S01]  /*12e40*/  IMAD.SHL.U32 R205, R170, 0x20, RZ ;  /* 0x00000020aacd7824 */ /* 0x000fe200078e00ff */
[----:B------:R-:W-:Y:S02]  /*12e50*/  IADD3 R204, P0, PT, R2, R208, RZ ;  /* 0x000000d002cc7210 */ /* 0x000fe40007f1e0ff */
[----:B------:R-:W-:Y:S02]  /*12e60*/  LEA R169, P1, R170, R2, 0x6 ;  /* 0x00000002aaa97211 */ /* 0x000fe400078230ff */
[----:B------:R-:W-:Y:S01]  /*12e70*/  LEA R214, P2, R2, R251, 0x1 ;  /* 0x000000fb02d67211 */ /* 0x000fe200078408ff */
[----:B------:R-:W-:Y:S01]  /*12e80*/  IMAD.X R210, R172, 0x1, R175, P0 ;  /* 0x00000001acd27824 */ /* 0x000fe200000e06af */
[----:B------:R-:W-:Y:S02]  /*12e90*/  LEA.HI.X R171, R170, R172, R171, 0x6, P1 ;  /* 0x000000acaaab7211 */ /* 0x000fe400008f34ab */
[----:B------:R-:W-:Y:S02]  /*12ea0*/  IADD3 R170, P0, PT, R2, R205, RZ ;  /* 0x000000cd02aa7210 */ /* 0x000fe40007f1e0ff */
[-C--:B------:R-:W-:Y:S02]  /*12eb0*/  LEA R212, P1, R204, R251.reuse, 0x1 ;  /* 0x000000fbccd47211 */ /* 0x080fe400078208ff */
[-C--:B------:R-:W-:Y:S01]  /*12ec0*/  LEA.HI.X R215, R2, R250.reuse, R172, 0x1, P2 ;  /* 0x000000fa02d77211 */ /* 0x080fe200010f0cac */
[----:B------:R-:W-:Y:S01]  /*12ed0*/  IMAD.X R172, R172, 0x1, R209, P0 ;  /* 0x00000001acac7824 */ /* 0x000fe200000e06d1 */
[----:B------:R-:W-:Y:S02]  /*12ee0*/  LEA.HI.X R213, R204, R250, R210, 0x1, P1 ;  /* 0x000000faccd57211 */ /* 0x000fe400008f0cd2 */
[C---:B------:R-:W-:Y:S01]  /*12ef0*/  LEA R210, P4, R170.reuse, R251, 0x1 ;  /* 0x000000fbaad27211 */ /* 0x040fe200078808ff */
[----:B------:R2:W-:Y:S01]  /*12f00*/  LDGSTS.E.BYPASS.LTC128B.128 [R249+0x4800], desc[UR16][R214.64] ;  /* 0x04800000d6f97fae */ /* 0x0005e2000b981a10 */
[C---:B------:R-:W-:Y:S02]  /*12f10*/  IADD3 R2, P0, PT, R169.reuse, R205, RZ ;  /* 0x000000cda9027210 */ /* 0x040fe40007f1e0ff */
[C---:B------:R-:W-:Y:S01]  /*12f20*/  IADD3 R216, P1, PT, R169.reuse, R208, RZ ;  /* 0x000000d0a9d87210 */ /* 0x040fe20007f3e0ff */
[----:B------:R2:W-:Y:S01]  /*12f30*/  LDGSTS.E.BYPASS.LTC128B.128 [R249+0x5000], desc[UR16][R212.64] ;  /* 0x05000000d4f97fae */ /* 0x0005e2000b981a10 */
[C---:B------:R-:W-:Y:S02]  /*12f40*/  LEA.HI.X R211, R170.reuse, R250, R172, 0x1, P4 ;  /* 0x000000faaad37211 */ /* 0x040fe400020f0cac */
[----:B-1----:R-:W-:Y:S02]  /*12f50*/  IADD3 R207, P3, PT, R170, R208, RZ ;  /* 0x000000d0aacf7210 */ /* 0x002fe40007f7e0ff */
[-C--:B------:R-:W-:Y:S01]  /*12f60*/  LEA R208, P2, R169, R251.reuse, 0x1 ;  /* 0x000000fba9d07211 */ /* 0x080fe200078408ff */
[----:B------:R2:W-:Y:S02]  /*12f70*/  LDGSTS.E.BYPASS.LTC128B.128 [R249+0x5800], desc[UR16][R210.64] ;  /* 0x05800000d2f97fae */ /* 0x0005e4000b981a10 */
[----:B------:R-:W-:Y:S02]  /*12f80*/  IMAD.X R205, R172, 0x1, R175, P3 ;  /* 0x00000001accd7824 */ /* 0x000fe400018e06af */
[----:B------:R-:W-:Y:S01]  /*12f90*/  IMAD.X R172, R171, 0x1, R209, P0 ;  /* 0x00000001abac7824 */ /* 0x000fe200000e06d1 */
[-C--:B------:R-:W-:Y:S01]  /*12fa0*/  LEA.HI.X R209, R169, R250.reuse, R171, 0x1, P2 ;  /* 0x000000faa9d17211 */ /* 0x080fe200010f0cab */
[----:B------:R-:W-:Y:S01]  /*12fb0*/  IMAD.X R175, R171, 0x1, R175, P1 ;  /* 0x00000001abaf7824 */ /* 0x000fe200008e06af */
[CC--:B------:R-:W-:Y:S02]  /*12fc0*/  LEA R206, P2, R207.reuse, R251.reuse, 0x1 ;  /* 0x000000fbcfce7211 */ /* 0x0c0fe400078408ff */
[-C--:B------:R-:W-:Y:S02]  /*12fd0*/  LEA R204, P1, R216, R251.reuse, 0x1 ;  /* 0x000000fbd8cc7211 */ /* 0x080fe400078208ff */
[-C--:B------:R-:W-:Y:S02]  /*12fe0*/  LEA.HI.X R207, R207, R250.reuse, R205, 0x1, P2 ;  /* 0x000000facfcf7211 */ /* 0x080fe400010f0ccd */
[----:B------:R-:W-:Y:S02]  /*12ff0*/  LEA R170, P0, R2, R251, 0x1 ;  /* 0x000000fb02aa7211 */ /* 0x000fe400078008ff */
        /* <DEDUP_REMOVED lines=8> */
.L_x_91:
[----:B-1-3--:R-:W3:Y:S01]  /*13080*/  LDL R0, [R1] ;  /* 0x0000000001007983 */ /* 0x00aee20000100800 */
[----:B------:R-:W-:Y:S04]  /*13090*/  DEPBAR.LE SB0, 0x0 ;  /* 0x000080000000791a */ /* 0x000fe80000000000 */
[----:B------:R-:W-:Y:S01]  /*130a0*/  BAR.SYNC.DEFER_BLOCKING 0x0 ;  /* 0x0000000000007b1d */ /* 0x000fe20000010000 */
[----:B------:R-:W-:Y:S01]  /*130b0*/  IMAD.MOV.U32 R15, RZ, RZ, R252 ;  /* 0x000000ffff0f7224 */ /* 0x000fe200078e00fc */
[----:B------:R-:W-:Y:S01]  /*130c0*/  UISETP.NE.AND UP0, UPT, UR19, 0x1, UPT ;  /* 0x000000011300788c */ /* 0x000fe2000bf05270 */
[----:B---3--:R-:W-:Y:S01]  /*130d0*/  IMAD.MOV.U32 R14, RZ, RZ, R0 ;  /* 0x000000ffff0e7224 */ /* 0x008fe200078e0000 */
[----:B------:R-:W-:Y:S04]  /*130e0*/  IADD3 R4, P0, PT, R0, UR10, RZ ;  /* 0x0000000a00047c10 */ /* 0x000fe8000ff1e0ff */
[----:B------:R-:W-:Y:S01]  /*130f0*/  @!PT LDS RZ, [RZ] ;  /* 0x00000000fffff984 */ /* 0x000fe20000000800 */
[----:B------:R-:W-:Y:S01]  /*13100*/  @!PT LDS RZ, [RZ] ;  /* 0x00000000fffff984 */ /* 0x000fe20000000800 */
[----:B------:R-:W-:Y:S01]  /*13110*/  @!PT LDS RZ, [RZ] ;  /* 0x00000000fffff984 */ /* 0x000fe20000000800 */
[----:B------:R-:W-:Y:S01]  /*13120*/  LDGSTS.E.BYPASS.LTC128B.128 [R249+0x8000], desc[UR16][R14.64] ;  /* 0x080000000ef97fae */ /* 0x000fe2000b981a10 */
[----:B------:R-:W-:Y:S02]  /*13130*/  IADD3.X R5, PT, PT, R252, UR11, RZ, P0, !PT ;  /* 0x0000000bfc057c10 */ /* 0x000fe400087fe4ff */
[----:B------:R-:W-:Y:S04]  /*13140*/  IADD3 R12, P0, PT, R4, UR10, RZ ;  /* 0x0000000a040c7c10 */ /* 0x000fe8000ff1e0ff */
[----:B------:R-:W-:Y:S01]  /*13150*/  IADD3.X R13, PT, PT, R5, UR11, RZ, P0, !PT ;  /* 0x0000000b050d7c10 */ /* 0x000fe200087fe4ff */
[----:B------:R1:W-:Y:S01]  /*13160*/  LDGSTS.E.BYPASS.LTC128B.128 [R249+0x8800], desc[UR16][R4.64] ;  /* 0x0880000004f97fae */ /* 0x0003e2000b981a10 */
[----:B------:R-:W-:Y:S04]  /*13170*/  IADD3 R10, P0, PT, R12, UR10, RZ ;  /* 0x0000000a0c0a7c10 */ /* 0x000fe8000ff1e0ff */
[----:B------:R-:W-:Y:S02]  /*13180*/  IADD3.X R11, PT, PT, R13, UR11, RZ, P0, !PT ;  /* 0x0000000b0d0b7c10 */ /* 0x000fe400087fe4ff */
[----:B------:R-:W-:Y:S01]  /*13190*/  IADD3 R8, P0, PT, R10, UR10, RZ ;  /* 0x0000000a0a087c10 */ /* 0x000fe2000ff1e0ff */
[----:B------:R3:W-:Y:S03]  /*131a0*/  LDGSTS.E.BYPASS.LTC128B.128 [R249+0x9000], desc[UR16][R12.64] ;  /* 0x090000000cf97fae */ /* 0x0007e6000b981a10 */
[----:B------:R-:W-:Y:S02]  /*131b0*/  IADD3.X R9, PT, PT, R11, UR11, RZ, P0, !PT ;  /* 0x0000000b0b097c10 */ /* 0x000fe400087fe4ff */
[----:B------:R-:W-:Y:S03]  /*131c0*/  IADD3 R6, P0, PT, R8, UR10, RZ ;  /* 0x0000000a08067c10 */ /* 0x000fe6000ff1e0ff */
[----:B------:R-:W-:Y:S01]  /*131d0*/  LDGSTS.E.BYPASS.LTC128B.128 [R249+0x9800], desc[UR16][R10.64] ;  /* 0x098000000af97fae */ /* 0x000fe2000b981a10 */
[----:B------:R-:W-:Y:S07]  /*131e0*/  IADD3.X R7, PT, PT, R9, UR11, RZ, P0, !PT ;  /* 0x0000000b09077c10 */ /* 0x000fee00087fe4ff */
[----:B------:R-:W-:Y:S01]  /*131f0*/  LDGSTS.E.BYPASS.LTC128B.128 [R249+0xa000], desc[UR16][R8.64] ;  /* 0x0a00000008f97fae */ /* 0x000fe2000b981a10 */
[----:B-1----:R-:W-:Y:S04]  /*13200*/  IADD3 R4, P0, PT, R6, UR10, RZ ;  /* 0x0000000a06047c10 */ /* 0x002fe8000ff1e0ff */
[----:B------:R-:W-:Y:S03]  /*13210*/  IADD3.X R5, PT, PT, R7, UR11, RZ, P0, !PT ;  /* 0x0000000b07057c10 */ /* 0x000fe600087fe4ff */
[----:B------:R-:W-:Y:S01]  /*13220*/  LDGSTS.E.BYPASS.LTC128B.128 [R249+0xa800], desc[UR16][R6.64] ;  /* 0x0a80000006f97fae */ /* 0x000fe2000b981a10 */
[----:B---3--:R-:W-:Y:S04]  /*13230*/  IADD3 R12, P0, PT, R4, UR10, RZ ;  /* 0x0000000a040c7c10 */ /* 0x008fe8000ff1e0ff */
[----:B------:R-:W-:Y:S03]  /*13240*/  IADD3.X R13, PT, PT, R5, UR11, RZ, P0, !PT ;  /* 0x0000000b050d7c10 */ /* 0x000fe600087fe4ff */
[----:B------:R1:W-:Y:S08]  /*13250*/  LDGSTS.E.BYPASS.LTC128B.128 [R249+0xb000], desc[UR16][R4.64] ;  /* 0x0b00000004f97fae */ /* 0x0003f0000b981a10 */
[----:B------:R3:W-:Y:S08]  /*13260*/  LDGSTS.E.BYPASS.LTC128B.128 [R249+0xb800], desc[UR16][R12.64] ;  /* 0x0b8000000cf97fae */ /* 0x0007f0000b981a10 */
[----:B------:R-:W-:Y:S08]  /*13270*/  LDSM.16.M88.4 R128, [R244] ;  /* 0x00000000f480783b */ /* 0x000ff00000000200 */
[----:B------:R-:W1:Y:S08]  /*13280*/  LDSM.16.M88.4 R16, [R240+UR5+0x4000] ;  /* 0x00400005f010783b */ /* 0x000e700008000200 */
[----:B------:R-:W4:Y:S08]  /*13290*/  LDSM.16.M88.4 R124, [R244+0x2000] ;  /* 0x00200000f47c783b */ /* 0x000f300000000200 */
[----:B------:R-:W5:Y:S08]  /*132a0*/  LDSM.16.M88.4 R32, [R240+UR5+0x4800] ;  /* 0x00480005f020783b */ /* 0x000f700008000200 */
[----:B------:R-:W0:Y:S08]  /*132b0*/  LDGDEPBAR ;  /* 0x00000000000079af */ /* 0x000e300000000000 */
[----:B------:R-:W2:Y:S08]  /*132c0*/  LDSM.16.M88.4 R48, [R240+UR5+0x5000] ;  /* 0x00500005f030783b */ /* 0x000eb00008000200 */
[----:B------:R-:W2:Y:S01]  /*132d0*/  LDSM.16.M88.4 R64, [R240+UR5+0x5800] ;  /* 0x00580005f040783b */ /* 0x000ea20008000200 */
[-C--:B-1----:R-:W-:Y:S07]  /*132e0*/  HMMA.16816.F32 R4, R128, R16.reuse, RZ ;  /* 0x000000108004723c */ /* 0x082fee00000018ff */
[----:B------:R-:W1:Y:S01]  /*132f0*/  LDSM.16.M88.4 R80, [R240+UR5+0x6000] ;  /* 0x00600005f050783b */ /* 0x000e620008000200 */
[C---:B----4-:R-:W-:Y:S07]  /*13300*/  HMMA.16816.F32 R8, R124.reuse, R16, RZ ;  /* 0x000000107c08723c */ /* 0x050fee00000018ff */
[----:B------:R-:W4:Y:S01]  /*13310*/  LDSM.16.M88.4 R96, [R240+UR5+0x6800] ;  /* 0x00680005f060783b */ /* 0x000f220008000200 */
[-C--:B---3--:R-:W-:Y:S07]  /*13320*/  HMMA.16816.F32 R12, R124, R18.reuse, RZ ;  /* 0x000000127c0c723c */ /* 0x088fee00000018ff */
[----:B------:R-:W3:Y:S01]  /*13330*/  LDSM.16.M88.4 R112, [R240+UR5+0x7000] ;  /* 0x00700005f070783b */ /* 0x000ee20008000200 */
[C---:B------:R-:W-:Y:S07]  /*13340*/  HMMA.16816.F32 R16, R128.reuse, R18, RZ ;  /* 0x000000128010723c */ /* 0x040fee00000018ff */
[----:B------:R-:W3:Y:S01]  /*13350*/  LDSM.16.M88.4 R204, [R240+UR5+0x7800] ;  /* 0x00780005f0cc783b */ /* 0x000ee20008000200 */
[-C--:B-----5:R-:W-:Y:S07]  /*13360*/  HMMA.16816.F32 R20, R128, R32.reuse, RZ ;  /* 0x000000208014723c */ /* 0x0a0fee00000018ff */
[----:B------:R-:W-:Y:S01]  /*13370*/  LDSM.16.M88.4 R208, [R246] ;  /* 0x00000000f6d0783b */ /* 0x000fe20000000200 */
[C---:B------:R-:W-:Y:S07]  /*13380*/  HMMA.16816.F32 R24, R124.reuse, R32, RZ ;  /* 0x000000207c18723c */ /* 0x040fee00000018ff */
[----:B------:R-:W5:Y:S01]  /*13390*/  LDSM.16.M88.4 R212, [R242+0x4000] ;  /* 0x00400000f2d4783b */ /* 0x000f620000000200 */
[-C--:B------:R-:W-:Y:S07]  /*133a0*/  HMMA.16816.F32 R28, R124, R34.reuse, RZ ;  /* 0x000000227c1c723c */ /* 0x080fee00000018ff */
[----:B------:R-:W5:Y:S01]  /*133b0*/  LDSM.16.M88.4 R216, [R246+0x2000] ;  /* 0x00200000f6d8783b */ /* 0x000f620000000200 */
[C---:B------:R-:W-:Y:S07]  /*133c0*/  HMMA.16816.F32 R32, R128.reuse, R34, RZ ;  /* 0x000000228020723c */ /* 0x040fee00000018ff */
[----:B------:R-:W5:Y:S01]  /*133d0*/  LDSM.16.M88.4 R220, [R242+0x4800] ;  /* 0x00480000f2dc783b */ /* 0x000f620000000200 */
[-C--:B--2---:R-:W-:Y:S07]  /*133e0*/  HMMA.16816.F32 R36, R128, R48.reuse, RZ ;  /* 0x000000308024723c */ /* 0x084fee00000018ff */
[----:B------:R-:W-:Y:S01]  /*133f0*/  LDSM.16.M88.4 R224, [R242+0x5800] ;  /* 0x00580000f2e0783b */ /* 0x000fe20000000200 */
[C---:B------:R-:W-:Y:S07]  /*13400*/  HMMA.16816.F32 R40, R124.reuse, R48, RZ ;  /* 0x000000307c28723c */ /* 0x040fee00000018ff */
[----:B------:R-:W-:Y:S01]  /*13410*/  LDSM.16.M88.4 R228, [R242+0x6000] ;  /* 0x00600000f2e4783b */ /* 0x000fe20000000200 */
[-C--:B------:R-:W-:Y:S07]  /*13420*/  HMMA.16816.F32 R44, R124, R50.reuse, RZ ;  /* 0x000000327c2c723c */ /* 0x080fee00000018ff */
[----:B------:R-:W-:Y:S01]  /*13430*/  LDSM.16.M88.4 R232, [R242+0x6800] ;  /* 0x00680000f2e8783b */ /* 0x000fe20000000200 */
[C---:B------:R-:W-:Y:S07]  /*13440*/  HMMA.16816.F32 R48, R128.reuse, R50, RZ ;  /* 0x000000328030723c */ /* 0x040fee00000018ff */
[----:B------:R-:W-:Y:S01]  /*13450*/  LDSM.16.M88.4 R236, [R242+0x7000] ;  /* 0x00700000f2ec783b */ /* 0x000fe20000000200 */
        /* <DEDUP_REMOVED lines=8> */
[-C--:B----4-:R-:W-:Y:S08]  /*134e0*/  HMMA.16816.F32 R84, R128, R96.reuse, RZ ;  /* 0x000000608054723c */ /* 0x090ff000000018ff */
[C---:B------:R-:W-:Y:S08]  /*134f0*/  HMMA.16816.F32 R88, R124.reuse, R96, RZ ;  /* 0x000000607c58723c */ /* 0x040ff000000018ff */
[-C--:B------:R-:W-:Y:S08]  /*13500*/  HMMA.16816.F32 R92, R124, R98.reuse, RZ ;  /* 0x000000627c5c723c */ /* 0x080ff000000018ff */
[C---:B------:R-:W-:Y:S08]  /*13510*/  HMMA.16816.F32 R96, R128.reuse, R98, RZ ;  /* 0x000000628060723c */ /* 0x040ff000000018ff */
[-C--:B---3--:R-:W-:Y:S08]  /*13520*/  HMMA.16816.F32 R100, R128, R112.reuse, RZ ;  /* 0x000000708064723c */ /* 0x088ff000000018ff */
        /* <DEDUP_REMOVED lines=8> */
[-C--:B-----5:R-:W-:Y:S08]  /*135b0*/  HMMA.16816.F32 R4, R208, R212.reuse, R4 ;  /* 0x000000d4d004723c */ /* 0x0a0ff00000001804 */
        /* <DEDUP_REMOVED lines=13> */
[----:B------:R-:W1:Y:S07]  /*13690*/  LDSM.16.M88.4 R204, [R245] ;  /* 0x00000000f5cc783b */ /* 0x000e6e0000000200 */
        /* <DEDUP_REMOVED lines=15> */
[-C--:B------:R-:W-:Y:S08]  /*13790*/  HMMA.16816.F32 R100, R208, R236.reuse, R100 ;  /* 0x000000ecd064723c */ /* 0x080ff00000001864 */
[C---:B------:R-:W-:Y:S08]  /*137a0*/  HMMA.16816.F32 R104, R216.reuse, R236, R104 ;  /* 0x000000ecd868723c */ /* 0x040ff00000001868 */
[-C--:B------:R-:W-:Y:S08]  /*137b0*/  HMMA.16816.F32 R108, R216, R238.reuse, R108 ;  /* 0x000000eed86c723c */ /* 0x080ff0000000186c */
[C---:B------:R-:W-:Y:S01]  /*137c0*/  HMMA.16816.F32 R112, R208.reuse, R238, R112 ;  /* 0x000000eed070723c */ /* 0x040fe20000001870 */
[----:B------:R-:W5:Y:S07]  /*137d0*/  LDSM.16.M88.4 R236, [R241+0x5800] ;  /* 0x00580000f1ec783b */ /* 0x000f6e0000000200 */
[-C--:B--2---:R-:W-:Y:S08]  /*137e0*/  HMMA.16816.F32 R116, R208, R212.reuse, R116 ;  /* 0x000000d4d074723c */ /* 0x084ff00000001874 */
[C---:B------:R-:W-:Y:S08]  /*137f0*/  HMMA.16816.F32 R120, R216.reuse, R212, R120 ;  /* 0x000000d4d878723c */ /* 0x040ff00000001878 */
[-C--:B------:R-:W-:Y:S01]  /*13800*/  HMMA.16816.F32 R124, R216, R214.reuse, R124 ;  /* 0x000000d6d87c723c */ /* 0x080fe2000000187c */
[----:B------:R-:W2:Y:S07]  /*13810*/  LDSM.16.M88.4 R216, [R241+0x6000] ;  /* 0x00600000f1d8783b */ /* 0x000eae0000000200 */
[----:B------:R-:W-:Y:S01]  /*13820*/  HMMA.16816.F32 R128, R208, R214, R128 ;  /* 0x000000d6d080723c */ /* 0x000fe20000001880 */
[----:B------:R-:W2:Y:S07]  /*13830*/  LDSM.16.M88.4 R208, [R241+0x6800] ;  /* 0x00680000f1d0783b */ /* 0x000eae0000000200 */
[-C--:B-1----:R-:W-:Y:S01]  /*13840*/  HMMA.16816.F32 R4, R204, R220.reuse, R4 ;  /* 0x000000dccc04723c */ /* 0x082fe20000001804 */
[----:B------:R-:W1:Y:S07]  /*13850*/  LDSM.16.M88.4 R212, [R241+0x7000] ;  /* 0x00700000f1d4783b */ /* 0x000e6e0000000200 */
[C---:B---3--:R-:W-:Y:S08]  /*13860*/  HMMA.16816.F32 R8, R224.reuse, R220, R8 ;  /* 0x000000dce008723c */ /* 0x048ff00000001808 */
[-C--:B------:R-:W-:Y:S08]  /*13870*/  HMMA.16816.F32 R12, R224, R222.reuse, R12 ;  /* 0x000000dee00c723c */ /* 0x080ff0000000180c */
[C---:B------:R-:W-:Y:S01]  /*13880*/  HMMA.16816.F32 R16, R204.reuse, R222, R16 ;  /* 0x000000decc10723c */ /* 0x040fe20000001810 */
[----:B------:R-:W3:Y:S07]  /*13890*/  LDSM.16.M88.4 R220, [R241+0x7800] ;  /* 0x00780000f1dc783b */ /* 0x000eee0000000200 */
[-C--:B----4-:R-:W-:Y:S08]  /*138a0*/  HMMA.16816.F32 R20, R204, R228.reuse, R20 ;  /* 0x000000e4cc14723c */ /* 0x090ff00000001814 */
[C---:B------:R-:W-:Y:S08]  /*138b0*/  HMMA.16816.F32 R24, R224.reuse, R228, R24 ;  /* 0x000000e4e018723c */ /* 0x040ff00000001818 */
[-C--:B------:R-:W-:Y:S08]  /*138c0*/  HMMA.16816.F32 R28, R224, R230.reuse, R28 ;  /* 0x000000e6e01c723c */ /* 0x080ff0000000181c */
[C---:B------:R-:W-:Y:S01]  /*138d0*/  HMMA.16816.F32 R32, R204.reuse, R230, R32 ;  /* 0x000000e6cc20723c */ /* 0x040fe20000001820 */
[----:B------:R-:W-:Y:S07]  /*138e0*/  LDSM.16.M88.4 R228, [R247] ;  /* 0x00000000f7e4783b */ /* 0x000fee0000000200 */
[-C--:B-----5:R-:W-:Y:S08]  /*138f0*/  HMMA.16816.F32 R36, R204, R232.reuse, R36 ;  /* 0x000000e8cc24723c */ /* 0x0a0ff00000001824 */
        /* <DEDUP_REMOVED lines=23> */
[----:B------:R-:W-:Y:S07]  /*13a70*/  LDSM.16.M88.4 R212, [R243+0x6000] ;  /* 0x00600000f3d4783b */ /* 0x000fee0000000200 */
[-C--:B---3--:R-:W-:Y:S08]  /*13a80*/  HMMA.16816.F32 R116, R204, R220.reuse, R116 ;  /* 0x000000dccc74723c */ /* 0x088ff00000001874 */
[C---:B------:R-:W-:Y:S08]  /*13a90*/  HMMA.16816.F32 R120, R224.reuse, R220, R120 ;  /* 0x000000dce078723c */ /* 0x040ff00000001878 */
[-C--:B------:R-:W-:Y:S01]  /*13aa0*/  HMMA.16816.F32 R124, R224, R222.reuse, R124 ;  /* 0x000000dee07c723c */ /* 0x080fe2000000187c */
[----:B------:R-:W-:Y:S07]  /*13ab0*/  LDSM.16.M88.4 R224, [R243+0x7000] ;  /* 0x00700000f3e0783b */ /* 0x000fee0000000200 */
[----:B------:R-:W-:Y:S01]  /*13ac0*/  HMMA.16816.F32 R128, R204, R222, R128 ;  /* 0x000000decc80723c */ /* 0x000fe20000001880 */
[----:B------:R-:W1:Y:S07]  /*13ad0*/  LDSM.16.M88.4 R204, [R243+0x5000] ;  /* 0x00500000f3cc783b */ /* 0x000e6e0000000200 */
[-C--:B----4-:R-:W-:Y:S01]  /*13ae0*/  HMMA.16816.F32 R4, R228, R232.reuse, R4 ;  /* 0x000000e8e404723c */ /* 0x090fe20000001804 */
[----:B------:R-:W3:Y:S07]  /*13af0*/  LDSM.16.M88.4 R220, [R243+0x6800] ;  /* 0x00680000f3dc783b */ /* 0x000eee0000000200 */
[C---:B-----5:R-:W-:Y:S08]  /*13b00*/  HMMA.16816.F32 R8, R236.reuse, R232, R8 ;  /* 0x000000e8ec08723c */ /* 0x060ff00000001808 */
[-C--:B------:R-:W-:Y:S03]  /*13b10*/  HMMA.16816.F32 R12, R236, R234.reuse, R12 ;  /* 0x000000eaec0c723c */ /* 0x080fe6000000180c */
[----:B------:R-:W-:Y:S02]  /*13b20*/  FMNMX3.FTZ R170, R3, R4, R5, !PT ;  /* 0x0000000403aa7276 */ /* 0x000fe40007810005 */
[----:B------:R-:W-:Y:S03]  /*13b30*/  FMNMX3.FTZ R169, R168, R6, R7, !PT ;  /* 0x00000006a8a97276 */ /* 0x000fe60007810007 */
[C---:B------:R-:W-:Y:S01]  /*13b40*/  HMMA.16816.F32 R16, R228.reuse, R234, R16 ;  /* 0x000000eae410723c */ /* 0x040fe20000001810 */
[----:B------:R-:W4:Y:S01]  /*13b50*/  LDSM.16.M88.4 R232, [R243+0x7800] ;  /* 0x00780000f3e8783b */ /* 0x000f220000000200 */
[----:B------:R-:W-:Y:S04]  /*13b60*/  DEPBAR.LE SB0, 0x0 ;  /* 0x000080000000791a */ /* 0x000fe80000000000 */
[----:B------:R-:W-:Y:S02]  /*13b70*/  FMNMX3.FTZ R2, R173, R8, R9, !PT ;  /* 0x00000008ad027276 */ /* 0x000fe40007810009 */
[-C--:B--2---:R-:W-:Y:S01]  /*13b80*/  HMMA.16816.F32 R20, R228, R216.reuse, R20 ;  /* 0x000000d8e414723c */ /* 0x084fe20000001814 */
[----:B------:R-:W-:Y:S04]  /*13b90*/  BAR.SYNC.DEFER_BLOCKING 0x0 ;  /* 0x0000000000007b1d */ /* 0x000fe80000010000 */
[----:B------:R-:W-:Y:S02]  /*13ba0*/  FMNMX3.FTZ R0, R174, R10, R11, !PT ;  /* 0x0000000aae007276 */ /* 0x000fe4000781000b */
[----:B------:R-:W-:Y:S01]  /*13bb0*/  FMNMX3.FTZ R2, R2, R12, R13, !PT ;  /* 0x0000000c02027276 */ /* 0x000fe2000781000d */
[C---:B------:R-:W-:Y:S04]  /*13bc0*/  HMMA.16816.F32 R24, R236.reuse, R216, R24 ;  /* 0x000000d8ec18723c */ /* 0x040fe80000001818 */
[----:B------:R-:W-:Y:S02]  /*13bd0*/  FMNMX3.FTZ R0, R0, R14, R15, !PT ;  /* 0x0000000e00007276 */ /* 0x000fe4000781000f */
[----:B------:R-:W-:Y:S02]  /*13be0*/  FMNMX3.FTZ R170, R170, R16, R17, !PT ;  /* 0x00000010aaaa7276 */ /* 0x000fe40007810011 */
[-C--:B------:R-:W-:Y:S03]  /*13bf0*/  HMMA.16816.F32 R28, R236, R218.reuse, R28 ;  /* 0x000000daec1c723c */ /* 0x080fe6000000181c */
[----:B------:R-:W-:Y:S02]  /*13c00*/  FMNMX3.FTZ R169, R169, R18, R19, !PT ;  /* 0x00000012a9a97276 */ /* 0x000fe40007810013 */
[----:B------:R-:W-:Y:S03]  /*13c10*/  FMNMX3.FTZ R217, R170, R20, R21, !PT ;  /* 0x00000014aad97276 */ /* 0x000fe60007810015 */
[C---:B------:R-:W-:Y:S04]  /*13c20*/  HMMA.16816.F32 R32, R228.reuse, R218, R32 ;  /* 0x000000dae420723c */ /* 0x040fe80000001820 */
[----:B------:R-:W-:Y:S02]  /*13c30*/  FMNMX3.FTZ R219, R2, R24, R25, !PT ;  /* 0x0000001802db7276 */ /* 0x000fe40007810019 */
[----:B------:R-:W-:Y:S02]  /*13c40*/  FMNMX3.FTZ R0, R0, R26, R27, !PT ;  /* 0x0000001a00007276 */ /* 0x000fe4000781001b */
[-C--:B-1----:R-:W-:Y:S03]  /*13c50*/  HMMA.16816.F32 R36, R228, R204.reuse, R36 ;  /* 0x000000cce424723c */ /* 0x082fe60000001824 */
        /* <DEDUP_REMOVED lines=36> */
[-C--:B---3--:R-:W-:Y:S03]  /*13ea0*/  HMMA.16816.F32 R84, R228, R220.reuse, R84 ;  /* 0x000000dce454723c */ /* 0x088fe60000001854 */
        /* <DEDUP_REMOVED lines=23> */
[-C--:B----4-:R-:W-:Y:S03]  /*14020*/  HMMA.16816.F32 R116, R228, R232.reuse, R116 ;  /* 0x000000e8e474723c */ /* 0x090fe60000001874 */
        /* <DEDUP_REMOVED lines=8> */
[----:B------:R-:W-:Y:S04]  /*140b0*/  HMMA.16816.F32 R128, R228, R234, R128 ;  /* 0x000000eae480723c */ /* 0x000fe80000001880 */
[----:B------:R-:W-:Y:S02]  /*140c0*/  FMNMX3.FTZ R219, R219, R120, R121, !PT ;  /* 0x00000078dbdb7276 */ /* 0x000fe40007810079 */
[----:B------:R-:W-:Y:S05]  /*140d0*/  FMNMX3.FTZ R0, R0, R122, R123, !PT ;  /* 0x0000007a00007276 */ /* 0x000fea000781007b */
[----:B------:R-:W-:Y:S02]  /*140e0*/  FMNMX3.FTZ R219, R219, R124, R125, !PT ;  /* 0x0000007cdbdb7276 */ /* 0x000fe4000781007d */
[----:B------:R-:W-:Y:S06]  /*140f0*/  FMNMX3.FTZ R0, R0, R126, R127, !PT ;  /* 0x0000007e00007276 */ /* 0x000fec000781007f */
[----:B------:R-:W-:Y:S02]  /*14100*/  FMNMX3.FTZ R217, R217, R128, R129, !PT ;  /* 0x00000080d9d97276 */ /* 0x000fe40007810081 */
[----:B------:R-:W-:Y:S01]  /*14110*/  FMNMX3.FTZ R218, R2, R130, R131, !PT ;  /* 0x0000008202da7276 */ /* 0x000fe20007810083 */
[----:B------:R-:W-:Y:S06]  /*14120*/  BRA.U.ANY UP0, `(.L_x_93) ;  /* 0xffffffed00087547 */ /* 0x000fec000b93ffff */
.L_x_92:
[----:B------:R-:W1:Y:S01]  /*14130*/  SHFL.BFLY PT, R172, R217, 0x2, 0x1f ;  /* 0x0c401f00d9ac7f89 */ /* 0x000e6200000e0000 */
[----:B------:R-:W-:Y:S07]  /*14140*/  UIADD3 UR19, UPT, UPT, UR19, -0x1, URZ ;  /* 0xffffffff13137890 */ /* 0x000fee000fffe0ff */
[----:B--2---:R-:W2:Y:S01]  /*14150*/  SHFL.BFLY PT, R170, R219, 0x2, 0x1f ;  /* 0x0c401f00dbaa7f89 */ /* 0x004ea200000e0000 */
[----:B------:R-:W-:Y:S07]  /*14160*/  UISETP.NE.AND UP0, UPT, UR19, URZ, UPT ;  /* 0x000000ff1300728c */ /* 0x000fee000bf05270 */
[----:B------:R-:W3:Y:S08]  /*14170*/  SHFL.BFLY PT, R2, R0, 0x2, 0x1f ;  /* 0x0c401f0000027f89 */ /* 0x000ef000000e0000 */
[----:B------:R-:W4:Y:S01]  /*14180*/  SHFL.BFLY PT, R171, R218, 0x2, 0x1f ;  /* 0x0c401f00daab7f89 */ /* 0x000f2200000e0000 */
[----:B------:R-:W5:Y:S02]  /*14190*/  S2R R205, SR_TID.X ;  /* 0x0000000000cd7919 */ /* 0x000f640000002100 */
[----:B-----5:R-:W-:Y:S02]  /*141a0*/  MOV R213, R205 ;  /* 0x000000cd00d57202 */ /* 0x020fe40000000f00 */
[----:B-1----:R-:W-:Y:S02]  /*141b0*/  FMNMX.FTZ R172, R217, R172, !PT ;  /* 0x000000acd9ac7209 */ /* 0x002fe40007810000 */
[----:B--2---:R-:W-:Y:S02]  /*141c0*/  FMNMX.FTZ R170, R219, R170, !PT ;  /* 0x000000aadbaa7209 */ /* 0x004fe40007810000 */
        /* <DEDUP_REMOVED lines=60> */
[--C-:B------:R-:W-:Y:S01]  /*14590*/  FFMA.FTZ R9, R9, UR4, -R217.reuse ;  /* 0x0000000409097c23 */ /* 0x100fe200080108d9 */
[----:B------:R-:W-:Y:S01]  /*145a0*/  SEL R175, R248, 0xffffffe0, !P0 ;  /* 0xffffffe0f8af7807 */ /* 0x000fe20004000000 */
[----:B------:R-:W-:Y:S07]  /*145b0*/  FFMA.FTZ R13, R13, UR4, -R217 ;  /* 0x000000040d0d7c23 */ /* 0x000fee00080108d9 */
[----:B------:R4:W-:Y:S01]  /*145c0*/  MUFU.EX2 R231, R16 ;  /* 0x0000001000e77308 */ /* 0x0009e20000000800 */
[--C-:B------:R-:W-:Y:S01]  /*145d0*/  FFMA.FTZ R14, R14, UR4, -R219.reuse ;  /* 0x000000040e0e7c23 */ /* 0x100fe200080108db */
[----:B------:R-:W-:Y:S01]  /*145e0*/  FFMA.FTZ R15, R15, UR4, -R219 ;  /* 0x000000040f0f7c23 */ /* 0x000fe200080108db */
[--C-:B------:R-:W-:Y:S07]  /*145f0*/  FFMA.FTZ R12, R12, UR4, -R217.reuse ;  /* 0x000000040c0c7c23 */ /* 0x100fee00080108d9 */
        /* <DEDUP_REMOVED lines=21> */
[C---:B------:R-:W-:Y:S01]  /*14750*/  FMUL.FTZ R135, R3.reuse, R135 ;  /* 0x0000008703877220 */ /* 0x040fe20000410000 */
[----:B---3--:R-:W-:Y:S01]  /*14760*/  F2FP.F16.F32.PACK_AB R183, R228, R174 ;  /* 0x000000aee4b7723e */ /* 0x008fe200000000ff */
[----:B------:R-:W-:Y:S07]  /*14770*/  FMUL.FTZ R19, R3, R191 ;  /* 0x000000bf03137220 */ /* 0x000fee0000410000 */
[----:B------:R2:W3:Y:S01]  /*14780*/  MUFU.EX2 R238, R9 ;  /* 0x0000000900ee7308 */ /* 0x0004e20000000800 */
[--C-:B------:R-:W-:Y:S01]  /*14790*/  FFMA.FTZ R57, R57, UR4, -R217.reuse ;  /* 0x0000000439397c23 */ /* 0x100fe200080108d9 */
[--C-:B------:R-:W-:Y:S01]  /*147a0*/  FFMA.FTZ R36, R36, UR4, -R216.reuse ;  /* 0x0000000424247c23 */ /* 0x100fe200080108d8 */
[----:B------:R-:W-:Y:S07]  /*147b0*/  FFMA.FTZ R37, R37, UR4, -R216 ;  /* 0x0000000425257c23 */ /* 0x000fee00080108d8 */
[----:B------:R5:W-:Y:S01]  /*147c0*/  MUFU.EX2 R222, R10 ;  /* 0x0000000a00de7308 */ /* 0x000be20000000800 */
[--C-:B------:R-:W-:Y:S01]  /*147d0*/  FFMA.FTZ R38, R38, UR4, -R218.reuse ;  /* 0x0000000426267c23 */ /* 0x100fe200080108da */
[----:B------:R-:W-:Y:S01]  /*147e0*/  FFMA.FTZ R39, R39, UR4, -R218 ;  /* 0x0000000427277c23 */ /* 0x000fe200080108da */
[-C--:B------:R-:W-:Y:S07]  /*147f0*/  HMMA.16816.F32 R4, R180, R204.reuse, R4 ;  /* 0x000000ccb404723c */ /* 0x080fee0000001804 */
[----:B------:R1:W1:Y:S10]  /*14800*/  MUFU.EX2 R236, R11 ;  /* 0x0000000b00ec7308 */ /* 0x0002740000000800 */
[----:B------:R1:W-:Y:S01]  /*14810*/  MUFU.EX2 R226, R13 ;  /* 0x0000000d00e27308 */ /* 0x0003e20000000800 */
[C---:B----4-:R-:W-:Y:S01]  /*14820*/  FMUL.FTZ R8, R2.reuse, R176 ;  /* 0x000000b002087220 */ /* 0x050fe20000410000 */
[----:B--2---:R-:W-:Y:S01]  /*14830*/  FMUL.FTZ R9, R2, R177 ;  /* 0x000000b102097220 */ /* 0x004fe20000410000 */
[----:B---3--:R-:W-:Y:S07]  /*14840*/  F2FP.F16.F32.PACK_AB R176, R238, R221 ;  /* 0x000000ddeeb0723e */ /* 0x008fee00000000ff */
[----:B------:R2:W-:Y:S01]  /*14850*/  MUFU.EX2 R230, R14 ;  /* 0x0000000e00e67308 */ /* 0x0005e20000000800 */
[----:B------:R-:W-:Y:S01]  /*14860*/  FMUL.FTZ R136, R2, R136 ;  /* 0x0000008802887220 */ /* 0x000fe20000410000 */
[----:B-----5:R-:W-:Y:S01]  /*14870*/  FMUL.FTZ R10, R0, R178 ;  /* 0x000000b2000a7220 */ /* 0x020fe20000410000 */
[----:B------:R-:W-:Y:S07]  /*14880*/  FMUL.FTZ R137, R2, R137 ;  /* 0x0000008902897220 */ /* 0x000fee0000410000 */
[----:B------:R-:W3:Y:S01]  /*14890*/  MUFU.EX2 R227, R15 ;  /* 0x0000000f00e37308 */ /* 0x000ee20000000800 */
[C---:B------:R-:W-:Y:S01]  /*148a0*/  FMUL.FTZ R138, R0.reuse, R138 ;  /* 0x0000008a008a7220 */ /* 0x040fe20000410000 */
[----:B-1----:R-:W-:Y:S01]  /*148b0*/  FMUL.FTZ R11, R0, R179 ;  /* 0x000000b3000b7220 */ /* 0x002fe20000410000 */
[----:B------:R-:W-:Y:S07]  /*148c0*/  F2FP.F16.F32.PACK_AB R177, R236, R222 ;  /* 0x000000deecb1723e */ /* 0x000fee00000000ff */
[----:B------:R-:W1:Y:S01]  /*148d0*/  MUFU.EX2 R237, R12 ;  /* 0x0000000c00ed7308 */ /* 0x000e620000000800 */
[----:B------:R-:W-:Y:S01]  /*148e0*/  FMUL.FTZ R139, R0, R139 ;  /* 0x0000008b008b7220 */ /* 0x000fe20000410000 */
[C---:B------:R-:W-:Y:S01]  /*148f0*/  FMUL.FTZ R13, R2.reuse, R185 ;  /* 0x000000b9020d7220 */ /* 0x040fe20000410000 */
[C---:B------:R-:W-:Y:S01]  /*14900*/  FMUL.FTZ R140, R2.reuse, R140 ;  /* 0x0000008c028c7220 */ /* 0x040fe20000410000 */
[----:B------:R-:W-:Y:S01]  /*14910*/  FMUL.FTZ R141, R2, R141 ;  /* 0x0000008d028d7220 */ /* 0x000fe20000410000 */
[C---:B------:R-:W-:Y:S01]  /*14920*/  FMUL.FTZ R142, R0.reuse, R142 ;  /* 0x0000008e008e7220 */ /* 0x040fe20000410000 */
[C---:B--2---:R-:W-:Y:S01]  /*14930*/  FMUL.FTZ R14, R0.reuse, R186 ;  /* 0x000000ba000e7220 */ /* 0x044fe20000410000 */
[----:B------:R-:W-:Y:S01]  /*14940*/  FMUL.FTZ R143, R0, R143 ;  /* 0x0000008f008f7220 */ /* 0x000fe20000410000 */
[C---:B------:R-:W-:Y:S01]  /*14950*/  FMUL.FTZ R144, R168.reuse, R144 ;  /* 0x00000090a8907220 */ /* 0x040fe20000410000 */
[----:B------:R-:W-:Y:S01]  /*14960*/  FMUL.FTZ R145, R168, R145 ;  /* 0x00000091a8917220 */ /* 0x000fe20000410000 */
[----:B---3--:R-:W-:Y:S01]  /*14970*/  F2FP.F16.F32.PACK_AB R179, R227, R230 ;  /* 0x000000e6e3b3723e */ /* 0x008fe200000000ff */
[----:B------:R-:W-:Y:S01]  /*14980*/  FMUL.FTZ R15, R0, R187 ;  /* 0x000000bb000f7220 */ /* 0x000fe20000410000 */
[C---:B------:R-:W-:Y:S01]  /*14990*/  FMUL.FTZ R146, R3.reuse, R146 ;  /* 0x0000009203927220 */ /* 0x040fe20000410000 */
[----:B------:R-:W-:Y:S01]  /*149a0*/  FMUL.FTZ R147, R3, R147 ;  /* 0x0000009303937220 */ /* 0x000fe20000410000 */
[----:B-1----:R-:W-:Y:S01]  /*149b0*/  F2FP.F16.F32.PACK_AB R178, R226, R237 ;  /* 0x000000ede2b2723e */ /* 0x002fe200000000ff */
[--C-:B------:R-:W-:Y:S01]  /*149c0*/  FFMA.FTZ R49, R49, UR4, -R216.reuse ;  /* 0x0000000431317c23 */ /* 0x100fe200080108d8 */
[--C-:B------:R-:W-:Y:S01]  /*149d0*/  FFMA.FTZ R44, R44, UR4, -R217.reuse ;  /* 0x000000042c2c7c23 */ /* 0x100fe200080108d9 */
[----:B------:R-:W-:Y:S01]  /*149e0*/  FFMA.FTZ R45, R45, UR4, -R217 ;  /* 0x000000042d2d7c23 */ /* 0x000fe200080108d9 */
[--C-:B------:R-:W-:Y:S01]  /*149f0*/  FFMA.FTZ R46, R46, UR4, -R219.reuse ;  /* 0x000000042e2e7c23 */ /* 0x100fe200080108db */
[----:B------:R-:W-:Y:S01]  /*14a00*/  FFMA.FTZ R48, R48, UR4, -R216 ;  /* 0x0000000430307c23 */ /* 0x000fe200080108d8 */
[--C-:B------:R-:W-:Y:S01]  /*14a10*/  FFMA.FTZ R50, R50, UR4, -R218.reuse ;  /* 0x0000000432327c23 */ /* 0x100fe200080108da */
[C---:B------:R-:W-:Y:S02]  /*14a20*/  HMMA.16816.F32 R8, R176.reuse, R204, R8 ;  /* 0x000000ccb008723c */ /* 0x040fe40000001808 */
[----:B------:R-:W-:Y:S02]  /*14a30*/  MUFU.EX2 R232, R48 ;  /* 0x0000003000e87308 */ /* 0x000fe40000000800 */
[----:B------:R-:W-:Y:S01]  /*14a40*/  FMUL.FTZ R12, R2, R184 ;  /* 0x000000b8020c7220 */ /* 0x000fe20000410000 */
[----:B------:R-:W-:Y:S01]  /*14a50*/  IADD3 R184, PT, PT, R173, 0x8000, RZ ;  /* 0x00008000adb87810 */ /* 0x000fe20007ffe0ff */
[--C-:B------:R-:W-:Y:S01]  /*14a60*/  FFMA.FTZ R51, R51, UR4, -R218.reuse ;  /* 0x0000000433337c23 */ /* 0x100fe200080108da */
[--C-:B------:R-:W-:Y:S01]  /*14a70*/  FFMA.FTZ R59, R59, UR4, -R219.reuse ;  /* 0x000000043b3b7c23 */ /* 0x100fe200080108db */
[--C-:B------:R-:W-:Y:S01]  /*14a80*/  FFMA.FTZ R54, R54, UR4, -R218.reuse ;  /* 0x0000000436367c23 */ /* 0x100fe200080108da */
[----:B------:R-:W-:Y:S03]  /*14a90*/  FFMA.FTZ R55, R55, UR4, -R218 ;  /* 0x0000000437377c23 */ /* 0x000fe600080108da */
[----:B------:R-:W-:Y:S01]  /*14aa0*/  MUFU.EX2 R239, R51 ;  /* 0x0000003300ef7308 */ /* 0x000fe20000000800 */
[-C--:B------:R-:W-:Y:S03]  /*14ab0*/  HMMA.16816.F32 R12, R176, R206.reuse, R12 ;  /* 0x000000ceb00c723c */ /* 0x080fe6000000180c */
[----:B------:R-:W-:Y:S01]  /*14ac0*/  MOV R205, R174 ;  /* 0x000000ae00cd7202 */ /* 0x000fe20000000f00 */
[----:B------:R-:W-:Y:S01]  /*14ad0*/  FFMA.FTZ R58, R58, UR4, -R219 ;  /* 0x000000043a3a7c23 */ /* 0x000fe200080108db */
[----:B------:R-:W-:Y:S01]  /*14ae0*/  IADD3 R174, PT, PT, R173, 0x8040, RZ ;  /* 0x00008040adae7810 */ /* 0x000fe20007ffe0ff */
[--C-:B------:R-:W-:Y:S01]  /*14af0*/  FFMA.FTZ R52, R52, UR4, -R216.reuse ;  /* 0x0000000434347c23 */ /* 0x100fe200080108d8 */
[----:B------:R-:W-:Y:S01]  /*14b00*/  @P6 IADD3 R174, PT, PT, R184, -0x40, RZ ;  /* 0xffffffc0b8ae6810 */ /* 0x000fe20007ffe0ff */
[C---:B------:R-:W-:Y:S04]  /*14b10*/  HMMA.16816.F32 R16, R180.reuse, R206, R16 ;  /* 0x000000ceb410723c */ /* 0x040fe80000001810 */
[----:B------:R-:W1:Y:S01]  /*14b20*/  LDSM.16.MT88.4 R184, [R174] ;  /* 0x00000000aeb8783b */ /* 0x000e620000004200 */
[----:B------:R-:W-:Y:S01]  /*14b30*/  IADD3 R175, PT, PT, R175, R174, RZ ;  /* 0x000000aeafaf7210 */ /* 0x000fe20007ffe0ff */
[--C-:B------:R-:W-:Y:S01]  /*14b40*/  FFMA.FTZ R53, R53, UR4, -R216.reuse ;  /* 0x0000000435357c23 */ /* 0x100fe200080108d8 */
[C---:B------:R-:W-:Y:S01]  /*14b50*/  FMUL.FTZ R148, R168.reuse, R148 ;  /* 0x00000094a8947220 */ /* 0x040fe20000410000 */
[-C--:B------:R-:W-:Y:S03]  /*14b60*/  HMMA.16816.F32 R132, R180, R208.reuse, R132 ;  /* 0x000000d0b484723c */ /* 0x080fe60000001884 */
[----:B------:R-:W-:Y:S01]  /*14b70*/  FMUL.FTZ R149, R168, R149 ;  /* 0x00000095a8957220 */ /* 0x000fe20000410000 */
[----:B------:R-:W2:Y:S01]  /*14b80*/  LDSM.16.MT88.4 R188, [R175] ;  /* 0x00000000afbc783b */ /* 0x000ea20000004200 */
[C---:B------:R-:W-:Y:S01]  /*14b90*/  FMUL.FTZ R150, R3.reuse, R150 ;  /* 0x0000009603967220 */ /* 0x040fe20000410000 */
[C---:B------:R-:W-:Y:S01]  /*14ba0*/  FMUL.FTZ R151, R3.reuse, R151 ;  /* 0x0000009703977220 */ /* 0x040fe20000410000 */
[C---:B------:R-:W-:Y:S01]  /*14bb0*/  FMUL.FTZ R156, R2.reuse, R156 ;  /* 0x0000009c029c7220 */ /* 0x040fe20000410000 */
[C---:B------:R-:W-:Y:S04]  /*14bc0*/  HMMA.16816.F32 R136, R176.reuse, R208, R136 ;  /* 0x000000d0b088723c */ /* 0x040fe80000001888 */
[----:B------:R-:W-:Y:S01]  /*14bd0*/  MOV R208, R228 ;  /* 0x000000e400d07202 */ /* 0x000fe20000000f00 */
[----:B------:R-:W-:Y:S01]  /*14be0*/  FMUL.FTZ R157, R2, R157 ;  /* 0x0000009d029d7220 */ /* 0x000fe20000410000 */
[C---:B------:R-:W-:Y:S01]  /*14bf0*/  FMUL.FTZ R158, R0.reuse, R158 ;  /* 0x0000009e009e7220 */ /* 0x040fe20000410000 */
[----:B------:R-:W-:Y:S01]  /*14c00*/  FMUL.FTZ R159, R0, R159 ;  /* 0x0000009f009f7220 */ /* 0x000fe20000410000 */
[-C--:B------:R-:W-:Y:S03]  /*14c10*/  HMMA.16816.F32 R140, R176, R210.reuse, R140 ;  /* 0x000000d2b08c723c */ /* 0x080fe6000000188c */
[C---:B------:R-:W-:Y:S01]  /*14c20*/  FMUL.FTZ R160, R168.reuse, R160 ;  /* 0x000000a0a8a07220 */ /* 0x040fe20000410000 */
[----:B------:R-:W-:Y:S01]  /*14c30*/  FMUL.FTZ R161, R168, R161 ;  /* 0x000000a1a8a17220 */ /* 0x000fe20000410000 */
[C---:B------:R-:W-:Y:S01]  /*14c40*/  FMUL.FTZ R162, R3.reuse, R162 ;  /* 0x000000a203a27220 */ /* 0x040fe20000410000 */
[----:B------:R-:W-:Y:S01]  /*14c50*/  FMUL.FTZ R163, R3, R163 ;  /* 0x000000a303a37220 */ /* 0x000fe20000410000 */
[C---:B------:R-:W-:Y:S01]  /*14c60*/  FMUL.FTZ R164, R2.reuse, R164 ;  /* 0x000000a402a47220 */ /* 0x040fe20000410000 */
[C---:B------:R-:W-:Y:S04]  /*14c70*/  HMMA.16816.F32 R144, R180.reuse, R210, R144 ;  /* 0x000000d2b490723c */ /* 0x040fe80000001890 */
[----:B------:R-:W-:Y:S01]  /*14c80*/  FMUL.FTZ R165, R2, R165 ;  /* 0x000000a502a57220 */ /* 0x000fe20000410000 */
[C---:B------:R-:W-:Y:S01]  /*14c90*/  FMUL.FTZ R166, R0.reuse, R166 ;  /* 0x000000a600a67220 */ /* 0x040fe20000410000 */
[----:B------:R-:W-:Y:S01]  /*14ca0*/  FMUL.FTZ R167, R0, R167 ;  /* 0x000000a700a77220 */ /* 0x000fe20000410000 */
[--C-:B------:R-:W-:Y:S01]  /*14cb0*/  FFMA.FTZ R40, R40, UR4, -R217.reuse ;  /* 0x0000000428287c23 */ /* 0x100fe200080108d9 */
[----:B------:R-:W-:Y:S01]  /*14cc0*/  MOV R209, R229 ;  /* 0x000000e500d17202 */ /* 0x000fe20000000f00 */
[----:B------:R-:W-:Y:S01]  /*14cd0*/  FFMA.FTZ R41, R41, UR4, -R217 ;  /* 0x0000000429297c23 */ /* 0x000fe200080108d9 */
[----:B------:R-:W-:Y:S01]  /*14ce0*/  MUFU.EX2 R229, R45 ;  /* 0x0000002d00e57308 */ /* 0x000fe20000000800 */
[--C-:B------:R-:W-:Y:S01]  /*14cf0*/  FFMA.FTZ R42, R42, UR4, -R219.reuse ;  /* 0x000000042a2a7c23 */ /* 0x100fe200080108db */
[-C--:B-1----:R-:W-:Y:S03]  /*14d00*/  HMMA.16816.F32 R148, R180, R184.reuse, R148 ;  /* 0x000000b8b494723c */ /* 0x082fe60000001894 */
[C---:B------:R-:W-:Y:S01]  /*14d10*/  FMUL.FTZ R152, R2.reuse, R152 ;  /* 0x0000009802987220 */ /* 0x040fe20000410000 */
[----:B------:R-:W-:Y:S01]  /*14d20*/  FMUL.FTZ R153, R2, R153 ;  /* 0x0000009902997220 */ /* 0x000fe20000410000 */
[C---:B------:R-:W-:Y:S01]  /*14d30*/  FMUL.FTZ R154, R0.reuse, R154 ;  /* 0x0000009a009a7220 */ /* 0x040fe20000410000 */
[----:B------:R-:W-:Y:S01]  /*14d40*/  FMUL.FTZ R155, R0, R155 ;  /* 0x0000009b009b7220 */ /* 0x000fe20000410000 */
[--C-:B------:R-:W-:Y:S01]  /*14d50*/  FFMA.FTZ R20, R20, UR4, -R216.reuse ;  /* 0x0000000414147c23 */ /* 0x100fe200080108d8 */
[----:B------:R-:W-:Y:S01]  /*14d60*/  FFMA.FTZ R43, R43, UR4, -R219 ;  /* 0x000000042b2b7c23 */ /* 0x000fe200080108db */
[--C-:B------:R-:W-:Y:S01]  /*14d70*/  FFMA.FTZ R32, R32, UR4, -R216.reuse ;  /* 0x0000000420207c23 */ /* 0x100fe200080108d8 */
[----:B------:R-:W-:Y:S01]  /*14d80*/  FFMA.FTZ R33, R33, UR4, -R216 ;  /* 0x0000000421217c23 */ /* 0x000fe200080108d8 */
[----:B------:R1:W-:Y:S01]  /*14d90*/  MUFU.EX2 R233, R20 ;  /* 0x0000001400e97308 */ /* 0x0003e20000000800 */
[----:B------:R-:W-:Y:S01]  /*14da0*/  FFMA.FTZ R34, R34, UR4, -R218 ;  /* 0x0000000422227c23 */ /* 0x000fe200080108da */
[C---:B------:R-:W-:Y:S08]  /*14db0*/  HMMA.16816.F32 R152, R176.reuse, R184, R152 ;  /* 0x000000b8b098723c */ /* 0x040ff00000001898 */
[----:B------:R-:W-:Y:S01]  /*14dc0*/  MUFU.EX2 R235, R32 ;  /* 0x0000002000eb7308 */ /* 0x000fe20000000800 */
[----:B------:R-:W-:Y:S01]  /*14dd0*/  FFMA.FTZ R184, R21, UR4, -R216 ;  /* 0x0000000415b87c23 */ /* 0x000fe200080108d8 */
[--C-:B------:R-:W-:Y:S01]  /*14de0*/  FFMA.FTZ R185, R22, UR4, -R218.reuse ;  /* 0x0000000416b97c23 */ /* 0x100fe200080108da */
[--C-:B------:R-:W-:Y:S01]  /*14df0*/  FFMA.FTZ R35, R35, UR4, -R218.reuse ;  /* 0x0000000423237c23 */ /* 0x100fe200080108da */
[C---:B------:R-:W-:Y:S01]  /*14e00*/  FMUL.FTZ R21, R168.reuse, R193 ;  /* 0x000000c1a8157220 */ /* 0x040fe20000410000 */
[-C--:B------:R-:W-:Y:S05]  /*14e10*/  HMMA.16816.F32 R156, R176, R186.reuse, R156 ;  /* 0x000000bab09c723c */ /* 0x080fea000000189c */
[----:B------:R-:W-:Y:S01]  /*14e20*/  MUFU.EX2 R234, R184 ;  /* 0x000000b800ea7308 */ /* 0x000fe20000000800 */
[----:B------:R-:W-:Y:S01]  /*14e30*/  MOV R206, R230 ;  /* 0x000000e600ce7202 */ /* 0x000fe20000000f00 */
[----:B-1----:R-:W-:Y:S08]  /*14e40*/  FMUL.FTZ R20, R168, R192 ;  /* 0x000000c0a8147220 */ /* 0x002ff00000410000 */
[----:B------:R1:W-:Y:S01]  /*14e50*/  MUFU.EX2 R228, R185 ;  /* 0x000000b900e47308 */ /* 0x0003e20000000800 */
[----:B------:R-:W-:Y:S01]  /*14e60*/  FMUL.FTZ R22, R3, R194 ;  /* 0x000000c203167220 */ /* 0x000fe20000410000 */
[--C-:B------:R-:W-:Y:S01]  /*14e70*/  FFMA.FTZ R204, R23, UR4, -R218.reuse ;  /* 0x0000000417cc7c23 */ /* 0x100fe200080108da */
[C---:B------:R-:W-:Y:S07]  /*14e80*/  HMMA.16816.F32 R160, R180.reuse, R186, R160 ;  /* 0x000000bab4a0723c */ /* 0x040fee00000018a0 */
[----:B------:R3:W-:Y:S01]  /*14e90*/  MUFU.EX2 R192, R33 ;  /* 0x0000002100c07308 */ /* 0x0007e20000000800 */
[----:B------:R-:W-:Y:S09]  /*14ea0*/  FMUL.FTZ R23, R3, R195 ;  /* 0x000000c303177220 */ /* 0x000ff20000410000 */
[----:B------:R-:W-:Y:S01]  /*14eb0*/  MUFU.EX2 R193, R35 ;  /* 0x0000002300c17308 */ /* 0x000fe20000000800 */
[--C-:B------:R-:W-:Y:S01]  /*14ec0*/  FFMA.FTZ R24, R24, UR4, -R217.reuse ;  /* 0x0000000418187c23 */ /* 0x100fe200080108d9 */
[----:B------:R-:W-:Y:S01]  /*14ed0*/  FFMA.FTZ R25, R25, UR4, -R217 ;  /* 0x0000000419197c23 */ /* 0x000fe200080108d9 */
[--C-:B------:R-:W-:Y:S07]  /*14ee0*/  FFMA.FTZ R26, R26, UR4, -R219.reuse ;  /* 0x000000041a1a7c23 */ /* 0x100fee00080108db */
[----:B------:R4:W-:Y:S01]  /*14ef0*/  MUFU.EX2 R230, R34 ;  /* 0x0000002200e67308 */ /* 0x0009e20000000800 */
[----:B------:R-:W-:Y:S01]  /*14f00*/  FFMA.FTZ R27, R27, UR4, -R219 ;  /* 0x000000041b1b7c23 */ /* 0x000fe200080108db */
[-C--:B--2---:R-:W-:Y:S01]  /*14f10*/  HMMA.16816.F32 R20, R180, R188.reuse, R20 ;  /* 0x000000bcb414723c */ /* 0x084fe20000001814 */
[----:B-1----:R-:W1:Y:S02]  /*14f20*/  LDSM.16.MT88.4 R184, [R173+0x8800] ;  /* 0x00880000adb8783b */ /* 0x002e640000004200 */
[C---:B------:R-:W-:Y:S01]  /*14f30*/  FMUL.FTZ R32, R2.reuse, R196 ;  /* 0x000000c402207220 */ /* 0x040fe20000410000 */
[----:B---3--:R-:W-:Y:S04]  /*14f40*/  FMUL.FTZ R33, R2, R197 ;  /* 0x000000c502217220 */ /* 0x008fe80000410000 */
[----:B------:R2:W-:Y:S01]  /*14f50*/  MUFU.EX2 R196, R26 ;  /* 0x0000001a00c47308 */ /* 0x0005e20000000800 */
[--C-:B------:R-:W-:Y:S01]  /*14f60*/  FFMA.FTZ R28, R28, UR4, -R217.reuse ;  /* 0x000000041c1c7c23 */ /* 0x100fe200080108d9 */
[----:B------:R-:W-:Y:S01]  /*14f70*/  FFMA.FTZ R29, R29, UR4, -R217 ;  /* 0x000000041d1d7c23 */ /* 0x000fe200080108d9 */
[C---:B------:R-:W-:Y:S07]  /*14f80*/  HMMA.16816.F32 R164, R176.reuse, R188, R164 ;  /* 0x000000bcb0a4723c */ /* 0x040fee00000018a4 */
[----:B------:R3:W-:Y:S01]  /*14f90*/  MUFU.EX2 R197, R24 ;  /* 0x0000001800c57308 */ /* 0x0007e20000000800 */
[C---:B----4-:R-:W-:Y:S01]  /*14fa0*/  FMUL.FTZ R34, R0.reuse, R198 ;  /* 0x000000c600227220 */ /* 0x050fe20000410000 */
[----:B------:R-:W-:Y:S08]  /*14fb0*/  FMUL.FTZ R35, R0, R199 ;  /* 0x000000c700237220 */ /* 0x000ff00000410000 */
[----:B------:R4:W5:Y:S01]  /*14fc0*/  MUFU.EX2 R198, R25 ;  /* 0x0000001900c67308 */ /* 0x0009620000000800 */
[--C-:B------:R-:W-:Y:S01]  /*14fd0*/  FFMA.FTZ R30, R30, UR4, -R219.reuse ;  /* 0x000000041e1e7c23 */ /* 0x100fe200080108db */
[----:B------:R-:W-:Y:S01]  /*14fe0*/  FFMA.FTZ R31, R31, UR4, -R219 ;  /* 0x000000041f1f7c23 */ /* 0x000fe200080108db */
[----:B------:R-:W-:Y:S07]  /*14ff0*/  MOV R207, R231 ;  /* 0x000000e700cf7202 */ /* 0x000fee0000000f00 */
[----:B------:R1:W1:Y:S01]  /*15000*/  MUFU.EX2 R199, R27 ;  /* 0x0000001b00c77308 */ /* 0x0002620000000800 */
[----:B--2---:R-:W-:Y:S01]  /*15010*/  FMUL.FTZ R26, R3, R202 ;  /* 0x000000ca031a7220 */ /* 0x004fe20000410000 */
[-C--:B------:R-:W-:Y:S08]  /*15020*/  HMMA.16816.F32 R32, R176, R190.reuse, R32 ;  /* 0x000000beb020723c */ /* 0x080ff00000001820 */
[----:B------:R2:W-:Y:S01]  /*15030*/  MUFU.EX2 R211, R28 ;  /* 0x0000001c00d37308 */ /* 0x0005e20000000800 */
[----:B---3--:R-:W-:Y:S01]  /*15040*/  FMUL.FTZ R24, R168, R200 ;  /* 0x000000c8a8187220 */ /* 0x008fe20000410000 */
[--C-:B------:R-:W-:Y:S01]  /*15050*/  FFMA.FTZ R56, R56, UR4, -R217.reuse ;  /* 0x0000000438387c23 */ /* 0x100fe200080108d9 */
[--C-:B------:R-:W-:Y:S07]  /*15060*/  FFMA.FTZ R66, R66, UR4, -R218.reuse ;  /* 0x0000000442427c23 */ /* 0x100fee00080108da */
[----:B------:R3:W-:Y:S01]  /*15070*/  MUFU.EX2 R210, R30 ;  /* 0x0000001e00d27308 */ /* 0x0007e20000000800 */
[--C-:B------:R-:W-:Y:S01]  /*15080*/  FFMA.FTZ R67, R67, UR4, -R218.reuse ;  /* 0x0000000443437c23 */ /* 0x100fe200080108da */
[----:B----4-:R-:W-:Y:S01]  /*15090*/  FMUL.FTZ R25, R168, R201 ;  /* 0x000000c9a8197220 */ /* 0x010fe20000410000 */
[----:B-----5:R-:W-:Y:S07]  /*150a0*/  F2FP.F16.F32.PACK_AB R176, R198, R197 ;  /* 0x000000c5c6b0723e */ /* 0x020fee00000000ff */
[----:B------:R4:W5:Y:S01]  /*150b0*/  MUFU.EX2 R231, R204 ;  /* 0x000000cc00e77308 */ /* 0x0009620000000800 */
[--C-:B------:R-:W-:Y:S01]  /*150c0*/  FFMA.FTZ R70, R70, UR4, -R218.reuse ;  /* 0x0000000446467c23 */ /* 0x100fe200080108da */
[----:B-1----:R-:W-:Y:S01]  /*150d0*/  FMUL.FTZ R27, R3, R203 ;  /* 0x000000cb031b7220 */ /* 0x002fe20000410000 */
[----:B------:R-:W-:Y:S07]  /*150e0*/  F2FP.F16.F32.PACK_AB R177, R199, R196 ;  /* 0x000000c4c7b1723e */ /* 0x000fee00000000ff */
[----:B------:R5:W1:Y:S01]  /*150f0*/  MUFU.EX2 R194, R29 ;  /* 0x0000001d00c27308 */ /* 0x000a620000000800 */
[--C-:B------:R-:W-:Y:S01]  /*15100*/  FFMA.FTZ R71, R71, UR4, -R218.reuse ;  /* 0x0000000447477c23 */ /* 0x100fe200080108da */
[----:B--2---:R-:W-:Y:S01]  /*15110*/  F2FP.F16.F32.PACK_AB R28, R234, R233 ;  /* 0x000000e9ea1c723e */ /* 0x004fe200000000ff */
[--C-:B------:R-:W-:Y:S07]  /*15120*/  FFMA.FTZ R82, R82, UR4, -R218.reuse ;  /* 0x0000000452527c23 */ /* 0x100fee00080108da */
[----:B------:R2:W2:Y:S01]  /*15130*/  MUFU.EX2 R195, R31 ;  /* 0x0000001f00c37308 */ /* 0x0004a20000000800 */
[----:B------:R-:W-:Y:S01]  /*15140*/  HMMA.16816.F32 R24, R180, R190, R24 ;  /* 0x000000beb418723c */ /* 0x000fe20000001818 */
[----:B------:R-:W2:Y:S08]  /*15150*/  LDSM.16.MT88.4 R180, [R212+0x8800] ;  /* 0x00880000d4b4783b */ /* 0x000eb00000004200 */
[----:B------:R-:W-:Y:S01]  /*15160*/  MUFU.EX2 R201, R36 ;  /* 0x0000002400c97308 */ /* 0x000fe20000000800 */
[----:B---3--:R-:W-:Y:S01]  /*15170*/  F2FP.F16.F32.PACK_AB R30, R192, R235 ;  /* 0x000000ebc01e723e */ /* 0x008fe200000000ff */
[--C-:B------:R-:W-:Y:S01]  /*15180*/  FFMA.FTZ R83, R83, UR4, -R218.reuse ;  /* 0x0000000453537c23 */ /* 0x100fe200080108da */
[----:B----4-:R-:W-:Y:S07]  /*15190*/  MOV R204, R227 ;  /* 0x000000e300cc7202 */ /* 0x010fee0000000f00 */
[----:B------:R-:W-:Y:S01]  /*151a0*/  MUFU.EX2 R203, R37 ;  /* 0x0000002500cb7308 */ /* 0x000fe20000000800 */
[--C-:B------:R-:W-:Y:S01]  /*151b0*/  FFMA.FTZ R86, R86, UR4, -R218.reuse ;  /* 0x0000000456567c23 */ /* 0x100fe200080108da */
[----:B-----5:R-:W-:Y:S01]  /*151c0*/  F2FP.F16.F32.PACK_AB R29, R231, R228 ;  /* 0x000000e4e71d723e */ /* 0x020fe200000000ff */
[----:B------:R-:W3:Y:S01]  /*151d0*/  LDSM.16.MT88.4 R188, [R174+0x800] ;  /* 0x00080000aebc783b */ /* 0x000ee20000004200 */
[----:B-1----:R-:W-:Y:S06]  /*151e0*/  F2FP.F16.F32.PACK_AB R178, R194, R211 ;  /* 0x000000d3c2b2723e */ /* 0x002fec00000000ff */
[----:B------:R-:W-:Y:S01]  /*151f0*/  MUFU.EX2 R200, R38 ;  /* 0x0000002600c87308 */ /* 0x000fe20000000800 */
[----:B--2---:R-:W-:Y:S01]  /*15200*/  F2FP.F16.F32.PACK_AB R31, R193, R230 ;  /* 0x000000e6c11f723e */ /* 0x004fe200000000ff */
[--C-:B------:R-:W-:Y:S01]  /*15210*/  FFMA.FTZ R87, R87, UR4, -R218.reuse ;  /* 0x0000000457577c23 */ /* 0x100fe200080108da */
[-C--:B------:R-:W-:Y:S07]  /*15220*/  F2FP.F16.F32.PACK_AB R179, R195, R210.reuse ;  /* 0x000000d2c3b3723e */ /* 0x080fee00000000ff */
[----:B------:R1:W-:Y:S01]  /*15230*/  MUFU.EX2 R202, R39 ;  /* 0x0000002700ca7308 */ /* 0x0003e20000000800 */
[--C-:B------:R-:W-:Y:S01]  /*15240*/  FFMA.FTZ R98, R98, UR4, -R218.reuse ;  /* 0x0000000462627c23 */ /* 0x100fe200080108da */
[--C-:B------:R-:W-:Y:S01]  /*15250*/  FFMA.FTZ R99, R99, UR4, -R218.reuse ;  /* 0x0000000463637c23 */ /* 0x100fe200080108da */
[--C-:B------:R-:W-:Y:S01]  /*15260*/  FFMA.FTZ R102, R102, UR4, -R218.reuse ;  /* 0x0000000466667c23 */ /* 0x100fe200080108da */
[-C--:B------:R-:W-:Y:S06]  /*15270*/  HMMA.16816.F32 R4, R28, R184.reuse, R4 ;  /* 0x000000b81c04723c */ /* 0x080fec0000001804 */
[----:B------:R-:W-:Y:S01]  /*15280*/  MUFU.EX2 R227, R50 ;  /* 0x0000003200e37308 */ /* 0x000fe20000000800 */
[--C-:B------:R-:W-:Y:S01]  /*15290*/  FFMA.FTZ R103, R103, UR4, -R218.reuse ;  /* 0x0000000467677c23 */ /* 0x100fe200080108da */
[--C-:B------:R-:W-:Y:S01]  /*152a0*/  FFMA.FTZ R114, R114, UR4, -R218.reuse ;  /* 0x0000000472727c23 */ /* 0x100fe200080108da */
[--C-:B------:R-:W-:Y:S01]  /*152b0*/  FFMA.FTZ R115, R115, UR4, -R218.reuse ;  /* 0x0000000473737c23 */ /* 0x100fe200080108da */
[C---:B------:R-:W-:Y:S06]  /*152c0*/  HMMA.16816.F32 R8, R176.reuse, R184, R8 ;  /* 0x000000b8b008723c */ /* 0x040fec0000001808 */
[----:B------:R-:W-:Y:S01]  /*152d0*/  MUFU.EX2 R70, R70 ;  /* 0x0000004600467308 */ /* 0x000fe20000000800 */
[----:B-1----:R-:W-:Y:S01]  /*152e0*/  LDSM.16.MT88.4 R36, [R173+0x9000] ;  /* 0x00900000ad24783b */ /* 0x002fe20000004200 */
[--C-:B------:R-:W-:Y:S01]  /*152f0*/  FFMA.FTZ R118, R118, UR4, -R218.reuse ;  /* 0x0000000476767c23 */ /* 0x100fe200080108da */
[--C-:B------:R-:W-:Y:S01]  /*15300*/  FFMA.FTZ R119, R119, UR4, -R218.reuse ;  /* 0x0000000477777c23 */ /* 0x100fe200080108da */
[--C-:B------:R-:W-:Y:S01]  /*15310*/  FFMA.FTZ R130, R130, UR4, -R218.reuse ;  /* 0x0000000482827c23 */ /* 0x100fe200080108da */
[----:B------:R-:W-:Y:S01]  /*15320*/  FFMA.FTZ R218, R131, UR4, -R218 ;  /* 0x0000000483da7c23 */ /* 0x000fe200080108da */
[-C--:B------:R-:W-:Y:S04]  /*15330*/  HMMA.16816.F32 R12, R176, R186.reuse, R12 ;  /* 0x000000bab00c723c */ /* 0x080fe8000000180c */
[----:B------:R-:W-:Y:S01]  /*15340*/  MUFU.EX2 R131, R59 ;  /* 0x0000003b00837308 */ /* 0x000fe20000000800 */
[--C-:B------:R-:W-:Y:S01]  /*15350*/  FFMA.FTZ R64, R64, UR4, -R216.reuse ;  /* 0x0000000440407c23 */ /* 0x100fe200080108d8 */
[--C-:B------:R-:W-:Y:S08]  /*15360*/  FFMA.FTZ R65, R65, UR4, -R216.reuse ;  /* 0x0000000441417c23 */ /* 0x100ff000080108d8 */
[----:B------:R-:W-:Y:S01]  /*15370*/  MUFU.EX2 R218, R218 ;  /* 0x000000da00da7308 */ /* 0x000fe20000000800 */
[--C-:B------:R-:W-:Y:S01]  /*15380*/  FFMA.FTZ R68, R68, UR4, -R216.reuse ;  /* 0x0000000444447c23 */ /* 0x100fe200080108d8 */
[--C-:B------:R-:W-:Y:S01]  /*15390*/  FFMA.FTZ R69, R69, UR4, -R216.reuse ;  /* 0x0000000445457c23 */ /* 0x100fe200080108d8 */
[C---:B------:R-:W-:Y:S01]  /*153a0*/  HMMA.16816.F32 R16, R28.reuse, R186, R16 ;  /* 0x000000ba1c10723c */ /* 0x040fe20000001810 */
[----:B------:R-:W1:Y:S06]  /*153b0*/  LDSM.16.MT88.4 R184, [R175+0x800] ;  /* 0x00080000afb8783b */ /* 0x000e6c0000004200 */
[----:B------:R-:W-:Y:S01]  /*153c0*/  MUFU.EX2 R71, R71 ;  /* 0x0000004700477308 */ /* 0x000fe20000000800 */
[--C-:B------:R-:W-:Y:S01]  /*153d0*/  FFMA.FTZ R80, R80, UR4, -R216.reuse ;  /* 0x0000000450507c23 */ /* 0x100fe200080108d8 */
[--C-:B------:R-:W-:Y:S01]  /*153e0*/  FFMA.FTZ R81, R81, UR4, -R216.reuse ;  /* 0x0000000451517c23 */ /* 0x100fe200080108d8 */
[--C-:B------:R-:W-:Y:S01]  /*153f0*/  FFMA.FTZ R84, R84, UR4, -R216.reuse ;  /* 0x0000000454547c23 */ /* 0x100fe200080108d8 */
[--C-:B------:R-:W-:Y:S01]  /*15400*/  FFMA.FTZ R85, R85, UR4, -R216.reuse ;  /* 0x0000000455557c23 */ /* 0x100fe200080108d8 */
[-C--:B------:R-:W-:Y:S05]  /*15410*/  HMMA.16816.F32 R132, R28, R180.reuse, R132 ;  /* 0x000000b41c84723c */ /* 0x080fea0000001884 */
[----:B------:R-:W-:Y:S01]  /*15420*/  MUFU.EX2 R68, R68 ;  /* 0x0000004400447308 */ /* 0x000fe20000000800 */
[--C-:B------:R-:W-:Y:S01]  /*15430*/  FFMA.FTZ R96, R96, UR4, -R216.reuse ;  /* 0x0000000460607c23 */ /* 0x100fe200080108d8 */
[--C-:B------:R-:W-:Y:S01]  /*15440*/  FFMA.FTZ R97, R97, UR4, -R216.reuse ;  /* 0x0000000461617c23 */ /* 0x100fe200080108d8 */
[--C-:B------:R-:W-:Y:S01]  /*15450*/  FFMA.FTZ R100, R100, UR4, -R216.reuse ;  /* 0x0000000464647c23 */ /* 0x100fe200080108d8 */
[--C-:B------:R-:W-:Y:S01]  /*15460*/  FFMA.FTZ R101, R101, UR4, -R216.reuse ;  /* 0x0000000465657c23 */ /* 0x100fe200080108d8 */
[--C-:B------:R-:W-:Y:S01]  /*15470*/  FFMA.FTZ R112, R112, UR4, -R216.reuse ;  /* 0x0000000470707c23 */ /* 0x100fe200080108d8 */
[C---:B------:R-:W-:Y:S04]  /*15480*/  HMMA.16816.F32 R136, R176.reuse, R180, R136 ;  /* 0x000000b4b088723c */ /* 0x040fe80000001888 */
[----:B------:R2:W-:Y:S01]  /*15490*/  MUFU.EX2 R181, R40 ;  /* 0x0000002800b57308 */ /* 0x0005e20000000800 */
[--C-:B------:R-:W-:Y:S09]  /*154a0*/  FFMA.FTZ R113, R113, UR4, -R216.reuse ;  /* 0x0000000471717c23 */ /* 0x100ff200080108d8 */
[----:B------:R-:W-:Y:S01]  /*154b0*/  MUFU.EX2 R180, R42 ;  /* 0x0000002a00b47308 */ /* 0x000fe20000000800 */
[--C-:B------:R-:W-:Y:S01]  /*154c0*/  FFMA.FTZ R116, R116, UR4, -R216.reuse ;  /* 0x0000000474747c23 */ /* 0x100fe200080108d8 */
[--C-:B------:R-:W-:Y:S01]  /*154d0*/  FFMA.FTZ R117, R117, UR4, -R216.reuse ;  /* 0x0000000475757c23 */ /* 0x100fe200080108d8 */
[-C--:B------:R-:W-:Y:S07]  /*154e0*/  HMMA.16816.F32 R140, R176, R182.reuse, R140 ;  /* 0x000000b6b08c723c */ /* 0x080fee000000188c */
[----:B------:R-:W-:Y:S01]  /*154f0*/  MUFU.EX2 R101, R101 ;  /* 0x0000006500657308 */ /* 0x000fe20000000800 */
[--C-:B------:R-:W-:Y:S01]  /*15500*/  FFMA.FTZ R128, R128, UR4, -R216.reuse ;  /* 0x0000000480807c23 */ /* 0x100fe200080108d8 */
[----:B------:R-:W-:Y:S08]  /*15510*/  FFMA.FTZ R216, R129, UR4, -R216 ;  /* 0x0000000481d87c23 */ /* 0x000ff000080108d8 */
[----:B------:R-:W-:Y:S01]  /*15520*/  MUFU.EX2 R112, R112 ;  /* 0x0000007000707308 */ /* 0x000fe20000000800 */
[----:B------:R-:W-:Y:S01]  /*15530*/  FFMA.FTZ R61, R61, UR4, -R217 ;  /* 0x000000043d3d7c23 */ /* 0x000fe200080108d9 */
[--C-:B--2---:R-:W-:Y:S01]  /*15540*/  FFMA.FTZ R40, R47, UR4, -R219.reuse ;  /* 0x000000042f287c23 */ /* 0x104fe200080108db */
[C---:B------:R-:W-:Y:S07]  /*15550*/  HMMA.16816.F32 R144, R28.reuse, R182, R144 ;  /* 0x000000b61c90723c */ /* 0x040fee0000001890 */
[----:B------:R2:W-:Y:S01]  /*15560*/  MUFU.EX2 R182, R49 ;  /* 0x0000003100b67308 */ /* 0x0005e20000000800 */
[--C-:B------:R-:W-:Y:S09]  /*15570*/  FFMA.FTZ R62, R62, UR4, -R219.reuse ;  /* 0x000000043e3e7c23 */ /* 0x100ff200080108db */
[----:B------:R-:W-:Y:S01]  /*15580*/  MUFU.EX2 R129, R58 ;  /* 0x0000003a00817308 */ /* 0x000fe20000000800 */
[----:B------:R-:W-:Y:S01]  /*15590*/  FFMA.FTZ R63, R63, UR4, -R219 ;  /* 0x000000043f3f7c23 */ /* 0x000fe200080108db */
[--C-:B------:R-:W-:Y:S01]  /*155a0*/  FFMA.FTZ R72, R72, UR4, -R217.reuse ;  /* 0x0000000448487c23 */ /* 0x100fe200080108d9 */
[-C--:B---3--:R-:W-:Y:S07]  /*155b0*/  HMMA.16816.F32 R148, R28, R188.reuse, R148 ;  /* 0x000000bc1c94723c */ /* 0x088fee0000001894 */
[----:B------:R-:W-:Y:S01]  /*155c0*/  MUFU.EX2 R183, R41 ;  /* 0x0000002900b77308 */ /* 0x000fe20000000800 */
[--C-:B------:R-:W-:Y:S01]  /*155d0*/  FFMA.FTZ R104, R104, UR4, -R217.reuse ;  /* 0x0000000468687c23 */ /* 0x100fe200080108d9 */
[----:B------:R-:W-:Y:S08]  /*155e0*/  FFMA.FTZ R105, R105, UR4, -R217 ;  /* 0x0000000469697c23 */ /* 0x000ff000080108d9 */
[----:B------:R-:W-:Y:S01]  /*155f0*/  MUFU.EX2 R72, R72 ;  /* 0x0000004800487308 */ /* 0x000fe20000000800 */
[--C-:B------:R-:W-:Y:S01]  /*15600*/  FFMA.FTZ R74, R74, UR4, -R219.reuse ;  /* 0x000000044a4a7c23 */ /* 0x100fe200080108db */
[----:B--2---:R-:W-:Y:S01]  /*15610*/  LDSM.16.MT88.4 R48, [R174+0x1000] ;  /* 0x00100000ae30783b */ /* 0x004fe20000004200 */
[C---:B------:R-:W-:Y:S07]  /*15620*/  HMMA.16816.F32 R152, R176.reuse, R188, R152 ;  /* 0x000000bcb098723c */ /* 0x040fee0000001898 */
[----:B------:R-:W-:Y:S01]  /*15630*/  MUFU.EX2 R104, R104 ;  /* 0x0000006800687308 */ /* 0x000fe20000000800 */
[----:B------:R-:W-:Y:S09]  /*15640*/  MOV R188, R210 ;  /* 0x000000d200bc7202 */ /* 0x000ff20000000f00 */
[----:B------:R-:W-:Y:S01]  /*15650*/  MUFU.EX2 R105, R105 ;  /* 0x0000006900697308 */ /* 0x000fe20000000800 */
[----:B------:R-:W-:Y:S01]  /*15660*/  MOV R189, R226 ;  /* 0x000000e200bd7202 */ /* 0x000fe20000000f00 */
[--C-:B------:R-:W-:Y:S01]  /*15670*/  FFMA.FTZ R75, R75, UR4, -R219.reuse ;  /* 0x000000044b4b7c23 */ /* 0x100fe200080108db */
[-C--:B------:R-:W-:Y:S07]  /*15680*/  HMMA.16816.F32 R156, R176, R190.reuse, R156 ;  /* 0x000000beb09c723c */ /* 0x080fee000000189c */
[----:B------:R-:W2:Y:S01]  /*15690*/  MUFU.EX2 R226, R44 ;  /* 0x0000002c00e27308 */ /* 0x000ea20000000800 */
[--C-:B------:R-:W-:Y:S01]  /*156a0*/  FFMA.FTZ R78, R78, UR4, -R219.reuse ;  /* 0x000000044e4e7c23 */ /* 0x100fe200080108db */
[--C-:B------:R-:W-:Y:S08]  /*156b0*/  FFMA.FTZ R79, R79, UR4, -R219.reuse ;  /* 0x000000044f4f7c23 */ /* 0x100ff000080108db */
[----:B------:R3:W-:Y:S01]  /*156c0*/  MUFU.EX2 R210, R46 ;  /* 0x0000002e00d27308 */ /* 0x0007e20000000800 */
[--C-:B------:R-:W-:Y:S01]  /*156d0*/  FFMA.FTZ R90, R90, UR4, -R219.reuse ;  /* 0x000000045a5a7c23 */ /* 0x100fe200080108db */
[--C-:B------:R-:W-:Y:S01]  /*156e0*/  FFMA.FTZ R91, R91, UR4, -R219.reuse ;  /* 0x000000045b5b7c23 */ /* 0x100fe200080108db */
[C---:B------:R-:W-:Y:S07]  /*156f0*/  HMMA.16816.F32 R160, R28.reuse, R190, R160 ;  /* 0x000000be1ca0723c */ /* 0x040fee00000018a0 */
[----:B------:R-:W-:Y:S01]  /*15700*/  MUFU.EX2 R216, R216 ;  /* 0x000000d800d87308 */ /* 0x000fe20000000800 */
[----:B------:R-:W-:Y:S09]  /*15710*/  MOV R191, R192 ;  /* 0x000000c000bf7202 */ /* 0x000ff20000000f00 */
[----:B------:R-:W-:Y:S01]  /*15720*/  MUFU.EX2 R69, R69 ;  /* 0x0000004500457308 */ /* 0x000fe20000000800 */
[----:B------:R-:W-:Y:S01]  /*15730*/  MOV R190, R193 ;  /* 0x000000c100be7202 */ /* 0x000fe20000000f00 */
[--C-:B------:R-:W-:Y:S01]  /*15740*/  FFMA.FTZ R94, R94, UR4, -R219.reuse ;  /* 0x000000045e5e7c23 */ /* 0x100fe200080108db */
[-C--:B-1----:R-:W-:Y:S07]  /*15750*/  HMMA.16816.F32 R20, R28, R184.reuse, R20 ;  /* 0x000000b81c14723c */ /* 0x082fee0000001814 */
[----:B------:R1:W-:Y:S01]  /*15760*/  MUFU.EX2 R192, R56 ;  /* 0x0000003800c07308 */ /* 0x0003e20000000800 */
[----:B------:R-:W-:Y:S01]  /*15770*/  MOV R193, R207 ;  /* 0x000000cf00c17202 */ /* 0x000fe20000000f00 */
[----:B---3--:R-:W3:Y:S01]  /*15780*/  LDSM.16.MT88.4 R44, [R212+0x9000] ;  /* 0x00900000d42c783b */ /* 0x008ee20000004200 */
[----:B--2---:R-:W-:Y:S07]  /*15790*/  F2FP.F16.F32.PACK_AB R42, R229, R226 ;  /* 0x000000e2e52a723e */ /* 0x004fee00000000ff */
[----:B------:R-:W-:Y:S01]  /*157a0*/  MUFU.EX2 R207, R64 ;  /* 0x0000004000cf7308 */ /* 0x000fe20000000800 */
[--C-:B------:R-:W-:Y:S01]  /*157b0*/  FFMA.FTZ R95, R95, UR4, -R219.reuse ;  /* 0x000000045f5f7c23 */ /* 0x100fe200080108db */
[C---:B------:R-:W-:Y:S08]  /*157c0*/  HMMA.16816.F32 R164, R176.reuse, R184, R164 ;  /* 0x000000b8b0a4723c */ /* 0x040ff000000018a4 */
[----:B------:R-:W-:Y:S01]  /*157d0*/  MUFU.EX2 R80, R80 ;  /* 0x0000005000507308 */ /* 0x000fe20000000800 */
[----:B------:R-:W-:Y:S01]  /*157e0*/  MOV R185, R182 ;  /* 0x000000b600b97202 */ /* 0x000fe20000000f00 */
[--C-:B------:R-:W-:Y:S08]  /*157f0*/  FFMA.FTZ R106, R106, UR4, -R219.reuse ;  /* 0x000000046a6a7c23 */ /* 0x100ff000080108db */
[----:B------:R-:W2:Y:S01]  /*15800*/  MUFU.EX2 R182, R43 ;  /* 0x0000002b00b67308 */ /* 0x000ea20000000800 */
[----:B-1----:R-:W-:Y:S01]  /*15810*/  MOV R56, R193 ;  /* 0x000000c100387202 */ /* 0x002fe20000000f00 */
[-C--:B------:R-:W-:Y:S08]  /*15820*/  HMMA.16816.F32 R32, R176, R186.reuse, R32 ;  /* 0x000000bab020723c */ /* 0x080ff00000001820 */
[----:B------:R1:W-:Y:S01]  /*15830*/  MUFU.EX2 R193, R57 ;  /* 0x0000003900c17308 */ /* 0x0003e20000000800 */
[----:B------:R-:W-:Y:S01]  /*15840*/  MOV R177, R189 ;  /* 0x000000bd00b17202 */ /* 0x000fe20000000f00 */
[----:B------:R-:W-:Y:S01]  /*15850*/  FFMA.FTZ R107, R107, UR4, -R219 ;  /* 0x000000046b6b7c23 */ /* 0x000fe200080108db */
[----:B------:R-:W-:Y:S07]  /*15860*/  MOV R189, R211 ;  /* 0x000000d300bd7202 */ /* 0x000fee0000000f00 */
[----:B------:R-:W-:Y:S01]  /*15870*/  MUFU.EX2 R81, R81 ;  /* 0x0000005100517308 */ /* 0x000fe20000000800 */
[----:B------:R-:W-:Y:S01]  /*15880*/  MOV R178, R204 ;  /* 0x000000cc00b27202 */ /* 0x000fe20000000f00 */
[----:B------:R-:W-:Y:S08]  /*15890*/  HMMA.16816.F32 R24, R28, R186, R24 ;  /* 0x000000ba1c18723c */ /* 0x000ff00000001818 */
[----:B------:R4:W5:Y:S01]  /*158a0*/  MUFU.EX2 R211, R40 ;  /* 0x0000002800d37308 */ /* 0x0009620000000800 */
[----:B------:R-:W-:Y:S01]  /*158b0*/  F2FP.F16.F32.PACK_AB R28, R203, R201 ;  /* 0x000000c9cb1c723e */ /* 0x000fe200000000ff */
[--C-:B------:R-:W-:Y:S01]  /*158c0*/  FFMA.FTZ R60, R60, UR4, -R217.reuse ;  /* 0x000000043c3c7c23 */ /* 0x100fe200080108d9 */
[----:B------:R-:W-:Y:S07]  /*158d0*/  F2FP.F16.F32.PACK_AB R29, R202, R200 ;  /* 0x000000c8ca1d723e */ /* 0x000fee00000000ff */
[----:B------:R-:W-:Y:S01]  /*158e0*/  MUFU.EX2 R204, R55 ;  /* 0x0000003700cc7308 */ /* 0x000fe20000000800 */
[----:B-1----:R-:W3:Y:S01]  /*158f0*/  LDL.LU R57, [R1+0x38] ;  /* 0x0000380001397983 */ /* 0x002ee20000300800 */
[----:B------:R-:W-:Y:S01]  /*15900*/  F2FP.F16.F32.PACK_AB R30, R185, R232 ;  /* 0x000000e8b91e723e */ /* 0x000fe200000000ff */
[----:B------:R-:W-:Y:S01]  /*15910*/  FFMA.FTZ R73, R73, UR4, -R217 ;  /* 0x0000000449497c23 */ /* 0x000fe200080108d9 */
[----:B------:R-:W-:Y:S01]  /*15920*/  F2FP.F16.F32.PACK_AB R31, R239, R227 ;  /* 0x000000e3ef1f723e */ /* 0x000fe200000000ff */
[----:B------:R-:W3:Y:S01]  /*15930*/  LDL.LU R59, [R1+0x3c] ;  /* 0x00003c00013b7983 */ /* 0x000ee20000300800 */
[----:B--2---:R-:W-:Y:S04]  /*15940*/  F2FP.F16.F32.PACK_AB R41, R182, R180 ;  /* 0x000000b4b629723e */ /* 0x004fe800000000ff */
[----:B------:R-:W-:Y:S01]  /*15950*/  MUFU.EX2 R82, R82 ;  /* 0x0000005200527308 */ /* 0x000fe20000000800 */
[----:B------:R-:W-:Y:S01]  /*15960*/  MOV R176, R208 ;  /* 0x000000d000b07202 */ /* 0x000fe20000000f00 */
[----:B------:R-:W2:Y:S01]  /*15970*/  LDL.LU R58, [R1+0x40] ;  /* 0x00004000013a7983 */ /* 0x000ea20000300800 */
[----:B----4-:R-:W-:Y:S01]  /*15980*/  F2FP.F16.F32.PACK_AB R40, R183, R181 ;  /* 0x000000b5b728723e */ /* 0x010fe200000000ff */
[-C--:B------:R-:W-:Y:S06]  /*15990*/  HMMA.16816.F32 R4, R28, R36.reuse, R4 ;  /* 0x000000241c04723c */ /* 0x080fec0000001804 */
[----:B------:R-:W-:Y:S01]  /*159a0*/  MUFU.EX2 R208, R53 ;  /* 0x0000003500d07308 */ /* 0x000fe20000000800 */
[----:B-----5:R-:W-:Y:S01]  /*159b0*/  F2FP.F16.F32.PACK_AB R43, R211, R210 ;  /* 0x000000d2d32b723e */ /* 0x020fe200000000ff */
[--C-:B------:R-:W-:Y:S01]  /*159c0*/  FFMA.FTZ R110, R110, UR4, -R219.reuse ;  /* 0x000000046e6e7c23 */ /* 0x100fe200080108db */
[----:B------:R-:W-:Y:S07]  /*159d0*/  MOV R187, R209 ;  /* 0x000000d100bb7202 */ /* 0x000fee0000000f00 */
[----:B------:R-:W-:Y:S01]  /*159e0*/  MUFU.EX2 R83, R83 ;  /* 0x0000005300537308 */ /* 0x000fe20000000800 */
[----:B------:R-:W-:Y:S01]  /*159f0*/  MOV R186, R206 ;  /* 0x000000ce00ba7202 */ /* 0x000fe20000000f00 */
[--C-:B------:R-:W-:Y:S01]  /*15a00*/  FFMA.FTZ R111, R111, UR4, -R219.reuse ;  /* 0x000000046f6f7c23 */ /* 0x100fe200080108db */
[----:B------:R-:W-:Y:S01]  /*15a10*/  MOV R206, R205 ;  /* 0x000000cd00ce7202 */ /* 0x000fe20000000f00 */
[C---:B------:R-:W-:Y:S06]  /*15a20*/  HMMA.16816.F32 R8, R40.reuse, R36, R8 ;  /* 0x000000242808723c */ /* 0x040fec0000001808 */
[----:B------:R-:W1:Y:S01]  /*15a30*/  MUFU.EX2 R209, R52 ;  /* 0x0000003400d17308 */ /* 0x000e620000000800 */
[----:B------:R-:W-:Y:S09]  /*15a40*/  MOV R184, R195 ;  /* 0x000000c300b87202 */ /* 0x000ff20000000f00 */
[----:B------:R4:W5:Y:S01]  /*15a50*/  MUFU.EX2 R205, R54 ;  /* 0x0000003600cd7308 */ /* 0x0009620000000800 */
[----:B------:R-:W-:Y:S01]  /*15a60*/  MOV R179, R194 ;  /* 0x000000c200b37202 */ /* 0x000fe20000000f00 */
[--C-:B------:R-:W-:Y:S01]  /*15a70*/  FFMA.FTZ R122, R122, UR4, -R219.reuse ;  /* 0x000000047a7a7c23 */ /* 0x100fe200080108db */
[-C--:B------:R-:W-:Y:S07]  /*15a80*/  HMMA.16816.F32 R12, R40, R38.reuse, R12 ;  /* 0x00000026280c723c */ /* 0x080fee000000180c */
[----:B------:R-:W-:Y:S01]  /*15a90*/  MUFU.EX2 R195, R66 ;  /* 0x0000004200c37308 */ /* 0x000fe20000000800 */
[--C-:B------:R-:W-:Y:S01]  /*15aa0*/  FFMA.FTZ R123, R123, UR4, -R219.reuse ;  /* 0x000000047b7b7c23 */ /* 0x100fe200080108db */
[--C-:B------:R-:W-:Y:S08]  /*15ab0*/  FFMA.FTZ R126, R126, UR4, -R219.reuse ;  /* 0x000000047e7e7c23 */ /* 0x100ff000080108db */
[----:B------:R-:W-:Y:S01]  /*15ac0*/  MUFU.EX2 R66, R62 ;  /* 0x0000003e00427308 */ /* 0x000fe20000000800 */
[----:B------:R-:W-:Y:S01]  /*15ad0*/  FFMA.FTZ R219, R127, UR4, -R219 ;  /* 0x000000047fdb7c23 */ /* 0x000fe200080108db */
[----:B------:R-:W-:Y:S01]  /*15ae0*/  MOV R127, R185 ;  /* 0x000000b9007f7202 */ /* 0x000fe20000000f00 */
[C---:B------:R-:W-:Y:S01]  /*15af0*/  HMMA.16816.F32 R16, R28.reuse, R38, R16 ;  /* 0x000000261c10723c */ /* 0x040fe20000001810 */
[----:B------:R-:W1:Y:S06]  /*15b00*/  LDSM.16.MT88.4 R36, [R175+0x1000] ;  /* 0x00100000af24783b */ /* 0x000e6c0000004200 */
[----:B------:R-:W-:Y:S01]  /*15b10*/  MUFU.EX2 R194, R67 ;  /* 0x0000004300c27308 */ /* 0x000fe20000000800 */
[----:B------:R-:W-:Y:S01]  /*15b20*/  MOV R64, R206 ;  /* 0x000000ce00407202 */ /* 0x000fe20000000f00 */
[--C-:B------:R-:W-:Y:S08]  /*15b30*/  FFMA.FTZ R76, R76, UR4, -R217.reuse ;  /* 0x000000044c4c7c23 */ /* 0x100ff000080108d9 */
[----:B------:R-:W-:Y:S01]  /*15b40*/  MUFU.EX2 R67, R61 ;  /* 0x0000003d00437308 */ /* 0x000fe20000000800 */
[--C-:B------:R-:W-:Y:S01]  /*15b50*/  FFMA.FTZ R77, R77, UR4, -R217.reuse ;  /* 0x000000044d4d7c23 */ /* 0x100fe200080108d9 */
[-C--:B---3--:R-:W-:Y:S01]  /*15b60*/  HMMA.16816.F32 R132, R28, R44.reuse, R132 ;  /* 0x0000002c1c84723c */ /* 0x088fe20000001884 */
[----:B----4-:R-:W-:Y:S07]  /*15b70*/  LDSM.16.MT88.4 R52, [R175+0x1800] ;  /* 0x00180000af34783b */ /* 0x010fee0000004200 */
[----:B------:R-:W-:Y:S01]  /*15b80*/  MUFU.EX2 R219, R219 ;  /* 0x000000db00db7308 */ /* 0x000fe20000000800 */
[--C-:B------:R-:W-:Y:S01]  /*15b90*/  FFMA.FTZ R88, R88, UR4, -R217.reuse ;  /* 0x0000000458587c23 */ /* 0x100fe200080108d9 */
[--C-:B------:R-:W-:Y:S01]  /*15ba0*/  FFMA.FTZ R89, R89, UR4, -R217.reuse ;  /* 0x0000000459597c23 */ /* 0x100fe200080108d9 */
[--C-:B------:R-:W-:Y:S07]  /*15bb0*/  FFMA.FTZ R92, R92, UR4, -R217.reuse ;  /* 0x000000045c5c7c23 */ /* 0x100fee00080108d9 */
[----:B------:R-:W3:Y:S01]  /*15bc0*/  MUFU.EX2 R206, R65 ;  /* 0x0000004100ce7308 */ /* 0x000ee20000000800 */
        /* <DEDUP_REMOVED lines=11> */
[----:B------:R-:W-:Y:S07]  /*15c80*/  FFMA.FTZ R217, R125, UR4, -R217 ;  /* 0x000000047dd97c23 */ /* 0x000fee00080108d9 */
[----:B------:R-:W-:Y:S01]  /*15c90*/  MUFU.EX2 R75, R75 ;  /* 0x0000004b004b7308 */ /* 0x000fe20000000800 */
[C---:B------:R-:W-:Y:S01]  /*15ca0*/  HMMA.16816.F32 R144, R28.reuse, R46, R144 ;  /* 0x0000002e1c90723c */ /* 0x040fe20000001890 */
[----:B------:R-:W4:Y:S08]  /*15cb0*/  LDSM.16.MT88.4 R44, [R173+0x9800] ;  /* 0x00980000ad2c783b */ /* 0x000f300000004200 */
[----:B------:R-:W3:Y:S10]  /*15cc0*/  MUFU.EX2 R125, R60 ;  /* 0x0000003c007d7308 */ /* 0x000ef40000000800 */
[----:B------:R-:W-:Y:S01]  /*15cd0*/  MUFU.EX2 R217, R217 ;  /* 0x000000d900d97308 */ /* 0x000fe20000000800 */
[-C--:B------:R-:W-:Y:S09]  /*15ce0*/  HMMA.16816.F32 R148, R28, R48.reuse, R148 ;  /* 0x000000301c94723c */ /* 0x080ff20000001894 */
[----:B------:R-:W-:Y:S10]  /*15cf0*/  MUFU.EX2 R76, R76 ;  /* 0x0000004c004c7308 */ /* 0x000ff40000000800 */
[----:B------:R-:W2:Y:S01]  /*15d00*/  MUFU.EX2 R77, R77 ;  /* 0x0000004d004d7308 */ /* 0x000ea20000000800 */
[C---:B------:R-:W-:Y:S09]  /*15d10*/  HMMA.16816.F32 R152, R40.reuse, R48, R152 ;  /* 0x000000302898723c */ /* 0x040ff20000001898 */
[----:B------:R-:W-:Y:S10]  /*15d20*/  MUFU.EX2 R78, R78 ;  /* 0x0000004e004e7308 */ /* 0x000ff40000000800 */
[----:B------:R-:W2:Y:S01]  /*15d30*/  MUFU.EX2 R79, R79 ;  /* 0x0000004f004f7308 */ /* 0x000ea20000000800 */
[-C--:B------:R-:W-:Y:S09]  /*15d40*/  HMMA.16816.F32 R156, R40, R50.reuse, R156 ;  /* 0x00000032289c723c */ /* 0x080ff2000000189c */
[----:B------:R-:W-:Y:S10]  /*15d50*/  MUFU.EX2 R84, R84 ;  /* 0x0000005400547308 */ /* 0x000ff40000000800 */
[----:B------:R-:W-:Y:S01]  /*15d60*/  MUFU.EX2 R85, R85 ;  /* 0x0000005500557308 */ /* 0x000fe20000000800 */
[C---:B------:R-:W-:Y:S01]  /*15d70*/  HMMA.16816.F32 R160, R28.reuse, R50, R160 ;  /* 0x000000321ca0723c */ /* 0x040fe200000018a0 */
[----:B------:R-:W2:Y:S08]  /*15d80*/  LDSM.16.MT88.4 R48, [R212+0x9800] ;  /* 0x00980000d430783b */ /* 0x000eb00000004200 */
[----:B------:R-:W-:Y:S10]  /*15d90*/  MUFU.EX2 R86, R86 ;  /* 0x0000005600567308 */ /* 0x000ff40000000800 */
[----:B------:R-:W-:Y:S01]  /*15da0*/  MUFU.EX2 R87, R87 ;  /* 0x0000005700577308 */ /* 0x000fe20000000800 */
[-C--:B-1----:R-:W-:Y:S09]  /*15db0*/  HMMA.16816.F32 R20, R28, R36.reuse, R20 ;  /* 0x000000241c14723c */ /* 0x082ff20000001814 */
[----:B------:R-:W-:Y:S10]  /*15dc0*/  MUFU.EX2 R96, R96 ;  /* 0x0000006000607308 */ /* 0x000ff40000000800 */
[----:B------:R-:W-:Y:S01]  /*15dd0*/  MUFU.EX2 R97, R97 ;  /* 0x0000006100617308 */ /* 0x000fe20000000800 */
[C---:B------:R-:W-:Y:S09]  /*15de0*/  HMMA.16816.F32 R164, R40.reuse, R36, R164 ;  /* 0x0000002428a4723c */ /* 0x040ff200000018a4 */
[----:B------:R-:W-:Y:S01]  /*15df0*/  MUFU.EX2 R98, R98 ;  /* 0x0000006200627308 */ /* 0x000fe20000000800 */
[----:B------:R-:W-:Y:S02]  /*15e00*/  F2FP.F16.F32.PACK_AB R36, R193, R192 ;  /* 0x000000c0c124723e */ /* 0x000fe400000000ff */
[----:B------:R-:W-:Y:S07]  /*15e10*/  F2FP.F16.F32.PACK_AB R37, R131, R129 ;  /* 0x000000818325723e */ /* 0x000fee00000000ff */
[----:B------:R-:W-:Y:S01]  /*15e20*/  MUFU.EX2 R99, R99 ;  /* 0x0000006300637308 */ /* 0x000fe20000000800 */
[-C--:B------:R-:W-:Y:S01]  /*15e30*/  HMMA.16816.F32 R32, R40, R38.reuse, R32 ;  /* 0x000000262820723c */ /* 0x080fe20000001820 */
[----:B------:R-:W1:Y:S08]  /*15e40*/  LDSM.16.MT88.4 R40, [R174+0x1800] ;  /* 0x00180000ae28783b */ /* 0x000e700000004200 */
[----:B------:R-:W-:Y:S10]  /*15e50*/  MUFU.EX2 R88, R88 ;  /* 0x0000005800587308 */ /* 0x000ff40000000800 */
[----:B------:R-:W-:Y:S01]  /*15e60*/  MUFU.EX2 R89, R89 ;  /* 0x0000005900597308 */ /* 0x000fe20000000800 */
[----:B------:R-:W-:Y:S09]  /*15e70*/  HMMA.16816.F32 R24, R28, R38, R24 ;  /* 0x000000261c18723c */ /* 0x000ff20000001818 */
[----:B------:R-:W-:Y:S01]  /*15e80*/  MUFU.EX2 R90, R90 ;  /* 0x0000005a005a7308 */ /* 0x000fe20000000800 */
[----:B------:R-:W-:Y:S02]  /*15e90*/  F2FP.F16.F32.PACK_AB R28, R208, R209 ;  /* 0x000000d1d01c723e */ /* 0x000fe400000000ff */
[----:B-----5:R-:W-:Y:S07]  /*15ea0*/  F2FP.F16.F32.PACK_AB R29, R204, R205 ;  /* 0x000000cdcc1d723e */ /* 0x020fee00000000ff */
[----:B------:R-:W5:Y:S01]  /*15eb0*/  MUFU.EX2 R91, R91 ;  /* 0x0000005b005b7308 */ /* 0x000f620000000800 */
[----:B---3--:R-:W-:Y:S02]  /*15ec0*/  F2FP.F16.F32.PACK_AB R30, R206, R207 ;  /* 0x000000cfce1e723e */ /* 0x008fe400000000ff */
[----:B------:R-:W-:Y:S07]  /*15ed0*/  F2FP.F16.F32.PACK_AB R31, R194, R195 ;  /* 0x000000c3c21f723e */ /* 0x000fee00000000ff */
[----:B------:R-:W-:Y:S01]  /*15ee0*/  MUFU.EX2 R92, R92 ;  /* 0x0000005c005c7308 */ /* 0x000fe20000000800 */
[----:B------:R-:W-:Y:S02]  /*15ef0*/  F2FP.F16.F32.PACK_AB R38, R67, R125 ;  /* 0x0000007d4326723e */ /* 0x000fe400000000ff */
[----:B------:R-:W-:Y:S07]  /*15f00*/  F2FP.F16.F32.PACK_AB R39, R65, R66 ;  /* 0x000000424127723e */ /* 0x000fee00000000ff */
[----:B------:R-:W3:Y:S01]  /*15f10*/  MUFU.EX2 R93, R93 ;  /* 0x0000005d005d7308 */ /* 0x000ee20000000800 */
[-C--:B----4-:R-:W-:Y:S09]  /*15f20*/  HMMA.16816.F32 R4, R28, R44.reuse, R4 ;  /* 0x0000002c1c04723c */ /* 0x090ff20000001804 */
[----:B------:R-:W-:Y:S10]  /*15f30*/  MUFU.EX2 R94, R94 ;  /* 0x0000005e005e7308 */ /* 0x000ff40000000800 */
[----:B------:R-:W4:Y:S01]  /*15f40*/  MUFU.EX2 R95, R95 ;  /* 0x0000005f005f7308 */ /* 0x000f220000000800 */
[C---:B------:R-:W-:Y:S09]  /*15f50*/  HMMA.16816.F32 R8, R36.reuse, R44, R8 ;  /* 0x0000002c2408723c */ /* 0x040ff20000001808 */
[----:B------:R-:W-:Y:S10]  /*15f60*/  MUFU.EX2 R100, R100 ;  /* 0x0000006400647308 */ /* 0x000ff40000000800 */
[----:B------:R-:W-:Y:S01]  /*15f70*/  MUFU.EX2 R102, R102 ;  /* 0x0000006600667308 */ /* 0x000fe20000000800 */
[-C--:B------:R-:W-:Y:S09]  /*15f80*/  HMMA.16816.F32 R12, R36, R46.reuse, R12 ;  /* 0x0000002e240c723c */ /* 0x080ff2000000180c */
[----:B------:R-:W-:Y:S10]  /*15f90*/  MUFU.EX2 R103, R103 ;  /* 0x0000006700677308 */ /* 0x000ff40000000800 */
[----:B------:R-:W-:Y:S01]  /*15fa0*/  MUFU.EX2 R113, R113 ;  /* 0x0000007100717308 */ /* 0x000fe20000000800 */
[C---:B------:R-:W-:Y:S01]  /*15fb0*/  HMMA.16816.F32 R16, R28.reuse, R46, R16 ;  /* 0x0000002e1c10723c */ /* 0x040fe20000001810 */
[----:B------:R-:W-:Y:S08]  /*15fc0*/  LDSM.16.MT88.4 R44, [R212+0xa000] ;  /* 0x00a00000d42c783b */ /* 0x000ff00000004200 */
[----:B------:R-:W-:Y:S10]  /*15fd0*/  MUFU.EX2 R114, R114 ;  /* 0x0000007200727308 */ /* 0x000ff40000000800 */
[----:B------:R-:W-:Y:S01]  /*15fe0*/  MUFU.EX2 R115, R115 ;  /* 0x0000007300737308 */ /* 0x000fe20000000800 */
[-C--:B--2---:R-:W-:Y:S09]  /*15ff0*/  HMMA.16816.F32 R132, R28, R48.reuse, R132 ;  /* 0x000000301c84723c */ /* 0x084ff20000001884 */
[----:B------:R-:W-:Y:S10]  /*16000*/  MUFU.EX2 R106, R106 ;  /* 0x0000006a006a7308 */ /* 0x000ff40000000800 */
[----:B------:R-:W2:Y:S01]  /*16010*/  MUFU.EX2 R107, R107 ;  /* 0x0000006b006b7308 */ /* 0x000ea20000000800 */
[C---:B------:R-:W-:Y:S09]  /*16020*/  HMMA.16816.F32 R136, R36.reuse, R48, R136 ;  /* 0x000000302488723c */ /* 0x040ff20000001888 */
[----:B------:R-:W-:Y:S10]  /*16030*/  MUFU.EX2 R108, R108 ;  /* 0x0000006c006c7308 */ /* 0x000ff40000000800 */
[----:B------:R-:W2:Y:S01]  /*16040*/  MUFU.EX2 R109, R109 ;  /* 0x0000006d006d7308 */ /* 0x000ea20000000800 */
[-C--:B------:R-:W-:Y:S09]  /*16050*/  HMMA.16816.F32 R140, R36, R50.reuse, R140 ;  /* 0x00000032248c723c */ /* 0x080ff2000000188c */
[----:B------:R-:W-:Y:S10]  /*16060*/  MUFU.EX2 R110, R110 ;  /* 0x0000006e006e7308 */ /* 0x000ff40000000800 */
[----:B------:R-:W2:Y:S01]  /*16070*/  MUFU.EX2 R111, R111 ;  /* 0x0000006f006f7308 */ /* 0x000ea20000000800 */
[C---:B------:R-:W-:Y:S01]  /*16080*/  HMMA.16816.F32 R144, R28.reuse, R50, R144 ;  /* 0x000000321c90723c */ /* 0x040fe20000001890 */
[----:B------:R-:W-:Y:S08]  /*16090*/  LDSM.16.MT88.4 R48, [R174+0x2000] ;  /* 0x00200000ae30783b */ /* 0x000ff00000004200 */
[----:B------:R-:W-:Y:S10]  /*160a0*/  MUFU.EX2 R60, R116 ;  /* 0x00000074003c7308 */ /* 0x000ff40000000800 */
[----:B------:R-:W-:Y:S01]  /*160b0*/  MUFU.EX2 R63, R117 ;  /* 0x00000075003f7308 */ /* 0x000fe20000000800 */
[-C--:B-1----:R-:W-:Y:S09]  /*160c0*/  HMMA.16816.F32 R148, R28, R40.reuse, R148 ;  /* 0x000000281c94723c */ /* 0x082ff20000001894 */
[----:B------:R-:W-:Y:S10]  /*160d0*/  MUFU.EX2 R61, R119 ;  /* 0x00000077003d7308 */ /* 0x000ff40000000800 */
[----:B------:R-:W-:Y:S01]  /*160e0*/  MUFU.EX2 R62, R130 ;  /* 0x00000082003e7308 */ /* 0x000fe20000000800 */
[C---:B------:R-:W-:Y:S08]  /*160f0*/  HMMA.16816.F32 R152, R36.reuse, R40, R152 ;  /* 0x000000282498723c */ /* 0x040ff00000001898 */
[-C--:B------:R-:W-:Y:S08]  /*16100*/  HMMA.16816.F32 R156, R36, R42.reuse, R156 ;  /* 0x0000002a249c723c */ /* 0x080ff0000000189c */
[C---:B------:R-:W-:Y:S01]  /*16110*/  HMMA.16816.F32 R160, R28.reuse, R42, R160 ;  /* 0x0000002a1ca0723c */ /* 0x040fe200000018a0 */
[----:B------:R-:W1:Y:S07]  /*16120*/  LDSM.16.MT88.4 R40, [R173+0xa000] ;  /* 0x00a00000ad28783b */ /* 0x000e6e0000004200 */
[-C--:B------:R-:W-:Y:S08]  /*16130*/  HMMA.16816.F32 R20, R28, R52.reuse, R20 ;  /* 0x000000341c14723c */ /* 0x080ff00000001814 */
[C---:B------:R-:W-:Y:S08]  /*16140*/  HMMA.16816.F32 R164, R36.reuse, R52, R164 ;  /* 0x0000003424a4723c */ /* 0x040ff000000018a4 */
[-C--:B------:R-:W-:Y:S03]  /*16150*/  HMMA.16816.F32 R32, R36, R54.reuse, R32 ;  /* 0x000000362420723c */ /* 0x080fe60000001820 */
[----:B------:R-:W-:Y:S02]  /*16160*/  F2FP.F16.F32.PACK_AB R36, R73, R72 ;  /* 0x000000484924723e */ /* 0x000fe400000000ff */
[----:B------:R-:W-:Y:S02]  /*16170*/  F2FP.F16.F32.PACK_AB R37, R75, R74 ;  /* 0x0000004a4b25723e */ /* 0x000fe400000000ff */
[----:B------:R-:W-:Y:S01]  /*16180*/  F2FP.F16.F32.PACK_AB R38, R77, R76 ;  /* 0x0000004c4d26723e */ /* 0x000fe200000000ff */
[----:B------:R-:W-:Y:S01]  /*16190*/  HMMA.16816.F32 R24, R28, R54, R24 ;  /* 0x000000361c18723c */ /* 0x000fe20000001818 */
[----:B------:R-:W5:Y:S03]  /*161a0*/  LDSM.16.MT88.4 R52, [R175+0x2000] ;  /* 0x00200000af34783b */ /* 0x000f660000004200 */
[----:B------:R-:W-:Y:S02]  /*161b0*/  F2FP.F16.F32.PACK_AB R28, R69, R68 ;  /* 0x00000044451c723e */ /* 0x000fe400000000ff */
[----:B------:R-:W-:Y:S02]  /*161c0*/  F2FP.F16.F32.PACK_AB R29, R71, R70 ;  /* 0x00000046471d723e */ /* 0x000fe400000000ff */
[----:B------:R-:W-:Y:S02]  /*161d0*/  F2FP.F16.F32.PACK_AB R30, R81, R80 ;  /* 0x00000050511e723e */ /* 0x000fe400000000ff */
[----:B------:R-:W-:Y:S02]  /*161e0*/  F2FP.F16.F32.PACK_AB R31, R83, R82 ;  /* 0x00000052531f723e */ /* 0x000fe400000000ff */
[----:B------:R-:W-:Y:S05]  /*161f0*/  F2FP.F16.F32.PACK_AB R39, R79, R78 ;  /* 0x0000004e4f27723e */ /* 0x000fea00000000ff */
[-C--:B-1----:R-:W-:Y:S08]  /*16200*/  HMMA.16816.F32 R4, R28, R40.reuse, R4 ;  /* 0x000000281c04723c */ /* 0x082ff00000001804 */
[C---:B------:R-:W-:Y:S04]  /*16210*/  HMMA.16816.F32 R8, R36.reuse, R40, R8 ;  /* 0x000000282408723c */ /* 0x040fe80000001808 */
[----:B------:R-:W-:Y:S04]  /*16220*/  FFMA.FTZ R168, R168, R57, R220 ;  /* 0x00000039a8a87223 */ /* 0x000fe800000100dc */
[-C--:B------:R-:W-:Y:S01]  /*16230*/  HMMA.16816.F32 R12, R36, R42.reuse, R12 ;  /* 0x0000002a240c723c */ /* 0x080fe2000000180c */
[----:B------:R-:W2:Y:S02]  /*16240*/  LDL.LU R57, [R1+0x44] ;  /* 0x0000440001397983 */ /* 0x000ea40000300800 */
[----:B------:R-:W-:Y:S01]  /*16250*/  FFMA.FTZ R3, R3, R59, R223 ;  /* 0x0000003b03037223 */ /* 0x000fe200000100df */
[----:B------:R-:W-:Y:S01]  /*16260*/  FADD.FTZ R168, R225, R168 ;  /* 0x000000a8e1a87221 */ /* 0x000fe20000010000 */
[----:B------:R-:W1:Y:S01]  /*16270*/  MUFU.EX2 R59, R118 ;  /* 0x00000076003b7308 */ /* 0x000e620000000800 */
[----:B------:R-:W-:Y:S02]  /*16280*/  FFMA.FTZ R2, R2, R58, R221 ;  /* 0x0000003a02027223 */ /* 0x000fe400000100dd */
[C---:B------:R-:W-:Y:S01]  /*16290*/  HMMA.16816.F32 R16, R28.reuse, R42, R16 ;  /* 0x0000002a1c10723c */ /* 0x040fe20000001810 */
[----:B------:R-:W1:Y:S07]  /*162a0*/  LDSM.16.MT88.4 R40, [R173+0xa800] ;  /* 0x00a80000ad28783b */ /* 0x000e6e0000004200 */
[-C--:B------:R-:W-:Y:S08]  /*162b0*/  HMMA.16816.F32 R132, R28, R44.reuse, R132 ;  /* 0x0000002c1c84723c */ /* 0x080ff00000001884 */
[C---:B------:R-:W-:Y:S08]  /*162c0*/  HMMA.16816.F32 R136, R36.reuse, R44, R136 ;  /* 0x0000002c2488723c */ /* 0x040ff00000001888 */
[-C--:B------:R-:W-:Y:S08]  /*162d0*/  HMMA.16816.F32 R140, R36, R46.reuse, R140 ;  /* 0x0000002e248c723c */ /* 0x080ff0000000188c */
[C---:B------:R-:W-:Y:S01]  /*162e0*/  HMMA.16816.F32 R144, R28.reuse, R46, R144 ;  /* 0x0000002e1c90723c */ /* 0x040fe20000001890 */
[----:B------:R-:W1:Y:S07]  /*162f0*/  LDSM.16.MT88.4 R44, [R212+0xa800] ;  /* 0x00a80000d42c783b */ /* 0x000e6e0000004200 */
[-C--:B------:R-:W-:Y:S08]  /*16300*/  HMMA.16816.F32 R148, R28, R48.reuse, R148 ;  /* 0x000000301c94723c */ /* 0x080ff00000001894 */
[C---:B------:R-:W-:Y:S08]  /*16310*/  HMMA.16816.F32 R152, R36.reuse, R48, R152 ;  /* 0x000000302498723c */ /* 0x040ff00000001898 */
[-C--:B------:R-:W-:Y:S08]  /*16320*/  HMMA.16816.F32 R156, R36, R50.reuse, R156 ;  /* 0x00000032249c723c */ /* 0x080ff0000000189c */
[C---:B------:R-:W-:Y:S01]  /*16330*/  HMMA.16816.F32 R160, R28.reuse, R50, R160 ;  /* 0x000000321ca0723c */ /* 0x040fe200000018a0 */
[----:B------:R-:W1:Y:S07]  /*16340*/  LDSM.16.MT88.4 R48, [R174+0x2800] ;  /* 0x00280000ae30783b */ /* 0x000e6e0000004200 */
[-C--:B-----5:R-:W-:Y:S08]  /*16350*/  HMMA.16816.F32 R20, R28, R52.reuse, R20 ;  /* 0x000000341c14723c */ /* 0x0a0ff00000001814 */
[C---:B------:R-:W-:Y:S08]  /*16360*/  HMMA.16816.F32 R164, R36.reuse, R52, R164 ;  /* 0x0000003424a4723c */ /* 0x040ff000000018a4 */
[-C--:B------:R-:W-:Y:S03]  /*16370*/  HMMA.16816.F32 R32, R36, R54.reuse, R32 ;  /* 0x000000362420723c */ /* 0x080fe60000001820 */
[----:B------:R-:W-:Y:S01]  /*16380*/  F2FP.F16.F32.PACK_AB R37, R91, R90 ;  /* 0x0000005a5b25723e */ /* 0x000fe200000000ff */
[----:B------:R-:W-:Y:S01]  /*16390*/  FADD.FTZ R36, R238, R2 ;  /* 0x00000002ee247221 */ /* 0x000fe20000010000 */
[----:B---3--:R-:W-:Y:S02]  /*163a0*/  F2FP.F16.F32.PACK_AB R38, R93, R92 ;  /* 0x0000005c5d26723e */ /* 0x008fe400000000ff */
[----:B----4-:R-:W-:Y:S01]  /*163b0*/  F2FP.F16.F32.PACK_AB R39, R95, R94 ;  /* 0x0000005e5f27723e */ /* 0x010fe200000000ff */
[----:B------:R-:W-:Y:S01]  /*163c0*/  HMMA.16816.F32 R24, R28, R54, R24 ;  /* 0x000000361c18723c */ /* 0x000fe20000001818 */
[----:B------:R-:W3:Y:S03]  /*163d0*/  LDSM.16.MT88.4 R52, [R175+0x2800] ;  /* 0x00280000af34783b */ /* 0x000ee60000004200 */
[----:B------:R-:W-:Y:S01]  /*163e0*/  F2FP.F16.F32.PACK_AB R28, R85, R84 ;  /* 0x00000054551c723e */ /* 0x000fe200000000ff */
[----:B------:R-:W-:Y:S01]  /*163f0*/  FADD.FTZ R58, R237, R36 ;  /* 0x00000024ed3a7221 */ /* 0x000fe20000010000 */
[----:B------:R-:W-:Y:S02]  /*16400*/  F2FP.F16.F32.PACK_AB R29, R87, R86 ;  /* 0x00000056571d723e */ /* 0x000fe400000000ff */
[----:B------:R-:W-:Y:S02]  /*16410*/  F2FP.F16.F32.PACK_AB R30, R97, R96 ;  /* 0x00000060611e723e */ /* 0x000fe400000000ff */
[----:B------:R-:W-:Y:S02]  /*16420*/  F2FP.F16.F32.PACK_AB R31, R99, R98 ;  /* 0x00000062631f723e */ /* 0x000fe400000000ff */
[----:B------:R-:W-:Y:S05]  /*16430*/  F2FP.F16.F32.PACK_AB R36, R89, R88 ;  /* 0x000000585924723e */ /* 0x000fea00000000ff */
[-C--:B-1----:R-:W-:Y:S08]  /*16440*/  HMMA.16816.F32 R4, R28, R40.reuse, R4 ;  /* 0x000000281c04723c */ /* 0x082ff00000001804 */
        /* <DEDUP_REMOVED lines=8> */
[----:B------:R-:W4:Y:S07]  /*164d0*/  LDSM.16.MT88.4 R44, [R212+0xb000] ;  /* 0x00b00000d42c783b */ /* 0x000f2e0000004200 */
[-C--:B------:R-:W-:Y:S08]  /*164e0*/  HMMA.16816.F32 R148, R28, R48.reuse, R148 ;  /* 0x000000301c94723c */ /* 0x080ff00000001894 */
[C---:B------:R-:W-:Y:S08]  /*164f0*/  HMMA.16816.F32 R152, R36.reuse, R48, R152 ;  /* 0x000000302498723c */ /* 0x040ff00000001898 */
[-C--:B------:R-:W-:Y:S08]  /*16500*/  HMMA.16816.F32 R156, R36, R50.reuse, R156 ;  /* 0x00000032249c723c */ /* 0x080ff0000000189c */
[C---:B------:R-:W-:Y:S01]  /*16510*/  HMMA.16816.F32 R160, R28.reuse, R50, R160 ;  /* 0x000000321ca0723c */ /* 0x040fe200000018a0 */
[----:B------:R-:W5:Y:S07]  /*16520*/  LDSM.16.MT88.4 R48, [R174+0x3000] ;  /* 0x00300000ae30783b */ /* 0x000f6e0000004200 */
[-C--:B---3--:R-:W-:Y:S08]  /*16530*/  HMMA.16816.F32 R20, R28, R52.reuse, R20 ;  /* 0x000000341c14723c */ /* 0x088ff00000001814 */
[C---:B------:R-:W-:Y:S08]  /*16540*/  HMMA.16816.F32 R164, R36.reuse, R52, R164 ;  /* 0x0000003424a4723c */ /* 0x040ff000000018a4 */
[-C--:B------:R-:W-:Y:S03]  /*16550*/  HMMA.16816.F32 R32, R36, R54.reuse, R32 ;  /* 0x000000362420723c */ /* 0x080fe60000001820 */
[----:B--2---:R-:W-:Y:S02]  /*16560*/  F2FP.F16.F32.PACK_AB R37, R107, R106 ;  /* 0x0000006a6b25723e */ /* 0x004fe400000000ff */
[----:B------:R-:W-:Y:S02]  /*16570*/  F2FP.F16.F32.PACK_AB R38, R109, R108 ;  /* 0x0000006c6d26723e */ /* 0x000fe400000000ff */
[----:B------:R-:W-:Y:S01]  /*16580*/  F2FP.F16.F32.PACK_AB R39, R111, R110 ;  /* 0x0000006e6f27723e */ /* 0x000fe200000000ff */
[----:B------:R-:W-:Y:S04]  /*16590*/  HMMA.16816.F32 R24, R28, R54, R24 ;  /* 0x000000361c18723c */ /* 0x000fe80000001818 */
[----:B------:R-:W-:Y:S02]  /*165a0*/  F2FP.F16.F32.PACK_AB R28, R101, R100 ;  /* 0x00000064651c723e */ /* 0x000fe400000000ff */
[----:B------:R-:W-:Y:S02]  /*165b0*/  F2FP.F16.F32.PACK_AB R29, R103, R102 ;  /* 0x00000066671d723e */ /* 0x000fe400000000ff */
[----:B------:R-:W-:Y:S02]  /*165c0*/  F2FP.F16.F32.PACK_AB R30, R113, R112 ;  /* 0x00000070711e723e */ /* 0x000fe400000000ff */
[----:B------:R-:W-:Y:S07]  /*165d0*/  F2FP.F16.F32.PACK_AB R31, R115, R114 ;  /* 0x00000072731f723e */ /* 0x000fee00000000ff */
[-C--:B-1----:R-:W-:Y:S03]  /*165e0*/  HMMA.16816.F32 R4, R28, R40.reuse, R4 ;  /* 0x000000281c04723c */ /* 0x082fe60000001804 */
[----:B------:R-:W-:Y:S01]  /*165f0*/  FFMA.FTZ R0, R0, R57, R222 ;  /* 0x0000003900007223 */ /* 0x000fe200000100de */
[----:B------:R-:W-:Y:S01]  /*16600*/  MOV R57, R56 ;  /* 0x0000003800397202 */ /* 0x000fe20000000f00 */
[----:B------:R-:W-:Y:S02]  /*16610*/  FADD.FTZ R56, R224, R3 ;  /* 0x00000003e0387221 */ /* 0x000fe40000010000 */
[----:B------:R-:W-:Y:S02]  /*16620*/  FADD.FTZ R0, R236, R0 ;  /* 0x00000000ec007221 */ /* 0x000fe40000010000 */
        /* <DEDUP_REMOVED lines=15> */
[----:B------:R-:W-:Y:S01]  /*16720*/  F2FP.F16.F32.PACK_AB R36, R105, R104 ;  /* 0x000000686924723e */ /* 0x000fe200000000ff */
[----:B------:R-:W1:Y:S01]  /*16730*/  LDSM.16.MT88.4 R52, [R175+0x3000] ;  /* 0x00300000af34783b */ /* 0x000e620000004200 */
[----:B------:R-:W-:Y:S01]  /*16740*/  MOV R176, R188 ;  /* 0x000000bc00b07202 */ /* 0x000fe20000000f00 */
[----:B------:R-:W2:Y:S01]  /*16750*/  MUFU.EX2 R64, R128 ;  /* 0x0000008000407308 */ /* 0x000ea20000000800 */
[----:B------:R-:W-:Y:S01]  /*16760*/  MOV R177, R191 ;  /* 0x000000bf00b17202 */ /* 0x000fe20000000f00 */
[----:B------:R-:W-:Y:S01]  /*16770*/  FADD.FTZ R3, R231, R3 ;  /* 0x00000003e7037221 */ /* 0x000fe20000010000 */
[----:B------:R-:W-:Y:S01]  /*16780*/  MOV R178, R190 ;  /* 0x000000be00b27202 */ /* 0x000fe20000000f00 */
[C---:B------:R-:W-:Y:S02]  /*16790*/  HMMA.16816.F32 R8, R36.reuse, R40, R8 ;  /* 0x000000282408723c */ /* 0x040fe40000001808 */
[----:B------:R3:W1:Y:S02]  /*167a0*/  LDSM.16.MT88.4 R188, [R173+0xb800] ;  /* 0x00b80000adbc783b */ /* 0x0006640000004200 */
[----:B------:R-:W-:Y:S01]  /*167b0*/  FADD.FTZ R0, R176, R0 ;  /* 0x00000000b0007221 */ /* 0x000fe20000010000 */
[----:B------:R-:W-:Y:S01]  /*167c0*/  FADD.FTZ R57, R235, R2 ;  /* 0x00000002eb397221 */ /* 0x000fe20000010000 */
[----:B------:R-:W-:Y:S01]  /*167d0*/  FADD.FTZ R2, R187, R58 ;  /* 0x0000003abb027221 */ /* 0x000fe20000010000 */
[----:B------:R-:W-:Y:S01]  /*167e0*/  FADD.FTZ R56, R230, R3 ;  /* 0x00000003e6387221 */ /* 0x000fe20000010000 */
[-C--:B------:R-:W-:Y:S03]  /*167f0*/  HMMA.16816.F32 R12, R36, R42.reuse, R12 ;  /* 0x0000002a240c723c */ /* 0x080fe6000000180c */
[----:B------:R-:W-:Y:S01]  /*16800*/  FADD.FTZ R3, R177, R57 ;  /* 0x00000039b1037221 */ /* 0x000fe20000010000 */
[----:B------:R-:W-:Y:S04]  /*16810*/  MOV R168, R171 ;  /* 0x000000ab00a87202 */ /* 0x000fe80000000f00 */
[C---:B------:R-:W-:Y:S01]  /*16820*/  HMMA.16816.F32 R16, R28.reuse, R42, R16 ;  /* 0x0000002a1c10723c */ /* 0x040fe20000001810 */
[----:B------:R-:W1:Y:S07]  /*16830*/  LDSM.16.MT88.4 R40, [R212+0xb800] ;  /* 0x00b80000d428783b */ /* 0x000e6e0000004200 */
[-C--:B----4-:R-:W-:Y:S03]  /*16840*/  HMMA.16816.F32 R132, R28, R44.reuse, R132 ;  /* 0x0000002c1c84723c */ /* 0x090fe60000001884 */
[----:B---3--:R-:W-:Y:S05]  /*16850*/  MOV R173, R170 ;  /* 0x000000aa00ad7202 */ /* 0x008fea0000000f00 */
[C---:B------:R-:W-:Y:S04]  /*16860*/  HMMA.16816.F32 R136, R36.reuse, R44, R136 ;  /* 0x0000002c2488723c */ /* 0x040fe80000001888 */
[----:B------:R-:W-:Y:S01]  /*16870*/  FADD.FTZ R44, R179, R2 ;  /* 0x00000002b32c7221 */ /* 0x000fe20000010000 */
[----:B------:R-:W-:Y:S01]  /*16880*/  FADD.FTZ R2, R184, R0 ;  /* 0x00000000b8027221 */ /* 0x000fe20000010000 */
[----:B------:R-:W-:Y:S01]  /*16890*/  FADD.FTZ R45, R201, R3 ;  /* 0x00000003c92d7221 */ /* 0x000fe20000010000 */
[----:B------:R-:W-:Y:S01]  /*168a0*/  F2FP.F16.F32.PACK_AB R201, R61, R59 ;  /* 0x0000003b3dc9723e */ /* 0x000fe200000000ff */
[-C--:B------:R-:W-:Y:S03]  /*168b0*/  HMMA.16816.F32 R140, R36, R46.reuse, R140 ;  /* 0x0000002e248c723c */ /* 0x080fe6000000188c */
[----:B------:R-:W-:Y:S01]  /*168c0*/  FADD.FTZ R0, R181, R44 ;  /* 0x0000002cb5007221 */ /* 0x000fe20000010000 */
[----:B------:R-:W-:Y:S04]  /*168d0*/  FADD.FTZ R2, R180, R2 ;  /* 0x00000002b4027221 */ /* 0x000fe80000010000 */
[C---:B------:R-:W-:Y:S01]  /*168e0*/  HMMA.16816.F32 R144, R28.reuse, R46, R144 ;  /* 0x0000002e1c90723c */ /* 0x040fe20000001890 */
[----:B------:R-:W-:Y:S03]  /*168f0*/  MUFU.EX2 R47, R122 ;  /* 0x0000007a002f7308 */ /* 0x000fe60000000800 */
[----:B------:R-:W-:Y:S04]  /*16900*/  FADD.FTZ R46, R178, R56 ;  /* 0x00000038b22e7221 */ /* 0x000fe80000010000 */
[-C--:B-----5:R-:W-:Y:S03]  /*16910*/  HMMA.16816.F32 R148, R28, R48.reuse, R148 ;  /* 0x000000301c94723c */ /* 0x0a0fe60000001894 */
[----:B------:R-:W-:Y:S01]  /*16920*/  FADD.FTZ R3, R200, R46 ;  /* 0x0000002ec8037221 */ /* 0x000fe20000010000 */
[----:B------:R-:W-:Y:S03]  /*16930*/  F2FP.F16.F32.PACK_AB R200, R63, R60 ;  /* 0x0000003c3fc8723e */ /* 0x000fe600000000ff */
[----:B------:R-:W-:Y:S01]  /*16940*/  FADD.FTZ R3, R202, R3 ;  /* 0x00000003ca037221 */ /* 0x000fe20000010000 */
[C---:B------:R-:W-:Y:S01]  /*16950*/  HMMA.16816.F32 R152, R36.reuse, R48, R152 ;  /* 0x000000302498723c */ /* 0x040fe20000001898 */
[----:B------:R-:W3:Y:S03]  /*16960*/  MUFU.EX2 R48, R124 ;  /* 0x0000007c00307308 */ /* 0x000ee60000000800 */
[----:B--2---:R-:W-:Y:S07]  /*16970*/  F2FP.F16.F32.PACK_AB R202, R216, R64 ;  /* 0x00000040d8ca723e */ /* 0x004fee00000000ff */
[----:B------:R-:W-:Y:S01]  /*16980*/  MUFU.EX2 R49, R120 ;  /* 0x0000007800317308 */ /* 0x000fe20000000800 */
[----:B------:R-:W-:Y:S01]  /*16990*/  FADD.FTZ R3, R227, R3 ;  /* 0x00000003e3037221 */ /* 0x000fe20000010000 */
[-C--:B------:R-:W-:Y:S03]  /*169a0*/  HMMA.16816.F32 R156, R36, R50.reuse, R156 ;  /* 0x00000032249c723c */ /* 0x080fe6000000189c */
[----:B------:R-:W-:Y:S04]  /*169b0*/  FADD.FTZ R3, R239, R3 ;  /* 0x00000003ef037221 */ /* 0x000fe80000010000 */
[----:B------:R-:W-:Y:S01]  /*169c0*/  FADD.FTZ R3, R205, R3 ;  /* 0x00000003cd037221 */ /* 0x000fe20000010000 */
[C---:B------:R-:W-:Y:S01]  /*169d0*/  HMMA.16816.F32 R160, R28.reuse, R50, R160 ;  /* 0x000000321ca0723c */ /* 0x040fe200000018a0 */
[----:B------:R-:W2:Y:S03]  /*169e0*/  MUFU.EX2 R50, R123 ;  /* 0x0000007b00327308 */ /* 0x000ea60000000800 */
[----:B---3--:R-:W-:Y:S07]  /*169f0*/  F2FP.F16.F32.PACK_AB R198, R217, R48 ;  /* 0x00000030d9c6723e */ /* 0x008fee00000000ff */
[----:B------:R-:W3:Y:S01]  /*16a00*/  MUFU.EX2 R51, R121 ;  /* 0x0000007900337308 */ /* 0x000ee20000000800 */
[-C--:B-1----:R-:W-:Y:S03]  /*16a10*/  HMMA.16816.F32 R20, R28, R52.reuse, R20 ;  /* 0x000000341c14723c */ /* 0x082fe60000001814 */
[----:B--2---:R-:W-:Y:S05]  /*16a20*/  F2FP.F16.F32.PACK_AB R197, R50, R47 ;  /* 0x0000002f32c5723e */ /* 0x004fea00000000ff */
[C---:B------:R-:W-:Y:S04]  /*16a30*/  HMMA.16816.F32 R164, R36.reuse, R52, R164 ;  /* 0x0000003424a4723c */ /* 0x040fe800000018a4 */
[----:B---3--:R-:W-:Y:S04]  /*16a40*/  F2FP.F16.F32.PACK_AB R196, R51, R49 ;  /* 0x0000003133c4723e */ /* 0x008fe800000000ff */
[-C--:B------:R-:W-:Y:S01]  /*16a50*/  HMMA.16816.F32 R32, R36, R54.reuse, R32 ;  /* 0x000000362420723c */ /* 0x080fe20000001820 */
[----:B------:R-:W1:Y:S02]  /*16a60*/  MUFU.EX2 R38, R126 ;  /* 0x0000007e00267308 */ /* 0x000e640000000800 */
[----:B------:R-:W-:Y:S01]  /*16a70*/  FADD.FTZ R36, R203, R45 ;  /* 0x0000002dcb247221 */ /* 0x000fe20000010000 */
[----:B------:R-:W-:Y:S01]  /*16a80*/  FADD.FTZ R37, R183, R0 ;  /* 0x00000000b7257221 */ /* 0x000fe20000010000 */
[----:B------:R-:W-:Y:S01]  /*16a90*/  FADD.FTZ R0, R182, R2 ;  /* 0x00000002b6007221 */ /* 0x000fe20000010000 */
[----:B------:R-:W-:Y:S01]  /*16aa0*/  F2FP.F16.F32.PACK_AB R203, R218, R62 ;  /* 0x0000003edacb723e */ /* 0x000fe200000000ff */
[----:B------:R-:W-:Y:S01]  /*16ab0*/  FADD.FTZ R2, R232, R36 ;  /* 0x00000024e8027221 */ /* 0x000fe20000010000 */
[----:B------:R-:W-:Y:S04]  /*16ac0*/  HMMA.16816.F32 R24, R28, R54, R24 ;  /* 0x000000361c18723c */ /* 0x000fe80000001818 */
[----:B------:R-:W-:Y:S01]  /*16ad0*/  FADD.FTZ R2, R127, R2 ;  /* 0x000000027f027221 */ /* 0x000fe20000010000 */
[----:B------:R-:W-:Y:S01]  /*16ae0*/  FADD.FTZ R0, R210, R0 ;  /* 0x00000000d2007221 */ /* 0x000fe20000010000 */
[----:B------:R-:W2:Y:S01]  /*16af0*/  LDL.LU R127, [R1] ;  /* 0x00000000017f7983 */ /* 0x000ea20000300800 */
[----:B-1----:R-:W-:Y:S01]  /*16b00*/  F2FP.F16.F32.PACK_AB R199, R219, R38 ;  /* 0x00000026dbc7723e */ /* 0x002fe200000000ff */
[-C--:B------:R-:W-:Y:S02]  /*16b10*/  HMMA.16816.F32 R180, R200, R188.reuse, R4 ;  /* 0x000000bcc8b4723c */ /* 0x080fe40000001804 */
[----:B------:R1:W3:Y:S03]  /*16b20*/  LDSM.16.MT88.4 R4, [R174+0x3800] ;  /* 0x00380000ae04783b */ /* 0x0002e60000004200 */
[----:B------:R-:W-:Y:S03]  /*16b30*/  FADD.FTZ R0, R211, R0 ;  /* 0x00000000d3007221 */ /* 0x000fe60000010000 */
[C---:B------:R-:W-:Y:S04]  /*16b40*/  HMMA.16816.F32 R176, R196.reuse, R188, R8 ;  /* 0x000000bcc4b0723c */ /* 0x040fe80000001808 */
[----:B------:R-:W-:Y:S01]  /*16b50*/  FADD.FTZ R10, R204, R3 ;  /* 0x00000003cc0a7221 */ /* 0x000fe20000010000 */
[----:B------:R-:W-:Y:S01]  /*16b60*/  FADD.FTZ R11, R209, R2 ;  /* 0x00000002d10b7221 */ /* 0x000fe20000010000 */
[----:B------:R-:W-:Y:S01]  /*16b70*/  FADD.FTZ R0, R129, R0 ;  /* 0x0000000081007221 */ /* 0x000fe20000010000 */
[----:B------:R-:W-:Y:S01]  /*16b80*/  FADD.FTZ R8, R226, R37 ;  /* 0x00000025e2087221 */ /* 0x000fe20000010000 */
[-C--:B------:R-:W-:Y:S03]  /*16b90*/  HMMA.16816.F32 R184, R196, R190.reuse, R12 ;  /* 0x000000bec4b8723c */ /* 0x080fe6000000180c */
[----:B------:R-:W-:Y:S01]  /*16ba0*/  FADD.FTZ R11, R208, R11 ;  /* 0x0000000bd00b7221 */ /* 0x000fe20000010000 */
[----:B------:R-:W-:Y:S03]  /*16bb0*/  FADD.FTZ R8, R229, R8 ;  /* 0x00000008e5087221 */ /* 0x000fe60000010000 */
[----:B------:R-:W-:Y:S01]  /*16bc0*/  FADD.FTZ R3, R207, R11 ;  /* 0x0000000bcf037221 */ /* 0x000fe20000010000 */
[C---:B------:R-:W-:Y:S04]  /*16bd0*/  HMMA.16816.F32 R188, R200.reuse, R190, R16 ;  /* 0x000000bec8bc723c */ /* 0x040fe80000001810 */
[----:B------:R-:W-:Y:S01]  /*16be0*/  FADD.FTZ R2, R192, R8 ;  /* 0x00000008c0027221 */ /* 0x000fe20000010000 */
[----:B------:R-:W-:Y:S01]  /*16bf0*/  FADD.FTZ R8, R131, R0 ;  /* 0x0000000083087221 */ /* 0x000fe20000010000 */
[----:B------:R-:W-:Y:S01]  /*16c00*/  FADD.FTZ R3, R206, R3 ;  /* 0x00000003ce037221 */ /* 0x000fe20000010000 */
[----:B-1----:R-:W-:Y:S01]  /*16c10*/  MOV R174, R169 ;  /* 0x000000a900ae7202 */ /* 0x002fe20000000f00 */
[-C--:B------:R-:W-:Y:S03]  /*16c20*/  HMMA.16816.F32 R132, R200, R40.reuse, R132 ;  /* 0x00000028c884723c */ /* 0x080fe60000001884 */
[----:B------:R-:W-:Y:S01]  /*16c30*/  FADD.FTZ R8, R66, R8 ;  /* 0x0000000842087221 */ /* 0x000fe20000010000 */
[----:B------:R-:W-:Y:S01]  /*16c40*/  FADD.FTZ R9, R193, R2 ;  /* 0x00000002c1097221 */ /* 0x000fe20000010000 */
[----:B------:R-:W-:Y:S01]  /*16c50*/  FADD.FTZ R2, R195, R10 ;  /* 0x0000000ac3027221 */ /* 0x000fe20000010000 */
[----:B------:R-:W-:Y:S02]  /*16c60*/  FADD.FTZ R3, R68, R3 ;  /* 0x0000000344037221 */ /* 0x000fe40000010000 */
        /* <DEDUP_REMOVED lines=10> */
[C---:B------:R-:W-:Y:S01]  /*16d10*/  HMMA.16816.F32 R144, R200.reuse, R42, R144 ;  /* 0x0000002ac890723c */ /* 0x040fe20000001890 */
[----:B------:R-:W1:Y:S03]  /*16d20*/  LDSM.16.MT88.4 R8, [R175+0x3800] ;  /* 0x00380000af08783b */ /* 0x000e660000004200 */
        /* <DEDUP_REMOVED lines=65> */
[----:B------:R-:W-:Y:S03]  /*17140*/  HMMA.16816.F32 R200, R200, R10, R24 ;  /* 0x0000000ac8c8723c */ /* 0x000fe60000001818 */
[----:B------:R1:W-:Y:S04]  /*17150*/  STL [R1+0x38], R0 ;  /* 0x0000380001007387 */ /* 0x0003e80000100800 */
[----:B------:R-:W-:Y:S01]  /*17160*/  STL [R1+0x3c], R5 ;  /* 0x00003c0501007387 */ /* 0x000fe20000100800 */
[C---:B-1----:R-:W-:Y:S01]  /*17170*/  SHF.L.U64.HI R0, R2.reuse, 0x8, R3 ;  /* 0x0000000802007819 */ /* 0x042fe20000010203 */
[----:B------:R-:W-:Y:S01]  /*17180*/  FADD.FTZ R3, R217, R6 ;  /* 0x00000006d9037221 */ /* 0x000fe20000010000 */
[----:B--2---:R-:W-:Y:S01]  /*17190*/  LEA R127, P0, -R2, R127, 0x8 ;  /* 0x0000007f027f7211 */ /* 0x004fe200078041ff */
[----:B------:R-:W-:Y:S03]  /*171a0*/  FADD.FTZ R2, R219, R4 ;  /* 0x00000004db027221 */ /* 0x000fe60000010000 */
[----:B------:R-:W-:Y:S01]  /*171b0*/  IADD3.X R252, PT, PT, R252, ~R0, RZ, P0, !PT ;  /* 0x80000000fcfc7210 */ /* 0x000fe200007fe4ff */
[----:B------:R-:W-:Y:S04]  /*171c0*/  STL [R1], R127 ;  /* 0x0000007f01007387 */ /* 0x000fe80000100800 */
[----:B------:R1:W-:Y:S04]  /*171d0*/  STL [R1+0x40], R3 ;  /* 0x0000400301007387 */ /* 0x0003e80000100800 */
[----:B------:R3:W-:Y:S01]  /*171e0*/  STL [R1+0x44], R2 ;  /* 0x0000440201007387 */ /* 0x0007e20000100800 */
[----:B-1----:R-:W-:Y:S01]  /*171f0*/  MOV R3, R172 ;  /* 0x000000ac00037202 */ /* 0x002fe20000000f00 */
[----:B------:R-:W-:Y:S06]  /*17200*/  BRA.U UP0, `(.L_x_91) ;  /* 0xffffffbd009c7547 */ /* 0x000fec000b83ffff */
.L_x_90:
[----:B------:R-:W3:Y:S01]  /*17210*/  LDL.LU R4, [R1+0x38] ;  /* 0x0000380001047983 */ /* 0x000ee20000300800 */
[----:B------:R-:W-:Y:S02]  /*17220*/  MOV R35, 0x10 ;  /* 0x0000001000237802 */ /* 0x000fe40000000f00 */
[C---:B-----5:R-:W-:Y:S01]  /*17230*/  LOP3.LUT P4, RZ, R213.reuse, 0x10, RZ, 0xc0, !PT ;  /* 0x00000010d5ff7812 */ /* 0x060fe2000788c0ff */
[----:B------:R-:W2:Y:S01]  /*17240*/  LDL.LU R8, [R1+0x3c] ;  /* 0x00003c0001087983 */ /* 0x000ea20000300800 */
[----:B------:R-:W-:Y:S01]  /*17250*/  LOP3.LUT P5, RZ, R213, 0x8, RZ, 0xc0, !PT ;  /* 0x00000008d5ff7812 */ /* 0x000fe200078ac0ff */
[----:B------:R-:W-:Y:S02]  /*17260*/  UISETP.NE.AND UP3, UPT, UR14, -0x1, UPT ;  /* 0xffffffff0e00788c */ /* 0x000fe4000bf65270 */
[----:B------:R-:W4:Y:S01]  /*17270*/  LDL.LU R7, [R1+0x40] ;  /* 0x0000400001077983 */ /* 0x000f220000300800 */
[----:B------:R-:W1:Y:S01]  /*17280*/  S2UR UR10, SR_CTAID.Y ;  /* 0x00000000000a79c3 */ /* 0x000e620000002600 */
[----:B------:R-:W1:Y:S02]  /*17290*/  LDCU.U8 UR13, c[0x0][0x549] ;  /* 0x0000a920ff0d77ac */ /* 0x000e640008000000 */
[----:B------:R-:W4:Y:S01]  /*172a0*/  LDL.LU R6, [R1+0x44] ;  /* 0x0000440001067983 */ /* 0x000f220000300800 */
[----:B------:R-:W1:Y:S03]  /*172b0*/  LDCU UR11, c[0x0][0x434] ;  /* 0x00008680ff0b77ac */ /* 0x000e660008000800 */
[----:B------:R-:W4:Y:S01]  /*172c0*/  LDL.LU R5, [R1+0x48] ;  /* 0x0000480001057983 */ /* 0x000f220000300800 */
[----:B------:R-:W-:Y:S01]  /*172d0*/  SEL R35, R35, 0xfffffff0, !P6 ;  /* 0xfffffff023237807 */ /* 0x000fe20007000000 */
[----:B------:R-:W1:Y:S01]  /*172e0*/  @!UP3 LDCU.64 UR8, c[0x0][0x400] ;  /* 0x00008000ff08b7ac */ /* 0x000e620008000a00 */
[----:B------:R-:W-:Y:S01]  /*172f0*/  SEL R248, R248, 0xffffffe0, !P5 ;  /* 0xffffffe0f8f87807 */ /* 0x000fe20006800000 */
[----:B------:R-:W1:Y:S01]  /*17300*/  @UP3 LDCU.64 UR4, c[0x0][0x408] ;  /* 0x00008100ff0437ac */ /* 0x000e620008000a00 */
[----:B------:R-:W1:Y:S02]  /*17310*/  LDCU.U8 UR12, c[0x0][0x548] ;  /* 0x0000a900ff0c77ac */ /* 0x000e640008000000 */
[----:B-1----:R-:W-:-:S02]  /*17320*/  UISETP.NE.AND UP1, UPT, UR13, URZ, UPT ;  /* 0x000000ff0d00728c */ /* 0x002fc4000bf25270 */
[----:B------:R-:W-:Y:S01]  /*17330*/  UISETP.NE.AND UP2, UPT, UR14, -0x1, UPT ;  /* 0xffffffff0e00788c */ /* 0x000fe2000bf45270 */
[----:B------:R-:W1:Y:S01]  /*17340*/  LDCU UR13, c[0x0][0x434] ;  /* 0x00008680ff0d77ac */ /* 0x000e620008000800 */
[----:B------:R-:W-:Y:S01]  /*17350*/  @!UP3 UIMAD.WIDE.U32 UR18, UR10, UR8, URZ ;  /* 0x000000080a12b2a5 */ /* 0x000fe2000f8e00ff */
[----:B------:R-:W2:Y:S01]  /*17360*/  S2UR UR8, SR_CTAID.Z ;  /* 0x00000000000879c3 */ /* 0x000ea20000002700 */
[----:B------:R-:W-:-:S05]  /*17370*/  @UP3 UIMAD.WIDE.U32 UR20, UR14, UR4, URZ ;  /* 0x000000040e1432a5 */ /* 0x000fca000f8e00ff */
[----:B------:R-:W1:Y:S01]  /*17380*/  @UP1 LDCU UR4, c[0x0][0x430] ;  /* 0x00008600ff0417ac */ /* 0x000e620008000800 */
[----:B------:R-:W-:Y:S02]  /*17390*/  @!UP3 UIMAD UR9, UR10, UR9, UR19 ;  /* 0x000000090a09b2a4 */ /* 0x000fe4000f8e0213 */
[----:B------:R-:W-:Y:S02]  /*173a0*/  @UP3 UIMAD UR9, UR14, UR5, UR21 ;  /* 0x000000050e0932a4 */ /* 0x000fe4000f8e0215 */
[----:B------:R-:W-:Y:S02]  /*173b0*/  @!UP2 UIMAD UR14, UR10, UR11, URZ ;  /* 0x0000000b0a0ea2a4 */ /* 0x000fe4000f8e02ff */
[----:B------:R-:W-:Y:S01]  /*173c0*/  UISETP.NE.AND UP0, UPT, UR12, URZ, !UP1 ;  /* 0x000000ff0c00728c */ /* 0x000fe2000cf05270 */
[----:B------:R-:W2:Y:S01]  /*173d0*/  @UP1 LDCU UR15, c[0x0][0x430] ;  /* 0x00008600ff0f17ac */ /* 0x000ea20008000800 */
[----:B------:R-:W-:Y:S01]  /*173e0*/  @UP1 UMOV UR5, 0x1 ;  /* 0x0000000100051882 */ /* 0x000fe20000000000 */
[----:B------:R-:W-:Y:S01]  /*173f0*/  @UP3 UMOV UR18, UR20 ;  /* 0x0000001400123c82 */ /* 0x000fe20008000000 */
[----:B-1----:R-:W-:-:S02]  /*17400*/  @UP1 UIMAD UR13, UR4, UR11, URZ ;  /* 0x0000000b040d12a4 */ /* 0x002fc4000f8e02ff */
[----:B------:R-:W-:Y:S01]  /*17410*/  USHF.R.S32.HI UR4, URZ, 0x1f, UR14 ;  /* 0x0000001fff047899 */ /* 0x000fe2000801140e */
[----:B---3--:R-:W1:Y:S04]  /*17420*/  SHFL.BFLY PT, R2, R4, 0x2, 0x1f ;  /* 0x0c401f0004027f89 */ /* 0x008e6800000e0000 */
[----:B--2---:R-:W2:Y:S04]  /*17430*/  SHFL.BFLY PT, R0, R8, 0x2, 0x1f ;  /* 0x0c401f0008007f89 */ /* 0x004ea800000e0000 */
[----:B----4-:R-:W3:Y:S01]  /*17440*/  SHFL.BFLY PT, R3, R7, 0x2, 0x1f ;  /* 0x0c401f0007037f89 */ /* 0x010ee200000e0000 */
[----:B------:R-:W-:-:S02]  /*17450*/  MOV R40, R5 ;  /* 0x0000000500287202 */ /* 0x000fc40000000f00 */
[----:B------:R-:W-:Y:S01]  /*17460*/  SHF.L.U32 R5, R213, 0x5, RZ ;  /* 0x00000005d5057819 */ /* 0x000fe200000006ff */
[----:B-1----:R-:W-:Y:S02]  /*17470*/  FADD.FTZ R2, R2, R4 ;  /* 0x0000000402027221 */ /* 0x002fe40000010000 */
[----:B------:R-:W1:Y:S01]  /*17480*/  SHFL.BFLY PT, R4, R6, 0x2, 0x1f ;  /* 0x0c401f0006047f89 */ /* 0x000e6200000e0000 */
[----:B--2---:R-:W-:-:S03]  /*17490*/  FADD.FTZ R0, R0, R8 ;  /* 0x0000000800007221 */ /* 0x004fc60000010000 */
[----:B------:R-:W2:Y:S01]  /*174a0*/  SHFL.BFLY PT, R36, R2, 0x1, 0x1f ;  /* 0x0c201f0002247f89 */ /* 0x000ea200000e0000 */
[----:B---3--:R-:W-:-:S03]  /*174b0*/  FADD.FTZ R3, R3, R7 ;  /* 0x0000000703037221 */ /* 0x008fc60000010000 */
[----:B------:R-:W3:Y:S04]  /*174c0*/  SHFL.BFLY PT, R37, R0, 0x1, 0x1f ;  /* 0x0c201f0000257f89 */ /* 0x000ee800000e0000 */
[----:B------:R-:W4:Y:S01]  /*174d0*/  SHFL.BFLY PT, R38, R3, 0x1, 0x1f ;  /* 0x0c201f0003267f89 */ /* 0x000f2200000e0000 */
[----:B-1----:R-:W-:Y:S01]  /*174e0*/  FADD.FTZ R4, R4, R6 ;  /* 0x0000000604047221 */ /* 0x002fe20000010000 */
[----:B--2---:R-:W-:-:S04]  /*174f0*/  FADD.FTZ R36, R2, R36 ;  /* 0x0000002402247221 */ /* 0x004fc80000010000 */
[----:B------:R-:W1:Y:S01]  /*17500*/  SHFL.BFLY PT, R39, R4, 0x1, 0x1f ;  /* 0x0c201f0004277f89 */ /* 0x000e6200000e0000 */
[C---:B------:R-:W-:Y:S01]  /*17510*/  SHF.L.U32 R2, R213.reuse, 0x4, RZ ;  /* 0x00000004d5027819 */ /* 0x040fe200000006ff */
[----:B------:R-:W2:Y:S01]  /*17520*/  MUFU.RCP R7, R36 ;  /* 0x0000002400077308 */ /* 0x000ea20000001000 */
[----:B---3--:R-:W-:Y:S01]  /*17530*/  FADD.FTZ R37, R0, R37 ;  /* 0x0000002500257221 */ /* 0x008fe20000010000 */
[----:B------:R-:W-:Y:S01]  /*17540*/  SHF.L.U32 R0, R213, 0x1, RZ ;  /* 0x00000001d5007819 */ /* 0x000fe200000006ff */
[----:B----4-:R-:W-:Y:S01]  /*17550*/  FADD.FTZ R38, R3, R38 ;  /* 0x0000002603267221 */ /* 0x010fe20000010000 */
[----:B------:R-:W-:Y:S02]  /*17560*/  LOP3.LUT R2, R2, 0x1c0, RZ, 0xc0, !PT ;  /* 0x000001c002027812 */ /* 0x000fe400078ec0ff */
[----:B------:R-:W-:Y:S02]  /*17570*/  LOP3.LUT R6, R0, 0x6, RZ, 0xc0, !PT ;  /* 0x0000000600067812 */ /* 0x000fe400078ec0ff */
[----:B------:R-:W3:Y:S01]  /*17580*/  MUFU.RCP R8, R37 ;  /* 0x0000002500087308 */ /* 0x000ee20000001000 */
[----:B------:R-:W-:-:S02]  /*17590*/  FSETP.NE.FTZ.AND P3, PT, R36, RZ, PT ;  /* 0x000000ff2400720b */ /* 0x000fc40003f75000 */
[----:B------:R-:W-:Y:S02]  /*175a0*/  LOP3.LUT R5, R6, 0x7c00, R5, 0xf8, !PT ;  /* 0x00007c0006057812 */ /* 0x000fe400078ef805 */
[----:B------:R-:W-:Y:S02]  /*175b0*/  LOP3.LUT R2, R2, 0x38, R0, 0xf8, !PT ;  /* 0x0000003802027812 */ /* 0x000fe400078ef800 */
[----:B------:R-:W-:Y:S01]  /*175c0*/  FSETP.NE.FTZ.AND P2, PT, R37, RZ, PT ;  /* 0x000000ff2500720b */ /* 0x000fe20003f55000 */
[----:B------:R-:W4:Y:S01]  /*175d0*/  MUFU.RCP R3, R38 ;  /* 0x0000002600037308 */ /* 0x000f220000001000 */
[----:B------:R-:W-:Y:S02]  /*175e0*/  FSETP.NE.FTZ.AND P1, PT, R38, RZ, PT ;  /* 0x000000ff2600720b */ /* 0x000fe40003f35000 */
[----:B--2---:R-:W-:Y:S01]  /*175f0*/  FSEL R0, R7, 1, P3 ;  /* 0x3f80000007007808 */ /* 0x004fe20001800000 */
[----:B-1----:R-:W-:Y:S01]  /*17600*/  FADD.FTZ R39, R4, R39 ;  /* 0x0000002704277221 */ /* 0x002fe20000010000 */
[----:B------:R-:W-:-:S03]  /*17610*/  LOP3.LUT R5, R5, R2, RZ, 0xfc, !PT ;  /* 0x0000000205057212 */ /* 0x000fc600078efcff */
[----:B------:R-:W-:Y:S01]  /*17620*/  FMUL.FTZ R180, R0, R180 ;  /* 0x000000b400b47220 */ /* 0x000fe20000410000 */
[----:B------:R-:W1:Y:S01]  /*17630*/  MUFU.RCP R4, R39 ;  /* 0x0000002700047308 */ /* 0x000e620000001000 */
[----:B---3--:R-:W-:Y:S01]  /*17640*/  FSEL R2, R8, 1, P2 ;  /* 0x3f80000008027808 */ /* 0x008fe20001000000 */
[C---:B------:R-:W-:Y:S01]  /*17650*/  FMUL.FTZ R6, R0.reuse, R181 ;  /* 0x000000b500067220 */ /* 0x040fe20000410000 */
[----:B------:R-:W-:Y:S01]  /*17660*/  FSETP.NE.FTZ.AND P0, PT, R39, RZ, PT ;  /* 0x000000ff2700720b */ /* 0x000fe20003f15000 */
        /* <DEDUP_REMOVED lines=14> */
[----:B----4-:R-:W-:Y:S01]  /*17750*/  FSEL R0, R3, 1, P1 ;  /* 0x3f80000003007808 */ /* 0x010fe20000800000 */
[----:B------:R-:W-:Y:S01]  /*17760*/  FMUL.FTZ R182, R2, R182 ;  /* 0x000000b602b67220 */ /* 0x000fe20000410000 */
[----:B-1----:R-:W-:Y:S01]  /*17770*/  FSEL R4, R4, 1, P0 ;  /* 0x3f80000004047808 */ /* 0x002fe20000000000 */
[C---:B------:R-:W-:Y:S01]  /*17780*/  FMUL.FTZ R183, R2.reuse, R183 ;  /* 0x000000b702b77220 */ /* 0x040fe20000410000 */
[----:B------:R-:W-:Y:S01]  /*17790*/  FMUL.FTZ R190, R2, R190 ;  /* 0x000000be02be7220 */ /* 0x000fe20000410000 */
        /* <DEDUP_REMOVED lines=16> */
[----:B------:R-:W-:Y:S01]  /*178a0*/  FMUL.FTZ R7, R2, R191 ;  /* 0x000000bf02077220 */ /* 0x000fe20000410000 */
[----:B------:R-:W-:Y:S01]  /*178b0*/  LEA R0, R5, UR6, 0x1 ;  /* 0x0000000605007c11 */ /* 0x000fe2000f8e08ff */
[C---:B------:R-:W-:Y:S01]  /*178c0*/  FMUL.FTZ R178, R4.reuse, R178 ;  /* 0x000000b204b27220 */ /* 0x040fe20000410000 */
[----:B------:R-:W-:Y:S01]  /*178d0*/  FMUL.FTZ R8, R4, R179 ;  /* 0x000000b304087220 */ /* 0x000fe20000410000 */
        /* <DEDUP_REMOVED lines=14> */
[C---:B------:R-:W-:Y:S01]  /*179c0*/  FMUL.FTZ R186, R4.reuse, R186 ;  /* 0x000000ba04ba7220 */ /* 0x040fe20000410000 */
[----:B------:R-:W-:Y:S01]  /*179d0*/  F2FP.F16.F32.PACK_AB R2, R189, R188 ;  /* 0x000000bcbd02723e */ /* 0x000fe200000000ff */
[C---:B------:R-:W-:Y:S01]  /*179e0*/  FMUL.FTZ R17, R4.reuse, R187 ;  /* 0x000000bb04117220 */ /* 0x040fe20000410000 */
[----:B------:R-:W-:Y:S01]  /*179f0*/  IADD3 R5, PT, PT, R35, R0, RZ ;  /* 0x0000000023057210 */ /* 0x000fe20007ffe0ff */
[----:B------:R1:W-:Y:S01]  /*17a00*/  STS [R0+0x400], R3 ;  /* 0x0004000300007388 */ /* 0x0003e20000000800 */
[----:B------:R-:W-:Y:S01]  /*17a10*/  F2FP.F16.F32.PACK_AB R7, R7, R190 ;  /* 0x000000be0707723e */ /* 0x000fe200000000ff */
[C---:B------:R-:W-:Y:S01]  /*17a20*/  FMUL.FTZ R138, R4.reuse, R138 ;  /* 0x0000008a048a7220 */ /* 0x040fe20000410000 */
[----:B------:R-:W-:Y:S01]  /*17a30*/  F2FP.F16.F32.PACK_AB R33, R33, R176 ;  /* 0x000000b02121723e */ /* 0x000fe200000000ff */
[----:B------:R-:W-:Y:S01]  /*17a40*/  FMUL.FTZ R13, R4, R139 ;  /* 0x0000008b040d7220 */ /* 0x000fe20000410000 */
[----:B------:R-:W-:Y:S01]  /*17a50*/  F2FP.F16.F32.PACK_AB R8, R8, R178 ;  /* 0x000000b20808723e */ /* 0x000fe200000000ff */
[----:B------:R-:W-:Y:S01]  /*17a60*/  STS [R0], R6 ;  /* 0x0000000600007388 */ /* 0x000fe20000000800 */
[----:B------:R-:W-:Y:S01]  /*17a70*/  F2FP.F16.F32.PACK_AB R18, R18, R184 ;  /* 0x000000b81212723e */ /* 0x000fe200000000ff */
[C---:B------:R-:W-:Y:S01]  /*17a80*/  FMUL.FTZ R142, R4.reuse, R142 ;  /* 0x0000008e048e7220 */ /* 0x040fe20000410000 */
[----:B------:R-:W-:Y:S01]  /*17a90*/  F2FP.F16.F32.PACK_AB R17, R17, R186 ;  /* 0x000000ba1111723e */ /* 0x000fe200000000ff */
[----:B------:R2:W-:Y:S01]  /*17aa0*/  STS [R5], R2 ;  /* 0x0000000205007388 */ /* 0x0005e20000000800 */
[----:B------:R-:W-:Y:S01]  /*17ab0*/  FMUL.FTZ R9, R4, R143 ;  /* 0x0000008f04097220 */ /* 0x000fe20000410000 */
[----:B------:R-:W-:Y:S01]  /*17ac0*/  F2FP.F16.F32.PACK_AB R16, R16, R132 ;  /* 0x000000841010723e */ /* 0x000fe200000000ff */
[C---:B------:R-:W-:Y:S01]  /*17ad0*/  FMUL.FTZ R154, R4.reuse, R154 ;  /* 0x0000009a049a7220 */ /* 0x040fe20000410000 */
[----:B------:R-:W-:Y:S01]  /*17ae0*/  STS [R5+0x400], R7 ;  /* 0x0004000705007388 */ /* 0x000fe20000000800 */
[----:B------:R-:W-:Y:S01]  /*17af0*/  F2FP.F16.F32.PACK_AB R15, R15, R134 ;  /* 0x000000860f0f723e */ /* 0x000fe200000000ff */
[----:B------:R-:W-:Y:S01]  /*17b00*/  FMUL.FTZ R25, R4, R155 ;  /* 0x0000009b04197220 */ /* 0x000fe20000410000 */
[----:B------:R-:W-:Y:S01]  /*17b10*/  F2FP.F16.F32.PACK_AB R12, R12, R144 ;  /* 0x000000900c0c723e */ /* 0x000fe200000000ff */
[----:B------:R-:W-:Y:S01]  /*17b20*/  STS [R0+0x2000], R33 ;  /* 0x0020002100007388 */ /* 0x000fe20000000800 */
[----:B------:R-:W-:Y:S01]  /*17b30*/  F2FP.F16.F32.PACK_AB R11, R11, R146 ;  /* 0x000000920b0b723e */ /* 0x000fe200000000ff */
[----:B------:R-:W-:Y:S01]  /*17b40*/  FMUL.FTZ R158, R4, R158 ;  /* 0x0000009e049e7220 */ /* 0x000fe20000410000 */
[----:B------:R-:W-:Y:S01]  /*17b50*/  F2FP.F16.F32.PACK_AB R14, R14, R136 ;  /* 0x000000880e0e723e */ /* 0x000fe200000000ff */
[----:B------:R3:W-:Y:S01]  /*17b60*/  STS [R0+0x2400], R8 ;  /* 0x0024000800007388 */ /* 0x0007e20000000800 */
[----:B------:R-:W-:Y:S01]  /*17b70*/  F2FP.F16.F32.PACK_AB R13, R13, R138 ;  /* 0x0000008a0d0d723e */ /* 0x000fe200000000ff */
[----:B------:R-:W-:Y:S01]  /*17b80*/  FMUL.FTZ R32, R4, R159 ;  /* 0x0000009f04207220 */ /* 0x000fe20000410000 */
[----:B-1----:R-:W-:Y:S01]  /*17b90*/  IADD3 R3, PT, PT, R248, R0, RZ ;  /* 0x00000000f8037210 */ /* 0x002fe20007ffe0ff */
[----:B------:R-:W-:Y:S01]  /*17ba0*/  STS [R5+0x2000], R18 ;  /* 0x0020001205007388 */ /* 0x000fe20000000800 */
[----:B------:R-:W-:Y:S01]  /*17bb0*/  F2FP.F16.F32.PACK_AB R10, R10, R140 ;  /* 0x0000008c0a0a723e */ /* 0x000fe200000000ff */
[C---:B------:R-:W-:Y:S01]  /*17bc0*/  FMUL.FTZ R166, R4.reuse, R166 ;  /* 0x000000a604a67220 */ /* 0x040fe20000410000 */
[----:B------:R-:W-:Y:S01]  /*17bd0*/  F2FP.F16.F32.PACK_AB R9, R9, R142 ;  /* 0x0000008e0909723e */ /* 0x000fe200000000ff */
[----:B------:R-:W-:Y:S01]  /*17be0*/  STS [R5+0x2400], R17 ;  /* 0x0024001105007388 */ /* 0x000fe20000000800 */
[----:B------:R-:W-:Y:S01]  /*17bf0*/  F2FP.F16.F32.PACK_AB R23, R23, R148 ;  /* 0x000000941717723e */ /* 0x000fe200000000ff */
[----:B------:R-:W-:Y:S01]  /*17c00*/  FMUL.FTZ R28, R4, R167 ;  /* 0x000000a7041c7220 */ /* 0x000fe20000410000 */
[----:B------:R-:W-:Y:S01]  /*17c10*/  F2FP.F16.F32.PACK_AB R22, R22, R150 ;  /* 0x000000961616723e */ /* 0x000fe200000000ff */
[----:B------:R-:W-:Y:S01]  /*17c20*/  STS [R3], R16 ;  /* 0x0000001003007388 */ /* 0x000fe20000000800 */
[----:B--2---:R-:W-:Y:S01]  /*17c30*/  IADD3 R2, PT, PT, R0, 0x40, RZ ;  /* 0x0000004000027810 */ /* 0x004fe20007ffe0ff */
[----:B------:R-:W-:Y:S01]  /*17c40*/  FMUL.FTZ R198, R4, R198 ;  /* 0x000000c604c67220 */ /* 0x000fe20000410000 */
[----:B------:R-:W-:Y:S01]  /*17c50*/  @P4 IADD3 R2, PT, PT, R0, -0x40, RZ ;  /* 0xffffffc000024810 */ /* 0x000fe20007ffe0ff */
[----:B------:R-:W-:Y:S01]  /*17c60*/  STS [R3+0x400], R15 ;  /* 0x0004000f03007388 */ /* 0x000fe20000000800 */
[----:B------:R-:W-:Y:S01]  /*17c70*/  F2FP.F16.F32.PACK_AB R20, R20, R160 ;  /* 0x000000a01414723e */ /* 0x000fe200000000ff */
[----:B------:R-:W-:Y:S01]  /*17c80*/  FMUL.FTZ R4, R4, R199 ;  /* 0x000000c704047220 */ /* 0x000fe20000410000 */
[----:B------:R-:W-:-:S02]  /*17c90*/  F2FP.F16.F32.PACK_AB R19, R19, R162 ;  /* 0x000000a21313723e */ /* 0x000fc400000000ff */
[----:B------:R-:W-:Y:S02]  /*17ca0*/  F2FP.F16.F32.PACK_AB R21, R21, R152 ;  /* 0x000000981515723e */ /* 0x000fe400000000ff */
[----:B------:R-:W-:Y:S02]  /*17cb0*/  F2FP.F16.F32.PACK_AB R25, R25, R154 ;  /* 0x0000009a1919723e */ /* 0x000fe400000000ff */
[----:B---3--:R-:W-:Y:S01]  /*17cc0*/  IADD3 R0, PT, PT, R35, R3, RZ ;  /* 0x0000000323007210 */ /* 0x008fe20007ffe0ff */
[----:B------:R1:W2:Y:S01]  /*17cd0*/  @P3 MUFU.LG2 R8, R36 ;  /* 0x0000002400083308 */ /* 0x0002a20000000c00 */
[----:B------:R-:W-:Y:S02]  /*17ce0*/  F2FP.F16.F32.PACK_AB R24, R24, R156 ;  /* 0x0000009c1818723e */ /* 0x000fe400000000ff */
[----:B------:R-:W-:Y:S01]  /*17cf0*/  F2FP.F16.F32.PACK_AB R32, R32, R158 ;  /* 0x0000009e2020723e */ /* 0x000fe200000000ff */
[----:B------:R-:W-:Y:S01]  /*17d00*/  STS [R0], R12 ;  /* 0x0000000c00007388 */ /* 0x000fe20000000800 */
[----:B------:R-:W-:-:S02]  /*17d10*/  F2FP.F16.F32.PACK_AB R31, R31, R192 ;  /* 0x000000c01f1f723e */ /* 0x000fc400000000ff */
[----:B------:R-:W-:Y:S01]  /*17d20*/  F2FP.F16.F32.PACK_AB R30, R30, R194 ;  /* 0x000000c21e1e723e */ /* 0x000fe200000000ff */
[----:B------:R-:W-:Y:S01]  /*17d30*/  STS [R0+0x400], R11 ;  /* 0x0004000b00007388 */ /* 0x000fe20000000800 */
[----:B------:R-:W-:Y:S02]  /*17d40*/  F2FP.F16.F32.PACK_AB R27, R27, R200 ;  /* 0x000000c81b1b723e */ /* 0x000fe400000000ff */
[----:B------:R-:W-:Y:S01]  /*17d50*/  F2FP.F16.F32.PACK_AB R26, R26, R202 ;  /* 0x000000ca1a1a723e */ /* 0x000fe200000000ff */
[----:B------:R-:W-:Y:S01]  /*17d60*/  STS [R3+0x2000], R14 ;  /* 0x0020000e03007388 */ /* 0x000fe20000000800 */
[----:B------:R-:W-:Y:S02]  /*17d70*/  F2FP.F16.F32.PACK_AB R29, R29, R164 ;  /* 0x000000a41d1d723e */ /* 0x000fe400000000ff */
[----:B------:R-:W-:Y:S01]  /*17d80*/  F2FP.F16.F32.PACK_AB R28, R28, R166 ;  /* 0x000000a61c1c723e */ /* 0x000fe200000000ff */
[----:B------:R3:W-:Y:S01]  /*17d90*/  STS [R3+0x2400], R13 ;  /* 0x0024000d03007388 */ /* 0x0007e20000000800 */
[----:B------:R-:W-:-:S03]  /*17da0*/  F2FP.F16.F32.PACK_AB R34, R34, R196 ;  /* 0x000000c42222723e */ /* 0x000fc600000000ff */
[----:B------:R4:W-:Y:S04]  /*17db0*/  STS [R0+0x2000], R10 ;  /* 0x0020000a00007388 */ /* 0x0009e80000000800 */
[----:B------:R1:W-:Y:S04]  /*17dc0*/  STS [R0+0x2400], R9 ;  /* 0x0024000900007388 */ /* 0x0003e80000000800 */
[----:B------:R-:W-:Y:S04]  /*17dd0*/  STS [R2], R23 ;  /* 0x0000001702007388 */ /* 0x000fe80000000800 */
[----:B------:R-:W-:Y:S01]  /*17de0*/  STS [R2+0x400], R22 ;  /* 0x0004001602007388 */ /* 0x000fe20000000800 */
[-C--:B---3--:R-:W-:Y:S01]  /*17df0*/  IADD3 R3, PT, PT, R35, R2.reuse, RZ ;  /* 0x0000000223037210 */ /* 0x088fe20007ffe0ff */
[----:B----4-:R3:W4:Y:S04]  /*17e00*/  @P2 MUFU.LG2 R10, R37 ;  /* 0x00000025000a2308 */ /* 0x0107280000000c00 */
[----:B------:R-:W-:Y:S01]  /*17e10*/  STS [R3], R20 ;  /* 0x0000001403007388 */ /* 0x000fe20000000800 */
[----:B-1----:R-:W-:-:S03]  /*17e20*/  IADD3 R0, PT, PT, R248, R2, RZ ;  /* 0x00000002f8007210 */ /* 0x002fc60007ffe0ff */
[----:B------:R-:W-:Y:S01]  /*17e30*/  STS [R3+0x400], R19 ;  /* 0x0004001303007388 */ /* 0x000fe20000000800 */
[----:B------:R-:W1:Y:S03]  /*17e40*/  @P3 LDC R9, c[0x0][0x458] ;  /* 0x00011600ff093b82 */ /* 0x000e660000000800 */
[----:B------:R-:W-:Y:S04]  /*17e50*/  STS [R2+0x2000], R21 ;  /* 0x0020001502007388 */ /* 0x000fe80000000800 */
[----:B------:R2:W-:Y:S04]  /*17e60*/  STS [R2+0x2400], R25 ;  /* 0x0024001902007388 */ /* 0x0005e80000000800 */
[----:B------:R-:W-:Y:S04]  /*17e70*/  STS [R3+0x2000], R24 ;  /* 0x0020001803007388 */ /* 0x000fe80000000800 */
[----:B------:R-:W-:Y:S04]  /*17e80*/  STS [R3+0x2400], R32 ;  /* 0x0024002003007388 */ /* 0x000fe80000000800 */
[----:B------:R-:W-:Y:S04]  /*17e90*/  STS [R0], R31 ;  /* 0x0000001f00007388 */ /* 0x000fe80000000800 */
[----:B------:R-:W-:Y:S01]  /*17ea0*/  STS [R0+0x400], R30 ;  /* 0x0004001e00007388 */ /* 0x000fe20000000800 */
[----:B--2---:R-:W-:-:S05]  /*17eb0*/  IADD3 R2, PT, PT, R35, R0, RZ ;  /* 0x0000000023027210 */ /* 0x004fca0007ffe0ff */
[----:B------:R-:W-:Y:S04]  /*17ec0*/  STS [R2], R27 ;  /* 0x0000001b02007388 */ /* 0x000fe80000000800 */
[----:B------:R-:W-:Y:S04]  /*17ed0*/  STS [R2+0x400], R26 ;  /* 0x0004001a02007388 */ /* 0x000fe80000000800 */
[----:B------:R-:W-:Y:S04]  /*17ee0*/  STS [R0+0x2000], R29 ;  /* 0x0020001d00007388 */ /* 0x000fe80000000800 */
[----:B------:R2:W-:Y:S04]  /*17ef0*/  STS [R0+0x2400], R28 ;  /* 0x0024001c00007388 */ /* 0x0005e80000000800 */
[----:B------:R3:W-:Y:S01]  /*17f00*/  STS [R2+0x2000], R34 ;  /* 0x0020002202007388 */ /* 0x0007e20000000800 */
[----:B--2---:R-:W-:-:S04]  /*17f10*/  LOP3.LUT R0, R40, 0x1f8, RZ, 0xc0, !PT ;  /* 0x000001f828007812 */ /* 0x004fc800078ec0ff */
[----:B------:R-:W-:-:S04]  /*17f20*/  LOP3.LUT R0, R0, 0x38, R213, 0x78, !PT ;  /* 0x0000003800007812 */ /* 0x000fc800078e78d5 */
[----:B------:R-:W-:Y:S02]  /*17f30*/  LOP3.LUT R3, R0, 0x1e00, R40, 0xf8, !PT ;  /* 0x00001e0000037812 */ /* 0x000fe400078ef828 */
[----:B------:R-:W-:Y:S01]  /*17f40*/  F2FP.F16.F32.PACK_AB R0, R4, R198 ;  /* 0x000000c60400723e */ /* 0x000fe200000000ff */
[----:B-1-34-:R-:W-:Y:S06]  /*17f50*/  BRA.U UP1, `(.L_x_94) ;  /* 0x0000000101207547 */ /* 0x01afec000b800000 */
[----:B------:R-:W-:Y:S01]  /*17f60*/  UISETP.NE.AND UP1, UPT, UR12, URZ, UPT ;  /* 0x000000ff0c00728c */ /* 0x000fe2000bf25270 */
[----:B------:R-:W1:Y:S10]  /*17f70*/  LDCU UR12, c[0x0][0x3e0] ;  /* 0x00007c00ff0c77ac */ /* 0x000e740008000800 */
[----:B------:R-:W1:Y:S01]  /*17f80*/  @UP1 LDCU UR5, c[0x0][0x454] ;  /* 0x00008a80ff0517ac */ /* 0x000e620008000800 */
[----:B------:R-:W-:Y:S01]  /*17f90*/  @UP1 UMOV UR15, 0x1 ;  /* 0x00000001000f1882 */ /* 0x000fe20000000000 */
[----:B------:R-:W2:Y:S01]  /*17fa0*/  @UP1 LDCU UR13, c[0x0][0x454] ;  /* 0x00008a80ff0d17ac */ /* 0x000ea20008000800 */
[----:B------:R-:W-:Y:S01]  /*17fb0*/  @!UP1 UMOV UR15, 0x1 ;  /* 0x00000001000f9882 */ /* 0x000fe20000000000 */
[----:B-1----:R-:W-:-:S02]  /*17fc0*/  @UP1 UIMAD UR5, UR5, UR12, URZ ;  /* 0x0000000c050512a4 */ /* 0x002fc4000f8e02ff */
[----:B--2---:R-:W-:-:S12]  /*17fd0*/  @!UP1 UIMAD UR5, UR11, UR12, URZ ;  /* 0x0000000c0b0592a4 */ /* 0x004fd8000f8e02ff */
.L_x_94:
[----:B------:R1:W-:Y:S01]  /*17fe0*/  STS [R2+0x2400], R0 ;  /* 0x0024000002007388 */ /* 0x0003e20000000800 */
[----:B------:R-:W-:Y:S01]  /*17ff0*/  LEA R19, R3, UR6, 0x1 ;  /* 0x0000000603137c11 */ /* 0x000fe2000f8e08ff */
[----:B------:R-:W2:Y:S01]  /*18000*/  S2UR UR11, SR_CTAID.X ;  /* 0x00000000000b79c3 */ /* 0x000ea20000002500 */
[----:B------:R-:W3:Y:S07]  /*18010*/  @P0 MUFU.LG2 R4, R39 ;  /* 0x0000002700040308 */ /* 0x000eee0000000c00 */
[----:B------:R-:W-:Y:S01]  /*18020*/  BAR.SYNC.DEFER_BLOCKING 0x0 ;  /* 0x0000000000007b1d */ /* 0x000fe20000010000 */
[----:B------:R-:W-:Y:S01]  /*18030*/  MOV R22, 0x7f800000 ;  /* 0x7f80000000167802 */ /* 0x000fe20000000f00 */
[----:B------:R-:W-:Y:S01]  /*18040*/  UIMAD UR13, UR8, UR13, URZ ;  /* 0x0000000d080d72a4 */ /* 0x000fe2000f8e02ff */
[----:B------:R-:W-:Y:S01]  /*18050*/  @P2 FMUL.FTZ R3, R10, 0.69314718246459960938 ;  /* 0x3f3172180a032820 */ /* 0x000fe20000410000 */
[----:B------:R-:W-:Y:S01]  /*18060*/  USEL UR14, UR14, URZ, UP0 ;  /* 0x000000ff0e0e7287 */ /* 0x000fe20008000000 */
[----:B------:R-:W-:-:S03]  /*18070*/  MOV R18, 0x7f800000 ;  /* 0x7f80000000127802 */ /* 0x000fc60000000f00 */
[----:B------:R-:W4:Y:S01]  /*18080*/  @P2 LDC R7, c[0x0][0x458] ;  /* 0x00011600ff072b82 */ /* 0x000f220000000800 */
[----:B------:R-:W-:Y:S01]  /*18090*/  @!UP0 UIMAD UR13, UR10, UR5, UR13 ;  /* 0x000000050a0d82a4 */ /* 0x000fe2000f8e020d */
[----:B------:R-:W-:Y:S01]  /*180a0*/  BSSY.RECONVERGENT B0, `(.L_x_95) ;  /* 0x000003e000007945 */ /* 0x000fe20003800200 */
[----:B------:R-:W-:Y:S01]  /*180b0*/  USEL UR4, UR4, URZ, UP0 ;  /* 0x000000ff04047287 */ /* 0x000fe20008000000 */
[----:B------:R-:W-:Y:S02]  /*180c0*/  MOV R17, 0x7f800000 ;  /* 0x7f80000000117802 */ /* 0x000fe40000000f00 */
[----:B------:R-:W-:Y:S02]  /*180d0*/  MOV R16, 0x7f800000 ;  /* 0x7f80000000107802 */ /* 0x000fe40000000f00 */
[----:B------:R-:W5:Y:S01]  /*180e0*/  @P1 LDC R6, c[0x0][0x458] ;  /* 0x00011600ff061b82 */ /* 0x000f620000000800 */
[----:B-1----:R-:W1:Y:S07]  /*180f0*/  @P1 MUFU.LG2 R2, R38 ;  /* 0x0000002600021308 */ /* 0x002e6e0000000c00 */
[----:B------:R-:W5:Y:S01]  /*18100*/  @P0 LDC R5, c[0x0][0x458] ;  /* 0x00011600ff050b82 */ /* 0x000f620000000800 */
[----:B------:R-:W-:Y:S01]  /*18110*/  @P3 FMUL.FTZ R0, R8, 0.69314718246459960938 ;  /* 0x3f31721808003820 */ /* 0x000fe20000410000 */
[----:B------:R1:W5:Y:S01]  /*18120*/  LDS.128 R24, [R19+0x3800] ;  /* 0x0038000013187984 */ /* 0x0003620000000c00 */
[----:B--2---:R-:W-:Y:S01]  /*18130*/  UIMAD UR6, UR11, UR15, URZ ;  /* 0x0000000f0b0672a4 */ /* 0x004fe2000f8e02ff */
[----:B------:R-:W-:Y:S01]  /*18140*/  SHF.R.U32.HI R8, RZ, 0x3, R213 ;  /* 0x00000003ff087819 */ /* 0x000fe200000116d5 */
[----:B------:R-:W-:Y:S01]  /*18150*/  @P3 FFMA.FTZ R22, R172, R9, R0 ;  /* 0x00000009ac163223 */ /* 0x000fe20000010000 */
[----:B------:R-:W-:Y:S01]  /*18160*/  LOP3.LUT P3, RZ, R213, 0x3, RZ, 0xc0, !PT ;  /* 0x00000003d5ff7812 */ /* 0x000fe2000786c0ff */
[----:B------:R-:W-:Y:S01]  /*18170*/  USHF.L.U32 UR10, UR6, 0x7, URZ ;  /* 0x00000007060a7899 */ /* 0x000fe200080006ff */
[----:B---3--:R-:W-:Y:S01]  /*18180*/  @P0 FMUL.FTZ R0, R4, 0.69314718246459960938 ;  /* 0x3f31721804000820 */ /* 0x008fe20000410000 */
[----:B------:R-:W-:Y:S01]  /*18190*/  USHF.R.S32.HI UR6, URZ, 0x1f, UR13 ;  /* 0x0000001fff067899 */ /* 0x000fe2000801140d */
[----:B----4-:R-:W-:Y:S01]  /*181a0*/  @P2 FFMA.FTZ R18, R171, R7, R3 ;  /* 0x00000007ab122223 */ /* 0x010fe20000010003 */
[----:B------:R-:W-:-:S02]  /*181b0*/  USHF.R.S32.HI UR5, URZ, 0x1f, UR10 ;  /* 0x0000001fff057899 */ /* 0x000fc4000801140a */
[----:B------:R-:W-:Y:S01]  /*181c0*/  UIADD3 UR14, UP1, UP0, UR10, UR14, UR13 ;  /* 0x0000000e0a0e7290 */ /* 0x000fe2000f83e00d */
[----:B-1----:R-:W-:-:S03]  /*181d0*/  @P1 FMUL.FTZ R2, R2, 0.69314718246459960938 ;  /* 0x3f31721802021820 */ /* 0x002fc60000410000 */
[----:B------:R-:W-:Y:S01]  /*181e0*/  UIADD3.X UR4, UPT, UPT, UR5, UR4, UR6, UP1, UP0 ;  /* 0x0000000405047290 */ /* 0x000fe20008fe0406 */
[----:B-----5:R-:W-:Y:S01]  /*181f0*/  @P1 FFMA.FTZ R17, R170, R6, R2 ;  /* 0x00000006aa111223 */ /* 0x020fe20000010002 */
[----:B------:R-:W-:Y:S01]  /*18200*/  @P0 FFMA.FTZ R16, R169, R5, R0 ;  /* 0x00000005a9100223 */ /* 0x000fe20000010000 */
[----:B------:R-:W-:Y:S09]  /*18210*/  @P3 BRA `(.L_x_96) ;  /* 0x0000000000983947 */ /* 0x000ff20003800000 */
[----:B------:R-:W-:Y:S02]  /*18220*/  LOP3.LUT R2, R215, 0x30, RZ, 0xc0, !PT ;  /* 0x00000030d7027812 */ /* 0x000fe400078ec0ff */
        /* <DEDUP_REMOVED lines=18> */
[----:B------:R-:W3:Y:S01]  /*18350*/  @!P4 LDC.64 R14, c[0x0][0x420] ;  /* 0x00010800ff0ecb82 */ /* 0x000ee20000000a00 */
[----:B------:R-:W-:Y:S02]  /*18360*/  @!P5 LEA.HI.X.SX32 R2, R2, UR4, 0x1, P0 ;  /* 0x000000040202dc11 */ /* 0x000fe400080f0eff */
[----:B------:R-:W-:-:S05]  /*18370*/  @!P3 IADD3 R9, P0, PT, R4, UR14, RZ ;  /* 0x0000000e0409bc10 */ /* 0x000fca000ff1e0ff */
[----:B------:R-:W4:Y:S01]  /*18380*/  @!P3 LDC.64 R20, c[0x0][0x420] ;  /* 0x00010800ff14bb82 */ /* 0x000f220000000a00 */
[----:B-1----:R-:W-:-:S04]  /*18390*/  @!P6 LEA R10, P1, R0, R10, 0x2 ;  /* 0x0000000a000ae211 */ /* 0x002fc800078210ff */
[----:B------:R-:W-:Y:S02]  /*183a0*/  @!P6 LEA.HI.X R11, R0, R11, R6, 0x2, P1 ;  /* 0x0000000b000be211 */ /* 0x000fe400008f1406 */
[----:B------:R-:W-:Y:S02]  /*183b0*/  @!P4 IADD3 R0, P1, PT, R5, UR14, RZ ;  /* 0x0000000e0500cc10 */ /* 0x000fe4000ff3e0ff */
[----:B--2---:R-:W-:Y:S01]  /*183c0*/  @!P5 LEA R6, P2, R3, R12, 0x2 ;  /* 0x0000000c0306d211 */ /* 0x004fe200078410ff */
[----:B------:R1:W-:Y:S01]  /*183d0*/  @!P6 STG.E desc[UR16][R10.64], R22 ;  /* 0x000000160a00e986 */ /* 0x0003e2000c101910 */
[----:B------:R-:W-:Y:S02]  /*183e0*/  @!P4 LEA.HI.X.SX32 R5, R5, UR4, 0x1, P1 ;  /* 0x000000040505cc11 */ /* 0x000fe400088f0eff */
[----:B------:R-:W-:Y:S02]  /*183f0*/  @!P5 LEA.HI.X R7, R3, R13, R2, 0x2, P2 ;  /* 0x0000000d0307d211 */ /* 0x000fe400010f1402 */
[----:B------:R-:W-:-:S02]  /*18400*/  @!P3 LEA.HI.X.SX32 R3, R4, UR4, 0x1, P0 ;  /* 0x000000040403bc11 */ /* 0x000fc400080f0eff */
[C---:B---3--:R-:W-:Y:S01]  /*18410*/  @!P4 LEA R4, P1, R0.reuse, R14, 0x2 ;  /* 0x0000000e0004c211 */ /* 0x048fe200078210ff */
[----:B------:R1:W-:Y:S03]  /*18420*/  @!P5 STG.E desc[UR16][R6.64], R18 ;  /* 0x000000120600d986 */ /* 0x0003e6000c101910 */
[----:B------:R-:W-:Y:S02]  /*18430*/  @!P4 LEA.HI.X R5, R0, R15, R5, 0x2, P1 ;  /* 0x0000000f0005c211 */ /* 0x000fe400008f1405 */
[----:B----4-:R-:W-:-:S03]  /*18440*/  @!P3 LEA R2, P0, R9, R20, 0x2 ;  /* 0x000000140902b211 */ /* 0x010fc600078010ff */
[----:B------:R1:W-:Y:S01]  /*18450*/  @!P4 STG.E desc[UR16][R4.64], R17 ;  /* 0x000000110400c986 */ /* 0x0003e2000c101910 */
[----:B------:R-:W-:-:S05]  /*18460*/  @!P3 LEA.HI.X R3, R9, R21, R3, 0x2, P0 ;  /* 0x000000150903b211 */ /* 0x000fca00000f1403 */
[----:B------:R1:W-:Y:S04]  /*18470*/  @!P3 STG.E desc[UR16][R2.64], R16 ;  /* 0x000000100200b986 */ /* 0x0003e8000c101910 */
.L_x_96:
[----:B------:R-:W-:Y:S05]  /*18480*/  BSYNC.RECONVERGENT B0 ;  /* 0x0000000000007941 */ /* 0x000fea0003800200 */
.L_x_95:
[C---:B-1----:R-:W-:Y:S01]  /*18490*/  VIADD R3, R8.reuse, 0x20 ;  /* 0x0000002008037836 */ /* 0x042fe20000000000 */
[----:B------:R-:W-:Y:S01]  /*184a0*/  UIMAD.WIDE.U32 UR10, UR11, 0x80, URZ ;  /* 0x000000800b0a78a5 */ /* 0x000fe2000f8e00ff */
[C---:B------:R-:W-:Y:S01]  /*184b0*/  VIADD R2, R8.reuse, 0x30 ;  /* 0x0000003008027836 */ /* 0x040fe20000000000 */
[C---:B------:R-:W-:Y:S01]  /*184c0*/  IADD3 R14, PT, PT, R8.reuse, 0x70, RZ ;  /* 0x00000070080e7810 */ /* 0x040fe20007ffe0ff */
[C---:B------:R-:W-:Y:S01]  /*184d0*/  VIADD R0, R8.reuse, 0x10 ;  /* 0x0000001008007836 */ /* 0x040fe20000000000 */
[----:B------:R-:W-:Y:S01]  /*184e0*/  ISETP.GE.AND P5, PT, R3, UR7, PT ;  /* 0x0000000703007c0c */ /* 0x000fe2000bfa6270 */
[----:B------:R-:W-:Y:S01]  /*184f0*/  VIADD R3, R8, 0x50 ;  /* 0x0000005008037836 */ /* 0x000fe20000000000 */
[----:B------:R-:W-:Y:S01]  /*18500*/  ISETP.GE.AND P4, PT, R2, UR7, PT ;  /* 0x0000000702007c0c */ /* 0x000fe2000bf86270 */
[----:B------:R-:W-:Y:S01]  /*18510*/  VIADD R4, R8, 0x60 ;  /* 0x0000006008047836 */ /* 0x000fe20000000000 */
[----:B------:R-:W-:Y:S01]  /*18520*/  IADD3 R2, P0, PT, R214, UR18, RZ ;  /* 0x00000012d6027c10 */ /* 0x000fe2000ff1e0ff */
[----:B------:R-:W1:Y:S01]  /*18530*/  LDCU.64 UR4, c[0x0][0x410] ;  /* 0x00008200ff0477ac */ /* 0x000e620008000a00 */
[----:B------:R-:W-:Y:S01]  /*18540*/  ISETP.GE.AND P2, PT, R3, UR7, PT ;  /* 0x0000000703007c0c */ /* 0x000fe2000bf46270 */
[----:B------:R-:W-:Y:S01]  /*18550*/  BSSY.RECONVERGENT B0, `(.L_x_97) ;  /* 0x0000019000007945 */ /* 0x000fe20003800200 */
[----:B------:R-:W-:-:S02]  /*18560*/  ISETP.GE.AND P6, PT, R0, UR7, PT ;  /* 0x0000000700007c0c */ /* 0x000fc4000bfc6270 */
[----:B------:R-:W-:Y:S02]  /*18570*/  IADD3.X R3, PT, PT, RZ, UR9, RZ, P0, !PT ;  /* 0x00000009ff037c10 */ /* 0x000fe400087fe4ff */
[C---:B------:R-:W-:Y:S02]  /*18580*/  IADD3 R0, PT, PT, R8.reuse, 0x40, RZ ;  /* 0x0000004008007810 */ /* 0x040fe40007ffe0ff */
[C---:B------:R-:W-:Y:S02]  /*18590*/  ISETP.GE.AND P0, PT, R8.reuse, UR7, PT ;  /* 0x0000000708007c0c */ /* 0x040fe4000bf06270 */
[----:B------:R-:W-:Y:S02]  /*185a0*/  LOP3.LUT R15, R8, UR10, RZ, 0xfc, !PT ;  /* 0x0000000a080f7c12 */ /* 0x000fe4000f8efcff */
[----:B------:R2:W3:Y:S01]  /*185b0*/  LDS.128 R8, [R19] ;  /* 0x0000000013087984 */ /* 0x0004e20000000c00 */
[----:B------:R-:W-:Y:S02]  /*185c0*/  ISETP.GE.AND P3, PT, R0, UR7, PT ;  /* 0x0000000700007c0c */ /* 0x000fe4000bf66270 */
[----:B------:R-:W-:Y:S01]  /*185d0*/  ISETP.GE.AND P1, PT, R4, UR7, PT ;  /* 0x0000000704007c0c */ /* 0x000fe2000bf26270 */
[----:B-1----:R-:W-:-:S02]  /*185e0*/  IMAD.U32 R0, RZ, RZ, UR4 ;  /* 0x00000004ff007e24 */ /* 0x002fc4000f8e00ff */
[----:B------:R-:W-:Y:S02]  /*185f0*/  IMAD.U32 R6, RZ, RZ, UR5 ;  /* 0x00000005ff067e24 */ /* 0x000fe4000f8e00ff */
[----:B------:R-:W-:-:S04]  /*18600*/  IMAD.WIDE.U32 R12, R0, UR8, R2 ;  /* 0x00000008000c7c25 */ /* 0x000fc8000f8e0002 */
[----:B------:R-:W-:Y:S01]  /*18610*/  IMAD R7, R6, UR8, R13 ;  /* 0x0000000806077c24 */ /* 0x000fe2000f8e020d */
[----:B------:R-:W-:Y:S06]  /*18620*/  @P0 BRA `(.L_x_98) ;  /* 0x00000000002c0947 */ /* 0x000fec0003800000 */
[----:B------:R-:W1:Y:S01]  /*18630*/  LDCU.64 UR8, c[0x0][0x408] ;  /* 0x00008100ff0877ac */ /* 0x000e620008000a00 */
[----:B------:R-:W-:Y:S01]  /*18640*/  MOV R6, R12 ;  /* 0x0000000c00067202 */ /* 0x000fe20000000f00 */
[----:B------:R-:W4:Y:S01]  /*18650*/  LDCU.64 UR4, c[0x0][0x3f0] ;  /* 0x00007e00ff0477ac */ /* 0x000f220008000a00 */
[----:B-1----:R-:W-:-:S03]  /*18660*/  UIMAD UR6, UR11, UR8, URZ ;  /* 0x000000080b0672a4 */ /* 0x002fc6000f8e02ff */
[----:B------:R-:W-:-:S03]  /*18670*/  IMAD.WIDE.U32 R2, R15, UR8, R6 ;  /* 0x000000080f027c25 */ /* 0x000fc6000f8e0006 */
[----:B------:R-:W-:Y:S02]  /*18680*/  MOV R0, UR6 ;  /* 0x0000000600007c02 */ /* 0x000fe40008000f00 */
[----:B----4-:R-:W-:-:S03]  /*18690*/  LEA R4, P0, R2, UR4, 0x1 ;  /* 0x0000000402047c11 */ /* 0x010fc6000f8008ff */
[----:B------:R-:W-:-:S05]  /*186a0*/  IMAD R0, R15, UR9, R0 ;  /* 0x000000090f007c24 */ /* 0x000fca000f8e0200 */
[----:B------:R-:W-:-:S04]  /*186b0*/  IADD3 R0, PT, PT, R0, R3, RZ ;  /* 0x0000000300007210 */ /* 0x000fc80007ffe0ff */
[----:B------:R-:W-:-:S05]  /*186c0*/  LEA.HI.X R5, R2, UR5, R0, 0x1, P0 ;  /* 0x0000000502057c11 */ /* 0x000fca00080f0c00 */
[----:B---3--:R1:W-:Y:S02]  /*186d0*/  STG.E.128 desc[UR16][R4.64], R8 ;  /* 0x0000000804007986 */ /* 0x0083e4000c101d10 */
.L_x_98:
[----:B------:R-:W-:Y:S05]  /*186e0*/  BSYNC.RECONVERGENT B0 ;  /* 0x0000000000007941 */ /* 0x000fea0003800200 */
.L_x_97:
[----:B-1-3--:R1:W3:Y:S01]  /*186f0*/  LDS.128 R8, [R19+0x800] ;  /* 0x0008000013087984 */ /* 0x00a2e20000000c00 */
[----:B------:R-:W-:Y:S01]  /*18700*/  BSSY.RECONVERGENT B0, `(.L_x_99) ;  /* 0x0000010000007945 */ /* 0x000fe20003800200 */
[----:B------:R-:W-:-:S03]  /*18710*/  ISETP.GE.AND P0, PT, R14, UR7, PT ;  /* 0x000000070e007c0c */ /* 0x000fc6000bf06270 */
[----:B------:R-:W-:Y:S10]  /*18720*/  @P6 BRA `(.L_x_100) ;  /* 0x0000000000346947 */ /* 0x000ff40003800000 */
[----:B------:R-:W4:Y:S01]  /*18730*/  LDCU.64 UR8, c[0x0][0x408] ;  /* 0x00008100ff0877ac */ /* 0x000f220008000a00 */
[----:B------:R-:W-:Y:S02]  /*18740*/  IADD3 R0, P6, PT, R15, 0x10, RZ ;  /* 0x000000100f007810 */ /* 0x000fe40007fde0ff */
[----:B------:R-:W-:Y:S01]  /*18750*/  MOV R3, R7 ;  /* 0x0000000700037202 */ /* 0x000fe20000000f00 */
[----:B------:R-:W5:Y:S02]  /*18760*/  LDCU.64 UR4, c[0x0][0x3f0] ;  /* 0x00007e00ff0477ac */ /* 0x000f640008000a00 */
[----:B------:R-:W-:-:S04]  /*18770*/  IMAD.X R2, RZ, RZ, UR11, P6 ;  /* 0x0000000bff027e24 */ /* 0x000fc8000b0e06ff */
[----:B----4-:R-:W-:Y:S02]  /*18780*/  IMAD R4, R2, UR8, RZ ;  /* 0x0000000802047c24 */ /* 0x010fe4000f8e02ff */
[----:B------:R-:W-:-:S04]  /*18790*/  IMAD.MOV.U32 R2, RZ, RZ, R12 ;  /* 0x000000ffff027224 */ /* 0x000fc800078e000c */
[----:B------:R-:W-:-:S04]  /*187a0*/  IMAD.WIDE.U32 R2, R0, UR8, R2 ;  /* 0x0000000800027c25 */ /* 0x000fc8000f8e0002 */
[----:B------:R-:W-:Y:S01]  /*187b0*/  IMAD R0, R0, UR9, R4 ;  /* 0x0000000900007c24 */ /* 0x000fe2000f8e0204 */
[----:B-----5:R-:W-:-:S04]  /*187c0*/  LEA R4, P6, R2, UR4, 0x1 ;  /* 0x0000000402047c11 */ /* 0x020fc8000f8c08ff */
[----:B------:R-:W-:-:S04]  /*187d0*/  IADD3 R0, PT, PT, R0, R3, RZ ;  /* 0x0000000300007210 */ /* 0x000fc80007ffe0ff */
[----:B------:R-:W-:-:S05]  /*187e0*/  LEA.HI.X R5, R2, UR5, R0, 0x1, P6 ;  /* 0x0000000502057c11 */ /* 0x000fca000b0f0c00 */
[----:B---3--:R4:W-:Y:S02]  /*187f0*/  STG.E.128 desc[UR16][R4.64], R8 ;  /* 0x0000000804007986 */ /* 0x0089e4000c101d10 */
.L_x_100:
[----:B------:R-:W-:Y:S05]  /*18800*/  BSYNC.RECONVERGENT B0 ;  /* 0x0000000000007941 */ /* 0x000fea0003800200 */
.L_x_99:
[----:B---34-:R3:W4:Y:S01]  /*18810*/  LDS.128 R8, [R19+0x1000] ;  /* 0x0010000013087984 */ /* 0x0187220000000c00 */
[----:B------:R-:W-:Y:S04]  /*18820*/  BSSY.RECONVERGENT B0, `(.L_x_101) ;  /* 0x000000f000007945 */ /* 0x000fe80003800200 */
        /* <DEDUP_REMOVED lines=8> */
[----:B------:R-:W-:-:S04]  /*188b0*/  IMAD.WIDE.U32 R2, R0, UR8, R2 ;  /* 0x0000000800027c25 */ /* 0x000fc8000f8e0002 */
[----:B------:R-:W-:Y:S01]  /*188c0*/  IMAD R0, R0, UR9, R4 ;  /* 0x0000000900007c24 */ /* 0x000fe2000f8e0204 */
[----:B-1----:R-:W-:-:S04]  /*188d0*/  LEA R4, P5, R2, UR4, 0x1 ;  /* 0x0000000402047c11 */ /* 0x002fc8000f8a08ff */
[----:B------:R-:W-:-:S04]  /*188e0*/  IADD3 R0, PT, PT, R0, R3, RZ ;  /* 0x0000000300007210 */ /* 0x000fc80007ffe0ff */
[----:B------:R-:W-:-:S05]  /*188f0*/  LEA.HI.X R5, R2, UR5, R0, 0x1, P5 ;  /* 0x0000000502057c11 */ /* 0x000fca000a8f0c00 */
[----:B----4-:R1:W-:Y:S02]  /*18900*/  STG.E.128 desc[UR16][R4.64], R8 ;  /* 0x0000000804007986 */ /* 0x0103e4000c101d10 */
.L_x_102:
[----:B------:R-:W-:Y:S05]  /*18910*/  BSYNC.RECONVERGENT B0 ;  /* 0x0000000000007941 */ /* 0x000fea0003800200 */
.L_x_101:
[----:B-1--4-:R1:W4:Y:S01]  /*18920*/  LDS.128 R8, [R19+0x1800] ;  /* 0x0018000013087984 */ /* 0x0123220000000c00 */
[----:B------:R-:W-:Y:S04]  /*18930*/  BSSY.RECONVERGENT B0, `(.L_x_103) ;  /* 0x000000f000007945 */ /* 0x000fe80003800200 */
[----:B------:R-:W-:Y:S05]  /*18940*/  @P4 BRA `(.L_x_104) ;  /* 0x0000000000344947 */ /* 0x000fea0003800000 */
[----:B------:R-:W5:Y:S01]  /*18950*/  LDCU.64 UR8, c[0x0][0x408] ;  /* 0x00008100ff0877ac */ /* 0x000f620008000a00 */
[----:B------:R-:W-:Y:S02]  /*18960*/  IADD3 R0, P4, PT, R15, 0x30, RZ ;  /* 0x000000300f007810 */ /* 0x000fe40007f9e0ff */
[----:B------:R-:W-:Y:S01]  /*18970*/  MOV R3, R7 ;  /* 0x0000000700037202 */ /* 0x000fe20000000f00 */
[----:B------:R-:W2:Y:S02]  /*18980*/  LDCU.64 UR4, c[0x0][0x3f0] ;  /* 0x00007e00ff0477ac */ /* 0x000ea40008000a00 */
[----:B------:R-:W-:-:S04]  /*18990*/  IMAD.X R2, RZ, RZ, UR11, P4 ;  /* 0x0000000bff027e24 */ /* 0x000fc8000a0e06ff */
[----:B-----5:R-:W-:Y:S02]  /*189a0*/  IMAD R4, R2, UR8, RZ ;  /* 0x0000000802047c24 */ /* 0x020fe4000f8e02ff */
[----:B------:R-:W-:-:S04]  /*189b0*/  IMAD.MOV.U32 R2, RZ, RZ, R12 ;  /* 0x000000ffff027224 */ /* 0x000fc800078e000c */
[----:B------:R-:W-:-:S04]  /*189c0*/  IMAD.WIDE.U32 R2, R0, UR8, R2 ;  /* 0x0000000800027c25 */ /* 0x000fc8000f8e0002 */
[----:B------:R-:W-:Y:S01]  /*189d0*/  IMAD R0, R0, UR9, R4 ;  /* 0x0000000900007c24 */ /* 0x000fe2000f8e0204 */
[----:B--2---:R-:W-:-:S04]  /*189e0*/  LEA R4, P4, R2, UR4, 0x1 ;  /* 0x0000000402047c11 */ /* 0x004fc8000f8808ff */
[----:B------:R-:W-:-:S04]  /*189f0*/  IADD3 R0, PT, PT, R0, R3, RZ ;  /* 0x0000000300007210 */ /* 0x000fc80007ffe0ff */
[----:B------:R-:W-:-:S05]  /*18a00*/  LEA.HI.X R5, R2, UR5, R0, 0x1, P4 ;  /* 0x0000000502057c11 */ /* 0x000fca000a0f0c00 */
[----:B----4-:R2:W-:Y:S02]  /*18a10*/  STG.E.128 desc[UR16][R4.64], R8 ;  /* 0x0000000804007986 */ /* 0x0105e4000c101d10 */
.L_x_104:
[----:B------:R-:W-:Y:S05]  /*18a20*/  BSYNC.RECONVERGENT B0 ;  /* 0x0000000000007941 */ /* 0x000fea0003800200 */
.L_x_103:
[----:B--2-4-:R2:W4:Y:S01]  /*18a30*/  LDS.128 R8, [R19+0x2000] ;  /* 0x0020000013087984 */ /* 0x0145220000000c00 */
[----:B------:R-:W-:Y:S04]  /*18a40*/  BSSY.RECONVERGENT B0, `(.L_x_105) ;  /* 0x000000f000007945 */ /* 0x000fe80003800200 */
[----:B------:R-:W-:Y:S05]  /*18a50*/  @P3 BRA `(.L_x_106) ;  /* 0x0000000000343947 */ /* 0x000fea0003800000 */
[----:B------:R-:W5:Y:S01]  /*18a60*/  LDCU.64 UR8, c[0x0][0x408] ;  /* 0x00008100ff0877ac */ /* 0x000f620008000a00 */
[----:B------:R-:W-:Y:S02]  /*18a70*/  IADD3 R0, P3, PT, R15, 0x40, RZ ;  /* 0x000000400f007810 */ /* 0x000fe40007f7e0ff */
[----:B------:R-:W-:Y:S01]  /*18a80*/  MOV R3, R7 ;  /* 0x0000000700037202 */ /* 0x000fe20000000f00 */
[----:B------:R-:W3:Y:S02]  /*18a90*/  LDCU.64 UR4, c[0x0][0x3f0] ;  /* 0x00007e00ff0477ac */ /* 0x000ee40008000a00 */
[----:B------:R-:W-:-:S04]  /*18aa0*/  IMAD.X R2, RZ, RZ, UR11, P3 ;  /* 0x0000000bff027e24 */ /* 0x000fc800098e06ff */
[----:B-----5:R-:W-:Y:S02]  /*18ab0*/  IMAD R4, R2, UR8, RZ ;  /* 0x0000000802047c24 */ /* 0x020fe4000f8e02ff */
[----:B------:R-:W-:-:S04]  /*18ac0*/  IMAD.MOV.U32 R2, RZ, RZ, R12 ;  /* 0x000000ffff027224 */ /* 0x000fc800078e000c */
[----:B------:R-:W-:-:S04]  /*18ad0*/  IMAD.WIDE.U32 R2, R0, UR8, R2 ;  /* 0x0000000800027c25 */ /* 0x000fc8000f8e0002 */
[----:B------:R-:W-:Y:S01]  /*18ae0*/  IMAD R0, R0, UR9, R4 ;  /* 0x0000000900007c24 */ /* 0x000fe2000f8e0204 */
[----:B---3--:R-:W-:-:S04]  /*18af0*/  LEA R4, P3, R2, UR4, 0x1 ;  /* 0x0000000402047c11 */ /* 0x008fc8000f8608ff */
[----:B------:R-:W-:-:S04]  /*18b00*/  IADD3 R0, PT, PT, R0, R3, RZ ;  /* 0x0000000300007210 */ /* 0x000fc80007ffe0ff */
[----:B------:R-:W-:-:S05]  /*18b10*/  LEA.HI.X R5, R2, UR5, R0, 0x1, P3 ;  /* 0x0000000502057c11 */ /* 0x000fca00098f0c00 */
[----:B----4-:R3:W-:Y:S02]  /*18b20*/  STG.E.128 desc[UR16][R4.64], R8 ;  /* 0x0000000804007986 */ /* 0x0107e4000c101d10 */
.L_x_106:
[----:B------:R-:W-:Y:S05]  /*18b30*/  BSYNC.RECONVERGENT B0 ;  /* 0x0000000000007941 */ /* 0x000fea0003800200 */
.L_x_105:
        /* <DEDUP_REMOVED lines=16> */
.L_x_108:
[----:B------:R-:W-:Y:S05]  /*18c40*/  BSYNC.RECONVERGENT B0 ;  /* 0x0000000000007941 */ /* 0x000fea0003800200 */
.L_x_107:
        /* <DEDUP_REMOVED lines=16> */
.L_x_110:
[----:B------:R-:W-:Y:S05]  /*18d50*/  BSYNC.RECONVERGENT B0 ;  /* 0x0000000000007941 */ /* 0x000fea0003800200 */
.L_x_109:
[----:B------:R-:W-:Y:S05]  /*18d60*/  @P0 EXIT ;  /* 0x000000000000094d */ /* 0x000fea0003800000 */
[----:B------:R-:W5:Y:S01]  /*18d70*/  LDCU.64 UR6, c[0x0][0x408] ;  /* 0x00008100ff0677ac */ /* 0x000f620008000a00 */
[----:B------:R-:W-:Y:S02]  /*18d80*/  IADD3 R0, P0, PT, R15, 0x70, RZ ;  /* 0x000000700f007810 */ /* 0x000fe40007f1e0ff */
[----:B------:R-:W-:Y:S01]  /*18d90*/  MOV R3, R7 ;  /* 0x0000000700037202 */ /* 0x000fe20000000f00 */
[----:B------:R-:W1:Y:S02]  /*18da0*/  LDCU.64 UR4, c[0x0][0x3f0] ;  /* 0x00007e00ff0477ac */ /* 0x000e640008000a00 */
[----:B------:R-:W-:-:S04]  /*18db0*/  IMAD.X R2, RZ, RZ, UR11, P0 ;  /* 0x0000000bff027e24 */ /* 0x000fc800080e06ff */
[----:B-----5:R-:W-:Y:S02]  /*18dc0*/  IMAD R6, R2, UR6, RZ ;  /* 0x0000000602067c24 */ /* 0x020fe4000f8e02ff */
[----:B------:R-:W-:-:S04]  /*18dd0*/  IMAD.MOV.U32 R2, RZ, RZ, R12 ;  /* 0x000000ffff027224 */ /* 0x000fc800078e000c */
[----:B--2---:R-:W-:-:S04]  /*18de0*/  IMAD.WIDE.U32 R4, R0, UR6, R2 ;  /* 0x0000000600047c25 */ /* 0x004fc8000f8e0002 */
[----:B------:R-:W-:Y:S01]  /*18df0*/  IMAD R0, R0, UR7, R6 ;  /* 0x0000000700007c24 */ /* 0x000fe2000f8e0206 */
[----:B-1----:R-:W-:-:S04]  /*18e00*/  LEA R2, P0, R4, UR4, 0x1 ;  /* 0x0000000404027c11 */ /* 0x002fc8000f8008ff */
[----:B------:R-:W-:-:S04]  /*18e10*/  IADD3 R0, PT, PT, R0, R5, RZ ;  /* 0x0000000500007210 */ /* 0x000fc80007ffe0ff */
[----:B------:R-:W-:-:S05]  /*18e20*/  LEA.HI.X R3, R4, UR5, R0, 0x1, P0 ;  /* 0x0000000504037c11 */ /* 0x000fca00080f0c00 */
[----:B------:R-:W-:Y:S01]  /*18e30*/  STG.E.128 desc[UR16][R2.64], R24 ;  /* 0x0000001802007986 */ /* 0x000fe2000c101d10 */
[----:B------:R-:W-:Y:S05]  /*18e40*/  EXIT ;  /* 0x000000000000794d */ /* 0x000fea0003800000 */
.L_x_111:
        /* <DEDUP_REMOVED lines=11> */
.L_x_1458:


//--------------------- .text._ZN5flash16flash_fwd_kernelI23Flash_fwd_kernel_traitsILi64ELi128ELi128ELi4ELb0ELb0EN7cutlass6half_tE19Flash_kernel_traitsILi64ELi128ELi128ELi4ES3_EELb0ELb1ELb0ELb0ELb0ELb1ELb1ELb0EEEvNS_16Flash_fwd_paramsE --------------------------
	.section	.text._ZN5flash16flash_fwd_kernelI23Flash_fwd_kernel_traitsILi64ELi128ELi128ELi4ELb0ELb0EN7cutlass6half_tE19Flash_kernel_traitsILi64ELi128ELi128ELi4ES3_EELb0ELb1ELb0ELb0ELb0ELb1ELb1ELb0EEEvNS_16Flash_fwd_paramsE,"ax",@progbits
	.align	128
        .global         _ZN5flash16flash_fwd_kernelI23Flash_fwd_kernel_traitsILi64ELi128ELi128ELi4ELb0ELb0EN7cutlass6half_tE19Flash_kernel_traitsILi64ELi128ELi128ELi4ES3_EELb0ELb1ELb0ELb0ELb0ELb1ELb1ELb0EEEvNS_16Flash_fwd_paramsE
        .type           _ZN5flash16flash_fwd_kernelI23Flash_fwd_kernel_traitsILi64ELi128ELi128ELi4ELb0ELb0EN7cutlass6half_tE19Flash_kernel_traitsILi64ELi128ELi128ELi4ES3_EELb0ELb1ELb0ELb0ELb0ELb1ELb1ELb0EEEvNS_16Flash_fwd_paramsE,@function
        .size           _ZN5flash16flash_fwd_kernelI23Flash_fwd_kernel_traitsILi64ELi128ELi128ELi4ELb0ELb0EN7cutlass6half_tE19Flash_kernel_traitsILi64ELi128ELi128ELi4ES3_EELb0ELb1ELb0ELb0ELb0ELb1ELb1ELb0EEEvNS_16Flash_fwd_paramsE,(.L_x_1459 - _ZN5flash16flash_fwd_kernelI23Flash_fwd_kernel_traitsILi64ELi128ELi128ELi4ELb0ELb0EN7cutlass6half_tE19Flash_kernel_traitsILi64ELi128ELi128ELi4ES3_EELb0ELb1ELb0ELb0ELb0ELb1ELb1ELb0EEEvNS_16Flash_fwd_paramsE)
        .other          _ZN5flash16flash_fwd_kernelI23Flash_fwd_kernel_traitsILi64ELi128ELi128ELi4ELb0ELb0EN7cutlass6half_tE19Flash_kernel_traitsILi64ELi128ELi128ELi4ES3_EELb0ELb1ELb0ELb0ELb0ELb1ELb1ELb0EEEvNS_16Flash_fwd_paramsE,@"STO_CUDA_ENTRY STV_DEFAULT"
_ZN5flash16flash_fwd_kernelI23Flash_fwd_kernel_traitsILi64ELi128ELi128ELi4ELb0ELb0EN7cutlass6half_tE19Flash_kernel_traitsILi64ELi128ELi128ELi4ES3_EELb0ELb1ELb0ELb0ELb0ELb1ELb1ELb0EEEvNS_16Flash_fwd_paramsE:
.text._ZN5flash16flash_fwd_kernelI23Flash_fwd_kernel_traitsILi64ELi128ELi128ELi4ELb0ELb0EN7cutlass6half_tE19Flash_kernel_traitsILi64ELi128ELi128ELi4ES3_EELb0ELb1ELb0ELb0ELb0ELb1ELb1ELb0EEEvNS_16Flash_fwd_paramsE:
[----:B------:R-:W1:Y:S01]  /*0000*/  LDC R1, c[0x0][0x37c] ;  /* 0x0000df00ff017b82 */ /* 0x000e620000000800 */
[----:B------:R-:W2:Y:S07]  /*0010*/  LDCU.64 UR10, c[0x0][0x460] ;  /* 0x00008c00ff0a77ac */ /* 0x000eae0008000a00 */
[----:B------:R-:W3:Y:S01]  /*0020*/  S2UR UR23, SR_CTAID.Y ;  /* 0x00000000001779c3 */ /* 0x000ee20000002600 */
[----:B-1----:R-:W-:Y:S01]  /*0030*/  VIADD R1, R1, 0xffffff48 ;  /* 0xffffff4801017836 */ /* 0x002fe20000000000 */
[----:B------:R-:W1:Y:S01]  /*0040*/  LDCU.64 UR8, c[0x0][0x470] ;  /* 0x00008e00ff0877ac */ /* 0x000e620008000a00 */
[----:B------:R-:W3:Y:S01]  /*0050*/  LDCU.64 UR14, c[0x0][0x460] ;  /* 0x00008c00ff0e77ac */ /* 0x000ee20008000a00 */
[----:B------:R-:W4:Y:S01]  /*0060*/  LDCU.U8 UR12, c[0x0][0x532] ;  /* 0x0000a640ff0c77ac */ /* 0x000f220008000000 */
[----:B------:R-:W4:Y:S01]  /*0070*/  LDCU.64 UR6, c[0x0][0x468] ;  /* 0x00008d00ff0677ac */ /* 0x000f220008000a00 */
[----:B--2---:R-:W-:Y:S01]  /*0080*/  ISETP.NE.U32.AND P4, PT, RZ, UR10, PT ;  /* 0x0000000aff007c0c */ /* 0x004fe2000bf85070 */
[----:B------:R-:W-:Y:S01]  /*0090*/  UISETP.NE.U32.AND UP4, UPT, UR10, URZ, UPT ;  /* 0x000000ff0a00728c */ /* 0x000fe2000bf85070 */
[----:B------:R-:W2:Y:S02]  /*00a0*/  LDCU.64 UR4, c[0x0][0x478] ;  /* 0x00008f00ff0477ac */ /* 0x000ea40008000a00 */
[----:B------:R-:W-:Y:S01]  /*00b0*/  ISETP.NE.AND.EX P4, PT, RZ, UR11, PT, P4 ;  /* 0x0000000bff007c0c */ /* 0x000fe2000bf85340 */
[----:B-1----:R-:W-:-:S02]  /*00c0*/  UISETP.NE.U32.AND UP3, UPT, UR8, URZ, UPT ;  /* 0x000000ff0800728c */ /* 0x002fc4000bf65070 */
[----:B------:R-:W-:Y:S01]  /*00d0*/  UISETP.NE.AND.EX UP4, UPT, UR11, URZ, UPT, UP4 ;  /* 0x000000ff0b00728c */ /* 0x000fe2000bf85340 */
[----:B------:R-:W1:Y:S01]  /*00e0*/  LDCU.64 UR18, c[0x0][0x358] ;  /* 0x00006b00ff1277ac */ /* 0x000e620008000a00 */
[----:B------:R-:W-:-:S04]  /*00f0*/  UISETP.NE.AND.EX UP3, UPT, UR9, URZ, UPT, UP3 ;  /* 0x000000ff0900728c */ /* 0x000fc8000bf65330 */
[----:B------:R-:W-:Y:S01]  /*0100*/  PLOP3.LUT P2, PT, PT, PT, UP4, 0x80, 0x8 ;  /* 0x000000000008781c */ /* 0x000fe20003f4f048 */
[----:B---3--:R-:W-:Y:S02]  /*0110*/  UIMAD.WIDE.U32 UR14, UR23, 0x4, UR14 ;  /* 0x00000004170e78a5 */ /* 0x008fe4000f8e000e */
[----:B------:R-:W-:Y:S02]  /*0120*/  USHF.L.U32 UR11, UR23, 0x2, URZ ;  /* 0x00000002170b7899 */ /* 0x000fe400080006ff */
[----:B----4-:R-:W-:Y:S02]  /*0130*/  UISETP.NE.AND UP5, UPT, UR12, URZ, UPT ;  /* 0x000000ff0c00728c */ /* 0x010fe4000bfa5270 */
[----:B------:R-:W-:Y:S01]  /*0140*/  UISETP.EQ.U32.AND UP2, UPT, UR6, URZ, UPT ;  /* 0x000000ff0600728c */ /* 0x000fe2000bf42070 */
[----:B------:R-:W-:Y:S01]  /*0150*/  IMAD.U32 R6, RZ, RZ, UR14 ;  /* 0x0000000eff067e24 */ /* 0x000fe2000f8e00ff */
[----:B------:R-:W-:Y:S01]  /*0160*/  USHF.R.U32.HI UR10, URZ, 0x1e, UR23 ;  /* 0x0000001eff0a7899 */ /* 0x000fe20008011617 */
[----:B------:R-:W-:Y:S01]  /*0170*/  IMAD.U32 R7, RZ, RZ, UR15 ;  /* 0x0000000fff077e24 */ /* 0x000fe2000f8e00ff */
[----:B------:R-:W-:-:S02]  /*0180*/  @UP3 UIADD3 UR12, UP1, UPT, UR11, UR8, URZ ;  /* 0x000000080b0c3290 */ /* 0x000fc4000ff3e0ff */
[----:B------:R-:W-:Y:S02]  /*0190*/  UISETP.EQ.OR.EX UP2, UPT, UR7, URZ, !UP5, UP2 ;  /* 0x000000ff0700728c */ /* 0x000fe4000ef42720 */
[----:B--2---:R-:W-:Y:S01]  /*01a0*/  UISETP.NE.U32.AND UP0, UPT, UR4, URZ, UPT ;  /* 0x000000ff0400728c */ /* 0x004fe2000bf05070 */
[----:B-1----:R-:W2:Y:S01]  /*01b0*/  @P4 LDG.E R5, desc[UR18][R6.64] ;  /* 0x0000001206054981 */ /* 0x002ea2000c1e1900 */
[----:B------:R-:W-:Y:S02]  /*01c0*/  @UP3 UIADD3.X UR13, UPT, UPT, UR10, UR9, URZ, UP1, !UPT ;  /* 0x000000090a0d3290 */ /* 0x000fe40008ffe4ff */
[----:B------:R-:W-:Y:S01]  /*01d0*/  UIADD3 UR8, UP1, UPT, UR11, UR6, URZ ;  /* 0x000000060b087290 */ /* 0x000fe2000ff3e0ff */
[----:B------:R1:W3:Y:S01]  /*01e0*/  @P2 LDG.E R2, desc[UR18][R6.64+0x4] ;  /* 0x0000041206022981 */ /* 0x0002e2000c1e1900 */
[----:B------:R-:W-:Y:S01]  /*01f0*/  UISETP.NE.AND.EX UP0, UPT, UR5, URZ, UPT, UP0 ;  /* 0x000000ff0500728c */ /* 0x000fe2000bf05300 */
[----:B------:R-:W-:Y:S01]  /*0200*/  PLOP3.LUT P3, PT, PT, PT, UP2, 0x80, 0x8 ;  /* 0x000000000008781c */ /* 0x000fe20003f6f028 */
[----:B------:R-:W-:Y:S01]  /*0210*/  UIADD3.X UR9, UPT, UPT, UR10, UR7, URZ, UP1, !UPT ;  /* 0x000000070a097290 */ /* 0x000fe20008ffe4ff */
[----:B------:R-:W-:Y:S01]  /*0220*/  PLOP3.LUT P1, PT, PT, PT, UP3, 0x80, 0x8 ;  /* 0x000000000008781c */ /* 0x000fe20003f2f038 */
[----:B------:R-:W-:-:S02]  /*0230*/  IMAD.U32 R10, RZ, RZ, UR12 ;  /* 0x0000000cff0a7e24 */ /* 0x000fc4000f8e00ff */
[----:B------:R-:W-:Y:S01]  /*0240*/  PLOP3.LUT P0, PT, PT, PT, UP0, 0x80, 0x8 ;  /* 0x000000000008781c */ /* 0x000fe20003f0f008 */
[----:B------:R-:W-:-:S04]  /*0250*/  IMAD.U32 R11, RZ, RZ, UR13 ;  /* 0x0000000dff0b7e24 */ /* 0x000fc8000f8e00ff */
[----:B------:R-:W-:-:S04]  /*0260*/  @UP0 UIADD3 UR4, UP1, UPT, UR11, UR4, URZ ;  /* 0x000000040b040290 */ /* 0x000fc8000ff3e0ff */
[----:B------:R-:W-:Y:S01]  /*0270*/  @UP0 UIADD3.X UR5, UPT, UPT, UR10, UR5, URZ, UP1, !UPT ;  /* 0x000000050a050290 */ /* 0x000fe20008ffe4ff */
[----:B------:R-:W4:Y:S01]  /*0280*/  @P1 LDG.E R3, desc[UR18][R10.64] ;  /* 0x000000120a031981 */ /* 0x000f22000c1e1900 */
[----:B-1----:R-:W-:Y:S02]  /*0290*/  IMAD.U32 R6, RZ, RZ, UR8 ;  /* 0x00000008ff067e24 */ /* 0x002fe4000f8e00ff */
[----:B------:R-:W-:-:S05]  /*02a0*/  IMAD.U32 R7, RZ, RZ, UR9 ;  /* 0x00000009ff077e24 */ /* 0x000fca000f8e00ff */
[----:B------:R-:W4:Y:S01]  /*02b0*/  @!P3 LDG.E R4, desc[UR18][R6.64] ;  /* 0x000000120604b981 */ /* 0x000f22000c1e1900 */
[----:B------:R-:W-:Y:S02]  /*02c0*/  IMAD.U32 R8, RZ, RZ, UR4 ;  /* 0x00000004ff087e24 */ /* 0x000fe4000f8e00ff */
[----:B------:R-:W-:Y:S01]  /*02d0*/  IMAD.U32 R9, RZ, RZ, UR5 ;  /* 0x00000005ff097e24 */ /* 0x000fe2000f8e00ff */
[----:B------:R-:W1:Y:S01]  /*02e0*/  S2UR UR9, SR_CTAID.X ;  /* 0x00000000000979c3 */ /* 0x000e620000002500 */
[----:B------:R-:W3:Y:S03]  /*02f0*/  @!UP4 LDCU UR21, c[0x0][0x434] ;  /* 0x00008680ff15c7ac */ /* 0x000ee60008000800 */
[----:B------:R2:W5:Y:S01]  /*0300*/  @P0 LDG.E R0, desc[UR18][R8.64] ;  /* 0x0000001208000981 */ /* 0x000562000c1e1900 */
[----:B------:R-:W-:Y:S01]  /*0310*/  UMOV UR14, 0xffffffff ;  /* 0xffffffff000e7882 */ /* 0x000fe20000000000 */
[----:B------:R-:W4:Y:S01]  /*0320*/  @!UP0 LDCU.64 UR4, c[0x0][0x488] ;  /* 0x00009100ff0487ac */ /* 0x000f220008000a00 */
[----:B------:R-:W-:Y:S01]  /*0330*/  UISETP.NE.U32.AND UP1, UPT, UR6, URZ, UPT ;  /* 0x000000ff0600728c */ /* 0x000fe2000bf25070 */
[----:B------:R-:W-:Y:S01]  /*0340*/  UMOV UR24, 0xffffffff ;  /* 0xffffffff00187882 */ /* 0x000fe20000000000 */
[----:B------:R-:W-:-:S02]  /*0350*/  UMOV UR22, URZ ;  /* 0x000000ff00167c82 */ /* 0x000fc40008000000 */
[----:B------:R-:W-:Y:S01]  /*0360*/  UISETP.NE.AND.EX UP1, UPT, UR7, URZ, UPT, UP1 ;  /* 0x000000ff0700728c */ /* 0x000fe2000bf25310 */
[----:B------:R-:W2:Y:S01]  /*0370*/  @!UP0 LDCU UR6, c[0x0][0x43c] ;  /* 0x00008780ff0687ac */ /* 0x000ea20008000800 */
        /* <DEDUP_REMOVED lines=10> */
[----:B------:R-:W-:-:S14]  /*0420*/  BRA.U !UP1, `(.L_x_112) ;  /* 0x0000000109187547 */ /* 0x000fdc000b800000 */
[----:B------:R-:W-:-:S13]  /*0430*/  PLOP3.LUT P2, PT, PT, PT, UP5, 0x80, 0x8 ;  /* 0x000000000008781c */ /* 0x000fda0003f4f058 */
[----:B------:R-:W1:Y:S04]  /*0440*/  @P2 LDG.E R2, desc[UR18][R6.64+0x4] ;  /* 0x0000041206022981 */ /* 0x000e68000c1e1900 */
[----:B------:R-:W2:Y:S01]  /*0450*/  @!P2 LDG.E R3, desc[UR18][R6.64] ;  /* 0x000000120603a981 */ /* 0x000ea2000c1e1900 */
[----:B-1----:R-:W-:-:S13]  /*0460*/  @P2 R2UR UR4, R2 ;  /* 0x00000000020422ca */ /* 0x002fda00000e0000 */
[----:B------:R-:W-:-:S07]  /*0470*/  @UP5 UIADD3 UR4, UPT, UPT, UR4, -UR24, URZ ;  /* 0x8000001804045290 */ /* 0x000fce000fffe0ff */
[----:B--2---:R-:W-:Y:S02]  /*0480*/  @!P2 R2UR UR4, R3 ;  /* 0x000000000304a2ca */ /* 0x004fe400000e0000 */
.L_x_112:
[----:B-----5:R-:W-:Y:S01]  /*0490*/  @P0 R2UR UR20, R0 ;  /* 0x00000000001402ca */ /* 0x020fe200000e0000 */
[----:B------:R-:W-:Y:S01]  /*04a0*/  @!UP0 UISETP.NE.AND.EX UP2, UPT, UR5, URZ, UPT, UP2 ;  /* 0x000000ff0500828c */ /* 0x000fe2000bf45320 */
[----:B-1----:R-:W-:-:S13]  /*04b0*/  @!P1 EXIT ;  /* 0x000000000000994d */ /* 0x002fda0003800000 */
[----:B------:R-:W1:Y:S01]  /*04c0*/  LDCU UR16, c[0x0][0x508] ;  /* 0x0000a100ff1077ac */ /* 0x000e620008000800 */
[----:B------:R-:W2:Y:S01]  /*04d0*/  S2R R240, SR_TID.X ;  /* 0x0000000000f07919 */ /* 0x000ea20000002100 */
[----:B------:R-:W3:Y:S01]  /*04e0*/  S2UR UR8, SR_CTAID.Z ;  /* 0x00000000000879c3 */ /* 0x000ee20000002700 */
        /* <DEDUP_REMOVED lines=12> */
[----:B------:R-:W-:-:S04]  /*05b0*/  USHF.R.S32.HI UR4, URZ, 0x7, UR4 ;  /* 0x00000007ff047899 */ /* 0x000fc80008011404 */
[----:B------:R-:W-:-:S04]  /*05c0*/  UISETP.LT.AND UP0, UPT, UR6, UR4, UPT ;  /* 0x000000040600728c */ /* 0x000fc8000bf01270 */
[----:B------:R-:W-:-:S04]  /*05d0*/  USEL UR15, UR6, UR4, UP0 ;  /* 0x00000004060f7287 */ /* 0x000fc80008000000 */
[----:B------:R-:W-:-:S09]  /*05e0*/  UISETP.GT.AND UP0, UPT, UR15, URZ, UPT ;  /* 0x000000ff0f00728c */ /* 0x000fd2000bf04270 */
[----:B--23--:R-:W-:Y:S05]  /*05f0*/  BRA.U UP0, `(.L_x_113) ;  /* 0x0000001100a87547 */ /* 0x00cfea000b800000 */
[----:B------:R-:W1:Y:S01]  /*0600*/  LDCU.U8 UR4, c[0x0][0x549] ;  /* 0x0000a920ff0477ac */ /* 0x000e620008000000 */
[----:B------:R-:W-:Y:S01]  /*0610*/  UISETP.NE.AND UP0, UPT, UR14, -0x1, UPT ;  /* 0xffffffff0e00788c */ /* 0x000fe2000bf05270 */
[----:B------:R-:W2:Y:S10]  /*0620*/  LDCU.U8 UR12, c[0x0][0x548] ;  /* 0x0000a900ff0c77ac */ /* 0x000eb40008000000 */
[----:B------:R-:W3:Y:S01]  /*0630*/  @!UP0 LDCU.64 UR10, c[0x0][0x400] ;  /* 0x00008000ff0a87ac */ /* 0x000ee20008000a00 */
[----:B-1----:R-:W-:Y:S01]  /*0640*/  UISETP.NE.AND UP1, UPT, UR4, URZ, UPT ;  /* 0x000000ff0400728c */ /* 0x002fe2000bf25270 */
[----:B------:R-:W1:Y:S10]  /*0650*/  @UP0 LDCU.64 UR6, c[0x0][0x408] ;  /* 0x00008100ff0607ac */ /* 0x000e740008000a00 */
[----:B------:R-:W4:Y:S01]  /*0660*/  @UP1 LDCU.64 UR4, c[0x0][0x430] ;  /* 0x00008600ff0417ac */ /* 0x000f220008000a00 */
[----:B---3--:R-:W-:Y:S01]  /*0670*/  @!UP0 UIMAD.WIDE.U32 UR26, UR23, UR10, URZ ;  /* 0x0000000a171a82a5 */ /* 0x008fe2000f8e00ff */
[----:B------:R-:W3:Y:S01]  /*0680*/  @UP1 LDCU UR10, c[0x0][0x430] ;  /* 0x00008600ff0a17ac */ /* 0x000ee20008000800 */
[----:B-1----:R-:W-:-:S02]  /*0690*/  @UP0 UIMAD.WIDE.U32 UR24, UR14, UR6, URZ ;  /* 0x000000060e1802a5 */ /* 0x002fc4000f8e00ff */
[----:B------:R-:W-:Y:S02]  /*06a0*/  @!UP0 UIMAD UR11, UR23, UR11, UR27 ;  /* 0x0000000b170b82a4 */ /* 0x000fe4000f8e021b */
[----:B------:R-:W-:Y:S01]  /*06b0*/  @UP0 UIMAD UR11, UR14, UR7, UR25 ;  /* 0x000000070e0b02a4 */ /* 0x000fe2000f8e0219 */
[----:B------:R-:W-:Y:S02]  /*06c0*/  @!UP0 UMOV UR16, UR26 ;  /* 0x0000001a00108c82 */ /* 0x000fe40008000000 */
[----:B------:R-:W-:Y:S01]  /*06d0*/  @UP1 UMOV UR7, 0x1 ;  /* 0x0000000100071882 */ /* 0x000fe20000000000 */
[----:B----4-:R-:W-:Y:S01]  /*06e0*/  @UP1 UIMAD UR13, UR4, UR5, URZ ;  /* 0x00000005040d12a4 */ /* 0x010fe2000f8e02ff */
[----:B------:R-:W-:Y:S01]  /*06f0*/  @UP0 UMOV UR16, UR24 ;  /* 0x0000001800100c82 */ /* 0x000fe20008000000 */
[----:B--23--:R-:W-:Y:S10]  /*0700*/  BRA.U UP1, `(.L_x_114) ;  /* 0x0000000101287547 */ /* 0x00cff4000b800000 */
[----:B------:R-:W-:Y:S01]  /*0710*/  UISETP.NE.AND UP0, UPT, UR12, URZ, UPT ;  /* 0x000000ff0c00728c */ /* 0x000fe2000bf05270 */
[----:B------:R-:W1:Y:S10]  /*0720*/  LDCU UR5, c[0x0][0x3e0] ;  /* 0x00007c00ff0577ac */ /* 0x000e740008000800 */
[----:B------:R-:W1:Y:S01]  /*0730*/  @UP0 LDCU UR7, c[0x0][0x454] ;  /* 0x00008a80ff0707ac */ /* 0x000e620008000800 */
[----:B------:R-:W2:Y:S01]  /*0740*/  @!UP0 LDCU UR4, c[0x0][0x434] ;  /* 0x00008680ff0487ac */ /* 0x000ea20008000800 */
[----:B------:R-:W3:Y:S01]  /*0750*/  @UP0 LDCU UR13, c[0x0][0x454] ;  /* 0x00008a80ff0d07ac */ /* 0x000ee20008000800 */
[----:B------:R-:W-:Y:S01]  /*0760*/  @UP0 UMOV UR10, 0x1 ;  /* 0x00000001000a0882 */ /* 0x000fe20000000000 */
[----:B---3--:R-:W3:Y:S01]  /*0770*/  @!UP0 LDCU UR13, c[0x0][0x434] ;  /* 0x00008680ff0d87ac */ /* 0x008ee20008000800 */
[----:B------:R-:W-:Y:S01]  /*0780*/  @!UP0 UMOV UR10, 0x1 ;  /* 0x00000001000a8882 */ /* 0x000fe20000000000 */
[----:B-1----:R-:W-:-:S02]  /*0790*/  @UP0 UIMAD UR7, UR7, UR5, URZ ;  /* 0x00000005070702a4 */ /* 0x002fc4000f8e02ff */
[----:B--2---:R-:W-:-:S12]  /*07a0*/  @!UP0 UIMAD UR7, UR4, UR5, URZ ;  /* 0x00000005040782a4 */ /* 0x004fd8000f8e02ff */
.L_x_114:
[----:B------:R-:W1:Y:S01]  /*07b0*/  LDCU.64 UR4, c[0x0][0x410] ;  /* 0x00008200ff0477ac */ /* 0x000e620008000a00 */
[----:B------:R-:W-:Y:S01]  /*07c0*/  IMAD.SHL.U32 R2, R240, 0x8, RZ ;  /* 0x00000008f0027824 */ /* 0x000fe200078e00ff */
[----:B------:R-:W-:Y:S01]  /*07d0*/  SHF.R.U32.HI R11, RZ, 0x3, R240 ;  /* 0x00000003ff0b7819 */ /* 0x000fe200000116f0 */
[----:B------:R-:W-:Y:S01]  /*07e0*/  BSSY.RECONVERGENT B0, `(.L_x_115) ;  /* 0x0000035000007945 */ /* 0x000fe20003800200 */
[----:B------:R-:W2:Y:S02]  /*07f0*/  LDCU UR6, c[0x0][0x434] ;  /* 0x00008680ff0677ac */ /* 0x000ea40008000800 */
[----:B------:R-:W-:Y:S01]  /*0800*/  LOP3.LUT R2, R2, 0x38, RZ, 0xc0, !PT ;  /* 0x0000003802027812 */ /* 0x000fe200078ec0ff */
[C---:B------:R-:W-:Y:S01]  /*0810*/  VIADD R10, R11.reuse, 0x10 ;  /* 0x000000100b0a7836 */ /* 0x040fe20000000000 */
[----:B------:R-:W-:Y:S01]  /*0820*/  UISETP.NE.AND UP1, UPT, UR12, URZ, !UP1 ;  /* 0x000000ff0c00728c */ /* 0x000fe2000cf25270 */
[C---:B------:R-:W-:Y:S01]  /*0830*/  VIADD R9, R11.reuse, 0x20 ;  /* 0x000000200b097836 */ /* 0x040fe20000000000 */
[----:B------:R-:W-:Y:S01]  /*0840*/  UISETP.NE.AND UP0, UPT, UR14, -0x1, UPT ;  /* 0xffffffff0e00788c */ /* 0x000fe2000bf05270 */
[----:B------:R-:W-:Y:S01]  /*0850*/  IADD3 R2, P1, PT, R2, UR16, RZ ;  /* 0x0000001002027c10 */ /* 0x000fe2000ff3e0ff */
[C---:B------:R-:W-:Y:S01]  /*0860*/  VIADD R7, R11.reuse, 0x40 ;  /* 0x000000400b077836 */ /* 0x040fe20000000000 */
[C---:B------:R-:W-:Y:S01]  /*0870*/  IADD3 R8, PT, PT, R11.reuse, 0x30, RZ ;  /* 0x000000300b087810 */ /* 0x040fe20007ffe0ff */
[C---:B------:R-:W-:Y:S01]  /*0880*/  VIADD R6, R11.reuse, 0x50 ;  /* 0x000000500b067836 */ /* 0x040fe20000000000 */
[----:B------:R-:W-:Y:S01]  /*0890*/  IADD3.X R3, PT, PT, RZ, UR11, RZ, P1, !PT ;  /* 0x0000000bff037c10 */ /* 0x000fe20008ffe4ff */
[----:B------:R-:W-:-:S02]  /*08a0*/  VIADD R5, R11, 0x60 ;  /* 0x000000600b057836 */ /* 0x000fc40000000000 */
[----:B-1----:R-:W-:Y:S01]  /*08b0*/  IMAD.U32 R14, RZ, RZ, UR4 ;  /* 0x00000004ff0e7e24 */ /* 0x002fe2000f8e00ff */
[----:B------:R-:W-:Y:S01]  /*08c0*/  UIMAD UR4, UR17, UR10, URZ ;  /* 0x0000000a110472a4 */ /* 0x000fe2000f8e02ff */
[----:B------:R-:W-:Y:S01]  /*08d0*/  IMAD.U32 R19, RZ, RZ, UR5 ;  /* 0x00000005ff137e24 */ /* 0x000fe2000f8e00ff */
[----:B---3--:R-:W-:Y:S01]  /*08e0*/  UIMAD UR5, UR8, UR13, URZ ;  /* 0x0000000d080572a4 */ /* 0x008fe2000f8e02ff */
[----:B------:R-:W-:Y:S01]  /*08f0*/  IMAD.WIDE.U32 R14, R14, UR8, R2 ;  /* 0x000000080e0e7c25 */ /* 0x000fe2000f8e0002 */
[----:B------:R-:W-:Y:S02]  /*0900*/  UIADD3 UR17, UPT, UPT, -UR17, UR21, URZ ;  /* 0x0000001511117290 */ /* 0x000fe4000fffe1ff */
[----:B------:R-:W-:Y:S01]  /*0910*/  UIMAD.WIDE.U32 UR12, UR9, 0x80, URZ ;  /* 0x00000080090c78a5 */ /* 0x000fe2000f8e00ff */
[----:B------:R-:W-:Y:S01]  /*0920*/  IMAD R19, R19, UR8, R15 ;  /* 0x0000000813137c24 */ /* 0x000fe2000f8e020f */
[----:B--2---:R-:W-:Y:S01]  /*0930*/  UIMAD UR9, UR23, UR6, URZ ;  /* 0x00000006170972a4 */ /* 0x004fe2000f8e02ff */
[C---:B------:R-:W-:Y:S01]  /*0940*/  VIADD R4, R11.reuse, 0x70 ;  /* 0x000000700b047836 */ /* 0x040fe20000000000 */
[----:B------:R-:W-:Y:S01]  /*0950*/  ISETP.GE.AND P0, PT, R11, UR17, PT ;  /* 0x000000110b007c0c */ /* 0x000fe2000bf06270 */
[----:B------:R-:W-:Y:S01]  /*0960*/  @!UP1 UIMAD UR5, UR23, UR7, UR5 ;  /* 0x00000007170592a4 */ /* 0x000fe2000f8e0205 */
[----:B------:R-:W-:Y:S01]  /*0970*/  ISETP.GE.AND P2, PT, R10, UR17, PT ;  /* 0x000000110a007c0c */ /* 0x000fe2000bf46270 */
[----:B------:R-:W-:Y:S01]  /*0980*/  USEL UR9, UR9, UR14, !UP0 ;  /* 0x0000000e09097287 */ /* 0x000fe2000c000000 */
[----:B------:R-:W-:Y:S01]  /*0990*/  ISETP.GE.AND P6, PT, R9, UR17, PT ;  /* 0x0000001109007c0c */ /* 0x000fe2000bfc6270 */
[----:B------:R-:W-:Y:S01]  /*09a0*/  USHF.R.S32.HI UR6, URZ, 0x1f, UR4 ;  /* 0x0000001fff067899 */ /* 0x000fe20008011404 */
[----:B------:R-:W-:Y:S01]  /*09b0*/  P2R R12, PR, RZ, 0x4 ;  /* 0x00000004ff0c7803 */ /* 0x000fe20000000000 */
[----:B------:R-:W-:Y:S01]  /*09c0*/  USHF.R.S32.HI UR7, URZ, 0x1f, UR9 ;  /* 0x0000001fff077899 */ /* 0x000fe20008011409 */
[----:B------:R-:W-:Y:S01]  /*09d0*/  ISETP.GE.AND P5, PT, R8, UR17, PT ;  /* 0x0000001108007c0c */ /* 0x000fe2000bfa6270 */
[----:B------:R-:W-:Y:S01]  /*09e0*/  USEL UR9, UR9, URZ, UP1 ;  /* 0x000000ff09097287 */ /* 0x000fe20008800000 */
[----:B------:R-:W-:Y:S01]  /*09f0*/  ISETP.GE.AND P4, PT, R7, UR17, PT ;  /* 0x0000001107007c0c */ /* 0x000fe2000bf86270 */
[----:B------:R-:W-:Y:S01]  /*0a00*/  USEL UR7, UR7, URZ, UP1 ;  /* 0x000000ff07077287 */ /* 0x000fe20008800000 */
[----:B------:R-:W-:Y:S01]  /*0a10*/  ISETP.GE.AND P3, PT, R6, UR17, PT ;  /* 0x0000001106007c0c */ /* 0x000fe2000bf66270 */
[----:B------:R-:W-:Y:S01]  /*0a20*/  USHF.R.S32.HI UR11, URZ, 0x1f, UR5 ;  /* 0x0000001fff0b7899 */ /* 0x000fe20008011405 */
[----:B------:R-:W-:Y:S01]  /*0a30*/  ISETP.GE.AND P2, PT, R5, UR17, PT ;  /* 0x0000001105007c0c */ /* 0x000fe2000bf46270 */
[----:B------:R-:W-:Y:S01]  /*0a40*/  UIADD3 UR9, UP1, UP0, UR4, UR9, UR5 ;  /* 0x0000000904097290 */ /* 0x000fe2000f83e005 */
[----:B------:R-:W-:-:S03]  /*0a50*/  LOP3.LUT R2, R11, UR12, RZ, 0xfc, !PT ;  /* 0x0000000c0b027c12 */ /* 0x000fc6000f8efcff */
[----:B------:R-:W-:Y:S01]  /*0a60*/  UIADD3.X UR8, UPT, UPT, UR6, UR7, UR11, UP1, UP0 ;  /* 0x0000000706087290 */ /* 0x000fe20008fe040b */
[----:B------:R-:W-:Y:S11]  /*0a70*/  @P0 BRA `(.L_x_116) ;  /* 0x00000000002c0947 */ /* 0x000ff60003800000 */
        /* <DEDUP_REMOVED lines=11> */
.L_x_116:
[----:B------:R-:W-:Y:S05]  /*0b30*/  BSYNC.RECONVERGENT B0 ;  /* 0x0000000000007941 */ /* 0x000fea0003800200 */
.L_x_115:
[----:B------:R-:W-:Y:S01]  /*0b40*/  ISETP.NE.AND P0, PT, R12, RZ, PT ;  /* 0x000000ff0c00720c */ /* 0x000fe20003f05270 */
[----:B------:R-:W-:-:S12]  /*0b50*/  BSSY.RECONVERGENT B0, `(.L_x_117) ;  /* 0x000000f000007945 */ /* 0x000fd80003800200 */
[----:B------:R-:W-:Y:S05]  /*0b60*/  @P0 BRA `(.L_x_118) ;  /* 0x0000000000340947 */ /* 0x000fea0003800000 */
[----:B------:R-:W2:Y:S01]  /*0b70*/  LDCU.64 UR6, c[0x0][0x408] ;  /* 0x00008100ff0677ac */ /* 0x000ea20008000a00 */
[----:B------:R-:W-:Y:S01]  /*0b80*/  IADD3 R3, P0, PT, R2, 0x10, RZ ;  /* 0x0000001002037810 */ /* 0x000fe20007f1e0ff */
[----:B------:R-:W-:Y:S01]  /*0b90*/  IMAD.MOV.U32 R16, RZ, RZ, R14 ;  /* 0x000000ffff107224 */ /* 0x000fe200078e000e */
[----:B------:R-:W-:Y:S01]  /*0ba0*/  MOV R17, R19 ;  /* 0x0000001300117202 */ /* 0x000fe20000000f00 */
[----:B------:R-:W1:Y:S02]  /*0bb0*/  LDCU.64 UR4, c[0x0][0x3f0] ;  /* 0x00007e00ff0477ac */ /* 0x000e640008000a00 */
[----:B------:R-:W-:-:S04]  /*0bc0*/  IMAD.X R0, RZ, RZ, UR13, P0 ;  /* 0x0000000dff007e24 */ /* 0x000fc800080e06ff */
[----:B--2---:R-:W-:Y:S02]  /*0bd0*/  IMAD R0, R0, UR6, RZ ;  /* 0x0000000600007c24 */ /* 0x004fe4000f8e02ff */
[----:B------:R-:W-:-:S04]  /*0be0*/  IMAD.WIDE.U32 R16, R3, UR6, R16 ;  /* 0x0000000603107c25 */ /* 0x000fc8000f8e0010 */
[----:B------:R-:W-:Y:S01]  /*0bf0*/  IMAD R0, R3, UR7, R0 ;  /* 0x0000000703007c24 */ /* 0x000fe2000f8e0200 */
[----:B-1----:R-:W-:-:S04]  /*0c00*/  LEA R20, P0, R16, UR4, 0x1 ;  /* 0x0000000410147c11 */ /* 0x002fc8000f8008ff */
[----:B------:R-:W-:-:S04]  /*0c10*/  IADD3 R3, PT, PT, R17, R0, RZ ;  /* 0x0000000011037210 */ /* 0x000fc80007ffe0ff */
[----:B------:R-:W-:-:S05]  /*0c20*/  LEA.HI.X R21, R16, UR5, R3, 0x1, P0 ;  /* 0x0000000510157c11 */ /* 0x000fca00080f0c03 */
[----:B------:R2:W-:Y:S02]  /*0c30*/  STG.E.128 desc[UR18][R20.64], RZ ;  /* 0x000000ff14007986 */ /* 0x0005e4000c101d12 */
.L_x_118:
[----:B------:R-:W-:Y:S05]  /*0c40*/  BSYNC.RECONVERGENT B0 ;  /* 0x0000000000007941 */ /* 0x000fea0003800200 */
.L_x_117:
[----:B------:R-:W-:Y:S04]  /*0c50*/  BSSY.RECONVERGENT B0, `(.L_x_119) ;  /* 0x000000f000007945 */ /* 0x000fe80003800200 */
[----:B------:R-:W-:Y:S05]  /*0c60*/  @P6 BRA `(.L_x_120) ;  /* 0x0000000000346947 */ /* 0x000fea0003800000 */
[----:B------:R-:W3:Y:S01]  /*0c70*/  LDCU.64 UR6, c[0x0][0x408] ;  /* 0x00008100ff0677ac */ /* 0x000ee20008000a00 */
[----:B------:R-:W-:Y:S01]  /*0c80*/  IADD3 R3, P0, PT, R2, 0x20, RZ ;  /* 0x0000002002037810 */ /* 0x000fe20007f1e0ff */
[----:B------:R-:W-:Y:S01]  /*0c90*/  IMAD.MOV.U32 R16, RZ, RZ, R14 ;  /* 0x000000ffff107224 */ /* 0x000fe200078e000e */
[----:B------:R-:W-:Y:S01]  /*0ca0*/  MOV R17, R19 ;  /* 0x0000001300117202 */ /* 0x000fe20000000f00 */
[----:B------:R-:W1:Y:S02]  /*0cb0*/  LDCU.64 UR4, c[0x0][0x3f0] ;  /* 0x00007e00ff0477ac */ /* 0x000e640008000a00 */
[----:B------:R-:W-:-:S04]  /*0cc0*/  IMAD.X R0, RZ, RZ, UR13, P0 ;  /* 0x0000000dff007e24 */ /* 0x000fc800080e06ff */
[----:B---3--:R-:W-:Y:S02]  /*0cd0*/  IMAD R0, R0, UR6, RZ ;  /* 0x0000000600007c24 */ /* 0x008fe4000f8e02ff */
[----:B------:R-:W-:-:S04]  /*0ce0*/  IMAD.WIDE.U32 R16, R3, UR6, R16 ;  /* 0x0000000603107c25 */ /* 0x000fc8000f8e0010 */
[----:B------:R-:W-:Y:S01]  /*0cf0*/  IMAD R0, R3, UR7, R0 ;  /* 0x0000000703007c24 */ /* 0x000fe2000f8e0200 */
[----:B-12---:R-:W-:-:S04]  /*0d00*/  LEA R20, P0, R16, UR4, 0x1 ;  /* 0x0000000410147c11 */ /* 0x006fc8000f8008ff */
[----:B------:R-:W-:-:S04]  /*0d10*/  IADD3 R3, PT, PT, R17, R0, RZ ;  /* 0x0000000011037210 */ /* 0x000fc80007ffe0ff */
[----:B------:R-:W-:-:S05]  /*0d20*/  LEA.HI.X R21, R16, UR5, R3, 0x1, P0 ;  /* 0x0000000510157c11 */ /* 0x000fca00080f0c03 */
[----:B------:R3:W-:Y:S02]  /*0d30*/  STG.E.128 desc[UR18][R20.64], RZ ;  /* 0x000000ff14007986 */ /* 0x0007e4000c101d12 */
.L_x_120:
[----:B------:R-:W-:Y:S05]  /*0d40*/  BSYNC.RECONVERGENT B0 ;  /* 0x0000000000007941 */ /* 0x000fea0003800200 */
.L_x_119:
[----:B------:R-:W-:Y:S04]  /*0d50*/  BSSY.RECONVERGENT B0, `(.L_x_121) ;  /* 0x000000f000007945 */ /* 0x000fe80003800200 */
[----:B------:R-:W-:Y:S05]  /*0d60*/  @P5 BRA `(.L_x_122) ;  /* 0x0000000000345947 */ /* 0x000fea0003800000 */
[----:B------:R-:W4:Y:S01]  /*0d70*/  LDCU.64 UR6, c[0x0][0x408] ;  /* 0x00008100ff0677ac */ /* 0x000f220008000a00 */
[----:B------:R-:W-:Y:S01]  /*0d80*/  IADD3 R3, P0, PT, R2, 0x30, RZ ;  /* 0x0000003002037810 */ /* 0x000fe20007f1e0ff */
[----:B------:R-:W-:Y:S01]  /*0d90*/  IMAD.MOV.U32 R16, RZ, RZ, R14 ;  /* 0x000000ffff107224 */ /* 0x000fe200078e000e */
[----:B------:R-:W-:Y:S01]  /*0da0*/  MOV R17, R19 ;  /* 0x0000001300117202 */ /* 0x000fe20000000f00 */
[----:B------:R-:W1:Y:S02]  /*0db0*/  LDCU.64 UR4, c[0x0][0x3f0] ;  /* 0x00007e00ff0477ac */ /* 0x000e640008000a00 */
[----:B------:R-:W-:-:S04]  /*0dc0*/  IMAD.X R0, RZ, RZ, UR13, P0 ;  /* 0x0000000dff007e24 */ /* 0x000fc800080e06ff */
[----:B----4-:R-:W-:Y:S02]  /*0dd0*/  IMAD R0, R0, UR6, RZ ;  /* 0x0000000600007c24 */ /* 0x010fe4000f8e02ff */
[----:B------:R-:W-:-:S04]  /*0de0*/  IMAD.WIDE.U32 R16, R3, UR6, R16 ;  /* 0x0000000603107c25 */ /* 0x000fc8000f8e0010 */
[----:B------:R-:W-:Y:S01]  /*0df0*/  IMAD R0, R3, UR7, R0 ;  /* 0x0000000703007c24 */ /* 0x000fe2000f8e0200 */
[----:B-123--:R-:W-:-:S04]  /*0e00*/  LEA R20, P0, R16, UR4, 0x1 ;  /* 0x0000000410147c11 */ /* 0x00efc8000f8008ff */
[----:B------:R-:W-:-:S04]  /*0e10*/  IADD3 R3, PT, PT, R17, R0, RZ ;  /* 0x0000000011037210 */ /* 0x000fc80007ffe0ff */
[----:B------:R-:W-:-:S05]  /*0e20*/  LEA.HI.X R21, R16, UR5, R3, 0x1, P0 ;  /* 0x0000000510157c11 */ /* 0x000fca00080f0c03 */
[----:B------:R4:W-:Y:S02]  /*0e30*/  STG.E.128 desc[UR18][R20.64], RZ ;  /* 0x000000ff14007986 */ /* 0x0009e4000c101d12 */
.L_x_122:
[----:B------:R-:W-:Y:S05]  /*0e40*/  BSYNC.RECONVERGENT B0 ;  /* 0x0000000000007941 */ /* 0x000fea0003800200 */
.L_x_121:
[----:B------:R-:W-:Y:S04]  /*0e50*/  BSSY.RECONVERGENT B0, `(.L_x_123) ;  /* 0x000000f000007945 */ /* 0x000fe80003800200 */
[----:B------:R-:W-:Y:S05]  /*0e60*/  @P4 BRA `(.L_x_124) ;  /* 0x0000000000344947 */ /* 0x000fea0003800000 */
[----:B------:R-:W5:Y:S01]  /*0e70*/  LDCU.64 UR6, c[0x0][0x408] ;  /* 0x00008100ff0677ac */ /* 0x000f620008000a00 */
[----:B------:R-:W-:Y:S01]  /*0e80*/  IADD3 R3, P0, PT, R2, 0x40, RZ ;  /* 0x0000004002037810 */ /* 0x000fe20007f1e0ff */
[----:B------:R-:W-:Y:S01]  /*0e90*/  IMAD.MOV.U32 R16, RZ, RZ, R14 ;  /* 0x000000ffff107224 */ /* 0x000fe200078e000e */
[----:B------:R-:W-:Y:S01]  /*0ea0*/  MOV R17, R19 ;  /* 0x0000001300117202 */ /* 0x000fe20000000f00 */
[----:B------:R-:W1:Y:S02]  /*0eb0*/  LDCU.64 UR4, c[0x0][0x3f0] ;  /* 0x00007e00ff0477ac */ /* 0x000e640008000a00 */
[----:B------:R-:W-:-:S04]  /*0ec0*/  IMAD.X R0, RZ, RZ, UR13, P0 ;  /* 0x0000000dff007e24 */ /* 0x000fc800080e06ff */
[----:B-----5:R-:W-:Y:S02]  /*0ed0*/  IMAD R0, R0, UR6, RZ ;  /* 0x0000000600007c24 */ /* 0x020fe4000f8e02ff */
[----:B------:R-:W-:-:S04]  /*0ee0*/  IMAD.WIDE.U32 R16, R3, UR6, R16 ;  /* 0x0000000603107c25 */ /* 0x000fc8000f8e0010 */
[----:B------:R-:W-:Y:S01]  /*0ef0*/  IMAD R0, R3, UR7, R0 ;  /* 0x0000000703007c24 */ /* 0x000fe2000f8e0200 */
[----:B-1234-:R-:W-:-:S04]  /*0f00*/  LEA R20, P0, R16, UR4, 0x1 ;  /* 0x0000000410147c11 */ /* 0x01efc8000f8008ff */
[----:B------:R-:W-:-:S04]  /*0f10*/  IADD3 R3, PT, PT, R17, R0, RZ ;  /* 0x0000000011037210 */ /* 0x000fc80007ffe0ff */
[----:B------:R-:W-:-:S05]  /*0f20*/  LEA.HI.X R21, R16, UR5, R3, 0x1, P0 ;  /* 0x0000000510157c11 */ /* 0x000fca00080f0c03 */
[----:B------:R1:W-:Y:S02]  /*0f30*/  STG.E.128 desc[UR18][R20.64], RZ ;  /* 0x000000ff14007986 */ /* 0x0003e4000c101d12 */
.L_x_124:
[----:B------:R-:W-:Y:S05]  /*0f40*/  BSYNC.RECONVERGENT B0 ;  /* 0x0000000000007941 */ /* 0x000fea0003800200 */
.L_x_123:
        /* <DEDUP_REMOVED lines=15> */
.L_x_126:
[----:B------:R-:W-:Y:S05]  /*1040*/  BSYNC.RECONVERGENT B0 ;  /* 0x0000000000007941 */ /* 0x000fea0003800200 */
.L_x_125:
        /* <DEDUP_REMOVED lines=15> */
.L_x_128:
[----:B------:R-:W-:Y:S05]  /*1140*/  BSYNC.RECONVERGENT B0 ;  /* 0x0000000000007941 */ /* 0x000fea0003800200 */
.L_x_127:
[----:B------:R-:W-:Y:S01]  /*1150*/  ISETP.GE.AND P1, PT, R4, UR17, PT ;  /* 0x0000001104007c0c */ /* 0x000fe2000bf26270 */
[----:B------:R-:W-:-:S12]  /*1160*/  BSSY.RECONVERGENT B0, `(.L_x_129) ;  /* 0x000000e000007945 */ /* 0x000fd80003800200 */
[----:B------:R-:W-:Y:S05]  /*1170*/  @P1 BRA `(.L_x_130) ;  /* 0x0000000000301947 */ /* 0x000fea0003800000 */
[----:B------:R-:W5:Y:S01]  /*1180*/  LDCU.64 UR6, c[0x0][0x408] ;  /* 0x00008100ff0677ac */ /* 0x000f620008000a00 */
[----:B------:R-:W-:Y:S02]  /*1190*/  IADD3 R3, P0, PT, R2, 0x70, RZ ;  /* 0x0000007002037810 */ /* 0x000fe40007f1e0ff */
[----:B------:R-:W-:Y:S01]  /*11a0*/  MOV R15, R19 ;  /* 0x00000013000f7202 */ /* 0x000fe20000000f00 */
[----:B------:R-:W1:Y:S01]  /*11b0*/  LDCU.64 UR4, c[0x0][0x3f0] ;  /* 0x00007e00ff0477ac */ /* 0x000e620008000a00 */
[----:B------:R-:W-:-:S05]  /*11c0*/  IADD3.X R0, PT, PT, RZ, UR13, RZ, P0, !PT ;  /* 0x0000000dff007c10 */ /* 0x000fca00087fe4ff */
[----:B-----5:R-:W-:Y:S02]  /*11d0*/  IMAD R0, R0, UR6, RZ ;  /* 0x0000000600007c24 */ /* 0x020fe4000f8e02ff */
[----:B------:R-:W-:-:S04]  /*11e0*/  IMAD.WIDE.U32 R14, R3, UR6, R14 ;  /* 0x00000006030e7c25 */ /* 0x000fc8000f8e000e */
[----:B------:R-:W-:Y:S01]  /*11f0*/  IMAD R3, R3, UR7, R0 ;  /* 0x0000000703037c24 */ /* 0x000fe2000f8e0200 */
[----:B-1----:R-:W-:-:S04]  /*1200*/  LEA R2, P0, R14, UR4, 0x1 ;  /* 0x000000040e027c11 */ /* 0x002fc8000f8008ff */
[----:B------:R-:W-:-:S04]  /*1210*/  IADD3 R3, PT, PT, R15, R3, RZ ;  /* 0x000000030f037210 */ /* 0x000fc80007ffe0ff */
[----:B------:R-:W-:-:S05]  /*1220*/  LEA.HI.X R3, R14, UR5, R3, 0x1, P0 ;  /* 0x000000050e037c11 */ /* 0x000fca00080f0c03 */
[----:B------:R1:W-:Y:S02]  /*1230*/  STG.E.128 desc[UR18][R2.64], RZ ;  /* 0x000000ff02007986 */ /* 0x0003e4000c101d12 */
.L_x_130:
[----:B------:R-:W-:Y:S05]  /*1240*/  BSYNC.RECONVERGENT B0 ;  /* 0x0000000000007941 */ /* 0x000fea0003800200 */
.L_x_129:
[----:B------:R-:W-:Y:S01]  /*1250*/  LOP3.LUT P0, R240, R240, 0x7, RZ, 0xc0, !PT ;  /* 0x00000007f0f07812 */ /* 0x000fe2000780c0ff */
[----:B------:R-:W-:Y:S01]  /*1260*/  BSSY.RECONVERGENT B0, `(.L_x_131) ;  /* 0x0000016000007945 */ /* 0x000fe20003800200 */
[----:B------:R-:W-:Y:S02]  /*1270*/  P2R R0, PR, RZ, 0x2 ;  /* 0x00000002ff007803 */ /* 0x000fe40000000000 */
[----:B------:R-:W-:Y:S02]  /*1280*/  ISETP.GE.OR P0, PT, R11, UR17, P0 ;  /* 0x000000110b007c0c */ /* 0x000fe40008706670 */
[----:B------:R-:W-:Y:S02]  /*1290*/  ISETP.NE.AND P1, PT, R12, RZ, PT ;  /* 0x000000ff0c00720c */ /* 0x000fe40003f25270 */
[C---:B------:R-:W-:Y:S02]  /*12a0*/  ISETP.NE.OR P6, PT, R240.reuse, RZ, P6 ;  /* 0x000000fff000720c */ /* 0x040fe400037c5670 */
[----:B------:R-:W-:-:S02]  /*12b0*/  ISETP.NE.OR P1, PT, R240, RZ, P1 ;  /* 0x000000fff000720c */ /* 0x000fc40000f25670 */
[----:B------:R-:W-:Y:S02]  /*12c0*/  ISETP.NE.OR P5, PT, R240, RZ, P5 ;  /* 0x000000fff000720c */ /* 0x000fe40002fa5670 */
[----:B-1----:R-:W-:Y:S02]  /*12d0*/  P2R R2, PR, RZ, 0x2 ;  /* 0x00000002ff027803 */ /* 0x002fe40000000000 */
        /* <DEDUP_REMOVED lines=14> */
.L_x_132:
[----:B------:R-:W-:Y:S05]  /*13c0*/  BSYNC.RECONVERGENT B0 ;  /* 0x0000000000007941 */ /* 0x000fea0003800200 */
.L_x_131:
[----:B------:R-:W-:Y:S01]  /*13d0*/  ISETP.NE.AND P0, PT, R2, RZ, PT ;  /* 0x000000ff0200720c */ /* 0x000fe20003f05270 */
[----:B------:R-:W-:-:S12]  /*13e0*/  BSSY.RECONVERGENT B0, `(.L_x_133) ;  /* 0x000000a000007945 */ /* 0x000fd80003800200 */
[----:B------:R-:W-:Y:S05]  /*13f0*/  @P0 BRA `(.L_x_134) ;  /* 0x0000000000200947 */ /* 0x000fea0003800000 */
[----:B------:R-:W5:Y:S01]  /*1400*/  LDCU.64 UR4, c[0x0][0x420] ;  /* 0x00008400ff0477ac */ /* 0x000f620008000a00 */
[----:B------:R-:W-:Y:S02]  /*1410*/  IMAD R0, R10, UR10, RZ ;  /* 0x0000000a0a007c24 */ /* 0x000fe4000f8e02ff */
[----:B------:R-:W-:-:S03]  /*1420*/  IMAD.MOV.U32 R11, RZ, RZ, 0x7f800000 ;  /* 0x7f800000ff0b7424 */ /* 0x000fc600078e00ff */
[----:B-1----:R-:W-:-:S04]  /*1430*/  IADD3 R3, P0, PT, R0, UR9, RZ ;  /* 0x0000000900037c10 */ /* 0x002fc8000ff1e0ff */
[----:B------:R-:W-:Y:S02]  /*1440*/  LEA.HI.X.SX32 R0, R0, UR8, 0x1, P0 ;  /* 0x0000000800007c11 */ /* 0x000fe400080f0eff */
[----:B-----5:R-:W-:-:S04]  /*1450*/  LEA R2, P0, R3, UR4, 0x2 ;  /* 0x0000000403027c11 */ /* 0x020fc8000f8010ff */
[----:B------:R-:W-:-:S05]  /*1460*/  LEA.HI.X R3, R3, UR5, R0, 0x2, P0 ;  /* 0x0000000503037c11 */ /* 0x000fca00080f1400 */
[----:B------:R1:W-:Y:S04]  /*1470*/  STG.E desc[UR18][R2.64], R11 ;  /* 0x0000000b02007986 */ /* 0x0003e8000c101912 */
.L_x_134:
[----:B------:R-:W-:Y:S05]  /*1480*/  BSYNC.RECONVERGENT B0 ;  /* 0x0000000000007941 */ /* 0x000fea0003800200 */
.L_x_133:
[----:B------:R-:W-:Y:S04]  /*1490*/  BSSY.RECONVERGENT B0, `(.L_x_135) ;  /* 0x000000a000007945 */ /* 0x000fe80003800200 */
        /* <DEDUP_REMOVED lines=9> */
.L_x_136:
[----:B------:R-:W-:Y:S05]  /*1530*/  BSYNC.RECONVERGENT B0 ;  /* 0x0000000000007941 */ /* 0x000fea0003800200 */
.L_x_135:
[----:B------:R-:W-:Y:S04]  /*1540*/  BSSY.RECONVERGENT B0, `(.L_x_137) ;  /* 0x000000a000007945 */ /* 0x000fe80003800200 */
[----:B------:R-:W-:Y:S05]  /*1550*/  @P5 BRA `(.L_x_138) ;  /* 0x0000000000205947 */ /* 0x000fea0003800000 */
[----:B------:R-:W5:Y:S01]  /*1560*/  LDCU.64 UR4, c[0x0][0x420] ;  /* 0x00008400ff0477ac */ /* 0x000f620008000a00 */
[----:B------:R-:W-:Y:S02]  /*1570*/  IMAD R0, R8, UR10, RZ ;  /* 0x0000000a08007c24 */ /* 0x000fe4000f8e02ff */
[----:B-1----:R-:W-:-:S03]  /*1580*/  IMAD.MOV.U32 R9, RZ, RZ, 0x7f800000 ;  /* 0x7f800000ff097424 */ /* 0x002fc600078e00ff */
[----:B------:R-:W-:-:S04]  /*1590*/  IADD3 R3, P0, PT, R0, UR9, RZ ;  /* 0x0000000900037c10 */ /* 0x000fc8000ff1e0ff */
[----:B------:R-:W-:Y:S02]  /*15a0*/  LEA.HI.X.SX32 R0, R0, UR8, 0x1, P0 ;  /* 0x0000000800007c11 */ /* 0x000fe400080f0eff */
[----:B-----5:R-:W-:-:S04]  /*15b0*/  LEA R2, P0, R3, UR4, 0x2 ;  /* 0x0000000403027c11 */ /* 0x020fc8000f8010ff */
[----:B------:R-:W-:-:S05]  /*15c0*/  LEA.HI.X R3, R3, UR5, R0, 0x2, P0 ;  /* 0x0000000503037c11 */ /* 0x000fca00080f1400 */
[----:B------:R1:W-:Y:S04]  /*15d0*/  STG.E desc[UR18][R2.64], R9 ;  /* 0x0000000902007986 */ /* 0x0003e8000c101912 */
.L_x_138:
[----:B------:R-:W-:Y:S05]  /*15e0*/  BSYNC.RECONVERGENT B0 ;  /* 0x0000000000007941 */ /* 0x000fea0003800200 */
.L_x_137:
        /* <DEDUP_REMOVED lines=10> */
.L_x_140:
[----:B------:R-:W-:Y:S05]  /*1690*/  BSYNC.RECONVERGENT B0 ;  /* 0x0000000000007941 */ /* 0x000fea0003800200 */
.L_x_139:
        /* <DEDUP_REMOVED lines=10> */
.L_x_142:
[----:B------:R-:W-:Y:S05]  /*1740*/  BSYNC.RECONVERGENT B0 ;  /* 0x0000000000007941 */ /* 0x000fea0003800200 */
.L_x_141:
        /* <DEDUP_REMOVED lines=10> */
.L_x_144:
[----:B------:R-:W-:Y:S05]  /*17f0*/  BSYNC.RECONVERGENT B0 ;  /* 0x0000000000007941 */ /* 0x000fea0003800200 */
.L_x_143:
[----:B------:R-:W-:Y:S05]  /*1800*/  @P1 EXIT ;  /* 0x000000000000194d */ /* 0x000fea0003800000 */
[----:B------:R-:W5:Y:S01]  /*1810*/  LDCU.64 UR4, c[0x0][0x420] ;  /* 0x00008400ff0477ac */ /* 0x000f620008000a00 */
[----:B------:R-:W-:Y:S02]  /*1820*/  IMAD R0, R4, UR10, RZ ;  /* 0x0000000a04007c24 */ /* 0x000fe4000f8e02ff */
[----:B-1----:R-:W-:-:S03]  /*1830*/  IMAD.MOV.U32 R5, RZ, RZ, 0x7f800000 ;  /* 0x7f800000ff057424 */ /* 0x002fc600078e00ff */
[----:B------:R-:W-:-:S04]  /*1840*/  IADD3 R3, P0, PT, R0, UR9, RZ ;  /* 0x0000000900037c10 */ /* 0x000fc8000ff1e0ff */
[----:B------:R-:W-:Y:S02]  /*1850*/  LEA.HI.X.SX32 R0, R0, UR8, 0x1, P0 ;  /* 0x0000000800007c11 */ /* 0x000fe400080f0eff */
[----:B-----5:R-:W-:-:S04]  /*1860*/  LEA R2, P0, R3, UR4, 0x2 ;  /* 0x0000000403027c11 */ /* 0x020fc8000f8010ff */
[----:B------:R-:W-:-:S05]  /*1870*/  LEA.HI.X R3, R3, UR5, R0, 0x2, P0 ;  /* 0x0000000503037c11 */ /* 0x000fca00080f1400 */
[----:B------:R-:W-:Y:S01]  /*1880*/  STG.E desc[UR18][R2.64], R5 ;  /* 0x0000000502007986 */ /* 0x000fe2000c101912 */
[----:B------:R-:W-:Y:S05]  /*1890*/  EXIT ;  /* 0x000000000000794d */ /* 0x000fea0003800000 */
.L_x_113:
[----:B------:R-:W-:Y:S02]  /*18a0*/  UISETP.NE.AND UP0, UPT, UR14, -0x1, UPT ;  /* 0xffffffff0e00788c */ /* 0x000fe4000bf05270 */
[----:B------:R-:W-:-:S09]  /*18b0*/  UISETP.NE.AND UP1, UPT, UR24, -0x1, UPT ;  /* 0xffffffff1800788c */ /* 0x000fd2000bf25270 */
[----:B------:R-:W1:Y:S01]  /*18c0*/  @!UP0 LDCU.64 UR6, c[0x0][0x398] ;  /* 0x00007300ff0687ac */ /* 0x000e620008000a00 */
[----:B------:R-:W2:Y:S01]  /*18d0*/  @UP0 LDCU.64 UR4, c[0x0][0x3b0] ;  /* 0x00007600ff0407ac */ /* 0x000ea20008000a00 */
[----:B-1----:R-:W-:Y:S02]  /*18e0*/  @!UP0 UIMAD.WIDE.U32 UR26, UR23, UR6, URZ ;  /* 0x00000006171a82a5 */ /* 0x002fe4000f8e00ff */
[----:B--2---:R-:W-:Y:S02]  /*18f0*/  @UP0 UIMAD.WIDE.U32 UR10, UR14, UR4, URZ ;  /* 0x000000040e0a02a5 */ /* 0x004fe4000f8e00ff */
[----:B------:R-:W-:Y:S02]  /*1900*/  @!UP0 UIMAD UR25, UR23, UR7, UR27 ;  /* 0x00000007171982a4 */ /* 0x000fe4000f8e021b */
[----:B------:R-:W-:-:S03]  /*1910*/  @UP0 UIMAD UR25, UR14, UR5, UR11 ;  /* 0x000000050e1902a4 */ /* 0x000fc6000f8e020b */
[----:B------:R-:W-:Y:S01]  /*1920*/  @UP0 UMOV UR26, UR10 ;  /* 0x0000000a001a0c82 */ /* 0x000fe20008000000 */
[----:B------:R-:W-:Y:S08]  /*1930*/  BRA.U UP1, `(.L_x_145) ;  /* 0x00000001012c7547 */ /* 0x000ff0000b800000 */
[----:B------:R-:W1:Y:S01]  /*1940*/  LDCU.64 UR12, c[0x0][0x3b8] ;  /* 0x00007700ff0c77ac */ /* 0x000e620008000a00 */
[----:B------:R-:W2:Y:S01]  /*1950*/  LDCU.64 UR4, c[0x0][0x3a0] ;  /* 0x00007400ff0477ac */ /* 0x000ea20008000a00 */
[----:B------:R-:W-:-:S04]  /*1960*/  USHF.R.S32.HI UR6, URZ, 0x1f, UR22 ;  /* 0x0000001fff067899 */ /* 0x000fc80008011416 */
[----:B-1----:R-:W-:Y:S02]  /*1970*/  UIMAD UR6, UR6, UR12, URZ ;  /* 0x0000000c060672a4 */ /* 0x002fe4000f8e02ff */
[----:B------:R-:W-:Y:S02]  /*1980*/  UIMAD.WIDE.U32 UR10, UR22, UR12, URZ ;  /* 0x0000000c160a72a5 */ /* 0x000fe4000f8e00ff */
[----:B------:R-:W-:-:S04]  /*1990*/  UIMAD UR6, UR22, UR13, UR6 ;  /* 0x0000000d160672a4 */ /* 0x000fc8000f8e0206 */
[----:B------:R-:W-:-:S03]  /*19a0*/  UIADD3 UR7, UPT, UPT, UR11, UR6, URZ ;  /* 0x000000060b077290 */ /* 0x000fc6000fffe0ff */
[----:B------:R-:W-:Y:S02]  /*19b0*/  UMOV UR6, UR10 ;  /* 0x0000000a00067c82 */ /* 0x000fe40008000000 */
[----:B--2---:R-:W-:-:S04]  /*19c0*/  UIMAD.WIDE.U32 UR28, UR23, UR4, UR6 ;  /* 0x00000004171c72a5 */ /* 0x004fc8000f8e0006 */
[----:B------:R-:W-:Y:S01]  /*19d0*/  UIMAD UR27, UR23, UR5, UR29 ;  /* 0x00000005171b72a4 */ /* 0x000fe2000f8e021d */
[----:B------:R-:W-:Y:S11]  /*19e0*/  BRA `(.L_x_146) ;  /* 0x0000000000147947 */ /* 0x000ff60003800000 */
.L_x_145:
[----:B------:R-:W1:Y:S01]  /*19f0*/  LDCU.64 UR12, c[0x0][0x3b8] ;  /* 0x00007700ff0c77ac */ /* 0x000e620008000a00 */
[----:B------:R-:W-:-:S04]  /*1a00*/  UIADD3 UR27, UPT, UPT, UR22, UR24, URZ ;  /* 0x00000018161b7290 */ /* 0x000fc8000fffe0ff */
[----:B-1----:R-:W-:Y:S02]  /*1a10*/  UIMAD.WIDE.U32 UR28, UR27, UR12, URZ ;  /* 0x0000000c1b1c72a5 */ /* 0x002fe4000f8e00ff */
[----:B------:R-:W-:-:S04]  /*1a20*/  UIMAD UR27, UR27, UR13, URZ ;  /* 0x0000000d1b1b72a4 */ /* 0x000fc8000f8e02ff */
[----:B------:R-:W-:Y:S02]  /*1a30*/  UIADD3 UR27, UPT, UPT, UR29, UR27, URZ ;  /* 0x0000001b1d1b7290 */ /* 0x000fe4000fffe0ff */
.L_x_146:
[----:B------:R-:W1:Y:S01]  /*1a40*/  LDCU UR5, c[0x0][0x3e8] ;  /* 0x00007d00ff0577ac */ /* 0x000e620008000800 */
[----:B------:R-:W2:Y:S01]  /*1a50*/  S2R R2, SR_CTAID.Z ;  /* 0x0000000000027919 */ /* 0x000ea20000002700 */
[----:B------:R-:W-:Y:S01]  /*1a60*/  UMOV UR10, URZ ;  /* 0x000000ff000a7c82 */ /* 0x000fe20008000000 */
[----:B-1----:R-:W-:-:S05]  /*1a70*/  IMAD.U32 R0, RZ, RZ, UR5 ;  /* 0x00000005ff007e24 */ /* 0x002fca000f8e00ff */
[----:B------:R-:W-:-:S04]  /*1a80*/  IABS R0, R0 ;  /* 0x0000000000007213 */ /* 0x000fc80000000000 */
[----:B------:R-:W-:Y:S02]  /*1a90*/  R2UR UR7, R0 ;  /* 0x00000000000772ca */ /* 0x000fe400000e0000 */
[----:B--2---:R-:W-:-:S04]  /*1aa0*/  IABS R2, R2 ;  /* 0x0000000200027213 */ /* 0x004fc80000000000 */
[----:B------:R-:W-:-:S07]  /*1ab0*/  R2UR UR6, R2 ;  /* 0x00000000020672ca */ /* 0x000fce00000e0000 */
[----:B------:R-:W1:Y:S08]  /*1ac0*/  I2F.RP R3, UR7 ;  /* 0x0000000700037d06 */ /* 0x000e700008209400 */
[----:B-1----:R-:W1:Y:S02]  /*1ad0*/  MUFU.RCP R0, R3 ;  /* 0x0000000300007308 */ /* 0x002e640000001000 */
[----:B-1----:R-:W-:-:S06]  /*1ae0*/  VIADD R0, R0, 0xffffffe ;  /* 0x0ffffffe00007836 */ /* 0x002fcc0000000000 */
[----:B------:R-:W1:Y:S02]  /*1af0*/  F2I.FTZ.U32.TRUNC.NTZ R0, R0 ;  /* 0x0000000000007305 */ /* 0x000e64000021f000 */
[----:B-1----:R-:W-:-:S13]  /*1b00*/  R2UR UR11, R0 ;  /* 0x00000000000b72ca */ /* 0x002fda00000e0000 */
[----:B------:R-:W-:-:S04]  /*1b10*/  UIADD3 UR4, UPT, UPT, URZ, -UR11, URZ ;  /* 0x8000000bff047290 */ /* 0x000fc8000fffe0ff */
[----:B------:R-:W-:-:S04]  /*1b20*/  UIMAD UR4, UR4, UR7, URZ ;  /* 0x00000007040472a4 */ /* 0x000fc8000f8e02ff */
[----:B------:R-:W-:-:S04]  /*1b30*/  UIMAD.WIDE.U32 UR10, UR11, UR4, UR10 ;  /* 0x000000040b0a72a5 */ /* 0x000fc8000f8e000a */
[----:B------:R-:W-:-:S04]  /*1b40*/  UIMAD.WIDE.U32 UR10, UR11, UR6, URZ ;  /* 0x000000060b0a72a5 */ /* 0x000fc8000f8e00ff */
[----:B------:R-:W-:-:S04]  /*1b50*/  UIADD3 UR4, UPT, UPT, -UR11, URZ, URZ ;  /* 0x000000ff0b047290 */ /* 0x000fc8000fffe1ff */
[----:B------:R-:W-:-:S04]  /*1b60*/  UIMAD UR4, UR7, UR4, UR6 ;  /* 0x00000004070472a4 */ /* 0x000fc8000f8e0206 */
[----:B------:R-:W-:-:S11]  /*1b70*/  UISETP.GT.U32.AND UP0, UPT, UR7, UR4, UPT ;  /* 0x000000040700728c */ /* 0x000fd6000bf04070 */
[----:B------:R-:W-:Y:S02]  /*1b80*/  @!UP0 UIADD3 UR4, UPT, UPT, UR4, -UR7, URZ ;  /* 0x8000000704048290 */ /* 0x000fe4000fffe0ff */
[----:B------:R-:W-:Y:S02]  /*1b90*/  @!UP0 UIADD3 UR11, UPT, UPT, UR11, 0x1, URZ ;  /* 0x000000010b0b8890 */ /* 0x000fe4000fffe0ff */
[----:B------:R-:W-:Y:S02]  /*1ba0*/  UISETP.GE.U32.AND UP2, UPT, UR4, UR7, UPT ;  /* 0x000000070400728c */ /* 0x000fe4000bf46070 */
[----:B------:R-:W-:-:S04]  /*1bb0*/  ULOP3.LUT UR4, UR8, UR5, URZ, 0x3c, !UPT ;  /* 0x0000000508047292 */ /* 0x000fc8000f8e3cff */
[----:B------:R-:W-:-:S05]  /*1bc0*/  UISETP.GE.AND UP0, UPT, UR4, URZ, UPT ;  /* 0x000000ff0400728c */ /* 0x000fca000bf06270 */
[----:B------:R-:W-:Y:S02]  /*1bd0*/  @UP2 UIADD3 UR11, UPT, UPT, UR11, 0x1, URZ ;  /* 0x000000010b0b2890 */ /* 0x000fe4000fffe0ff */
[----:B------:R-:W-:-:S05]  /*1be0*/  UISETP.NE.AND UP2, UPT, UR5, URZ, UPT ;  /* 0x000000ff0500728c */ /* 0x000fca000bf45270 */
[----:B------:R-:W-:Y:S02]  /*1bf0*/  UMOV UR4, UR11 ;  /* 0x0000000b00047c82 */ /* 0x000fe40008000000 */
[----:B------:R-:W-:-:S04]  /*1c00*/  @!UP0 UIADD3 UR4, UPT, UPT, -UR4, URZ, URZ ;  /* 0x000000ff04048290 */ /* 0x000fc8000fffe1ff */
        /* <DEDUP_REMOVED lines=13> */
.L_x_147:
[----:B------:R-:W1:Y:S01]  /*1ce0*/  LDCU.64 UR10, c[0x0][0x3c0] ;  /* 0x00007800ff0a77ac */ /* 0x000e620008000a00 */
[----:B------:R-:W-:-:S04]  /*1cf0*/  UIADD3 UR22, UPT, UPT, UR22, UR24, URZ ;  /* 0x0000001816167290 */ /* 0x000fc8000fffe0ff */
[----:B-1----:R-:W-:Y:S02]  /*1d00*/  UIMAD.WIDE.U32 UR6, UR22, UR10, URZ ;  /* 0x0000000a160672a5 */ /* 0x002fe4000f8e00ff */
[----:B------:R-:W-:-:S04]  /*1d10*/  UIMAD UR22, UR22, UR11, URZ ;  /* 0x0000000b161672a4 */ /* 0x000fc8000f8e02ff */
[----:B------:R-:W-:Y:S01]  /*1d20*/  UIADD3 UR23, UPT, UPT, UR7, UR22, URZ ;  /* 0x0000001607177290 */ /* 0x000fe2000fffe0ff */
[----:B------:R-:W-:-:S11]  /*1d30*/  UMOV UR24, UR6 ;  /* 0x0000000600187c82 */ /* 0x000fd60008000000 */
.L_x_148:
[----:B------:R-:W-:Y:S01]  /*1d40*/  UIADD3 UR22, UPT, UPT, -UR17, UR21, URZ ;  /* 0x0000001511167290 */ /* 0x000fe2000fffe1ff */
[----:B------:R-:W-:Y:S01]  /*1d50*/  SHF.R.U32.HI R71, RZ, 0x3, R240 ;  /* 0x00000003ff477819 */ /* 0x000fe200000116f0 */
[----:B------:R-:W1:Y:S01]  /*1d60*/  LDCU.64 UR6, c[0x0][0x3c8] ;  /* 0x00007900ff0677ac */ /* 0x000e620008000a00 */
[----:B------:R-:W-:Y:S01]  /*1d70*/  SHF.L.U32 R69, R240, 0x3, RZ ;  /* 0x00000003f0457819 */ /* 0x000fe200000006ff */
[----:B------:R-:W2:Y:S01]  /*1d80*/  S2UR UR5, SR_CgaCtaId ;  /* 0x00000000000579c3 */ /* 0x000ea20000008800 */
[C---:B------:R-:W-:Y:S01]  /*1d90*/  IADD3 R16, PT, PT, R71.reuse, 0x30, RZ ;  /* 0x0000003047107810 */ /* 0x040fe20007ffe0ff */
[C---:B------:R-:W-:Y:S01]  /*1da0*/  VIADD R18, R71.reuse, 0x10 ;  /* 0x0000001047127836 */ /* 0x040fe20000000000 */
[C---:B------:R-:W-:Y:S01]  /*1db0*/  ISETP.GE.AND P1, PT, R71.reuse, UR22, PT ;  /* 0x0000001647007c0c */ /* 0x040fe2000bf26270 */
[----:B------:R-:W-:Y:S01]  /*1dc0*/  VIADD R17, R71, 0x20 ;  /* 0x0000002047117836 */ /* 0x000fe20000000000 */
[----:B------:R-:W-:Y:S01]  /*1dd0*/  LOP3.LUT R202, R69, 0x38, RZ, 0xc0, !PT ;  /* 0x0000003845ca7812 */ /* 0x000fe200078ec0ff */
[----:B------:R-:W-:Y:S01]  /*1de0*/  UIMAD.WIDE.U32 UR30, UR9, 0x80, URZ ;  /* 0x00000080091e78a5 */ /* 0x000fe2000f8e00ff */
[----:B------:R-:W-:Y:S01]  /*1df0*/  ISETP.GE.AND P0, PT, R18, UR22, PT ;  /* 0x0000001612007c0c */ /* 0x000fe2000bf06270 */
[----:B------:R-:W-:Y:S01]  /*1e00*/  IMAD R105, R71, UR11, RZ ;  /* 0x0000000b47697c24 */ /* 0x000fe2000f8e02ff */
[----:B------:R-:W-:Y:S01]  /*1e10*/  ISETP.GE.AND P3, PT, R17, UR22, PT ;  /* 0x0000001611007c0c */ /* 0x000fe2000bf66270 */
[----:B------:R-:W-:Y:S01]  /*1e20*/  UIMAD.WIDE.U32 UR32, UR10, 0x20, URZ ;  /* 0x000000200a2078a5 */ /* 0x000fe2000f8e00ff */
[----:B------:R-:W-:Y:S01]  /*1e30*/  IADD3 R4, P2, PT, R202, UR26, RZ ;  /* 0x0000001aca047c10 */ /* 0x000fe2000ff5e0ff */
[----:B------:R-:W-:Y:S01]  /*1e40*/  IMAD.SHL.U32 R107, R240, 0x40, RZ ;  /* 0x00000040f06b7824 */ /* 0x000fe200078e00ff */
[----:B------:R-:W-:Y:S01]  /*1e50*/  LOP3.LUT R19, R71, UR30, RZ, 0xfc, !PT ;  /* 0x0000001e47137c12 */ /* 0x000fe2000f8efcff */
[----:B------:R-:W-:Y:S01]  /*1e60*/  USHF.L.U32 UR30, UR10, 0x7, URZ ;  /* 0x000000070a1e7899 */ /* 0x000fe200080006ff */
[----:B------:R-:W-:Y:S01]  /*1e70*/  LOP3.LUT R27, R69, 0x1f8, RZ, 0xc0, !PT ;  /* 0x000001f8451b7812 */ /* 0x000fe200078ec0ff */
[----:B------:R-:W3:Y:S01]  /*1e80*/  @!P1 LDC.64 R2, c[0x0][0x3b0] ;  /* 0x0000ec00ff029b82 */ /* 0x000ee20000000a00 */
[----:B-1----:R-:W-:Y:S01]  /*1e90*/  MOV R20, UR6 ;  /* 0x0000000600147c02 */ /* 0x002fe20008000f00 */
[----:B------:R-:W-:Y:S01]  /*1ea0*/  IMAD.X R5, RZ, RZ, UR25, P2 ;  /* 0x00000019ff057e24 */ /* 0x000fe200090e06ff */
[----:B------:R-:W-:Y:S01]  /*1eb0*/  UMOV UR6, 0x400 ;  /* 0x0000040000067882 */ /* 0x000fe20000000000 */
[C---:B------:R-:W-:Y:S01]  /*1ec0*/  @!P0 IADD3 R12, P4, PT, R19.reuse, 0x10, RZ ;  /* 0x00000010130c8810 */ /* 0x040fe20007f9e0ff */
[----:B------:R-:W-:Y:S01]  /*1ed0*/  IMAD.U32 R13, RZ, RZ, UR7 ;  /* 0x00000007ff0d7e24 */ /* 0x000fe2000f8e00ff */
[----:B------:R-:W-:Y:S01]  /*1ee0*/  @!P3 IADD3 R0, P2, PT, R19, 0x20, RZ ;  /* 0x000000201300b810 */ /* 0x000fe20007f5e0ff */
[----:B------:R-:W-:Y:S01]  /*1ef0*/  IMAD.WIDE.U32 R20, R20, UR8, R4 ;  /* 0x0000000814147c25 */ /* 0x000fe2000f8e0004 */
[----:B------:R-:W1:Y:S01]  /*1f00*/  @!P0 LDC.64 R10, c[0x0][0x3b0] ;  /* 0x0000ec00ff0a8b82 */ /* 0x000e620000000a00 */
[----:B------:R-:W-:Y:S01]  /*1f10*/  @!P0 IADD3.X R23, PT, PT, RZ, UR31, RZ, P4, !PT ;  /* 0x0000001fff178c10 */ /* 0x000fe2000a7fe4ff */
[----:B--2---:R-:W-:Y:S01]  /*1f20*/  ULEA UR5, UR5, UR6, 0x18 ;  /* 0x0000000605057291 */ /* 0x004fe2000f8ec0ff */
[----:B------:R-:W-:Y:S01]  /*1f30*/  IMAD R21, R13, UR8, R21 ;  /* 0x000000080d157c24 */ /* 0x000fe2000f8e0215 */
[-C--:B------:R-:W-:Y:S01]  /*1f40*/  @!P0 MOV R24, R20.reuse ;  /* 0x0000001400188202 */ /* 0x080fe20000000f00 */
[----:B------:R-:W-:Y:S01]  /*1f50*/  @!P3 IMAD.X R15, RZ, RZ, UR31, P2 ;  /* 0x0000001fff0fbe24 */ /* 0x000fe200090e06ff */
[----:B------:R-:W-:Y:S01]  /*1f60*/  @!P3 MOV R28, R20 ;  /* 0x00000014001cb202 */ /* 0x000fe20000000f00 */
[--C-:B------:R-:W-:Y:S01]  /*1f70*/  @!P0 IMAD.MOV.U32 R25, RZ, RZ, R21.reuse ;  /* 0x000000ffff198224 */ /* 0x100fe200078e0015 */
[----:B------:R-:W2:Y:S01]  /*1f80*/  @!P1 LDC.64 R6, c[0x0][0x380] ;  /* 0x0000e000ff069b82 */ /* 0x000ea20000000a00 */
[----:B------:R-:W-:Y:S01]  /*1f90*/  @!P3 IMAD.MOV.U32 R29, RZ, RZ, R21 ;  /* 0x000000ffff1db224 */ /* 0x000fe200078e0015 */
[--C-:B------:R-:W-:Y:S01]  /*1fa0*/  LOP3.LUT R70, R27, 0x38, R240.reuse, 0x78, !PT ;  /* 0x000000381b467812 */ /* 0x100fe200078e78f0 */
[----:B------:R-:W4:Y:S01]  /*1fb0*/  LDCU.64 UR8, c[0x0][0x3d0] ;  /* 0x00007a00ff0877ac */ /* 0x000f220008000a00 */
[----:B------:R-:W-:Y:S01]  /*1fc0*/  SHF.R.U32.HI R104, RZ, 0x1, R240 ;  /* 0x00000001ff687819 */ /* 0x000fe200000116f0 */
[----:B------:R-:W-:Y:S01]  /*1fd0*/  IMAD.MOV.U32 R201, RZ, RZ, 0x40 ;  /* 0x00000040ffc97424 */ /* 0x000fe200078e00ff */
[C---:B------:R-:W-:Y:S01]  /*1fe0*/  LOP3.LUT R221, R107.reuse, 0x200, RZ, 0xc0, !PT ;  /* 0x000002006bdd7812 */ /* 0x040fe200078ec0ff */
[----:B------:R-:W5:Y:S01]  /*1ff0*/  LDCU.64 UR6, c[0x0][0x388] ;  /* 0x00007100ff0677ac */ /* 0x000f620008000a00 */
[----:B------:R-:W4:Y:S01]  /*2000*/  @!P3 LDC.64 R8, c[0x0][0x3b0] ;  /* 0x0000ec00ff08bb82 */ /* 0x000f220000000a00 */
[----:B---3--:R-:W-:Y:S01]  /*2010*/  @!P1 IMAD R14, R2, UR31, RZ ;  /* 0x0000001f020e9c24 */ /* 0x008fe2000f8e02ff */
[----:B------:R-:W-:Y:S01]  /*2020*/  LOP3.LUT R208, R107, 0x400, RZ, 0xc0, !PT ;  /* 0x000004006bd07812 */ /* 0x000fe200078ec0ff */
[----:B------:R-:W-:Y:S01]  /*2030*/  USHF.R.S32.HI UR25, URZ, 0x1f, UR4 ;  /* 0x0000001fff197899 */ /* 0x000fe20008011404 */
[----:B------:R-:W-:Y:S01]  /*2040*/  MOV R209, 0x20 ;  /* 0x0000002000d17802 */ /* 0x000fe20000000f00 */
[----:B------:R-:W-:Y:S01]  /*2050*/  @!P1 IMAD R13, R19, R3, R14 ;  /* 0x00000003130d9224 */ /* 0x000fe200078e020e */
[----:B------:R-:W-:-:S02]  /*2060*/  MOV R247, 0x40 ;  /* 0x0000004000f77802 */ /* 0x000fc40000000f00 */
[----:B------:R-:W3:Y:S01]  /*2070*/  @!P0 LDC.64 R4, c[0x0][0x380] ;  /* 0x0000e000ff048b82 */ /* 0x000ee20000000a00 */
[----:B-1----:R-:W-:Y:S01]  /*2080*/  @!P0 IMAD R14, R23, R10, RZ ;  /* 0x0000000a170e8224 */ /* 0x002fe200078e02ff */
[----:B------:R-:W-:Y:S01]  /*2090*/  MOV R241, 0x8 ;  /* 0x0000000800f17802 */ /* 0x000fe20000000f00 */
[----:B------:R-:W-:-:S04]  /*20a0*/  @!P1 IMAD.WIDE.U32 R22, R19, R2, R20 ;  /* 0x0000000213169225 */ /* 0x000fc800078e0014 */
[C---:B------:R-:W-:Y:S01]  /*20b0*/  @!P0 IMAD R11, R12.reuse, R11, R14 ;  /* 0x0000000b0c0b8224 */ /* 0x040fe200078e020e */
[----:B------:R-:W1:Y:S01]  /*20c0*/  @!P3 LDC.64 R2, c[0x0][0x380] ;  /* 0x0000e000ff02bb82 */ /* 0x000e620000000a00 */
[----:B------:R-:W-:Y:S01]  /*20d0*/  @!P1 IADD3 R13, PT, PT, R23, R13, RZ ;  /* 0x0000000d170d9210 */ /* 0x000fe20007ffe0ff */
[----:B------:R-:W-:Y:S01]  /*20e0*/  @!P0 IMAD.WIDE.U32 R24, R12, R10, R24 ;  /* 0x0000000a0c188225 */ /* 0x000fe200078e0018 */
[----:B--2---:R-:W-:-:S03]  /*20f0*/  @!P1 LEA R6, P4, R22, R6, 0x1 ;  /* 0x0000000616069211 */ /* 0x004fc600078808ff */
[----:B------:R-:W-:Y:S01]  /*2100*/  @!P0 IMAD.IADD R11, R25, 0x1, R11 ;  /* 0x00000001190b8824 */ /* 0x000fe200078e020b */
[----:B------:R-:W-:Y:S01]  /*2110*/  @!P1 LEA.HI.X R7, R22, R7, R13, 0x1, P4 ;  /* 0x0000000716079211 */ /* 0x000fe200020f0c0d */
[-C--:B----4-:R-:W-:Y:S01]  /*2120*/  @!P3 IMAD R15, R15, R8.reuse, RZ ;  /* 0x000000080f0fb224 */ /* 0x090fe200078e02ff */
[----:B------:R-:W-:Y:S01]  /*2130*/  ISETP.GE.AND P4, PT, R16, UR22, PT ;  /* 0x0000001610007c0c */ /* 0x000fe2000bf86270 */
[----:B------:R-:W-:Y:S01]  /*2140*/  @!P3 IMAD.WIDE.U32 R28, R0, R8, R28 ;  /* 0x00000008001cb225 */ /* 0x000fe200078e001c */
[----:B------:R-:W-:-:S03]  /*2150*/  IADD3 R13, PT, PT, R71, 0x60, RZ ;  /* 0x00000060470d7810 */ /* 0x000fc60007ffe0ff */
[----:B------:R-:W-:Y:S01]  /*2160*/  @!P3 IMAD R9, R0, R9, R15 ;  /* 0x000000090009b224 */ /* 0x000fe200078e020f */
[----:B------:R-:W-:Y:S01]  /*2170*/  LOP3.LUT R15, R69, 0x1e00, RZ, 0xc0, !PT ;  /* 0x00001e00450f7812 */ /* 0x000fe200078ec0ff */
[----:B------:R-:W-:Y:S01]  /*2180*/  VIADD R14, R71, 0x50 ;  /* 0x00000050470e7836 */ /* 0x000fe20000000000 */
[----:B---3--:R-:W-:Y:S01]  /*2190*/  @!P0 LEA R26, P2, R24, R4, 0x1 ;  /* 0x00000004181a8211 */ /* 0x008fe200078408ff */
[----:B------:R-:W-:Y:S01]  /*21a0*/  @!P3 IMAD.IADD R9, R29, 0x1, R9 ;  /* 0x000000011d09b824 */ /* 0x000fe200078e0209 */
[----:B------:R-:W-:Y:S01]  /*21b0*/  LOP3.LUT R0, R70, R15, RZ, 0xfc, !PT ;  /* 0x0000000f46007212 */ /* 0x000fe200078efcff */
[C---:B------:R-:W-:Y:S01]  /*21c0*/  VIADD R12, R71.reuse, 0x70 ;  /* 0x00000070470c7836 */ /* 0x040fe20000000000 */
[----:B------:R-:W-:Y:S01]  /*21d0*/  @!P0 LEA.HI.X R27, R24, R5, R11, 0x1, P2 ;  /* 0x00000005181b8211 */ /* 0x000fe200010f0c0b */
[----:B------:R-:W-:Y:S01]  /*21e0*/  @!P4 IMAD.MOV.U32 R34, RZ, RZ, R20 ;  /* 0x000000ffff22c224 */ /* 0x000fe200078e0014 */
[----:B------:R-:W2:Y:S01]  /*21f0*/  @!P4 LDC.64 R4, c[0x0][0x3b0] ;  /* 0x0000ec00ff04cb82 */ /* 0x000ea20000000a00 */
[----:B------:R-:W-:Y:S01]  /*2200*/  LEA R0, R0, UR5, 0x1 ;  /* 0x0000000500007c11 */ /* 0x000fe2000f8e08ff */
[----:B------:R-:W-:Y:S01]  /*2210*/  IMAD R11, R71, UR13, RZ ;  /* 0x0000000d470b7c24 */ /* 0x000fe2000f8e02ff */
[----:B-1----:R-:W-:-:S02]  /*2220*/  @!P3 LEA R36, P2, R28, R2, 0x1 ;  /* 0x000000021c24b211 */ /* 0x002fc400078408ff */
[----:B------:R-:W-:Y:S01]  /*2230*/  IADD3 R15, PT, PT, R71, 0x40, RZ ;  /* 0x00000040470f7810 */ /* 0x000fe20007ffe0ff */
[----:B------:R-:W-:Y:S01]  /*2240*/  @!PT LDS RZ, [RZ] ;  /* 0x00000000fffff984 */ /* 0x000fe20000000800 */
[----:B------:R-:W-:Y:S01]  /*2250*/  @!PT LDS RZ, [RZ] ;  /* 0x00000000fffff984 */ /* 0x000fe20000000800 */
[----:B------:R-:W-:Y:S01]  /*2260*/  @!PT LDS RZ, [RZ] ;  /* 0x00000000fffff984 */ /* 0x000fe20000000800 */
[----:B------:R1:W-:Y:S01]  /*2270*/  @!P1 LDGSTS.E.BYPASS.LTC128B.128 [R0], desc[UR18][R6.64] ;  /* 0x0000000006009fae */ /* 0x0003e2000b981a12 */
[----:B------:R-:W-:Y:S02]  /*2280*/  @!P3 LEA.HI.X R37, R28, R3, R9, 0x1, P2 ;  /* 0x000000031c25b211 */ /* 0x000fe400010f0c09 */
[----:B------:R-:W3:Y:S01]  /*2290*/  @!P4 LDC.64 R2, c[0x0][0x380] ;  /* 0x0000e000ff02cb82 */ /* 0x000ee20000000a00 */
[----:B------:R4:W-:Y:S01]  /*22a0*/  @!P0 LDGSTS.E.BYPASS.LTC128B.128 [R0+0x800], desc[UR18][R26.64] ;  /* 0x008000001a008fae */ /* 0x0009e2000b981a12 */
[----:B------:R-:W-:Y:S02]  /*22b0*/  ISETP.GE.AND P0, PT, R15, UR22, PT ;  /* 0x000000160f007c0c */ /* 0x000fe4000bf06270 */
[----:B------:R-:W-:Y:S01]  /*22c0*/  IADD3 R30, P2, PT, R202, UR28, RZ ;  /* 0x0000001cca1e7c10 */ /* 0x000fe2000ff5e0ff */
[----:B------:R-:W-:Y:S01]  /*22d0*/  @!P3 LDGSTS.E.BYPASS.LTC128B.128 [R0+0x1000], desc[UR18][R36.64] ;  /* 0x010000002400bfae */ /* 0x000fe2000b981a12 */
[----:B------:R-:W-:Y:S01]  /*22e0*/  @!P4 MOV R35, R21 ;  /* 0x000000150023c202 */ /* 0x000fe20000000f00 */
[----:B------:R-:W-:Y:S01]  /*22f0*/  USHF.L.U32 UR28, UR12, 0x7, URZ ;  /* 0x000000070c1c7899 */ /* 0x000fe200080006ff */
[----:B------:R-:W-:Y:S01]  /*2300*/  IADD3.X R31, PT, PT, RZ, UR27, RZ, P2, !PT ;  /* 0x0000001bff1f7c10 */ /* 0x000fe200097fe4ff */
[----:B------:R-:W-:Y:S01]  /*2310*/  UIADD3 UR27, UPT, UPT, UR15, -0x1, URZ ;  /* 0xffffffff0f1b7890 */ /* 0x000fe2000fffe0ff */
[----:B------:R-:W-:-:S02]  /*2320*/  @!P4 IADD3 R8, P2, PT, R19, 0x30, RZ ;  /* 0x000000301308c810 */ /* 0x000fc40007f5e0ff */
[----:B------:R-:W-:Y:S01]  /*2330*/  ISETP.GE.AND P1, PT, R14, UR22, PT ;  /* 0x000000160e007c0c */ /* 0x000fe2000bf26270 */
[----:B------:R-:W-:Y:S01]  /*2340*/  IMAD.WIDE.U32 R30, R71, UR12, R30 ;  /* 0x0000000c471e7c25 */ /* 0x000fe2000f8e001e */
[----:B------:R-:W-:Y:S01]  /*2350*/  ISETP.GE.AND P6, PT, R13, UR22, PT ;  /* 0x000000160d007c0c */ /* 0x000fe2000bfc6270 */
[----:B------:R-:W-:Y:S01]  /*2360*/  UIMAD UR26, UR27, -0x80, UR20 ;  /* 0xffffff801b1a78a4 */ /* 0x000fe2000f8e0214 */
[----:B------:R-:W-:Y:S01]  /*2370*/  ISETP.GE.AND P5, PT, R12, UR22, PT ;  /* 0x000000160c007c0c */ /* 0x000fe2000bfa6270 */
[----:B------:R-:W-:Y:S01]  /*2380*/  @!P4 IMAD.X R9, RZ, RZ, UR31, P2 ;  /* 0x0000001fff09ce24 */ /* 0x000fe200090e06ff */
[----:B------:R-:W-:Y:S01]  /*2390*/  @!P0 IADD3 R28, P2, PT, R19, 0x40, RZ ;  /* 0x00000040131c8810 */ /* 0x000fe20007f5e0ff */
[-C--:B--2---:R-:W-:Y:S01]  /*23a0*/  @!P4 IMAD.WIDE.U32 R34, R8, R4.reuse, R34 ;  /* 0x000000040822c225 */ /* 0x084fe200078e0022 */
[----:B------:R-:W-:Y:S01]  /*23b0*/  IADD3 R31, PT, PT, R31, R11, RZ ;  /* 0x0000000b1f1f7210 */ /* 0x000fe20007ffe0ff */
[----:B------:R-:W-:Y:S01]  /*23c0*/  UIMAD.WIDE.U32 UR28, UR28, UR27, URZ ;  /* 0x0000001b1c1c72a5 */ /* 0x000fe2000f8e00ff */
[-C--:B------:R-:W-:Y:S01]  /*23d0*/  @!P0 MOV R11, R21.reuse ;  /* 0x00000015000b8202 */ /* 0x080fe20000000f00 */
[----:B------:R-:W-:Y:S01]  /*23e0*/  @!P4 IMAD R9, R9, R4, RZ ;  /* 0x000000040909c224 */ /* 0x000fe200078e02ff */
[----:B-1----:R-:W1:Y:S01]  /*23f0*/  @!P0 LDC.64 R6, c[0x0][0x3b0] ;  /* 0x0000ec00ff068b82 */ /* 0x002e620000000a00 */
[----:B---3--:R-:W-:Y:S01]  /*2400*/  @!P4 LEA R32, P3, R34, R2, 0x1 ;  /* 0x000000022220c211 */ /* 0x008fe200078608ff */
[----:B------:R-:W-:Y:S01]  /*2410*/  @!P0 IMAD.MOV.U32 R10, RZ, RZ, R20 ;  /* 0x000000ffff0a8224 */ /* 0x000fe200078e0014 */
[----:B------:R-:W-:Y:S01]  /*2420*/  @!P1 MOV R25, R21 ;  /* 0x0000001500199202 */ /* 0x000fe20000000f00 */
[----:B------:R-:W-:Y:S01]  /*2430*/  @!P4 IMAD R9, R8, R5, R9 ;  /* 0x000000050809c224 */ /* 0x000fe200078e0209 */
[----:B------:R-:W-:Y:S01]  /*2440*/  @!P6 MOV R23, R21 ;  /* 0x000000150017e202 */ /* 0x000fe20000000f00 */
[----:B----4-:R-:W-:Y:S01]  /*2450*/  IMAD.U32 R26, RZ, RZ, UR8 ;  /* 0x00000008ff1a7e24 */ /* 0x010fe2000f8e00ff */
[----:B------:R-:W-:Y:S01]  /*2460*/  UIMAD UR8, UR25, UR8, URZ ;  /* 0x00000008190872a4 */ /* 0x000fe2000f8e02ff */
[----:B------:R-:W2:Y:S01]  /*2470*/  @!P0 LDC.64 R4, c[0x0][0x380] ;  /* 0x0000e000ff048b82 */ /* 0x000ea20000000a00 */
[----:B------:R-:W-:Y:S01]  /*2480*/  @!P4 IADD3 R8, PT, PT, R35, R9, RZ ;  /* 0x000000092308c210 */ /* 0x000fe20007ffe0ff */
[----:B------:R-:W-:Y:S01]  /*2490*/  @!P0 IMAD.X R9, RZ, RZ, UR31, P2 ;  /* 0x0000001fff098e24 */ /* 0x000fe200090e06ff */
[----:B------:R-:W-:Y:S01]  /*24a0*/  UIMAD UR9, UR4, UR9, UR8 ;  /* 0x00000009040972a4 */ /* 0x000fe2000f8e0208 */
[----:B------:R-:W-:Y:S01]  /*24b0*/  IMAD.WIDE.U32 R26, R26, UR4, R30 ;  /* 0x000000041a1a7c25 */ /* 0x000fe2000f8e001e */
[----:B------:R-:W-:Y:S01]  /*24c0*/  @!P4 LEA.HI.X R33, R34, R3, R8, 0x1, P3 ;  /* 0x000000032221c211 */ /* 0x000fe200018f0c08 */
[----:B------:R-:W-:Y:S01]  /*24d0*/  USHF.L.U64.HI UR8, UR12, 0x7, UR13 ;  /* 0x000000070c087899 */ /* 0x000fe2000801020d */
[----:B------:R-:W-:Y:S01]  /*24e0*/  @!P1 IADD3 R31, P2, PT, R19, 0x50, RZ ;  /* 0x00000050131f9810 */ /* 0x000fe20007f5e0ff */
[----:B------:R-:W3:Y:S01]  /*24f0*/  @!P1 LDC.64 R2, c[0x0][0x3b0] ;  /* 0x0000ec00ff029b82 */ /* 0x000ee20000000a00 */
[----:B------:R-:W-:Y:S01]  /*2500*/  IADD3 R244, PT, PT, R27, UR9, RZ ;  /* 0x000000091bf47c10 */ /* 0x000fe2000fffe0ff */
[----:B------:R2:W-:Y:S01]  /*2510*/  @!P4 LDGSTS.E.BYPASS.LTC128B.128 [R0+0x1800], desc[UR18][R32.64] ;  /* 0x018000002000cfae */ /* 0x0005e2000b981a12 */
[C---:B-----5:R-:W-:Y:S01]  /*2520*/  LEA R246, P4, R26.reuse, UR6, 0x1 ;  /* 0x000000061af67c11 */ /* 0x060fe2000f8808ff */
[----:B------:R-:W-:Y:S01]  /*2530*/  UIMAD UR6, UR8, UR27, URZ ;  /* 0x0000001b080672a4 */ /* 0x000fe2000f8e02ff */
[----:B------:R-:W-:Y:S01]  /*2540*/  @!P1 IMAD.MOV.U32 R24, RZ, RZ, R20 ;  /* 0x000000ffff189224 */ /* 0x000fe200078e0014 */
[----:B------:R-:W-:Y:S01]  /*2550*/  UIMAD.WIDE.U32 UR8, UR12, 0x20, URZ ;  /* 0x000000200c0878a5 */ /* 0x000fe2000f8e00ff */
[----:B------:R-:W-:Y:S01]  /*2560*/  LEA.HI.X R244, R26, UR7, R244, 0x1, P4 ;  /* 0x000000071af47c11 */ /* 0x000fe2000a0f0cf4 */
[----:B-1----:R-:W-:Y:S01]  /*2570*/  @!P0 IMAD R9, R9, R6, RZ ;  /* 0x0000000609098224 */ /* 0x002fe200078e02ff */
[----:B------:R-:W-:Y:S01]  /*2580*/  UIADD3 UR6, UPT, UPT, UR29, UR6, URZ ;  /* 0x000000061d067290 */ /* 0x000fe2000fffe0ff */
[----:B------:R-:W-:Y:S01]  /*2590*/  @!P6 IMAD.MOV.U32 R22, RZ, RZ, R20 ;  /* 0x000000ffff16e224 */ /* 0x000fe200078e0014 */
[----:B------:R-:W-:Y:S01]  /*25a0*/  USHF.L.U32 UR7, UR13, 0x5, URZ ;  /* 0x000000050d077899 */ /* 0x000fe200080006ff */
[----:B------:R-:W-:-:S02]  /*25b0*/  @!P0 IMAD R7, R28, R7, R9 ;  /* 0x000000071c078224 */ /* 0x000fc400078e0209 */
[----:B------:R-:W-:Y:S01]  /*25c0*/  @!P0 IMAD.WIDE.U32 R28, R28, R6, R10 ;  /* 0x000000061c1c8225 */ /* 0x000fe200078e000a */
[----:B------:R-:W1:Y:S03]  /*25d0*/  @!P6 LDC.64 R8, c[0x0][0x3b0] ;  /* 0x0000ec00ff08eb82 */ /* 0x000e660000000a00 */
[----:B------:R-:W-:Y:S01]  /*25e0*/  @!P0 IMAD.IADD R6, R29, 0x1, R7 ;  /* 0x000000011d068824 */ /* 0x000fe200078e0207 */
[----:B------:R-:W-:Y:S02]  /*25f0*/  @!P1 IADD3.X R7, PT, PT, RZ, UR31, RZ, P2, !PT ;  /* 0x0000001fff079c10 */ /* 0x000fe400097fe4ff */
[----:B------:R-:W-:Y:S02]  /*2600*/  ISETP.GE.AND P2, PT, R71, UR26, PT ;  /* 0x0000001a47007c0c */ /* 0x000fe4000bf46270 */
[----:B------:R-:W4:Y:S01]  /*2610*/  @!P1 LDC.64 R10, c[0x0][0x380] ;  /* 0x0000e000ff0a9b82 */ /* 0x000f220000000a00 */
[----:B---3--:R-:W-:-:S04]  /*2620*/  @!P1 IMAD R26, R7, R2, RZ ;  /* 0x00000002071a9224 */ /* 0x008fc800078e02ff */
[C---:B------:R-:W-:Y:S01]  /*2630*/  @!P1 IMAD R26, R31.reuse, R3, R26 ;  /* 0x000000031f1a9224 */ /* 0x040fe200078e021a */
[C---:B--2---:R-:W-:Y:S01]  /*2640*/  @!P0 LEA R32, P3, R28.reuse, R4, 0x1 ;  /* 0x000000041c208211 */ /* 0x044fe200078608ff */
[----:B------:R-:W-:Y:S01]  /*2650*/  @!P1 IMAD.WIDE.U32 R30, R31, R2, R24 ;  /* 0x000000021f1e9225 */ /* 0x000fe200078e0018 */
[----:B------:R-:W-:Y:S01]  /*2660*/  MOV R25, UR29 ;  /* 0x0000001d00197c02 */ /* 0x000fe20008000f00 */
[----:B------:R-:W2:Y:S01]  /*2670*/  @!P5 LDC.64 R2, c[0x0][0x380] ;  /* 0x0000e000ff02db82 */ /* 0x000ea20000000a00 */
[----:B------:R-:W-:Y:S01]  /*2680*/  @!P0 LEA.HI.X R33, R28, R5, R6, 0x1, P3 ;  /* 0x000000051c218211 */ /* 0x000fe200018f0c06 */
[----:B------:R-:W-:Y:S02]  /*2690*/  IMAD.U32 R24, RZ, RZ, UR28 ;  /* 0x0000001cff187e24 */ /* 0x000fe4000f8e00ff */
[----:B------:R-:W-:Y:S02]  /*26a0*/  IMAD.U32 R25, RZ, RZ, UR6 ;  /* 0x00000006ff197e24 */ /* 0x000fe4000f8e00ff */
[----:B------:R3:W-:Y:S01]  /*26b0*/  @!P0 LDGSTS.E.BYPASS.LTC128B.128 [R0+0x2000], desc[UR18][R32.64] ;  /* 0x0200000020008fae */ /* 0x0007e2000b981a12 */
[----:B------:R-:W-:Y:S01]  /*26c0*/  @!P6 IADD3 R29, P0, PT, R19, 0x60, RZ ;  /* 0x00000060131de810 */ /* 0x000fe20007f1e0ff */
[----:B------:R-:W5:Y:S01]  /*26d0*/  @!P6 LDC.64 R6, c[0x0][0x380] ;  /* 0x0000e000ff06eb82 */ /* 0x000f620000000a00 */
[----:B------:R-:W-:-:S02]  /*26e0*/  @!P1 IMAD.IADD R26, R31, 0x1, R26 ;  /* 0x000000011f1a9824 */ /* 0x000fc400078e021a */
[----:B------:R-:W-:Y:S01]  /*26f0*/  @!P6 IADD3.X R27, PT, PT, RZ, UR31, RZ, P0, !PT ;  /* 0x0000001fff1bec10 */ /* 0x000fe200087fe4ff */
[----:B-1----:R-:W-:Y:S01]  /*2700*/  @!P6 IMAD.WIDE.U32 R22, R29, R8, R22 ;  /* 0x000000081d16e225 */ /* 0x002fe200078e0016 */
[----:B------:R-:W-:Y:S02]  /*2710*/  @!P5 IADD3 R19, P0, PT, R19, 0x70, RZ ;  /* 0x000000701313d810 */ /* 0x000fe40007f1e0ff */
[C---:B----4-:R-:W-:Y:S01]  /*2720*/  @!P1 LEA R34, P4, R30.reuse, R10, 0x1 ;  /* 0x0000000a1e229211 */ /* 0x050fe200078808ff */
[----:B------:R-:W1:Y:S01]  /*2730*/  @!P5 LDC.64 R4, c[0x0][0x3b0] ;  /* 0x0000ec00ff04db82 */ /* 0x000e620000000a00 */
[----:B------:R-:W-:Y:S02]  /*2740*/  @!P6 IMAD R10, R27, R8, RZ ;  /* 0x000000081b0ae224 */ /* 0x000fe400078e02ff */
[----:B------:R-:W-:Y:S02]  /*2750*/  @!P1 LEA.HI.X R35, R30, R11, R26, 0x1, P4 ;  /* 0x0000000b1e239211 */ /* 0x000fe400020f0c1a */
[----:B------:R-:W-:Y:S01]  /*2760*/  @!P5 IADD3.X R11, PT, PT, RZ, UR31, RZ, P0, !PT ;  /* 0x0000001fff0bdc10 */ /* 0x000fe200087fe4ff */
[----:B------:R-:W-:Y:S01]  /*2770*/  @!P6 IMAD R9, R29, R9, R10 ;  /* 0x000000091d09e224 */ /* 0x000fe200078e020a */
[----:B------:R-:W-:Y:S01]  /*2780*/  ISETP.GE.AND P0, PT, R17, UR26, PT ;  /* 0x0000001a11007c0c */ /* 0x000fe2000bf06270 */
[----:B------:R-:W-:Y:S01]  /*2790*/  @!P1 LDGSTS.E.BYPASS.LTC128B.128 [R0+0x2800], desc[UR18][R34.64] ;  /* 0x0280000022009fae */ /* 0x000fe2000b981a12 */
[----:B------:R-:W-:Y:S01]  /*27a0*/  UIMAD.WIDE.U32 UR30, UR30, UR27, URZ ;  /* 0x0000001b1e1e72a5 */ /* 0x000fe2000f8e00ff */
[----:B------:R-:W-:Y:S01]  /*27b0*/  @!P6 IMAD.IADD R9, R23, 0x1, R9 ;  /* 0x000000011709e824 */ /* 0x000fe200078e0209 */
[----:B------:R-:W-:-:S02]  /*27c0*/  MOV R23, UR29 ;  /* 0x0000001d00177c02 */ /* 0x000fc40008000f00 */
[----:B------:R-:W-:Y:S02]  /*27d0*/  MOV R23, UR6 ;  /* 0x0000000600177c02 */ /* 0x000fe40008000f00 */
[----:B-----5:R-:W-:Y:S02]  /*27e0*/  @!P6 LEA R6, P1, R22, R6, 0x1 ;  /* 0x000000061606e211 */ /* 0x020fe400078208ff */
[----:B---3--:R-:W-:Y:S02]  /*27f0*/  @!P2 LEA R32, P3, R24, R246, 0x1 ;  /* 0x000000f61820a211 */ /* 0x008fe400078608ff */
[----:B------:R-:W-:Y:S01]  /*2800*/  @!P6 LEA.HI.X R7, R22, R7, R9, 0x1, P1 ;  /* 0x000000071607e211 */ /* 0x000fe200008f0c09 */
[----:B------:R-:W-:Y:S01]  /*2810*/  IMAD.U32 R9, RZ, RZ, UR12 ;  /* 0x0000000cff097e24 */ /* 0x000fe2000f8e00ff */
[----:B------:R-:W-:Y:S01]  /*2820*/  @!P2 LEA.HI.X R33, R24, R244, R25, 0x1, P3 ;  /* 0x000000f41821a211 */ /* 0x000fe200018f0c19 */
[----:B------:R-:W-:Y:S01]  /*2830*/  VOTEU.ALL UP0, P0 ;  /* 0x0000000000ff7886 */ /* 0x000fe20000000000 */
[----:B------:R-:W-:Y:S01]  /*2840*/  ISETP.GE.AND P3, PT, R18, UR26, PT ;  /* 0x0000001a12007c0c */ /* 0x000fe2000bf66270 */
[-C--:B-1----:R-:W-:Y:S01]  /*2850*/  @!P5 IMAD R8, R11, R4.reuse, RZ ;  /* 0x000000040b08d224 */ /* 0x082fe200078e02ff */
[----:B------:R1:W-:Y:S01]  /*2860*/  @!P6 LDGSTS.E.BYPASS.LTC128B.128 [R0+0x3000], desc[UR18][R6.64] ;  /* 0x030000000600efae */ /* 0x0003e2000b981a12 */
[----:B------:R-:W-:Y:S01]  /*2870*/  @!P5 IMAD.WIDE.U32 R20, R19, R4, R20 ;  /* 0x000000041314d225 */ /* 0x000fe200078e0014 */
[----:B------:R-:W-:Y:S01]  /*2880*/  MOV R4, UR12 ;  /* 0x0000000c00047c02 */ /* 0x000fe20008000f00 */
[----:B------:R-:W-:Y:S01]  /*2890*/  @!UP0 UIADD3 UR8, UP1, UPT, UR28, UR8, URZ ;  /* 0x000000081c088290 */ /* 0x000fe2000ff3e0ff */
[----:B------:R-:W-:Y:S01]  /*28a0*/  ISETP.GE.AND P6, PT, R15, UR26, PT ;  /* 0x0000001a0f007c0c */ /* 0x000fe2000bfc6270 */
[----:B------:R-:W-:Y:S01]  /*28b0*/  @!P5 IMAD R5, R19, R5, R8 ;  /* 0x000000051305d224 */ /* 0x000fe200078e0208 */
[----:B------:R-:W-:Y:S01]  /*28c0*/  MOV R8, UR13 ;  /* 0x0000000d00087c02 */ /* 0x000fe20008000f00 */
[----:B------:R-:W-:Y:S01]  /*28d0*/  @!UP0 UIADD3.X UR7, UPT, UPT, UR6, UR9, UR7, UP1, !UPT ;  /* 0x0000000906078290 */ /* 0x000fe20008ffe407 */
[----:B--2---:R-:W-:Y:S01]  /*28e0*/  @!P5 LEA R2, P4, R20, R2, 0x1 ;  /* 0x000000021402d211 */ /* 0x004fe200078808ff */
[----:B------:R-:W-:Y:S01]  /*28f0*/  @!P5 IMAD.IADD R5, R21, 0x1, R5 ;  /* 0x000000011505d824 */ /* 0x000fe200078e0205 */
[----:B------:R-:W-:Y:S01]  /*2900*/  MOV R19, UR29 ;  /* 0x0000001d00137c02 */ /* 0x000fe20008000f00 */
[----:B------:R-:W-:Y:S01]  /*2910*/  IMAD.U32 R21, RZ, RZ, UR29 ;  /* 0x0000001dff157e24 */ /* 0x000fe2000f8e00ff */
[----:B------:R-:W-:Y:S01]  /*2920*/  @!P3 LEA R11, P1, R4, UR28, 0x4 ;  /* 0x0000001c040bbc11 */ /* 0x000fe2000f8220ff */
[----:B------:R-:W-:Y:S01]  /*2930*/  IMAD.U32 R21, RZ, RZ, UR6 ;  /* 0x00000006ff157e24 */ /* 0x000fe2000f8e00ff */
[----:B------:R-:W-:Y:S01]  /*2940*/  @!P5 LEA.HI.X R3, R20, R3, R5, 0x1, P4 ;  /* 0x000000031403d211 */ /* 0x000fe200020f0c05 */
[----:B------:R-:W-:Y:S01]  /*2950*/  IMAD.U32 R22, RZ, RZ, UR28 ;  /* 0x0000001cff167e24 */ /* 0x000fe2000f8e00ff */
[----:B------:R-:W-:Y:S01]  /*2960*/  @!P3 LEA.HI.X R8, R9, UR6, R8, 0x4, P1 ;  /* 0x000000060908bc11 */ /* 0x000fe200088f2408 */
[----:B------:R-:W-:Y:S01]  /*2970*/  VOTEU.ALL UP0, P6 ;  /* 0x0000000000ff7886 */ /* 0x000fe20003000000 */
[----:B------:R-:W-:Y:S01]  /*2980*/  ISETP.GE.AND P1, PT, R16, UR26, PT ;  /* 0x0000001a10007c0c */ /* 0x000fe2000bf26270 */
[----:B------:R2:W-:Y:S01]  /*2990*/  @!P5 LDGSTS.E.BYPASS.LTC128B.128 [R0+0x3800], desc[UR18][R2.64] ;  /* 0x038000000200dfae */ /* 0x0005e2000b981a12 */
[C---:B------:R-:W-:Y:S01]  /*29a0*/  @!P3 LEA R10, P4, R11.reuse, R246, 0x1 ;  /* 0x000000f60b0ab211 */ /* 0x040fe200078808ff */
[----:B------:R-:W-:Y:S01]  /*29b0*/  IMAD.U32 R19, RZ, RZ, UR6 ;  /* 0x00000006ff137e24 */ /* 0x000fe2000f8e00ff */
[----:B------:R-:W-:Y:S01]  /*29c0*/  MOV R20, UR28 ;  /* 0x0000001c00147c02 */ /* 0x000fe20008000f00 */
[----:B------:R-:W-:Y:S01]  /*29d0*/  @!P2 LDGSTS.E.BYPASS.LTC128B.128 [R0+0x4000], desc[UR18][R32.64] ;  /* 0x040000002000afae */ /* 0x000fe2000b981a12 */
[----:B------:R-:W-:Y:S01]  /*29e0*/  MOV R9, UR8 ;  /* 0x0000000800097c02 */ /* 0x000fe20008000f00 */
[----:B------:R-:W-:Y:S01]  /*29f0*/  UIMAD.WIDE.U32 UR8, UR12, 0x40, URZ ;  /* 0x000000400c0878a5 */ /* 0x000fe2000f8e00ff */
[----:B------:R-:W-:Y:S01]  /*2a00*/  @!P3 LEA.HI.X R11, R11, R244, R8, 0x1, P4 ;  /* 0x000000f40b0bb211 */ /* 0x000fe200020f0c08 */
[----:B-1----:R-:W-:Y:S01]  /*2a10*/  IMAD.U32 R6, RZ, RZ, UR28 ;  /* 0x0000001cff067e24 */ /* 0x002fe2000f8e00ff */
[----:B------:R-:W-:Y:S01]  /*2a20*/  MOV R5, UR7 ;  /* 0x0000000700057c02 */ /* 0x000fe20008000f00 */
[----:B------:R-:W-:Y:S01]  /*2a30*/  USHF.L.U32 UR7, UR13, 0x6, URZ ;  /* 0x000000060d077899 */ /* 0x000fe200080006ff */
[C---:B------:R-:W-:Y:S01]  /*2a40*/  @!P0 LEA R8, P4, R9.reuse, R246, 0x1 ;  /* 0x000000f609088211 */ /* 0x040fe200078808ff */
[----:B------:R-:W-:Y:S01]  /*2a50*/  @!P1 IMAD.WIDE.U32 R20, R4, 0x30, R20 ;  /* 0x0000003004149825 */ /* 0x000fe200078e0014 */
[----:B------:R1:W-:Y:S01]  /*2a60*/  @!P3 LDGSTS.E.BYPASS.LTC128B.128 [R0+0x4800], desc[UR18][R10.64] ;  /* 0x048000000a00bfae */ /* 0x0003e2000b981a12 */
[----:B------:R-:W-:Y:S01]  /*2a70*/  @!UP0 UIADD3 UR8, UP1, UPT, UR28, UR8, URZ ;  /* 0x000000081c088290 */ /* 0x000fe2000ff3e0ff */
[----:B------:R-:W-:Y:S01]  /*2a80*/  @!P0 LEA.HI.X R9, R9, R244, R5, 0x1, P4 ;  /* 0x000000f409098211 */ /* 0x000fe200020f0c05 */
[----:B------:R-:W-:Y:S01]  /*2a90*/  IMAD.U32 R4, RZ, RZ, UR13 ;  /* 0x0000000dff047e24 */ /* 0x000fe2000f8e00ff */
[----:B------:R-:W-:Y:S01]  /*2aa0*/  @!P1 LEA R24, P3, R20, R246, 0x1 ;  /* 0x000000f614189211 */ /* 0x000fe200078608ff */
[----:B------:R-:W-:Y:S01]  /*2ab0*/  @!UP0 UIADD3.X UR7, UPT, UPT, UR6, UR9, UR7, UP1, !UPT ;  /* 0x0000000906078290 */ /* 0x000fe20008ffe407 */
[----:B------:R-:W-:Y:S01]  /*2ac0*/  ISETP.GE.AND P5, PT, R14, UR26, PT ;  /* 0x0000001a0e007c0c */ /* 0x000fe2000bfa6270 */
[----:B------:R-:W-:Y:S01]  /*2ad0*/  @!P1 IMAD R5, R4, 0x30, RZ ;  /* 0x0000003004059824 */ /* 0x000fe200078e02ff */
[----:B------:R3:W-:Y:S01]  /*2ae0*/  @!P0 LDGSTS.E.BYPASS.LTC128B.128 [R0+0x5000], desc[UR18][R8.64] ;  /* 0x0500000008008fae */ /* 0x0007e2000b981a12 */
[----:B------:R-:W-:-:S02]  /*2af0*/  ISETP.GE.AND P4, PT, R13, UR26, PT ;  /* 0x0000001a0d007c0c */ /* 0x000fc4000bf86270 */
[----:B------:R-:W-:Y:S01]  /*2b00*/  MOV R7, UR29 ;  /* 0x0000001d00077c02 */ /* 0x000fe20008000f00 */
[----:B------:R-:W-:Y:S01]  /*2b10*/  IMAD.U32 R7, RZ, RZ, UR6 ;  /* 0x00000006ff077e24 */ /* 0x000fe2000f8e00ff */
[----:B------:R-:W-:Y:S01]  /*2b20*/  @!P1 IADD3 R5, PT, PT, R21, R5, RZ ;  /* 0x0000000515059210 */ /* 0x000fe20007ffe0ff */
[----:B--2---:R-:W-:Y:S01]  /*2b30*/  IMAD.U32 R2, RZ, RZ, UR12 ;  /* 0x0000000cff027e24 */ /* 0x004fe2000f8e00ff */
[----:B------:R-:W-:Y:S01]  /*2b40*/  MOV R3, UR7 ;  /* 0x0000000700037c02 */ /* 0x000fe20008000f00 */
[----:B------:R-:W2:Y:S01]  /*2b50*/  LDCU.64 UR6, c[0x0][0x390] ;  /* 0x00007200ff0677ac */ /* 0x000ea20008000a00 */
[----:B------:R-:W-:Y:S01]  /*2b60*/  @!P1 LEA.HI.X R25, R20, R244, R5, 0x1, P3 ;  /* 0x000000f414199211 */ /* 0x000fe200018f0c05 */
[----:B------:R-:W-:Y:S01]  /*2b70*/  IMAD.U32 R20, RZ, RZ, UR12 ;  /* 0x0000000cff147e24 */ /* 0x000fe2000f8e00ff */
[----:B------:R-:W-:Y:S01]  /*2b80*/  MOV R5, UR8 ;  /* 0x0000000800057c02 */ /* 0x000fe20008000f00 */
[----:B------:R-:W4:Y:S01]  /*2b90*/  LDCU.64 UR8, c[0x0][0x3d8] ;  /* 0x00007b00ff0877ac */ /* 0x000f220008000a00 */
[----:B------:R-:W-:Y:S01]  /*2ba0*/  ISETP.GE.AND P3, PT, R12, UR26, PT ;  /* 0x0000001a0c007c0c */ /* 0x000fe2000bf66270 */
[----:B------:R-:W-:Y:S01]  /*2bb0*/  @!P1 LDGSTS.E.BYPASS.LTC128B.128 [R0+0x5800], desc[UR18][R24.64] ;  /* 0x0580000018009fae */ /* 0x000fe2000b981a12 */
[----:B------:R-:W-:Y:S01]  /*2bc0*/  @!P5 IMAD.WIDE.U32 R20, R20, 0x50, R6 ;  /* 0x000000501414d825 */ /* 0x000fe200078e0006 */
[----:B------:R-:W-:Y:S01]  /*2bd0*/  ISETP.GE.AND P0, PT, R18, UR26, PT ;  /* 0x0000001a12007c0c */ /* 0x000fe2000bf06270 */
[----:B------:R-:W-:Y:S01]  /*2be0*/  USHF.L.U64.HI UR29, UR10, 0x7, UR11 ;  /* 0x000000070a1d7899 */ /* 0x000fe2000801020b */
[----:B-1----:R-:W-:Y:S01]  /*2bf0*/  @!P6 LEA R10, P1, R5, R246, 0x1 ;  /* 0x000000f6050ae211 */ /* 0x002fe200078208ff */
[----:B------:R-:W-:-:S02]  /*2c00*/  IMAD.U32 R18, RZ, RZ, UR28 ;  /* 0x0000001cff127e24 */ /* 0x000fc4000f8e00ff */
[----:B------:R-:W-:Y:S01]  /*2c10*/  UIMAD UR29, UR29, UR27, URZ ;  /* 0x0000001b1d1d72a4 */ /* 0x000fe2000f8e02ff */
[----:B------:R-:W-:Y:S01]  /*2c20*/  @!P6 LEA.HI.X R11, R5, R244, R3, 0x1, P1 ;  /* 0x000000f4050be211 */ /* 0x000fe200008f0c03 */
[----:B------:R-:W-:Y:S01]  /*2c30*/  IMAD.U32 R3, RZ, RZ, UR13 ;  /* 0x0000000dff037e24 */ /* 0x000fe2000f8e00ff */
[----:B------:R-:W-:Y:S02]  /*2c40*/  MOV R5, UR13 ;  /* 0x0000000d00057c02 */ /* 0x000fe40008000f00 */
[----:B------:R-:W-:Y:S01]  /*2c50*/  @!P3 IMAD.WIDE.U32 R18, R2, 0x70, R18 ;  /* 0x000000700212b825 */ /* 0x000fe200078e0012 */
[----:B------:R-:W-:Y:S01]  /*2c60*/  IADD3 R6, P1, PT, R202, UR24, RZ ;  /* 0x00000018ca067c10 */ /* 0x000fe2000ff3e0ff */
[----:B------:R-:W-:Y:S01]  /*2c70*/  @!P6 LDGSTS.E.BYPASS.LTC128B.128 [R0+0x6000], desc[UR18][R10.64] ;  /* 0x060000000a00efae */ /* 0x000fe2000b981a12 */
[----:B------:R-:W-:Y:S01]  /*2c80*/  UIADD3 UR29, UPT, UPT, UR31, UR29, URZ ;  /* 0x0000001d1f1d7290 */ /* 0x000fe2000fffe0ff */
[----:B------:R-:W-:Y:S01]  /*2c90*/  @!P5 IMAD R5, R5, 0x50, RZ ;  /* 0x000000500505d824 */ /* 0x000fe200078e02ff */
[----:B------:R-:W-:Y:S01]  /*2ca0*/  IADD3.X R7, PT, PT, RZ, UR23, RZ, P1, !PT ;  /* 0x00000017ff077c10 */ /* 0x000fe20008ffe4ff */
[----:B---3--:R-:W-:Y:S01]  /*2cb0*/  IMAD.U32 R8, RZ, RZ, UR12 ;  /* 0x0000000cff087e24 */ /* 0x008fe2000f8e00ff */
[----:B------:R-:W-:Y:S01]  /*2cc0*/  @!P5 LEA R4, P1, R20, R246, 0x1 ;  /* 0x000000f61404d211 */ /* 0x000fe200078208ff */
[----:B------:R-:W-:Y:S01]  /*2cd0*/  @!P4 IMAD R3, R3, 0x60, RZ ;  /* 0x000000600303c824 */ /* 0x000fe200078e02ff */
[----:B------:R-:W-:Y:S01]  /*2ce0*/  @!P5 IADD3 R5, PT, PT, R21, R5, RZ ;  /* 0x000000051505d210 */ /* 0x000fe20007ffe0ff */
[----:B------:R-:W-:Y:S01]  /*2cf0*/  @!P4 IMAD.WIDE.U32 R8, R8, 0x60, R22 ;  /* 0x000000600808c825 */ /* 0x000fe200078e0016 */
[----:B----4-:R-:W-:Y:S01]  /*2d00*/  UIMAD UR28, UR25, UR8, URZ ;  /* 0x00000008191c72a4 */ /* 0x010fe2000f8e02ff */
[----:B------:R-:W-:Y:S01]  /*2d10*/  ISETP.GE.AND P6, PT, R17, UR26, PT ;  /* 0x0000001a11007c0c */ /* 0x000fe2000bfc6270 */
[----:B------:R-:W-:Y:S01]  /*2d20*/  USHF.L.U32 UR27, UR11, 0x5, URZ ;  /* 0x000000050b1b7899 */ /* 0x000fe200080006ff */
[----:B------:R-:W-:Y:S01]  /*2d30*/  IMAD.U32 R2, RZ, RZ, UR13 ;  /* 0x0000000dff027e24 */ /* 0x000fe2000f8e00ff */
[----:B------:R-:W-:Y:S01]  /*2d40*/  @!P5 LEA.HI.X R5, R20, R244, R5, 0x1, P1 ;  /* 0x000000f41405d211 */ /* 0x000fe200008f0c05 */
[----:B------:R-:W-:Y:S01]  /*2d50*/  @!P4 IMAD.IADD R3, R9, 0x1, R3 ;  /* 0x000000010903c824 */ /* 0x000fe200078e0203 */
[----:B------:R-:W-:Y:S01]  /*2d60*/  @!P4 LEA R22, P1, R8, R246, 0x1 ;  /* 0x000000f60816c211 */ /* 0x000fe200078208ff */
[----:B------:R-:W-:Y:S01]  /*2d70*/  @!P3 IMAD R2, R2, 0x70, RZ ;  /* 0x000000700202b824 */ /* 0x000fe200078e02ff */
[----:B------:R-:W-:Y:S01]  /*2d80*/  UIMAD UR28, UR4, UR9, UR28 ;  /* 0x00000009041c72a4 */ /* 0x000fe2000f8e021c */
[----:B------:R1:W-:Y:S01]  /*2d90*/  @!P5 LDGSTS.E.BYPASS.LTC128B.128 [R0+0x6800], desc[UR18][R4.64] ;  /* 0x068000000400dfae */ /* 0x0003e2000b981a12 */
[----:B------:R-:W-:Y:S01]  /*2da0*/  @!P4 LEA.HI.X R23, R8, R244, R3, 0x1, P1 ;  /* 0x000000f40817c211 */ /* 0x000fe200008f0c03 */
[----:B------:R-:W-:Y:S01]  /*2db0*/  IMAD.WIDE.U32 R6, R71, UR10, R6 ;  /* 0x0000000a47067c25 */ /* 0x000fe2000f8e0006 */
[----:B------:R-:W-:-:S02]  /*2dc0*/  @!P3 IADD3 R3, PT, PT, R19, R2, RZ ;  /* 0x000000021303b210 */ /* 0x000fc40007ffe0ff */
[C---:B------:R-:W-:Y:S01]  /*2dd0*/  @!P3 LEA R8, P1, R18.reuse, R246, 0x1 ;  /* 0x000000f61208b211 */ /* 0x040fe200078208ff */
[----:B------:R3:W-:Y:S01]  /*2de0*/  @!P4 LDGSTS.E.BYPASS.LTC128B.128 [R0+0x7000], desc[UR18][R22.64] ;  /* 0x070000001600cfae */ /* 0x0007e2000b981a12 */
[----:B------:R-:W-:Y:S01]  /*2df0*/  IADD3 R21, PT, PT, R7, R105, RZ ;  /* 0x0000006907157210 */ /* 0x000fe20007ffe0ff */
[----:B------:R-:W-:Y:S01]  /*2e00*/  VOTEU.ALL UP0, P6 ;  /* 0x0000000000ff7886 */ /* 0x000fe20003000000 */
[----:B------:R-:W-:Y:S01]  /*2e10*/  @!P3 LEA.HI.X R9, R18, R244, R3, 0x1, P1 ;  /* 0x000000f41209b211 */ /* 0x000fe200008f0c03 */
[----:B------:R-:W-:Y:S01]  /*2e20*/  IMAD.U32 R19, RZ, RZ, UR31 ;  /* 0x0000001fff137e24 */ /* 0x000fe2000f8e00ff */
[----:B------:R-:W-:Y:S01]  /*2e30*/  MOV R20, R6 ;  /* 0x0000000600147202 */ /* 0x000fe20000000f00 */
[----:B------:R-:W-:Y:S01]  /*2e40*/  IMAD.U32 R6, RZ, RZ, UR8 ;  /* 0x00000008ff067e24 */ /* 0x000fe2000f8e00ff */
[----:B------:R-:W-:Y:S01]  /*2e50*/  MOV R18, UR30 ;  /* 0x0000001e00127c02 */ /* 0x000fe20008000f00 */
[----:B------:R4:W-:Y:S01]  /*2e60*/  @!P3 LDGSTS.E.BYPASS.LTC128B.128 [R0+0x7800], desc[UR18][R8.64] ;  /* 0x078000000800bfae */ /* 0x0009e2000b981a12 */
[----:B------:R-:W-:Y:S01]  /*2e70*/  ISETP.GE.AND P5, PT, R16, UR26, PT ;  /* 0x0000001a10007c0c */ /* 0x000fe2000bfa6270 */
[----:B------:R-:W-:Y:S01]  /*2e80*/  IMAD.WIDE.U32 R6, R6, UR4, R20 ;  /* 0x0000000406067c25 */ /* 0x000fe2000f8e0014 */
[----:B------:R-:W-:Y:S01]  /*2e90*/  ISETP.GE.AND P4, PT, R15, UR26, PT ;  /* 0x0000001a0f007c0c */ /* 0x000fe2000bf86270 */
[----:B------:R-:W0:Y:S01]  /*2ea0*/  LDGDEPBAR ;  /* 0x00000000000079af */ /* 0x000e220000000000 */
[----:B------:R-:W-:Y:S01]  /*2eb0*/  ISETP.GE.AND P3, PT, R14, UR26, PT ;  /* 0x0000001a0e007c0c */ /* 0x000fe2000bf66270 */
[----:B------:R-:W-:Y:S01]  /*2ec0*/  VIADD R7, R7, UR28 ;  /* 0x0000001c07077c36 */ /* 0x000fe20008000000 */
[----:B--2---:R-:W-:Y:S01]  /*2ed0*/  LEA R3, P1, R6, UR6, 0x1 ;  /* 0x0000000606037c11 */ /* 0x004fe2000f8208ff */
[----:B------:R-:W-:Y:S01]  /*2ee0*/  IMAD.U32 R14, RZ, RZ, UR10 ;  /* 0x0000000aff0e7e24 */ /* 0x000fe2000f8e00ff */
[----:B------:R-:W-:-:S02]  /*2ef0*/  MOV R19, UR29 ;  /* 0x0000001d00137c02 */ /* 0x000fc40008000f00 */
[----:B------:R-:W-:Y:S01]  /*2f00*/  LEA.HI.X R2, R6, UR7, R7, 0x1, P1 ;  /* 0x0000000706027c11 */ /* 0x000fe200088f0c07 */
[----:B------:R-:W-:Y:S01]  /*2f10*/  IMAD.U32 R6, RZ, RZ, UR10 ;  /* 0x0000000aff067e24 */ /* 0x000fe2000f8e00ff */
[----:B------:R-:W-:Y:S01]  /*2f20*/  MOV R7, UR29 ;  /* 0x0000001d00077c02 */ /* 0x000fe20008000f00 */
[----:B-1----:R-:W-:Y:S01]  /*2f30*/  IMAD.U32 R4, RZ, RZ, UR11 ;  /* 0x0000000bff047e24 */ /* 0x002fe2000f8e00ff */
[C---:B------:R-:W-:Y:S02]  /*2f40*/  @!P2 LEA R10, P1, R18.reuse, R3, 0x1 ;  /* 0x00000003120aa211 */ /* 0x040fe400078208ff */
[----:B------:R-:W-:Y:S02]  /*2f50*/  MOV R5, UR10 ;  /* 0x0000000a00057c02 */ /* 0x000fe40008000f00 */
[----:B------:R-:W-:Y:S01]  /*2f60*/  @!P2 LEA.HI.X R11, R18, R2, R7, 0x1, P1 ;  /* 0x00000002120ba211 */ /* 0x000fe200008f0c07 */
[----:B---3--:R-:W-:Y:S01]  /*2f70*/  IMAD.U32 R23, RZ, RZ, UR31 ;  /* 0x0000001fff177e24 */ /* 0x008fe2000f8e00ff */
[----:B------:R-:W-:-:S02]  /*2f80*/  @!P0 LEA R6, P1, R6, UR30, 0x4 ;  /* 0x0000001e06068c11 */ /* 0x000fc4000f8220ff */
[----:B------:R-:W-:Y:S02]  /*2f90*/  MOV R22, UR30 ;  /* 0x0000001e00167c02 */ /* 0x000fe40008000f00 */
[----:B------:R-:W-:Y:S02]  /*2fa0*/  @!P0 LEA.HI.X R5, R5, UR29, R4, 0x4, P1 ;  /* 0x0000001d05058c11 */ /* 0x000fe400088f2404 */
[----:B------:R-:W-:Y:S01]  /*2fb0*/  @!P0 LEA R16, P1, R6, R3, 0x1 ;  /* 0x0000000306108211 */ /* 0x000fe200078208ff */
[----:B------:R-:W-:-:S04]  /*2fc0*/  DEPBAR.LE SB0, 0x0 ;  /* 0x000080000000791a */ /* 0x000fc80000000000 */
[----:B------:R-:W-:Y:S01]  /*2fd0*/  BAR.SYNC.DEFER_BLOCKING 0x0 ;  /* 0x0000000000007b1d */ /* 0x000fe20000010000 */
[----:B------:R-:W-:Y:S01]  /*2fe0*/  @!P0 LEA.HI.X R17, R6, R2, R5, 0x1, P1 ;  /* 0x0000000206118211 */ /* 0x000fe200008f0c05 */
[----:B------:R-:W-:Y:S01]  /*2ff0*/  IMAD.U32 R5, RZ, RZ, UR31 ;  /* 0x0000001fff057e24 */ /* 0x000fe2000f8e00ff */
[----:B------:R-:W-:Y:S01]  /*3000*/  ISETP.GE.AND P1, PT, R12, UR26, PT ;  /* 0x0000001a0c007c0c */ /* 0x000fe2000bf26270 */
[----:B------:R-:W-:Y:S01]  /*3010*/  IMAD.U32 R5, RZ, RZ, UR11 ;  /* 0x0000000bff057e24 */ /* 0x000fe2000f8e00ff */
[----:B------:R-:W-:Y:S01]  /*3020*/  MOV R4, UR30 ;  /* 0x0000001e00047c02 */ /* 0x000fe20008000f00 */
[----:B----4-:R-:W-:Y:S01]  /*3030*/  IMAD.U32 R9, RZ, RZ, UR31 ;  /* 0x0000001fff097e24 */ /* 0x010fe2000f8e00ff */
[----:B------:R-:W-:Y:S01]  /*3040*/  MOV R8, UR30 ;  /* 0x0000001e00087c02 */ /* 0x000fe20008000f00 */
[----:B------:R-:W-:Y:S01]  /*3050*/  @!P5 IMAD R5, R5, 0x30, RZ ;  /* 0x000000300505d824 */ /* 0x000fe200078e02ff */
[----:B------:R-:W-:Y:S01]  /*3060*/  MOV R23, UR29 ;  /* 0x0000001d00177c02 */ /* 0x000fe20008000f00 */
[----:B------:R-:W-:-:S02]  /*3070*/  @!P5 IMAD.MOV.U32 R12, RZ, RZ, R4 ;  /* 0x000000ffff0cd224 */ /* 0x000fc400078e0004 */
[----:B------:R-:W-:Y:S02]  /*3080*/  IMAD.U32 R9, RZ, RZ, UR29 ;  /* 0x0000001dff097e24 */ /* 0x000fe4000f8e00ff */
[----:B------:R-:W-:Y:S01]  /*3090*/  IMAD.U32 R6, RZ, RZ, UR10 ;  /* 0x0000000aff067e24 */ /* 0x000fe2000f8e00ff */
[----:B------:R-:W-:Y:S01]  /*30a0*/  @!PT LDS RZ, [RZ] ;  /* 0x00000000fffff984 */ /* 0x000fe20000000800 */
[----:B------:R-:W-:Y:S01]  /*30b0*/  @!PT LDS RZ, [RZ] ;  /* 0x00000000fffff984 */ /* 0x000fe20000000800 */
[----:B------:R-:W-:Y:S01]  /*30c0*/  @!PT LDS RZ, [RZ] ;  /* 0x00000000fffff984 */ /* 0x000fe20000000800 */
[----:B------:R1:W-:Y:S04]  /*30d0*/  @!P2 LDGSTS.E.BYPASS.LTC128B.128 [R0+0x8000], desc[UR18][R10.64] ;  /* 0x080000000a00afae */ /* 0x0003e8000b981a12 */
[----:B------:R-:W-:Y:S01]  /*30e0*/  @P2 STS.128 [R0+0x8000], RZ ;  /* 0x008000ff00002388 */ /* 0x000fe20000000c00 */
[----:B------:R-:W-:Y:S01]  /*30f0*/  ISETP.GE.AND P2, PT, R13, UR26, PT ;  /* 0x0000001a0d007c0c */ /* 0x000fe2000bf46270 */
[----:B------:R-:W-:Y:S01]  /*3100*/  @!UP0 UIADD3 UR26, UP1, UPT, UR30, UR32, URZ ;  /* 0x000000201e1a8290 */ /* 0x000fe2000ff3e0ff */
[----:B------:R-:W-:Y:S01]  /*3110*/  MOV R13, UR29 ;  /* 0x0000001d000d7c02 */ /* 0x000fe20008000f00 */
[----:B------:R-:W-:Y:S02]  /*3120*/  @P0 STS.128 [R0+0x8800], RZ ;  /* 0x008800ff00000388 */ /* 0x000fe40000000c00 */
[----:B------:R-:W-:Y:S01]  /*3130*/  @!UP0 UIADD3.X UR27, UPT, UPT, UR29, UR33, UR27, UP1, !UPT ;  /* 0x000000211d1b8290 */ /* 0x000fe20008ffe41b */
[----:B------:R-:W-:Y:S01]  /*3140*/  VOTEU.ALL UP0, P4 ;  /* 0x0000000000ff7886 */ /* 0x000fe20002000000 */
[----:B------:R-:W-:Y:S01]  /*3150*/  IMAD.U32 R4, RZ, RZ, UR26 ;  /* 0x0000001aff047e24 */ /* 0x000fe2000f8e00ff */
[----:B------:R-:W-:Y:S01]  /*3160*/  UIMAD.WIDE.U32 UR32, UR10, 0x40, URZ ;  /* 0x000000400a2078a5 */ /* 0x000fe2000f8e00ff */
[----:B------:R-:W-:Y:S01]  /*3170*/  @!PT LDS RZ, [RZ] ;  /* 0x00000000fffff984 */ /* 0x000fe20000000800 */
[----:B------:R-:W-:Y:S01]  /*3180*/  @!PT LDS RZ, [RZ] ;  /* 0x00000000fffff984 */ /* 0x000fe20000000800 */
[----:B------:R-:W-:Y:S01]  /*3190*/  @!PT LDS RZ, [RZ] ;  /* 0x00000000fffff984 */ /* 0x000fe20000000800 */
[----:B------:R2:W-:Y:S01]  /*31a0*/  @!P0 LDGSTS.E.BYPASS.LTC128B.128 [R0+0x8800], desc[UR18][R16.64] ;  /* 0x0880000010008fae */ /* 0x0005e2000b981a12 */
[----:B------:R-:W-:Y:S01]  /*31b0*/  USHF.L.U32 UR26, UR11, 0x6, URZ ;  /* 0x000000060b1a7899 */ /* 0x000fe200080006ff */
[----:B------:R-:W-:Y:S01]  /*31c0*/  MOV R7, UR27 ;  /* 0x0000001b00077c02 */ /* 0x000fe20008000f00 */
[----:B------:R-:W-:Y:S01]  /*31d0*/  @!UP0 UIADD3 UR30, UP1, UPT, UR30, UR32, URZ ;  /* 0x000000201e1e8290 */ /* 0x000fe2000ff3e0ff */
[----:B------:R-:W-:Y:S01]  /*31e0*/  @!P6 LEA R20, P0, R4, R3, 0x1 ;  /* 0x000000030414e211 */ /* 0x000fe200078008ff */
[----:B------:R-:W-:Y:S01]  /*31f0*/  @!P2 IMAD.WIDE.U32 R14, R14, 0x60, R18 ;  /* 0x000000600e0ea825 */ /* 0x000fe200078e0012 */
[----:B------:R-:W-:Y:S01]  /*3200*/  MOV R18, UR10 ;  /* 0x0000000a00127c02 */ /* 0x000fe20008000f00 */
[----:B------:R-:W-:Y:S01]  /*3210*/  @!UP0 UIADD3.X UR26, UPT, UPT, UR29, UR33, UR26, UP1, !UPT ;  /* 0x000000211d1a8290 */ /* 0x000fe20008ffe41a */
[----:B------:R-:W-:Y:S01]  /*3220*/  @!P6 LEA.HI.X R21, R4, R2, R7, 0x1, P0 ;  /* 0x000000020415e211 */ /* 0x000fe200000f0c07 */
[----:B------:R-:W-:Y:S01]  /*3230*/  @!P3 IMAD.WIDE.U32 R6, R6, 0x50, R8 ;  /* 0x000000500606b825 */ /* 0x000fe200078e0008 */
[----:B------:R-:W-:Y:S01]  /*3240*/  MOV R4, UR30 ;  /* 0x0000001e00047c02 */ /* 0x000fe20008000f00 */
[----:B------:R-:W-:Y:S01]  /*3250*/  @P6 STS.128 [R0+0x9000], RZ ;  /* 0x009000ff00006388 */ /* 0x000fe20000000c00 */
[----:B-1----:R-:W-:Y:S01]  /*3260*/  MOV R10, UR10 ;  /* 0x0000000a000a7c02 */ /* 0x002fe20008000f00 */
[----:B------:R-:W-:Y:S01]  /*3270*/  IMAD.U32 R9, RZ, RZ, UR11 ;  /* 0x0000000bff097e24 */ /* 0x000fe2000f8e00ff */
[----:B------:R-:W-:Y:S01]  /*3280*/  UISETP.NE.AND UP1, UPT, UR15, 0x1, UPT ;  /* 0x000000010f00788c */ /* 0x000fe2000bf25270 */
[----:B------:R-:W-:Y:S01]  /*3290*/  @!P1 IMAD.WIDE.U32 R18, R18, 0x70, R22 ;  /* 0x0000007012129825 */ /* 0x000fe200078e0016 */
[----:B------:R-:W-:Y:S01]  /*32a0*/  @!PT LDS RZ, [RZ] ;  /* 0x00000000fffff984 */ /* 0x000fe20000000800 */
[----:B------:R-:W-:Y:S01]  /*32b0*/  @!PT LDS RZ, [RZ] ;  /* 0x00000000fffff984 */ /* 0x000fe20000000800 */
[----:B------:R-:W-:Y:S01]  /*32c0*/  @!PT LDS RZ, [RZ] ;  /* 0x00000000fffff984 */ /* 0x000fe20000000800 */
[----:B------:R-:W-:Y:S01]  /*32d0*/  @!P6 LDGSTS.E.BYPASS.LTC128B.128 [R0+0x9000], desc[UR18][R20.64] ;  /* 0x090000001400efae */ /* 0x000fe2000b981a12 */
[----:B------:R-:W-:-:S02]  /*32e0*/  LOP3.LUT P6, RZ, R240, 0x2, RZ, 0xc0, !PT ;  /* 0x00000002f0ff7812 */ /* 0x000fc400078cc0ff */
[----:B------:R-:W-:Y:S01]  /*32f0*/  @!P5 IMAD.WIDE.U32 R10, R10, 0x30, R12 ;  /* 0x000000300a0ad825 */ /* 0x000fe200078e000c */
[----:B------:R-:W-:Y:S03]  /*3300*/  @P5 STS.128 [R0+0x9800], RZ ;  /* 0x009800ff00005388 */ /* 0x000fe60000000c00 */
[----:B------:R-:W-:Y:S01]  /*3310*/  @!P3 IMAD R9, R9, 0x50, RZ ;  /* 0x000000500909b824 */ /* 0x000fe200078e02ff */
[----:B------:R-:W-:Y:S01]  /*3320*/  @!P5 IADD3 R5, PT, PT, R11, R5, RZ ;  /* 0x000000050b05d210 */ /* 0x000fe20007ffe0ff */
[----:B------:R-:W-:Y:S01]  /*3330*/  IMAD.U32 R11, RZ, RZ, UR26 ;  /* 0x0000001aff0b7e24 */ /* 0x000fe2000f8e00ff */
[----:B------:R-:W1:Y:S01]  /*3340*/  LDCU UR26, c[0x0][0x50c] ;  /* 0x0000a180ff1a77ac */ /* 0x000e620008000800 */
[----:B--2---:R-:W-:Y:S01]  /*3350*/  @!P5 LEA R16, P0, R10, R3, 0x1 ;  /* 0x000000030a10d211 */ /* 0x004fe200078008ff */
[----:B------:R-:W-:Y:S01]  /*3360*/  @!P3 IMAD.IADD R9, R7, 0x1, R9 ;  /* 0x000000010709b824 */ /* 0x000fe200078e0209 */
[----:B------:R-:W-:-:S02]  /*3370*/  MOV R7, UR11 ;  /* 0x0000000b00077c02 */ /* 0x000fc40008000f00 */
[-C--:B------:R-:W-:Y:S02]  /*3380*/  @!P5 LEA.HI.X R17, R10, R2.reuse, R5, 0x1, P0 ;  /* 0x000000020a11d211 */ /* 0x080fe400000f0c05 */
[----:B------:R-:W-:Y:S01]  /*3390*/  MOV R5, UR11 ;  /* 0x0000000b00057c02 */ /* 0x000fe20008000f00 */
[----:B------:R-:W-:Y:S01]  /*33a0*/  @!P1 IMAD R7, R7, 0x70, RZ ;  /* 0x0000007007079824 */ /* 0x000fe200078e02ff */
[CC--:B------:R-:W-:Y:S01]  /*33b0*/  @!P4 LEA R12, P0, R4.reuse, R3.reuse, 0x1 ;  /* 0x00000003040cc211 */ /* 0x0c0fe200078008ff */
[----:B------:R-:W-:Y:S01]  /*33c0*/  @!PT LDS RZ, [RZ] ;  /* 0x00000000fffff984 */ /* 0x000fe20000000800 */
[----:B------:R-:W-:Y:S01]  /*33d0*/  @!PT LDS RZ, [RZ] ;  /* 0x00000000fffff984 */ /* 0x000fe20000000800 */
[----:B------:R-:W-:Y:S01]  /*33e0*/  @!PT LDS RZ, [RZ] ;  /* 0x00000000fffff984 */ /* 0x000fe20000000800 */
[----:B------:R-:W-:Y:S02]  /*33f0*/  @!P5 LDGSTS.E.BYPASS.LTC128B.128 [R0+0x9800], desc[UR18][R16.64] ;  /* 0x098000001000dfae */ /* 0x000fe4000b981a12 */
[----:B------:R-:W-:Y:S01]  /*3400*/  @!P2 IMAD R5, R5, 0x60, RZ ;  /* 0x000000600505a824 */ /* 0x000fe200078e02ff */
[----:B------:R-:W-:Y:S01]  /*3410*/  @!P4 LEA.HI.X R13, R4, R2, R11, 0x1, P0 ;  /* 0x00000002040dc211 */ /* 0x000fe200000f0c0b */
[----:B------:R-:W-:Y:S01]  /*3420*/  @!P1 IMAD.IADD R7, R19, 0x1, R7 ;  /* 0x0000000113079824 */ /* 0x000fe200078e0207 */
[----:B------:R-:W-:Y:S01]  /*3430*/  @!P3 LEA R10, P0, R6, R3, 0x1 ;  /* 0x00000003060ab211 */ /* 0x000fe200078008ff */
[----:B------:R-:W-:Y:S01]  /*3440*/  @P4 STS.128 [R0+0xa000], RZ ;  /* 0x00a000ff00004388 */ /* 0x000fe20000000c00 */
[----:B------:R-:W-:-:S02]  /*3450*/  @!P2 IADD3 R5, PT, PT, R15, R5, RZ ;  /* 0x000000050f05a210 */ /* 0x000fc40007ffe0ff */
[-C--:B------:R-:W-:Y:S01]  /*3460*/  @!P3 LEA.HI.X R11, R6, R2.reuse, R9, 0x1, P0 ;  /* 0x00000002060bb211 */ /* 0x080fe200000f0c09 */
[----:B------:R-:W-:Y:S01]  /*3470*/  @!PT LDS RZ, [RZ] ;  /* 0x00000000fffff984 */ /* 0x000fe20000000800 */
[----:B------:R-:W-:Y:S01]  /*3480*/  @!PT LDS RZ, [RZ] ;  /* 0x00000000fffff984 */ /* 0x000fe20000000800 */
[----:B------:R-:W-:Y:S01]  /*3490*/  @!PT LDS RZ, [RZ] ;  /* 0x00000000fffff984 */ /* 0x000fe20000000800 */
[----:B------:R2:W-:Y:S01]  /*34a0*/  @!P4 LDGSTS.E.BYPASS.LTC128B.128 [R0+0xa000], desc[UR18][R12.64] ;  /* 0x0a0000000c00cfae */ /* 0x0005e2000b981a12 */
[-C--:B------:R-:W-:Y:S02]  /*34b0*/  @!P2 LEA R4, P0, R14, R3.reuse, 0x1 ;  /* 0x000000030e04a211 */ /* 0x080fe400078008ff */
[----:B------:R-:W-:Y:S01]  /*34c0*/  LOP3.LUT R9, R202, 0x1c0, R107, 0xf8, !PT ;  /* 0x000001c0ca097812 */ /* 0x000fe200078ef86b */
[----:B------:R-:W-:Y:S01]  /*34d0*/  @P3 STS.128 [R0+0xa800], RZ ;  /* 0x00a800ff00003388 */ /* 0x000fe20000000c00 */
[----:B------:R-:W-:Y:S02]  /*34e0*/  @!P2 LEA.HI.X R5, R14, R2, R5, 0x1, P0 ;  /* 0x000000020e05a211 */ /* 0x000fe400000f0c05 */
[----:B------:R-:W-:Y:S01]  /*34f0*/  @!P1 LEA R6, P0, R18, R3, 0x1 ;  /* 0x0000000312069211 */ /* 0x000fe200078008ff */
[----:B------:R-:W-:Y:S01]  /*3500*/  @!PT LDS RZ, [RZ] ;  /* 0x00000000fffff984 */ /* 0x000fe20000000800 */
[----:B------:R-:W-:Y:S01]  /*3510*/  @!PT LDS RZ, [RZ] ;  /* 0x00000000fffff984 */ /* 0x000fe20000000800 */
[----:B------:R-:W-:Y:S01]  /*3520*/  @!PT LDS RZ, [RZ] ;  /* 0x00000000fffff984 */ /* 0x000fe20000000800 */
[----:B------:R-:W-:Y:S01]  /*3530*/  @!P3 LDGSTS.E.BYPASS.LTC128B.128 [R0+0xa800], desc[UR18][R10.64] ;  /* 0x0a8000000a00bfae */ /* 0x000fe2000b981a12 */
[----:B------:R-:W-:-:S02]  /*3540*/  LOP3.LUT R106, R9, 0x8, R104, 0x78, !PT ;  /* 0x00000008096a7812 */ /* 0x000fc400078e7868 */
[----:B------:R-:W-:Y:S01]  /*3550*/  @!P1 LEA.HI.X R7, R18, R2, R7, 0x1, P0 ;  /* 0x0000000212079211 */ /* 0x000fe200000f0c07 */
[C---:B------:R-:W-:Y:S01]  /*3560*/  IMAD.SHL.U32 R2, R240.reuse, 0x20, RZ ;  /* 0x00000020f0027824 */ /* 0x040fe200078e00ff */
[----:B------:R-:W-:Y:S01]  /*3570*/  LOP3.LUT R15, R9, 0x8, R240, 0x78, !PT ;  /* 0x00000008090f7812 */ /* 0x000fe200078e78f0 */
[----:B------:R-:W-:Y:S01]  /*3580*/  @P2 STS.128 [R0+0xb000], RZ ;  /* 0x00b000ff00002388 */ /* 0x000fe20000000c00 */
[----:B------:R-:W-:Y:S02]  /*3590*/  SEL R3, R209, 0xffffffe0, !P6 ;  /* 0xffffffe0d1037807 */ /* 0x000fe40007000000 */
[----:B------:R-:W-:Y:S01]  /*35a0*/  LOP3.LUT R203, R221, 0x7c00, R2, 0xf8, !PT ;  /* 0x00007c00ddcb7812 */ /* 0x000fe200078ef802 */
[----:B------:R-:W-:Y:S01]  /*35b0*/  @!PT LDS RZ, [RZ] ;  /* 0x00000000fffff984 */ /* 0x000fe20000000800 */
[----:B------:R-:W-:Y:S01]  /*35c0*/  @!PT LDS RZ, [RZ] ;  /* 0x00000000fffff984 */ /* 0x000fe20000000800 */
[----:B------:R-:W-:Y:S01]  /*35d0*/  @!PT LDS RZ, [RZ] ;  /* 0x00000000fffff984 */ /* 0x000fe20000000800 */
[----:B------:R-:W-:Y:S01]  /*35e0*/  @!P2 LDGSTS.E.BYPASS.LTC128B.128 [R0+0xb000], desc[UR18][R4.64] ;  /* 0x0b0000000400afae */ /* 0x000fe2000b981a12 */
[----:B------:R-:W-:Y:S02]  /*35f0*/  LEA R208, R15, R208, 0x1 ;  /* 0x000000d00fd07211 */ /* 0x000fe400078e08ff */
[----:B------:R-:W-:Y:S01]  /*3600*/  LOP3.LUT R203, R203, R106, RZ, 0xfc, !PT ;  /* 0x0000006acbcb7212 */ /* 0x000fe200078efcff */
[----:B------:R-:W-:Y:S01]  /*3610*/  @P1 STS.128 [R0+0xb800], RZ ;  /* 0x00b800ff00001388 */ /* 0x000fe20000000c00 */
[----:B------:R-:W-:Y:S01]  /*3620*/  LOP3.LUT P0, RZ, R240, 0x4, RZ, 0xc0, !PT ;  /* 0x00000004f0ff7812 */ /* 0x000fe2000780c0ff */
[----:B------:R-:W-:Y:S01]  /*3630*/  VIADD R200, R208, UR5 ;  /* 0x00000005d0c87c36 */ /* 0x000fe20008000000 */
[----:B------:R-:W-:Y:S01]  /*3640*/  LEA R203, R203, UR5, 0x1 ;  /* 0x00000005cbcb7c11 */ /* 0x000fe2000f8e08ff */
[----:B------:R-:W-:Y:S01]  /*3650*/  @!PT LDS RZ, [RZ] ;  /* 0x00000000fffff984 */ /* 0x000fe20000000800 */
[----:B------:R-:W-:Y:S01]  /*3660*/  @!PT LDS RZ, [RZ] ;  /* 0x00000000fffff984 */ /* 0x000fe20000000800 */
[----:B------:R-:W-:Y:S01]  /*3670*/  @!PT LDS RZ, [RZ] ;  /* 0x00000000fffff984 */ /* 0x000fe20000000800 */
[----:B------:R3:W-:Y:S01]  /*3680*/  @!P1 LDGSTS.E.BYPASS.LTC128B.128 [R0+0xb800], desc[UR18][R6.64] ;  /* 0x0b80000006009fae */ /* 0x0007e2000b981a12 */
[----:B------:R-:W-:Y:S01]  /*3690*/  SEL R247, R247, 0xffffffc0, !P0 ;  /* 0xffffffc0f7f77807 */ /* 0x000fe20004000000 */
[C---:B------:R-:W-:Y:S01]  /*36a0*/  IMAD.IADD R2, R200.reuse, 0x1, R3 ;  /* 0x00000001c8027824 */ /* 0x040fe200078e0203 */
[C---:B------:R-:W-:Y:S01]  /*36b0*/  IADD3 R8, PT, PT, R203.reuse, R3, RZ ;  /* 0x00000003cb087210 */ /* 0x040fe20007ffe0ff */
[----:B------:R-:W-:Y:S01]  /*36c0*/  LDSM.16.M88.4 R96, [R203] ;  /* 0x00000000cb60783b */ /* 0x000fe20000000200 */
[----:B------:R-:W-:Y:S01]  /*36d0*/  IADD3 R88, PT, PT, R203, R247, RZ ;  /* 0x000000f7cb587210 */ /* 0x000fe20007ffe0ff */
[----:B------:R-:W-:-:S02]  /*36e0*/  IMAD.IADD R200, R200, 0x1, R247 ;  /* 0x00000001c8c87824 */ /* 0x000fc400078e02f7 */
[----:B------:R-:W3:Y:S04]  /*36f0*/  LDSM.16.M88.4 R160, [R208+UR5+0x4000] ;  /* 0x00400005d0a0783b */ /* 0x000ee80008000200 */
[----:B------:R-:W-:Y:S04]  /*3700*/  LDSM.16.M88.4 R100, [R203+0x2000] ;  /* 0x00200000cb64783b */ /* 0x000fe80000000200 */
[----:B--2---:R-:W2:Y:S04]  /*3710*/  LDSM.16.M88.4 R12, [R208+UR5+0x7800] ;  /* 0x00780005d00c783b */ /* 0x004ea80008000200 */
[----:B------:R-:W-:Y:S04]  /*3720*/  LDSM.16.M88.4 R196, [R8] ;  /* 0x0000000008c4783b */ /* 0x000fe80000000200 */
[----:B------:R-:W4:Y:S04]  /*3730*/  LDSM.16.M88.4 R204, [R2+0x4000] ;  /* 0x0040000002cc783b */ /* 0x000f280000000200 */
[----:B------:R-:W-:Y:S04]  /*3740*/  LDSM.16.M88.4 R84, [R200+0x4000] ;  /* 0x00400000c854783b */ /* 0x000fe80000000200 */
[----:B------:R-:W5:Y:S04]  /*3750*/  LDSM.16.M88.4 R92, [R88] ;  /* 0x00000000585c783b */ /* 0x000f680000000200 */
[----:B------:R-:W-:Y:S04]  /*3760*/  LDSM.16.M88.4 R188, [R2+0x4800] ;  /* 0x0048000002bc783b */ /* 0x000fe80000000200 */
[----:B------:R-:W-:Y:S04]  /*3770*/  LDSM.16.M88.4 R184, [R2+0x5000] ;  /* 0x0050000002b8783b */ /* 0x000fe80000000200 */
[----:B------:R-:W-:Y:S01]  /*3780*/  LDSM.16.M88.4 R180, [R2+0x5800] ;  /* 0x0058000002b4783b */ /* 0x000fe20000000200 */
[----:B---3--:R-:W-:Y:S03]  /*3790*/  HMMA.16816.F32 R4, R96, R160, RZ ;  /* 0x000000a06004723c */ /* 0x008fe600000018ff */
[----:B------:R-:W-:Y:S04]  /*37a0*/  LDSM.16.M88.4 R176, [R2+0x6000] ;  /* 0x0060000002b0783b */ /* 0x000fe80000000200 */
[----:B------:R-:W-:Y:S01]  /*37b0*/  LDSM.16.M88.4 R172, [R2+0x6800] ;  /* 0x0068000002ac783b */ /* 0x000fe20000000200 */
[-C--:B--2---:R-:W-:Y:S03]  /*37c0*/  HMMA.16816.F32 R20, R100, R12.reuse, RZ ;  /* 0x0000000c6414723c */ /* 0x084fe600000018ff */
[----:B------:R-:W-:Y:S04]  /*37d0*/  LDSM.16.M88.4 R168, [R2+0x7000] ;  /* 0x0070000002a8783b */ /* 0x000fe80000000200 */
[----:B------:R2:W-:Y:S01]  /*37e0*/  LDSM.16.M88.4 R164, [R2+0x7800] ;  /* 0x0078000002a4783b */ /* 0x0005e20000000200 */
[----:B------:R-:W-:Y:S01]  /*37f0*/  HMMA.16816.F32 R108, R96, R12, RZ ;  /* 0x0000000c606c723c */ /* 0x000fe200000018ff */
[----:B------:R-:W-:-:S02]  /*3800*/  IADD3 R12, PT, PT, R3, R88, RZ ;  /* 0x00000058030c7210 */ /* 0x000fc40007ffe0ff */
[----:B------:R-:W3:Y:S04]  /*3810*/  LDSM.16.M88.4 R136, [R208+UR5+0x5800] ;  /* 0x00580005d088783b */ /* 0x000ee80008000200 */
[----:B------:R-:W1:Y:S01]  /*3820*/  LDSM.16.M88.4 R128, [R208+UR5+0x6000] ;  /* 0x00600005d080783b */ /* 0x000e620008000200 */
[----:B----4-:R-:W-:Y:S03]  /*3830*/  HMMA.16816.F32 R4, R196, R204, R4 ;  /* 0x000000ccc404723c */ /* 0x010fe60000001804 */
[----:B------:R-:W-:Y:S04]  /*3840*/  LDSM.16.M88.4 R192, [R8+0x2000] ;  /* 0x0020000008c0783b */ /* 0x000fe80000000200 */
[----:B------:R-:W-:Y:S01]  /*3850*/  LDSM.16.M88.4 R16, [R12] ;  /* 0x000000000c10783b */ /* 0x000fe20000000200 */
[----:B------:R-:W-:Y:S03]  /*3860*/  HMMA.16816.F32 R80, R100, R160, RZ ;  /* 0x000000a06450723c */ /* 0x000fe600000018ff */
[----:B------:R-:W-:Y:S01]  /*3870*/  LDSM.16.M88.4 R152, [R208+UR5+0x4800] ;  /* 0x00480005d098783b */ /* 0x000fe20008000200 */
[----:B--2---:R-:W-:-:S03]  /*3880*/  IMAD.IADD R2, R3, 0x1, R200 ;  /* 0x0000000103027824 */ /* 0x004fc600078e02c8 */
[----:B------:R-:W-:Y:S01]  /*3890*/  LDSM.16.M88.4 R144, [R208+UR5+0x5000] ;  /* 0x00500005d090783b */ /* 0x000fe20008000200 */
[----:B------:R-:W-:Y:S03]  /*38a0*/  HMMA.16816.F32 R76, R100, R162, RZ ;  /* 0x000000a2644c723c */ /* 0x000fe600000018ff */
[----:B------:R-:W2:Y:S04]  /*38b0*/  LDSM.16.M88.4 R8, [R2+0x4000] ;  /* 0x004000000208783b */ /* 0x000ea80000000200 */
[----:B------:R-:W4:Y:S01]  /*38c0*/  LDSM.16.M88.4 R120, [R208+UR5+0x6800] ;  /* 0x00680005d078783b */ /* 0x000f220008000200 */
[----:B-----5:R-:W-:Y:S03]  /*38d0*/  HMMA.16816.F32 R4, R92, R84, R4 ;  /* 0x000000545c04723c */ /* 0x020fe60000001804 */
[----:B------:R-:W5:Y:S04]  /*38e0*/  LDSM.16.M88.4 R112, [R208+UR5+0x7000] ;  /* 0x00700005d070783b */ /* 0x000f680008000200 */
[----:B------:R-:W5:Y:S01]  /*38f0*/  LDSM.16.M88.4 R88, [R88+0x2000] ;  /* 0x002000005858783b */ /* 0x000f620000000200 */
[----:B------:R-:W-:Y:S03]  /*3900*/  HMMA.16816.F32 R160, R96, R162, RZ ;  /* 0x000000a260a0723c */ /* 0x000fe600000018ff */
[----:B------:R-:W0:Y:S05]  /*3910*/  LDGDEPBAR ;  /* 0x00000000000079af */ /* 0x000e2a0000000000 */
[C---:B---3--:R-:W-:Y:S08]  /*3920*/  HMMA.16816.F32 R52, R100.reuse, R136, RZ ;  /* 0x000000886434723c */ /* 0x048ff000000018ff */
[----:B-1----:R-:W-:Y:S08]  /*3930*/  HMMA.16816.F32 R44, R100, R128, RZ ;  /* 0x00000080642c723c */ /* 0x002ff000000018ff */
[C---:B------:R-:W-:Y:S08]  /*3940*/  HMMA.16816.F32 R140, R96.reuse, R136, RZ ;  /* 0x00000088608c723c */ /* 0x040ff000000018ff */
[----:B------:R-:W-:Y:S08]  /*3950*/  HMMA.16816.F32 R132, R96, R128, RZ ;  /* 0x000000806084723c */ /* 0x000ff000000018ff */
[----:B--2---:R-:W-:Y:S08]  /*3960*/  HMMA.16816.F32 R4, R16, R8, R4 ;  /* 0x000000081004723c */ /* 0x004ff00000001804 */
[C---:B------:R-:W-:Y:S08]  /*3970*/  HMMA.16816.F32 R52, R192.reuse, R180, R52 ;  /* 0x000000b4c034723c */ /* 0x040ff00000001834 */
[----:B------:R-:W-:Y:S03]  /*3980*/  HMMA.16816.F32 R44, R192, R176, R44 ;  /* 0x000000b0c02c723c */ /* 0x000fe6000000182c */
[----:B------:R-:W-:-:S05]  /*3990*/  FMUL.FTZ R68, R6, UR26 ;  /* 0x0000001a06447c20 */ /* 0x000fca0008410000 */
[C---:B------:R-:W-:Y:S01]  /*39a0*/  HMMA.16816.F32 R140, R196.reuse, R180, R140 ;  /* 0x000000b4c48c723c */ /* 0x040fe2000000188c */
[----:B------:R-:W-:Y:S01]  /*39b0*/  FMUL.FTZ R180, R4, UR26 ;  /* 0x0000001a04b47c20 */ /* 0x000fe20008410000 */
[----:B------:R-:W-:Y:S01]  /*39c0*/  FMUL.FTZ R181, R5, UR26 ;  /* 0x0000001a05b57c20 */ /* 0x000fe20008410000 */
[----:B------:R-:W1:Y:S05]  /*39d0*/  MUFU.TANH R68, R68 ;  /* 0x0000004400447308 */ /* 0x000e6a0000002400 */
[----:B------:R-:W-:Y:S01]  /*39e0*/  HMMA.16816.F32 R132, R196, R176, R132 ;  /* 0x000000b0c484723c */ /* 0x000fe20000001884 */
[----:B------:R-:W-:Y:S02]  /*39f0*/  FMUL.FTZ R176, R7, UR26 ;  /* 0x0000001a07b07c20 */ /* 0x000fe40008410000 */
[----:B------:R-:W2:Y:S01]  /*3a00*/  LDSM.16.M88.4 R4, [R200+0x4800] ;  /* 0x00480000c804783b */ /* 0x000ea20000000200 */
[----:B------:R-:W3:Y:S04]  /*3a10*/  MUFU.TANH R180, R180 ;  /* 0x000000b400b47308 */ /* 0x000ee80000002400 */
[C---:B------:R-:W-:Y:S04]  /*3a20*/  HMMA.16816.F32 R80, R192.reuse, R204, R80 ;  /* 0x000000ccc050723c */ /* 0x040fe80000001850 */
[----:B------:R-:W1:Y:S04]  /*3a30*/  MUFU.TANH R181, R181 ;  /* 0x000000b500b57308 */ /* 0x000e680000002400 */
[-C--:B------:R-:W-:Y:S04]  /*3a40*/  HMMA.16816.F32 R76, R192, R206.reuse, R76 ;  /* 0x000000cec04c723c */ /* 0x080fe8000000184c */
[----:B------:R-:W1:Y:S04]  /*3a50*/  MUFU.TANH R176, R176 ;  /* 0x000000b000b07308 */ /* 0x000e680000002400 */
[----:B------:R-:W-:Y:S08]  /*3a60*/  HMMA.16816.F32 R160, R196, R206, R160 ;  /* 0x000000cec4a0723c */ /* 0x000ff000000018a0 */
[C---:B------:R-:W-:Y:S08]  /*3a70*/  HMMA.16816.F32 R72, R100.reuse, R152, RZ ;  /* 0x000000986448723c */ /* 0x040ff000000018ff */
[C---:B------:R-:W-:Y:S08]  /*3a80*/  HMMA.16816.F32 R60, R100.reuse, R144, RZ ;  /* 0x00000090643c723c */ /* 0x040ff000000018ff */
[C---:B----4-:R-:W-:Y:S08]  /*3a90*/  HMMA.16816.F32 R36, R100.reuse, R120, RZ ;  /* 0x000000786424723c */ /* 0x050ff000000018ff */
[C---:B-----5:R-:W-:Y:S08]  /*3aa0*/  HMMA.16816.F32 R28, R100.reuse, R112, RZ ;  /* 0x00000070641c723c */ /* 0x060ff000000018ff */
        /* <DEDUP_REMOVED lines=16> */
[-C--:B------:R-:W-:Y:S08]  /*3bb0*/  HMMA.16816.F32 R100, R100, R14.reuse, RZ ;  /* 0x0000000e6464723c */ /* 0x080ff000000018ff */
[----:B------:R-:W-:Y:S01]  /*3bc0*/  HMMA.16816.F32 R96, R96, R14, RZ ;  /* 0x0000000e6060723c */ /* 0x000fe200000018ff */
[----:B------:R-:W4:Y:S07]  /*3bd0*/  LDSM.16.M88.4 R12, [R12+0x2000] ;  /* 0x002000000c0c783b */ /* 0x000f2e0000000200 */
[----:B------:R-:W-:Y:S08]  /*3be0*/  HMMA.16816.F32 R80, R88, R84, R80 ;  /* 0x000000545850723c */ /* 0x000ff00000001850 */
[-C--:B------:R-:W-:Y:S08]  /*3bf0*/  HMMA.16816.F32 R160, R92, R86.reuse, R160 ;  /* 0x000000565ca0723c */ /* 0x080ff000000018a0 */
[----:B------:R-:W-:Y:S01]  /*3c00*/  HMMA.16816.F32 R76, R88, R86, R76 ;  /* 0x00000056584c723c */ /* 0x000fe2000000184c */
[----:B------:R-:W5:Y:S07]  /*3c10*/  LDSM.16.M88.4 R84, [R2+0x4800] ;  /* 0x004800000254783b */ /* 0x000f6e0000000200 */
[-C--:B------:R-:W-:Y:S08]  /*3c20*/  HMMA.16816.F32 R72, R192, R188.reuse, R72 ;  /* 0x000000bcc048723c */ /* 0x080ff00000001848 */
[----:B------:R-:W-:Y:S08]  /*3c30*/  HMMA.16816.F32 R156, R196, R188, R156 ;  /* 0x000000bcc49c723c */ /* 0x000ff0000000189c */
[----:B------:R-:W-:Y:S08]  /*3c40*/  HMMA.16816.F32 R64, R192, R190, R64 ;  /* 0x000000bec040723c */ /* 0x000ff00000001840 */
[----:B--2---:R-:W-:Y:S08]  /*3c50*/  HMMA.16816.F32 R72, R88, R4, R72 ;  /* 0x000000045848723c */ /* 0x004ff00000001848 */
[----:B----4-:R-:W-:Y:S08]  /*3c60*/  HMMA.16816.F32 R80, R12, R8, R80 ;  /* 0x000000080c50723c */ /* 0x010ff00000001850 */
[-C--:B------:R-:W-:Y:S08]  /*3c70*/  HMMA.16816.F32 R160, R16, R10.reuse, R160 ;  /* 0x0000000a10a0723c */ /* 0x080ff000000018a0 */
[----:B------:R-:W-:Y:S01]  /*3c80*/  HMMA.16816.F32 R76, R12, R10, R76 ;  /* 0x0000000a0c4c723c */ /* 0x000fe2000000184c */
[----:B------:R-:W2:Y:S02]  /*3c90*/  LDSM.16.M88.4 R8, [R200+0x5000] ;  /* 0x00500000c808783b */ /* 0x000ea40000000200 */
[----:B------:R-:W-:Y:S01]  /*3ca0*/  FMUL.FTZ R80, R80, UR26 ;  /* 0x0000001a50507c20 */ /* 0x000fe20008410000 */
[----:B------:R-:W-:Y:S01]  /*3cb0*/  FMUL.FTZ R81, R81, UR26 ;  /* 0x0000001a51517c20 */ /* 0x000fe20008410000 */
[----:B------:R-:W-:Y:S01]  /*3cc0*/  FMUL.FTZ R82, R82, UR26 ;  /* 0x0000001a52527c20 */ /* 0x000fe20008410000 */
[----:B------:R-:W-:Y:S01]  /*3cd0*/  FMUL.FTZ R83, R83, UR26 ;  /* 0x0000001a53537c20 */ /* 0x000fe20008410000 */
[----:B------:R-:W4:Y:S01]  /*3ce0*/  MUFU.TANH R177, R80 ;  /* 0x0000005000b17308 */ /* 0x000f220000002400 */
[----:B------:R-:W-:Y:S08]  /*3cf0*/  HMMA.16816.F32 R152, R196, R190, R152 ;  /* 0x000000bec498723c */ /* 0x000ff00000001898 */
[----:B------:R-:W-:Y:S03]  /*3d00*/  HMMA.16816.F32 R156, R92, R4, R156 ;  /* 0x000000045c9c723c */ /* 0x000fe6000000189c */
[----:B------:R-:W-:Y:S01]  /*3d10*/  FMUL.FTZ R76, R76, UR26 ;  /* 0x0000001a4c4c7c20 */ /* 0x000fe20008410000 */
[----:B------:R-:W-:Y:S01]  /*3d20*/  FMUL.FTZ R77, R77, UR26 ;  /* 0x0000001a4d4d7c20 */ /* 0x000fe20008410000 */
[----:B------:R-:W-:Y:S01]  /*3d30*/  FMUL.FTZ R78, R78, UR26 ;  /* 0x0000001a4e4e7c20 */ /* 0x000fe20008410000 */
[----:B------:R-:W-:-:S02]  /*3d40*/  FMUL.FTZ R79, R79, UR26 ;  /* 0x0000001a4f4f7c20 */ /* 0x000fc40008410000 */
[----:B-----5:R-:W-:Y:S08]  /*3d50*/  HMMA.16816.F32 R72, R12, R84, R72 ;  /* 0x000000540c48723c */ /* 0x020ff00000001848 */
[-C--:B------:R-:W-:Y:S08]  /*3d60*/  HMMA.16816.F32 R152, R92, R6.reuse, R152 ;  /* 0x000000065c98723c */ /* 0x080ff00000001898 */
[----:B------:R-:W-:Y:S01]  /*3d70*/  HMMA.16816.F32 R64, R88, R6, R64 ;  /* 0x000000065840723c */ /* 0x000fe20000001840 */
[----:B------:R-:W5:Y:S02]  /*3d80*/  LDSM.16.M88.4 R4, [R2+0x5000] ;  /* 0x005000000204783b */ /* 0x000f640000000200 */
[----:B------:R-:W-:Y:S01]  /*3d90*/  FMUL.FTZ R72, R72, UR26 ;  /* 0x0000001a48487c20 */ /* 0x000fe20008410000 */
[----:B------:R-:W-:Y:S01]  /*3da0*/  FMUL.FTZ R73, R73, UR26 ;  /* 0x0000001a49497c20 */ /* 0x000fe20008410000 */
[----:B------:R-:W-:-:S03]  /*3db0*/  FMUL.FTZ R74, R74, UR26 ;  /* 0x0000001a4a4a7c20 */ /* 0x000fc60008410000 */
[C---:B------:R-:W-:Y:S08]  /*3dc0*/  HMMA.16816.F32 R60, R192.reuse, R184, R60 ;  /* 0x000000b8c03c723c */ /* 0x040ff0000000183c */
[----:B------:R-:W-:Y:S08]  /*3dd0*/  HMMA.16816.F32 R56, R192, R186, R56 ;  /* 0x000000bac038723c */ /* 0x000ff00000001838 */
[----:B------:R-:W-:Y:S01]  /*3de0*/  HMMA.16816.F32 R148, R196, R184, R148 ;  /* 0x000000b8c494723c */ /* 0x000fe20000001894 */
[----:B------:R-:W1:Y:S07]  /*3df0*/  MUFU.TANH R184, R81 ;  /* 0x0000005100b87308 */ /* 0x000e6e0000002400 */
[----:B------:R-:W-:Y:S08]  /*3e00*/  HMMA.16816.F32 R156, R16, R84, R156 ;  /* 0x00000054109c723c */ /* 0x000ff0000000189c */
[----:B------:R-:W-:Y:S08]  /*3e10*/  HMMA.16816.F32 R144, R196, R186, R144 ;  /* 0x000000bac490723c */ /* 0x000ff00000001890 */
[----:B------:R-:W-:Y:S03]  /*3e20*/  HMMA.16816.F32 R48, R192, R182, R48 ;  /* 0x000000b6c030723c */ /* 0x000fe60000001830 */
[----:B------:R-:W-:Y:S01]  /*3e30*/  FMUL.FTZ R84, R158, UR26 ;  /* 0x0000001a9e547c20 */ /* 0x000fe20008410000 */
[----:B------:R-:W-:Y:S01]  /*3e40*/  FMUL.FTZ R85, R159, UR26 ;  /* 0x0000001a9f557c20 */ /* 0x000fe20008410000 */
[----:B------:R-:W1:Y:S01]  /*3e50*/  MUFU.TANH R158, R73 ;  /* 0x00000049009e7308 */ /* 0x000e620000002400 */
[----:B------:R-:W-:-:S02]  /*3e60*/  FMUL.FTZ R156, R156, UR26 ;  /* 0x0000001a9c9c7c20 */ /* 0x000fc40008410000 */
[----:B------:R-:W-:Y:S01]  /*3e70*/  HMMA.16816.F32 R136, R196, R182, R136 ;  /* 0x000000b6c488723c */ /* 0x000fe20000001888 */
[----:B------:R-:W-:-:S04]  /*3e80*/  FMUL.FTZ R182, R157, UR26 ;  /* 0x0000001a9db67c20 */ /* 0x000fc80008410000 */
[----:B------:R-:W1:Y:S03]  /*3e90*/  MUFU.TANH R157, R72 ;  /* 0x00000048009d7308 */ /* 0x000e660000002400 */
[-C--:B------:R-:W-:Y:S05]  /*3ea0*/  HMMA.16816.F32 R32, R192, R174.reuse, R32 ;  /* 0x000000aec020723c */ /* 0x080fea0000001820 */
[----:B------:R3:W1:Y:S03]  /*3eb0*/  MUFU.TANH R159, R74 ;  /* 0x0000004a009f7308 */ /* 0x0006660000002400 */
[----:B------:R-:W-:Y:S01]  /*3ec0*/  HMMA.16816.F32 R120, R196, R174, R120 ;  /* 0x000000aec478723c */ /* 0x000fe20000001878 */
[----:B------:R-:W-:-:S04]  /*3ed0*/  FMUL.FTZ R174, R75, UR26 ;  /* 0x0000001a4bae7c20 */ /* 0x000fc80008410000 */
[----:B------:R-:W1:Y:S03]  /*3ee0*/  MUFU.TANH R156, R156 ;  /* 0x0000009c009c7308 */ /* 0x000e660000002400 */
[-C--:B--2---:R-:W-:Y:S05]  /*3ef0*/  HMMA.16816.F32 R148, R92, R8.reuse, R148 ;  /* 0x000000085c94723c */ /* 0x084fea0000001894 */
[----:B------:R-:W2:Y:S01]  /*3f00*/  MUFU.TANH R182, R182 ;  /* 0x000000b600b67308 */ /* 0x000ea20000002400 */
[----:B---3--:R-:W3:Y:S02]  /*3f10*/  LDSM.16.M88.4 R72, [R200+0x5800] ;  /* 0x00580000c848783b */ /* 0x008ee40000000200 */
[C---:B------:R-:W-:Y:S05]  /*3f20*/  HMMA.16816.F32 R60, R88.reuse, R8, R60 ;  /* 0x00000008583c723c */ /* 0x040fea000000183c */
[----:B------:R-:W1:Y:S03]  /*3f30*/  MUFU.TANH R84, R84 ;  /* 0x0000005400547308 */ /* 0x000e660000002400 */
[-C--:B------:R-:W-:Y:S05]  /*3f40*/  HMMA.16816.F32 R56, R88, R10.reuse, R56 ;  /* 0x0000000a5838723c */ /* 0x080fea0000001838 */
[----:B------:R-:W1:Y:S03]  /*3f50*/  MUFU.TANH R85, R85 ;  /* 0x0000005500557308 */ /* 0x000e660000002400 */
[----:B------:R-:W-:Y:S01]  /*3f60*/  HMMA.16816.F32 R144, R92, R10, R144 ;  /* 0x0000000a5c90723c */ /* 0x000fe20000001890 */
[----:B------:R-:W4:Y:S04]  /*3f70*/  LDSM.16.M88.4 R8, [R200+0x6800] ;  /* 0x00680000c808783b */ /* 0x000f280000000200 */
[----:B------:R-:W1:Y:S03]  /*3f80*/  MUFU.TANH R174, R174 ;  /* 0x000000ae00ae7308 */ /* 0x000e660000002400 */
[----:B------:R-:W-:Y:S08]  /*3f90*/  HMMA.16816.F32 R64, R12, R86, R64 ;  /* 0x000000560c40723c */ /* 0x000ff00000001840 */
[-C--:B------:R-:W-:Y:S08]  /*3fa0*/  HMMA.16816.F32 R28, R192, R168.reuse, R28 ;  /* 0x000000a8c01c723c */ /* 0x080ff0000000181c */
[----:B------:R-:W-:Y:S01]  /*3fb0*/  HMMA.16816.F32 R116, R196, R168, R116 ;  /* 0x000000a8c474723c */ /* 0x000fe20000001874 */
[----:B------:R-:W-:Y:S01]  /*3fc0*/  FMUL.FTZ R168, R160, UR26 ;  /* 0x0000001aa0a87c20 */ /* 0x000fe20008410000 */
[----:B------:R-:W-:Y:S01]  /*3fd0*/  FMUL.FTZ R169, R161, UR26 ;  /* 0x0000001aa1a97c20 */ /* 0x000fe20008410000 */
[----:B------:R-:W-:Y:S01]  /*3fe0*/  FMUL.FTZ R160, R162, UR26 ;  /* 0x0000001aa2a07c20 */ /* 0x000fe20008410000 */
[----:B------:R-:W-:Y:S01]  /*3ff0*/  FMUL.FTZ R161, R163, UR26 ;  /* 0x0000001aa3a17c20 */ /* 0x000fe20008410000 */
[----:B------:R-:W1:Y:S01]  /*4000*/  MUFU.TANH R162, R76 ;  /* 0x0000004c00a27308 */ /* 0x000e620000002400 */
[----:B------:R-:W-:Y:S01]  /*4010*/  FMUL.FTZ R64, R64, UR26 ;  /* 0x0000001a40407c20 */ /* 0x000fe20008410000 */
[----:B------:R-:W-:Y:S01]  /*4020*/  FMUL.FTZ R65, R65, UR26 ;  /* 0x0000001a41417c20 */ /* 0x000fe20008410000 */
[----:B------:R-:W-:Y:S05]  /*4030*/  HMMA.16816.F32 R152, R16, R86, R152 ;  /* 0x000000561098723c */ /* 0x000fea0000001898 */
[----:B------:R-:W1:Y:S03]  /*4040*/  MUFU.TANH R163, R77 ;  /* 0x0000004d00a37308 */ /* 0x000e660000002400 */
[-C--:B------:R-:W-:Y:S05]  /*4050*/  HMMA.16816.F32 R20, R192, R164.reuse, R20 ;  /* 0x000000a4c014723c */ /* 0x080fea0000001814 */
[----:B------:R-:W1:Y:S03]  /*4060*/  MUFU.TANH R168, R168 ;  /* 0x000000a800a87308 */ /* 0x000e660000002400 */
[----:B------:R-:W-:Y:S03]  /*4070*/  HMMA.16816.F32 R108, R196, R164, R108 ;  /* 0x000000a4c46c723c */ /* 0x000fe6000000186c */
[----:B------:R-:W-:Y:S01]  /*4080*/  FMUL.FTZ R86, R154, UR26 ;  /* 0x0000001a9a567c20 */ /* 0x000fe20008410000 */
[----:B------:R-:W-:Y:S01]  /*4090*/  FMUL.FTZ R87, R155, UR26 ;  /* 0x0000001a9b577c20 */ /* 0x000fe20008410000 */
[----:B------:R-:W1:Y:S01]  /*40a0*/  MUFU.TANH R164, R78 ;  /* 0x0000004e00a47308 */ /* 0x000e620000002400 */
[----:B------:R-:W-:Y:S01]  /*40b0*/  FMUL.FTZ R155, R66, UR26 ;  /* 0x0000001a429b7c20 */ /* 0x000fe20008410000 */
[----:B------:R-:W-:Y:S01]  /*40c0*/  FMUL.FTZ R152, R152, UR26 ;  /* 0x0000001a98987c20 */ /* 0x000fe20008410000 */
[-C--:B-----5:R-:W-:Y:S05]  /*40d0*/  HMMA.16816.F32 R148, R16, R4.reuse, R148 ;  /* 0x000000041094723c */ /* 0x0a0fea0000001894 */
[----:B------:R5:W1:Y:S03]  /*40e0*/  MUFU.TANH R165, R79 ;  /* 0x0000004f00a57308 */ /* 0x000a660000002400 */
[C---:B------:R-:W-:Y:S05]  /*40f0*/  HMMA.16816.F32 R60, R12.reuse, R4, R60 ;  /* 0x000000040c3c723c */ /* 0x040fea000000183c */
[----:B------:R-:W1:Y:S03]  /*4100*/  MUFU.TANH R154, R65 ;  /* 0x00000041009a7308 */ /* 0x000e660000002400 */
[-C--:B------:R-:W-:Y:S03]  /*4110*/  HMMA.16816.F32 R56, R12, R6.reuse, R56 ;  /* 0x000000060c38723c */ /* 0x080fe60000001838 */
[----:B------:R-:W-:Y:S01]  /*4120*/  FMUL.FTZ R151, R151, UR26 ;  /* 0x0000001a97977c20 */ /* 0x000fe20008410000 */
[----:B------:R-:W-:Y:S01]  /*4130*/  FMUL.FTZ R148, R148, UR26 ;  /* 0x0000001a94947c20 */ /* 0x000fe20008410000 */
[----:B------:R-:W-:Y:S01]  /*4140*/  FMUL.FTZ R149, R149, UR26 ;  /* 0x0000001a95957c20 */ /* 0x000fe20008410000 */
[----:B------:R-:W-:Y:S01]  /*4150*/  FMUL.FTZ R150, R150, UR26 ;  /* 0x0000001a96967c20 */ /* 0x000fe20008410000 */
[----:B-----5:R-:W-:Y:S01]  /*4160*/  LDSM.16.M88.4 R76, [R200+0x6000] ;  /* 0x00600000c84c783b */ /* 0x020fe20000000200 */
[----:B------:R-:W-:Y:S01]  /*4170*/  HMMA.16816.F32 R144, R16, R6, R144 ;  /* 0x000000061090723c */ /* 0x000fe20000001890 */
[----:B------:R5:W1:Y:S02]  /*4180*/  MUFU.TANH R249, R151 ;  /* 0x0000009700f97308 */ /* 0x000a640000002400 */
[----:B------:R-:W2:Y:S01]  /*4190*/  LDSM.16.M88.4 R4, [R2+0x5800] ;  /* 0x005800000204783b */ /* 0x000ea20000000200 */
[----:B------:R-:W-:Y:S01]  /*41a0*/  FMUL.FTZ R61, R61, UR26 ;  /* 0x0000001a3d3d7c20 */ /* 0x000fe20008410000 */
[----:B------:R-:W-:Y:S01]  /*41b0*/  FMUL.FTZ R60, R60, UR26 ;  /* 0x0000001a3c3c7c20 */ /* 0x000fe20008410000 */
[----:B------:R-:W-:Y:S01]  /*41c0*/  FMUL.FTZ R62, R62, UR26 ;  /* 0x0000001a3e3e7c20 */ /* 0x000fe20008410000 */
[----:B------:R-:W-:Y:S01]  /*41d0*/  FMUL.FTZ R63, R63, UR26 ;  /* 0x0000001a3f3f7c20 */ /* 0x000fe20008410000 */
[----:B------:R-:W-:Y:S01]  /*41e0*/  HMMA.16816.F32 R36, R192, R172, R36 ;  /* 0x000000acc024723c */ /* 0x000fe20000001824 */
[----:B------:R-:W1:Y:S02]  /*41f0*/  MUFU.TANH R251, R150 ;  /* 0x0000009600fb7308 */ /* 0x000e640000002400 */
[----:B------:R-:W-:Y:S01]  /*4200*/  FMUL.FTZ R56, R56, UR26 ;  /* 0x0000001a38387c20 */ /* 0x000fe20008410000 */
[----:B------:R-:W-:Y:S01]  /*4210*/  FMUL.FTZ R57, R57, UR26 ;  /* 0x0000001a39397c20 */ /* 0x000fe20008410000 */
[----:B------:R-:W-:Y:S01]  /*4220*/  FMUL.FTZ R58, R58, UR26 ;  /* 0x0000001a3a3a7c20 */ /* 0x000fe20008410000 */
[----:B------:R-:W-:-:S02]  /*4230*/  FMUL.FTZ R59, R59, UR26 ;  /* 0x0000001a3b3b7c20 */ /* 0x000fc40008410000 */
[----:B------:R-:W-:Y:S01]  /*4240*/  HMMA.16816.F32 R124, R196, R172, R124 ;  /* 0x000000acc47c723c */ /* 0x000fe2000000187c */
[----:B------:R-:W1:Y:S02]  /*4250*/  MUFU.TANH R172, R82 ;  /* 0x0000005200ac7308 */ /* 0x000e640000002400 */
[----:B-----5:R-:W-:-:S05]  /*4260*/  FMUL.FTZ R151, R145, UR26 ;  /* 0x0000001a91977c20 */ /* 0x020fca0008410000 */
[-C--:B------:R-:W-:Y:S01]  /*4270*/  HMMA.16816.F32 R24, R192, R170.reuse, R24 ;  /* 0x000000aac018723c */ /* 0x080fe20000001818 */
[----:B------:R5:W1:Y:S07]  /*4280*/  MUFU.TANH R173, R83 ;  /* 0x0000005300ad7308 */ /* 0x000a6e0000002400 */
[----:B------:R-:W-:Y:S01]  /*4290*/  HMMA.16816.F32 R112, R196, R170, R112 ;  /* 0x000000aac470723c */ /* 0x000fe20000001870 */
[----:B------:R-:W-:Y:S01]  /*42a0*/  FMUL.FTZ R170, R153, UR26 ;  /* 0x0000001a99aa7c20 */ /* 0x000fe20008410000 */
[----:B------:R-:W1:Y:S06]  /*42b0*/  MUFU.TANH R145, R56 ;  /* 0x0000003800917308 */ /* 0x000e6c0000002400 */
[-C--:B------:R-:W-:Y:S02]  /*42c0*/  HMMA.16816.F32 R100, R192, R166.reuse, R100 ;  /* 0x000000a6c064723c */ /* 0x080fe40000001864 */
[----:B------:R4:W1:Y:S01]  /*42d0*/  MUFU.TANH R153, R64 ;  /* 0x0000004000997308 */ /* 0x0008620000002400 */
[----:B-----5:R-:W-:Y:S05]  /*42e0*/  LDSM.16.M88.4 R80, [R200+0x7800] ;  /* 0x00780000c850783b */ /* 0x020fea0000000200 */
[----:B------:R-:W-:Y:S01]  /*42f0*/  HMMA.16816.F32 R96, R196, R166, R96 ;  /* 0x000000a6c460723c */ /* 0x000fe20000001860 */
[----:B------:R-:W-:Y:S01]  /*4300*/  FMUL.FTZ R166, R67, UR26 ;  /* 0x0000001a43a67c20 */ /* 0x000fe20008410000 */
[----:B------:R-:W1:Y:S06]  /*4310*/  MUFU.TANH R169, R169 ;  /* 0x000000a900a97308 */ /* 0x000e6c0000002400 */
[C---:B---3--:R-:W-:Y:S02]  /*4320*/  HMMA.16816.F32 R52, R88.reuse, R72, R52 ;  /* 0x000000485834723c */ /* 0x048fe40000001834 */
[----:B------:R-:W3:Y:S01]  /*4330*/  MUFU.TANH R160, R160 ;  /* 0x000000a000a07308 */ /* 0x000ee20000002400 */
[----:B----4-:R-:W4:Y:S05]  /*4340*/  LDSM.16.M88.4 R64, [R200+0x7000] ;  /* 0x00700000c840783b */ /* 0x010f2a0000000200 */
[C---:B------:R-:W-:Y:S02]  /*4350*/  HMMA.16816.F32 R36, R88.reuse, R8, R36 ;  /* 0x000000085824723c */ /* 0x040fe40000001824 */
[----:B------:R-:W1:Y:S06]  /*4360*/  MUFU.TANH R161, R161 ;  /* 0x000000a100a17308 */ /* 0x000e6c0000002400 */
[----:B------:R-:W-:Y:S02]  /*4370*/  HMMA.16816.F32 R32, R88, R10, R32 ;  /* 0x0000000a5820723c */ /* 0x000fe40000001820 */
[----:B------:R-:W1:Y:S06]  /*4380*/  MUFU.TANH R152, R152 ;  /* 0x0000009800987308 */ /* 0x000e6c0000002400 */
[C---:B------:R-:W-:Y:S02]  /*4390*/  HMMA.16816.F32 R124, R92.reuse, R8, R124 ;  /* 0x000000085c7c723c */ /* 0x040fe4000000187c */
[----:B------:R-:W1:Y:S06]  /*43a0*/  MUFU.TANH R170, R170 ;  /* 0x000000aa00aa7308 */ /* 0x000e6c0000002400 */
[----:B------:R-:W-:Y:S01]  /*43b0*/  HMMA.16816.F32 R120, R92, R10, R120 ;  /* 0x0000000a5c78723c */ /* 0x000fe20000001878 */
[----:B------:R-:W5:Y:S01]  /*43c0*/  LDSM.16.M88.4 R8, [R2+0x6000] ;  /* 0x006000000208783b */ /* 0x000f620000000200 */
[----:B------:R-:W1:Y:S06]  /*43d0*/  MUFU.TANH R86, R86 ;  /* 0x0000005600567308 */ /* 0x000e6c0000002400 */
[----:B------:R-:W-:Y:S02]  /*43e0*/  HMMA.16816.F32 R40, R192, R178, R40 ;  /* 0x000000b2c028723c */ /* 0x000fe40000001828 */
[----:B------:R-:W1:Y:S06]  /*43f0*/  MUFU.TANH R87, R87 ;  /* 0x0000005700577308 */ /* 0x000e6c0000002400 */
[----:B------:R-:W-:Y:S02]  /*4400*/  HMMA.16816.F32 R48, R88, R74, R48 ;  /* 0x0000004a5830723c */ /* 0x000fe40000001830 */
[----:B------:R-:W1:Y:S06]  /*4410*/  MUFU.TANH R155, R155 ;  /* 0x0000009b009b7308 */ /* 0x000e6c0000002400 */
[C---:B------:R-:W-:Y:S02]  /*4420*/  HMMA.16816.F32 R140, R92.reuse, R72, R140 ;  /* 0x000000485c8c723c */ /* 0x040fe4000000188c */
[----:B------:R3:W1:Y:S06]  /*4430*/  MUFU.TANH R73, R61 ;  /* 0x0000003d00497308 */ /* 0x00066c0000002400 */
[----:B------:R-:W-:Y:S02]  /*4440*/  HMMA.16816.F32 R136, R92, R74, R136 ;  /* 0x0000004a5c88723c */ /* 0x000fe40000001888 */
[----:B------:R4:W1:Y:S06]  /*4450*/  MUFU.TANH R72, R60 ;  /* 0x0000003c00487308 */ /* 0x00086c0000002400 */
[----:B--2---:R-:W-:Y:S02]  /*4460*/  HMMA.16816.F32 R52, R12, R4, R52 ;  /* 0x000000040c34723c */ /* 0x004fe40000001834 */
[----:B------:R-:W2:Y:S01]  /*4470*/  MUFU.TANH R166, R166 ;  /* 0x000000a600a67308 */ /* 0x000ea20000002400 */
[----:B---3--:R-:W-:-:S05]  /*4480*/  FMUL.FTZ R61, R147, UR26 ;  /* 0x0000001a933d7c20 */ /* 0x008fca0008410000 */
[----:B------:R-:W-:Y:S02]  /*4490*/  HMMA.16816.F32 R44, R88, R76, R44 ;  /* 0x0000004c582c723c */ /* 0x000fe4000000182c */
[----:B------:R-:W3:Y:S01]  /*44a0*/  MUFU.TANH R147, R57 ;  /* 0x0000003900937308 */ /* 0x000ee20000002400 */
[----:B----4-:R-:W-:Y:S01]  /*44b0*/  FMUL.FTZ R60, R144, UR26 ;  /* 0x0000001a903c7c20 */ /* 0x010fe20008410000 */
[----:B------:R-:W-:-:S04]  /*44c0*/  FMUL.FTZ R144, R146, UR26 ;  /* 0x0000001a92907c20 */ /* 0x000fc80008410000 */
[----:B------:R-:W-:Y:S02]  /*44d0*/  HMMA.16816.F32 R128, R196, R178, R128 ;  /* 0x000000b2c480723c */ /* 0x000fe40000001880 */
[----:B------:R-:W4:Y:S01]  /*44e0*/  MUFU.TANH R148, R148 ;  /* 0x0000009400947308 */ /* 0x000f220000002400 */
[----:B------:R-:W-:Y:S01]  /*44f0*/  FMUL.FTZ R252, R54, UR26 ;  /* 0x0000001a36fc7c20 */ /* 0x000fe20008410000 */
[----:B------:R-:W-:-:S04]  /*4500*/  FMUL.FTZ R250, R55, UR26 ;  /* 0x0000001a37fa7c20 */ /* 0x000fc80008410000 */
[C---:B------:R-:W-:Y:S02]  /*4510*/  HMMA.16816.F32 R28, R88.reuse, R64, R28 ;  /* 0x00000040581c723c */ /* 0x040fe4000000181c */
[----:B------:R-:W1:Y:S06]  /*4520*/  MUFU.TANH R149, R149 ;  /* 0x0000009500957308 */ /* 0x000e6c0000002400 */
[C---:B------:R-:W-:Y:S02]  /*4530*/  HMMA.16816.F32 R20, R88.reuse, R80, R20 ;  /* 0x000000505814723c */ /* 0x040fe40000001814 */
[----:B------:R-:W1:Y:S06]  /*4540*/  MUFU.TANH R62, R62 ;  /* 0x0000003e003e7308 */ /* 0x000e6c0000002400 */
[C---:B------:R-:W-:Y:S02]  /*4550*/  HMMA.16816.F32 R40, R88.reuse, R78, R40 ;  /* 0x0000004e5828723c */ /* 0x040fe40000001828 */
[----:B------:R-:W1:Y:S06]  /*4560*/  MUFU.TANH R150, R63 ;  /* 0x0000003f00967308 */ /* 0x000e6c0000002400 */
[C---:B------:R-:W-:Y:S02]  /*4570*/  HMMA.16816.F32 R24, R88.reuse, R66, R24 ;  /* 0x000000425818723c */ /* 0x040fe40000001818 */
[----:B------:R-:W1:Y:S06]  /*4580*/  MUFU.TANH R60, R60 ;  /* 0x0000003c003c7308 */ /* 0x000e6c0000002400 */
[----:B------:R-:W-:Y:S02]  /*4590*/  HMMA.16816.F32 R100, R88, R82, R100 ;  /* 0x000000525864723c */ /* 0x000fe40000001864 */
[----:B------:R-:W1:Y:S06]  /*45a0*/  MUFU.TANH R88, R58 ;  /* 0x0000003a00587308 */ /* 0x000e6c0000002400 */
[----:B------:R-:W-:Y:S01]  /*45b0*/  HMMA.16816.F32 R132, R92, R76, R132 ;  /* 0x0000004c5c84723c */ /* 0x000fe20000001884 */
[----:B------:R-:W-:Y:S01]  /*45c0*/  FMUL.FTZ R76, R52, UR26 ;  /* 0x0000001a344c7c20 */ /* 0x000fe20008410000 */
[----:B------:R5:W1:Y:S01]  /*45d0*/  MUFU.TANH R89, R59 ;  /* 0x0000003b00597308 */ /* 0x000a620000002400 */
[----:B------:R-:W-:-:S02]  /*45e0*/  FMUL.FTZ R77, R53, UR26 ;  /* 0x0000001a354d7c20 */ /* 0x000fc40008410000 */
[----:B------:R-:W2:Y:S03]  /*45f0*/  LDSM.16.M88.4 R52, [R2+0x6800] ;  /* 0x006800000234783b */ /* 0x000ea60000000200 */
[----:B------:R-:W-:Y:S02]  /*4600*/  HMMA.16816.F32 R48, R12, R6, R48 ;  /* 0x000000060c30723c */ /* 0x000fe40000001830 */
[----:B------:R-:W1:Y:S06]  /*4610*/  MUFU.TANH R151, R151 ;  /* 0x0000009700977308 */ /* 0x000e6c0000002400 */
[C---:B------:R-:W-:Y:S02]  /*4620*/  HMMA.16816.F32 R140, R16.reuse, R4, R140 ;  /* 0x00000004108c723c */ /* 0x040fe4000000188c */
[----:B------:R-:W1:Y:S01]  /*4630*/  MUFU.TANH R144, R144 ;  /* 0x0000009000907308 */ /* 0x000e620000002400 */
[----:B-----5:R-:W-:Y:S05]  /*4640*/  LDSM.16.M88.4 R56, [R2+0x7800] ;  /* 0x007800000238783b */ /* 0x020fea0000000200 */
[----:B------:R-:W-:Y:S01]  /*4650*/  HMMA.16816.F32 R136, R16, R6, R136 ;  /* 0x000000061088723c */ /* 0x000fe20000001888 */
[----:B------:R5:W3:Y:S01]  /*4660*/  LDSM.16.M88.4 R4, [R2+0x7000] ;  /* 0x007000000204783b */ /* 0x000ae20000000200 */
[----:B------:R-:W-:-:S04]  /*4670*/  DEPBAR.LE SB0, 0x0 ;  /* 0x000080000000791a */ /* 0x000fc80000000000 */
[----:B------:R-:W-:Y:S01]  /*4680*/  FMUL.FTZ R49, R49, UR26 ;  /* 0x0000001a31317c20 */ /* 0x000fe20008410000 */
[----:B------:R-:W-:Y:S01]  /*4690*/  FMUL.FTZ R48, R48, UR26 ;  /* 0x0000001a30307c20 */ /* 0x000fe20008410000 */
[----:B------:R-:W-:Y:S01]  /*46a0*/  HMMA.16816.F32 R44, R12, R8, R44 ;  /* 0x000000080c2c723c */ /* 0x000fe2000000182c */
[----:B------:R-:W-:Y:S01]  /*46b0*/  FMUL.FTZ R50, R50, UR26 ;  /* 0x0000001a32327c20 */ /* 0x000fe20008410000 */
[----:B------:R-:W1:Y:S01]  /*46c0*/  MUFU.TANH R61, R61 ;  /* 0x0000003d003d7308 */ /* 0x000e620000002400 */
[----:B------:R-:W-:Y:S01]  /*46d0*/  FMUL.FTZ R90, R141, UR26 ;  /* 0x0000001a8d5a7c20 */ /* 0x000fe20008410000 */
[----:B------:R-:W-:Y:S01]  /*46e0*/  FMUL.FTZ R140, R140, UR26 ;  /* 0x0000001a8c8c7c20 */ /* 0x000fe20008410000 */
[----:B------:R-:W-:Y:S01]  /*46f0*/  FMUL.FTZ R142, R142, UR26 ;  /* 0x0000001a8e8e7c20 */ /* 0x000fe20008410000 */
[----:B------:R-:W-:Y:S02]  /*4700*/  FMUL.FTZ R143, R143, UR26 ;  /* 0x0000001a8f8f7c20 */ /* 0x000fe40008410000 */
[----:B------:R-:W-:Y:S02]  /*4710*/  HMMA.16816.F32 R128, R92, R78, R128 ;  /* 0x0000004e5c80723c */ /* 0x000fe40000001880 */
[----:B------:R-:W1:Y:S01]  /*4720*/  MUFU.TANH R228, R140 ;  /* 0x0000008c00e47308 */ /* 0x000e620000002400 */
[----:B------:R-:W-:Y:S01]  /*4730*/  FMUL.FTZ R78, R136, UR26 ;  /* 0x0000001a884e7c20 */ /* 0x000fe20008410000 */
[----:B------:R-:W-:-:S04]  /*4740*/  FMUL.FTZ R79, R137, UR26 ;  /* 0x0000001a894f7c20 */ /* 0x000fc80008410000 */
[C---:B------:R-:W-:Y:S01]  /*4750*/  HMMA.16816.F32 R116, R92.reuse, R64, R116 ;  /* 0x000000405c74723c */ /* 0x040fe20000001874 */
[----:B------:R-:W-:Y:S01]  /*4760*/  FMUL.FTZ R64, R138, UR26 ;  /* 0x0000001a8a407c20 */ /* 0x000fe20008410000 */
[----:B------:R-:W-:Y:S01]  /*4770*/  FMUL.FTZ R65, R139, UR26 ;  /* 0x0000001a8b417c20 */ /* 0x000fe20008410000 */
[----:B------:R-:W-:Y:S01]  /*4780*/  FMUL.FTZ R229, R44, UR26 ;  /* 0x0000001a2ce57c20 */ /* 0x000fe20008410000 */
[----:B------:R-:W-:Y:S01]  /*4790*/  FMUL.FTZ R231, R45, UR26 ;  /* 0x0000001a2de77c20 */ /* 0x000fe20008410000 */
[----:B------:R-:W-:Y:S01]  /*47a0*/  IMAD.U32 R44, RZ, RZ, UR17 ;  /* 0x00000011ff2c7e24 */ /* 0x000fe2000f8e00ff */
[----:B------:R-:W-:Y:S01]  /*47b0*/  SHF.R.U32.HI R45, RZ, 0x2, R240 ;  /* 0x00000002ff2d7819 */ /* 0x000fe200000116f0 */
[----:B------:R-:W-:Y:S01]  /*47c0*/  FMUL.FTZ R238, R47, UR26 ;  /* 0x0000001a2fee7c20 */ /* 0x000fe20008410000 */
[----:B------:R-:W-:Y:S01]  /*47d0*/  HMMA.16816.F32 R112, R92, R66, R112 ;  /* 0x000000425c70723c */ /* 0x000fe20000001870 */
[----:B------:R4:W1:Y:S01]  /*47e0*/  MUFU.TANH R67, R49 ;  /* 0x0000003100437308 */ /* 0x0008620000002400 */
[----:B------:R-:W-:Y:S01]  /*47f0*/  LOP3.LUT R45, R45, 0x7, RZ, 0xc0, !PT ;  /* 0x000000072d2d7812 */ /* 0x000fe200078ec0ff */
[----:B------:R-:W-:Y:S01]  /*4800*/  FMUL.FTZ R46, R46, UR26 ;  /* 0x0000001a2e2e7c20 */ /* 0x000fe20008410000 */
[----:B-----5:R-:W-:Y:S01]  /*4810*/  FMUL.FTZ R2, R51, UR26 ;  /* 0x0000001a33027c20 */ /* 0x020fe20008410000 */
[----:B------:R-:W-:-:S03]  /*4820*/  MOV R51, 0x48 ;  /* 0x0000004800337802 */ /* 0x000fc60000000f00 */
[C---:B------:R-:W-:Y:S01]  /*4830*/  HMMA.16816.F32 R108, R92.reuse, R80, R108 ;  /* 0x000000505c6c723c */ /* 0x040fe2000000186c */
[----:B------:R5:W1:Y:S07]  /*4840*/  MUFU.TANH R66, R48 ;  /* 0x0000003000427308 */ /* 0x000a6e0000002400 */
[----:B------:R-:W-:Y:S01]  /*4850*/  HMMA.16816.F32 R96, R92, R82, R96 ;  /* 0x000000525c60723c */ /* 0x000fe20000001860 */
[----:B------:R1:W1:Y:S01]  /*4860*/  MUFU.TANH R226, R46 ;  /* 0x0000002e00e27308 */ /* 0x0002620000002400 */
[----:B----4-:R-:W-:-:S04]  /*4870*/  LOP3.LUT R49, R104, 0x1f0, RZ, 0xc0, !PT ;  /* 0x000001f068317812 */ /* 0x010fc800078ec0ff */
[----:B------:R-:W-:Y:S02]  /*4880*/  IADD3 R44, PT, PT, R49, 0x1, R44 ;  /* 0x00000001312c7810 */ /* 0x000fe40007ffe02c */
[----:B------:R-:W-:Y:S01]  /*4890*/  HMMA.16816.F32 R132, R16, R8, R132 ;  /* 0x000000081084723c */ /* 0x000fe20000001884 */
[----:B------:R-:W4:Y:S01]  /*48a0*/  MUFU.TANH R90, R90 ;  /* 0x0000005a005a7308 */ /* 0x000f220000002400 */
[----:B------:R-:W-:Y:S01]  /*48b0*/  IADD3 R44, PT, PT, R44, -UR21, R45 ;  /* 0x800000152c2c7c10 */ /* 0x000fe2000fffe02d */
[----:B-----5:R-:W-:Y:S01]  /*48c0*/  IMAD.U32 R48, RZ, RZ, UR15 ;  /* 0x0000000fff307e24 */ /* 0x020fe2000f8e00ff */
[----:B------:R-:W-:-:S04]  /*48d0*/  SHF.L.U32 R45, R240, 0x1, RZ ;  /* 0x00000001f02d7819 */ /* 0x000fc800000006ff */
[----:B------:R-:W-:Y:S01]  /*48e0*/  HMMA.16816.F32 R128, R16, R10, R128 ;  /* 0x0000000a1080723c */ /* 0x000fe20000001880 */
[----:B------:R-:W-:Y:S01]  /*48f0*/  LOP3.LUT R47, R45, 0x6, RZ, 0xc0, !PT ;  /* 0x000000062d2f7812 */ /* 0x000fe200078ec0ff */
[----:B------:R1:W1:Y:S01]  /*4900*/  MUFU.TANH R245, R142 ;  /* 0x0000008e00f57308 */ /* 0x0002620000002400 */
[----:B------:R-:W-:-:S03]  /*4910*/  MOV R45, UR16 ;  /* 0x00000010002d7c02 */ /* 0x000fc60008000f00 */
[----:B------:R-:W-:Y:S01]  /*4920*/  IMAD R48, R48, 0x80, R47 ;  /* 0x0000008030307824 */ /* 0x000fe200078e022f */
[----:B------:R-:W-:Y:S01]  /*4930*/  IADD3 R200, PT, PT, R44, UR20, R45 ;  /* 0x000000142cc87c10 */ /* 0x000fe2000fffe02d */
[C---:B------:R-:W-:Y:S02]  /*4940*/  HMMA.16816.F32 R40, R12.reuse, R10, R40 ;  /* 0x0000000a0c28723c */ /* 0x040fe40000001828 */
[----:B------:R1:W1:Y:S01]  /*4950*/  MUFU.TANH R243, R143 ;  /* 0x0000008f00f37308 */ /* 0x0002620000002400 */
[----:B------:R-:W-:Y:S01]  /*4960*/  FMUL.FTZ R132, R132, UR26 ;  /* 0x0000001a84847c20 */ /* 0x000fe20008410000 */
[----:B------:R-:W-:Y:S01]  /*4970*/  FMUL.FTZ R133, R133, UR26 ;  /* 0x0000001a85857c20 */ /* 0x000fe20008410000 */
[----:B------:R-:W-:Y:S01]  /*4980*/  FMUL.FTZ R134, R134, UR26 ;  /* 0x0000001a86867c20 */ /* 0x000fe20008410000 */
[----:B------:R-:W-:Y:S01]  /*4990*/  FMUL.FTZ R135, R135, UR26 ;  /* 0x0000001a87877c20 */ /* 0x000fe20008410000 */
[C---:B------:R-:W-:Y:S01]  /*49a0*/  VIADDMNMX R241, R200.reuse, R241, UR20, PT ;  /* 0x00000014c8f17e46 */ /* 0x040fe2000b8001f1 */
[C---:B--2---:R-:W-:Y:S01]  /*49b0*/  HMMA.16816.F32 R36, R12.reuse, R52, R36 ;  /* 0x000000340c24723c */ /* 0x044fe20000001824 */
[----:B------:R-:W-:Y:S01]  /*49c0*/  VIMNMX R242, PT, PT, R200, UR20, PT ;  /* 0x00000014c8f27c48 */ /* 0x000fe2000bfe0100 */
[----:B------:R-:W2:Y:S01]  /*49d0*/  MUFU.TANH R76, R76 ;  /* 0x0000004c004c7308 */ /* 0x000ea20000002400 */
[----:B------:R-:W-:Y:S01]  /*49e0*/  FMUL.FTZ R128, R128, UR26 ;  /* 0x0000001a80807c20 */ /* 0x000fe20008410000 */
[----:B------:R-:W-:Y:S01]  /*49f0*/  FMUL.FTZ R129, R129, UR26 ;  /* 0x0000001a81817c20 */ /* 0x000fe20008410000 */
[----:B------:R-:W-:Y:S01]  /*4a00*/  FMUL.FTZ R130, R130, UR26 ;  /* 0x0000001a82827c20 */ /* 0x000fe20008410000 */
[----:B------:R-:W-:Y:S01]  /*4a10*/  VIADDMNMX R201, R200, R201, UR20, PT ;  /* 0x00000014c8c97e46 */ /* 0x000fe2000b8001c9 */
[----:B------:R-:W-:Y:S01]  /*4a20*/  FMUL.FTZ R131, R131, UR26 ;  /* 0x0000001a83837c20 */ /* 0x000fe20008410000 */
[----:B------:R-:W-:Y:S01]  /*4a30*/  HMMA.16816.F32 R32, R12, R54, R32 ;  /* 0x000000360c20723c */ /* 0x000fe20000001820 */
[----:B------:R-:W-:Y:S01]  /*4a40*/  IADD3 R49, PT, PT, R48, -0x80, RZ ;  /* 0xffffff8030317810 */ /* 0x000fe20007ffe0ff */
[----:B------:R-:W1:Y:S01]  /*4a50*/  MUFU.TANH R77, R77 ;  /* 0x0000004d004d7308 */ /* 0x000e620000002400 */
[----:B------:R-:W-:-:S02]  /*4a60*/  VIADDMNMX R200, R200, R51, UR20, PT ;  /* 0x00000014c8c87e46 */ /* 0x000fc4000b800133 */
[C---:B------:R-:W-:Y:S02]  /*4a70*/  ISETP.GE.AND P5, PT, R49.reuse, R242, PT ;  /* 0x000000f23100720c */ /* 0x040fe40003fa6270 */
[C---:B------:R-:W-:Y:S01]  /*4a80*/  ISETP.GE.AND P4, PT, R49.reuse, R241, PT ;  /* 0x000000f13100720c */ /* 0x040fe20003f86270 */
[----:B---3--:R-:W-:Y:S01]  /*4a90*/  HMMA.16816.F32 R28, R12, R4, R28 ;  /* 0x000000040c1c723c */ /* 0x008fe2000000181c */
[C---:B------:R-:W-:Y:S01]  /*4aa0*/  ISETP.GE.AND P3, PT, R49.reuse, R201, PT ;  /* 0x000000c93100720c */ /* 0x040fe20003f66270 */
[----:B------:R-:W3:Y:S01]  /*4ab0*/  MUFU.TANH R252, R252 ;  /* 0x000000fc00fc7308 */ /* 0x000ee20000002400 */
[----:B------:R-:W-:-:S05]  /*4ac0*/  ISETP.GE.AND P2, PT, R49, R200, PT ;  /* 0x000000c83100720c */ /* 0x000fca0003f46270 */
[C---:B------:R-:W-:Y:S02]  /*4ad0*/  HMMA.16816.F32 R24, R12.reuse, R6, R24 ;  /* 0x000000060c18723c */ /* 0x040fe40000001818 */
[----:B------:R-:W1:Y:S06]  /*4ae0*/  MUFU.TANH R250, R250 ;  /* 0x000000fa00fa7308 */ /* 0x000e6c0000002400 */
[----:B------:R-:W-:Y:S02]  /*4af0*/  HMMA.16816.F32 R20, R12, R56, R20 ;  /* 0x000000380c14723c */ /* 0x000fe40000001814 */
[----:B------:R-:W1:Y:S06]  /*4b00*/  MUFU.TANH R78, R78 ;  /* 0x0000004e004e7308 */ /* 0x000e6c0000002400 */
[C---:B------:R-:W-:Y:S02]  /*4b10*/  HMMA.16816.F32 R8, R16.reuse, R52, R124 ;  /* 0x000000341008723c */ /* 0x040fe4000000187c */
[----:B------:R-:W1:Y:S06]  /*4b20*/  MUFU.TANH R79, R79 ;  /* 0x0000004f004f7308 */ /* 0x000e6c0000002400 */
[----:B------:R-:W-:Y:S02]  /*4b30*/  HMMA.16816.F32 R116, R16, R4, R116 ;  /* 0x000000041074723c */ /* 0x000fe40000001874 */
[----:B------:R-:W1:Y:S06]  /*4b40*/  MUFU.TANH R64, R64 ;  /* 0x0000004000407308 */ /* 0x000e6c0000002400 */
[----:B------:R-:W-:Y:S02]  /*4b50*/  HMMA.16816.F32 R12, R12, R58, R100 ;  /* 0x0000003a0c0c723c */ /* 0x000fe40000001864 */
[----:B------:R-:W1:Y:S06]  /*4b60*/  MUFU.TANH R65, R65 ;  /* 0x0000004100417308 */ /* 0x000e6c0000002400 */
[C---:B------:R-:W-:Y:S02]  /*4b70*/  HMMA.16816.F32 R52, R16.reuse, R54, R120 ;  /* 0x000000361034723c */ /* 0x040fe40000001878 */
[----:B------:R2:W2:Y:S06]  /*4b80*/  MUFU.TANH R248, R50 ;  /* 0x0000003200f87308 */ /* 0x0004ac0000002400 */
[C---:B------:R-:W-:Y:S02]  /*4b90*/  HMMA.16816.F32 R4, R16.reuse, R6, R112 ;  /* 0x000000061004723c */ /* 0x040fe40000001870 */
[----:B------:R-:W2:Y:S06]  /*4ba0*/  MUFU.TANH R2, R2 ;  /* 0x0000000200027308 */ /* 0x000eac0000002400 */
[C---:B-1----:R-:W-:Y:S02]  /*4bb0*/  HMMA.16816.F32 R44, R16.reuse, R56, R108 ;  /* 0x00000038102c723c */ /* 0x042fe4000000186c */
[----:B------:R1:W1:Y:S06]  /*4bc0*/  MUFU.TANH R236, R132 ;  /* 0x0000008400ec7308 */ /* 0x00026c0000002400 */
[----:B------:R-:W-:Y:S02]  /*4bd0*/  HMMA.16816.F32 R96, R16, R58, R96 ;  /* 0x0000003a1060723c */ /* 0x000fe40000001860 */
[----:B------:R1:W1:Y:S08]  /*4be0*/  MUFU.TANH R234, R133 ;  /* 0x0000008500ea7308 */ /* 0x0002700000002400 */
[----:B------:R1:W1:Y:S08]  /*4bf0*/  MUFU.TANH R233, R134 ;  /* 0x0000008600e97308 */ /* 0x0002700000002400 */
[----:B------:R1:W1:Y:S08]  /*4c00*/  MUFU.TANH R239, R135 ;  /* 0x0000008700ef7308 */ /* 0x0002700000002400 */
[----:B------:R-:W1:Y:S08]  /*4c10*/  MUFU.TANH R229, R229 ;  /* 0x000000e500e57308 */ /* 0x000e700000002400 */
[----:B------:R-:W1:Y:S08]  /*4c20*/  MUFU.TANH R231, R231 ;  /* 0x000000e700e77308 */ /* 0x000e700000002400 */
[----:B------:R-:W1:Y:S08]  /*4c30*/  MUFU.TANH R238, R238 ;  /* 0x000000ee00ee7308 */ /* 0x000e700000002400 */
[----:B------:R1:W1:Y:S08]  /*4c40*/  MUFU.TANH R230, R128 ;  /* 0x0000008000e67308 */ /* 0x0002700000002400 */
[----:B------:R1:W1:Y:S08]  /*4c50*/  MUFU.TANH R232, R129 ;  /* 0x0000008100e87308 */ /* 0x0002700000002400 */
[----:B------:R1:W1:Y:S01]  /*4c60*/  MUFU.TANH R237, R130 ;  /* 0x0000008200ed7308 */ /* 0x0002620000002400 */
[----:B------:R-:W-:Y:S06]  /*4c70*/  BAR.SYNC.DEFER_BLOCKING 0x0 ;  /* 0x0000000000007b1d */ /* 0x000fec0000010000 */
[----:B--234-:R-:W-:Y:S05]  /*4c80*/  BRA.U !UP1, `(.L_x_149) ;  /* 0x0000000509087547 */ /* 0x01cfea000b800000 */
[----:B------:R-:W-:Y:S02]  /*4c90*/  UIADD3 UR27, UPT, UPT, UR15, -0x2, URZ ;  /* 0xfffffffe0f1b7890 */ /* 0x000fe4000fffe0ff */
[----:B------:R-:W-:Y:S02]  /*4ca0*/  USHF.L.U32 UR17, UR12, 0x4, URZ ;  /* 0x000000040c117899 */ /* 0x000fe400080006ff */
[----:B------:R-:W-:Y:S02]  /*4cb0*/  UIMAD.WIDE.U32 UR30, UR27, UR12, URZ ;  /* 0x0000000c1b1e72a5 */ /* 0x000fe4000f8e00ff */
[----:B------:R-:W-:Y:S02]  /*4cc0*/  USHF.L.U64.HI UR16, UR12, 0x4, UR13 ;  /* 0x000000040c107899 */ /* 0x000fe4000801020d */
[----:B------:R-:W-:Y:S02]  /*4cd0*/  UIMAD UR27, UR27, UR13, UR31 ;  /* 0x0000000d1b1b72a4 */ /* 0x000fe4000f8e021f */
[----:B------:R-:W-:Y:S01]  /*4ce0*/  ULEA UR21, UP0, UR30, UR17, 0x7 ;  /* 0x000000111e157291 */ /* 0x000fe2000f8038ff */
[----:B------:R-:W-:Y:S01]  /*4cf0*/  IMAD.U32 R16, RZ, RZ, UR30 ;  /* 0x0000001eff107e24 */ /* 0x000fe2000f8e00ff */
[----:B------:R-:W-:Y:S01]  /*4d00*/  USHF.L.U64.HI UR29, UR12, 0x5, UR13 ;  /* 0x000000050c1d7899 */ /* 0x000fe2000801020d */
[----:B------:R-:W-:Y:S01]  /*4d10*/  IMAD.U32 R17, RZ, RZ, UR31 ;  /* 0x0000001fff117e24 */ /* 0x000fe2000f8e00ff */
[----:B------:R-:W-:Y:S01]  /*4d20*/  ULEA.HI.X UR20, UR30, UR16, UR27, 0x7, UP0 ;  /* 0x000000101e147291 */ /* 0x000fe200080f3c1b */
[----:B------:R-:W-:Y:S01]  /*4d30*/  IMAD.U32 R17, RZ, RZ, UR27 ;  /* 0x0000001bff117e24 */ /* 0x000fe2000f8e00ff */
[C---:B------:R-:W-:Y:S01]  /*4d40*/  LEA R80, P1, R16.reuse, R246, 0x8 ;  /* 0x000000f610507211 */ /* 0x040fe200078240ff */
[----:B------:R-:W-:Y:S01]  /*4d50*/  UIADD3 UR28, UP0, UPT, UR21, UR17, URZ ;  /* 0x00000011151c7290 */ /* 0x000fe2000ff1e0ff */
[----:B------:R-:W-:Y:S01]  /*4d60*/  IMAD.U32 R19, RZ, RZ, UR21 ;  /* 0x00000015ff137e24 */ /* 0x000fe2000f8e00ff */
[----:B------:R-:W-:Y:S01]  /*4d70*/  USHF.L.U32 UR30, UR12, 0x5, URZ ;  /* 0x000000050c1e7899 */ /* 0x000fe200080006ff */
[----:B------:R-:W-:Y:S01]  /*4d80*/  LEA.HI.X R81, R16, R244, R17, 0x8, P1 ;  /* 0x000000f410517211 */ /* 0x000fe200008f4411 */
[----:B------:R-:W-:Y:S01]  /*4d90*/  UIADD3.X UR27, UPT, UPT, UR20, UR16, URZ, UP0, !UPT ;  /* 0x00000010141b7290 */ /* 0x000fe200087fe4ff */
[----:B------:R-:W-:Y:S01]  /*4da0*/  IMAD.U32 R17, RZ, RZ, UR20 ;  /* 0x00000014ff117e24 */ /* 0x000fe2000f8e00ff */
[C---:B------:R-:W-:Y:S01]  /*4db0*/  LEA R74, P1, R19.reuse, R246, 0x1 ;  /* 0x000000f6134a7211 */ /* 0x040fe200078208ff */
[----:B------:R-:W-:Y:S01]  /*4dc0*/  UIADD3 UR31, UP0, UPT, UR30, UR21, URZ ;  /* 0x000000151e1f7290 */ /* 0x000fe2000ff1e0ff */
[----:B------:R-:W-:Y:S01]  /*4dd0*/  IMAD.U32 R49, RZ, RZ, UR28 ;  /* 0x0000001cff317e24 */ /* 0x000fe2000f8e00ff */
[----:B------:R-:W-:Y:S01]  /*4de0*/  @!PT LDS RZ, [RZ] ;  /* 0x00000000fffff984 */ /* 0x000fe20000000800 */
[----:B------:R-:W-:Y:S01]  /*4df0*/  @!PT LDS RZ, [RZ] ;  /* 0x00000000fffff984 */ /* 0x000fe20000000800 */
[----:B------:R-:W-:Y:S01]  /*4e00*/  @!PT LDS RZ, [RZ] ;  /* 0x00000000fffff984 */ /* 0x000fe20000000800 */
[----:B------:R2:W-:Y:S01]  /*4e10*/  LDGSTS.E.BYPASS.LTC128B.128 [R0+0x4000], desc[UR18][R80.64] ;  /* 0x0400000050007fae */ /* 0x0005e2000b981a12 */
[----:B------:R-:W-:Y:S01]  /*4e20*/  LEA.HI.X R75, R19, R244, R17, 0x1, P1 ;  /* 0x000000f4134b7211 */ /* 0x000fe200008f0c11 */
[----:B------:R-:W-:Y:S01]  /*4e30*/  UIADD3.X UR28, UPT, UPT, UR29, UR20, URZ, UP0, !UPT ;  /* 0x000000141d1c7290 */ /* 0x000fe200087fe4ff */
[----:B------:R-:W-:Y:S01]  /*4e40*/  IMAD.U32 R17, RZ, RZ, UR27 ;  /* 0x0000001bff117e24 */ /* 0x000fe2000f8e00ff */
[C---:B------:R-:W-:Y:S01]  /*4e50*/  LEA R58, P1, R49.reuse, R246, 0x1 ;  /* 0x000000f6313a7211 */ /* 0x040fe200078208ff */
[----:B------:R-:W-:Y:S01]  /*4e60*/  UIADD3 UR27, UP0, UPT, UR31, UR17, URZ ;  /* 0x000000111f1b7290 */ /* 0x000fe2000ff1e0ff */
[----:B------:R-:W-:Y:S01]  /*4e70*/  IMAD.U32 R19, RZ, RZ, UR31 ;  /* 0x0000001fff137e24 */ /* 0x000fe2000f8e00ff */
[----:B------:R2:W-:Y:S01]  /*4e80*/  LDGSTS.E.BYPASS.LTC128B.128 [R0+0x4800], desc[UR18][R74.64] ;  /* 0x048000004a007fae */ /* 0x0005e2000b981a12 */
[----:B------:R-:W-:Y:S01]  /*4e90*/  LEA.HI.X R59, R49, R244, R17, 0x1, P1 ;  /* 0x000000f4313b7211 */ /* 0x000fe200008f0c11 */
[----:B------:R-:W-:Y:S01]  /*4ea0*/  UIADD3.X UR31, UPT, UPT, UR28, UR16, URZ, UP0, !UPT ;  /* 0x000000101c1f7290 */ /* 0x000fe200087fe4ff */
[----:B------:R-:W-:Y:S01]  /*4eb0*/  MOV R17, UR28 ;  /* 0x0000001c00117c02 */ /* 0x000fe20008000f00 */
[----:B------:R-:W-:Y:S01]  /*4ec0*/  ULEA UR21, UP0, UR12, UR21, 0x6 ;  /* 0x000000150c157291 */ /* 0x000fe2000f8030ff */
[C---:B------:R-:W-:Y:S01]  /*4ed0*/  LEA R56, P1, R19.reuse, R246, 0x1 ;  /* 0x000000f613387211 */ /* 0x040fe200078208ff */
[----:B------:R-:W-:Y:S01]  /*4ee0*/  IMAD.U32 R49, RZ, RZ, UR27 ;  /* 0x0000001bff317e24 */ /* 0x000fe2000f8e00ff */
[----:B------:R2:W-:Y:S01]  /*4ef0*/  LDGSTS.E.BYPASS.LTC128B.128 [R0+0x5000], desc[UR18][R58.64] ;  /* 0x050000003a007fae */ /* 0x0005e2000b981a12 */
[----:B------:R-:W-:Y:S01]  /*4f00*/  ULEA.HI.X UR20, UR12, UR20, UR13, 0x6, UP0 ;  /* 0x000000140c147291 */ /* 0x000fe200080f340d */
[----:B------:R-:W-:Y:S01]  /*4f10*/  LEA.HI.X R57, R19, R244, R17, 0x1, P1 ;  /* 0x000000f413397211 */ /* 0x000fe200008f0c11 */
[----:B------:R-:W-:Y:S01]  /*4f20*/  IMAD.U32 R17, RZ, RZ, UR31 ;  /* 0x0000001fff117e24 */ /* 0x000fe2000f8e00ff */
[C---:B------:R-:W-:Y:S01]  /*4f30*/  LEA R50, P1, R49.reuse, R246, 0x1 ;  /* 0x000000f631327211 */ /* 0x040fe200078208ff */
[----:B------:R-:W-:Y:S01]  /*4f40*/  UIADD3 UR17, UP0, UPT, UR21, UR17, URZ ;  /* 0x0000001115117290 */ /* 0x000fe2000ff1e0ff */
[----:B------:R-:W-:Y:S01]  /*4f50*/  IMAD.U32 R19, RZ, RZ, UR21 ;  /* 0x00000015ff137e24 */ /* 0x000fe2000f8e00ff */
[----:B------:R2:W-:Y:S01]  /*4f60*/  LDGSTS.E.BYPASS.LTC128B.128 [R0+0x5800], desc[UR18][R56.64] ;  /* 0x0580000038007fae */ /* 0x0005e2000b981a12 */
[----:B------:R-:W-:Y:S01]  /*4f70*/  LEA.HI.X R51, R49, R244, R17, 0x1, P1 ;  /* 0x000000f431337211 */ /* 0x000fe200008f0c11 */
[----:B------:R-:W-:Y:S01]  /*4f80*/  UIADD3.X UR16, UPT, UPT, UR20, UR16, URZ, UP0, !UPT ;  /* 0x0000001014107290 */ /* 0x000fe200087fe4ff */
[----:B------:R-:W-:Y:S01]  /*4f90*/  IMAD.U32 R17, RZ, RZ, UR20 ;  /* 0x00000014ff117e24 */ /* 0x000fe2000f8e00ff */
[C---:B------:R-:W-:Y:S01]  /*4fa0*/  LEA R82, P1, R19.reuse, R246, 0x1 ;  /* 0x000000f613527211 */ /* 0x040fe200078208ff */
[----:B------:R-:W-:Y:S01]  /*4fb0*/  UIADD3 UR21, UP0, UPT, UR21, UR30, URZ ;  /* 0x0000001e15157290 */ /* 0x000fe2000ff1e0ff */
[----:B------:R-:W-:Y:S01]  /*4fc0*/  MOV R49, UR17 ;  /* 0x0000001100317c02 */ /* 0x000fe20008000f00 */
[----:B------:R2:W-:Y:S01]  /*4fd0*/  LDGSTS.E.BYPASS.LTC128B.128 [R0+0x6000], desc[UR18][R50.64] ;  /* 0x0600000032007fae */ /* 0x0005e2000b981a12 */
[----:B------:R-:W-:Y:S01]  /*4fe0*/  LEA.HI.X R83, R19, R244, R17, 0x1, P1 ;  /* 0x000000f413537211 */ /* 0x000fe200008f0c11 */
[----:B------:R-:W-:Y:S01]  /*4ff0*/  UIADD3.X UR20, UPT, UPT, UR20, UR29, URZ, UP0, !UPT ;  /* 0x0000001d14147290 */ /* 0x000fe200087fe4ff */
[----:B------:R-:W-:Y:S01]  /*5000*/  IMAD.U32 R19, RZ, RZ, UR16 ;  /* 0x00000010ff137e24 */ /* 0x000fe2000f8e00ff */
[C---:B------:R-:W-:Y:S01]  /*5010*/  LEA R18, P1, R49.reuse, R246, 0x1 ;  /* 0x000000f631127211 */ /* 0x040fe200078208ff */
        /* <DEDUP_REMOVED lines=9> */
.L_x_149:
[----:B------:R-:W-:Y:S01]  /*50b0*/  VIADD R112, R48, 0xffffff81 ;  /* 0xffffff8130707836 */ /* 0x000fe20000000000 */
[----:B------:R-:W-:Y:S01]  /*50c0*/  FSEL R188, R180, -INF , !P5 ;  /* 0xff800000b4bc7808 */ /* 0x000fe20006800000 */
[C---:B------:R-:W-:Y:S02]  /*50d0*/  VIADD R111, R48.reuse, 0xffffff88 ;  /* 0xffffff88306f7836 */ /* 0x040fe40000000000 */
[----:B------:R-:W-:Y:S01]  /*50e0*/  FMUL.FTZ R53, R53, UR26 ;  /* 0x0000001a35357c20 */ /* 0x000fe20008410000 */
[----:B------:R-:W-:Y:S01]  /*50f0*/  VIADD R110, R48, 0xffffff89 ;  /* 0xffffff89306e7836 */ /* 0x000fe20000000000 */
[-C--:B------:R-:W-:Y:S01]  /*5100*/  ISETP.GE.AND P1, PT, R112, R242.reuse, PT ;  /* 0x000000f27000720c */ /* 0x080fe20003f26270 */
[C---:B------:R-:W-:Y:S01]  /*5110*/  VIADD R109, R48.reuse, 0xffffff90 ;  /* 0xffffff90306d7836 */ /* 0x040fe20000000000 */
[-C--:B------:R-:W-:Y:S01]  /*5120*/  ISETP.GE.AND P5, PT, R111, R242.reuse, PT ;  /* 0x000000f26f00720c */ /* 0x080fe20003fa6270 */
[C---:B------:R-:W-:Y:S01]  /*5130*/  VIADD R108, R48.reuse, 0xffffff91 ;  /* 0xffffff91306c7836 */ /* 0x040fe20000000000 */
[----:B-1----:R-:W-:Y:S01]  /*5140*/  FSEL R134, R181, -INF , !P1 ;  /* 0xff800000b5867808 */ /* 0x002fe20004800000 */
[----:B------:R-:W-:Y:S01]  /*5150*/  VIADD R16, R48, 0xffffff98 ;  /* 0xffffff9830107836 */ /* 0x000fe20000000000 */
[-C--:B------:R-:W-:Y:S01]  /*5160*/  ISETP.GE.AND P1, PT, R110, R242.reuse, PT ;  /* 0x000000f26e00720c */ /* 0x080fe20003f26270 */
[----:B--2---:R-:W-:Y:S01]  /*5170*/  VIADD R58, R48, 0xffffff99 ;  /* 0xffffff99303a7836 */ /* 0x004fe20000000000 */
[----:B------:R-:W-:Y:S01]  /*5180*/  FSEL R132, R168, -INF , !P5 ;  /* 0xff800000a8847808 */ /* 0x000fe20006800000 */
[C---:B------:R-:W-:Y:S01]  /*5190*/  VIADD R17, R48.reuse, 0xffffffa0 ;  /* 0xffffffa030117836 */ /* 0x040fe20000000000 */
[-C--:B------:R-:W-:Y:S01]  /*51a0*/  ISETP.GE.AND P5, PT, R109, R242.reuse, PT ;  /* 0x000000f26d00720c */ /* 0x080fe20003fa6270 */
[C---:B------:R-:W-:Y:S01]  /*51b0*/  VIADD R103, R48.reuse, 0xffffffa1 ;  /* 0xffffffa130677836 */ /* 0x040fe20000000000 */
[----:B------:R-:W-:Y:S01]  /*51c0*/  FSEL R94, R169, -INF , !P1 ;  /* 0xff800000a95e7808 */ /* 0x000fe20004800000 */
[----:B------:R-:W-:Y:S01]  /*51d0*/  VIADD R56, R48, 0xffffffa8 ;  /* 0xffffffa830387836 */ /* 0x000fe20000000000 */
[-C--:B------:R-:W-:Y:S01]  /*51e0*/  ISETP.GE.AND P1, PT, R108, R242.reuse, PT ;  /* 0x000000f26c00720c */ /* 0x080fe20003f26270 */
[----:B------:R-:W-:Y:S01]  /*51f0*/  VIADD R102, R48, 0xffffffa9 ;  /* 0xffffffa930667836 */ /* 0x000fe20000000000 */
[----:B------:R-:W-:Y:S01]  /*5200*/  FSEL R178, R156, -INF , !P5 ;  /* 0xff8000009cb27808 */ /* 0x000fe20006800000 */
[----:B------:R1:W-:Y:S01]  /*5210*/  MUFU.TANH R204, R53 ;  /* 0x0000003500cc7308 */ /* 0x0003e20000002400 */
[-C--:B------:R-:W-:Y:S01]  /*5220*/  ISETP.GE.AND P5, PT, R16, R242.reuse, PT ;  /* 0x000000f21000720c */ /* 0x080fe20003fa6270 */
[----:B------:R-:W-:Y:S01]  /*5230*/  VIADD R51, R48, 0xffffffb0 ;  /* 0xffffffb030337836 */ /* 0x000fe20000000000 */
[----:B------:R-:W-:Y:S01]  /*5240*/  FSEL R75, R182, -INF , !P1 ;  /* 0xff800000b64b7808 */ /* 0x000fe20004800000 */
[----:B------:R-:W-:Y:S01]  /*5250*/  FMUL.FTZ R52, R52, UR26 ;  /* 0x0000001a34347c20 */ /* 0x000fe20008410000 */
[-C--:B------:R-:W-:Y:S01]  /*5260*/  ISETP.GE.AND P1, PT, R58, R242.reuse, PT ;  /* 0x000000f23a00720c */ /* 0x080fe20003f26270 */
[----:B------:R-:W-:Y:S01]  /*5270*/  VIADD R49, R48, 0xffffffb1 ;  /* 0xffffffb130317836 */ /* 0x000fe20000000000 */
[----:B------:R-:W-:Y:S01]  /*5280*/  FSEL R74, R152, -INF , !P5 ;  /* 0xff800000984a7808 */ /* 0x000fe20006800000 */
[----:B------:R-:W-:Y:S01]  /*5290*/  VIADD R100, R48, 0xffffffb8 ;  /* 0xffffffb830647836 */ /* 0x000fe20000000000 */
[-C--:B------:R-:W-:Y:S01]  /*52a0*/  ISETP.GE.AND P5, PT, R17, R242.reuse, PT ;  /* 0x000000f21100720c */ /* 0x080fe20003fa6270 */
[----:B------:R2:W-:Y:S01]  /*52b0*/  MUFU.TANH R206, R52 ;  /* 0x0000003400ce7308 */ /* 0x0005e20000002400 */
[----:B------:R-:W-:Y:S01]  /*52c0*/  FSEL R146, R170, -INF , !P1 ;  /* 0xff800000aa927808 */ /* 0x000fe20004800000 */
[----:B------:R-:W-:Y:S01]  /*52d0*/  FMUL.FTZ R8, R8, UR26 ;  /* 0x0000001a08087c20 */ /* 0x000fe20008410000 */
[----:B------:R-:W-:Y:S01]  /*52e0*/  ISETP.GE.AND P1, PT, R103, R242, PT ;  /* 0x000000f26700720c */ /* 0x000fe20003f26270 */
[----:B------:R-:W-:-:S02]  /*52f0*/  VIADD R125, R48, 0xffffffb9 ;  /* 0xffffffb9307d7836 */ /* 0x000fc40000000000 */
[----:B------:R-:W-:Y:S01]  /*5300*/  FMUL.FTZ R9, R9, UR26 ;  /* 0x0000001a09097c20 */ /* 0x000fe20008410000 */
[----:B------:R-:W-:Y:S01]  /*5310*/  VIADD R123, R48, 0xffffffc0 ;  /* 0xffffffc0307b7836 */ /* 0x000fe20000000000 */
[----:B------:R-:W-:Y:S01]  /*5320*/  FSEL R63, R149, -INF , !P1 ;  /* 0xff800000953f7808 */ /* 0x000fe20004800000 */
[----:B------:R-:W3:Y:S01]  /*5330*/  MUFU.TANH R212, R8 ;  /* 0x0000000800d47308 */ /* 0x000ee20000002400 */
[----:B-1----:R-:W-:Y:S01]  /*5340*/  FSEL R53, R148, -INF , !P5 ;  /* 0xff80000094357808 */ /* 0x002fe20006800000 */
[----:B------:R-:W-:Y:S01]  /*5350*/  VIADD R121, R48, 0xffffffc1 ;  /* 0xffffffc130797836 */ /* 0x000fe20000000000 */
[-C--:B------:R-:W-:Y:S01]  /*5360*/  ISETP.GE.AND P5, PT, R56, R242.reuse, PT ;  /* 0x000000f23800720c */ /* 0x080fe20003fa6270 */
[----:B------:R-:W-:Y:S01]  /*5370*/  VIADD R101, R48, 0xffffffc8 ;  /* 0xffffffc830657836 */ /* 0x000fe20000000000 */
[-C--:B------:R-:W-:Y:S01]  /*5380*/  ISETP.GE.AND P1, PT, R102, R242.reuse, PT ;  /* 0x000000f26600720c */ /* 0x080fe20003f26270 */
[----:B------:R-:W-:Y:S01]  /*5390*/  VIADD R93, R48, 0xffffffc9 ;  /* 0xffffffc9305d7836 */ /* 0x000fe20000000000 */
[----:B------:R-:W-:Y:S01]  /*53a0*/  FSEL R60, R60, -INF , !P5 ;  /* 0xff8000003c3c7808 */ /* 0x000fe20006800000 */
[----:B------:R1:W4:Y:S01]  /*53b0*/  MUFU.TANH R210, R9 ;  /* 0x0000000900d27308 */ /* 0x0003220000002400 */
[-C--:B------:R-:W-:Y:S01]  /*53c0*/  ISETP.GE.AND P5, PT, R51, R242.reuse, PT ;  /* 0x000000f23300720c */ /* 0x080fe20003fa6270 */
[C---:B------:R-:W-:Y:S01]  /*53d0*/  VIADD R92, R48.reuse, 0xffffffd0 ;  /* 0xffffffd0305c7836 */ /* 0x040fe20000000000 */
[----:B--2---:R-:W-:Y:S01]  /*53e0*/  FSEL R52, R151, -INF , !P1 ;  /* 0xff80000097347808 */ /* 0x004fe20004800000 */
[C---:B------:R-:W-:Y:S01]  /*53f0*/  VIADD R91, R48.reuse, 0xffffffd1 ;  /* 0xffffffd1305b7836 */ /* 0x040fe20000000000 */
[-C--:B------:R-:W-:Y:S01]  /*5400*/  ISETP.GE.AND P1, PT, R49, R242.reuse, PT ;  /* 0x000000f23100720c */ /* 0x080fe20003f26270 */
[----:B------:R-:W-:Y:S01]  /*5410*/  VIADD R83, R48, 0xffffffd8 ;  /* 0xffffffd830537836 */ /* 0x000fe20000000000 */
[----:B------:R-:W-:Y:S01]  /*5420*/  FSEL R228, R228, -INF , !P5 ;  /* 0xff800000e4e47808 */ /* 0x000fe20006800000 */
[----:B------:R-:W-:Y:S01]  /*5430*/  VIADD R82, R48, 0xffffffd9 ;  /* 0xffffffd930527836 */ /* 0x000fe20000000000 */
[-C--:B------:R-:W-:Y:S01]  /*5440*/  ISETP.GE.AND P5, PT, R100, R242.reuse, PT ;  /* 0x000000f26400720c */ /* 0x080fe20003fa6270 */
[----:B------:R-:W-:Y:S01]  /*5450*/  VIADD R81, R48, 0xffffffe0 ;  /* 0xffffffe030517836 */ /* 0x000fe20000000000 */
[----:B------:R-:W-:Y:S01]  /*5460*/  FSEL R50, R90, -INF , !P1 ;  /* 0xff8000005a327808 */ /* 0x000fe20004800000 */
[C---:B------:R-:W-:Y:S01]  /*5470*/  VIADD R80, R48.reuse, 0xffffffe1 ;  /* 0xffffffe130507836 */ /* 0x040fe20000000000 */
[----:B------:R-:W-:Y:S01]  /*5480*/  ISETP.GE.AND P1, PT, R125, R242, PT ;  /* 0x000000f27d00720c */ /* 0x000fe20003f26270 */
[----:B------:R-:W-:-:S02]  /*5490*/  VIADD R59, R48, 0xffffffe8 ;  /* 0xffffffe8303b7836 */ /* 0x000fc40000000000 */
[----:B------:R-:W-:Y:S01]  /*54a0*/  FMUL.FTZ R126, R44, UR26 ;  /* 0x0000001a2c7e7c20 */ /* 0x000fe20008410000 */
[----:B------:R-:W-:Y:S02]  /*54b0*/  VIADD R57, R48, 0xffffffe9 ;  /* 0xffffffe930397836 */ /* 0x000fe40000000000 */
[----:B------:R-:W-:Y:S01]  /*54c0*/  FMUL.FTZ R116, R116, UR26 ;  /* 0x0000001a74747c20 */ /* 0x000fe20008410000 */
[C---:B------:R-:W-:Y:S01]  /*54d0*/  VIADD R19, R48.reuse, 0xfffffff0 ;  /* 0xfffffff030137836 */ /* 0x040fe20000000000 */
[----:B------:R-:W-:Y:S01]  /*54e0*/  FSEL R44, R79, -INF , !P1 ;  /* 0xff8000004f2c7808 */ /* 0x000fe20004800000 */
[C---:B------:R-:W-:Y:S01]  /*54f0*/  VIADD R18, R48.reuse, 0xfffffff1 ;  /* 0xfffffff130127836 */ /* 0x040fe20000000000 */
[-C--:B------:R-:W-:Y:S01]  /*5500*/  ISETP.GE.AND P1, PT, R121, R242.reuse, PT ;  /* 0x000000f27900720c */ /* 0x080fe20003f26270 */
[C---:B-1----:R-:W-:Y:S02]  /*5510*/  VIADD R9, R48.reuse, 0xfffffff8 ;  /* 0xfffffff830097836 */ /* 0x042fe40000000000 */
[----:B------:R-:W-:Y:S01]  /*5520*/  FMUL.FTZ R117, R117, UR26 ;  /* 0x0000001a75757c20 */ /* 0x000fe20008410000 */
[----:B------:R-:W-:Y:S01]  /*5530*/  VIADD R0, R48, 0xfffffff9 ;  /* 0xfffffff930007836 */ /* 0x000fe20000000000 */
[----:B------:R-:W-:Y:S01]  /*5540*/  FSEL R48, R78, -INF , !P5 ;  /* 0xff8000004e307808 */ /* 0x000fe20006800000 */
[----:B------:R-:W1:Y:S01]  /*5550*/  MUFU.TANH R198, R116 ;  /* 0x0000007400c67308 */ /* 0x000e620000002400 */
[-C--:B------:R-:W-:Y:S01]  /*5560*/  ISETP.GE.AND P5, PT, R123, R242.reuse, PT ;  /* 0x000000f27b00720c */ /* 0x080fe20003fa6270 */
[----:B------:R-:W-:Y:S01]  /*5570*/  FMUL.FTZ R4, R4, UR26 ;  /* 0x0000001a04047c20 */ /* 0x000fe20008410000 */
[----:B------:R-:W-:Y:S01]  /*5580*/  FSEL R234, R234, -INF , !P1 ;  /* 0xff800000eaea7808 */ /* 0x000fe20004800000 */
[----:B------:R-:W-:Y:S01]  /*5590*/  FMUL.FTZ R5, R5, UR26 ;  /* 0x0000001a05057c20 */ /* 0x000fe20008410000 */
[----:B------:R-:W-:Y:S01]  /*55a0*/  FSEL R236, R236, -INF , !P5 ;  /* 0xff800000ecec7808 */ /* 0x000fe20006800000 */
[----:B------:R-:W-:Y:S01]  /*55b0*/  FMUL.FTZ R45, R45, UR26 ;  /* 0x0000001a2d2d7c20 */ /* 0x000fe20008410000 */
[-C--:B------:R-:W-:Y:S01]  /*55c0*/  ISETP.GE.AND P5, PT, R101, R242.reuse, PT ;  /* 0x000000f26500720c */ /* 0x080fe20003fa6270 */
[----:B------:R-:W2:Y:S01]  /*55d0*/  MUFU.TANH R196, R117 ;  /* 0x0000007500c47308 */ /* 0x000ea20000002400 */
[-C--:B------:R-:W-:Y:S01]  /*55e0*/  ISETP.GE.AND P1, PT, R93, R242.reuse, PT ;  /* 0x000000f25d00720c */ /* 0x080fe20003f26270 */
[----:B------:R-:W-:Y:S01]  /*55f0*/  FMUL.FTZ R96, R96, UR26 ;  /* 0x0000001a60607c20 */ /* 0x000fe20008410000 */
[----:B------:R-:W-:Y:S01]  /*5600*/  FSEL R230, R230, -INF , !P5 ;  /* 0xff800000e6e67808 */ /* 0x000fe20006800000 */
[----:B------:R-:W-:Y:S01]  /*5610*/  FMUL.FTZ R97, R97, UR26 ;  /* 0x0000001a61617c20 */ /* 0x000fe20008410000 */
[-C--:B------:R-:W-:Y:S01]  /*5620*/  ISETP.GE.AND P5, PT, R92, R242.reuse, PT ;  /* 0x000000f25c00720c */ /* 0x080fe20003fa6270 */
[----:B------:R-:W-:Y:S01]  /*5630*/  FMUL.FTZ R40, R40, UR26 ;  /* 0x0000001a28287c20 */ /* 0x000fe20008410000 */
[----:B------:R-:W-:Y:S01]  /*5640*/  FSEL R232, R232, -INF , !P1 ;  /* 0xff800000e8e87808 */ /* 0x000fe20004800000 */
[----:B------:R-:W5:Y:S01]  /*5650*/  MUFU.TANH R130, R4 ;  /* 0x0000000400827308 */ /* 0x000f620000002400 */
[-C--:B------:R-:W-:Y:S01]  /*5660*/  ISETP.GE.AND P1, PT, R91, R242.reuse, PT ;  /* 0x000000f25b00720c */ /* 0x080fe20003f26270 */
[----:B------:R-:W-:Y:S01]  /*5670*/  FMUL.FTZ R10, R10, UR26 ;  /* 0x0000001a0a0a7c20 */ /* 0x000fe20008410000 */
[----:B---3--:R-:W-:Y:S01]  /*5680*/  FSEL R212, R212, -INF , !P5 ;  /* 0xff800000d4d47808 */ /* 0x008fe20006800000 */
[----:B------:R-:W-:Y:S01]  /*5690*/  FMUL.FTZ R39, R39, UR26 ;  /* 0x0000001a27277c20 */ /* 0x000fe20008410000 */
[-C--:B------:R-:W-:Y:S01]  /*56a0*/  ISETP.GE.AND P5, PT, R83, R242.reuse, PT ;  /* 0x000000f25300720c */ /* 0x080fe20003fa6270 */
[----:B------:R-:W-:Y:S01]  /*56b0*/  FMUL.FTZ R42, R42, UR26 ;  /* 0x0000001a2a2a7c20 */ /* 0x000fe20008410000 */
[----:B----4-:R-:W-:Y:S01]  /*56c0*/  FSEL R210, R210, -INF , !P1 ;  /* 0xff800000d2d27808 */ /* 0x010fe20004800000 */
[----:B------:R-:W3:Y:S01]  /*56d0*/  MUFU.TANH R128, R5 ;  /* 0x0000000500807308 */ /* 0x000ee20000002400 */
[-C--:B------:R-:W-:Y:S01]  /*56e0*/  ISETP.GE.AND P1, PT, R82, R242.reuse, PT ;  /* 0x000000f25200720c */ /* 0x080fe20003f26270 */
[----:B------:R-:W-:Y:S01]  /*56f0*/  FMUL.FTZ R34, R34, UR26 ;  /* 0x0000001a22227c20 */ /* 0x000fe20008410000 */
[----:B------:R-:W-:Y:S01]  /*5700*/  FSEL R206, R206, -INF , !P5 ;  /* 0xff800000cece7808 */ /* 0x000fe20006800000 */
[----:B------:R-:W-:Y:S01]  /*5710*/  FMUL.FTZ R41, R41, UR26 ;  /* 0x0000001a29297c20 */ /* 0x000fe20008410000 */
[-C--:B------:R-:W-:Y:S01]  /*5720*/  ISETP.GE.AND P5, PT, R81, R242.reuse, PT ;  /* 0x000000f25100720c */ /* 0x080fe20003fa6270 */
[----:B------:R-:W-:Y:S01]  /*5730*/  FMUL.FTZ R43, R43, UR26 ;  /* 0x0000001a2b2b7c20 */ /* 0x000fe20008410000 */
[----:B------:R-:W-:Y:S01]  /*5740*/  FSEL R204, R204, -INF , !P1 ;  /* 0xff800000cccc7808 */ /* 0x000fe20004800000 */
[----:B------:R-:W4:Y:S01]  /*5750*/  MUFU.TANH R126, R126 ;  /* 0x0000007e007e7308 */ /* 0x000f220000002400 */
[-C--:B------:R-:W-:Y:S01]  /*5760*/  ISETP.GE.AND P1, PT, R80, R242.reuse, PT ;  /* 0x000000f25000720c */ /* 0x080fe20003f26270 */
[----:B------:R-:W-:Y:S01]  /*5770*/  FMUL.FTZ R38, R38, UR26 ;  /* 0x0000001a26267c20 */ /* 0x000fe20008410000 */
[----:B-1----:R-:W-:Y:S01]  /*5780*/  FSEL R198, R198, -INF , !P5 ;  /* 0xff800000c6c67808 */ /* 0x002fe20006800000 */
[----:B------:R-:W-:Y:S01]  /*5790*/  FMUL.FTZ R32, R32, UR26 ;  /* 0x0000001a20207c20 */ /* 0x000fe20008410000 */
[-C--:B------:R-:W-:Y:S01]  /*57a0*/  ISETP.GE.AND P5, PT, R59, R242.reuse, PT ;  /* 0x000000f23b00720c */ /* 0x080fe20003fa6270 */
[----:B------:R-:W-:Y:S01]  /*57b0*/  FMUL.FTZ R37, R37, UR26 ;  /* 0x0000001a25257c20 */ /* 0x000fe20008410000 */
[----:B--2---:R-:W-:Y:S01]  /*57c0*/  FSEL R196, R196, -INF , !P1 ;  /* 0xff800000c4c47808 */ /* 0x004fe20004800000 */
[----:B------:R-:W1:Y:S01]  /*57d0*/  MUFU.TANH R124, R45 ;  /* 0x0000002d007c7308 */ /* 0x000e620000002400 */
[-C--:B------:R-:W-:Y:S01]  /*57e0*/  ISETP.GE.AND P1, PT, R57, R242.reuse, PT ;  /* 0x000000f23900720c */ /* 0x080fe20003f26270 */
[----:B------:R-:W-:Y:S01]  /*57f0*/  FMUL.FTZ R35, R35, UR26 ;  /* 0x0000001a23237c20 */ /* 0x000fe20008410000 */
[----:B-----5:R-:W-:Y:S01]  /*5800*/  FSEL R130, R130, -INF , !P5 ;  /* 0xff80000082827808 */ /* 0x020fe20006800000 */
[----:B------:R-:W-:Y:S01]  /*5810*/  FMUL.FTZ R36, R36, UR26 ;  /* 0x0000001a24247c20 */ /* 0x000fe20008410000 */
[-C--:B------:R-:W-:Y:S01]  /*5820*/  ISETP.GE.AND P5, PT, R19, R242.reuse, PT ;  /* 0x000000f21300720c */ /* 0x080fe20003fa6270 */
[----:B------:R-:W-:Y:S01]  /*5830*/  FMUL.FTZ R30, R30, UR26 ;  /* 0x0000001a1e1e7c20 */ /* 0x000fe20008410000 */
[----:B---3--:R-:W-:Y:S01]  /*5840*/  FSEL R128, R128, -INF , !P1 ;  /* 0xff80000080807808 */ /* 0x008fe20004800000 */
[----:B------:R-:W2:Y:S01]  /*5850*/  MUFU.TANH R122, R96 ;  /* 0x00000060007a7308 */ /* 0x000ea20000002400 */
[-C--:B------:R-:W-:Y:S01]  /*5860*/  ISETP.GE.AND P1, PT, R18, R242.reuse, PT ;  /* 0x000000f21200720c */ /* 0x080fe20003f26270 */
[----:B------:R-:W-:Y:S01]  /*5870*/  FMUL.FTZ R31, R31, UR26 ;  /* 0x0000001a1f1f7c20 */ /* 0x000fe20008410000 */
[----:B----4-:R-:W-:Y:S01]  /*5880*/  FSEL R126, R126, -INF , !P5 ;  /* 0xff8000007e7e7808 */ /* 0x010fe20006800000 */
[----:B------:R-:W-:Y:S01]  /*5890*/  FMUL.FTZ R215, R33, UR26 ;  /* 0x0000001a21d77c20 */ /* 0x000fe20008410000 */
[-C--:B------:R-:W-:Y:S01]  /*58a0*/  ISETP.GE.AND P5, PT, R9, R242.reuse, PT ;  /* 0x000000f20900720c */ /* 0x080fe20003fa6270 */
[----:B------:R-:W-:Y:S01]  /*58b0*/  FMUL.FTZ R28, R28, UR26 ;  /* 0x0000001a1c1c7c20 */ /* 0x000fe20008410000 */
[----:B------:R-:W-:Y:S01]  /*58c0*/  FSEL R179, R68, -INF , !P4 ;  /* 0xff80000044b37808 */ /* 0x000fe20006000000 */
[----:B------:R-:W3:Y:S01]  /*58d0*/  MUFU.TANH R120, R97 ;  /* 0x0000006100787308 */ /* 0x000ee20000002400 */
[-C--:B------:R-:W-:Y:S01]  /*58e0*/  ISETP.GE.AND P4, PT, R110, R241.reuse, PT ;  /* 0x000000f16e00720c */ /* 0x080fe20003f86270 */
[----:B------:R-:W-:Y:S01]  /*58f0*/  FMUL.FTZ R20, R20, UR26 ;  /* 0x0000001a14147c20 */ /* 0x000fe20008410000 */
[----:B-1----:R-:W-:Y:S01]  /*5900*/  FSEL R124, R124, -INF , !P1 ;  /* 0xff8000007c7c7808 */ /* 0x002fe20004800000 */
[----:B------:R-:W-:Y:S01]  /*5910*/  FMUL.FTZ R29, R29, UR26 ;  /* 0x0000001a1d1d7c20 */ /* 0x000fe20008410000 */
[----:B------:R-:W-:Y:S01]  /*5920*/  ISETP.GE.AND P1, PT, R0, R242, PT ;  /* 0x000000f20000720c */ /* 0x000fe20003f26270 */
[----:B------:R-:W-:Y:S01]  /*5930*/  FMUL.FTZ R22, R22, UR26 ;  /* 0x0000001a16167c20 */ /* 0x000fe20008410000 */
[----:B------:R-:W-:Y:S01]  /*5940*/  FSEL R133, R161, -INF , !P4 ;  /* 0xff800000a1857808 */ /* 0x000fe20006000000 */
[----:B------:R-:W-:Y:S01]  /*5950*/  MUFU.TANH R227, R40 ;  /* 0x0000002800e37308 */ /* 0x000fe20000002400 */
[-C--:B------:R-:W-:Y:S01]  /*5960*/  ISETP.GE.AND P4, PT, R16, R241.reuse, PT ;  /* 0x000000f11000720c */ /* 0x080fe20003f86270 */
[----:B------:R-:W-:Y:S01]  /*5970*/  FMUL.FTZ R24, R24, UR26 ;  /* 0x0000001a18187c20 */ /* 0x000fe20008410000 */
[----:B--2---:R-:W-:Y:S01]  /*5980*/  FSEL R122, R122, -INF , !P5 ;  /* 0xff8000007a7a7808 */ /* 0x004fe20006800000 */
[----:B------:R-:W-:Y:S01]  /*5990*/  FMUL.FTZ R21, R21, UR26 ;  /* 0x0000001a15157c20 */ /* 0x000fe20008410000 */
[-C--:B------:R-:W-:Y:S01]  /*59a0*/  ISETP.GE.AND P5, PT, R112, R241.reuse, PT ;  /* 0x000000f17000720c */ /* 0x080fe20003fa6270 */
[----:B------:R-:W-:Y:S01]  /*59b0*/  FMUL.FTZ R25, R25, UR26 ;  /* 0x0000001a19197c20 */ /* 0x000fe20008410000 */
[----:B------:R-:W-:Y:S01]  /*59c0*/  FSEL R161, R86, -INF , !P4 ;  /* 0xff80000056a17808 */ /* 0x000fe20006000000 */
[----:B------:R1:W-:Y:S01]  /*59d0*/  MUFU.TANH R213, R10 ;  /* 0x0000000a00d57308 */ /* 0x0003e20000002400 */
[----:B------:R-:W-:Y:S01]  /*59e0*/  FSEL R135, R176, -INF , !P5 ;  /* 0xff800000b0877808 */ /* 0x000fe20006800000 */
[----:B------:R-:W-:Y:S01]  /*59f0*/  FMUL.FTZ R23, R23, UR26 ;  /* 0x0000001a17177c20 */ /* 0x000fe20008410000 */
[----:B---3--:R-:W-:Y:S01]  /*5a00*/  FSEL R120, R120, -INF , !P1 ;  /* 0xff80000078787808 */ /* 0x008fe20004800000 */
[----:B------:R-:W-:Y:S01]  /*5a10*/  FMUL.FTZ R12, R12, UR26 ;  /* 0x0000001a0c0c7c20 */ /* 0x000fe20008410000 */
[-C--:B------:R-:W-:Y:S01]  /*5a20*/  ISETP.GE.AND P1, PT, R111, R241.reuse, PT ;  /* 0x000000f16f00720c */ /* 0x080fe20003f26270 */
[----:B------:R-:W-:Y:S01]  /*5a30*/  FMUL.FTZ R14, R14, UR26 ;  /* 0x0000001a0e0e7c20 */ /* 0x000fe20008410000 */
[-C--:B------:R-:W-:Y:S01]  /*5a40*/  ISETP.GE.AND P5, PT, R109, R241.reuse, PT ;  /* 0x000000f16d00720c */ /* 0x080fe20003fa6270 */
[----:B------:R2:W-:Y:S01]  /*5a50*/  MUFU.TANH R218, R39 ;  /* 0x0000002700da7308 */ /* 0x0005e20000002400 */
[----:B------:R-:W-:Y:S01]  /*5a60*/  FSEL R95, R160, -INF , !P1 ;  /* 0xff800000a05f7808 */ /* 0x000fe20004800000 */
[----:B------:R-:W-:Y:S01]  /*5a70*/  FMUL.FTZ R13, R13, UR26 ;  /* 0x0000001a0d0d7c20 */ /* 0x000fe20008410000 */
[-C--:B------:R-:W-:Y:S01]  /*5a80*/  ISETP.GE.AND P1, PT, R108, R241.reuse, PT ;  /* 0x000000f16c00720c */ /* 0x080fe20003f26270 */
[----:B------:R-:W-:Y:S01]  /*5a90*/  FMUL.FTZ R15, R15, UR26 ;  /* 0x0000001a0f0f7c20 */ /* 0x000fe20008410000 */
[----:B------:R-:W-:Y:S01]  /*5aa0*/  FSEL R160, R84, -INF , !P5 ;  /* 0xff80000054a07808 */ /* 0x000fe20006800000 */
[----:B------:R-:W-:Y:S01]  /*5ab0*/  FMUL.FTZ R11, R11, UR26 ;  /* 0x0000001a0b0b7c20 */ /* 0x000fe20008410000 */
[-C--:B------:R-:W-:Y:S01]  /*5ac0*/  ISETP.GE.AND P5, PT, R58, R241.reuse, PT ;  /* 0x000000f13a00720c */ /* 0x080fe20003fa6270 */
[----:B------:R-:W3:Y:S01]  /*5ad0*/  MUFU.TANH R224, R42 ;  /* 0x0000002a00e07308 */ /* 0x000ee20000002400 */
[----:B------:R-:W-:Y:S01]  /*5ae0*/  FSEL R84, R85, -INF , !P1 ;  /* 0xff80000055547808 */ /* 0x000fe20004800000 */
[----:B------:R-:W-:Y:S01]  /*5af0*/  FMUL.FTZ R6, R6, UR26 ;  /* 0x0000001a06067c20 */ /* 0x000fe20008410000 */
[-C--:B------:R-:W-:Y:S01]  /*5b00*/  ISETP.GE.AND P1, PT, R17, R241.reuse, PT ;  /* 0x000000f11100720c */ /* 0x080fe20003f26270 */
[----:B------:R-:W-:Y:S01]  /*5b10*/  FMUL.FTZ R7, R7, UR26 ;  /* 0x0000001a07077c20 */ /* 0x000fe20008410000 */
[-C--:B------:R-:W-:Y:S01]  /*5b20*/  ISETP.GE.AND P4, PT, R103, R241.reuse, PT ;  /* 0x000000f16700720c */ /* 0x080fe20003f86270 */
[----:B------:R-:W-:Y:S01]  /*5b30*/  FMUL.FTZ R54, R54, UR26 ;  /* 0x0000001a36367c20 */ /* 0x000fe20008410000 */
[----:B------:R-:W-:Y:S01]  /*5b40*/  FSEL R87, R87, -INF , !P5 ;  /* 0xff80000057577808 */ /* 0x000fe20006800000 */
[----:B------:R4:W-:Y:S01]  /*5b50*/  MUFU.TANH R216, R34 ;  /* 0x0000002200d87308 */ /* 0x0009e20000002400 */
[----:B------:R-:W-:Y:S01]  /*5b60*/  ISETP.GE.AND P5, PT, R56, R241, PT ;  /* 0x000000f13800720c */ /* 0x000fe20003fa6270 */
[----:B------:R-:W-:Y:S01]  /*5b70*/  FMUL.FTZ R55, R55, UR26 ;  /* 0x0000001a37377c20 */ /* 0x000fe20008410000 */
[----:B------:R-:W-:Y:S01]  /*5b80*/  FSEL R251, R251, -INF , !P1 ;  /* 0xff800000fbfb7808 */ /* 0x000fe20004800000 */
[----:B------:R-:W-:Y:S01]  /*5b90*/  FMUL.FTZ R118, R118, UR26 ;  /* 0x0000001a76767c20 */ /* 0x000fe20008410000 */
[----:B------:R-:W-:Y:S01]  /*5ba0*/  FSEL R249, R249, -INF , !P4 ;  /* 0xff800000f9f97808 */ /* 0x000fe20006000000 */
[----:B------:R-:W-:Y:S01]  /*5bb0*/  FMUL.FTZ R119, R119, UR26 ;  /* 0x0000001a77777c20 */ /* 0x000fe20008410000 */
[CC--:B------:R-:W-:Y:S01]  /*5bc0*/  ISETP.GE.AND P1, PT, R112.reuse, R201.reuse, PT ;  /* 0x000000c97000720c */ /* 0x0c0fe20003f26270 */
[----:B------:R-:W-:Y:S01]  /*5bd0*/  MUFU.TANH R225, R41 ;  /* 0x0000002900e17308 */ /* 0x000fe20000002400 */
[-C--:B------:R-:W-:Y:S01]  /*5be0*/  ISETP.GE.AND P4, PT, R112, R200.reuse, PT ;  /* 0x000000c87000720c */ /* 0x080fe20003f86270 */
[----:B------:R-:W-:Y:S01]  /*5bf0*/  FMUL.FTZ R112, R26, UR26 ;  /* 0x0000001a1a707c20 */ /* 0x000fe20008410000 */
[----:B------:R-:W-:Y:S01]  /*5c00*/  FSEL R45, R144, -INF , !P5 ;  /* 0xff800000902d7808 */ /* 0x000fe20006800000 */
[----:B------:R-:W-:Y:S01]  /*5c10*/  IMAD.MOV.U32 R144, RZ, RZ, R87 ;  /* 0x000000ffff907224 */ /* 0x000fe200078e0057 */
[----:B------:R-:W-:Y:S01]  /*5c20*/  FSEL R177, R177, -INF , !P3 ;  /* 0xff800000b1b17808 */ /* 0x000fe20005800000 */
[----:B------:R-:W-:Y:S01]  /*5c30*/  FMUL.FTZ R26, R27, UR26 ;  /* 0x0000001a1b1a7c20 */ /* 0x000fe20008410000 */
[CC--:B------:R-:W-:Y:S01]  /*5c40*/  ISETP.GE.AND P5, PT, R111.reuse, R201.reuse, PT ;  /* 0x000000c96f00720c */ /* 0x0c0fe20003fa6270 */
[----:B------:R-:W5:Y:S01]  /*5c50*/  MUFU.TANH R222, R43 ;  /* 0x0000002b00de7308 */ /* 0x000f620000002400 */
[-C--:B------:R-:W-:Y:S01]  /*5c60*/  ISETP.GE.AND P3, PT, R111, R200.reuse, PT ;  /* 0x000000c86f00720c */ /* 0x080fe20003f66270 */
[----:B------:R-:W-:Y:S01]  /*5c70*/  FMUL.FTZ R99, R99, UR26 ;  /* 0x0000001a63637c20 */ /* 0x000fe20008410000 */
[----:B------:R-:W-:Y:S01]  /*5c80*/  FSEL R172, R172, -INF , !P2 ;  /* 0xff800000acac7808 */ /* 0x000fe20005000000 */
[----:B------:R-:W-:Y:S01]  /*5c90*/  FMUL.FTZ R46, R46, UR26 ;  /* 0x0000001a2e2e7c20 */ /* 0x000fe20008410000 */
[-C--:B------:R-:W-:Y:S01]  /*5ca0*/  ISETP.GE.AND P2, PT, R110, R201.reuse, PT ;  /* 0x000000c96e00720c */ /* 0x080fe20003f46270 */
[----:B------:R-:W5:Y:S01]  /*5cb0*/  LDCU UR16, c[0x0][0x45c] ;  /* 0x00008b80ff1077ac */ /* 0x000f620008000800 */
[----:B------:R-:W-:Y:S01]  /*5cc0*/  FSEL R87, R184, -INF , !P1 ;  /* 0xff800000b8577808 */ /* 0x000fe20004800000 */
[----:B------:R3:W5:Y:S01]  /*5cd0*/  MUFU.TANH R220, R38 ;  /* 0x0000002600dc7308 */ /* 0x0007620000002400 */
[----:B------:R-:W-:Y:S01]  /*5ce0*/  FSEL R68, R173, -INF , !P4 ;  /* 0xff800000ad447808 */ /* 0x000fe20006000000 */
[----:B------:R-:W-:Y:S01]  /*5cf0*/  FMUL.FTZ R47, R47, UR26 ;  /* 0x0000001a2f2f7c20 */ /* 0x000fe20008410000 */
[----:B------:R-:W-:Y:S01]  /*5d00*/  ISETP.GE.AND P1, PT, R110, R200, PT ;  /* 0x000000c86e00720c */ /* 0x000fe20003f26270 */
[----:B------:R-:W-:Y:S01]  /*5d10*/  FMUL.FTZ R98, R98, UR26 ;  /* 0x0000001a62627c20 */ /* 0x000fe20008410000 */
[----:B------:R-:W-:-:S02]  /*5d20*/  ISETP.GE.AND P4, PT, R109, R201, PT ;  /* 0x000000c96d00720c */ /* 0x000fc40003f86270 */
[----:B------:R-:W-:Y:S01]  /*5d30*/  FSEL R97, R162, -INF , !P5 ;  /* 0xff800000a2617808 */ /* 0x000fe20006800000 */
[----:B------:R5:W-:Y:S01]  /*5d40*/  MUFU.TANH R217, R32 ;  /* 0x0000002000d97308 */ /* 0x000be20000002400 */
[----:B------:R-:W-:Y:S02]  /*5d50*/  FSEL R86, R164, -INF , !P3 ;  /* 0xff800000a4567808 */ /* 0x000fe40005800000 */
[-C--:B------:R-:W-:Y:S02]  /*5d60*/  ISETP.GE.AND P5, PT, R109, R200.reuse, PT ;  /* 0x000000c86d00720c */ /* 0x080fe40003fa6270 */
[C---:B------:R-:W-:Y:S02]  /*5d70*/  ISETP.GE.AND P3, PT, R108.reuse, R201, PT ;  /* 0x000000c96c00720c */ /* 0x040fe40003f66270 */
[----:B------:R-:W-:Y:S01]  /*5d80*/  FSEL R163, R163, -INF , !P2 ;  /* 0xff800000a3a37808 */ /* 0x000fe20005000000 */
[----:B------:R5:W-:Y:S01]  /*5d90*/  MUFU.TANH R219, R37 ;  /* 0x0000002500db7308 */ /* 0x000be20000002400 */
[----:B------:R-:W-:-:S02]  /*5da0*/  ISETP.GE.AND P2, PT, R108, R200, PT ;  /* 0x000000c86c00720c */ /* 0x000fc40003f46270 */
[----:B------:R-:W-:Y:S02]  /*5db0*/  FSEL R96, R165, -INF , !P1 ;  /* 0xff800000a5607808 */ /* 0x000fe40004800000 */
[----:B------:R-:W-:Y:S02]  /*5dc0*/  FSEL R157, R157, -INF , !P4 ;  /* 0xff8000009d9d7808 */ /* 0x000fe40006000000 */
[C---:B------:R-:W-:Y:S01]  /*5dd0*/  ISETP.GE.AND P1, PT, R16.reuse, R201, PT ;  /* 0x000000c91000720c */ /* 0x040fe20003f26270 */
[----:B------:R5:W5:Y:S01]  /*5de0*/  MUFU.TANH R214, R35 ;  /* 0x0000002300d67308 */ /* 0x000b620000002400 */
[----:B------:R-:W-:Y:S02]  /*5df0*/  ISETP.GE.AND P4, PT, R16, R200, PT ;  /* 0x000000c81000720c */ /* 0x000fe40003f86270 */
[----:B------:R-:W-:Y:S02]  /*5e00*/  FSEL R16, R159, -INF , !P5 ;  /* 0xff8000009f107808 */ /* 0x000fe40006800000 */
[----:B------:R-:W-:-:S02]  /*5e10*/  FSEL R85, R158, -INF , !P3 ;  /* 0xff8000009e557808 */ /* 0x000fc40005800000 */
[CC--:B------:R-:W-:Y:S01]  /*5e20*/  ISETP.GE.AND P5, PT, R58.reuse, R201.reuse, PT ;  /* 0x000000c93a00720c */ /* 0x0c0fe20003fa6270 */
[----:B------:R-:W5:Y:S01]  /*5e30*/  MUFU.TANH R223, R36 ;  /* 0x0000002400df7308 */ /* 0x000f620000002400 */
[----:B------:R-:W-:Y:S02]  /*5e40*/  ISETP.GE.AND P3, PT, R58, R200, PT ;  /* 0x000000c83a00720c */ /* 0x000fe40003f66270 */
[----:B------:R-:W-:Y:S02]  /*5e50*/  FSEL R58, R174, -INF , !P2 ;  /* 0xff800000ae3a7808 */ /* 0x000fe40005000000 */
[-C--:B------:R-:W-:Y:S02]  /*5e60*/  ISETP.GE.AND P2, PT, R17, R201.reuse, PT ;  /* 0x000000c91100720c */ /* 0x080fe40003f46270 */
[----:B------:R-:W-:Y:S01]  /*5e70*/  FSEL R8, R155, -INF , !P4 ;  /* 0xff8000009b087808 */ /* 0x000fe20006000000 */
[----:B------:R-:W5:Y:S01]  /*5e80*/  MUFU.TANH R116, R30 ;  /* 0x0000001e00747308 */ /* 0x000f620000002400 */
[----:B------:R-:W-:-:S02]  /*5e90*/  ISETP.GE.AND P4, PT, R103, R201, PT ;  /* 0x000000c96700720c */ /* 0x000fc40003f86270 */
[----:B-1----:R-:W-:Y:S02]  /*5ea0*/  FSEL R10, R166, -INF , !P3 ;  /* 0xff800000a60a7808 */ /* 0x002fe40005800000 */
[----:B------:R-:W-:Y:S02]  /*5eb0*/  FSEL R40, R72, -INF , !P2 ;  /* 0xff80000048287808 */ /* 0x000fe40005000000 */
[CC--:B------:R-:W-:Y:S01]  /*5ec0*/  ISETP.GE.AND P3, PT, R56.reuse, R201.reuse, PT ;  /* 0x000000c93800720c */ /* 0x0c0fe20003f66270 */
[----:B------:R-:W1:Y:S01]  /*5ed0*/  MUFU.TANH R114, R31 ;  /* 0x0000001f00727308 */ /* 0x000e620000002400 */
[----:B------:R-:W-:Y:S02]  /*5ee0*/  ISETP.GE.AND P2, PT, R56, R200, PT ;  /* 0x000000c83800720c */ /* 0x000fe40003f46270 */
[----:B------:R-:W-:Y:S02]  /*5ef0*/  FSEL R56, R73, -INF , !P4 ;  /* 0xff80000049387808 */ /* 0x000fe40006000000 */
[----:B------:R-:W-:-:S02]  /*5f00*/  ISETP.GE.AND P4, PT, R102, R201, PT ;  /* 0x000000c96600720c */ /* 0x000fc40003f86270 */
[----:B------:R-:W-:Y:S01]  /*5f10*/  FSEL R153, R153, -INF , !P1 ;  /* 0xff80000099997808 */ /* 0x000fe20004800000 */
[----:B------:R-:W1:Y:S01]  /*5f20*/  MUFU.TANH R112, R112 ;  /* 0x0000007000707308 */ /* 0x000e620000002400 */
[----:B--2---:R-:W-:Y:S02]  /*5f30*/  FSEL R39, R147, -INF , !P4 ;  /* 0xff80000093277808 */ /* 0x004fe40006000000 */
[-C--:B------:R-:W-:Y:S02]  /*5f40*/  ISETP.GE.AND P4, PT, R51, R200.reuse, PT ;  /* 0x000000c83300720c */ /* 0x080fe40003f86270 */
[-C--:B------:R-:W-:Y:S02]  /*5f50*/  ISETP.GE.AND P1, PT, R17, R200.reuse, PT ;  /* 0x000000c81100720c */ /* 0x080fe40003f26270 */
[----:B------:R-:W-:Y:S01]  /*5f60*/  FSEL R252, R252, -INF , !P4 ;  /* 0xff800000fcfc7808 */ /* 0x000fe20006000000 */
[----:B------:R-:W2:Y:S01]  /*5f70*/  MUFU.TANH R215, R215 ;  /* 0x000000d700d77308 */ /* 0x000ea20000002400 */
[----:B------:R-:W-:-:S02]  /*5f80*/  ISETP.GE.AND P4, PT, R49, R200, PT ;  /* 0x000000c83100720c */ /* 0x000fc40003f86270 */
[----:B------:R-:W-:Y:S02]  /*5f90*/  FSEL R17, R154, -INF , !P5 ;  /* 0xff8000009a117808 */ /* 0x000fe40006800000 */
[----:B------:R-:W-:Y:S02]  /*5fa0*/  FSEL R250, R250, -INF , !P4 ;  /* 0xff800000fafa7808 */ /* 0x000fe40006000000 */
[-C--:B------:R-:W-:Y:S01]  /*5fb0*/  ISETP.GE.AND P4, PT, R100, R200.reuse, PT ;  /* 0x000000c86400720c */ /* 0x080fe20003f86270 */
[----:B------:R-:W2:Y:S01]  /*5fc0*/  MUFU.TANH R26, R26 ;  /* 0x0000001a001a7308 */ /* 0x000ea20000002400 */
[-C--:B------:R-:W-:Y:S02]  /*5fd0*/  ISETP.GE.AND P5, PT, R103, R200.reuse, PT ;  /* 0x000000c86700720c */ /* 0x080fe40003fa6270 */
[----:B------:R-:W-:Y:S02]  /*5fe0*/  FSEL R248, R248, -INF , !P4 ;  /* 0xff800000f8f87808 */ /* 0x000fe40006000000 */
[----:B------:R-:W-:-:S02]  /*5ff0*/  ISETP.GE.AND P4, PT, R125, R200, PT ;  /* 0x000000c87d00720c */ /* 0x000fc40003f86270 */
[----:B----4-:R-:W-:Y:S01]  /*6000*/  FSEL R34, R88, -INF , !P2 ;  /* 0xff80000058227808 */ /* 0x010fe20005000000 */
[----:B------:R-:W4:Y:S01]  /*6010*/  MUFU.TANH R117, R28 ;  /* 0x0000001c00757308 */ /* 0x000f220000002400 */
[----:B------:R-:W-:Y:S02]  /*6020*/  FSEL R42, R2, -INF , !P4 ;  /* 0xff800000022a7808 */ /* 0x000fe40006000000 */
[----:B------:R-:W-:Y:S02]  /*6030*/  ISETP.GE.AND P2, PT, R51, R201, PT ;  /* 0x000000c93300720c */ /* 0x000fe40003f46270 */
[----:B------:R-:W-:Y:S02]  /*6040*/  ISETP.GE.AND P4, PT, R123, R200, PT ;  /* 0x000000c87b00720c */ /* 0x000fe40003f86270 */
[----:B---3--:R-:W-:Y:S01]  /*6050*/  FSEL R38, R150, -INF , !P5 ;  /* 0xff80000096267808 */ /* 0x008fe20006800000 */
[----:B------:R-:W3:Y:S01]  /*6060*/  MUFU.TANH R109, R20 ;  /* 0x00000014006d7308 */ /* 0x000ee20000002400 */
[----:B------:R-:W-:-:S02]  /*6070*/  FSEL R41, R145, -INF , !P3 ;  /* 0xff80000091297808 */ /* 0x000fc40005800000 */
[-C--:B------:R-:W-:Y:S02]  /*6080*/  ISETP.GE.AND P5, PT, R102, R200.reuse, PT ;  /* 0x000000c86600720c */ /* 0x080fe40003fa6270 */
[----:B------:R-:W-:Y:S02]  /*6090*/  ISETP.GE.AND P3, PT, R51, R241, PT ;  /* 0x000000f13300720c */ /* 0x000fe40003f66270 */
[----:B------:R-:W-:Y:S01]  /*60a0*/  FSEL R51, R76, -INF , !P2 ;  /* 0xff8000004c337808 */ /* 0x000fe20005000000 */
[----:B------:R-:W3:Y:S01]  /*60b0*/  MUFU.TANH R115, R29 ;  /* 0x0000001d00737308 */ /* 0x000ee20000002400 */
[----:B------:R-:W-:Y:S02]  /*60c0*/  FSEL R226, R226, -INF , !P4 ;  /* 0xff800000e2e27808 */ /* 0x000fe40006000000 */
[----:B------:R-:W-:Y:S02]  /*60d0*/  ISETP.GE.AND P2, PT, R49, R201, PT ;  /* 0x000000c93100720c */ /* 0x000fe40003f46270 */
[----:B------:R-:W-:-:S02]  /*60e0*/  ISETP.GE.AND P4, PT, R121, R200, PT ;  /* 0x000000c87900720c */ /* 0x000fc40003f86270 */
[----:B-----5:R-:W-:Y:S01]  /*60f0*/  FSEL R32, R89, -INF , !P5 ;  /* 0xff80000059207808 */ /* 0x020fe20006800000 */
[----:B------:R-:W5:Y:S01]  /*6100*/  MUFU.TANH R110, R22 ;  /* 0x00000016006e7308 */ /* 0x000f620000002400 */
[----:B------:R-:W-:Y:S02]  /*6110*/  ISETP.GE.AND P5, PT, R49, R241, PT ;  /* 0x000000f13100720c */ /* 0x000fe40003fa6270 */
[----:B------:R-:W-:Y:S02]  /*6120*/  FSEL R49, R77, -INF , !P2 ;  /* 0xff8000004d317808 */ /* 0x000fe40005000000 */
[----:B------:R-:W-:Y:S02]  /*6130*/  FSEL R238, R238, -INF , !P4 ;  /* 0xff800000eeee7808 */ /* 0x000fe40006000000 */
[----:B------:R-:W-:Y:S01]  /*6140*/  ISETP.GE.AND P2, PT, R100, R201, PT ;  /* 0x000000c96400720c */ /* 0x000fe20003f46270 */
[----:B------:R-:W5:Y:S01]  /*6150*/  MUFU.TANH R113, R24 ;  /* 0x0000001800717308 */ /* 0x000f620000002400 */
[----:B------:R-:W-:-:S02]  /*6160*/  ISETP.GE.AND P4, PT, R101, R200, PT ;  /* 0x000000c86500720c */ /* 0x000fc40003f86270 */
[----:B------:R-:W-:Y:S02]  /*6170*/  FSEL R37, R66, -INF , !P2 ;  /* 0xff80000042257808 */ /* 0x000fe40005000000 */
[----:B------:R-:W-:Y:S02]  /*6180*/  FSEL R224, R224, -INF , !P4 ;  /* 0xff800000e0e07808 */ /* 0x000fe40006000000 */
[----:B------:R-:W-:Y:S01]  /*6190*/  ISETP.GE.AND P2, PT, R125, R201, PT ;  /* 0x000000c97d00720c */ /* 0x000fe20003f46270 */
[----:B------:R-:W5:Y:S01]  /*61a0*/  MUFU.TANH R103, R21 ;  /* 0x0000001500677308 */ /* 0x000f620000002400 */
[----:B------:R-:W-:Y:S02]  /*61b0*/  ISETP.GE.AND P4, PT, R93, R200, PT ;  /* 0x000000c85d00720c */ /* 0x000fe40003f86270 */
[----:B------:R-:W-:Y:S02]  /*61c0*/  FSEL R35, R67, -INF , !P2 ;  /* 0xff80000043237808 */ /* 0x000fe40005000000 */
[----:B------:R-:W-:-:S02]  /*61d0*/  FSEL R222, R222, -INF , !P4 ;  /* 0xff800000dede7808 */ /* 0x000fc40006000000 */
[-C--:B------:R-:W-:Y:S01]  /*61e0*/  ISETP.GE.AND P2, PT, R123, R201.reuse, PT ;  /* 0x000000c97b00720c */ /* 0x080fe20003f46270 */
[----:B------:R-:W5:Y:S01]  /*61f0*/  MUFU.TANH R111, R25 ;  /* 0x00000019006f7308 */ /* 0x000f620000002400 */
[-C--:B------:R-:W-:Y:S02]  /*6200*/  ISETP.GE.AND P4, PT, R92, R200.reuse, PT ;  /* 0x000000c85c00720c */ /* 0x080fe40003f86270 */
        /* <DEDUP_REMOVED lines=12> */
[----:B------:R-:W-:Y:S01]  /*62d0*/  ISETP.GE.AND P2, PT, R93, R201, PT ;  /* 0x000000c95d00720c */ /* 0x000fe20003f46270 */
[----:B------:R-:W-:Y:S01]  /*62e0*/  MUFU.TANH R25, R13 ;  /* 0x0000000d00197308 */ /* 0x000fe20000002400 */
[----:B------:R-:W-:Y:S02]  /*62f0*/  ISETP.GE.AND P4, PT, R82, R200, PT ;  /* 0x000000c85200720c */ /* 0x000fe40003f86270 */
[----:B------:R-:W-:Y:S02]  /*6300*/  FSEL R225, R225, -INF , !P2 ;  /* 0xff800000e1e17808 */ /* 0x000fe40005000000 */
[----:B------:R-:W-:Y:S02]  /*6310*/  FSEL R214, R214, -INF , !P4 ;  /* 0xff800000d6d67808 */ /* 0x000fe40006000000 */
[----:B------:R-:W-:Y:S01]  /*6320*/  FMNMX3.FTZ R2, R177, R87, R97, !PT ;  /* 0x00000057b1027276 */ /* 0x000fe20007810061 */
[----:B------:R-:W-:Y:S01]  /*6330*/  MUFU.TANH R211, R11 ;  /* 0x0000000b00d37308 */ /* 0x000fe20000002400 */
[----:B------:R-:W-:-:S02]  /*6340*/  ISETP.GE.AND P2, PT, R92, R201, PT ;  /* 0x000000c95c00720c */ /* 0x000fc40003f46270 */
[----:B------:R-:W-:Y:S02]  /*6350*/  ISETP.GE.AND P4, PT, R81, R200, PT ;  /* 0x000000c85100720c */ /* 0x000fe40003f86270 */
[----:B------:R-:W-:Y:S02]  /*6360*/  FMNMX3.FTZ R5, R172, R68, R86, !PT ;  /* 0x00000044ac057276 */ /* 0x000fe40007810056 */
[----:B------:R-:W-:Y:S01]  /*6370*/  FMNMX3.FTZ R2, R2, R163, R157, !PT ;  /* 0x000000a302027276 */ /* 0x000fe2000781009d */
[----:B------:R-:W-:Y:S01]  /*6380*/  MUFU.TANH R235, R131 ;  /* 0x0000008300eb7308 */ /* 0x000fe20000002400 */
[----:B------:R-:W-:Y:S02]  /*6390*/  FSEL R223, R223, -INF , !P2 ;  /* 0xff800000dfdf7808 */ /* 0x000fe40005000000 */
[----:B------:R-:W-:Y:S02]  /*63a0*/  FSEL R116, R116, -INF , !P4 ;  /* 0xff80000074747808 */ /* 0x000fe40006000000 */
[----:B------:R-:W-:-:S02]  /*63b0*/  ISETP.GE.AND P2, PT, R91, R201, PT ;  /* 0x000000c95b00720c */ /* 0x000fc40003f46270 */
[----:B------:R-:W-:Y:S01]  /*63c0*/  ISETP.GE.AND P4, PT, R80, R200, PT ;  /* 0x000000c85000720c */ /* 0x000fe20003f86270 */
[----:B------:R-:W-:Y:S01]  /*63d0*/  MUFU.TANH R131, R6 ;  /* 0x0000000600837308 */ /* 0x000fe20000002400 */
[----:B------:R-:W-:Y:S02]  /*63e0*/  FMNMX3.FTZ R5, R5, R96, R16, !PT ;  /* 0x0000006005057276 */ /* 0x000fe40007810010 */
[----:B------:R-:W-:Y:S02]  /*63f0*/  FMNMX3.FTZ R4, R2, R85, R153, !PT ;  /* 0x0000005502047276 */ /* 0x000fe40007810099 */
[----:B------:R-:W-:Y:S02]  /*6400*/  FSEL R219, R219, -INF , !P2 ;  /* 0xff800000dbdb7808 */ /* 0x000fe40005000000 */
[----:B-1----:R-:W-:Y:S01]  /*6410*/  FSEL R114, R114, -INF , !P4 ;  /* 0xff80000072727808 */ /* 0x002fe20006000000 */
[----:B------:R-:W-:Y:S01]  /*6420*/  MUFU.TANH R129, R7 ;  /* 0x0000000700817308 */ /* 0x000fe20000002400 */
[----:B------:R-:W-:-:S02]  /*6430*/  FSEL R33, R62, -INF , !P1 ;  /* 0xff8000003e217808 */ /* 0x000fc40004800000 */
[----:B------:R-:W-:Y:S02]  /*6440*/  ISETP.GE.AND P2, PT, R83, R201, PT ;  /* 0x000000c95300720c */ /* 0x000fe40003f46270 */
[----:B------:R-:W-:Y:S02]  /*6450*/  ISETP.GE.AND P4, PT, R59, R200, PT ;  /* 0x000000c83b00720c */ /* 0x000fe40003f86270 */
[----:B------:R-:W-:Y:S01]  /*6460*/  FMNMX3.FTZ R2, R5, R58, R8, !PT ;  /* 0x0000003a05027276 */ /* 0x000fe20007810008 */
[----:B------:R-:W-:Y:S01]  /*6470*/  MUFU.TANH R207, R54 ;  /* 0x0000003600cf7308 */ /* 0x000fe20000002400 */
[----:B------:R-:W-:Y:S02]  /*6480*/  FMNMX3.FTZ R4, R4, R17, R40, !PT ;  /* 0x0000001104047276 */ /* 0x000fe40007810028 */
[----:B------:R-:W-:Y:S02]  /*6490*/  FSEL R217, R217, -INF , !P2 ;  /* 0xff800000d9d97808 */ /* 0x000fe40005000000 */
[----:B------:R-:W-:-:S02]  /*64a0*/  FSEL R112, R112, -INF , !P4 ;  /* 0xff80000070707808 */ /* 0x000fc40006000000 */
[----:B------:R-:W-:Y:S01]  /*64b0*/  FMNMX3.FTZ R5, R2, R10, R33, !PT ;  /* 0x0000000a02057276 */ /* 0x000fe20007810021 */
[----:B------:R-:W-:Y:S01]  /*64c0*/  MUFU.TANH R205, R55 ;  /* 0x0000003700cd7308 */ /* 0x000fe20000002400 */
[----:B------:R-:W-:Y:S02]  /*64d0*/  ISETP.GE.AND P2, PT, R82, R201, PT ;  /* 0x000000c95200720c */ /* 0x000fe40003f46270 */
[----:B------:R-:W-:Y:S02]  /*64e0*/  ISETP.GE.AND P4, PT, R57, R200, PT ;  /* 0x000000c83900720c */ /* 0x000fe40003f86270 */
[----:B------:R-:W-:Y:S02]  /*64f0*/  FMNMX3.FTZ R2, R4, R56, R41, !PT ;  /* 0x0000003804027276 */ /* 0x000fe40007810029 */
[----:B------:R-:W-:Y:S01]  /*6500*/  FMNMX3.FTZ R5, R5, R38, R34, !PT ;  /* 0x0000002605057276 */ /* 0x000fe20007810022 */
[----:B------:R-:W-:Y:S01]  /*6510*/  MUFU.TANH R199, R118 ;  /* 0x0000007600c77308 */ /* 0x000fe20000002400 */
[----:B--2---:R-:W-:-:S02]  /*6520*/  FSEL R215, R215, -INF , !P2 ;  /* 0xff800000d7d77808 */ /* 0x004fc40005000000 */
[----:B------:R-:W-:Y:S02]  /*6530*/  FSEL R26, R26, -INF , !P4 ;  /* 0xff8000001a1a7808 */ /* 0x000fe40006000000 */
[----:B------:R-:W-:Y:S02]  /*6540*/  FMNMX3.FTZ R2, R2, R39, R51, !PT ;  /* 0x0000002702027276 */ /* 0x000fe40007810033 */
[-C--:B------:R-:W-:Y:S01]  /*6550*/  ISETP.GE.AND P2, PT, R81, R201.reuse, PT ;  /* 0x000000c95100720c */ /* 0x080fe20003f46270 */
[----:B------:R-:W-:Y:S01]  /*6560*/  MUFU.TANH R197, R119 ;  /* 0x0000007700c57308 */ /* 0x000fe20000002400 */
[----:B------:R-:W-:Y:S02]  /*6570*/  ISETP.GE.AND P4, PT, R19, R201, PT ;  /* 0x000000c91300720c */ /* 0x000fe40003f86270 */
[----:B------:R-:W-:Y:S02]  /*6580*/  FMNMX3.FTZ R5, R5, R32, R252, !PT ;  /* 0x0000002005057276 */ /* 0x000fe400078100fc */
[----:B------:R-:W-:-:S02]  /*6590*/  FMNMX3.FTZ R2, R2, R49, R37, !PT ;  /* 0x0000003102027276 */ /* 0x000fc40007810025 */
[----:B----4-:R-:W-:Y:S01]  /*65a0*/  FSEL R117, R117, -INF , !P2 ;  /* 0xff80000075757808 */ /* 0x010fe20005000000 */
[----:B------:R-:W-:Y:S01]  /*65b0*/  MUFU.TANH R127, R46 ;  /* 0x0000002e007f7308 */ /* 0x000fe20000002400 */
[----:B---3--:R-:W-:Y:S02]  /*65c0*/  FSEL R109, R109, -INF , !P4 ;  /* 0xff8000006d6d7808 */ /* 0x008fe40006000000 */
[----:B------:R-:W-:Y:S02]  /*65d0*/  ISETP.GE.AND P2, PT, R80, R201, PT ;  /* 0x000000c95000720c */ /* 0x000fe40003f46270 */
[----:B------:R-:W-:Y:S02]  /*65e0*/  ISETP.GE.AND P4, PT, R19, R200, PT ;  /* 0x000000c81300720c */ /* 0x000fe40003f86270 */
[----:B------:R-:W-:Y:S02]  /*65f0*/  FMNMX3.FTZ R5, R5, R250, R248, !PT ;  /* 0x000000fa05057276 */ /* 0x000fe400078100f8 */
[----:B------:R-:W-:-:S02]  /*6600*/  FMNMX3.FTZ R2, R2, R35, R229, !PT ;  /* 0x0000002302027276 */ /* 0x000fc400078100e5 */
[----:B------:R-:W-:Y:S02]  /*6610*/  FSEL R115, R115, -INF , !P2 ;  /* 0xff80000073737808 */ /* 0x000fe40005000000 */
[----:B-----5:R-:W-:Y:S02]  /*6620*/  FSEL R110, R110, -INF , !P4 ;  /* 0xff8000006e6e7808 */ /* 0x020fe40006000000 */
[----:B------:R-:W-:Y:S02]  /*6630*/  ISETP.GE.AND P1, PT, R102, R241, PT ;  /* 0x000000f16600720c */ /* 0x000fe40003f26270 */
[-C--:B------:R-:W-:Y:S01]  /*6640*/  ISETP.GE.AND P2, PT, R59, R201.reuse, PT ;  /* 0x000000c93b00720c */ /* 0x080fe20003f46270 */
[----:B------:R-:W1:Y:S01]  /*6650*/  MUFU.TANH R102, R14 ;  /* 0x0000000e00667308 */ /* 0x000e620000002400 */
[----:B------:R-:W-:Y:S02]  /*6660*/  ISETP.GE.AND P4, PT, R18, R201, PT ;  /* 0x000000c91200720c */ /* 0x000fe40003f86270 */
[----:B------:R-:W-:-:S02]  /*6670*/  FMNMX3.FTZ R5, R5, R42, R226, !PT ;  /* 0x0000002a05057276 */ /* 0x000fc400078100e2 */
[----:B------:R-:W-:Y:S02]  /*6680*/  FMNMX3.FTZ R2, R2, R231, R227, !PT ;  /* 0x000000e702027276 */ /* 0x000fe400078100e3 */
[----:B------:R-:W-:Y:S02]  /*6690*/  FSEL R113, R113, -INF , !P2 ;  /* 0xff80000071717808 */ /* 0x000fe40005000000 */
[----:B------:R-:W-:Y:S02]  /*66a0*/  FSEL R103, R103, -INF , !P4 ;  /* 0xff80000067677808 */ /* 0x000fe40006000000 */
[----:B------:R-:W-:Y:S02]  /*66b0*/  FMNMX3.FTZ R5, R5, R238, R224, !PT ;  /* 0x000000ee05057276 */ /* 0x000fe400078100e0 */
[----:B------:R-:W-:Y:S02]  /*66c0*/  ISETP.GE.AND P2, PT, R57, R201, PT ;  /* 0x000000c93900720c */ /* 0x000fe40003f46270 */
[----:B------:R-:W-:-:S02]  /*66d0*/  ISETP.GE.AND P4, PT, R18, R200, PT ;  /* 0x000000c81200720c */ /* 0x000fc40003f86270 */
[----:B------:R-:W-:Y:S02]  /*66e0*/  FMNMX3.FTZ R2, R2, R225, R223, !PT ;  /* 0x000000e102027276 */ /* 0x000fe400078100df */
[----:B------:R-:W-:Y:S02]  /*66f0*/  FMNMX3.FTZ R5, R5, R222, R220, !PT ;  /* 0x000000de05057276 */ /* 0x000fe400078100dc */
[----:B------:R-:W-:Y:S02]  /*6700*/  FSEL R111, R111, -INF , !P2 ;  /* 0xff8000006f6f7808 */ /* 0x000fe40005000000 */
[----:B------:R-:W-:Y:S02]  /*6710*/  FSEL R108, R108, -INF , !P4 ;  /* 0xff8000006c6c7808 */ /* 0x000fe40006000000 */
[----:B------:R-:W-:Y:S02]  /*6720*/  FMNMX3.FTZ R2, R2, R219, R217, !PT ;  /* 0x000000db02027276 */ /* 0x000fe400078100d9 */
[----:B------:R-:W-:-:S02]  /*6730*/  ISETP.GE.AND P2, PT, R100, R241, PT ;  /* 0x000000f16400720c */ /* 0x000fc40003f46270 */
[----:B------:R-:W-:Y:S01]  /*6740*/  ISETP.GE.AND P4, PT, R9, R201, PT ;  /* 0x000000c90900720c */ /* 0x000fe20003f86270 */
[----:B------:R-:W2:Y:S01]  /*6750*/  MUFU.TANH R100, R15 ;  /* 0x0000000f00647308 */ /* 0x000ea20000002400 */
[----:B------:R-:W-:Y:S02]  /*6760*/  FMNMX3.FTZ R5, R5, R218, R216, !PT ;  /* 0x000000da05057276 */ /* 0x000fe400078100d8 */
[----:B------:R-:W-:Y:S02]  /*6770*/  FMNMX3.FTZ R2, R2, R215, R117, !PT ;  /* 0x000000d702027276 */ /* 0x000fe40007810075 */
[----:B------:R-:W-:Y:S02]  /*6780*/  FSEL R27, R27, -INF , !P4 ;  /* 0xff8000001b1b7808 */ /* 0x000fe40006000000 */
[----:B------:R-:W-:Y:S02]  /*6790*/  ISETP.GE.AND P4, PT, R9, R200, PT ;  /* 0x000000c80900720c */ /* 0x000fe40003f86270 */
[----:B------:R-:W-:-:S02]  /*67a0*/  FMNMX3.FTZ R5, R5, R214, R116, !PT ;  /* 0x000000d605057276 */ /* 0x000fc40007810074 */
[----:B------:R-:W-:Y:S02]  /*67b0*/  FMNMX3.FTZ R2, R2, R115, R113, !PT ;  /* 0x0000007302027276 */ /* 0x000fe40007810071 */
[----:B-1----:R-:W-:Y:S02]  /*67c0*/  FSEL R102, R102, -INF , !P4 ;  /* 0xff80000066667808 */ /* 0x002fe40006000000 */
[----:B------:R-:W-:Y:S02]  /*67d0*/  ISETP.GE.AND P4, PT, R0, R201, PT ;  /* 0x000000c90000720c */ /* 0x000fe40003f86270 */
[----:B------:R-:W-:Y:S02]  /*67e0*/  FMNMX3.FTZ R5, R5, R114, R112, !PT ;  /* 0x0000007205057276 */ /* 0x000fe40007810070 */
[----:B------:R-:W-:Y:S02]  /*67f0*/  FMNMX3.FTZ R4, R2, R111, R109, !PT ;  /* 0x0000006f02047276 */ /* 0x000fe4000781006d */
[----:B------:R-:W-:-:S02]  /*6800*/  FSEL R25, R25, -INF , !P4 ;  /* 0xff80000019197808 */ /* 0x000fc40006000000 */
[----:B------:R-:W-:Y:S02]  /*6810*/  FMNMX3.FTZ R5, R5, R26, R110, !PT ;  /* 0x0000001a05057276 */ /* 0x000fe4000781006e */
[----:B------:R-:W-:Y:S02]  /*6820*/  ISETP.GE.AND P4, PT, R0, R200, PT ;  /* 0x000000c80000720c */ /* 0x000fe40003f86270 */
[----:B------:R-:W-:Y:S02]  /*6830*/  FMNMX3.FTZ R4, R4, R103, R27, !PT ;  /* 0x0000006704047276 */ /* 0x000fe4000781001b */
[----:B------:R-:W-:Y:S02]  /*6840*/  FMNMX3.FTZ R5, R5, R108, R102, !PT ;  /* 0x0000006c05057276 */ /* 0x000fe40007810066 */
[----:B--2---:R-:W-:Y:S02]  /*6850*/  FSEL R100, R100, -INF , !P4 ;  /* 0xff80000064647808 */ /* 0x004fe40006000000 */
[----:B------:R-:W-:-:S02]  /*6860*/  FMNMX.FTZ R4, R25, R4, !PT ;  /* 0x0000000419047209 */ /* 0x000fc40007810000 */
[----:B------:R-:W-:Y:S02]  /*6870*/  FMNMX.FTZ R2, R100, R5, !PT ;  /* 0x0000000564027209 */ /* 0x000fe40007810000 */
[----:B------:R-:W-:Y:S01]  /*6880*/  FSEL R36, R61, -INF , !P1 ;  /* 0xff8000003d247808 */ /* 0x000fe20004800000 */
[----:B------:R-:W1:Y:S01]  /*6890*/  SHFL.BFLY PT, R5, R4, 0x2, 0x1f ;  /* 0x0c401f0004057f89 */ /* 0x000e6200000e0000 */
[-C--:B------:R-:W-:Y:S02]  /*68a0*/  ISETP.GE.AND P1, PT, R123, R241.reuse, PT ;  /* 0x000000f17b00720c */ /* 0x080fe40003f26270 */
[-C--:B------:R-:W-:Y:S01]  /*68b0*/  ISETP.GE.AND P4, PT, R125, R241.reuse, PT ;  /* 0x000000f17d00720c */ /* 0x080fe20003f86270 */
[----:B------:R-:W2:Y:S01]  /*68c0*/  SHFL.BFLY PT, R11, R2, 0x2, 0x1f ;  /* 0x0c401f00020b7f89 */ /* 0x000ea200000e0000 */
[----:B------:R-:W-:Y:S01]  /*68d0*/  FSEL R233, R233, -INF , !P1 ;  /* 0xff800000e9e97808 */ /* 0x000fe20004800000 */
[----:B------:R-:W-:Y:S01]  /*68e0*/  MUFU.TANH R125, R47 ;  /* 0x0000002f007d7308 */ /* 0x000fe20000002400 */
[----:B------:R-:W-:-:S02]  /*68f0*/  ISETP.GE.AND P1, PT, R91, R241, PT ;  /* 0x000000f15b00720c */ /* 0x000fc40003f26270 */
[----:B------:R-:W-:Y:S02]  /*6900*/  FSEL R243, R243, -INF , !P5 ;  /* 0xff800000f3f37808 */ /* 0x000fe40006800000 */
[----:B------:R-:W-:Y:S02]  /*6910*/  FSEL R211, R211, -INF , !P1 ;  /* 0xff800000d3d37808 */ /* 0x000fe40004800000 */
[-C--:B------:R-:W-:Y:S01]  /*6920*/  ISETP.GE.AND P5, PT, R101, R241.reuse, PT ;  /* 0x000000f16500720c */ /* 0x080fe20003fa6270 */
[----:B------:R-:W-:Y:S01]  /*6930*/  MUFU.TANH R123, R98 ;  /* 0x00000062007b7308 */ /* 0x000fe20000002400 */
[-C--:B------:R-:W-:Y:S02]  /*6940*/  ISETP.GE.AND P1, PT, R59, R241.reuse, PT ;  /* 0x000000f13b00720c */ /* 0x080fe40003f26270 */
[----:B------:R-:W-:Y:S02]  /*6950*/  FSEL R101, R65, -INF , !P4 ;  /* 0xff80000041657808 */ /* 0x000fe40006000000 */
[----:B------:R-:W-:-:S02]  /*6960*/  ISETP.GE.AND P4, PT, R92, R241, PT ;  /* 0x000000f15c00720c */ /* 0x000fc40003f86270 */
[----:B------:R-:W-:Y:S02]  /*6970*/  FMNMX3.FTZ R7, R188, R134, R132, !PT ;  /* 0x00000086bc077276 */ /* 0x000fe40007810084 */
[----:B------:R-:W-:Y:S02]  /*6980*/  FSEL R131, R131, -INF , !P1 ;  /* 0xff80000083837808 */ /* 0x000fe40004800000 */
[----:B-1----:R-:W-:Y:S02]  /*6990*/  FMNMX.FTZ R5, R4, R5, !PT ;  /* 0x0000000504057209 */ /* 0x002fe40007810000 */
[----:B------:R-:W-:Y:S02]  /*69a0*/  ISETP.GE.AND P1, PT, R0, R241, PT ;  /* 0x000000f10000720c */ /* 0x000fe40003f26270 */
[----:B--2---:R-:W-:Y:S02]  /*69b0*/  FMNMX.FTZ R11, R2, R11, !PT ;  /* 0x0000000b020b7209 */ /* 0x004fe40007810000 */
[----:B------:R-:W1:Y:S01]  /*69c0*/  SHFL.BFLY PT, R2, R5, 0x1, 0x1f ;  /* 0x0c201f0005027f89 */ /* 0x000e6200000e0000 */
[----:B------:R-:W-:-:S02]  /*69d0*/  FSEL R213, R213, -INF , !P4 ;  /* 0xff800000d5d57808 */ /* 0x000fc40006000000 */
[----:B------:R-:W-:Y:S01]  /*69e0*/  FMNMX3.FTZ R0, R179, R135, R95, !PT ;  /* 0x00000087b3007276 */ /* 0x000fe2000781005f */
[----:B------:R-:W2:Y:S01]  /*69f0*/  SHFL.BFLY PT, R4, R11, 0x1, 0x1f ;  /* 0x0c201f000b047f89 */ /* 0x000ea200000e0000 */
[----:B------:R-:W-:Y:S01]  /*6a00*/  ISETP.GE.AND P4, PT, R80, R241, PT ;  /* 0x000000f15000720c */ /* 0x000fe20003f86270 */
[----:B------:R-:W-:Y:S01]  /*6a10*/  IMAD.IADD R80, R221, 0x1, R106 ;  /* 0x00000001dd507824 */ /* 0x000fe200078e026a */
[----:B------:R-:W-:Y:S02]  /*6a20*/  FMNMX3.FTZ R7, R7, R94, R178, !PT ;  /* 0x0000005e07077276 */ /* 0x000fe400078100b2 */
[----:B------:R-:W-:Y:S02]  /*6a30*/  FSEL R245, R245, -INF , !P3 ;  /* 0xff800000f5f57808 */ /* 0x000fe40005800000 */
[----:B------:R-:W-:Y:S02]  /*6a40*/  FMNMX3.FTZ R7, R7, R75, R74, !PT ;  /* 0x0000004b07077276 */ /* 0x000fe4000781004a */
[----:B------:R-:W-:-:S02]  /*6a50*/  LEA R80, R80, UR5, 0x1 ;  /* 0x0000000550507c11 */ /* 0x000fc4000f8e08ff */
[----:B------:R-:W-:Y:S02]  /*6a60*/  FSEL R43, R64, -INF , !P2 ;  /* 0xff800000402b7808 */ /* 0x000fe40005000000 */
[-C--:B------:R-:W-:Y:S01]  /*6a70*/  ISETP.GE.AND P3, PT, R121, R241.reuse, PT ;  /* 0x000000f17900720c */ /* 0x080fe20003f66270 */
[--C-:B------:R-:W-:Y:S01]  /*6a80*/  IMAD.IADD R78, R247, 0x1, R80.reuse ;  /* 0x00000001f74e7824 */ /* 0x100fe200078e0250 */
[----:B------:R-:W3:Y:S01]  /*6a90*/  MUFU.TANH R121, R99 ;  /* 0x0000006300797308 */ /* 0x000ee20000002400 */
[----:B------:R-:W-:Y:S01]  /*6aa0*/  IMAD.IADD R79, R3, 0x1, R80 ;  /* 0x00000001034f7824 */ /* 0x000fe200078e0250 */
[----:B------:R-:W-:Y:S01]  /*6ab0*/  ISETP.GE.AND P2, PT, R93, R241, PT ;  /* 0x000000f15d00720c */ /* 0x000fe20003f46270 */
[----:B------:R-:W-:Y:S01]  /*6ac0*/  IMAD.IADD R77, R3, 0x1, R78 ;  /* 0x00000001034d7824 */ /* 0x000fe200078e024e */
[----:B------:R-:W-:Y:S01]  /*6ad0*/  FSEL R239, R239, -INF , !P3 ;  /* 0xff800000efef7808 */ /* 0x000fe20005800000 */
[----:B------:R-:W-:Y:S01]  /*6ae0*/  LDSM.16.MT88.4 R180, [R80+0x8000] ;  /* 0x0080000050b4783b */ /* 0x000fe20000004200 */
[----:B-1----:R-:W-:-:S02]  /*6af0*/  FMNMX.FTZ R2, R5, R2, !PT ;  /* 0x0000000205027209 */ /* 0x002fc40007810000 */
[----:B------:R-:W-:Y:S01]  /*6b00*/  FMNMX3.FTZ R5, R0, R133, R160, !PT ;  /* 0x0000008500057276 */ /* 0x000fe200078100a0 */
[----:B------:R-:W-:Y:S01]  /*6b10*/  LDSM.16.MT88.4 R164, [R79+0x8000] ;  /* 0x008000004fa4783b */ /* 0x000fe20000004200 */
[----:B--2---:R-:W-:Y:S01]  /*6b20*/  FMNMX.FTZ R0, R11, R4, !PT ;  /* 0x000000040b007209 */ /* 0x004fe20007810000 */
[----:B------:R-:W-:Y:S01]  /*6b30*/  FMUL.FTZ R24, R2, UR16 ;  /* 0x0000001002187c20 */ /* 0x000fe20008410000 */
[----:B------:R-:W-:Y:S01]  /*6b40*/  FMNMX3.FTZ R4, R5, R84, R161, !PT ;  /* 0x0000005405047276 */ /* 0x000fe200078100a1 */
[----:B------:R-:W-:Y:S01]  /*6b50*/  LDSM.16.MT88.4 R148, [R78+0x8000] ;  /* 0x008000004e94783b */ /* 0x000fe20000004200 */
[----:B------:R-:W-:Y:S01]  /*6b60*/  FMNMX3.FTZ R5, R7, R146, R53, !PT ;  /* 0x0000009207057276 */ /* 0x000fe20007810035 */
[----:B------:R-:W-:Y:S01]  /*6b70*/  FMUL.FTZ R91, R0, UR16 ;  /* 0x00000010005b7c20 */ /* 0x000fe20008410000 */
[----:B------:R-:W-:Y:S01]  /*6b80*/  FMNMX3.FTZ R4, R4, R144, R251, !PT ;  /* 0x0000009004047276 */ /* 0x000fe200078100fb */
[----:B------:R-:W-:Y:S01]  /*6b90*/  LDSM.16.MT88.4 R20, [R80+0x8800] ;  /* 0x008800005014783b */ /* 0x000fe20000004200 */
[----:B------:R-:W-:-:S02]  /*6ba0*/  FMNMX3.FTZ R5, R5, R63, R60, !PT ;  /* 0x0000003f05057276 */ /* 0x000fc4000781003c */
[----:B------:R-:W-:Y:S02]  /*6bb0*/  FMNMX3.FTZ R12, R4, R249, R45, !PT ;  /* 0x000000f9040c7276 */ /* 0x000fe4000781002d */
[----:B------:R-:W-:Y:S02]  /*6bc0*/  FMNMX3.FTZ R3, R5, R52, R228, !PT ;  /* 0x0000003405037276 */ /* 0x000fe400078100e4 */
[----:B------:R-:W-:Y:S01]  /*6bd0*/  FMNMX3.FTZ R12, R12, R36, R245, !PT ;  /* 0x000000240c0c7276 */ /* 0x000fe200078100f5 */
[----:B------:R-:W-:Y:S01]  /*6be0*/  LDSM.16.MT88.4 R4, [R77+0x8000] ;  /* 0x008000004d04783b */ /* 0x000fe20000004200 */
[----:B------:R-:W-:Y:S02]  /*6bf0*/  FMNMX3.FTZ R3, R3, R50, R48, !PT ;  /* 0x0000003203037276 */ /* 0x000fe40007810030 */
[----:B------:R-:W-:Y:S02]  /*6c00*/  FMNMX3.FTZ R12, R12, R243, R43, !PT ;  /* 0x000000f30c0c7276 */ /* 0x000fe4000781002b */
[----:B------:R-:W-:-:S02]  /*6c10*/  FMNMX3.FTZ R3, R3, R44, R236, !PT ;  /* 0x0000002c03037276 */ /* 0x000fc400078100ec */
[----:B------:R-:W-:Y:S02]  /*6c20*/  FSEL R237, R237, -INF , !P5 ;  /* 0xff800000eded7808 */ /* 0x000fe40006800000 */
[----:B------:R-:W-:Y:S02]  /*6c30*/  FMNMX3.FTZ R3, R3, R234, R230, !PT ;  /* 0x000000ea03037276 */ /* 0x000fe400078100e6 */
[----:B------:R-:W-:Y:S02]  /*6c40*/  FMNMX3.FTZ R12, R12, R101, R233, !PT ;  /* 0x000000650c0c7276 */ /* 0x000fe400078100e9 */
[----:B------:R-:W-:Y:S02]  /*6c50*/  FMNMX3.FTZ R3, R3, R232, R212, !PT ;  /* 0x000000e803037276 */ /* 0x000fe400078100d4 */
[----:B------:R-:W-:Y:S02]  /*6c60*/  ISETP.GE.AND P3, PT, R83, R241, PT ;  /* 0x000000f15300720c */ /* 0x000fe40003f66270 */
[----:B------:R-:W-:-:S02]  /*6c70*/  FSEL R235, R235, -INF , !P2 ;  /* 0xff800000ebeb7808 */ /* 0x000fc40005000000 */
[----:B------:R-:W-:Y:S02]  /*6c80*/  FMNMX3.FTZ R12, R12, R239, R237, !PT ;  /* 0x000000ef0c0c7276 */ /* 0x000fe400078100ed */
[----:B------:R-:W-:Y:S02]  /*6c90*/  FMNMX3.FTZ R3, R3, R210, R206, !PT ;  /* 0x000000d203037276 */ /* 0x000fe400078100ce */
[-C--:B------:R-:W-:Y:S02]  /*6ca0*/  ISETP.GE.AND P5, PT, R82, R241.reuse, PT ;  /* 0x000000f15200720c */ /* 0x080fe40003fa6270 */
[----:B------:R-:W-:Y:S02]  /*6cb0*/  ISETP.GE.AND P2, PT, R81, R241, PT ;  /* 0x000000f15100720c */ /* 0x000fe40003f46270 */
[----:B------:R-:W-:Y:S02]  /*6cc0*/  FSEL R207, R207, -INF , !P3 ;  /* 0xff800000cfcf7808 */ /* 0x000fe40005800000 */
        /* <DEDUP_REMOVED lines=8> */
[----:B------:R-:W-:Y:S02]  /*6d50*/  FSEL R197, R197, -INF , !P4 ;  /* 0xff800000c5c57808 */ /* 0x000fe40006000000 */
[----:B---3--:R-:W-:Y:S02]  /*6d60*/  FSEL R121, R121, -INF , !P1 ;  /* 0xff80000079797808 */ /* 0x008fe40004800000 */
[----:B------:R-:W-:Y:S02]  /*6d70*/  FMNMX3.FTZ R12, R12, R205, R199, !PT ;  /* 0x000000cd0c0c7276 */ /* 0x000fe400078100c7 */
[----:B------:R-:W-:Y:S02]  /*6d80*/  FSETP.NEU.FTZ.AND P1, PT, R2, -INF , PT ;  /* 0xff8000000200780b */ /* 0x000fe40003f3d000 */
[----:B------:R-:W-:-:S02]  /*6d90*/  FMNMX3.FTZ R3, R3, R128, R126, !PT ;  /* 0x0000008003037276 */ /* 0x000fc4000781007e */
[-C--:B------:R-:W-:Y:S02]  /*6da0*/  ISETP.GE.AND P2, PT, R18, R241.reuse, PT ;  /* 0x000000f11200720c */ /* 0x080fe40003f46270 */
[----:B------:R-:W-:Y:S02]  /*6db0*/  ISETP.GE.AND P4, PT, R9, R241, PT ;  /* 0x000000f10900720c */ /* 0x000fe40003f86270 */
[----:B------:R-:W-:Y:S02]  /*6dc0*/  FSEL R129, R129, -INF , !P3 ;  /* 0xff80000081817808 */ /* 0x000fe40005800000 */
[----:B------:R-:W-:Y:S02]  /*6dd0*/  FSEL R127, R127, -INF , !P5 ;  /* 0xff8000007f7f7808 */ /* 0x000fe40006800000 */
[----:B------:R-:W-:Y:S02]  /*6de0*/  FMNMX3.FTZ R12, R12, R197, R131, !PT ;  /* 0x000000c50c0c7276 */ /* 0x000fe40007810083 */
[----:B------:R-:W-:-:S02]  /*6df0*/  FSEL R24, R24, RZ, P1 ;  /* 0x000000ff18187208 */ /* 0x000fc40000800000 */
[----:B------:R-:W-:Y:S02]  /*6e00*/  FSETP.NEU.FTZ.AND P1, PT, R0, -INF , PT ;  /* 0xff8000000000780b */ /* 0x000fe40003f3d000 */
[----:B------:R-:W-:Y:S01]  /*6e10*/  FMNMX3.FTZ R3, R3, R124, R122, !PT ;  /* 0x0000007c03037276 */ /* 0x000fe2000781007a */
[--C-:B------:R-:W-:Y:S01]  /*6e20*/  FFMA.FTZ R93, R177, UR16, -R24.reuse ;  /* 0x00000010b15d7c23 */ /* 0x100fe20008010818 */
[----:B------:R-:W-:Y:S01]  /*6e30*/  FSEL R125, R125, -INF , !P2 ;  /* 0xff8000007d7d7808 */ /* 0x000fe20005000000 */
[--C-:B------:R-:W-:Y:S01]  /*6e40*/  FFMA.FTZ R92, R87, UR16, -R24.reuse ;  /* 0x00000010575c7c23 */ /* 0x100fe20008010818 */
[----:B------:R-:W-:Y:S01]  /*6e50*/  FSEL R123, R123, -INF , !P4 ;  /* 0xff8000007b7b7808 */ /* 0x000fe20006000000 */
[--C-:B------:R-:W-:Y:S01]  /*6e60*/  FFMA.FTZ R88, R97, UR16, -R24.reuse ;  /* 0x0000001061587c23 */ /* 0x100fe20008010818 */
[----:B------:R-:W-:Y:S01]  /*6e70*/  FMNMX3.FTZ R12, R12, R129, R127, !PT ;  /* 0x000000810c0c7276 */ /* 0x000fe2000781007f */
[--C-:B------:R-:W-:Y:S01]  /*6e80*/  FFMA.FTZ R83, R163, UR16, -R24.reuse ;  /* 0x00000010a3537c23 */ /* 0x100fe20008010818 */
[----:B------:R-:W-:Y:S01]  /*6e90*/  FSEL R91, R91, RZ, P1 ;  /* 0x000000ff5b5b7208 */ /* 0x000fe20000800000 */
[----:B------:R-:W-:Y:S01]  /*6ea0*/  MUFU.EX2 R93, R93 ;  /* 0x0000005d005d7308 */ /* 0x000fe20000000800 */
[----:B------:R-:W-:Y:S01]  /*6eb0*/  FMNMX.FTZ R3, R120, R3, !PT ;  /* 0x0000000378037209 */ /* 0x000fe20007810000 */
[--C-:B------:R-:W-:Y:S01]  /*6ec0*/  FFMA.FTZ R59, R17, UR16, -R24.reuse ;  /* 0x00000010113b7c23 */ /* 0x100fe20008010818 */
[----:B------:R-:W-:Y:S01]  /*6ed0*/  FMNMX3.FTZ R12, R12, R125, R123, !PT ;  /* 0x0000007d0c0c7276 */ /* 0x000fe2000781007b */
[--C-:B------:R-:W-:Y:S01]  /*6ee0*/  FFMA.FTZ R89, R68, UR16, -R91.reuse ;  /* 0x0000001044597c23 */ /* 0x100fe2000801085b */
[--C-:B------:R-:W-:Y:S01]  /*6ef0*/  FFMA.FTZ R90, R172, UR16, -R91.reuse ;  /* 0x00000010ac5a7c23 */ /* 0x100fe2000801085b */
[----:B------:R-:W1:Y:S01]  /*6f00*/  SHFL.BFLY PT, R68, R3, 0x2, 0x1f ;  /* 0x0c401f0003447f89 */ /* 0x000e6200000e0000 */
[----:B------:R-:W-:Y:S01]  /*6f10*/  FMNMX.FTZ R9, R121, R12, !PT ;  /* 0x0000000c79097209 */ /* 0x000fe20007810000 */
[--C-:B------:R-:W-:Y:S01]  /*6f20*/  FFMA.FTZ R82, R86, UR16, -R91.reuse ;  /* 0x0000001056527c23 */ /* 0x100fe2000801085b */
[--C-:B------:R-:W-:Y:S01]  /*6f30*/  FFMA.FTZ R81, R96, UR16, -R91.reuse ;  /* 0x0000001060517c23 */ /* 0x100fe2000801085b */
[----:B------:R-:W2:Y:S01]  /*6f40*/  MUFU.EX2 R92, R92 ;  /* 0x0000005c005c7308 */ /* 0x000ea20000000800 */
[--C-:B------:R-:W-:Y:S01]  /*6f50*/  FFMA.FTZ R65, R58, UR16, -R91.reuse ;  /* 0x000000103a417c23 */ /* 0x100fe2000801085b */
[----:B------:R-:W3:Y:S01]  /*6f60*/  SHFL.BFLY PT, R12, R9, 0x2, 0x1f ;  /* 0x0c401f00090c7f89 */ /* 0x000ee200000e0000 */
[--C-:B------:R-:W-:Y:S01]  /*6f70*/  FFMA.FTZ R66, R16, UR16, -R91.reuse ;  /* 0x0000001010427c23 */ /* 0x100fe2000801085b */
[----:B------:R-:W-:Y:S01]  /*6f80*/  MUFU.EX2 R88, R88 ;  /* 0x0000005800587308 */ /* 0x000fe20000000800 */
[--C-:B------:R-:W-:Y:S01]  /*6f90*/  FFMA.FTZ R58, R8, UR16, -R91.reuse ;  /* 0x00000010083a7c23 */ /* 0x100fe2000801085b */
[--C-:B------:R-:W-:Y:S01]  /*6fa0*/  FFMA.FTZ R57, R10, UR16, -R91.reuse ;  /* 0x000000100a397c23 */ /* 0x100fe2000801085b */
[----:B------:R-:W-:Y:S01]  /*6fb0*/  LDSM.16.MT88.4 R16, [R79+0x8800] ;  /* 0x008800004f10783b */ /* 0x000fe20000004200 */
[----:B------:R-:W4:Y:S01]  /*6fc0*/  MUFU.EX2 R83, R83 ;  /* 0x0000005300537308 */ /* 0x000f220000000800 */
[--C-:B------:R-:W-:Y:S01]  /*6fd0*/  FFMA.FTZ R76, R157, UR16, -R24.reuse ;  /* 0x000000109d4c7c23 */ /* 0x100fe20008010818 */
[--C-:B------:R-:W-:Y:S01]  /*6fe0*/  FFMA.FTZ R67, R85, UR16, -R24.reuse ;  /* 0x0000001055437c23 */ /* 0x100fe20008010818 */
[--C-:B------:R-:W-:Y:S01]  /*6ff0*/  FFMA.FTZ R64, R153, UR16, -R24.reuse ;  /* 0x0000001099407c23 */ /* 0x100fe20008010818 */
[----:B------:R-:W-:Y:S01]  /*7000*/  MUFU.EX2 R90, R90 ;  /* 0x0000005a005a7308 */ /* 0x000fe20000000800 */
[--C-:B------:R-:W-:Y:S01]  /*7010*/  FFMA.FTZ R55, R33, UR16, -R91.reuse ;  /* 0x0000001021377c23 */ /* 0x100fe2000801085b */
[----:B--2---:R-:W-:Y:S01]  /*7020*/  F2FP.F16.F32.PACK_AB R136, R92, R93 ;  /* 0x0000005d5c88723e */ /* 0x004fe200000000ff */
[--C-:B------:R-:W-:Y:S01]  /*7030*/  FFMA.FTZ R39, R39, UR16, -R24.reuse ;  /* 0x0000001027277c23 */ /* 0x100fe20008010818 */
[----:B------:R-:W2:Y:S01]  /*7040*/  MUFU.EX2 R89, R89 ;  /* 0x0000005900597308 */ /* 0x000ea20000000800 */
[--C-:B------:R-:W-:Y:S01]  /*7050*/  FFMA.FTZ R33, R34, UR16, -R91.reuse ;  /* 0x0000001022217c23 */ /* 0x100fe2000801085b */
[--C-:B------:R-:W-:Y:S01]  /*7060*/  FFMA.FTZ R32, R32, UR16, -R91.reuse ;  /* 0x0000001020207c23 */ /* 0x100fe2000801085b */
[--C-:B------:R-:W-:Y:S01]  /*7070*/  FFMA.FTZ R38, R38, UR16, -R91.reuse ;  /* 0x0000001026267c23 */ /* 0x100fe2000801085b */
[----:B-1----:R-:W-:Y:S01]  /*7080*/  FMNMX.FTZ R68, R3, R68, !PT ;  /* 0x0000004403447209 */ /* 0x002fe20007810000 */
[----:B------:R-:W-:Y:S01]  /*7090*/  MUFU.EX2 R82, R82 ;  /* 0x0000005200527308 */ /* 0x000fe20000000800 */
[----:B----4-:R-:W-:Y:S01]  /*70a0*/  F2FP.F16.F32.PACK_AB R138, R83, R88 ;  /* 0x00000058538a723e */ /* 0x010fe200000000ff */
[--C-:B------:R-:W-:Y:S01]  /*70b0*/  FFMA.FTZ R35, R35, UR16, -R24.reuse ;  /* 0x0000001023237c23 */ /* 0x100fe20008010818 */
[--C-:B------:R-:W-:Y:S01]  /*70c0*/  FFMA.FTZ R49, R49, UR16, -R24.reuse ;  /* 0x0000001031317c23 */ /* 0x100fe20008010818 */
[----:B------:R-:W1:Y:S01]  /*70d0*/  SHFL.BFLY PT, R29, R68, 0x1, 0x1f ;  /* 0x0c201f00441d7f89 */ /* 0x000e6200000e0000 */
[----:B---3--:R-:W-:Y:S01]  /*70e0*/  FMNMX.FTZ R3, R9, R12, !PT ;  /* 0x0000000c09037209 */ /* 0x008fe20007810000 */
[----:B------:R-:W3:Y:S01]  /*70f0*/  MUFU.EX2 R81, R81 ;  /* 0x0000005100517308 */ /* 0x000ee20000000800 */
[--C-:B------:R-:W-:Y:S01]  /*7100*/  FFMA.FTZ R221, R229, UR16, -R24.reuse ;  /* 0x00000010e5dd7c23 */ /* 0x100fe20008010818 */
[----:B------:R-:W-:Y:S01]  /*7110*/  LDSM.16.MT88.4 R12, [R78+0x8800] ;  /* 0x008800004e0c783b */ /* 0x000fe20000004200 */
[----:B--2---:R-:W-:Y:S01]  /*7120*/  F2FP.F16.F32.PACK_AB R137, R89, R90 ;  /* 0x0000005a5989723e */ /* 0x004fe200000000ff */
[----:B------:R-:W-:Y:S01]  /*7130*/  MUFU.EX2 R76, R76 ;  /* 0x0000004c004c7308 */ /* 0x000fe20000000800 */
[--C-:B------:R-:W-:Y:S01]  /*7140*/  FFMA.FTZ R229, R227, UR16, -R24.reuse ;  /* 0x00000010e3e57c23 */ /* 0x100fe20008010818 */
[----:B------:R-:W2:Y:S01]  /*7150*/  SHFL.BFLY PT, R28, R3, 0x1, 0x1f ;  /* 0x0c201f00031c7f89 */ /* 0x000ea200000e0000 */
[--C-:B------:R-:W-:Y:S01]  /*7160*/  FFMA.FTZ R227, R226, UR16, -R91.reuse ;  /* 0x00000010e2e37c23 */ /* 0x100fe2000801085b */
[----:B------:R-:W4:Y:S01]  /*7170*/  MUFU.EX2 R67, R67 ;  /* 0x0000004300437308 */ /* 0x000f220000000800 */
[--C-:B------:R-:W-:Y:S01]  /*7180*/  FFMA.FTZ R222, R222, UR16, -R91.reuse ;  /* 0x00000010dede7c23 */ /* 0x100fe2000801085b */
[----:B------:R-:W5:Y:S01]  /*7190*/  LDSM.16.MT88.4 R8, [R77+0x8800] ;  /* 0x008800004d08783b */ /* 0x000f620000004200 */
[--C-:B------:R-:W-:Y:S01]  /*71a0*/  FFMA.FTZ R238, R238, UR16, -R91.reuse ;  /* 0x00000010eeee7c23 */ /* 0x100fe2000801085b */
[----:B------:R-:W-:Y:S01]  /*71b0*/  MUFU.EX2 R64, R64 ;  /* 0x0000004000407308 */ /* 0x000fe20000000800 */
[--C-:B------:R-:W-:Y:S01]  /*71c0*/  FFMA.FTZ R223, R223, UR16, -R24.reuse ;  /* 0x00000010dfdf7c23 */ /* 0x100fe20008010818 */
[----:B---3--:R-:W-:Y:S01]  /*71d0*/  F2FP.F16.F32.PACK_AB R139, R81, R82 ;  /* 0x00000052518b723e */ /* 0x008fe200000000ff */
[--C-:B------:R-:W-:Y:S01]  /*71e0*/  FFMA.FTZ R214, R214, UR16, -R91.reuse ;  /* 0x00000010d6d67c23 */ /* 0x100fe2000801085b */
[----:B------:R-:W3:Y:S01]  /*71f0*/  MUFU.EX2 R59, R59 ;  /* 0x0000003b003b7308 */ /* 0x000ee20000000800 */
[--C-:B------:R-:W-:Y:S01]  /*7200*/  FFMA.FTZ R218, R218, UR16, -R91.reuse ;  /* 0x00000010dada7c23 */ /* 0x100fe2000801085b */
[--C-:B------:R-:W-:Y:S01]  /*7210*/  FFMA.FTZ R117, R117, UR16, -R24.reuse ;  /* 0x0000001075757c23 */ /* 0x100fe20008010818 */
[----:B------:R-:W-:Y:S01]  /*7220*/  FFMA.FTZ R103, R103, UR16, -R24 ;  /* 0x0000001067677c23 */ /* 0x000fe20008010818 */
[----:B------:R-:W-:Y:S01]  /*7230*/  MUFU.EX2 R66, R66 ;  /* 0x0000004200427308 */ /* 0x000fe20000000800 */
[C---:B------:R-:W-:Y:S01]  /*7240*/  HMMA.16816.F32 R192, R136.reuse, R180, RZ ;  /* 0x000000b488c0723c */ /* 0x040fe200000018ff */
[----:B-1----:R-:W-:Y:S01]  /*7250*/  FMNMX.FTZ R68, R68, R29, !PT ;  /* 0x0000001d44447209 */ /* 0x002fe20007810000 */
[--C-:B------:R-:W-:Y:S01]  /*7260*/  FFMA.FTZ R110, R110, UR16, -R91.reuse ;  /* 0x000000106e6e7c23 */ /* 0x100fe2000801085b */
[----:B------:R-:W1:Y:S01]  /*7270*/  MUFU.EX2 R65, R65 ;  /* 0x0000004100417308 */ /* 0x000e620000000800 */
[--C-:B------:R-:W-:Y:S01]  /*7280*/  FFMA.FTZ R108, R108, UR16, -R91.reuse ;  /* 0x000000106c6c7c23 */ /* 0x100fe2000801085b */
[C---:B------:R-:W-:Y:S01]  /*7290*/  FSETP.NEU.FTZ.AND P1, PT, R68.reuse, -INF , PT ;  /* 0xff8000004400780b */ /* 0x040fe20003f3d000 */
[----:B------:R-:W-:Y:S01]  /*72a0*/  FMUL.FTZ R119, R68, UR16 ;  /* 0x0000001044777c20 */ /* 0x000fe20008410000 */
[----:B------:R-:W-:Y:S01]  /*72b0*/  MUFU.EX2 R58, R58 ;  /* 0x0000003a003a7308 */ /* 0x000fe20000000800 */
[C---:B------:R-:W-:Y:S01]  /*72c0*/  HMMA.16816.F32 R172, R136.reuse, R164, RZ ;  /* 0x000000a488ac723c */ /* 0x040fe200000018ff */
[----:B--2---:R-:W-:Y:S01]  /*72d0*/  FMNMX.FTZ R3, R3, R28, !PT ;  /* 0x0000001c03037209 */ /* 0x004fe20007810000 */
[----:B------:R-:W-:Y:S01]  /*72e0*/  FFMA.FTZ R102, R102, UR16, -R91 ;  /* 0x0000001066667c23 */ /* 0x000fe2000801085b */
[----:B------:R-:W-:Y:S01]  /*72f0*/  FSEL R119, R119, RZ, P1 ;  /* 0x000000ff77777208 */ /* 0x000fe20000800000 */
[----:B------:R-:W2:Y:S01]  /*7300*/  MUFU.EX2 R57, R57 ;  /* 0x0000003900397308 */ /* 0x000ea20000000800 */
[C---:B------:R-:W-:Y:S01]  /*7310*/  FSETP.NEU.FTZ.AND P1, PT, R3.reuse, -INF , PT ;  /* 0xff8000000300780b */ /* 0x040fe20003f3d000 */
[----:B------:R-:W-:Y:S01]  /*7320*/  FMUL.FTZ R118, R3, UR16 ;  /* 0x0000001003767c20 */ /* 0x000fe20008410000 */
[----:B----4-:R-:W-:Y:S01]  /*7330*/  F2FP.F16.F32.PACK_AB R28, R67, R76 ;  /* 0x0000004c431c723e */ /* 0x010fe200000000ff */
[C---:B------:R-:W-:Y:S01]  /*7340*/  HMMA.16816.F32 R156, R136.reuse, R148, RZ ;  /* 0x00000094889c723c */ /* 0x040fe200000018ff */
[--C-:B------:R-:W-:Y:S01]  /*7350*/  FFMA.FTZ R86, R94, UR16, -R119.reuse ;  /* 0x000000105e567c23 */ /* 0x100fe20008010877 */
[--C-:B------:R-:W-:Y:S01]  /*7360*/  FFMA.FTZ R99, R188, UR16, -R119.reuse ;  /* 0x00000010bc637c23 */ /* 0x100fe20008010877 */
[----:B------:R-:W-:Y:S01]  /*7370*/  FSEL R118, R118, RZ, P1 ;  /* 0x000000ff76767208 */ /* 0x000fe20000800000 */
[--C-:B------:R-:W-:Y:S01]  /*7380*/  FFMA.FTZ R98, R134, UR16, -R119.reuse ;  /* 0x0000001086627c23 */ /* 0x100fe20008010877 */
[--C-:B------:R-:W-:Y:S01]  /*7390*/  FFMA.FTZ R97, R132, UR16, -R119.reuse ;  /* 0x0000001084617c23 */ /* 0x100fe20008010877 */
[----:B---3--:R-:W-:Y:S01]  /*73a0*/  F2FP.F16.F32.PACK_AB R30, R59, R64 ;  /* 0x000000403b1e723e */ /* 0x008fe200000000ff */
[----:B------:R-:W-:Y:S01]  /*73b0*/  MUFU.EX2 R86, R86 ;  /* 0x0000005600567308 */ /* 0x000fe20000000800 */
[C---:B------:R-:W-:Y:S01]  /*73c0*/  HMMA.16816.F32 R140, R136.reuse, R4, RZ ;  /* 0x00000004888c723c */ /* 0x040fe200000018ff */
[--C-:B------:R-:W-:Y:S01]  /*73d0*/  FFMA.FTZ R96, R179, UR16, -R118.reuse ;  /* 0x00000010b3607c23 */ /* 0x100fe20008010876 */
[--C-:B------:R-:W-:Y:S01]  /*73e0*/  FFMA.FTZ R94, R95, UR16, -R118.reuse ;  /* 0x000000105f5e7c23 */ /* 0x100fe20008010876 */
[--C-:B------:R-:W-:Y:S01]  /*73f0*/  FFMA.FTZ R85, R133, UR16, -R118.reuse ;  /* 0x0000001085557c23 */ /* 0x100fe20008010876 */
[--C-:B------:R-:W-:Y:S01]  /*7400*/  FFMA.FTZ R135, R135, UR16, -R118.reuse ;  /* 0x0000001087877c23 */ /* 0x100fe20008010876 */
[----:B------:R-:W-:Y:S01]  /*7410*/  MUFU.EX2 R99, R99 ;  /* 0x0000006300637308 */ /* 0x000fe20000000800 */
[----:B-1----:R-:W-:Y:S01]  /*7420*/  F2FP.F16.F32.PACK_AB R29, R65, R66 ;  /* 0x00000042411d723e */ /* 0x002fe200000000ff */
[--C-:B------:R-:W-:Y:S01]  /*7430*/  FFMA.FTZ R87, R178, UR16, -R119.reuse ;  /* 0x00000010b2577c23 */ /* 0x100fe20008010877 */
[C---:B------:R-:W-:Y:S01]  /*7440*/  HMMA.16816.F32 R184, R136.reuse, R182, RZ ;  /* 0x000000b688b8723c */ /* 0x040fe200000018ff */
[----:B------:R-:W1:Y:S01]  /*7450*/  MUFU.EX2 R98, R98 ;  /* 0x0000006200627308 */ /* 0x000e620000000800 */
[----:B--2---:R-:W-:Y:S01]  /*7460*/  F2FP.F16.F32.PACK_AB R31, R57, R58 ;  /* 0x0000003a391f723e */ /* 0x004fe200000000ff */
[--C-:B------:R-:W-:Y:S01]  /*7470*/  FFMA.FTZ R62, R146, UR16, -R119.reuse ;  /* 0x00000010923e7c23 */ /* 0x100fe20008010877 */
[--C-:B------:R-:W-:Y:S01]  /*7480*/  FFMA.FTZ R73, R84, UR16, -R118.reuse ;  /* 0x0000001054497c23 */ /* 0x100fe20008010876 */
[----:B------:R-:W2:Y:S01]  /*7490*/  MUFU.EX2 R97, R97 ;  /* 0x0000006100617308 */ /* 0x000ea20000000800 */
[--C-:B------:R-:W-:Y:S01]  /*74a0*/  FFMA.FTZ R72, R161, UR16, -R118.reuse ;  /* 0x00000010a1487c23 */ /* 0x100fe20008010876 */
[--C-:B------:R-:W-:Y:S01]  /*74b0*/  FFMA.FTZ R61, R144, UR16, -R118.reuse ;  /* 0x00000010903d7c23 */ /* 0x100fe20008010876 */
[C---:B------:R-:W-:Y:S01]  /*74c0*/  HMMA.16816.F32 R168, R136.reuse, R166, RZ ;  /* 0x000000a688a8723c */ /* 0x040fe200000018ff */
[----:B------:R-:W-:Y:S01]  /*74d0*/  MUFU.EX2 R96, R96 ;  /* 0x0000006000607308 */ /* 0x000fe20000000800 */
[--C-:B------:R-:W-:Y:S01]  /*74e0*/  FFMA.FTZ R46, R45, UR16, -R118.reuse ;  /* 0x000000102d2e7c23 */ /* 0x100fe20008010876 */
[--C-:B------:R-:W-:Y:S01]  /*74f0*/  FFMA.FTZ R54, R63, UR16, -R119.reuse ;  /* 0x000000103f367c23 */ /* 0x100fe20008010877 */
[--C-:B------:R-:W-:Y:S01]  /*7500*/  FFMA.FTZ R52, R52, UR16, -R119.reuse ;  /* 0x0000001034347c23 */ /* 0x100fe20008010877 */
[----:B------:R-:W3:Y:S01]  /*7510*/  MUFU.EX2 R95, R135 ;  /* 0x00000087005f7308 */ /* 0x000ee20000000800 */
[--C-:B------:R-:W-:Y:S01]  /*7520*/  FFMA.FTZ R47, R249, UR16, -R118.reuse ;  /* 0x00000010f92f7c23 */ /* 0x100fe20008010876 */
[----:B-1----:R-:W-:Y:S01]  /*7530*/  F2FP.F16.F32.PACK_AB R132, R98, R99 ;  /* 0x000000636284723e */ /* 0x002fe200000000ff */
[C---:B------:R-:W-:Y:S01]  /*7540*/  HMMA.16816.F32 R152, R136.reuse, R150, RZ ;  /* 0x000000968898723c */ /* 0x040fe200000018ff */
[----:B------:R-:W-:Y:S01]  /*7550*/  MUFU.EX2 R94, R94 ;  /* 0x0000005e005e7308 */ /* 0x000fe20000000800 */
[----:B------:R-:W-:Y:S01]  /*7560*/  FFMA.FTZ R45, R36, UR16, -R118 ;  /* 0x00000010242d7c23 */ /* 0x000fe20008010876 */
[----:B--2---:R-:W-:Y:S01]  /*7570*/  F2FP.F16.F32.PACK_AB R134, R86, R97 ;  /* 0x000000615686723e */ /* 0x004fe200000000ff */
[----:B------:R-:W-:Y:S01]  /*7580*/  FFMA.FTZ R36, R37, UR16, -R24 ;  /* 0x0000001025247c23 */ /* 0x000fe20008010818 */
[----:B------:R-:W1:Y:S01]  /*7590*/  MUFU.EX2 R85, R85 ;  /* 0x0000005500557308 */ /* 0x000e620000000800 */
[--C-:B------:R-:W-:Y:S01]  /*75a0*/  FFMA.FTZ R50, R50, UR16, -R119.reuse ;  /* 0x0000001032327c23 */ /* 0x100fe20008010877 */
[--C-:B------:R-:W-:Y:S01]  /*75b0*/  FFMA.FTZ R101, R101, UR16, -R118.reuse ;  /* 0x0000001065657c23 */ /* 0x100fe20008010876 */
[----:B------:R-:W-:Y:S01]  /*75c0*/  HMMA.16816.F32 R136, R136, R6, RZ ;  /* 0x000000068888723c */ /* 0x000fe200000018ff */
[----:B------:R-:W-:Y:S01]  /*75d0*/  MUFU.EX2 R87, R87 ;  /* 0x0000005700577308 */ /* 0x000fe20000000800 */
[--C-:B------:R-:W-:Y:S01]  /*75e0*/  FFMA.FTZ R243, R243, UR16, -R118.reuse ;  /* 0x00000010f3f37c23 */ /* 0x100fe20008010876 */
[----:B---3--:R-:W-:Y:S01]  /*75f0*/  F2FP.F16.F32.PACK_AB R133, R95, R96 ;  /* 0x000000605f85723e */ /* 0x008fe200000000ff */
[--C-:B------:R-:W-:Y:S01]  /*7600*/  FFMA.FTZ R239, R239, UR16, -R118.reuse ;  /* 0x00000010efef7c23 */ /* 0x100fe20008010876 */
[----:B------:R-:W-:Y:S01]  /*7610*/  MUFU.EX2 R62, R62 ;  /* 0x0000003e003e7308 */ /* 0x000fe20000000800 */
[--C-:B------:R-:W-:Y:S01]  /*7620*/  FFMA.FTZ R205, R205, UR16, -R118.reuse ;  /* 0x00000010cdcd7c23 */ /* 0x100fe20008010876 */
[--C-:B------:R-:W-:Y:S01]  /*7630*/  FFMA.FTZ R124, R124, UR16, -R119.reuse ;  /* 0x000000107c7c7c23 */ /* 0x100fe20008010877 */
[C---:B------:R-:W-:Y:S01]  /*7640*/  HMMA.16816.F32 R192, R28.reuse, R20, R192 ;  /* 0x000000141cc0723c */ /* 0x040fe200000018c0 */
[----:B------:R-:W-:Y:S01]  /*7650*/  MUFU.EX2 R73, R73 ;  /* 0x0000004900497308 */ /* 0x000fe20000000800 */
[--C-:B------:R-:W-:Y:S01]  /*7660*/  FFMA.FTZ R122, R122, UR16, -R119.reuse ;  /* 0x000000107a7a7c23 */ /* 0x100fe20008010877 */
[----:B-1----:R-:W-:Y:S01]  /*7670*/  F2FP.F16.F32.PACK_AB R135, R85, R94 ;  /* 0x0000005e5587723e */ /* 0x002fe200000000ff */
[----:B------:R-:W-:Y:S01]  /*7680*/  FFMA.FTZ R120, R120, UR16, -R119 ;  /* 0x0000001078787c23 */ /* 0x000fe20008010877 */
[----:B------:R-:W-:Y:S01]  /*7690*/  MUFU.EX2 R72, R72 ;  /* 0x0000004800487308 */ /* 0x000fe20000000800 */
[--C-:B------:R-:W-:Y:S01]  /*76a0*/  FFMA.FTZ R199, R199, UR16, -R118.reuse ;  /* 0x00000010c7c77c23 */ /* 0x100fe20008010876 */
[--C-:B------:R-:W-:Y:S01]  /*76b0*/  FFMA.FTZ R197, R197, UR16, -R118.reuse ;  /* 0x00000010c5c57c23 */ /* 0x100fe20008010876 */
[C---:B------:R-:W-:Y:S01]  /*76c0*/  HMMA.16816.F32 R172, R28.reuse, R16, R172 ;  /* 0x000000101cac723c */ /* 0x040fe200000018ac */
[----:B------:R-:W-:Y:S01]  /*76d0*/  MUFU.EX2 R61, R61 ;  /* 0x0000003d003d7308 */ /* 0x000fe20000000800 */
[--C-:B------:R-:W-:Y:S01]  /*76e0*/  FFMA.FTZ R131, R131, UR16, -R118.reuse ;  /* 0x0000001083837c23 */ /* 0x100fe20008010876 */
[--C-:B------:R-:W-:Y:S01]  /*76f0*/  FFMA.FTZ R129, R129, UR16, -R118.reuse ;  /* 0x0000001081817c23 */ /* 0x100fe20008010876 */
[--C-:B------:R-:W-:Y:S01]  /*7700*/  FFMA.FTZ R127, R127, UR16, -R118.reuse ;  /* 0x000000107f7f7c23 */ /* 0x100fe20008010876 */
[----:B------:R-:W-:Y:S01]  /*7710*/  MUFU.EX2 R39, R39 ;  /* 0x0000002700277308 */ /* 0x000fe20000000800 */
[--C-:B------:R-:W-:Y:S01]  /*7720*/  FFMA.FTZ R125, R125, UR16, -R118.reuse ;  /* 0x000000107d7d7c23 */ /* 0x100fe20008010876 */
[----:B------:R-:W-:Y:S01]  /*7730*/  FFMA.FTZ R123, R123, UR16, -R118 ;  /* 0x000000107b7b7c23 */ /* 0x000fe20008010876 */
[----:B------:R-:W-:Y:S01]  /*7740*/  HMMA.16816.F32 R156, R28, R12, R156 ;  /* 0x0000000c1c9c723c */ /* 0x000fe2000000189c */
[----:B------:R-:W-:Y:S01]  /*7750*/  MUFU.EX2 R55, R55 ;  /* 0x0000003700377308 */ /* 0x000fe20000000800 */
[----:B------:R-:W-:Y:S01]  /*7760*/  FADD.FTZ R98, R99, R98 ;  /* 0x0000006263627221 */ /* 0x000fe20000010000 */
[----:B------:R-:W-:Y:S01]  /*7770*/  FADD.FTZ R95, R96, R95 ;  /* 0x0000005f605f7221 */ /* 0x000fe20000010000 */
[----:B------:R-:W-:Y:S01]  /*7780*/  FFMA.FTZ R100, R100, UR16, -R91 ;  /* 0x0000001064647c23 */ /* 0x000fe2000801085b */
[----:B------:R1:W-:Y:S01]  /*7790*/  MUFU.EX2 R34, R38 ;  /* 0x0000002600227308 */ /* 0x0003e20000000800 */
[----:B------:R-:W-:-:S02]  /*77a0*/  FADD.FTZ R97, R97, R98 ;  /* 0x0000006261617221 */ /* 0x000fc40000010000 */
[----:B-----5:R-:W-:Y:S01]  /*77b0*/  HMMA.16816.F32 R140, R28, R8, R140 ;  /* 0x000000081c8c723c */ /* 0x020fe2000000188c */
[----:B------:R-:W-:Y:S01]  /*77c0*/  MUFU.EX2 R33, R33 ;  /* 0x0000002100217308 */ /* 0x000fe20000000800 */
[----:B------:R-:W-:-:S03]  /*77d0*/  FADD.FTZ R86, R86, R97 ;  /* 0x0000006156567221 */ /* 0x000fc60000010000 */
[----:B------:R-:W-:Y:S03]  /*77e0*/  MUFU.EX2 R32, R32 ;  /* 0x0000002000207308 */ /* 0x000fe60000000800 */
[C---:B------:R-:W-:Y:S01]  /*77f0*/  HMMA.16816.F32 R184, R28.reuse, R22, R184 ;  /* 0x000000161cb8723c */ /* 0x040fe200000018b8 */
[----:B------:R-:W-:Y:S01]  /*7800*/  MUFU.EX2 R54, R54 ;  /* 0x0000003600367308 */ /* 0x000fe20000000800 */
[--C-:B-1----:R-:W-:Y:S01]  /*7810*/  FFMA.FTZ R38, R51, UR16, -R24.reuse ;  /* 0x0000001033267c23 */ /* 0x102fe20008010818 */
[--C-:B------:R-:W-:Y:S02]  /*7820*/  FFMA.FTZ R51, R228, UR16, -R119.reuse ;  /* 0x00000010e4337c23 */ /* 0x100fe40008010877 */
[----:B------:R-:W-:Y:S01]  /*7830*/  MUFU.EX2 R52, R52 ;  /* 0x0000003400347308 */ /* 0x000fe20000000800 */
[----:B------:R-:W-:Y:S01]  /*7840*/  FFMA.FTZ R228, R231, UR16, -R24 ;  /* 0x00000010e7e47c23 */ /* 0x000fe20008010818 */
[--C-:B------:R-:W-:Y:S01]  /*7850*/  FFMA.FTZ R231, R236, UR16, -R119.reuse ;  /* 0x00000010ece77c23 */ /* 0x100fe20008010877 */
[----:B------:R-:W-:Y:S01]  /*7860*/  HMMA.16816.F32 R168, R28, R18, R168 ;  /* 0x000000121ca8723c */ /* 0x000fe200000018a8 */
[----:B------:R-:W-:Y:S01]  /*7870*/  MUFU.EX2 R47, R47 ;  /* 0x0000002f002f7308 */ /* 0x000fe20000000800 */
[--C-:B------:R-:W-:Y:S01]  /*7880*/  FFMA.FTZ R236, R234, UR16, -R119.reuse ;  /* 0x00000010eaec7c23 */ /* 0x100fe20008010877 */
[----:B------:R-:W-:-:S02]  /*7890*/  FFMA.FTZ R234, R230, UR16, -R119 ;  /* 0x00000010e6ea7c23 */ /* 0x000fc40008010877 */
[----:B------:R-:W-:Y:S03]  /*78a0*/  MUFU.EX2 R46, R46 ;  /* 0x0000002e002e7308 */ /* 0x000fe60000000800 */
[C---:B------:R-:W-:Y:S01]  /*78b0*/  HMMA.16816.F32 R152, R28.reuse, R14, R152 ;  /* 0x0000000e1c98723c */ /* 0x040fe20000001898 */
[----:B------:R-:W-:Y:S04]  /*78c0*/  MUFU.EX2 R45, R45 ;  /* 0x0000002d002d7308 */ /* 0x000fe80000000800 */
[----:B------:R1:W-:Y:S03]  /*78d0*/  MUFU.EX2 R37, R49 ;  /* 0x0000003100257308 */ /* 0x0003e60000000800 */
[----:B------:R-:W-:Y:S01]  /*78e0*/  HMMA.16816.F32 R136, R28, R10, R136 ;  /* 0x0000000a1c88723c */ /* 0x000fe20000001888 */
[--C-:B------:R-:W-:Y:S01]  /*78f0*/  FFMA.FTZ R29, R75, UR16, -R119.reuse ;  /* 0x000000104b1d7c23 */ /* 0x100fe20008010877 */
[----:B------:R-:W-:Y:S01]  /*7900*/  FFMA.FTZ R75, R74, UR16, -R119 ;  /* 0x000000104a4b7c23 */ /* 0x000fe20008010877 */
[----:B------:R-:W-:Y:S01]  /*7910*/  FFMA.FTZ R28, R160, UR16, -R118 ;  /* 0x00000010a01c7c23 */ /* 0x000fe20008010876 */
[--C-:B------:R-:W-:Y:S01]  /*7920*/  FFMA.FTZ R31, R252, UR16, -R91.reuse ;  /* 0x00000010fc1f7c23 */ /* 0x100fe2000801085b */
[----:B------:R-:W2:Y:S01]  /*7930*/  MUFU.EX2 R74, R29 ;  /* 0x0000001d004a7308 */ /* 0x000ea20000000800 */
[----:B------:R-:W-:-:S02]  /*7940*/  FFMA.FTZ R30, R250, UR16, -R91 ;  /* 0x00000010fa1e7c23 */ /* 0x000fc4000801085b */
[C---:B------:R-:W-:Y:S01]  /*7950*/  HMMA.16816.F32 R144, R132.reuse, R4, RZ ;  /* 0x000000048490723c */ /* 0x040fe200000018ff */
[----:B------:R-:W-:Y:S01]  /*7960*/  MUFU.EX2 R75, R75 ;  /* 0x0000004b004b7308 */ /* 0x000fe20000000800 */
[--C-:B-1----:R-:W-:Y:S01]  /*7970*/  FFMA.FTZ R49, R48, UR16, -R119.reuse ;  /* 0x0000001030317c23 */ /* 0x102fe20008010877 */
[----:B------:R-:W-:Y:S02]  /*7980*/  FFMA.FTZ R48, R44, UR16, -R119 ;  /* 0x000000102c307c23 */ /* 0x000fe40008010877 */
[----:B------:R-:W1:Y:S01]  /*7990*/  MUFU.EX2 R84, R28 ;  /* 0x0000001c00547308 */ /* 0x000e620000000800 */
[----:B------:R-:W-:Y:S02]  /*79a0*/  FFMA.FTZ R44, R245, UR16, -R118 ;  /* 0x00000010f52c7c23 */ /* 0x000fe40008010876 */
[----:B------:R-:W-:Y:S01]  /*79b0*/  HMMA.16816.F32 R188, R132, R180, RZ ;  /* 0x000000b484bc723c */ /* 0x000fe200000018ff */
[----:B------:R-:W-:Y:S01]  /*79c0*/  MUFU.EX2 R38, R38 ;  /* 0x0000002600267308 */ /* 0x000fe20000000800 */
[----:B--2---:R-:W-:Y:S01]  /*79d0*/  F2FP.F16.F32.PACK_AB R4, R74, R87 ;  /* 0x000000574a04723e */ /* 0x004fe200000000ff */
[----:B------:R-:W-:-:S02]  /*79e0*/  FFMA.FTZ R29, R248, UR16, -R91 ;  /* 0x00000010f81d7c23 */ /* 0x000fc4000801085b */
[----:B------:R-:W-:Y:S01]  /*79f0*/  MUFU.EX2 R36, R36 ;  /* 0x0000002400247308 */ /* 0x000fe20000000800 */
[----:B------:R-:W-:Y:S02]  /*7a00*/  FADD.FTZ R87, R87, R86 ;  /* 0x0000005657577221 */ /* 0x000fe40000010000 */
[C---:B------:R-:W-:Y:S01]  /*7a10*/  HMMA.16816.F32 R176, R132.reuse, R164, RZ ;  /* 0x000000a484b0723c */ /* 0x040fe200000018ff */
[----:B------:R-:W-:Y:S01]  /*7a20*/  MUFU.EX2 R35, R35 ;  /* 0x0000002300237308 */ /* 0x000fe20000000800 */
[----:B------:R-:W-:Y:S01]  /*7a30*/  FADD.FTZ R74, R74, R87 ;  /* 0x000000574a4a7221 */ /* 0x000fe20000010000 */
[----:B-1----:R-:W-:Y:S01]  /*7a40*/  F2FP.F16.F32.PACK_AB R5, R73, R84 ;  /* 0x000000544905723e */ /* 0x002fe200000000ff */
[--C-:B------:R-:W-:Y:S01]  /*7a50*/  FFMA.FTZ R28, R53, UR16, -R119.reuse ;  /* 0x00000010351c7c23 */ /* 0x100fe20008010877 */
[----:B------:R-:W-:Y:S01]  /*7a60*/  FFMA.FTZ R53, R60, UR16, -R119 ;  /* 0x000000103c357c23 */ /* 0x000fe20008010877 */
[--C-:B------:R-:W-:Y:S01]  /*7a70*/  FFMA.FTZ R60, R251, UR16, -R118.reuse ;  /* 0x00000010fb3c7c23 */ /* 0x100fe20008010876 */
[----:B------:R-:W-:Y:S01]  /*7a80*/  MUFU.EX2 R31, R31 ;  /* 0x0000001f001f7308 */ /* 0x000fe20000000800 */
[C---:B------:R-:W-:Y:S03]  /*7a90*/  HMMA.16816.F32 R160, R132.reuse, R148, RZ ;  /* 0x0000009484a0723c */ /* 0x040fe600000018ff */
[----:B------:R1:W-:Y:S04]  /*7aa0*/  MUFU.EX2 R63, R28 ;  /* 0x0000001c003f7308 */ /* 0x0003e80000000800 */
[----:B------:R-:W-:Y:S01]  /*7ab0*/  MUFU.EX2 R53, R53 ;  /* 0x0000003500357308 */ /* 0x000fe20000000800 */
[C---:B------:R-:W-:Y:S03]  /*7ac0*/  HMMA.16816.F32 R180, R132.reuse, R182, RZ ;  /* 0x000000b684b4723c */ /* 0x040fe600000018ff */
[----:B------:R-:W-:Y:S04]  /*7ad0*/  MUFU.EX2 R60, R60 ;  /* 0x0000003c003c7308 */ /* 0x000fe80000000800 */
[----:B------:R-:W-:Y:S01]  /*7ae0*/  MUFU.EX2 R30, R30 ;  /* 0x0000001e001e7308 */ /* 0x000fe20000000800 */
[C---:B------:R-:W-:Y:S01]  /*7af0*/  HMMA.16816.F32 R164, R132.reuse, R166, RZ ;  /* 0x000000a684a4723c */ /* 0x040fe200000018ff */
[----:B-1----:R-:W-:Y:S01]  /*7b00*/  FFMA.FTZ R28, R42, UR16, -R91 ;  /* 0x000000102a1c7c23 */ /* 0x002fe2000801085b */
[----:B------:R-:W-:Y:S01]  /*7b10*/  FFMA.FTZ R42, R43, UR16, -R118 ;  /* 0x000000102b2a7c23 */ /* 0x000fe20008010876 */
[----:B------:R-:W-:Y:S04]  /*7b20*/  MUFU.EX2 R29, R29 ;  /* 0x0000001d001d7308 */ /* 0x000fe80000000800 */
[----:B------:R-:W-:Y:S01]  /*7b30*/  MUFU.EX2 R28, R28 ;  /* 0x0000001c001c7308 */ /* 0x000fe20000000800 */
[C---:B------:R-:W-:Y:S03]  /*7b40*/  HMMA.16816.F32 R148, R132.reuse, R150, RZ ;  /* 0x000000968494723c */ /* 0x040fe600000018ff */
[----:B------:R-:W-:Y:S04]  /*7b50*/  MUFU.EX2 R51, R51 ;  /* 0x0000003300337308 */ /* 0x000fe80000000800 */
[----:B------:R-:W-:Y:S01]  /*7b60*/  MUFU.EX2 R50, R50 ;  /* 0x0000003200327308 */ /* 0x000fe20000000800 */
[----:B------:R-:W-:Y:S01]  /*7b70*/  HMMA.16816.F32 R132, R132, R6, RZ ;  /* 0x000000068484723c */ /* 0x000fe200000018ff */
[C---:B------:R-:W-:Y:S01]  /*7b80*/  F2FP.F16.F32.PACK_AB R6, R62.reuse, R75 ;  /* 0x0000004b3e06723e */ /* 0x040fe200000000ff */
[----:B------:R-:W-:Y:S01]  /*7b90*/  FADD.FTZ R75, R75, R74 ;  /* 0x0000004a4b4b7221 */ /* 0x000fe20000010000 */
[----:B------:R-:W-:Y:S01]  /*7ba0*/  F2FP.F16.F32.PACK_AB R7, R61, R72 ;  /* 0x000000483d07723e */ /* 0x000fe200000000ff */
[----:B------:R-:W-:Y:S02]  /*7bb0*/  MUFU.EX2 R49, R49 ;  /* 0x0000003100317308 */ /* 0x000fe40000000800 */
[----:B------:R-:W-:-:S02]  /*7bc0*/  FADD.FTZ R62, R62, R75 ;  /* 0x0000004b3e3e7221 */ /* 0x000fc40000010000 */
[----:B------:R-:W-:Y:S02]  /*7bd0*/  MUFU.EX2 R48, R48 ;  /* 0x0000003000307308 */ /* 0x000fe40000000800 */
[C---:B------:R-:W-:Y:S01]  /*7be0*/  HMMA.16816.F32 R144, R4.reuse, R8, R144 ;  /* 0x000000080490723c */ /* 0x040fe20000001890 */
[--C-:B------:R-:W-:Y:S01]  /*7bf0*/  FFMA.FTZ R9, R40, UR16, -R24.reuse ;  /* 0x0000001028097c23 */ /* 0x100fe20008010818 */
[--C-:B------:R-:W-:Y:S01]  /*7c00*/  FFMA.FTZ R8, R56, UR16, -R24.reuse ;  /* 0x0000001038087c23 */ /* 0x100fe20008010818 */
[----:B------:R-:W-:Y:S01]  /*7c10*/  FFMA.FTZ R40, R41, UR16, -R24 ;  /* 0x0000001029287c23 */ /* 0x000fe20008010818 */
[----:B------:R-:W-:Y:S04]  /*7c20*/  MUFU.EX2 R44, R44 ;  /* 0x0000002c002c7308 */ /* 0x000fe80000000800 */
[C---:B------:R-:W-:Y:S01]  /*7c30*/  HMMA.16816.F32 R188, R4.reuse, R20, R188 ;  /* 0x0000001404bc723c */ /* 0x040fe200000018bc */
[----:B------:R-:W-:Y:S04]  /*7c40*/  MUFU.EX2 R56, R9 ;  /* 0x0000000900387308 */ /* 0x000fe80000000800 */
[----:B------:R-:W1:Y:S03]  /*7c50*/  MUFU.EX2 R41, R8 ;  /* 0x0000000800297308 */ /* 0x000e660000000800 */
[C---:B------:R-:W-:Y:S01]  /*7c60*/  HMMA.16816.F32 R176, R4.reuse, R16, R176 ;  /* 0x0000001004b0723c */ /* 0x040fe200000018b0 */
[----:B------:R-:W2:Y:S04]  /*7c70*/  MUFU.EX2 R40, R40 ;  /* 0x0000002800287308 */ /* 0x000ea80000000800 */
[----:B------:R3:W4:Y:S03]  /*7c80*/  MUFU.EX2 R43, R243 ;  /* 0x000000f3002b7308 */ /* 0x0007260000000800 */
[C---:B------:R-:W-:Y:S01]  /*7c90*/  HMMA.16816.F32 R160, R4.reuse, R12, R160 ;  /* 0x0000000c04a0723c */ /* 0x040fe200000018a0 */
[----:B------:R-:W-:Y:S04]  /*7ca0*/  MUFU.EX2 R42, R42 ;  /* 0x0000002a002a7308 */ /* 0x000fe80000000800 */
[----:B------:R-:W5:Y:S03]  /*7cb0*/  MUFU.EX2 R101, R101 ;  /* 0x0000006500657308 */ /* 0x000f660000000800 */
[----:B------:R-:W-:Y:S01]  /*7cc0*/  HMMA.16816.F32 R180, R4, R22, R180 ;  /* 0x0000001604b4723c */ /* 0x000fe200000018b4 */
[----:B------:R-:W4:Y:S01]  /*7cd0*/  LDSM.16.MT88.4 R20, [R80+0x9000] ;  /* 0x009000005014783b */ /* 0x000f220000004200 */
[----:B------:R-:W-:Y:S01]  /*7ce0*/  MUFU.EX2 R221, R221 ;  /* 0x000000dd00dd7308 */ /* 0x000fe20000000800 */
[----:B---3--:R-:W-:Y:S01]  /*7cf0*/  FFMA.FTZ R243, R232, UR16, -R119 ;  /* 0x00000010e8f37c23 */ /* 0x008fe20008010877 */
[----:B------:R-:W-:-:S02]  /*7d00*/  FFMA.FTZ R232, R233, UR16, -R118 ;  /* 0x00000010e9e87c23 */ /* 0x000fc40008010876 */
[----:B------:R-:W3:Y:S02]  /*7d10*/  MUFU.EX2 R228, R228 ;  /* 0x000000e400e47308 */ /* 0x000ee40000000800 */
[C---:B------:R-:W-:Y:S01]  /*7d20*/  HMMA.16816.F32 R164, R4.reuse, R18, R164 ;  /* 0x0000001204a4723c */ /* 0x040fe200000018a4 */
[----:B------:R-:W5:Y:S01]  /*7d30*/  LDSM.16.MT88.4 R16, [R79+0x9000] ;  /* 0x009000004f10783b */ /* 0x000f620000004200 */
[----:B------:R-:W-:Y:S04]  /*7d40*/  MUFU.EX2 R229, R229 ;  /* 0x000000e500e57308 */ /* 0x000fe80000000800 */
[----:B------:R-:W-:Y:S02]  /*7d50*/  MUFU.EX2 R227, R227 ;  /* 0x000000e300e37308 */ /* 0x000fe40000000800 */
[C---:B------:R-:W-:Y:S01]  /*7d60*/  HMMA.16816.F32 R148, R4.reuse, R14, R148 ;  /* 0x0000000e0494723c */ /* 0x040fe20000001894 */
[----:B------:R-:W3:Y:S01]  /*7d70*/  LDSM.16.MT88.4 R12, [R78+0x9000] ;  /* 0x009000004e0c783b */ /* 0x000ee20000004200 */
[----:B------:R-:W-:Y:S04]  /*7d80*/  MUFU.EX2 R222, R222 ;  /* 0x000000de00de7308 */ /* 0x000fe80000000800 */
[----:B------:R4:W-:Y:S02]  /*7d90*/  MUFU.EX2 R230, R236 ;  /* 0x000000ec00e67308 */ /* 0x0009e40000000800 */
[----:B------:R-:W-:Y:S01]  /*7da0*/  HMMA.16816.F32 R132, R4, R10, R132 ;  /* 0x0000000a0484723c */ /* 0x000fe20000001884 */
[----:B------:R-:W3:Y:S01]  /*7db0*/  LDSM.16.MT88.4 R8, [R77+0x9000] ;  /* 0x009000004d08783b */ /* 0x000ee20000004200 */
[----:B-1----:R-:W-:Y:S01]  /*7dc0*/  F2FP.F16.F32.PACK_AB R4, R41, R56 ;  /* 0x000000382904723e */ /* 0x002fe200000000ff */
[----:B------:R-:W-:Y:S01]  /*7dd0*/  MUFU.EX2 R231, R231 ;  /* 0x000000e700e77308 */ /* 0x000fe20000000800 */
[----:B--2---:R-:W-:-:S02]  /*7de0*/  F2FP.F16.F32.PACK_AB R6, R39, R40 ;  /* 0x000000282706723e */ /* 0x004fc400000000ff */
[----:B------:R-:W-:Y:S01]  /*7df0*/  F2FP.F16.F32.PACK_AB R5, R34, R55 ;  /* 0x000000372205723e */ /* 0x000fe200000000ff */
[----:B------:R-:W-:Y:S01]  /*7e00*/  MUFU.EX2 R234, R234 ;  /* 0x000000ea00ea7308 */ /* 0x000fe20000000800 */
[----:B------:R-:W-:-:S03]  /*7e10*/  F2FP.F16.F32.PACK_AB R7, R32, R33 ;  /* 0x000000212007723e */ /* 0x000fc600000000ff */
[----:B------:R1:W-:Y:S01]  /*7e20*/  MUFU.EX2 R233, R243 ;  /* 0x000000f300e97308 */ /* 0x0003e20000000800 */
[----:B----4-:R-:W-:-:S03]  /*7e30*/  FFMA.FTZ R236, R235, UR16, -R118 ;  /* 0x00000010ebec7c23 */ /* 0x010fc60008010876 */
[----:B------:R-:W-:Y:S01]  /*7e40*/  MUFU.EX2 R232, R232 ;  /* 0x000000e800e87308 */ /* 0x000fe20000000800 */
[C---:B------:R-:W-:Y:S03]  /*7e50*/  HMMA.16816.F32 R192, R4.reuse, R20, R192 ;  /* 0x0000001404c0723c */ /* 0x040fe600000018c0 */
[----:B------:R-:W-:Y:S04]  /*7e60*/  MUFU.EX2 R236, R236 ;  /* 0x000000ec00ec7308 */ /* 0x000fe80000000800 */
[----:B------:R-:W-:Y:S01]  /*7e70*/  MUFU.EX2 R214, R214 ;  /* 0x000000d600d67308 */ /* 0x000fe20000000800 */
[C---:B-----5:R-:W-:Y:S01]  /*7e80*/  HMMA.16816.F32 R172, R4.reuse, R16, R172 ;  /* 0x0000001004ac723c */ /* 0x060fe200000018ac */
[----:B-1----:R-:W-:Y:S01]  /*7e90*/  FFMA.FTZ R243, R217, UR16, -R24 ;  /* 0x00000010d9f37c23 */ /* 0x002fe20008010818 */
[----:B------:R-:W-:Y:S01]  /*7ea0*/  FFMA.FTZ R217, R220, UR16, -R91 ;  /* 0x00000010dcd97c23 */ /* 0x000fe2000801085b */
[----:B------:R-:W-:Y:S04]  /*7eb0*/  MUFU.EX2 R96, R131 ;  /* 0x0000008300607308 */ /* 0x000fe80000000800 */
[----:B------:R-:W-:Y:S01]  /*7ec0*/  MUFU.EX2 R110, R110 ;  /* 0x0000006e006e7308 */ /* 0x000fe20000000800 */
[C---:B---3--:R-:W-:Y:S03]  /*7ed0*/  HMMA.16816.F32 R156, R4.reuse, R12, R156 ;  /* 0x0000000c049c723c */ /* 0x048fe6000000189c */
[----:B------:R-:W-:Y:S04]  /*7ee0*/  MUFU.EX2 R217, R217 ;  /* 0x000000d900d97308 */ /* 0x000fe80000000800 */
[----:B------:R-:W-:Y:S01]  /*7ef0*/  MUFU.EX2 R100, R100 ;  /* 0x0000006400647308 */ /* 0x000fe20000000800 */
[C---:B------:R-:W-:Y:S03]  /*7f00*/  HMMA.16816.F32 R140, R4.reuse, R8, R140 ;  /* 0x00000008048c723c */ /* 0x040fe6000000188c */
[----:B------:R-:W-:Y:S04]  /*7f10*/  MUFU.EX2 R127, R127 ;  /* 0x0000007f007f7308 */ /* 0x000fe80000000800 */
[----:B------:R-:W-:Y:S01]  /*7f20*/  MUFU.EX2 R122, R122 ;  /* 0x0000007a007a7308 */ /* 0x000fe20000000800 */
[C---:B------:R-:W-:Y:S03]  /*7f30*/  HMMA.16816.F32 R184, R4.reuse, R22, R184 ;  /* 0x0000001604b8723c */ /* 0x040fe600000018b8 */
[----:B------:R-:W-:Y:S05]  /*7f40*/  MUFU.EX2 R123, R123 ;  /* 0x0000007b007b7308 */ /* 0x000fea0000000800 */
[C---:B------:R-:W-:Y:S08]  /*7f50*/  HMMA.16816.F32 R168, R4.reuse, R18, R168 ;  /* 0x0000001204a8723c */ /* 0x040ff000000018a8 */
[C---:B------:R-:W-:Y:S08]  /*7f60*/  HMMA.16816.F32 R152, R4.reuse, R14, R152 ;  /* 0x0000000e0498723c */ /* 0x040ff00000001898 */
[----:B------:R-:W-:Y:S01]  /*7f70*/  HMMA.16816.F32 R136, R4, R10, R136 ;  /* 0x0000000a0488723c */ /* 0x000fe20000001888 */
[----:B------:R-:W-:Y:S01]  /*7f80*/  F2FP.F16.F32.PACK_AB R4, R54, R63 ;  /* 0x0000003f3604723e */ /* 0x000fe200000000ff */
[----:B------:R-:W-:Y:S01]  /*7f90*/  FADD.FTZ R63, R63, R62 ;  /* 0x0000003e3f3f7221 */ /* 0x000fe20000010000 */
[----:B------:R-:W-:-:S02]  /*7fa0*/  F2FP.F16.F32.PACK_AB R5, R47, R60 ;  /* 0x0000003c2f05723e */ /* 0x000fc400000000ff */
[----:B------:R-:W-:Y:S01]  /*7fb0*/  F2FP.F16.F32.PACK_AB R6, R52, R53 ;  /* 0x000000353406723e */ /* 0x000fe200000000ff */
[----:B------:R-:W-:Y:S01]  /*7fc0*/  FADD.FTZ R54, R54, R63 ;  /* 0x0000003f36367221 */ /* 0x000fe20000010000 */
[----:B------:R-:W-:-:S03]  /*7fd0*/  F2FP.F16.F32.PACK_AB R7, R45, R46 ;  /* 0x0000002e2d07723e */ /* 0x000fc600000000ff */
[----:B------:R-:W-:-:S04]  /*7fe0*/  FADD.FTZ R53, R53, R54 ;  /* 0x0000003635357221 */ /* 0x000fc80000010000 */
[----:B------:R-:W-:Y:S01]  /*7ff0*/  HMMA.16816.F32 R188, R4, R20, R188 ;  /* 0x0000001404bc723c */ /* 0x000fe200000018bc */
[----:B------:R-:W-:-:S07]  /*8000*/  FADD.FTZ R52, R52, R53 ;  /* 0x0000003534347221 */ /* 0x000fce0000010000 */
[C---:B------:R-:W-:Y:S01]  /*8010*/  HMMA.16816.F32 R180, R4.reuse, R22, R180 ;  /* 0x0000001604b4723c */ /* 0x040fe200000018b4 */
[----:B------:R-:W1:Y:S07]  /*8020*/  LDSM.16.MT88.4 R20, [R80+0x9800] ;  /* 0x009800005014783b */ /* 0x000e6e0000004200 */
[C---:B------:R-:W-:Y:S08]  /*8030*/  HMMA.16816.F32 R176, R4.reuse, R16, R176 ;  /* 0x0000001004b0723c */ /* 0x040ff000000018b0 */
[C---:B------:R-:W-:Y:S01]  /*8040*/  HMMA.16816.F32 R164, R4.reuse, R18, R164 ;  /* 0x0000001204a4723c */ /* 0x040fe200000018a4 */
[----:B------:R-:W2:Y:S07]  /*8050*/  LDSM.16.MT88.4 R16, [R79+0x9800] ;  /* 0x009800004f10783b */ /* 0x000eae0000004200 */
[C---:B------:R-:W-:Y:S08]  /*8060*/  HMMA.16816.F32 R160, R4.reuse, R12, R160 ;  /* 0x0000000c04a0723c */ /* 0x040ff000000018a0 */
[C---:B------:R-:W-:Y:S01]  /*8070*/  HMMA.16816.F32 R148, R4.reuse, R14, R148 ;  /* 0x0000000e0494723c */ /* 0x040fe20000001894 */
[----:B------:R-:W3:Y:S07]  /*8080*/  LDSM.16.MT88.4 R12, [R78+0x9800] ;  /* 0x009800004e0c783b */ /* 0x000eee0000004200 */
[C---:B------:R-:W-:Y:S08]  /*8090*/  HMMA.16816.F32 R144, R4.reuse, R8, R144 ;  /* 0x000000080490723c */ /* 0x040ff00000001890 */
[----:B------:R-:W-:Y:S01]  /*80a0*/  HMMA.16816.F32 R132, R4, R10, R132 ;  /* 0x0000000a0484723c */ /* 0x000fe20000001884 */
[----:B------:R-:W4:Y:S01]  /*80b0*/  LDSM.16.MT88.4 R8, [R77+0x9800] ;  /* 0x009800004d08783b */ /* 0x000f220000004200 */
[----:B------:R-:W-:-:S02]  /*80c0*/  F2FP.F16.F32.PACK_AB R4, R37, R38 ;  /* 0x000000262504723e */ /* 0x000fc400000000ff */
[----:B------:R-:W-:Y:S02]  /*80d0*/  F2FP.F16.F32.PACK_AB R6, R35, R36 ;  /* 0x000000242306723e */ /* 0x000fe400000000ff */
[----:B------:R-:W-:Y:S02]  /*80e0*/  F2FP.F16.F32.PACK_AB R5, R30, R31 ;  /* 0x0000001f1e05723e */ /* 0x000fe400000000ff */
[----:B------:R-:W-:-:S07]  /*80f0*/  F2FP.F16.F32.PACK_AB R7, R28, R29 ;  /* 0x0000001d1c07723e */ /* 0x000fce00000000ff */
[C---:B-1----:R-:W-:Y:S08]  /*8100*/  HMMA.16816.F32 R192, R4.reuse, R20, R192 ;  /* 0x0000001404c0723c */ /* 0x042ff000000018c0 */
[C---:B------:R-:W-:Y:S08]  /*8110*/  HMMA.16816.F32 R184, R4.reuse, R22, R184 ;  /* 0x0000001604b8723c */ /* 0x040ff000000018b8 */
[C---:B--2---:R-:W-:Y:S08]  /*8120*/  HMMA.16816.F32 R172, R4.reuse, R16, R172 ;  /* 0x0000001004ac723c */ /* 0x044ff000000018ac */
[C---:B------:R-:W-:Y:S08]  /*8130*/  HMMA.16816.F32 R168, R4.reuse, R18, R168 ;  /* 0x0000001204a8723c */ /* 0x040ff000000018a8 */
[C---:B---3--:R-:W-:Y:S08]  /*8140*/  HMMA.16816.F32 R156, R4.reuse, R12, R156 ;  /* 0x0000000c049c723c */ /* 0x048ff0000000189c */
[C---:B------:R-:W-:Y:S08]  /*8150*/  HMMA.16816.F32 R152, R4.reuse, R14, R152 ;  /* 0x0000000e0498723c */ /* 0x040ff00000001898 */
[C---:B----4-:R-:W-:Y:S08]  /*8160*/  HMMA.16816.F32 R140, R4.reuse, R8, R140 ;  /* 0x00000008048c723c */ /* 0x050ff0000000188c */
        /* <DEDUP_REMOVED lines=8> */
[C---:B------:R-:W-:Y:S01]  /*81f0*/  HMMA.16816.F32 R144, R4.reuse, R8, R144 ;  /* 0x000000080490723c */ /* 0x040fe20000001890 */
[----:B------:R-:W-:Y:S01]  /*8200*/  FFMA.FTZ R8, R225, UR16, -R24 ;  /* 0x00000010e1087c23 */ /* 0x000fe20008010818 */
[----:B------:R-:W-:Y:S01]  /*8210*/  FFMA.FTZ R225, R224, UR16, -R91 ;  /* 0x00000010e0e17c23 */ /* 0x000fe2000801085b */
[----:B------:R-:W-:Y:S01]  /*8220*/  FADD.FTZ R48, R48, R49 ;  /* 0x0000003130307221 */ /* 0x000fe20000010000 */
[----:B------:R1:W-:Y:S04]  /*8230*/  MUFU.EX2 R224, R238 ;  /* 0x000000ee00e07308 */ /* 0x0003e80000000800 */
[C---:B------:R-:W-:Y:S01]  /*8240*/  HMMA.16816.F32 R188, R4.reuse, R20, R188 ;  /* 0x0000001404bc723c */ /* 0x040fe200000018bc */
[----:B------:R-:W2:Y:S04]  /*8250*/  MUFU.EX2 R226, R8 ;  /* 0x0000000800e27308 */ /* 0x000ea80000000800 */
[----:B------:R-:W3:Y:S03]  /*8260*/  MUFU.EX2 R225, R225 ;  /* 0x000000e100e17308 */ /* 0x000ee60000000800 */
[----:B------:R-:W-:Y:S01]  /*8270*/  HMMA.16816.F32 R180, R4, R22, R180 ;  /* 0x0000001604b4723c */ /* 0x000fe200000018b4 */
[----:B------:R-:W4:Y:S01]  /*8280*/  LDSM.16.MT88.4 R20, [R80+0xa000] ;  /* 0x00a000005014783b */ /* 0x000f220000004200 */
[----:B-1----:R-:W-:-:S02]  /*8290*/  FFMA.FTZ R238, R237, UR16, -R118 ;  /* 0x00000010edee7c23 */ /* 0x002fc40008010876 */
[----:B------:R1:W5:Y:S04]  /*82a0*/  MUFU.EX2 R237, R239 ;  /* 0x000000ef00ed7308 */ /* 0x0003680000000800 */
[C---:B------:R-:W-:Y:S01]  /*82b0*/  HMMA.16816.F32 R176, R4.reuse, R16, R176 ;  /* 0x0000001004b0723c */ /* 0x040fe200000018b0 */
[----:B------:R2:W5:Y:S07]  /*82c0*/  MUFU.EX2 R235, R238 ;  /* 0x000000ee00eb7308 */ /* 0x00056e0000000800 */
[----:B------:R-:W-:Y:S01]  /*82d0*/  HMMA.16816.F32 R164, R4, R18, R164 ;  /* 0x0000001204a4723c */ /* 0x000fe200000018a4 */
[----:B------:R-:W5:Y:S01]  /*82e0*/  LDSM.16.MT88.4 R16, [R79+0xa000] ;  /* 0x00a000004f10783b */ /* 0x000f620000004200 */
[----:B-1----:R-:W-:-:S02]  /*82f0*/  FFMA.FTZ R239, R215, UR16, -R24 ;  /* 0x00000010d7ef7c23 */ /* 0x002fc40008010818 */
[----:B------:R-:W-:Y:S01]  /*8300*/  MUFU.EX2 R215, R243 ;  /* 0x000000f300d77308 */ /* 0x000fe20000000800 */
[----:B--2---:R-:W-:-:S03]  /*8310*/  FFMA.FTZ R238, R219, UR16, -R24 ;  /* 0x00000010dbee7c23 */ /* 0x004fc60008010818 */
[C---:B------:R-:W-:Y:S01]  /*8320*/  HMMA.16816.F32 R160, R4.reuse, R12, R160 ;  /* 0x0000000c04a0723c */ /* 0x040fe200000018a0 */
[----:B------:R1:W-:Y:S04]  /*8330*/  MUFU.EX2 R219, R223 ;  /* 0x000000df00db7308 */ /* 0x0003e80000000800 */
[----:B------:R-:W2:Y:S03]  /*8340*/  MUFU.EX2 R238, R238 ;  /* 0x000000ee00ee7308 */ /* 0x000ea60000000800 */
[----:B------:R-:W-:Y:S01]  /*8350*/  HMMA.16816.F32 R148, R4, R14, R148 ;  /* 0x0000000e0494723c */ /* 0x000fe20000001894 */
[----:B------:R-:W2:Y:S01]  /*8360*/  LDSM.16.MT88.4 R12, [R78+0xa000] ;  /* 0x00a000004e0c783b */ /* 0x000ea20000004200 */
[----:B------:R4:W2:Y:S01]  /*8370*/  MUFU.EX2 R220, R239 ;  /* 0x000000ef00dc7308 */ /* 0x0008a20000000800 */
[----:B-1----:R-:W-:-:S05]  /*8380*/  FFMA.FTZ R223, R216, UR16, -R91 ;  /* 0x00000010d8df7c23 */ /* 0x002fca000801085b */
[----:B------:R-:W-:Y:S01]  /*8390*/  HMMA.16816.F32 R132, R4, R10, R132 ;  /* 0x0000000a0484723c */ /* 0x000fe20000001884 */
[----:B------:R-:W1:Y:S01]  /*83a0*/  LDSM.16.MT88.4 R8, [R77+0xa000] ;  /* 0x00a000004d08783b */ /* 0x000e620000004200 */
[----:B------:R-:W-:Y:S01]  /*83b0*/  F2FP.F16.F32.PACK_AB R4, R228, R221 ;  /* 0x000000dde404723e */ /* 0x000fe200000000ff */
[----:B------:R5:W1:Y:S01]  /*83c0*/  MUFU.EX2 R216, R218 ;  /* 0x000000da00d87308 */ /* 0x000a620000000800 */
[----:B------:R-:W-:Y:S02]  /*83d0*/  F2FP.F16.F32.PACK_AB R6, R226, R229 ;  /* 0x000000e5e206723e */ /* 0x000fe400000000ff */
[----:B------:R-:W-:Y:S01]  /*83e0*/  F2FP.F16.F32.PACK_AB R5, R224, R227 ;  /* 0x000000e3e005723e */ /* 0x000fe200000000ff */
[----:B------:R-:W1:Y:S01]  /*83f0*/  MUFU.EX2 R223, R223 ;  /* 0x000000df00df7308 */ /* 0x000e620000000800 */
[----:B---3--:R-:W-:Y:S01]  /*8400*/  F2FP.F16.F32.PACK_AB R7, R222, R225 ;  /* 0x000000e1de07723e */ /* 0x008fe200000000ff */
[----:B----4-:R-:W-:-:S06]  /*8410*/  FFMA.FTZ R239, R210, UR16, -R119 ;  /* 0x00000010d2ef7c23 */ /* 0x010fcc0008010877 */
[C---:B------:R-:W-:Y:S01]  /*8420*/  HMMA.16816.F32 R192, R4.reuse, R20, R192 ;  /* 0x0000001404c0723c */ /* 0x040fe200000018c0 */
[----:B------:R-:W-:Y:S01]  /*8430*/  MUFU.EX2 R239, R239 ;  /* 0x000000ef00ef7308 */ /* 0x000fe20000000800 */
[--C-:B-----5:R-:W-:Y:S01]  /*8440*/  FFMA.FTZ R218, R206, UR16, -R119.reuse ;  /* 0x00000010ceda7c23 */ /* 0x120fe20008010877 */
[--C-:B------:R-:W-:Y:S01]  /*8450*/  FFMA.FTZ R206, R196, UR16, -R119.reuse ;  /* 0x00000010c4ce7c23 */ /* 0x100fe20008010877 */
[----:B------:R-:W-:Y:S01]  /*8460*/  FFMA.FTZ R196, R130, UR16, -R119 ;  /* 0x0000001082c47c23 */ /* 0x000fe20008010877 */
[--C-:B------:R-:W-:Y:S02]  /*8470*/  FFMA.FTZ R130, R115, UR16, -R24.reuse ;  /* 0x0000001073827c23 */ /* 0x100fe40008010818 */
[----:B------:R3:W-:Y:S01]  /*8480*/  MUFU.EX2 R115, R117 ;  /* 0x0000007500737308 */ /* 0x0007e20000000800 */
[C---:B------:R-:W-:Y:S03]  /*8490*/  HMMA.16816.F32 R184, R4.reuse, R22, R184 ;  /* 0x0000001604b8723c */ /* 0x040fe600000018b8 */
[----:B------:R-:W-:Y:S05]  /*84a0*/  MUFU.EX2 R130, R130 ;  /* 0x0000008200827308 */ /* 0x000fea0000000800 */
[----:B------:R-:W-:Y:S01]  /*84b0*/  HMMA.16816.F32 R172, R4, R16, R172 ;  /* 0x0000001004ac723c */ /* 0x000fe200000018ac */
[----:B---3--:R-:W-:-:S07]  /*84c0*/  FFMA.FTZ R117, R109, UR16, -R24 ;  /* 0x000000106d757c23 */ /* 0x008fce0008010818 */
[C---:B------:R-:W-:Y:S01]  /*84d0*/  HMMA.16816.F32 R168, R4.reuse, R18, R168 ;  /* 0x0000001204a8723c */ /* 0x040fe200000018a8 */
[----:B------:R-:W-:Y:S07]  /*84e0*/  MUFU.EX2 R117, R117 ;  /* 0x0000007500757308 */ /* 0x000fee0000000800 */
[C---:B--2---:R-:W-:Y:S08]  /*84f0*/  HMMA.16816.F32 R156, R4.reuse, R12, R156 ;  /* 0x0000000c049c723c */ /* 0x044ff0000000189c */
[C---:B------:R-:W-:Y:S08]  /*8500*/  HMMA.16816.F32 R152, R4.reuse, R14, R152 ;  /* 0x0000000e0498723c */ /* 0x040ff00000001898 */
[C---:B-1----:R-:W-:Y:S08]  /*8510*/  HMMA.16816.F32 R140, R4.reuse, R8, R140 ;  /* 0x00000008048c723c */ /* 0x042ff0000000188c */
        /* <DEDUP_REMOVED lines=33> */
[--C-:B------:R-:W-:Y:S01]  /*8730*/  FFMA.FTZ R4, R212, UR16, -R119.reuse ;  /* 0x00000010d4047c23 */ /* 0x100fe20008010877 */
[--C-:B------:R-:W-:Y:S01]  /*8740*/  FFMA.FTZ R7, R204, UR16, -R119.reuse ;  /* 0x00000010cc077c23 */ /* 0x100fe20008010877 */
[--C-:B------:R-:W-:Y:S01]  /*8750*/  FFMA.FTZ R6, R213, UR16, -R118.reuse ;  /* 0x00000010d5067c23 */ /* 0x100fe20008010876 */
[--C-:B------:R-:W-:Y:S01]  /*8760*/  FFMA.FTZ R5, R211, UR16, -R118.reuse ;  /* 0x00000010d3057c23 */ /* 0x100fe20008010876 */
[----:B------:R1:W-:Y:S01]  /*8770*/  MUFU.EX2 R210, R4 ;  /* 0x0000000400d27308 */ /* 0x0003e20000000800 */
[--C-:B------:R-:W-:Y:S01]  /*8780*/  FFMA.FTZ R211, R128, UR16, -R119.reuse ;  /* 0x0000001080d37c23 */ /* 0x100fe20008010877 */
[--C-:B------:R-:W-:Y:S01]  /*8790*/  FFMA.FTZ R212, R198, UR16, -R119.reuse ;  /* 0x00000010c6d47c23 */ /* 0x100fe20008010877 */
[----:B------:R-:W-:Y:S01]  /*87a0*/  FFMA.FTZ R128, R126, UR16, -R119 ;  /* 0x000000107e807c23 */ /* 0x000fe20008010877 */
[----:B------:R-:W-:Y:S04]  /*87b0*/  MUFU.EX2 R204, R218 ;  /* 0x000000da00cc7308 */ /* 0x000fe80000000800 */
[----:B------:R-:W2:Y:S04]  /*87c0*/  MUFU.EX2 R213, R7 ;  /* 0x0000000700d57308 */ /* 0x000ea80000000800 */
[----:B------:R2:W-:Y:S01]  /*87d0*/  MUFU.EX2 R198, R6 ;  /* 0x0000000600c67308 */ /* 0x0005e20000000800 */
[--C-:B-1----:R-:W-:Y:S01]  /*87e0*/  FFMA.FTZ R4, R207, UR16, -R118.reuse ;  /* 0x00000010cf047c23 */ /* 0x102fe20008010876 */
[----:B------:R-:W-:-:S02]  /*87f0*/  FFMA.FTZ R118, R121, UR16, -R118 ;  /* 0x0000001079767c23 */ /* 0x000fc40008010876 */
[----:B------:R-:W1:Y:S01]  /*8800*/  MUFU.EX2 R207, R5 ;  /* 0x0000000500cf7308 */ /* 0x000e620000000800 */
[----:B------:R-:W-:-:S03]  /*8810*/  FFMA.FTZ R121, R27, UR16, -R24 ;  /* 0x000000101b797c23 */ /* 0x000fc60008010818 */
[----:B------:R3:W-:Y:S04]  /*8820*/  MUFU.EX2 R126, R4 ;  /* 0x00000004007e7308 */ /* 0x0007e80000000800 */
[----:B------:R-:W4:Y:S01]  /*8830*/  MUFU.EX2 R119, R205 ;  /* 0x000000cd00777308 */ /* 0x000f220000000800 */
[----:B--2---:R-:W-:-:S03]  /*8840*/  F2FP.F16.F32.PACK_AB R6, R213, R204 ;  /* 0x000000ccd506723e */ /* 0x004fc600000000ff */
[----:B------:R-:W-:Y:S01]  /*8850*/  MUFU.EX2 R128, R128 ;  /* 0x0000008000807308 */ /* 0x000fe20000000800 */
[----:B-1----:R-:W-:-:S03]  /*8860*/  F2FP.F16.F32.PACK_AB R5, R207, R198 ;  /* 0x000000c6cf05723e */ /* 0x002fc600000000ff */
[----:B------:R-:W-:Y:S01]  /*8870*/  MUFU.EX2 R118, R118 ;  /* 0x0000007600767308 */ /* 0x000fe20000000800 */
[----:B---3--:R-:W-:Y:S01]  /*8880*/  F2FP.F16.F32.PACK_AB R4, R239, R210 ;  /* 0x000000d2ef04723e */ /* 0x008fe200000000ff */
[----:B------:R-:W-:Y:S01]  /*8890*/  FADD.FTZ R210, R210, R233 ;  /* 0x000000e9d2d27221 */ /* 0x000fe20000010000 */
[----:B----4-:R-:W-:Y:S01]  /*88a0*/  F2FP.F16.F32.PACK_AB R7, R119, R126 ;  /* 0x0000007e7707723e */ /* 0x010fe200000000ff */
[----:B------:R-:W-:Y:S02]  /*88b0*/  FFMA.FTZ R205, R25, UR16, -R24 ;  /* 0x0000001019cd7c23 */ /* 0x000fe40008010818 */
[----:B------:R-:W-:-:S04]  /*88c0*/  FADD.FTZ R239, R239, R210 ;  /* 0x000000d2efef7221 */ /* 0x000fc80000010000 */
[----:B------:R-:W-:Y:S01]  /*88d0*/  FADD.FTZ R204, R204, R239 ;  /* 0x000000efcccc7221 */ /* 0x000fe20000010000 */
[----:B------:R-:W-:Y:S01]  /*88e0*/  HMMA.16816.F32 R188, R4, R20, R188 ;  /* 0x0000001404bc723c */ /* 0x000fe200000018bc */
[--C-:B------:R-:W-:Y:S01]  /*88f0*/  FFMA.FTZ R21, R113, UR16, -R24.reuse ;  /* 0x0000001071157c23 */ /* 0x100fe20008010818 */
[----:B------:R-:W-:Y:S01]  /*8900*/  FFMA.FTZ R20, R111, UR16, -R24 ;  /* 0x000000106f147c23 */ /* 0x000fe20008010818 */
[----:B------:R-:W-:Y:S01]  /*8910*/  FFMA.FTZ R113, R116, UR16, -R91 ;  /* 0x0000001074717c23 */ /* 0x000fe2000801085b */
[----:B------:R-:W-:Y:S01]  /*8920*/  MUFU.EX2 R205, R205 ;  /* 0x000000cd00cd7308 */ /* 0x000fe20000000800 */
[----:B------:R-:W-:-:S03]  /*8930*/  FADD.FTZ R204, R213, R204 ;  /* 0x000000ccd5cc7221 */ /* 0x000fc60000010000 */
[C---:B------:R-:W-:Y:S01]  /*8940*/  HMMA.16816.F32 R180, R4.reuse, R22, R180 ;  /* 0x0000001604b4723c */ /* 0x040fe200000018b4 */
[----:B------:R-:W-:Y:S01]  /*8950*/  FADD.FTZ R23, R93, R92 ;  /* 0x0000005c5d177221 */ /* 0x000fe20000010000 */
[----:B------:R1:W-:Y:S03]  /*8960*/  MUFU.EX2 R111, R21 ;  /* 0x00000015006f7308 */ /* 0x0003e60000000800 */
[----:B------:R-:W-:Y:S01]  /*8970*/  FADD.FTZ R88, R88, R23 ;  /* 0x0000001758587221 */ /* 0x000fe20000010000 */
[----:B------:R2:W3:Y:S02]  /*8980*/  MUFU.EX2 R116, R20 ;  /* 0x0000001400747308 */ /* 0x0004e40000000800 */
[C---:B------:R-:W-:Y:S02]  /*8990*/  HMMA.16816.F32 R176, R4.reuse, R16, R176 ;  /* 0x0000001004b0723c */ /* 0x040fe400000018b0 */
[----:B------:R-:W-:Y:S04]  /*89a0*/  MUFU.EX2 R113, R113 ;  /* 0x0000007100717308 */ /* 0x000fe80000000800 */
[----:B------:R-:W-:Y:S02]  /*89b0*/  MUFU.EX2 R92, R196 ;  /* 0x000000c4005c7308 */ /* 0x000fe40000000800 */
[----:B------:R-:W-:Y:S01]  /*89c0*/  HMMA.16816.F32 R164, R4, R18, R164 ;  /* 0x0000001204a4723c */ /* 0x000fe200000018a4 */
[----:B------:R-:W4:Y:S01]  /*89d0*/  LDSM.16.MT88.4 R16, [R80+0xb000] ;  /* 0x00b000005010783b */ /* 0x000f220000004200 */
[----:B-1----:R-:W-:Y:S01]  /*89e0*/  FADD.FTZ R21, R90, R89 ;  /* 0x000000595a157221 */ /* 0x002fe20000010000 */
[----:B------:R-:W-:Y:S01]  /*89f0*/  MUFU.EX2 R93, R129 ;  /* 0x00000081005d7308 */ /* 0x000fe20000000800 */
[----:B--2---:R-:W-:-:S02]  /*8a00*/  FADD.FTZ R20, R94, R95 ;  /* 0x0000005f5e147221 */ /* 0x004fc40000010000 */
[----:B------:R-:W-:Y:S01]  /*8a10*/  FADD.FTZ R82, R82, R21 ;  /* 0x0000001552527221 */ /* 0x000fe20000010000 */
[----:B------:R-:W-:Y:S01]  /*8a20*/  MUFU.EX2 R89, R212 ;  /* 0x000000d400597308 */ /* 0x000fe20000000800 */
[C---:B------:R-:W-:Y:S01]  /*8a30*/  HMMA.16816.F32 R160, R4.reuse, R12, R160 ;  /* 0x0000000c04a0723c */ /* 0x040fe200000018a0 */
[----:B------:R-:W-:Y:S01]  /*8a40*/  FADD.FTZ R21, R85, R20 ;  /* 0x0000001455157221 */ /* 0x000fe20000010000 */
[----:B------:R-:W-:Y:S01]  /*8a50*/  FADD.FTZ R85, R83, R88 ;  /* 0x0000005853557221 */ /* 0x000fe20000010000 */
[----:B------:R-:W-:Y:S01]  /*8a60*/  MUFU.EX2 R94, R206 ;  /* 0x000000ce005e7308 */ /* 0x000fe20000000800 */
[----:B------:R-:W-:Y:S01]  /*8a70*/  FADD.FTZ R83, R81, R82 ;  /* 0x0000005251537221 */ /* 0x000fe20000010000 */
[----:B------:R-:W-:Y:S01]  /*8a80*/  FADD.FTZ R86, R84, R21 ;  /* 0x0000001554567221 */ /* 0x000fe20000010000 */
[----:B------:R-:W-:Y:S01]  /*8a90*/  FADD.FTZ R76, R76, R85 ;  /* 0x000000554c4c7221 */ /* 0x000fe20000010000 */
[----:B------:R-:W-:Y:S01]  /*8aa0*/  MUFU.EX2 R90, R199 ;  /* 0x000000c7005a7308 */ /* 0x000fe20000000800 */
[C---:B------:R-:W-:Y:S01]  /*8ab0*/  HMMA.16816.F32 R148, R4.reuse, R14, R148 ;  /* 0x0000000e0494723c */ /* 0x040fe20000001894 */
[----:B------:R-:W1:Y:S01]  /*8ac0*/  LDSM.16.MT88.4 R12, [R79+0xb000] ;  /* 0x00b000004f0c783b */ /* 0x000e620000004200 */
[----:B------:R-:W-:Y:S01]  /*8ad0*/  FADD.FTZ R73, R73, R86 ;  /* 0x0000005649497221 */ /* 0x000fe20000010000 */
[----:B------:R-:W-:Y:S01]  /*8ae0*/  FADD.FTZ R67, R67, R76 ;  /* 0x0000004c43437221 */ /* 0x000fe20000010000 */
[----:B------:R-:W-:Y:S01]  /*8af0*/  MUFU.EX2 R95, R197 ;  /* 0x000000c5005f7308 */ /* 0x000fe20000000800 */
[----:B------:R-:W-:Y:S01]  /*8b00*/  FADD.FTZ R66, R66, R83 ;  /* 0x0000005342427221 */ /* 0x000fe20000010000 */
[----:B------:R-:W-:Y:S01]  /*8b10*/  FADD.FTZ R72, R72, R73 ;  /* 0x0000004948487221 */ /* 0x000fe20000010000 */
[----:B------:R-:W-:Y:S01]  /*8b20*/  FADD.FTZ R64, R64, R67 ;  /* 0x0000004340407221 */ /* 0x000fe20000010000 */
[C---:B------:R-:W-:Y:S01]  /*8b30*/  HMMA.16816.F32 R144, R4.reuse, R8, R144 ;  /* 0x000000080490723c */ /* 0x040fe20000001890 */
[----:B------:R-:W-:Y:S01]  /*8b40*/  FADD.FTZ R65, R65, R66 ;  /* 0x0000004241417221 */ /* 0x000fe20000010000 */
[----:B------:R-:W-:Y:S01]  /*8b50*/  FADD.FTZ R61, R61, R72 ;  /* 0x000000483d3d7221 */ /* 0x000fe20000010000 */
[----:B------:R-:W-:Y:S01]  /*8b60*/  FADD.FTZ R59, R59, R64 ;  /* 0x000000403b3b7221 */ /* 0x000fe20000010000 */
[----:B------:R-:W-:Y:S01]  /*8b70*/  LDSM.16.MT88.4 R20, [R80+0xb800] ;  /* 0x00b800005014783b */ /* 0x000fe20000004200 */
[----:B------:R-:W-:Y:S01]  /*8b80*/  MUFU.EX2 R82, R103 ;  /* 0x0000006700527308 */ /* 0x000fe20000000800 */
[----:B------:R-:W-:Y:S01]  /*8b90*/  FADD.FTZ R60, R60, R61 ;  /* 0x0000003d3c3c7221 */ /* 0x000fe20000010000 */
[----:B------:R-:W-:Y:S01]  /*8ba0*/  FADD.FTZ R56, R56, R59 ;  /* 0x0000003b38387221 */ /* 0x000fe20000010000 */
[----:B------:R-:W-:Y:S01]  /*8bb0*/  HMMA.16816.F32 R132, R4, R10, R132 ;  /* 0x0000000a0484723c */ /* 0x000fe20000001884 */
[--C-:B------:R-:W-:Y:S01]  /*8bc0*/  FFMA.FTZ R5, R114, UR16, -R91.reuse ;  /* 0x0000001072057c23 */ /* 0x100fe2000801085b */
[--C-:B------:R-:W-:Y:S01]  /*8bd0*/  FFMA.FTZ R114, R26, UR16, -R91.reuse ;  /* 0x000000101a727c23 */ /* 0x100fe2000801085b */
[----:B------:R-:W2:Y:S01]  /*8be0*/  LDSM.16.MT88.4 R8, [R78+0xb000] ;  /* 0x00b000004e08783b */ /* 0x000ea20000004200 */
[----:B------:R-:W-:Y:S01]  /*8bf0*/  FFMA.FTZ R4, R112, UR16, -R91 ;  /* 0x0000001070047c23 */ /* 0x000fe2000801085b */
[----:B---3--:R-:W-:Y:S01]  /*8c00*/  F2FP.F16.F32.PACK_AB R6, R116, R111 ;  /* 0x0000006f7406723e */ /* 0x008fe200000000ff */
[----:B------:R-:W3:Y:S01]  /*8c10*/  MUFU.EX2 R112, R5 ;  /* 0x0000000500707308 */ /* 0x000ee20000000800 */
[----:B------:R-:W5:Y:S01]  /*8c20*/  LDSM.16.MT88.4 R24, [R77+0xb000] ;  /* 0x00b000004d18783b */ /* 0x000f620000004200 */
[----:B------:R-:W-:Y:S01]  /*8c30*/  FADD.FTZ R47, R47, R60 ;  /* 0x0000003c2f2f7221 */ /* 0x000fe20000010000 */
[----:B------:R-:W-:Y:S01]  /*8c40*/  FADD.FTZ R41, R41, R56 ;  /* 0x0000003829297221 */ /* 0x000fe20000010000 */
[----:B------:R4:W-:Y:S01]  /*8c50*/  MUFU.EX2 R109, R4 ;  /* 0x00000004006d7308 */ /* 0x0009e20000000800 */
[----:B------:R-:W-:Y:S01]  /*8c60*/  UMOV UR16, 0xffffffff ;  /* 0xffffffff00107882 */ /* 0x000fe20000000000 */
[----:B------:R-:W-:Y:S01]  /*8c70*/  FADD.FTZ R46, R46, R47 ;  /* 0x0000002f2e2e7221 */ /* 0x000fe20000010000 */
[----:B------:R-:W-:Y:S01]  /*8c80*/  FADD.FTZ R40, R40, R41 ;  /* 0x0000002928287221 */ /* 0x000fe20000010000 */
[----:B------:R-:W1:Y:S02]  /*8c90*/  MUFU.EX2 R114, R114 ;  /* 0x0000007200727308 */ /* 0x000e640000000800 */
[----:B------:R-:W-:Y:S01]  /*8ca0*/  FADD.FTZ R45, R45, R46 ;  /* 0x0000002e2d2d7221 */ /* 0x000fe20000010000 */
[----:B------:R-:W-:Y:S01]  /*8cb0*/  FADD.FTZ R39, R39, R40 ;  /* 0x0000002827277221 */ /* 0x000fe20000010000 */
[----:B------:R-:W5:Y:S01]  /*8cc0*/  MUFU.EX2 R91, R211 ;  /* 0x000000d3005b7308 */ /* 0x000f620000000800 */
[----:B---3--:R-:W-:Y:S01]  /*8cd0*/  F2FP.F16.F32.PACK_AB R5, R112, R113 ;  /* 0x000000717005723e */ /* 0x008fe200000000ff */
[----:B------:R-:W-:Y:S01]  /*8ce0*/  FADD.FTZ R44, R44, R45 ;  /* 0x0000002d2c2c7221 */ /* 0x000fe20000010000 */
[----:B------:R-:W-:Y:S01]  /*8cf0*/  FADD.FTZ R38, R38, R39 ;  /* 0x0000002726267221 */ /* 0x000fe20000010000 */
[----:B------:R-:W3:Y:S01]  /*8d00*/  MUFU.EX2 R84, R121 ;  /* 0x0000007900547308 */ /* 0x000ee20000000800 */
[----:B----4-:R-:W-:Y:S01]  /*8d10*/  F2FP.F16.F32.PACK_AB R4, R130, R115 ;  /* 0x000000738204723e */ /* 0x010fe200000000ff */
[----:B------:R-:W-:Y:S01]  /*8d20*/  FADD.FTZ R43, R43, R44 ;  /* 0x0000002c2b2b7221 */ /* 0x000fe20000010000 */
[----:B------:R-:W-:Y:S01]  /*8d30*/  FADD.FTZ R37, R37, R38 ;  /* 0x0000002625257221 */ /* 0x000fe20000010000 */
[----:B------:R-:W4:Y:S01]  /*8d40*/  MUFU.EX2 R81, R108 ;  /* 0x0000006c00517308 */ /* 0x000f220000000800 */
[----:B-1----:R-:W-:Y:S01]  /*8d50*/  F2FP.F16.F32.PACK_AB R7, R114, R109 ;  /* 0x0000006d7207723e */ /* 0x002fe200000000ff */
[----:B------:R-:W-:Y:S01]  /*8d60*/  FADD.FTZ R42, R42, R43 ;  /* 0x0000002b2a2a7221 */ /* 0x000fe20000010000 */
[----:B------:R-:W-:-:S03]  /*8d70*/  FADD.FTZ R36, R36, R37 ;  /* 0x0000002524247221 */ /* 0x000fc60000010000 */
[----:B------:R-:W-:Y:S01]  /*8d80*/  FADD.FTZ R101, R101, R42 ;  /* 0x0000002a65657221 */ /* 0x000fe20000010000 */
[----:B------:R-:W-:Y:S01]  /*8d90*/  FADD.FTZ R36, R35, R36 ;  /* 0x0000002423247221 */ /* 0x000fe20000010000 */
[----:B------:R-:W-:Y:S02]  /*8da0*/  HMMA.16816.F32 R192, R4, R16, R192 ;  /* 0x0000001004c0723c */ /* 0x000fe400000018c0 */
        /* <DEDUP_REMOVED lines=19> */
[----:B--2---:R-:W-:Y:S03]  /*8ee0*/  HMMA.16816.F32 R156, R4, R8, R156 ;  /* 0x00000008049c723c */ /* 0x004fe6000000189c */
[----:B------:R-:W-:-:S04]  /*8ef0*/  FADD.FTZ R115, R115, R220 ;  /* 0x000000dc73737221 */ /* 0x000fc80000010000 */
[----:B------:R-:W-:Y:S01]  /*8f00*/  FADD.FTZ R130, R130, R115 ;  /* 0x0000007382827221 */ /* 0x000fe20000010000 */
[----:B------:R-:W-:Y:S03]  /*8f10*/  HMMA.16816.F32 R152, R4, R10, R152 ;  /* 0x0000000a0498723c */ /* 0x000fe60000001898 */
[----:B------:R-:W-:-:S04]  /*8f20*/  FADD.FTZ R111, R111, R130 ;  /* 0x000000826f6f7221 */ /* 0x000fc80000010000 */
[----:B------:R-:W-:Y:S01]  /*8f30*/  FADD.FTZ R116, R116, R111 ;  /* 0x0000006f74747221 */ /* 0x000fe20000010000 */
[C---:B-----5:R-:W-:Y:S08]  /*8f40*/  HMMA.16816.F32 R140, R4.reuse, R24, R140 ;  /* 0x00000018048c723c */ /* 0x060ff0000000188c */
[----:B------:R-:W-:Y:S01]  /*8f50*/  HMMA.16816.F32 R136, R4, R26, R136 ;  /* 0x0000001a0488723c */ /* 0x000fe20000001888 */
[----:B------:R-:W-:Y:S01]  /*8f60*/  F2FP.F16.F32.PACK_AB R4, R94, R89 ;  /* 0x000000595e04723e */ /* 0x000fe200000000ff */
[----:B------:R-:W-:Y:S01]  /*8f70*/  FADD.FTZ R89, R89, R204 ;  /* 0x000000cc59597221 */ /* 0x000fe20000010000 */
[----:B------:R-:W-:Y:S01]  /*8f80*/  F2FP.F16.F32.PACK_AB R5, R95, R90 ;  /* 0x0000005a5f05723e */ /* 0x000fe200000000ff */
[----:B------:R-:W-:Y:S01]  /*8f90*/  FADD.FTZ R90, R90, R119 ;  /* 0x000000775a5a7221 */ /* 0x000fe20000010000 */
[----:B------:R-:W-:Y:S01]  /*8fa0*/  F2FP.F16.F32.PACK_AB R6, R91, R92 ;  /* 0x0000005c5b06723e */ /* 0x000fe200000000ff */
[----:B------:R-:W-:Y:S01]  /*8fb0*/  FADD.FTZ R89, R94, R89 ;  /* 0x000000595e597221 */ /* 0x000fe20000010000 */
[----:B------:R-:W-:Y:S01]  /*8fc0*/  F2FP.F16.F32.PACK_AB R7, R93, R96 ;  /* 0x000000605d07723e */ /* 0x000fe200000000ff */
[----:B------:R-:W-:-:S02]  /*8fd0*/  FADD.FTZ R95, R95, R90 ;  /* 0x0000005a5f5f7221 */ /* 0x000fc40000010000 */
[----:B------:R-:W-:Y:S02]  /*8fe0*/  FADD.FTZ R92, R92, R89 ;  /* 0x000000595c5c7221 */ /* 0x000fe40000010000 */
[----:B------:R-:W-:Y:S02]  /*8ff0*/  FADD.FTZ R96, R96, R95 ;  /* 0x0000005f60607221 */ /* 0x000fe40000010000 */
[----:B------:R-:W-:Y:S01]  /*9000*/  HMMA.16816.F32 R132, R4, R26, R132 ;  /* 0x0000001a0484723c */ /* 0x000fe20000001884 */
[----:B------:R-:W-:Y:S01]  /*9010*/  FADD.FTZ R26, R58, R65 ;  /* 0x000000413a1a7221 */ /* 0x000fe20000010000 */
[----:B------:R-:W-:Y:S01]  /*9020*/  MUFU.EX2 R27, R120 ;  /* 0x00000078001b7308 */ /* 0x000fe20000000800 */
[----:B------:R-:W-:Y:S01]  /*9030*/  FADD.FTZ R91, R91, R92 ;  /* 0x0000005c5b5b7221 */ /* 0x000fe20000010000 */
[----:B------:R-:W-:Y:S01]  /*9040*/  FADD.FTZ R96, R93, R96 ;  /* 0x000000605d607221 */ /* 0x000fe20000010000 */
[----:B------:R-:W-:-:S03]  /*9050*/  FADD.FTZ R26, R57, R26 ;  /* 0x0000001a391a7221 */ /* 0x000fc60000010000 */
[----:B------:R-:W-:Y:S01]  /*9060*/  HMMA.16816.F32 R188, R4, R16, R188 ;  /* 0x0000001004bc723c */ /* 0x000fe200000018bc */
[----:B------:R-:W-:-:S04]  /*9070*/  FADD.FTZ R55, R55, R26 ;  /* 0x0000001a37377221 */ /* 0x000fc80000010000 */
[----:B------:R-:W-:-:S03]  /*9080*/  FADD.FTZ R34, R34, R55 ;  /* 0x0000003722227221 */ /* 0x000fc60000010000 */
[----:B------:R-:W-:Y:S01]  /*9090*/  HMMA.16816.F32 R180, R4, R18, R180 ;  /* 0x0000001204b4723c */ /* 0x000fe200000018b4 */
[----:B------:R-:W-:Y:S01]  /*90a0*/  FADD.FTZ R33, R33, R34 ;  /* 0x0000002221217221 */ /* 0x000fe20000010000 */
[----:B------:R1:W2:Y:S03]  /*90b0*/  LDSM.16.MT88.4 R16, [R79+0xb800] ;  /* 0x00b800004f10783b */ /* 0x0002a60000004200 */
[----:B------:R-:W-:-:S03]  /*90c0*/  FADD.FTZ R32, R32, R33 ;  /* 0x0000002120207221 */ /* 0x000fc60000010000 */
[----:B------:R-:W-:Y:S01]  /*90d0*/  HMMA.16816.F32 R176, R4, R12, R176 ;  /* 0x0000000c04b0723c */ /* 0x000fe200000018b0 */
[----:B------:R-:W-:-:S04]  /*90e0*/  FADD.FTZ R31, R31, R32 ;  /* 0x000000201f1f7221 */ /* 0x000fc80000010000 */
[----:B------:R-:W-:-:S03]  /*90f0*/  FADD.FTZ R30, R30, R31 ;  /* 0x0000001f1e1e7221 */ /* 0x000fc60000010000 */
[----:B------:R-:W-:Y:S01]  /*9100*/  HMMA.16816.F32 R164, R4, R14, R164 ;  /* 0x0000000e04a4723c */ /* 0x000fe200000018a4 */
[----:B------:R-:W5:Y:S01]  /*9110*/  LDSM.16.MT88.4 R12, [R78+0xb800] ;  /* 0x00b800004e0c783b */ /* 0x000f620000004200 */
[----:B------:R-:W-:-:S04]  /*9120*/  FADD.FTZ R29, R29, R30 ;  /* 0x0000001e1d1d7221 */ /* 0x000fc80000010000 */
[----:B------:R-:W-:Y:S02]  /*9130*/  FADD.FTZ R28, R28, R29 ;  /* 0x0000001d1c1c7221 */ /* 0x000fe40000010000 */
[----:B------:R-:W-:Y:S01]  /*9140*/  HMMA.16816.F32 R160, R4, R8, R160 ;  /* 0x0000000804a0723c */ /* 0x000fe200000018a0 */
[----:B-1----:R-:W1:Y:S01]  /*9150*/  MUFU.EX2 R79, R102 ;  /* 0x00000066004f7308 */ /* 0x002e620000000800 */
[----:B------:R-:W-:-:S04]  /*9160*/  FADD.FTZ R227, R227, R28 ;  /* 0x0000001ce3e37221 */ /* 0x000fc80000010000 */
[----:B------:R-:W-:Y:S02]  /*9170*/  FADD.FTZ R224, R224, R227 ;  /* 0x000000e3e0e07221 */ /* 0x000fe40000010000 */
[----:B------:R-:W-:Y:S01]  /*9180*/  HMMA.16816.F32 R148, R4, R10, R148 ;  /* 0x0000000a0494723c */ /* 0x000fe20000001894 */
[----:B------:R-:W5:Y:S01]  /*9190*/  LDSM.16.MT88.4 R8, [R77+0xb800] ;  /* 0x00b800004d08783b */ /* 0x000f620000004200 */
[----:B------:R-:W-:-:S04]  /*91a0*/  FADD.FTZ R225, R225, R224 ;  /* 0x000000e0e1e17221 */ /* 0x000fc80000010000 */
[----:B------:R-:W-:Y:S02]  /*91b0*/  FADD.FTZ R222, R222, R225 ;  /* 0x000000e1dede7221 */ /* 0x000fe40000010000 */
[----:B------:R-:W-:Y:S01]  /*91c0*/  HMMA.16816.F32 R144, R4, R24, R144 ;  /* 0x000000180490723c */ /* 0x000fe20000001890 */
[----:B------:R-:W5:Y:S01]  /*91d0*/  MUFU.EX2 R25, R124 ;  /* 0x0000007c00197308 */ /* 0x000f620000000800 */
[----:B------:R-:W-:Y:S01]  /*91e0*/  F2FP.F16.F32.PACK_AB R4, R82, R117 ;  /* 0x000000755204723e */ /* 0x000fe200000000ff */
[----:B------:R-:W-:Y:S01]  /*91f0*/  FADD.FTZ R217, R217, R222 ;  /* 0x000000ded9d97221 */ /* 0x000fe20000010000 */
[----:B---3--:R-:W-:Y:S01]  /*9200*/  F2FP.F16.F32.PACK_AB R6, R205, R84 ;  /* 0x00000054cd06723e */ /* 0x008fe200000000ff */
[----:B------:R-:W3:Y:S01]  /*9210*/  MUFU.EX2 R24, R125 ;  /* 0x0000007d00187308 */ /* 0x000ee20000000800 */
[----:B----4-:R-:W-:Y:S01]  /*9220*/  F2FP.F16.F32.PACK_AB R5, R81, R110 ;  /* 0x0000006e5105723e */ /* 0x010fe200000000ff */
[----:B------:R-:W-:Y:S01]  /*9230*/  FADD.FTZ R216, R216, R217 ;  /* 0x000000d9d8d87221 */ /* 0x000fe20000010000 */
[----:B-1----:R-:W-:Y:S01]  /*9240*/  F2FP.F16.F32.PACK_AB R7, R100, R79 ;  /* 0x0000004f6407723e */ /* 0x002fe200000000ff */
[----:B------:R-:W-:-:S02]  /*9250*/  FADD.FTZ R117, R117, R116 ;  /* 0x0000007475757221 */ /* 0x000fc40000010000 */
[----:B------:R-:W-:Y:S02]  /*9260*/  FADD.FTZ R223, R223, R216 ;  /* 0x000000d8dfdf7221 */ /* 0x000fe40000010000 */
[----:B------:R-:W-:Y:S02]  /*9270*/  FADD.FTZ R117, R82, R117 ;  /* 0x0000007552757221 */ /* 0x000fe40000010000 */
[----:B------:R-:W-:Y:S01]  /*9280*/  HMMA.16816.F32 R192, R4, R20, R192 ;  /* 0x0000001404c0723c */ /* 0x000fe200000018c0 */
[----:B------:R-:W-:Y:S01]  /*9290*/  FADD.FTZ R214, R214, R223 ;  /* 0x000000dfd6d67221 */ /* 0x000fe20000010000 */
[----:B------:R-:W-:-:S03]  /*92a0*/  FADD.FTZ R84, R84, R117 ;  /* 0x0000007554547221 */ /* 0x000fc60000010000 */
[----:B------:R-:W-:-:S03]  /*92b0*/  FADD.FTZ R113, R113, R214 ;  /* 0x000000d671717221 */ /* 0x000fc60000010000 */
[----:B------:R-:W-:Y:S01]  /*92c0*/  HMMA.16816.F32 R184, R4, R22, R184 ;  /* 0x0000001604b8723c */ /* 0x000fe200000018b8 */
[----:B------:R-:W-:-:S04]  /*92d0*/  FADD.FTZ R112, R112, R113 ;  /* 0x0000007170707221 */ /* 0x000fc80000010000 */
[----:B------:R-:W-:-:S03]  /*92e0*/  FADD.FTZ R109, R109, R112 ;  /* 0x000000706d6d7221 */ /* 0x000fc60000010000 */
[----:B--2---:R-:W-:Y:S01]  /*92f0*/  HMMA.16816.F32 R172, R4, R16, R172 ;  /* 0x0000001004ac723c */ /* 0x004fe200000018ac */
[----:B------:R-:W-:-:S04]  /*9300*/  FADD.FTZ R109, R114, R109 ;  /* 0x0000006d726d7221 */ /* 0x000fc80000010000 */
[----:B------:R-:W-:-:S03]  /*9310*/  FADD.FTZ R110, R110, R109 ;  /* 0x0000006d6e6e7221 */ /* 0x000fc60000010000 */
[----:B------:R-:W-:Y:S01]  /*9320*/  HMMA.16816.F32 R168, R4, R18, R168 ;  /* 0x0000001204a8723c */ /* 0x000fe200000018a8 */
[----:B------:R-:W-:-:S04]  /*9330*/  FADD.FTZ R110, R81, R110 ;  /* 0x0000006e516e7221 */ /* 0x000fc80000010000 */
[----:B------:R-:W-:-:S03]  /*9340*/  FADD.FTZ R79, R79, R110 ;  /* 0x0000006e4f4f7221 */ /* 0x000fc60000010000 */
[----:B-----5:R-:W-:Y:S01]  /*9350*/  HMMA.16816.F32 R156, R4, R12, R156 ;  /* 0x0000000c049c723c */ /* 0x020fe2000000189c */
[----:B------:R-:W-:-:S07]  /*9360*/  FADD.FTZ R252, R100, R79 ;  /* 0x0000004f64fc7221 */ /* 0x000fce0000010000 */
[C---:B------:R-:W-:Y:S08]  /*9370*/  HMMA.16816.F32 R152, R4.reuse, R14, R152 ;  /* 0x0000000e0498723c */ /* 0x040ff00000001898 */
[C---:B------:R-:W-:Y:S08]  /*9380*/  HMMA.16816.F32 R140, R4.reuse, R8, R140 ;  /* 0x00000008048c723c */ /* 0x040ff0000000188c */
[----:B------:R-:W-:Y:S01]  /*9390*/  HMMA.16816.F32 R136, R4, R10, R136 ;  /* 0x0000000a0488723c */ /* 0x000fe20000001888 */
[----:B------:R-:W-:Y:S01]  /*93a0*/  F2FP.F16.F32.PACK_AB R4, R25, R128 ;  /* 0x000000801904723e */ /* 0x000fe200000000ff */
[----:B------:R-:W-:Y:S01]  /*93b0*/  FADD.FTZ R128, R128, R91 ;  /* 0x0000005b80807221 */ /* 0x000fe20000010000 */
[----:B---3--:R-:W-:Y:S01]  /*93c0*/  F2FP.F16.F32.PACK_AB R5, R24, R127 ;  /* 0x0000007f1805723e */ /* 0x008fe200000000ff */
[----:B------:R-:W-:Y:S01]  /*93d0*/  FADD.FTZ R127, R127, R96 ;  /* 0x000000607f7f7221 */ /* 0x000fe20000010000 */
[----:B------:R-:W-:Y:S01]  /*93e0*/  F2FP.F16.F32.PACK_AB R6, R27, R122 ;  /* 0x0000007a1b06723e */ /* 0x000fe200000000ff */
[----:B------:R-:W-:Y:S01]  /*93f0*/  FADD.FTZ R25, R25, R128 ;  /* 0x0000008019197221 */ /* 0x000fe20000010000 */
[----:B------:R-:W-:Y:S01]  /*9400*/  F2FP.F16.F32.PACK_AB R7, R118, R123 ;  /* 0x0000007b7607723e */ /* 0x000fe200000000ff */
[----:B------:R-:W-:-:S02]  /*9410*/  FADD.FTZ R24, R24, R127 ;  /* 0x0000007f18187221 */ /* 0x000fc40000010000 */
[----:B------:R-:W-:Y:S02]  /*9420*/  FADD.FTZ R122, R122, R25 ;  /* 0x000000197a7a7221 */ /* 0x000fe40000010000 */
[----:B------:R-:W-:Y:S02]  /*9430*/  FADD.FTZ R123, R123, R24 ;  /* 0x000000187b7b7221 */ /* 0x000fe40000010000 */
        /* <DEDUP_REMOVED lines=8> */
[----:B------:R-:W-:Y:S01]  /*94c0*/  FADD.FTZ R6, R27, R122 ;  /* 0x0000007a1b067221 */ /* 0x000fe20000010000 */
[----:B------:R-:W-:Y:S01]  /*94d0*/  FADD.FTZ R5, R118, R123 ;  /* 0x0000007b76057221 */ /* 0x000fe20000010000 */
[----:B------:R-:W-:-:S03]  /*94e0*/  FADD.FTZ R4, R205, R84 ;  /* 0x00000054cd047221 */ /* 0x000fc60000010000 */
[----:B------:R1:W-:Y:S04]  /*94f0*/  STL [R1+0x4], R6 ;  /* 0x0000040601007387 */ /* 0x0003e80000100800 */
[----:B------:R1:W-:Y:S04]  /*9500*/  STL [R1], R5 ;  /* 0x0000000501007387 */ /* 0x0003e80000100800 */
[----:B------:R1:W-:Y:S01]  /*9510*/  STL [R1+0x8], R4 ;  /* 0x0000080401007387 */ /* 0x0003e20000100800 */
[----:B------:R-:W-:Y:S05]  /*9520*/  BRA.U !UP1, `(.L_x_150) ;  /* 0x0000006909c87547 */ /* 0x000fea000b800000 */
[----:B------:R-:W2:Y:S01]  /*9530*/  LDCU.64 UR10, c[0x0][0x3c0] ;  /* 0x00007800ff0a77ac */ /* 0x000ea20008000a00 */
[----:B-1----:R-:W-:Y:S01]  /*9540*/  IADD3 R6, P1, PT, R202, UR24, RZ ;  /* 0x00000018ca067c10 */ /* 0x002fe2000ff3e0ff */
[----:B------:R-:W-:-:S04]  /*9550*/  DEPBAR.LE SB0, 0x0 ;  /* 0x000080000000791a */ /* 0x000fc80000000000 */
[----:B------:R-:W1:Y:S01]  /*9560*/  LDCU.64 UR8, c[0x0][0x3d8] ;  /* 0x00007b00ff0877ac */ /* 0x000e620008000a00 */
[----:B------:R-:W-:Y:S01]  /*9570*/  SHF.R.U32.HI R71, RZ, 0x3, R240 ;  /* 0x00000003ff477819 */ /* 0x000fe200000116f0 */
[----:B------:R-:W-:Y:S01]  /*9580*/  IMAD.X R7, RZ, RZ, UR23, P1 ;  /* 0x00000017ff077e24 */ /* 0x000fe200088e06ff */
[----:B------:R-:W-:Y:S01]  /*9590*/  SEL R245, R209, 0xffffffe0, !P6 ;  /* 0xffffffe0d1f57807 */ /* 0x000fe20007000000 */
[----:B------:R-:W3:Y:S01]  /*95a0*/  LDCU.64 UR6, c[0x0][0x390] ;  /* 0x00007200ff0677ac */ /* 0x000ee20008000a00 */
[----:B------:R-:W-:Y:S01]  /*95b0*/  IADD3 R81, PT, PT, R208, UR5, RZ ;  /* 0x00000005d0517c10 */ /* 0x000fe2000fffe0ff */
[----:B------:R-:W-:Y:S02]  /*95c0*/  USHF.R.S32.HI UR25, URZ, 0x1f, UR4 ;  /* 0x0000001fff197899 */ /* 0x000fe40008011404 */
[--C-:B------:R-:W-:Y:S01]  /*95d0*/  IMAD.IADD R224, R203, 0x1, R245.reuse ;  /* 0x00000001cbe07824 */ /* 0x100fe200078e02f5 */
[----:B------:R-:W-:Y:S01]  /*95e0*/  UIADD3 UR26, UPT, UPT, UR15, -0x2, URZ ;  /* 0xfffffffe0f1a7890 */ /* 0x000fe2000fffe0ff */
[----:B------:R-:W-:Y:S01]  /*95f0*/  IMAD.IADD R44, R81, 0x1, R245 ;  /* 0x00000001512c7824 */ /* 0x000fe200078e02f5 */
[----:B--2---:R-:W-:Y:S01]  /*9600*/  USHF.L.U32 UR17, UR10, 0x4, URZ ;  /* 0x000000040a117899 */ /* 0x004fe200080006ff */
[C---:B------:R-:W-:Y:S01]  /*9610*/  IMAD R105, R71.reuse, UR11, RZ ;  /* 0x0000000b47697c24 */ /* 0x040fe2000f8e02ff */
[----:B------:R-:W-:Y:S01]  /*9620*/  UIMAD.WIDE.U32 UR30, UR26, UR10, URZ ;  /* 0x0000000a1a1e72a5 */ /* 0x000fe2000f8e00ff */
[----:B------:R-:W-:Y:S01]  /*9630*/  IMAD.WIDE.U32 R6, R71, UR10, R6 ;  /* 0x0000000a47067c25 */ /* 0x000fe2000f8e0006 */
[----:B------:R-:W-:-:S02]  /*9640*/  UIMAD UR26, UR26, UR11, URZ ;  /* 0x0000000b1a1a72a4 */ /* 0x000fc4000f8e02ff */
[----:B-1----:R-:W-:Y:S01]  /*9650*/  UIMAD UR20, UR25, UR8, URZ ;  /* 0x00000008191472a4 */ /* 0x002fe2000f8e02ff */
[----:B------:R-:W-:Y:S01]  /*9660*/  IMAD.IADD R7, R7, 0x1, R105 ;  /* 0x0000000107077824 */ /* 0x000fe200078e0269 */
[----:B------:R-:W-:Y:S01]  /*9670*/  USHF.L.U64.HI UR16, UR10, 0x4, UR11 ;  /* 0x000000040a107899 */ /* 0x000fe2000801020b */
[----:B------:R-:W-:Y:S01]  /*9680*/  IMAD.U32 R4, RZ, RZ, UR8 ;  /* 0x00000008ff047e24 */ /* 0x000fe2000f8e00ff */
[----:B------:R-:W-:Y:S02]  /*9690*/  UIMAD UR20, UR4, UR9, UR20 ;  /* 0x00000009041472a4 */ /* 0x000fe4000f8e0214 */
[----:B------:R-:W-:Y:S01]  /*96a0*/  UIADD3 UR26, UPT, UPT, UR31, UR26, URZ ;  /* 0x0000001a1f1a7290 */ /* 0x000fe2000fffe0ff */
[----:B------:R-:W-:Y:S01]  /*96b0*/  IMAD.WIDE.U32 R4, R4, UR4, R6 ;  /* 0x0000000404047c25 */ /* 0x000fe2000f8e0006 */
[----:B------:R-:W-:Y:S02]  /*96c0*/  ULEA UR21, UP0, UR30, UR17, 0x7 ;  /* 0x000000111e157291 */ /* 0x000fe4000f8038ff */
[----:B------:R-:W-:-:S02]  /*96d0*/  USHF.L.U32 UR29, UR10, 0x5, URZ ;  /* 0x000000050a1d7899 */ /* 0x000fc400080006ff */
[----:B------:R-:W-:Y:S01]  /*96e0*/  IADD3 R12, PT, PT, R5, UR20, RZ ;  /* 0x00000014050c7c10 */ /* 0x000fe2000fffe0ff */
[----:B------:R-:W-:Y:S01]  /*96f0*/  ULEA.HI.X UR20, UR30, UR16, UR26, 0x7, UP0 ;  /* 0x000000101e147291 */ /* 0x000fe200080f3c1a */
[----:B------:R-:W-:Y:S01]  /*9700*/  BAR.SYNC.DEFER_BLOCKING 0x0 ;  /* 0x0000000000007b1d */ /* 0x000fe20000010000 */
[C---:B---3--:R-:W-:Y:S01]  /*9710*/  LEA R14, P1, R4.reuse, UR6, 0x1 ;  /* 0x00000006040e7c11 */ /* 0x048fe2000f8208ff */
[----:B------:R-:W-:Y:S01]  /*9720*/  UIADD3 UR27, UP1, UPT, UR21, UR17, URZ ;  /* 0x00000011151b7290 */ /* 0x000fe2000ff3e0ff */
[----:B------:R-:W-:Y:S01]  /*9730*/  IMAD.U32 R5, RZ, RZ, UR31 ;  /* 0x0000001fff057e24 */ /* 0x000fe2000f8e00ff */
[----:B------:R-:W-:Y:S01]  /*9740*/  UIADD3 UR31, UP0, UPT, UR29, UR21, URZ ;  /* 0x000000151d1f7290 */ /* 0x000fe2000ff1e0ff */
[----:B------:R-:W-:Y:S01]  /*9750*/  LEA.HI.X R12, R4, UR7, R12, 0x1, P1 ;  /* 0x00000007040c7c11 */ /* 0x000fe200088f0c0c */
[----:B------:R-:W-:Y:S01]  /*9760*/  IMAD.U32 R4, RZ, RZ, UR30 ;  /* 0x0000001eff047e24 */ /* 0x000fe2000f8e00ff */
[----:B------:R-:W-:Y:S01]  /*9770*/  USHF.L.U64.HI UR28, UR10, 0x5, UR11 ;  /* 0x000000050a1c7899 */ /* 0x000fe2000801020b */
[----:B------:R-:W-:Y:S01]  /*9780*/  IMAD.U32 R7, RZ, RZ, UR21 ;  /* 0x00000015ff077e24 */ /* 0x000fe2000f8e00ff */
[----:B------:R-:W-:Y:S01]  /*9790*/  MOV R9, UR26 ;  /* 0x0000001a00097c02 */ /* 0x000fe20008000f00 */
[----:B------:R-:W-:Y:S01]  /*97a0*/  UIADD3.X UR26, UPT, UPT, UR20, UR16, URZ, UP1, !UPT ;  /* 0x00000010141a7290 */ /* 0x000fe20008ffe4ff */
[CC--:B------:R-:W-:Y:S01]  /*97b0*/  LEA R26, P2, R4.reuse, R14.reuse, 0x8 ;  /* 0x0000000e041a7211 */ /* 0x0c0fe200078440ff */
[----:B------:R-:W-:Y:S01]  /*97c0*/  IMAD.U32 R5, RZ, RZ, UR20 ;  /* 0x00000014ff057e24 */ /* 0x000fe2000f8e00ff */
[C---:B------:R-:W-:Y:S01]  /*97d0*/  LEA R24, P1, R7.reuse, R14, 0x1 ;  /* 0x0000000e07187211 */ /* 0x040fe200078208ff */
[----:B------:R-:W-:Y:S01]  /*97e0*/  UIADD3.X UR30, UPT, UPT, UR28, UR20, URZ, UP0, !UPT ;  /* 0x000000141c1e7290 */ /* 0x000fe200087fe4ff */
[-C--:B------:R-:W-:Y:S01]  /*97f0*/  LEA.HI.X R27, R4, R12.reuse, R9, 0x8, P2 ;  /* 0x0000000c041b7211 */ /* 0x080fe200010f4409 */
[----:B------:R-:W-:Y:S01]  /*9800*/  IMAD.U32 R9, RZ, RZ, UR31 ;  /* 0x0000001fff097e24 */ /* 0x000fe2000f8e00ff */
[----:B------:R-:W-:Y:S01]  /*9810*/  MOV R11, UR27 ;  /* 0x0000001b000b7c02 */ /* 0x000fe20008000f00 */
[----:B------:R-:W-:Y:S01]  /*9820*/  UIADD3 UR32, UP0, UPT, UR31, UR17, URZ ;  /* 0x000000111f207290 */ /* 0x000fe2000ff1e0ff */
[----:B------:R-:W-:Y:S01]  /*9830*/  LEA.HI.X R25, R7, R12, R5, 0x1, P1 ;  /* 0x0000000c07197211 */ /* 0x000fe200008f0c05 */
[----:B------:R-:W-:Y:S01]  /*9840*/  IMAD.U32 R7, RZ, RZ, UR26 ;  /* 0x0000001aff077e24 */ /* 0x000fe2000f8e00ff */
[-C--:B------:R-:W-:Y:S01]  /*9850*/  LEA R22, P2, R11, R14.reuse, 0x1 ;  /* 0x0000000e0b167211 */ /* 0x080fe200078408ff */
[----:B------:R-:W-:Y:S01]  /*9860*/  UIADD3.X UR27, UPT, UPT, UR30, UR16, URZ, UP0, !UPT ;  /* 0x000000101e1b7290 */ /* 0x000fe200087fe4ff */
[----:B------:R-:W-:Y:S01]  /*9870*/  MOV R5, UR30 ;  /* 0x0000001e00057c02 */ /* 0x000fe20008000f00 */
[----:B------:R-:W-:Y:S01]  /*9880*/  ULEA UR21, UP0, UR10, UR21, 0x6 ;  /* 0x000000150a157291 */ /* 0x000fe2000f8030ff */
[----:B------:R-:W-:Y:S01]  /*9890*/  LEA R20, P1, R9, R14, 0x1 ;  /* 0x0000000e09147211 */ /* 0x000fe200078208ff */
[----:B------:R-:W1:Y:S01]  /*98a0*/  LDCU UR26, c[0x0][0x50c] ;  /* 0x0000a180ff1a77ac */ /* 0x000e620008000800 */
[-C--:B------:R-:W-:Y:S01]  /*98b0*/  LEA.HI.X R23, R11, R12.reuse, R7, 0x1, P2 ;  /* 0x0000000c0b177211 */ /* 0x080fe200010f0c07 */
[----:B------:R-:W-:Y:S01]  /*98c0*/  IMAD.U32 R7, RZ, RZ, UR32 ;  /* 0x00000020ff077e24 */ /* 0x000fe2000f8e00ff */
[----:B------:R-:W-:Y:S01]  /*98d0*/  LEA.HI.X R21, R9, R12, R5, 0x1, P1 ;  /* 0x0000000c09157211 */ /* 0x000fe200008f0c05 */
[----:B------:R-:W-:Y:S01]  /*98e0*/  ULEA.HI.X UR20, UR10, UR20, UR11, 0x6, UP0 ;  /* 0x000000140a147291 */ /* 0x000fe200080f340b */
[----:B------:R-:W-:Y:S01]  /*98f0*/  LOP3.LUT R9, R69, 0x1f8, RZ, 0xc0, !PT ;  /* 0x000001f845097812 */ /* 0x000fe200078ec0ff */
[----:B------:R-:W-:Y:S01]  /*9900*/  IMAD.U32 R5, RZ, RZ, UR27 ;  /* 0x0000001bff057e24 */ /* 0x000fe2000f8e00ff */
[----:B------:R-:W-:Y:S01]  /*9910*/  UIADD3 UR17, UP1, UPT, UR21, UR17, URZ ;  /* 0x0000001115117290 */ /* 0x000fe2000ff3e0ff */
[----:B------:R-:W-:Y:S01]  /*9920*/  LEA R18, P1, R7, R14, 0x1 ;  /* 0x0000000e07127211 */ /* 0x000fe200078208ff */
[----:B------:R-:W-:Y:S01]  /*9930*/  UIADD3 UR29, UP0, UPT, UR21, UR29, URZ ;  /* 0x0000001d151d7290 */ /* 0x000fe2000ff1e0ff */
[----:B------:R-:W-:Y:S01]  /*9940*/  LOP3.LUT R70, R9, 0x38, R240, 0x78, !PT ;  /* 0x0000003809467812 */ /* 0x000fe200078e78f0 */
[----:B------:R-:W-:Y:S01]  /*9950*/  UIADD3.X UR16, UPT, UPT, UR20, UR16, URZ, UP1, !UPT ;  /* 0x0000001014107290 */ /* 0x000fe20008ffe4ff */
[----:B------:R-:W-:Y:S01]  /*9960*/  LEA.HI.X R19, R7, R12, R5, 0x1, P1 ;  /* 0x0000000c07137211 */ /* 0x000fe200008f0c05 */
[----:B------:R-:W-:Y:S01]  /*9970*/  UIADD3.X UR28, UPT, UPT, UR20, UR28, URZ, UP0, !UPT ;  /* 0x0000001c141c7290 */ /* 0x000fe200087fe4ff */
[----:B------:R-:W-:Y:S01]  /*9980*/  LOP3.LUT R243, R70, 0x1e00, R69, 0xf8, !PT ;  /* 0x00001e0046f37812 */ /* 0x000fe200078ef845 */
[----:B------:R-:W-:Y:S01]  /*9990*/  IMAD.U32 R7, RZ, RZ, UR17 ;  /* 0x00000011ff077e24 */ /* 0x000fe2000f8e00ff */
[----:B------:R-:W-:Y:S01]  /*99a0*/  MOV R9, UR21 ;  /* 0x0000001500097c02 */ /* 0x000fe20008000f00 */
[----:B------:R-:W-:Y:S01]  /*99b0*/  IMAD.U32 R8, RZ, RZ, UR20 ;  /* 0x00000014ff087e24 */ /* 0x000fe2000f8e00ff */
[----:B------:R-:W-:Y:S01]  /*99c0*/  MOV R5, UR29 ;  /* 0x0000001d00057c02 */ /* 0x000fe20008000f00 */
[----:B------:R-:W-:Y:S01]  /*99d0*/  IMAD.U32 R6, RZ, RZ, UR16 ;  /* 0x00000010ff067e24 */ /* 0x000fe2000f8e00ff */
[----:B------:R-:W-:Y:S01]  /*99e0*/  LEA R243, R243, UR5, 0x1 ;  /* 0x00000005f3f37c11 */ /* 0x000fe2000f8e08ff */
[----:B------:R-:W-:Y:S01]  /*99f0*/  IMAD.U32 R4, RZ, RZ, UR28 ;  /* 0x0000001cff047e24 */ /* 0x000fe2000f8e00ff */
[-C--:B------:R-:W-:Y:S01]  /*9a00*/  LEA R16, P3, R9, R14.reuse, 0x1 ;  /* 0x0000000e09107211 */ /* 0x080fe200078608ff */
[----:B------:R-:W-:Y:S01]  /*9a10*/  UISETP.GE.AND UP0, UPT, UR15, 0x3, UPT ;  /* 0x000000030f00788c */ /* 0x000fe2000bf06270 */
[-C--:B------:R-:W-:Y:S01]  /*9a20*/  LEA R10, P2, R7, R14.reuse, 0x1 ;  /* 0x0000000e070a7211 */ /* 0x080fe200078408ff */
[----:B------:R-:W-:Y:S01]  /*9a30*/  @!PT LDS RZ, [RZ] ;  /* 0x00000000fffff984 */ /* 0x000fe20000000800 */
[----:B------:R-:W-:Y:S01]  /*9a40*/  @!PT LDS RZ, [RZ] ;  /* 0x00000000fffff984 */ /* 0x000fe20000000800 */
[----:B------:R-:W-:Y:S01]  /*9a50*/  @!PT LDS RZ, [RZ] ;  /* 0x00000000fffff984 */ /* 0x000fe20000000800 */
[----:B------:R-:W-:Y:S01]  /*9a60*/  LDGSTS.E.BYPASS.LTC128B.128 [R243+0x8000], desc[UR18][R26.64] ;  /* 0x080000001af37fae */ /* 0x000fe2000b981a12 */
[----:B------:R-:W-:-:S02]  /*9a70*/  LEA R14, P1, R5, R14, 0x1 ;  /* 0x0000000e050e7211 */ /* 0x000fc400078208ff */
[-C--:B------:R-:W-:Y:S01]  /*9a80*/  LEA.HI.X R17, R9, R12.reuse, R8, 0x1, P3 ;  /* 0x0000000c09117211 */ /* 0x080fe200018f0c08 */
[----:B------:R2:W-:Y:S01]  /*9a90*/  LDGSTS.E.BYPASS.LTC128B.128 [R243+0x8800], desc[UR18][R24.64] ;  /* 0x0880000018f37fae */ /* 0x0005e2000b981a12 */
[-C--:B------:R-:W-:Y:S02]  /*9aa0*/  LEA.HI.X R11, R7, R12.reuse, R6, 0x1, P2 ;  /* 0x0000000c070b7211 */ /* 0x080fe400010f0c06 */
[----:B------:R-:W-:Y:S01]  /*9ab0*/  LEA.HI.X R15, R5, R12, R4, 0x1, P1 ;  /* 0x0000000c050f7211 */ /* 0x000fe200008f0c04 */
[----:B------:R-:W-:Y:S04]  /*9ac0*/  LDGSTS.E.BYPASS.LTC128B.128 [R243+0x9000], desc[UR18][R22.64] ;  /* 0x0900000016f37fae */ /* 0x000fe8000b981a12 */
[----:B------:R-:W-:Y:S04]  /*9ad0*/  LDGSTS.E.BYPASS.LTC128B.128 [R243+0x9800], desc[UR18][R20.64] ;  /* 0x0980000014f37fae */ /* 0x000fe8000b981a12 */
[----:B------:R-:W-:Y:S04]  /*9ae0*/  LDGSTS.E.BYPASS.LTC128B.128 [R243+0xa000], desc[UR18][R18.64] ;  /* 0x0a00000012f37fae */ /* 0x000fe8000b981a12 */
[----:B------:R3:W-:Y:S04]  /*9af0*/  LDGSTS.E.BYPASS.LTC128B.128 [R243+0xa800], desc[UR18][R16.64] ;  /* 0x0a80000010f37fae */ /* 0x0007e8000b981a12 */
[----:B------:R4:W-:Y:S04]  /*9b00*/  LDGSTS.E.BYPASS.LTC128B.128 [R243+0xb000], desc[UR18][R10.64] ;  /* 0x0b0000000af37fae */ /* 0x0009e8000b981a12 */
[----:B------:R5:W-:Y:S04]  /*9b10*/  LDGSTS.E.BYPASS.LTC128B.128 [R243+0xb800], desc[UR18][R14.64] ;  /* 0x0b8000000ef37fae */ /* 0x000be8000b981a12 */
[----:B------:R-:W-:Y:S04]  /*9b20*/  LDSM.16.M88.4 R48, [R208+UR5+0x4000] ;  /* 0x00400005d030783b */ /* 0x000fe80008000200 */
[----:B------:R-:W1:Y:S04]  /*9b30*/  LDSM.16.M88.4 R72, [R203+0x2000] ;  /* 0x00200000cb48783b */ /* 0x000e680000000200 */
[----:B------:R-:W2:Y:S04]  /*9b40*/  LDSM.16.M88.4 R32, [R208+UR5+0x4800] ;  /* 0x00480005d020783b */ /* 0x000ea80008000200 */
[----:B------:R-:W3:Y:S04]  /*9b50*/  LDSM.16.M88.4 R204, [R208+UR5+0x5000] ;  /* 0x00500005d0cc783b */ /* 0x000ee80008000200 */
[----:B------:R-:W4:Y:S04]  /*9b60*/  LDSM.16.M88.4 R128, [R208+UR5+0x5800] ;  /* 0x00580005d080783b */ /* 0x000f280008000200 */
[----:B------:R-:W5:Y:S04]  /*9b70*/  LDSM.16.M88.4 R120, [R208+UR5+0x6000] ;  /* 0x00600005d078783b */ /* 0x000f680008000200 */
[----:B------:R-:W-:Y:S04]  /*9b80*/  LDSM.16.M88.4 R100, [R208+UR5+0x6800] ;  /* 0x00680005d064783b */ /* 0x000fe80008000200 */
[----:B------:R-:W-:Y:S04]  /*9b90*/  LDSM.16.M88.4 R84, [R208+UR5+0x7000] ;  /* 0x00700005d054783b */ /* 0x000fe80008000200 */
[----:B------:R-:W-:Y:S04]  /*9ba0*/  LDSM.16.M88.4 R216, [R208+UR5+0x7800] ;  /* 0x00780005d0d8783b */ /* 0x000fe80008000200 */
[----:B------:R-:W-:Y:S04]  /*9bb0*/  LDSM.16.M88.4 R64, [R203] ;  /* 0x00000000cb40783b */ /* 0x000fe80000000200 */
[----:B------:R-:W5:Y:S04]  /*9bc0*/  LDSM.16.M88.4 R96, [R44+0x4000] ;  /* 0x004000002c60783b */ /* 0x000f680000000200 */
[----:B------:R-:W5:Y:S01]  /*9bd0*/  LDSM.16.M88.4 R28, [R224+0x2000] ;  /* 0x00200000e01c783b */ /* 0x000f620000000200 */
[C---:B-1----:R-:W-:Y:S03]  /*9be0*/  HMMA.16816.F32 R56, R72.reuse, R48, RZ ;  /* 0x000000304838723c */ /* 0x042fe600000018ff */
[----:B------:R-:W1:Y:S04]  /*9bf0*/  LDSM.16.M88.4 R248, [R44+0x4800] ;  /* 0x004800002cf8783b */ /* 0x000e680000000200 */
[----:B------:R-:W1:Y:S01]  /*9c00*/  LDSM.16.M88.4 R232, [R44+0x5000] ;  /* 0x005000002ce8783b */ /* 0x000e620000000200 */
[C---:B--2---:R-:W-:Y:S03]  /*9c10*/  HMMA.16816.F32 R40, R72.reuse, R32, RZ ;  /* 0x000000204828723c */ /* 0x044fe600000018ff */
[----:B------:R-:W2:Y:S04]  /*9c20*/  LDSM.16.M88.4 R220, [R44+0x5800] ;  /* 0x005800002cdc783b */ /* 0x000ea80000000200 */
[----:B------:R-:W2:Y:S01]  /*9c30*/  LDSM.16.M88.4 R212, [R44+0x6000] ;  /* 0x006000002cd4783b */ /* 0x000ea20000000200 */
[C---:B---3--:R-:W-:Y:S03]  /*9c40*/  HMMA.16816.F32 R24, R72.reuse, R204, RZ ;  /* 0x000000cc4818723c */ /* 0x048fe600000018ff */
[----:B------:R-:W3:Y:S04]  /*9c50*/  LDSM.16.M88.4 R208, [R44+0x6800] ;  /* 0x006800002cd0783b */ /* 0x000ee80000000200 */
[----:B------:R-:W3:Y:S01]  /*9c60*/  LDSM.16.M88.4 R236, [R44+0x7000] ;  /* 0x007000002cec783b */ /* 0x000ee20000000200 */
[C---:B----4-:R-:W-:Y:S03]  /*9c70*/  HMMA.16816.F32 R16, R72.reuse, R128, RZ ;  /* 0x000000804810723c */ /* 0x050fe600000018ff */
[----:B------:R-:W4:Y:S04]  /*9c80*/  LDSM.16.M88.4 R228, [R44+0x7800] ;  /* 0x007800002ce4783b */ /* 0x000f280000000200 */
[----:B------:R-:W4:Y:S01]  /*9c90*/  LDSM.16.M88.4 R224, [R224] ;  /* 0x00000000e0e0783b */ /* 0x000f220000000200 */
[C---:B-----5:R-:W-:Y:S01]  /*9ca0*/  HMMA.16816.F32 R8, R72.reuse, R120, RZ ;  /* 0x000000784808723c */ /* 0x060fe200000018ff */
[----:B------:R-:W-:Y:S01]  /*9cb0*/  MOV R82, R99 ;  /* 0x0000006300527202 */ /* 0x000fe20000000f00 */
[----:B------:R-:W-:Y:S01]  /*9cc0*/  IMAD.MOV.U32 R80, RZ, RZ, R98 ;  /* 0x000000ffff507224 */ /* 0x000fe200078e0062 */
[----:B------:R-:W0:Y:S05]  /*9cd0*/  LDGDEPBAR ;  /* 0x00000000000079af */ /* 0x000e2a0000000000 */
        /* <DEDUP_REMOVED lines=11> */
[----:B------:R-:W-:Y:S08]  /*9d90*/  HMMA.16816.F32 R60, R64, R48, RZ ;  /* 0x00000030403c723c */ /* 0x000ff000000018ff */
[C---:B------:R-:W-:Y:S08]  /*9da0*/  HMMA.16816.F32 R56, R28.reuse, R96, R56 ;  /* 0x000000601c38723c */ /* 0x040ff00000001838 */
[C---:B-1----:R-:W-:Y:S08]  /*9db0*/  HMMA.16816.F32 R40, R28.reuse, R248, R40 ;  /* 0x000000f81c28723c */ /* 0x042ff00000001828 */
[C---:B------:R-:W-:Y:S08]  /*9dc0*/  HMMA.16816.F32 R24, R28.reuse, R232, R24 ;  /* 0x000000e81c18723c */ /* 0x040ff00000001818 */
[C---:B--2---:R-:W-:Y:S08]  /*9dd0*/  HMMA.16816.F32 R16, R28.reuse, R220, R16 ;  /* 0x000000dc1c10723c */ /* 0x044ff00000001810 */
[C---:B------:R-:W-:Y:S08]  /*9de0*/  HMMA.16816.F32 R8, R28.reuse, R212, R8 ;  /* 0x000000d41c08723c */ /* 0x040ff00000001808 */
[C---:B---3--:R-:W-:Y:S08]  /*9df0*/  HMMA.16816.F32 R112, R28.reuse, R208, R112 ;  /* 0x000000d01c70723c */ /* 0x048ff00000001870 */
[C---:B------:R-:W-:Y:S08]  /*9e00*/  HMMA.16816.F32 R92, R28.reuse, R236, R92 ;  /* 0x000000ec1c5c723c */ /* 0x040ff0000000185c */
[C---:B----4-:R-:W-:Y:S08]  /*9e10*/  HMMA.16816.F32 R76, R28.reuse, R228, R76 ;  /* 0x000000e41c4c723c */ /* 0x050ff0000000184c */
        /* <DEDUP_REMOVED lines=8> */
[C---:B------:R-:W-:Y:S08]  /*9ea0*/  HMMA.16816.F32 R44, R64.reuse, R32, RZ ;  /* 0x00000020402c723c */ /* 0x040ff000000018ff */
[----:B------:R-:W-:Y:S08]  /*9eb0*/  HMMA.16816.F32 R28, R64, R204, RZ ;  /* 0x000000cc401c723c */ /* 0x000ff000000018ff */
[----:B------:R-:W-:Y:S08]  /*9ec0*/  HMMA.16816.F32 R60, R224, R96, R60 ;  /* 0x00000060e03c723c */ /* 0x000ff0000000183c */
        /* <DEDUP_REMOVED lines=9> */
[----:B------:R-:W-:Y:S01]  /*9f60*/  HMMA.16816.F32 R44, R224, R248, R44 ;  /* 0x000000f8e02c723c */ /* 0x000fe2000000182c */
[----:B------:R-:W-:Y:S01]  /*9f70*/  IMAD.MOV.U32 R248, RZ, RZ, R82 ;  /* 0x000000fffff87224 */ /* 0x000fe200078e0052 */
[----:B------:R-:W-:-:S06]  /*9f80*/  MOV R249, R81 ;  /* 0x0000005100f97202 */ /* 0x000fcc0000000f00 */
[----:B------:R-:W-:Y:S01]  /*9f90*/  HMMA.16816.F32 R28, R224, R232, R28 ;  /* 0x000000e8e01c723c */ /* 0x000fe2000000181c */
[----:B------:R-:W-:-:S07]  /*9fa0*/  IMAD.MOV.U32 R233, RZ, RZ, R80 ;  /* 0x000000ffffe97224 */ /* 0x000fce00078e0050 */
[C---:B------:R-:W-:Y:S08]  /*9fb0*/  HMMA.16816.F32 R32, R64.reuse, R34, RZ ;  /* 0x000000224020723c */ /* 0x040ff000000018ff */
[C---:B------:R-:W-:Y:S08]  /*9fc0*/  HMMA.16816.F32 R80, R64.reuse, R216, RZ ;  /* 0x000000d84050723c */ /* 0x040ff000000018ff */
[C---:B------:R-:W-:Y:S08]  /*9fd0*/  HMMA.16816.F32 R84, R64.reuse, R86, RZ ;  /* 0x000000564054723c */ /* 0x040ff000000018ff */
[----:B------:R-:W-:Y:S01]  /*9fe0*/  HMMA.16816.F32 R64, R64, R218, RZ ;  /* 0x000000da4040723c */ /* 0x000fe200000018ff */
[----:B------:R-:W-:Y:S01]  /*9ff0*/  IMAD.MOV.U32 R218, RZ, RZ, R233 ;  /* 0x000000ffffda7224 */ /* 0x000fe200078e00e9 */
[----:B------:R-:W-:Y:S01]  /*a000*/  MOV R219, R248 ;  /* 0x000000f800db7202 */ /* 0x000fe20000000f00 */
[----:B------:R-:W-:-:S05]  /*a010*/  IMAD.IADD R248, R249, 0x1, R247 ;  /* 0x00000001f9f87824 */ /* 0x000fca00078e02f7 */
[----:B------:R-:W-:Y:S01]  /*a020*/  HMMA.16816.F32 R96, R224, R236, R96 ;  /* 0x000000ece060723c */ /* 0x000fe20000001860 */
[----:B------:R-:W-:-:S05]  /*a030*/  IMAD.IADD R236, R203, 0x1, R247 ;  /* 0x00000001cbec7824 */ /* 0x000fca00078e02f7 */
[C---:B------:R-:W-:Y:S02]  /*a040*/  IADD3 R247, PT, PT, R245.reuse, R236, RZ ;  /* 0x000000ecf5f77210 */ /* 0x040fe40007ffe0ff */
[C---:B------:R-:W-:Y:S08]  /*a050*/  HMMA.16816.F32 R196, R224.reuse, R220, R196 ;  /* 0x000000dce0c4723c */ /* 0x040ff000000018c4 */
[C---:B------:R-:W-:Y:S08]  /*a060*/  HMMA.16816.F32 R124, R224.reuse, R212, R124 ;  /* 0x000000d4e07c723c */ /* 0x040ff0000000187c */
[C---:B------:R-:W-:Y:S08]  /*a070*/  HMMA.16816.F32 R116, R224.reuse, R208, R116 ;  /* 0x000000d0e074723c */ /* 0x040ff00000001874 */
[C---:B------:R-:W-:Y:S01]  /*a080*/  HMMA.16816.F32 R48, R224.reuse, R218, R48 ;  /* 0x000000dae030723c */ /* 0x040fe20000001830 */
[----:B------:R-:W-:Y:S07]  /*a090*/  LDSM.16.M88.4 R216, [R236] ;  /* 0x00000000ecd8783b */ /* 0x000fee0000000200 */
[C---:B------:R-:W-:Y:S01]  /*a0a0*/  HMMA.16816.F32 R204, R224.reuse, R234, R204 ;  /* 0x000000eae0cc723c */ /* 0x040fe200000018cc */
[----:B------:R-:W-:Y:S07]  /*a0b0*/  LDSM.16.M88.4 R232, [R236+0x2000] ;  /* 0x00200000ece8783b */ /* 0x000fee0000000200 */
[C---:B------:R-:W-:Y:S01]  /*a0c0*/  HMMA.16816.F32 R128, R224.reuse, R222, R128 ;  /* 0x000000dee080723c */ /* 0x040fe20000001880 */
[----:B------:R-:W1:Y:S07]  /*a0d0*/  LDSM.16.M88.4 R220, [R248+0x4000] ;  /* 0x00400000f8dc783b */ /* 0x000e6e0000000200 */
[C---:B------:R-:W-:Y:S01]  /*a0e0*/  HMMA.16816.F32 R120, R224.reuse, R214, R120 ;  /* 0x000000d6e078723c */ /* 0x040fe20000001878 */
[----:B------:R-:W2:Y:S07]  /*a0f0*/  LDSM.16.M88.4 R212, [R248+0x4800] ;  /* 0x00480000f8d4783b */ /* 0x000eae0000000200 */
[C---:B------:R-:W-:Y:S01]  /*a100*/  HMMA.16816.F32 R100, R224.reuse, R210, R100 ;  /* 0x000000d2e064723c */ /* 0x040fe20000001864 */
[----:B------:R-:W3:Y:S07]  /*a110*/  LDSM.16.M88.4 R208, [R248+0x5000] ;  /* 0x00500000f8d0783b */ /* 0x000eee0000000200 */
[C---:B------:R-:W-:Y:S08]  /*a120*/  HMMA.16816.F32 R32, R224.reuse, R250, R32 ;  /* 0x000000fae020723c */ /* 0x040ff00000001820 */
[C---:B------:R-:W-:Y:S08]  /*a130*/  HMMA.16816.F32 R80, R224.reuse, R228, R80 ;  /* 0x000000e4e050723c */ /* 0x040ff00000001850 */
[C---:B------:R-:W-:Y:S08]  /*a140*/  HMMA.16816.F32 R84, R224.reuse, R238, R84 ;  /* 0x000000eee054723c */ /* 0x040ff00000001854 */
[----:B------:R-:W-:Y:S01]  /*a150*/  HMMA.16816.F32 R64, R224, R230, R64 ;  /* 0x000000e6e040723c */ /* 0x000fe20000001840 */
[----:B------:R-:W4:Y:S04]  /*a160*/  LDSM.16.M88.4 R228, [R248+0x5800] ;  /* 0x00580000f8e4783b */ /* 0x000f280000000200 */
[----:B------:R-:W-:Y:S03]  /*a170*/  LDSM.16.M88.4 R224, [R248+0x7000] ;  /* 0x00700000f8e0783b */ /* 0x000fe60000000200 */
[-C--:B-1----:R-:W-:Y:S08]  /*a180*/  HMMA.16816.F32 R56, R232, R220.reuse, R56 ;  /* 0x000000dce838723c */ /* 0x082ff00000001838 */
[----:B------:R-:W-:Y:S08]  /*a190*/  HMMA.16816.F32 R60, R216, R220, R60 ;  /* 0x000000dcd83c723c */ /* 0x000ff0000000183c */
[-C--:B------:R-:W-:Y:S08]  /*a1a0*/  HMMA.16816.F32 R52, R232, R222.reuse, R52 ;  /* 0x000000dee834723c */ /* 0x080ff00000001834 */
[C---:B------:R-:W-:Y:S01]  /*a1b0*/  HMMA.16816.F32 R48, R216.reuse, R222, R48 ;  /* 0x000000ded830723c */ /* 0x040fe20000001830 */
[----:B------:R-:W-:Y:S07]  /*a1c0*/  LDSM.16.M88.4 R220, [R248+0x7800] ;  /* 0x00780000f8dc783b */ /* 0x000fee0000000200 */
        /* <DEDUP_REMOVED lines=8> */
[----:B------:R-:W-:Y:S01]  /*a250*/  HMMA.16816.F32 R204, R216, R210, R204 ;  /* 0x000000d2d8cc723c */ /* 0x000fe200000018cc */
[----:B------:R2:W3:Y:S07]  /*a260*/  LDSM.16.M88.4 R208, [R248+0x6800] ;  /* 0x00680000f8d0783b */ /* 0x0004ee0000000200 */
[C---:B----4-:R-:W-:Y:S08]  /*a270*/  HMMA.16816.F32 R16, R232.reuse, R228, R16 ;  /* 0x000000e4e810723c */ /* 0x050ff00000001810 */
[----:B-1----:R-:W-:Y:S01]  /*a280*/  HMMA.16816.F32 R8, R232, R212, R8 ;  /* 0x000000d4e808723c */ /* 0x002fe20000001808 */
[----:B--2---:R-:W-:-:S07]  /*a290*/  IMAD.IADD R248, R245, 0x1, R248 ;  /* 0x00000001f5f87824 */ /* 0x004fce00078e02f8 */
[C---:B------:R-:W-:Y:S01]  /*a2a0*/  HMMA.16816.F32 R92, R232.reuse, R224, R92 ;  /* 0x000000e0e85c723c */ /* 0x040fe2000000185c */
[----:B------:R-:W-:Y:S07]  /*a2b0*/  LDSM.16.M88.4 R236, [R248+0x5000] ;  /* 0x00500000f8ec783b */ /* 0x000fee0000000200 */
[C---:B------:R-:W-:Y:S08]  /*a2c0*/  HMMA.16816.F32 R76, R232.reuse, R220, R76 ;  /* 0x000000dce84c723c */ /* 0x040ff0000000184c */
[C---:B---3--:R-:W-:Y:S08]  /*a2d0*/  HMMA.16816.F32 R112, R232.reuse, R208, R112 ;  /* 0x000000d0e870723c */ /* 0x048ff00000001870 */
[C---:B------:R-:W-:Y:S08]  /*a2e0*/  HMMA.16816.F32 R12, R232.reuse, R230, R12 ;  /* 0x000000e6e80c723c */ /* 0x040ff0000000180c */
[C---:B------:R-:W-:Y:S08]  /*a2f0*/  HMMA.16816.F32 R4, R232.reuse, R214, R4 ;  /* 0x000000d6e804723c */ /* 0x040ff00000001804 */
[C---:B------:R-:W-:Y:S08]  /*a300*/  HMMA.16816.F32 R108, R232.reuse, R210, R108 ;  /* 0x000000d2e86c723c */ /* 0x040ff0000000186c */
[C---:B------:R-:W-:Y:S08]  /*a310*/  HMMA.16816.F32 R88, R232.reuse, R226, R88 ;  /* 0x000000e2e858723c */ /* 0x040ff00000001858 */
[----:B------:R-:W-:Y:S01]  /*a320*/  HMMA.16816.F32 R72, R232, R222, R72 ;  /* 0x000000dee848723c */ /* 0x000fe20000001848 */
[----:B------:R-:W-:Y:S07]  /*a330*/  LDSM.16.M88.4 R232, [R247] ;  /* 0x00000000f7e8783b */ /* 0x000fee0000000200 */
[C---:B------:R-:W-:Y:S08]  /*a340*/  HMMA.16816.F32 R196, R216.reuse, R228, R196 ;  /* 0x000000e4d8c4723c */ /* 0x040ff000000018c4 */
[C---:B------:R-:W-:Y:S01]  /*a350*/  HMMA.16816.F32 R128, R216.reuse, R230, R128 ;  /* 0x000000e6d880723c */ /* 0x040fe20000001880 */
[----:B------:R-:W-:Y:S07]  /*a360*/  LDSM.16.M88.4 R228, [R247+0x2000] ;  /* 0x00200000f7e4783b */ /* 0x000fee0000000200 */
[C---:B------:R-:W-:Y:S08]  /*a370*/  HMMA.16816.F32 R124, R216.reuse, R212, R124 ;  /* 0x000000d4d87c723c */ /* 0x040ff0000000187c */
[C---:B------:R-:W-:Y:S01]  /*a380*/  HMMA.16816.F32 R120, R216.reuse, R214, R120 ;  /* 0x000000d6d878723c */ /* 0x040fe20000001878 */
[----:B------:R-:W1:Y:S07]  /*a390*/  LDSM.16.M88.4 R212, [R248+0x4000] ;  /* 0x00400000f8d4783b */ /* 0x000e6e0000000200 */
[C---:B------:R-:W-:Y:S08]  /*a3a0*/  HMMA.16816.F32 R116, R216.reuse, R208, R116 ;  /* 0x000000d0d874723c */ /* 0x040ff00000001874 */
[C---:B------:R-:W-:Y:S01]  /*a3b0*/  HMMA.16816.F32 R100, R216.reuse, R210, R100 ;  /* 0x000000d2d864723c */ /* 0x040fe20000001864 */
[----:B------:R-:W2:Y:S07]  /*a3c0*/  LDSM.16.M88.4 R208, [R248+0x4800] ;  /* 0x00480000f8d0783b */ /* 0x000eae0000000200 */
[C---:B------:R-:W-:Y:S08]  /*a3d0*/  HMMA.16816.F32 R96, R216.reuse, R224, R96 ;  /* 0x000000e0d860723c */ /* 0x040ff00000001860 */
[C---:B------:R-:W-:Y:S01]  /*a3e0*/  HMMA.16816.F32 R84, R216.reuse, R226, R84 ;  /* 0x000000e2d854723c */ /* 0x040fe20000001854 */
[----:B------:R-:W3:Y:S07]  /*a3f0*/  LDSM.16.M88.4 R224, [R248+0x5800] ;  /* 0x00580000f8e0783b */ /* 0x000eee0000000200 */
[C---:B------:R-:W-:Y:S08]  /*a400*/  HMMA.16816.F32 R80, R216.reuse, R220, R80 ;  /* 0x000000dcd850723c */ /* 0x040ff00000001850 */
[----:B------:R-:W-:Y:S01]  /*a410*/  HMMA.16816.F32 R64, R216, R222, R64 ;  /* 0x000000ded840723c */ /* 0x000fe20000001840 */
[----:B------:R-:W4:Y:S04]  /*a420*/  LDSM.16.M88.4 R220, [R248+0x6000] ;  /* 0x00600000f8dc783b */ /* 0x000f280000000200 */
[----:B------:R-:W5:Y:S03]  /*a430*/  LDSM.16.M88.4 R216, [R248+0x6800] ;  /* 0x00680000f8d8783b */ /* 0x000f660000000200 */
[-C--:B-1----:R-:W-:Y:S08]  /*a440*/  HMMA.16816.F32 R56, R228, R212.reuse, R56 ;  /* 0x000000d4e438723c */ /* 0x082ff00000001838 */
[----:B------:R-:W-:Y:S08]  /*a450*/  HMMA.16816.F32 R60, R232, R212, R60 ;  /* 0x000000d4e83c723c */ /* 0x000ff0000000183c */
[----:B------:R-:W-:Y:S03]  /*a460*/  HMMA.16816.F32 R52, R228, R214, R52 ;  /* 0x000000d6e434723c */ /* 0x000fe60000001834 */
[----:B------:R-:W-:Y:S01]  /*a470*/  FMUL.FTZ R57, R57, UR26 ;  /* 0x0000001a39397c20 */ /* 0x000fe20008410000 */
[----:B------:R-:W-:Y:S01]  /*a480*/  FMUL.FTZ R56, R56, UR26 ;  /* 0x0000001a38387c20 */ /* 0x000fe20008410000 */
[----:B------:R-:W-:-:S03]  /*a490*/  FMUL.FTZ R58, R58, UR26 ;  /* 0x0000001a3a3a7c20 */ /* 0x000fc60008410000 */
[----:B------:R-:W-:Y:S01]  /*a4a0*/  HMMA.16816.F32 R48, R232, R214, R48 ;  /* 0x000000d6e830723c */ /* 0x000fe20000001830 */
[----:B------:R-:W1:Y:S01]  /*a4b0*/  LDSM.16.M88.4 R212, [R248+0x7000] ;  /* 0x00700000f8d4783b */ /* 0x000e620000000200 */
[----:B------:R-:W-:Y:S01]  /*a4c0*/  MUFU.TANH R56, R56 ;  /* 0x0000003800387308 */ /* 0x000fe20000002400 */
[----:B------:R-:W-:Y:S01]  /*a4d0*/  FMUL.FTZ R61, R61, UR26 ;  /* 0x0000001a3d3d7c20 */ /* 0x000fe20008410000 */
[----:B------:R-:W-:Y:S01]  /*a4e0*/  FMUL.FTZ R60, R60, UR26 ;  /* 0x0000001a3c3c7c20 */ /* 0x000fe20008410000 */
[----:B------:R-:W-:-:S03]  /*a4f0*/  FMUL.FTZ R62, R62, UR26 ;  /* 0x0000001a3e3e7c20 */ /* 0x000fc60008410000 */
[-C--:B--2---:R-:W-:Y:S02]  /*a500*/  HMMA.16816.F32 R44, R232, R208.reuse, R44 ;  /* 0x000000d0e82c723c */ /* 0x084fe4000000182c */
[----:B------:R2:W-:Y:S06]  /*a510*/  MUFU.TANH R251, R61 ;  /* 0x0000003d00fb7308 */ /* 0x0005ec0000002400 */
[C---:B------:R-:W-:Y:S02]  /*a520*/  HMMA.16816.F32 R40, R228.reuse, R208, R40 ;  /* 0x000000d0e428723c */ /* 0x040fe40000001828 */
[----:B------:R-:W-:Y:S06]  /*a530*/  MUFU.TANH R58, R58 ;  /* 0x0000003a003a7308 */ /* 0x000fec0000002400 */
[----:B------:R-:W-:Y:S03]  /*a540*/  HMMA.16816.F32 R36, R228, R210, R36 ;  /* 0x000000d2e424723c */ /* 0x000fe60000001824 */
[----:B------:R-:W-:Y:S01]  /*a550*/  FMUL.FTZ R46, R46, UR26 ;  /* 0x0000001a2e2e7c20 */ /* 0x000fe20008410000 */
[----:B--2---:R-:W-:Y:S01]  /*a560*/  FMUL.FTZ R61, R49, UR26 ;  /* 0x0000001a313d7c20 */ /* 0x004fe20008410000 */
[----:B------:R-:W-:-:S03]  /*a570*/  FMUL.FTZ R49, R53, UR26 ;  /* 0x0000001a35317c20 */ /* 0x000fc60008410000 */
[----:B------:R-:W-:Y:S01]  /*a580*/  HMMA.16816.F32 R32, R232, R210, R32 ;  /* 0x000000d2e820723c */ /* 0x000fe20000001820 */
[----:B------:R-:W2:Y:S01]  /*a590*/  LDSM.16.M88.4 R208, [R248+0x7800] ;  /* 0x00780000f8d0783b */ /* 0x000ea20000000200 */
[----:B------:R-:W-:Y:S01]  /*a5a0*/  MUFU.TANH R61, R61 ;  /* 0x0000003d003d7308 */ /* 0x000fe20000002400 */
[----:B------:R-:W-:Y:S01]  /*a5b0*/  FMUL.FTZ R41, R41, UR26 ;  /* 0x0000001a29297c20 */ /* 0x000fe20008410000 */
[----:B------:R-:W-:-:S04]  /*a5c0*/  DEPBAR.LE SB0, 0x0 ;  /* 0x000080000000791a */ /* 0x000fc80000000000 */
[C---:B---3--:R-:W-:Y:S01]  /*a5d0*/  HMMA.16816.F32 R12, R228.reuse, R226, R12 ;  /* 0x000000e2e40c723c */ /* 0x048fe2000000180c */
[----:B------:R-:W-:Y:S01]  /*a5e0*/  FMUL.FTZ R40, R40, UR26 ;  /* 0x0000001a28287c20 */ /* 0x000fe20008410000 */
[----:B------:R-:W-:Y:S01]  /*a5f0*/  FMUL.FTZ R42, R42, UR26 ;  /* 0x0000001a2a2a7c20 */ /* 0x000fe20008410000 */
[----:B------:R-:W-:Y:S01]  /*a600*/  FMUL.FTZ R36, R36, UR26 ;  /* 0x0000001a24247c20 */ /* 0x000fe20008410000 */
[----:B------:R-:W-:Y:S04]  /*a610*/  MUFU.TANH R49, R49 ;  /* 0x0000003100317308 */ /* 0x000fe80000002400 */
[----:B------:R-:W-:Y:S03]  /*a620*/  HMMA.16816.F32 R16, R228, R224, R16 ;  /* 0x000000e0e410723c */ /* 0x000fe60000001810 */
[----:B------:R-:W-:Y:S01]  /*a630*/  FMUL.FTZ R32, R32, UR26 ;  /* 0x0000001a20207c20 */ /* 0x000fe20008410000 */
[----:B------:R-:W-:Y:S01]  /*a640*/  FMUL.FTZ R35, R35, UR26 ;  /* 0x0000001a23237c20 */ /* 0x000fe20008410000 */
[----:B------:R-:W-:Y:S03]  /*a650*/  MUFU.TANH R40, R40 ;  /* 0x0000002800287308 */ /* 0x000fe60000002400 */
[-C--:B------:R-:W-:Y:S03]  /*a660*/  HMMA.16816.F32 R28, R232, R236.reuse, R28 ;  /* 0x000000ece81c723c */ /* 0x080fe6000000181c */
[----:B------:R-:W-:Y:S01]  /*a670*/  FMUL.FTZ R12, R12, UR26 ;  /* 0x0000001a0c0c7c20 */ /* 0x000fe20008410000 */
[----:B------:R-:W-:Y:S01]  /*a680*/  FMUL.FTZ R14, R14, UR26 ;  /* 0x0000001a0e0e7c20 */ /* 0x000fe20008410000 */
[----:B------:R-:W-:Y:S01]  /*a690*/  FMUL.FTZ R15, R15, UR26 ;  /* 0x0000001a0f0f7c20 */ /* 0x000fe20008410000 */
[----:B------:R-:W-:Y:S01]  /*a6a0*/  FMUL.FTZ R13, R13, UR26 ;  /* 0x0000001a0d0d7c20 */ /* 0x000fe20008410000 */
[----:B------:R3:W-:Y:S01]  /*a6b0*/  MUFU.TANH R247, R12 ;  /* 0x0000000c00f77308 */ /* 0x0007e20000002400 */
[----:B------:R-:W-:Y:S03]  /*a6c0*/  HMMA.16816.F32 R24, R228, R236, R24 ;  /* 0x000000ece418723c */ /* 0x000fe60000001818 */
[----:B------:R-:W-:Y:S01]  /*a6d0*/  FMUL.FTZ R249, R17, UR26 ;  /* 0x0000001a11f97c20 */ /* 0x000fe20008410000 */
[----:B------:R-:W-:Y:S01]  /*a6e0*/  FMUL.FTZ R17, R18, UR26 ;  /* 0x0000001a12117c20 */ /* 0x000fe20008410000 */
[----:B------:R-:W-:Y:S01]  /*a6f0*/  FMUL.FTZ R19, R19, UR26 ;  /* 0x0000001a13137c20 */ /* 0x000fe20008410000 */
[----:B------:R-:W-:Y:S01]  /*a700*/  FMUL.FTZ R16, R16, UR26 ;  /* 0x0000001a10107c20 */ /* 0x000fe20008410000 */
[----:B------:R4:W-:Y:S01]  /*a710*/  MUFU.TANH R18, R14 ;  /* 0x0000000e00127308 */ /* 0x0009e20000002400 */
[----:B------:R-:W-:Y:S03]  /*a720*/  HMMA.16816.F32 R204, R232, R238, R204 ;  /* 0x000000eee8cc723c */ /* 0x000fe600000018cc */
[----:B------:R-:W-:-:S04]  /*a730*/  FMUL.FTZ R31, R31, UR26 ;  /* 0x0000001a1f1f7c20 */ /* 0x000fc80008410000 */
[----:B------:R-:W-:Y:S01]  /*a740*/  MUFU.TANH R236, R41 ;  /* 0x0000002900ec7308 */ /* 0x000fe20000002400 */
[C---:B------:R-:W-:Y:S01]  /*a750*/  HMMA.16816.F32 R196, R232.reuse, R224, R196 ;  /* 0x000000e0e8c4723c */ /* 0x040fe200000018c4 */
[----:B---3--:R-:W-:Y:S02]  /*a760*/  IMAD.SHL.U32 R12, R240, 0x2, RZ ;  /* 0x00000002f00c7824 */ /* 0x008fe400078e00ff */
[----:B------:R-:W-:Y:S01]  /*a770*/  FMUL.FTZ R225, R28, UR26 ;  /* 0x0000001a1ce17c20 */ /* 0x000fe20008410000 */
[----:B------:R-:W-:Y:S01]  /*a780*/  FMUL.FTZ R27, R27, UR26 ;  /* 0x0000001a1b1b7c20 */ /* 0x000fe20008410000 */
[----:B------:R-:W-:Y:S01]  /*a790*/  FMUL.FTZ R28, R29, UR26 ;  /* 0x0000001a1d1c7c20 */ /* 0x000fe20008410000 */
[----:B------:R-:W-:Y:S01]  /*a7a0*/  FMUL.FTZ R29, R25, UR26 ;  /* 0x0000001a191d7c20 */ /* 0x000fe20008410000 */
[----:B------:R-:W-:Y:S01]  /*a7b0*/  FMUL.FTZ R26, R26, UR26 ;  /* 0x0000001a1a1a7c20 */ /* 0x000fe20008410000 */
[----:B------:R3:W-:Y:S01]  /*a7c0*/  MUFU.TANH R224, R62 ;  /* 0x0000003e00e07308 */ /* 0x0007e20000002400 */
[----:B------:R-:W-:Y:S01]  /*a7d0*/  HMMA.16816.F32 R128, R232, R226, R128 ;  /* 0x000000e2e880723c */ /* 0x000fe20000001880 */
[----:B----4-:R-:W-:Y:S01]  /*a7e0*/  MOV R14, UR15 ;  /* 0x0000000f000e7c02 */ /* 0x010fe20008000f00 */
[----:B------:R-:W-:Y:S01]  /*a7f0*/  FMUL.FTZ R25, R204, UR26 ;  /* 0x0000001acc197c20 */ /* 0x000fe20008410000 */
[----:B------:R-:W-:-:S04]  /*a800*/  FMUL.FTZ R204, R206, UR26 ;  /* 0x0000001acecc7c20 */ /* 0x000fc80008410000 */
[----:B------:R4:W-:Y:S01]  /*a810*/  MUFU.TANH R226, R60 ;  /* 0x0000003c00e27308 */ /* 0x0009e20000002400 */
[----:B------:R-:W-:Y:S02]  /*a820*/  HMMA.16816.F32 R124, R232, R220, R124 ;  /* 0x000000dce87c723c */ /* 0x000fe4000000187c */
[----:B------:R-:W-:Y:S01]  /*a830*/  FMUL.FTZ R199, R199, UR26 ;  /* 0x0000001ac7c77c20 */ /* 0x000fe20008410000 */
[----:B------:R-:W-:-:S04]  /*a840*/  FMUL.FTZ R198, R198, UR26 ;  /* 0x0000001ac6c67c20 */ /* 0x000fc80008410000 */
[----:B------:R5:W-:Y:S01]  /*a850*/  MUFU.TANH R53, R27 ;  /* 0x0000001b00357308 */ /* 0x000be20000002400 */
[C---:B------:R-:W-:Y:S01]  /*a860*/  HMMA.16816.F32 R20, R228.reuse, R238, R20 ;  /* 0x000000eee414723c */ /* 0x040fe20000001814 */
[----:B---3--:R-:W-:Y:S01]  /*a870*/  FMUL.FTZ R62, R33, UR26 ;  /* 0x0000001a213e7c20 */ /* 0x008fe20008410000 */
[----:B------:R-:W-:Y:S01]  /*a880*/  FMUL.FTZ R33, R37, UR26 ;  /* 0x0000001a25217c20 */ /* 0x000fe20008410000 */
[----:B------:R-:W-:Y:S01]  /*a890*/  FMUL.FTZ R128, R128, UR26 ;  /* 0x0000001a80807c20 */ /* 0x000fe20008410000 */
[----:B------:R-:W-:Y:S01]  /*a8a0*/  FMUL.FTZ R131, R131, UR26 ;  /* 0x0000001a83837c20 */ /* 0x000fe20008410000 */
[----:B------:R-:W-:Y:S01]  /*a8b0*/  FMUL.FTZ R37, R39, UR26 ;  /* 0x0000001a27257c20 */ /* 0x000fe20008410000 */
[----:B------:R-:W-:Y:S01]  /*a8c0*/  FMUL.FTZ R238, R51, UR26 ;  /* 0x0000001a33ee7c20 */ /* 0x000fe20008410000 */
[----:B------:R-:W-:Y:S01]  /*a8d0*/  MUFU.TANH R225, R225 ;  /* 0x000000e100e17308 */ /* 0x000fe20000002400 */
[C---:B------:R-:W-:Y:S01]  /*a8e0*/  HMMA.16816.F32 R8, R228.reuse, R220, R8 ;  /* 0x000000dce408723c */ /* 0x040fe20000001808 */
[----:B----4-:R-:W-:Y:S01]  /*a8f0*/  FMUL.FTZ R60, R44, UR26 ;  /* 0x0000001a2c3c7c20 */ /* 0x010fe20008410000 */
[----:B------:R-:W-:Y:S01]  /*a900*/  FMUL.FTZ R44, R45, UR26 ;  /* 0x0000001a2d2c7c20 */ /* 0x000fe20008410000 */
[----:B------:R-:W-:Y:S01]  /*a910*/  FMUL.FTZ R45, R47, UR26 ;  /* 0x0000001a2f2d7c20 */ /* 0x000fe20008410000 */
[----:B------:R-:W-:Y:S01]  /*a920*/  FMUL.FTZ R47, R43, UR26 ;  /* 0x0000001a2b2f7c20 */ /* 0x000fe20008410000 */
[----:B------:R-:W-:Y:S01]  /*a930*/  FMUL.FTZ R43, R34, UR26 ;  /* 0x0000001a222b7c20 */ /* 0x000fe20008410000 */
[----:B------:R-:W-:Y:S01]  /*a940*/  FMUL.FTZ R34, R38, UR26 ;  /* 0x0000001a26227c20 */ /* 0x000fe20008410000 */
[----:B------:R-:W3:Y:S01]  /*a950*/  MUFU.TANH R60, R60 ;  /* 0x0000003c003c7308 */ /* 0x000ee20000002400 */
[C---:B------:R-:W-:Y:S01]  /*a960*/  HMMA.16816.F32 R4, R228.reuse, R222, R4 ;  /* 0x000000dee404723c */ /* 0x040fe20000001804 */
[----:B-----5:R-:W-:Y:S01]  /*a970*/  FMUL.FTZ R27, R197, UR26 ;  /* 0x0000001ac51b7c20 */ /* 0x020fe20008410000 */
[----:B------:R-:W-:Y:S01]  /*a980*/  FMUL.FTZ R126, R126, UR26 ;  /* 0x0000001a7e7e7c20 */ /* 0x000fe20008410000 */
[----:B------:R-:W-:Y:S01]  /*a990*/  FMUL.FTZ R38, R30, UR26 ;  /* 0x0000001a1e267c20 */ /* 0x000fe20008410000 */
[----:B------:R-:W-:Y:S01]  /*a9a0*/  FMUL.FTZ R30, R24, UR26 ;  /* 0x0000001a181e7c20 */ /* 0x000fe20008410000 */
[----:B------:R-:W-:Y:S01]  /*a9b0*/  FMUL.FTZ R24, R205, UR26 ;  /* 0x0000001acd187c20 */ /* 0x000fe20008410000 */
[----:B------:R-:W-:Y:S01]  /*a9c0*/  FMUL.FTZ R127, R127, UR26 ;  /* 0x0000001a7f7f7c20 */ /* 0x000fe20008410000 */
[----:B------:R-:W-:Y:S01]  /*a9d0*/  MUFU.TANH R62, R62 ;  /* 0x0000003e003e7308 */ /* 0x000fe20000002400 */
[C---:B------:R-:W-:Y:S01]  /*a9e0*/  HMMA.16816.F32 R112, R228.reuse, R216, R112 ;  /* 0x000000d8e470723c */ /* 0x040fe20000001870 */
[----:B------:R-:W-:Y:S01]  /*a9f0*/  FMUL.FTZ R130, R130, UR26 ;  /* 0x0000001a82827c20 */ /* 0x000fe20008410000 */
[----:B------:R-:W-:Y:S01]  /*aa00*/  FMUL.FTZ R51, R55, UR26 ;  /* 0x0000001a37337c20 */ /* 0x000fe20008410000 */
[----:B------:R-:W-:Y:S01]  /*aa10*/  FMUL.FTZ R55, R21, UR26 ;  /* 0x0000001a15377c20 */ /* 0x000fe20008410000 */
[----:B------:R-:W-:Y:S01]  /*aa20*/  FMUL.FTZ R21, R22, UR26 ;  /* 0x0000001a16157c20 */ /* 0x000fe20008410000 */
[----:B------:R-:W-:Y:S01]  /*aa30*/  FMUL.FTZ R8, R8, UR26 ;  /* 0x0000001a08087c20 */ /* 0x000fe20008410000 */
[----:B------:R-:W-:Y:S01]  /*aa40*/  FMUL.FTZ R11, R11, UR26 ;  /* 0x0000001a0b0b7c20 */ /* 0x000fe20008410000 */
[----:B------:R-:W-:Y:S01]  /*aa50*/  MUFU.TANH R221, R57 ;  /* 0x0000003900dd7308 */ /* 0x000fe20000002400 */
[----:B------:R-:W-:Y:S01]  /*aa60*/  HMMA.16816.F32 R108, R228, R218, R108 ;  /* 0x000000dae46c723c */ /* 0x000fe2000000186c */
[----:B------:R-:W-:-:S02]  /*aa70*/  FMUL.FTZ R10, R10, UR26 ;  /* 0x0000001a0a0a7c20 */ /* 0x000fc40008410000 */
[----:B------:R-:W-:-:S04]  /*aa80*/  FMUL.FTZ R4, R4, UR26 ;  /* 0x0000001a04047c20 */ /* 0x000fc80008410000 */
[----:B------:R-:W-:Y:S01]  /*aa90*/  MUFU.TANH R28, R28 ;  /* 0x0000001c001c7308 */ /* 0x000fe20000002400 */
[C---:B-1----:R-:W-:Y:S07]  /*aaa0*/  HMMA.16816.F32 R92, R228.reuse, R212, R92 ;  /* 0x000000d4e45c723c */ /* 0x042fee000000185c */
[----:B------:R1:W-:Y:S01]  /*aab0*/  MUFU.TANH R57, R32 ;  /* 0x0000002000397308 */ /* 0x0003e20000002400 */
[C---:B------:R-:W-:Y:S07]  /*aac0*/  HMMA.16816.F32 R88, R228.reuse, R214, R88 ;  /* 0x000000d6e458723c */ /* 0x040fee0000001858 */
[----:B------:R-:W-:Y:S01]  /*aad0*/  MUFU.TANH R44, R44 ;  /* 0x0000002c002c7308 */ /* 0x000fe20000002400 */
[C---:B--2---:R-:W-:Y:S07]  /*aae0*/  HMMA.16816.F32 R76, R228.reuse, R208, R76 ;  /* 0x000000d0e44c723c */ /* 0x044fee000000184c */
[----:B------:R-:W-:Y:S01]  /*aaf0*/  MUFU.TANH R25, R25 ;  /* 0x0000001900197308 */ /* 0x000fe20000002400 */
[----:B------:R-:W-:Y:S01]  /*ab00*/  HMMA.16816.F32 R72, R228, R210, R72 ;  /* 0x000000d2e448723c */ /* 0x000fe20000001848 */
[----:B------:R-:W-:Y:S01]  /*ab10*/  FMUL.FTZ R230, R63, UR26 ;  /* 0x0000001a3fe67c20 */ /* 0x000fe20008410000 */
[----:B------:R-:W-:Y:S01]  /*ab20*/  FMUL.FTZ R63, R48, UR26 ;  /* 0x0000001a303f7c20 */ /* 0x000fe20008410000 */
[----:B------:R-:W-:Y:S01]  /*ab30*/  FMUL.FTZ R48, R52, UR26 ;  /* 0x0000001a34307c20 */ /* 0x000fe20008410000 */
[----:B-1----:R-:W-:-:S03]  /*ab40*/  FMUL.FTZ R32, R207, UR26 ;  /* 0x0000001acf207c20 */ /* 0x002fc60008410000 */
[----:B------:R1:W-:Y:S01]  /*ab50*/  MUFU.TANH R229, R15 ;  /* 0x0000000f00e57308 */ /* 0x0003e20000002400 */
[C---:B------:R-:W-:Y:S07]  /*ab60*/  HMMA.16816.F32 R116, R232.reuse, R216, R116 ;  /* 0x000000d8e874723c */ /* 0x040fee0000001874 */
[----:B------:R-:W2:Y:S01]  /*ab70*/  MUFU.TANH R63, R63 ;  /* 0x0000003f003f7308 */ /* 0x000ea20000002400 */
[----:B------:R-:W-:Y:S01]  /*ab80*/  HMMA.16816.F32 R120, R232, R222, R120 ;  /* 0x000000dee878723c */ /* 0x000fe20000001878 */
[----:B------:R-:W-:Y:S01]  /*ab90*/  FMUL.FTZ R223, R59, UR26 ;  /* 0x0000001a3bdf7c20 */ /* 0x000fe20008410000 */
[----:B------:R-:W-:Y:S01]  /*aba0*/  FMUL.FTZ R59, R50, UR26 ;  /* 0x0000001a323b7c20 */ /* 0x000fe20008410000 */
[----:B------:R-:W-:-:S04]  /*abb0*/  FMUL.FTZ R50, R54, UR26 ;  /* 0x0000001a36327c20 */ /* 0x000fc80008410000 */
[----:B------:R-:W-:Y:S01]  /*abc0*/  MUFU.TANH R52, R46 ;  /* 0x0000002e00347308 */ /* 0x000fe20000002400 */
[----:B------:R-:W-:Y:S01]  /*abd0*/  HMMA.16816.F32 R100, R232, R218, R100 ;  /* 0x000000dae864723c */ /* 0x000fe20000001864 */
[----:B-1----:R-:W-:Y:S02]  /*abe0*/  LOP3.LUT R15, R12, 0x6, RZ, 0xc0, !PT ;  /* 0x000000060c0f7812 */ /* 0x002fe400078ec0ff */
[----:B------:R-:W-:-:S03]  /*abf0*/  FMUL.FTZ R117, R117, UR26 ;  /* 0x0000001a75757c20 */ /* 0x000fc60008410000 */
[----:B------:R-:W-:Y:S01]  /*ac00*/  IMAD R12, R14, 0x80, R15 ;  /* 0x000000800e0c7824 */ /* 0x000fe200078e020f */
[----:B------:R-:W-:Y:S01]  /*ac10*/  MUFU.TANH R46, R36 ;  /* 0x00000024002e7308 */ /* 0x000fe20000002400 */
[C---:B------:R-:W-:Y:S02]  /*ac20*/  HMMA.16816.F32 R84, R232.reuse, R214, R84 ;  /* 0x000000d6e854723c */ /* 0x040fe40000001854 */
[C---:B------:R-:W-:Y:S01]  /*ac30*/  VIADD R227, R12.reuse, 0xffffff20 ;  /* 0xffffff200ce37836 */ /* 0x040fe20000000000 */
[C---:B------:R-:W-:Y:S01]  /*ac40*/  IADD3 R216, PT, PT, R12.reuse, -0xf0, RZ ;  /* 0xffffff100cd87810 */ /* 0x040fe20007ffe0ff */
[C---:B------:R-:W-:Y:S01]  /*ac50*/  VIADD R219, R12.reuse, 0xffffff21 ;  /* 0xffffff210cdb7836 */ /* 0x040fe20000000000 */
[C---:B------:R-:W-:Y:S01]  /*ac60*/  IADD3 R217, PT, PT, R12.reuse, -0xd8, RZ ;  /* 0xffffff280cd97810 */ /* 0x040fe20007ffe0ff */
[C---:B------:R-:W-:Y:S01]  /*ac70*/  VIADD R250, R12.reuse, 0xffffff39 ;  /* 0xffffff390cfa7836 */ /* 0x040fe20000000000 */
[----:B------:R1:W-:Y:S01]  /*ac80*/  MUFU.TANH R36, R31 ;  /* 0x0000001f00247308 */ /* 0x0003e20000002400 */
[C---:B------:R-:W-:Y:S01]  /*ac90*/  HMMA.16816.F32 R96, R232.reuse, R212, R96 ;  /* 0x000000d4e860723c */ /* 0x040fe20000001860 */
[----:B------:R-:W-:Y:S01]  /*aca0*/  IADD3 R212, PT, PT, R12, -0xff, RZ ;  /* 0xffffff010cd47810 */ /* 0x000fe20007ffe0ff */
[----:B------:R4:W-:Y:S01]  /*acb0*/  STL [R1+0x10], R216 ;  /* 0x000010d801007387 */ /* 0x0009e20000100800 */
[----:B------:R-:W-:Y:S01]  /*acc0*/  FMUL.FTZ R101, R101, UR26 ;  /* 0x0000001a65657c20 */ /* 0x000fe20008410000 */
[-C--:B------:R-:W-:Y:S01]  /*acd0*/  ISETP.GE.AND P4, PT, R216, R242.reuse, PT ;  /* 0x000000f2d800720c */ /* 0x080fe20003f86270 */
[----:B------:R-:W-:Y:S01]  /*ace0*/  VIADD R215, R12, 0xffffff29 ;  /* 0xffffff290cd77836 */ /* 0x000fe20000000000 */
[-C--:B------:R-:W-:Y:S01]  /*acf0*/  ISETP.GE.AND P3, PT, R212, R242.reuse, PT ;  /* 0x000000f2d400720c */ /* 0x080fe20003f66270 */
[----:B------:R5:W-:Y:S01]  /*ad00*/  MUFU.TANH R207, R126 ;  /* 0x0000007e00cf7308 */ /* 0x000be20000002400 */
[C---:B------:R-:W-:Y:S01]  /*ad10*/  HMMA.16816.F32 R80, R232.reuse, R208, R80 ;  /* 0x000000d0e850723c */ /* 0x040fe20000001850 */
[----:B---3--:R-:W-:Y:S01]  /*ad20*/  FSEL R60, R60, -INF , !P4 ;  /* 0xff8000003c3c7808 */ /* 0x008fe20006000000 */
[----:B------:R-:W-:Y:S01]  /*ad30*/  VIADD R209, R12, 0xffffff38 ;  /* 0xffffff380cd17836 */ /* 0x000fe20000000000 */
[----:B------:R-:W-:Y:S01]  /*ad40*/  FSEL R251, R251, -INF , !P3 ;  /* 0xff800000fbfb7808 */ /* 0x000fe20005800000 */
[----:B------:R-:W-:Y:S01]  /*ad50*/  FMUL.FTZ R84, R84, UR26 ;  /* 0x0000001a54547c20 */ /* 0x000fe20008410000 */
[----:B------:R-:W-:Y:S01]  /*ad60*/  ISETP.GE.AND P4, PT, R217, R242, PT ;  /* 0x000000f2d900720c */ /* 0x000fe20003f86270 */
[C---:B------:R-:W-:Y:S01]  /*ad70*/  VIADD R248, R12.reuse, 0xffffff41 ;  /* 0xffffff410cf87836 */ /* 0x040fe20000000000 */
[----:B------:R-:W3:Y:S01]  /*ad80*/  MUFU.TANH R27, R27 ;  /* 0x0000001b001b7308 */ /* 0x000ee20000002400 */
[----:B------:R-:W-:Y:S01]  /*ad90*/  HMMA.16816.F32 R64, R232, R210, R64 ;  /* 0x000000d2e840723c */ /* 0x000fe20000001840 */
[----:B-1----:R-:W-:Y:S01]  /*ada0*/  FMUL.FTZ R31, R129, UR26 ;  /* 0x0000001a811f7c20 */ /* 0x002fe20008410000 */
[----:B------:R-:W-:-:S02]  /*adb0*/  VIADD R234, R12, 0xffffff08 ;  /* 0xffffff080cea7836 */ /* 0x000fc40000000000 */
[----:B------:R-:W-:Y:S01]  /*adc0*/  FMUL.FTZ R129, R124, UR26 ;  /* 0x0000001a7c817c20 */ /* 0x000fe20008410000 */
[----:B------:R-:W-:Y:S01]  /*add0*/  FMUL.FTZ R124, R125, UR26 ;  /* 0x0000001a7d7c7c20 */ /* 0x000fe20008410000 */
[C---:B------:R-:W-:Y:S01]  /*ade0*/  IADD3 R233, PT, PT, R12.reuse, -0xe7, RZ ;  /* 0xffffff190ce97810 */ /* 0x040fe20007ffe0ff */
[----:B------:R-:W-:Y:S01]  /*adf0*/  VIADD R232, R12, 0xffffff11 ;  /* 0xffffff110ce87836 */ /* 0x000fe20000000000 */
[----:B------:R-:W1:Y:S01]  /*ae00*/  MUFU.TANH R31, R31 ;  /* 0x0000001f001f7308 */ /* 0x000e620000002400 */
[-C--:B------:R-:W-:Y:S01]  /*ae10*/  ISETP.GE.AND P1, PT, R234, R242.reuse, PT ;  /* 0x000000f2ea00720c */ /* 0x080fe20003f26270 */
[C---:B-----5:R-:W-:Y:S01]  /*ae20*/  VIADD R126, R12.reuse, 0xffffff09 ;  /* 0xffffff090c7e7836 */ /* 0x060fe20000000000 */
[-C--:B------:R-:W-:Y:S01]  /*ae30*/  ISETP.GE.AND P3, PT, R233, R242.reuse, PT ;  /* 0x000000f2e900720c */ /* 0x080fe20003f66270 */
[----:B------:R-:W-:Y:S01]  /*ae40*/  FMUL.FTZ R81, R81, UR26 ;  /* 0x0000001a51517c20 */ /* 0x000fe20008410000 */
[----:B--2---:R-:W-:Y:S01]  /*ae50*/  FSEL R63, R63, -INF , !P1 ;  /* 0xff8000003f3f7808 */ /* 0x004fe20004800000 */
[----:B------:R-:W-:Y:S01]  /*ae60*/  VIADD R235, R12, 0xffffff18 ;  /* 0xffffff180ceb7836 */ /* 0x000fe20000000000 */
[-C--:B------:R-:W-:Y:S01]  /*ae70*/  ISETP.GE.AND P6, PT, R126, R242.reuse, PT ;  /* 0x000000f27e00720c */ /* 0x080fe20003fc6270 */
[----:B------:R-:W2:Y:S01]  /*ae80*/  MUFU.TANH R24, R24 ;  /* 0x0000001800187308 */ /* 0x000ea20000002400 */
[-C--:B------:R-:W-:Y:S01]  /*ae90*/  ISETP.GE.AND P1, PT, R227, R242.reuse, PT ;  /* 0x000000f2e300720c */ /* 0x080fe20003f26270 */
[----:B------:R-:W-:Y:S01]  /*aea0*/  FMUL.FTZ R96, R96, UR26 ;  /* 0x0000001a60607c20 */ /* 0x000fe20008410000 */
[----:B------:R-:W-:Y:S01]  /*aeb0*/  FSEL R61, R61, -INF , !P6 ;  /* 0xff8000003d3d7808 */ /* 0x000fe20007000000 */
[----:B------:R-:W-:Y:S01]  /*aec0*/  FMUL.FTZ R97, R97, UR26 ;  /* 0x0000001a61617c20 */ /* 0x000fe20008410000 */
[----:B------:R-:W-:Y:S01]  /*aed0*/  IADD3 R211, PT, PT, R12, -0xcf, RZ ;  /* 0xffffff310cd37810 */ /* 0x000fe20007ffe0ff */
[----:B------:R-:W-:Y:S01]  /*aee0*/  FMUL.FTZ R100, R100, UR26 ;  /* 0x0000001a64647c20 */ /* 0x000fe20008410000 */
[-C--:B------:R-:W-:Y:S01]  /*aef0*/  ISETP.GE.AND P6, PT, R219, R242.reuse, PT ;  /* 0x000000f2db00720c */ /* 0x080fe20003fc6270 */
[----:B------:R5:W-:Y:S01]  /*af00*/  MUFU.TANH R206, R127 ;  /* 0x0000007f00ce7308 */ /* 0x000be20000002400 */
[----:B------:R-:W-:Y:S01]  /*af10*/  FSEL R214, R225, -INF , !P1 ;  /* 0xff800000e1d67808 */ /* 0x000fe20004800000 */
[----:B------:R-:W-:Y:S01]  /*af20*/  IMAD.MOV.U32 R225, RZ, RZ, R216 ;  /* 0x000000ffffe17224 */ /* 0x000fe200078e00d8 */
[-C--:B------:R-:W-:Y:S01]  /*af30*/  ISETP.GE.AND P2, PT, R232, R242.reuse, PT ;  /* 0x000000f2e800720c */ /* 0x080fe20003f46270 */
[----:B------:R-:W-:Y:S01]  /*af40*/  VIADD R205, R12, 0xffffff50 ;  /* 0xffffff500ccd7836 */ /* 0x000fe20000000000 */
[----:B------:R-:W-:Y:S01]  /*af50*/  FSEL R39, R62, -INF , !P3 ;  /* 0xff8000003e277808 */ /* 0x000fe20005800000 */
[----:B------:R-:W-:Y:S01]  /*af60*/  VIADD R213, R12, 0xffffff30 ;  /* 0xffffff300cd57836 */ /* 0x000fe20000000000 */
[-C--:B------:R-:W-:Y:S01]  /*af70*/  ISETP.GE.AND P3, PT, R211, R242.reuse, PT ;  /* 0x000000f2d300720c */ /* 0x080fe20003f66270 */
[----:B------:R2:W-:Y:S01]  /*af80*/  MUFU.TANH R220, R131 ;  /* 0x0000008300dc7308 */ /* 0x0005e20000002400 */
[----:B----4-:R-:W-:Y:S01]  /*af90*/  FSEL R216, R28, -INF , !P6 ;  /* 0xff8000001cd87808 */ /* 0x010fe20007000000 */
[----:B------:R-:W-:Y:S01]  /*afa0*/  VIADD R197, R12, 0xffffff59 ;  /* 0xffffff590cc57836 */ /* 0x000fe20000000000 */
[-C--:B------:R-:W-:Y:S01]  /*afb0*/  ISETP.GE.AND P6, PT, R250, R242.reuse, PT ;  /* 0x000000f2fa00720c */ /* 0x080fe20003fc6270 */
[----:B------:R-:W-:Y:S01]  /*afc0*/  IMAD.MOV.U32 R28, RZ, RZ, R126 ;  /* 0x000000ffff1c7224 */ /* 0x000fe200078e007e */
[----:B------:R-:W-:Y:S01]  /*afd0*/  FSEL R44, R44, -INF , !P2 ;  /* 0xff8000002c2c7808 */ /* 0x000fe20005000000 */
[----:B------:R-:W-:Y:S01]  /*afe0*/  FMUL.FTZ R85, R85, UR26 ;  /* 0x0000001a55557c20 */ /* 0x000fe20008410000 */
[----:B------:R-:W-:Y:S01]  /*aff0*/  FSEL R62, R25, -INF , !P4 ;  /* 0xff800000193e7808 */ /* 0x000fe20006000000 */
[----:B------:R-:W4:Y:S01]  /*b000*/  MUFU.TANH R128, R128 ;  /* 0x0000008000807308 */ /* 0x000f220000002400 */
[-C--:B------:R-:W-:Y:S01]  /*b010*/  ISETP.GE.AND P2, PT, R215, R242.reuse, PT ;  /* 0x000000f2d700720c */ /* 0x080fe20003f46270 */
[----:B-----5:R-:W-:Y:S01]  /*b020*/  FMUL.FTZ R127, R116, UR26 ;  /* 0x0000001a747f7c20 */ /* 0x020fe20008410000 */
[C---:B------:R-:W-:Y:S01]  /*b030*/  VIADD R116, R12.reuse, 0xffffff00 ;  /* 0xffffff000c747836 */ /* 0x040fe20000000000 */
[----:B---3--:R-:W-:Y:S01]  /*b040*/  FSEL R25, R27, -INF , !P3 ;  /* 0xff8000001b197808 */ /* 0x008fe20005800000 */
[C---:B------:R-:W-:Y:S01]  /*b050*/  VIADD R228, R12.reuse, 0xffffff48 ;  /* 0xffffff480ce47836 */ /* 0x040fe20000000000 */
[----:B-1----:R-:W-:Y:S01]  /*b060*/  FSEL R27, R31, -INF , !P6 ;  /* 0xff8000001f1b7808 */ /* 0x002fe20007000000 */
[----:B------:R-:W-:Y:S01]  /*b070*/  VIADD R15, R12, 0xffffff71 ;  /* 0xffffff710c0f7836 */ /* 0x000fe20000000000 */
[----:B------:R1:W-:Y:S01]  /*b080*/  MUFU.TANH R54, R26 ;  /* 0x0000001a00367308 */ /* 0x0003e20000002400 */
[-C--:B------:R-:W-:Y:S01]  /*b090*/  ISETP.GE.AND P5, PT, R116, R242.reuse, PT ;  /* 0x000000f27400720c */ /* 0x080fe20003fa6270 */
[----:B--2---:R-:W-:Y:S01]  /*b0a0*/  FMUL.FTZ R131, R120, UR26 ;  /* 0x0000001a78837c20 */ /* 0x004fe20008410000 */
[----:B------:R-:W-:Y:S01]  /*b0b0*/  FMUL.FTZ R120, R121, UR26 ;  /* 0x0000001a79787c20 */ /* 0x000fe20008410000 */
[-C--:B------:R-:W-:Y:S01]  /*b0c0*/  ISETP.GE.AND P1, PT, R209, R242.reuse, PT ;  /* 0x000000f2d100720c */ /* 0x080fe20003f26270 */
[----:B------:R-:W-:Y:S01]  /*b0d0*/  FMUL.FTZ R80, R80, UR26 ;  /* 0x0000001a50507c20 */ /* 0x000fe20008410000 */
[----:B------:R-:W-:Y:S01]  /*b0e0*/  FSEL R226, R226, -INF , !P5 ;  /* 0xff800000e2e27808 */ /* 0x000fe20006800000 */
[----:B------:R-:W-:Y:S01]  /*b0f0*/  FMUL.FTZ R65, R65, UR26 ;  /* 0x0000001a41417c20 */ /* 0x000fe20008410000 */
[----:B------:R-:W2:Y:S01]  /*b100*/  MUFU.TANH R124, R124 ;  /* 0x0000007c007c7308 */ /* 0x000ea20000002400 */
[----:B------:R-:W-:Y:S01]  /*b110*/  FSEL R208, R24, -INF , !P2 ;  /* 0xff80000018d07808 */ /* 0x000fe20005000000 */
[C---:B------:R-:W-:Y:S01]  /*b120*/  VIADD R22, R12.reuse, 0xffffff69 ;  /* 0xffffff690c167836 */ /* 0x040fe20000000000 */
[C---:B------:R-:W-:Y:S01]  /*b130*/  IADD3 R210, PT, PT, R12.reuse, -0xb7, RZ ;  /* 0xffffff490cd27810 */ /* 0x040fe20007ffe0ff */
[----:B------:R-:W-:Y:S01]  /*b140*/  VIADD R14, R12, 0xffffff78 ;  /* 0xffffff780c0e7836 */ /* 0x000fe20000000000 */
[-C--:B------:R-:W-:Y:S01]  /*b150*/  ISETP.GE.AND P5, PT, R235, R242.reuse, PT ;  /* 0x000000f2eb00720c */ /* 0x080fe20003fa6270 */
[----:B------:R-:W-:Y:S01]  /*b160*/  FMUL.FTZ R64, R64, UR26 ;  /* 0x0000001a40407c20 */ /* 0x000fe20008410000 */
[-C--:B------:R-:W-:Y:S01]  /*b170*/  ISETP.GE.AND P2, PT, R248, R242.reuse, PT ;  /* 0x000000f2f800720c */ /* 0x080fe20003f46270 */
[----:B------:R-:W-:Y:S01]  /*b180*/  MUFU.TANH R127, R127 ;  /* 0x0000007f007f7308 */ /* 0x000fe20000002400 */
[----:B----4-:R-:W-:Y:S01]  /*b190*/  FSEL R24, R128, -INF , !P1 ;  /* 0xff80000080187808 */ /* 0x010fe20004800000 */
[----:B-1----:R-:W-:Y:S01]  /*b1a0*/  FMUL.FTZ R26, R196, UR26 ;  /* 0x0000001ac41a7c20 */ /* 0x002fe20008410000 */
[----:B------:R-:W-:Y:S01]  /*b1b0*/  ISETP.GE.AND P1, PT, R205, R242, PT ;  /* 0x000000f2cd00720c */ /* 0x000fe20003f26270 */
[----:B------:R-:W-:Y:S01]  /*b1c0*/  VIADD R196, R12, 0xffffff60 ;  /* 0xffffff600cc47836 */ /* 0x000fe20000000000 */
[----:B------:R-:W-:-:S02]  /*b1d0*/  FSEL R57, R57, -INF , !P5 ;  /* 0xff80000039397808 */ /* 0x000fc40006800000 */
[-C--:B------:R-:W-:Y:S01]  /*b1e0*/  ISETP.GE.AND P3, PT, R210, R242.reuse, PT ;  /* 0x000000f2d200720c */ /* 0x080fe20003f66270 */
[----:B------:R-:W1:Y:S01]  /*b1f0*/  MUFU.TANH R120, R120 ;  /* 0x0000007800787308 */ /* 0x000e620000002400 */
[-C--:B------:R-:W-:Y:S02]  /*b200*/  ISETP.GE.AND P5, PT, R213, R242.reuse, PT ;  /* 0x000000f2d500720c */ /* 0x080fe40003fa6270 */
[----:B--2---:R-:W-:Y:S02]  /*b210*/  FSEL R126, R124, -INF , !P2 ;  /* 0xff8000007c7e7808 */ /* 0x004fe40005000000 */
[-C--:B------:R-:W-:Y:S02]  /*b220*/  ISETP.GE.AND P2, PT, R197, R242.reuse, PT ;  /* 0x000000f2c500720c */ /* 0x080fe40003f46270 */
[----:B------:R-:W-:Y:S01]  /*b230*/  IADD3 R218, PT, PT, R12, -0xc0, RZ ;  /* 0xffffff400cda7810 */ /* 0x000fe20007ffe0ff */
[----:B------:R-:W2:Y:S03]  /*b240*/  MUFU.TANH R26, R26 ;  /* 0x0000001a001a7308 */ /* 0x000ea60000002400 */
[----:B------:R-:W-:-:S05]  /*b250*/  ISETP.GE.AND P4, PT, R218, R242, PT ;  /* 0x000000f2da00720c */ /* 0x000fca0003f86270 */
[----:B------:R-:W3:Y:S01]  /*b260*/  MUFU.TANH R101, R101 ;  /* 0x0000006500657308 */ /* 0x000ee20000002400 */
[----:B-1----:R-:W-:-:S07]  /*b270*/  FSEL R128, R120, -INF , !P3 ;  /* 0xff80000078807808 */ /* 0x002fce0005800000 */
[----:B------:R-:W-:Y:S01]  /*b280*/  MUFU.TANH R84, R84 ;  /* 0x0000005400547308 */ /* 0x000fe20000002400 */
[----:B--2---:R-:W-:Y:S02]  /*b290*/  FSEL R26, R26, -INF , !P5 ;  /* 0xff8000001a1a7808 */ /* 0x004fe40006800000 */
[----:B------:R-:W-:-:S05]  /*b2a0*/  ISETP.GE.AND P5, PT, R228, R242, PT ;  /* 0x000000f2e400720c */ /* 0x000fca0003fa6270 */
[----:B------:R-:W1:Y:S01]  /*b2b0*/  MUFU.TANH R129, R129 ;  /* 0x0000008100817308 */ /* 0x000e620000002400 */
[----:B---3--:R-:W-:Y:S02]  /*b2c0*/  FSEL R120, R101, -INF , !P2 ;  /* 0xff80000065787808 */ /* 0x008fe40005000000 */
[----:B------:R-:W-:Y:S02]  /*b2d0*/  MOV R101, R28 ;  /* 0x0000001c00657202 */ /* 0x000fe40000000f00 */
[----:B------:R-:W-:-:S03]  /*b2e0*/  ISETP.GE.AND P2, PT, R15, R242, PT ;  /* 0x000000f20f00720c */ /* 0x000fc60003f46270 */
[----:B------:R-:W2:Y:S08]  /*b2f0*/  MUFU.TANH R131, R131 ;  /* 0x0000008300837308 */ /* 0x000eb00000002400 */
[----:B------:R-:W3:Y:S01]  /*b300*/  MUFU.TANH R31, R81 ;  /* 0x00000051001f7308 */ /* 0x000ee20000002400 */
[----:B-1----:R-:W-:-:S07]  /*b310*/  FSEL R129, R129, -INF , !P4 ;  /* 0xff80000081817808 */ /* 0x002fce0006000000 */
[----:B------:R1:W-:Y:S01]  /*b320*/  MUFU.TANH R41, R35 ;  /* 0x0000002300297308 */ /* 0x0003e20000002400 */
[----:B--2---:R-:W-:Y:S02]  /*b330*/  FSEL R131, R131, -INF , !P5 ;  /* 0xff80000083837808 */ /* 0x004fe40006800000 */
[----:B------:R-:W-:-:S05]  /*b340*/  ISETP.GE.AND P5, PT, R196, R242, PT ;  /* 0x000000f2c400720c */ /* 0x000fca0003fa6270 */
[----:B------:R-:W-:Y:S01]  /*b350*/  MUFU.TANH R125, R117 ;  /* 0x00000075007d7308 */ /* 0x000fe20000002400 */
[----:B---3--:R-:W-:Y:S01]  /*b360*/  FSEL R31, R31, -INF , !P2 ;  /* 0xff8000001f1f7808 */ /* 0x008fe20005000000 */
[----:B------:R-:W-:Y:S01]  /*b370*/  IMAD.MOV.U32 R81, RZ, RZ, R225 ;  /* 0x000000ffff517224 */ /* 0x000fe200078e00e1 */
[----:B------:R-:W-:Y:S01]  /*b380*/  ISETP.GE.AND P2, PT, R212, R241, PT ;  /* 0x000000f1d400720c */ /* 0x000fe20003f46270 */
[----:B------:R-:W-:-:S04]  /*b390*/  FMUL.FTZ R225, R9, UR26 ;  /* 0x0000001a09e17c20 */ /* 0x000fc80008410000 */
[----:B------:R2:W-:Y:S01]  /*b3a0*/  MUFU.TANH R121, R100 ;  /* 0x0000006400797308 */ /* 0x0005e20000002400 */
[----:B-1----:R-:W-:Y:S01]  /*b3b0*/  FMUL.FTZ R35, R20, UR26 ;  /* 0x0000001a14237c20 */ /* 0x002fe20008410000 */
[----:B------:R-:W-:Y:S01]  /*b3c0*/  FMUL.FTZ R20, R23, UR26 ;  /* 0x0000001a17147c20 */ /* 0x000fe20008410000 */
[----:B------:R-:W-:-:S05]  /*b3d0*/  VIADD R23, R12, 0xffffff68 ;  /* 0xffffff680c177836 */ /* 0x000fca0000000000 */
[----:B------:R-:W1:Y:S08]  /*b3e0*/  MUFU.TANH R96, R96 ;  /* 0x0000006000607308 */ /* 0x000e700000002400 */
[----:B------:R-:W-:Y:S01]  /*b3f0*/  MUFU.TANH R97, R97 ;  /* 0x0000006100617308 */ /* 0x000fe20000002400 */
[----:B--2---:R-:W-:Y:S02]  /*b400*/  FSEL R100, R127, -INF , !P1 ;  /* 0xff8000007f647808 */ /* 0x004fe40004800000 */
[----:B------:R-:W-:-:S05]  /*b410*/  ISETP.GE.AND P1, PT, R23, R242, PT ;  /* 0x000000f21700720c */ /* 0x000fca0003f26270 */
[----:B------:R-:W2:Y:S01]  /*b420*/  MUFU.TANH R230, R230 ;  /* 0x000000e600e67308 */ /* 0x000ea20000002400 */
[----:B------:R-:W-:Y:S01]  /*b430*/  FSEL R28, R84, -INF , !P1 ;  /* 0xff800000541c7808 */ /* 0x000fe20004800000 */
[----:B------:R-:W-:Y:S01]  /*b440*/  IMAD.MOV.U32 R84, RZ, RZ, R232 ;  /* 0x000000ffff547224 */ /* 0x000fe200078e00e8 */
[-C--:B------:R-:W-:Y:S02]  /*b450*/  ISETP.GE.AND P1, PT, R116, R241.reuse, PT ;  /* 0x000000f17400720c */ /* 0x080fe40003f26270 */
[----:B-1----:R-:W-:Y:S02]  /*b460*/  FSEL R127, R96, -INF , !P5 ;  /* 0xff800000607f7808 */ /* 0x002fe40006800000 */
[----:B------:R-:W-:Y:S01]  /*b470*/  FSEL R232, R224, -INF , !P1 ;  /* 0xff800000e0e87808 */ /* 0x000fe20004800000 */
[----:B------:R-:W-:Y:S01]  /*b480*/  MUFU.TANH R59, R59 ;  /* 0x0000003b003b7308 */ /* 0x000fe20000002400 */
[----:B------:R-:W-:Y:S02]  /*b490*/  ISETP.GE.AND P1, PT, R234, R241, PT ;  /* 0x000000f1ea00720c */ /* 0x000fe40003f26270 */
[----:B------:R-:W-:-:S05]  /*b4a0*/  ISETP.GE.AND P5, PT, R14, R242, PT ;  /* 0x000000f20e00720c */ /* 0x000fca0003fa6270 */
[----:B------:R-:W1:Y:S01]  /*b4b0*/  MUFU.TANH R238, R238 ;  /* 0x000000ee00ee7308 */ /* 0x000e620000002400 */
[----:B--2---:R-:W-:Y:S02]  /*b4c0*/  FSEL R230, R230, -INF , !P2 ;  /* 0xff800000e6e67808 */ /* 0x004fe40005000000 */
[----:B------:R-:W-:-:S05]  /*b4d0*/  ISETP.GE.AND P2, PT, R101, R241, PT ;  /* 0x000000f16500720c */ /* 0x000fca0003f46270 */
[----:B------:R2:W-:Y:S08]  /*b4e0*/  MUFU.TANH R222, R199 ;  /* 0x000000c700de7308 */ /* 0x0005f00000002400 */
[----:B------:R3:W-:Y:S01]  /*b4f0*/  MUFU.TANH R239, R198 ;  /* 0x000000c600ef7308 */ /* 0x0007e20000002400 */
[----:B-1----:R-:W-:Y:S02]  /*b500*/  FSEL R238, R238, -INF , !P2 ;  /* 0xff800000eeee7808 */ /* 0x002fe40005000000 */
[----:B------:R-:W-:-:S05]  /*b510*/  ISETP.GE.AND P2, PT, R84, R241, PT ;  /* 0x000000f15400720c */ /* 0x000fca0003f46270 */
[----:B------:R1:W-:Y:S01]  /*b520*/  MUFU.TANH R237, R130 ;  /* 0x0000008200ed7308 */ /* 0x0003e20000002400 */
[----:B--2---:R-:W-:-:S05]  /*b530*/  VIADD R199, R12, 0xffffff51 ;  /* 0xffffff510cc77836 */ /* 0x004fca0000000000 */
[-C--:B------:R-:W-:Y:S02]  /*b540*/  ISETP.GE.AND P6, PT, R199, R242.reuse, PT ;  /* 0x000000f2c700720c */ /* 0x080fe40003fc6270 */
[----:B------:R-:W2:Y:S01]  /*b550*/  MUFU.TANH R85, R85 ;  /* 0x0000005500557308 */ /* 0x000ea20000002400 */
[----:B---3--:R-:W-:Y:S02]  /*b560*/  IADD3 R198, PT, PT, R12, -0xa8, RZ ;  /* 0xffffff580cc67810 */ /* 0x008fe40007ffe0ff */
[----:B------:R-:W-:Y:S02]  /*b570*/  FSEL R125, R125, -INF , !P6 ;  /* 0xff8000007d7d7808 */ /* 0x000fe40007000000 */
[----:B------:R-:W-:-:S03]  /*b580*/  ISETP.GE.AND P4, PT, R198, R242, PT ;  /* 0x000000f2c600720c */ /* 0x000fc60003f86270 */
[----:B------:R-:W3:Y:S01]  /*b590*/  MUFU.TANH R45, R45 ;  /* 0x0000002d002d7308 */ /* 0x000ee20000002400 */
[-C--:B------:R-:W-:Y:S02]  /*b5a0*/  ISETP.GE.AND P6, PT, R22, R242.reuse, PT ;  /* 0x000000f21600720c */ /* 0x080fe40003fc6270 */
[----:B-1----:R-:W-:Y:S02]  /*b5b0*/  IADD3 R130, PT, PT, R12, -0x9f, RZ ;  /* 0xffffff610c827810 */ /* 0x002fe40007ffe0ff */
[----:B------:R-:W-:Y:S02]  /*b5c0*/  FSEL R121, R121, -INF , !P4 ;  /* 0xff80000079797808 */ /* 0x000fe40006000000 */
[----:B------:R-:W-:Y:S01]  /*b5d0*/  ISETP.GE.AND P3, PT, R130, R242, PT ;  /* 0x000000f28200720c */ /* 0x000fe20003f66270 */
[----:B------:R-:W-:Y:S03]  /*b5e0*/  MUFU.TANH R43, R43 ;  /* 0x0000002b002b7308 */ /* 0x000fe60000002400 */
[----:B------:R-:W-:-:S02]  /*b5f0*/  FSEL R124, R97, -INF , !P3 ;  /* 0xff800000617c7808 */ /* 0x000fc40005800000 */
[----:B--2---:R-:W-:Y:S02]  /*b600*/  FSEL R97, R85, -INF , !P6 ;  /* 0xff80000055617808 */ /* 0x004fe40007000000 */
[----:B------:R-:W-:Y:S01]  /*b610*/  ISETP.GE.AND P6, PT, R116, R201, PT ;  /* 0x000000c97400720c */ /* 0x000fe20003fc6270 */
[----:B------:R1:W-:Y:S01]  /*b620*/  MUFU.TANH R231, R19 ;  /* 0x0000001300e77308 */ /* 0x0003e20000002400 */
[----:B---3--:R-:W-:Y:S02]  /*b630*/  FSEL R224, R45, -INF , !P2 ;  /* 0xff8000002de07808 */ /* 0x008fe40005000000 */
[----:B------:R-:W-:Y:S02]  /*b640*/  ISETP.GE.AND P2, PT, R233, R241, PT ;  /* 0x000000f1e900720c */ /* 0x000fe40003f46270 */
[----:B------:R-:W-:-:S03]  /*b650*/  P2R R9, PR, RZ, 0x40 ;  /* 0x00000040ff097803 */ /* 0x000fc60000000000 */
[----:B------:R-:W2:Y:S01]  /*b660*/  MUFU.TANH R117, R80 ;  /* 0x0000005000757308 */ /* 0x000ea20000002400 */
[----:B------:R-:W-:Y:S02]  /*b670*/  FSEL R41, R41, -INF , !P2 ;  /* 0xff80000029297808 */ /* 0x000fe40005000000 */
[----:B------:R-:W-:Y:S02]  /*b680*/  ISETP.GE.AND P2, PT, R219, R241, PT ;  /* 0x000000f1db00720c */ /* 0x000fe40003f46270 */
[----:B------:R-:W-:-:S03]  /*b690*/  ISETP.GE.AND P6, PT, R212, R201, PT ;  /* 0x000000c9d400720c */ /* 0x000fc60003fc6270 */
[----:B------:R-:W3:Y:S01]  /*b6a0*/  MUFU.TANH R65, R65 ;  /* 0x0000004100417308 */ /* 0x000ee20000002400 */
[C---:B-1----:R-:W-:Y:S02]  /*b6b0*/  IADD3 R19, PT, PT, R12.reuse, -0x90, RZ ;  /* 0xffffff700c137810 */ /* 0x042fe40007ffe0ff */
[----:B------:R-:W-:Y:S02]  /*b6c0*/  IADD3 R12, PT, PT, R12, -0x87, RZ ;  /* 0xffffff790c0c7810 */ /* 0x000fe40007ffe0ff */
[----:B------:R-:W-:-:S03]  /*b6d0*/  ISETP.GE.AND P4, PT, R19, R242, PT ;  /* 0x000000f21300720c */ /* 0x000fc60003f86270 */
[----:B------:R-:W-:Y:S01]  /*b6e0*/  MUFU.TANH R38, R38 ;  /* 0x0000002600267308 */ /* 0x000fe20000002400 */
[----:B------:R-:W-:Y:S02]  /*b6f0*/  ISETP.GE.AND P3, PT, R12, R242, PT ;  /* 0x000000f20c00720c */ /* 0x000fe40003f66270 */
[----:B------:R-:W-:Y:S02]  /*b700*/  FSEL R242, R59, -INF , !P1 ;  /* 0xff8000003bf27808 */ /* 0x000fe40004800000 */
[----:B------:R-:W-:Y:S02]  /*b710*/  ISETP.GE.AND P1, PT, R81, R241, PT ;  /* 0x000000f15100720c */ /* 0x000fe40003f26270 */
[----:B--2---:R-:W-:Y:S01]  /*b720*/  FSEL R96, R117, -INF , !P4 ;  /* 0xff80000075607808 */ /* 0x004fe20006000000 */
[----:B------:R-:W1:Y:S01]  /*b730*/  MUFU.TANH R64, R64 ;  /* 0x0000004000407308 */ /* 0x000e620000002400 */
[----:B------:R-:W-:Y:S02]  /*b740*/  ISETP.GE.AND P4, PT, R116, R200, PT ;  /* 0x000000c87400720c */ /* 0x000fe40003f86270 */
[----:B---3--:R-:W-:-:S02]  /*b750*/  FSEL R116, R65, -INF , !P3 ;  /* 0xff80000041747808 */ /* 0x008fc40005800000 */
[----:B------:R-:W-:-:S03]  /*b760*/  ISETP.GE.AND P3, PT, R212, R200, PT ;  /* 0x000000c8d400720c */ /* 0x000fc60003f66270 */
[----:B------:R2:W-:Y:S08]  /*b770*/  MUFU.TANH R80, R8 ;  /* 0x0000000800507308 */ /* 0x0005f00000002400 */
[----:B------:R-:W3:Y:S01]  /*b780*/  MUFU.TANH R204, R204 ;  /* 0x000000cc00cc7308 */ /* 0x000ee20000002400 */
[----:B-1----:R-:W-:Y:S02]  /*b790*/  FSEL R117, R64, -INF , !P5 ;  /* 0xff80000040757808 */ /* 0x002fe40006800000 */
[----:B------:R-:W-:-:S05]  /*b7a0*/  FSEL R64, R36, -INF , !P2 ;  /* 0xff80000024407808 */ /* 0x000fca0005000000 */
[----:B------:R1:W4:Y:S01]  /*b7b0*/  MUFU.TANH R81, R11 ;  /* 0x0000000b00517308 */ /* 0x0003220000002400 */
[----:B--2---:R-:W-:-:S07]  /*b7c0*/  FMUL.FTZ R8, R122, UR26 ;  /* 0x0000001a7a087c20 */ /* 0x004fce0008410000 */
[----:B------:R-:W2:Y:S08]  /*b7d0*/  MUFU.TANH R223, R223 ;  /* 0x000000df00df7308 */ /* 0x000eb00000002400 */
[----:B------:R-:W2:Y:S01]  /*b7e0*/  MUFU.TANH R48, R48 ;  /* 0x0000003000307308 */ /* 0x000ea20000002400 */
[----:B-1----:R-:W-:Y:S02]  /*b7f0*/  MOV R11, R234 ;  /* 0x000000ea000b7202 */ /* 0x002fe40000000f00 */
[----:B------:R-:W-:-:S02]  /*b800*/  FSEL R234, R52, -INF , !P1 ;  /* 0xff80000034ea7808 */ /* 0x000fc40004800000 */
[----:B------:R-:W-:-:S03]  /*b810*/  ISETP.GE.AND P1, PT, R235, R241, PT ;  /* 0x000000f1eb00720c */ /* 0x000fc60003f26270 */
[----:B------:R-:W1:Y:S01]  /*b820*/  MUFU.TANH R50, R50 ;  /* 0x0000003200327308 */ /* 0x000e620000002400 */
[----:B------:R-:W-:Y:S02]  /*b830*/  ISETP.GE.AND P5, PT, R11, R201, PT ;  /* 0x000000c90b00720c */ /* 0x000fe40003fa6270 */
[----:B------:R-:W-:Y:S02]  /*b840*/  FSEL R59, R43, -INF , !P1 ;  /* 0xff8000002b3b7808 */ /* 0x000fe40004800000 */
[-C--:B------:R-:W-:Y:S02]  /*b850*/  ISETP.GE.AND P1, PT, R227, R241.reuse, PT ;  /* 0x000000f1e300720c */ /* 0x080fe40003f26270 */
[----:B------:R-:W-:Y:S01]  /*b860*/  ISETP.GE.AND P2, PT, R11, R200, PT ;  /* 0x000000c80b00720c */ /* 0x000fe20003f46270 */
[----:B------:R-:W1:Y:S01]  /*b870*/  MUFU.TANH R51, R51 ;  /* 0x0000003300337308 */ /* 0x000e620000002400 */
[----:B------:R-:W-:Y:S02]  /*b880*/  FSEL R65, R38, -INF , !P1 ;  /* 0xff80000026417808 */ /* 0x000fe40004800000 */
[----:B------:R-:W-:-:S04]  /*b890*/  ISETP.GE.AND P1, PT, R217, R241, PT ;  /* 0x000000f1d900720c */ /* 0x000fc80003f26270 */
[----:B---3--:R-:W-:Y:S01]  /*b8a0*/  FSEL R212, R204, -INF , !P1 ;  /* 0xff800000ccd47808 */ /* 0x008fe20004800000 */
[----:B------:R-:W3:Y:S08]  /*b8b0*/  MUFU.TANH R42, R42 ;  /* 0x0000002a002a7308 */ /* 0x000ef00000002400 */
[----:B------:R-:W1:Y:S08]  /*b8c0*/  MUFU.TANH R47, R47 ;  /* 0x0000002f002f7308 */ /* 0x000e700000002400 */
        /* <DEDUP_REMOVED lines=17> */
[----:B------:R1:W1:Y:S01]  /*b9e0*/  MUFU.TANH R85, R4 ;  /* 0x0000000400557308 */ /* 0x0002620000002400 */
[----:B------:R-:W-:Y:S06]  /*b9f0*/  BAR.SYNC.DEFER_BLOCKING 0x0 ;  /* 0x0000000000007b1d */ /* 0x000fec0000010000 */
[----:B--234-:R-:W-:Y:S05]  /*ba00*/  BRA.U !UP0, `(.L_x_151) ;  /* 0x00000005082c7547 */ /* 0x01cfea000b800000 */
[----:B------:R-:W-:Y:S01]  /*ba10*/  UIADD3 UR27, UPT, UPT, UR15, -0x3, URZ ;  /* 0xfffffffd0f1b7890 */ /* 0x000fe2000fffe0ff */
[----:B------:R2:W-:Y:S01]  /*ba20*/  STL.64 [R1+0xb0], R2 ;  /* 0x0000b00201007387 */ /* 0x0005e20000100a00 */
[----:B------:R-:W-:Y:S02]  /*ba30*/  USHF.L.U32 UR20, UR12, 0x4, URZ ;  /* 0x000000040c147899 */ /* 0x000fe400080006ff */
[----:B------:R-:W-:Y:S02]  /*ba40*/  UIMAD.WIDE.U32 UR16, UR27, UR12, URZ ;  /* 0x0000000c1b1072a5 */ /* 0x000fe4000f8e00ff */
[----:B------:R-:W-:Y:S02]  /*ba50*/  USHF.L.U64.HI UR21, UR12, 0x4, UR13 ;  /* 0x000000040c157899 */ /* 0x000fe4000801020d */
[----:B------:R-:W-:Y:S02]  /*ba60*/  UIMAD UR27, UR27, UR13, UR17 ;  /* 0x0000000d1b1b72a4 */ /* 0x000fe4000f8e0211 */
[----:B------:R-:W-:Y:S01]  /*ba70*/  IMAD.U32 R43, RZ, RZ, UR16 ;  /* 0x00000010ff2b7e24 */ /* 0x000fe2000f8e00ff */
[----:B------:R-:W-:Y:S01]  /*ba80*/  ULEA UR28, UP0, UR16, UR20, 0x7 ;  /* 0x00000014101c7291 */ /* 0x000fe2000f8038ff */
[----:B-1----:R-:W-:-:S02]  /*ba90*/  IMAD.U32 R4, RZ, RZ, UR16 ;  /* 0x00000010ff047e24 */ /* 0x002fc4000f8e00ff */
[----:B------:R-:W-:Y:S01]  /*baa0*/  IMAD.U32 R11, RZ, RZ, UR27 ;  /* 0x0000001bff0b7e24 */ /* 0x000fe2000f8e00ff */
[----:B------:R-:W-:Y:S02]  /*bab0*/  ULEA.HI.X UR27, UR16, UR21, UR27, 0x7, UP0 ;  /* 0x00000015101b7291 */ /* 0x000fe400080f3c1b */
[----:B------:R-:W-:-:S04]  /*bac0*/  UIADD3 UR17, UP0, UPT, UR28, UR20, URZ ;  /* 0x000000141c117290 */ /* 0x000fc8000ff1e0ff */
[----:B------:R-:W-:Y:S01]  /*bad0*/  UIADD3.X UR16, UPT, UPT, UR27, UR21, URZ, UP0, !UPT ;  /* 0x000000151b107290 */ /* 0x000fe200087fe4ff */
[----:B--2---:R-:W-:Y:S01]  /*bae0*/  LEA R2, P1, R43, R246, 0x8 ;  /* 0x000000f62b027211 */ /* 0x004fe200078240ff */
[----:B------:R-:W-:-:S03]  /*baf0*/  IMAD.U32 R43, RZ, RZ, UR28 ;  /* 0x0000001cff2b7e24 */ /* 0x000fc6000f8e00ff */
[----:B------:R-:W-:Y:S01]  /*bb00*/  LEA.HI.X R3, R4, R244, R11, 0x8, P1 ;  /* 0x000000f404037211 */ /* 0x000fe200008f440b */
[----:B------:R-:W-:Y:S01]  /*bb10*/  IMAD.U32 R11, RZ, RZ, UR27 ;  /* 0x0000001bff0b7e24 */ /* 0x000fe2000f8e00ff */
[----:B------:R-:W-:-:S03]  /*bb20*/  MOV R4, UR28 ;  /* 0x0000001c00047c02 */ /* 0x000fc60008000f00 */
[----:B------:R-:W-:Y:S01]  /*bb30*/  @!PT LDS RZ, [RZ] ;  /* 0x00000000fffff984 */ /* 0x000fe20000000800 */
[----:B------:R-:W-:Y:S01]  /*bb40*/  @!PT LDS RZ, [RZ] ;  /* 0x00000000fffff984 */ /* 0x000fe20000000800 */
[----:B------:R-:W-:Y:S01]  /*bb50*/  @!PT LDS RZ, [RZ] ;  /* 0x00000000fffff984 */ /* 0x000fe20000000800 */
[----:B------:R1:W-:Y:S02]  /*bb60*/  LDGSTS.E.BYPASS.LTC128B.128 [R243+0x4000], desc[UR18][R2.64] ;  /* 0x0400000002f37fae */ /* 0x0003e4000b981a12 */
[----:B-1----:R-:W-:Y:S01]  /*bb70*/  LEA R2, P1, R43, R246, 0x1 ;  /* 0x000000f62b027211 */ /* 0x002fe200078208ff */
[----:B------:R-:W-:-:S03]  /*bb80*/  IMAD.U32 R43, RZ, RZ, UR17 ;  /* 0x00000011ff2b7e24 */ /* 0x000fc6000f8e00ff */
[----:B------:R-:W-:Y:S01]  /*bb90*/  LEA.HI.X R3, R4, R244, R11, 0x1, P1 ;  /* 0x000000f404037211 */ /* 0x000fe200008f0c0b */
[----:B------:R-:W-:Y:S01]  /*bba0*/  IMAD.U32 R11, RZ, RZ, UR16 ;  /* 0x00000010ff0b7e24 */ /* 0x000fe2000f8e00ff */
[----:B------:R-:W-:Y:S01]  /*bbb0*/  USHF.L.U32 UR16, UR12, 0x5, URZ ;  /* 0x000000050c107899 */ /* 0x000fe200080006ff */
[----:B------:R-:W-:Y:S01]  /*bbc0*/  IMAD.U32 R4, RZ, RZ, UR17 ;  /* 0x00000011ff047e24 */ /* 0x000fe2000f8e00ff */
[----:B------:R-:W-:Y:S01]  /*bbd0*/  USHF.L.U64.HI UR17, UR12, 0x5, UR13 ;  /* 0x000000050c117899 */ /* 0x000fe2000801020d */
[----:B------:R1:W-:Y:S01]  /*bbe0*/  LDGSTS.E.BYPASS.LTC128B.128 [R243+0x4800], desc[UR18][R2.64] ;  /* 0x0480000002f37fae */ /* 0x0003e2000b981a12 */
[----:B------:R-:W-:-:S04]  /*bbf0*/  UIADD3 UR30, UP0, UPT, UR28, UR16, URZ ;  /* 0x000000101c1e7290 */ /* 0x000fc8000ff1e0ff */
[----:B------:R-:W-:Y:S01]  /*bc00*/  UIADD3.X UR29, UPT, UPT, UR27, UR17, URZ, UP0, !UPT ;  /* 0x000000111b1d7290 */ /* 0x000fe200087fe4ff */
[----:B-1----:R-:W-:Y:S02]  /*bc10*/  LEA R2, P1, R43, R246, 0x1 ;  /* 0x000000f62b027211 */ /* 0x002fe400078208ff */
[----:B------:R-:W-:Y:S02]  /*bc20*/  MOV R43, UR30 ;  /* 0x0000001e002b7c02 */ /* 0x000fe40008000f00 */
[----:B------:R-:W-:Y:S01]  /*bc30*/  LEA.HI.X R3, R4, R244, R11, 0x1, P1 ;  /* 0x000000f404037211 */ /* 0x000fe200008f0c0b */
[----:B------:R-:W-:Y:S01]  /*bc40*/  IMAD.U32 R4, RZ, RZ, UR30 ;  /* 0x0000001eff047e24 */ /* 0x000fe2000f8e00ff */
[----:B------:R-:W-:Y:S01]  /*bc50*/  UIADD3 UR30, UP0, UPT, UR30, UR20, URZ ;  /* 0x000000141e1e7290 */ /* 0x000fe2000ff1e0ff */
[----:B------:R-:W-:Y:S02]  /*bc60*/  IMAD.U32 R11, RZ, RZ, UR29 ;  /* 0x0000001dff0b7e24 */ /* 0x000fe4000f8e00ff */
[----:B------:R1:W-:Y:S01]  /*bc70*/  LDGSTS.E.BYPASS.LTC128B.128 [R243+0x5000], desc[UR18][R2.64] ;  /* 0x0500000002f37fae */ /* 0x0003e2000b981a12 */
[----:B------:R-:W-:-:S02]  /*bc80*/  UIADD3.X UR29, UPT, UPT, UR29, UR21, URZ, UP0, !UPT ;  /* 0x000000151d1d7290 */ /* 0x000fc400087fe4ff */
[----:B------:R-:W-:-:S04]  /*bc90*/  ULEA UR28, UP0, UR12, UR28, 0x6 ;  /* 0x0000001c0c1c7291 */ /* 0x000fc8000f8030ff */
[----:B------:R-:W-:Y:S02]  /*bca0*/  ULEA.HI.X UR12, UR12, UR27, UR13, 0x6, UP0 ;  /* 0x0000001b0c0c7291 */ /* 0x000fe400080f340d */
[----:B------:R-:W-:-:S04]  /*bcb0*/  UIADD3 UR20, UP0, UPT, UR28, UR20, URZ ;  /* 0x000000141c147290 */ /* 0x000fc8000ff1e0ff */
[----:B------:R-:W-:Y:S02]  /*bcc0*/  UIADD3.X UR21, UPT, UPT, UR12, UR21, URZ, UP0, !UPT ;  /* 0x000000150c157290 */ /* 0x000fe400087fe4ff */
[----:B------:R-:W-:Y:S01]  /*bcd0*/  UIADD3 UR16, UP0, UPT, UR28, UR16, URZ ;  /* 0x000000101c107290 */ /* 0x000fe2000ff1e0ff */
[----:B-1----:R-:W-:Y:S01]  /*bce0*/  LEA R2, P1, R43, R246, 0x1 ;  /* 0x000000f62b027211 */ /* 0x002fe200078208ff */
[----:B------:R-:W-:-:S03]  /*bcf0*/  IMAD.U32 R43, RZ, RZ, UR30 ;  /* 0x0000001eff2b7e24 */ /* 0x000fc6000f8e00ff */
[----:B------:R-:W-:Y:S01]  /*bd00*/  LEA.HI.X R3, R4, R244, R11, 0x1, P1 ;  /* 0x000000f404037211 */ /* 0x000fe200008f0c0b */
[----:B------:R-:W-:Y:S01]  /*bd10*/  IMAD.U32 R11, RZ, RZ, UR29 ;  /* 0x0000001dff0b7e24 */ /* 0x000fe2000f8e00ff */
[----:B------:R-:W-:-:S03]  /*bd20*/  MOV R4, UR30 ;  /* 0x0000001e00047c02 */ /* 0x000fc60008000f00 */
[----:B------:R1:W-:Y:S02]  /*bd30*/  LDGSTS.E.BYPASS.LTC128B.128 [R243+0x5800], desc[UR18][R2.64] ;  /* 0x0580000002f37fae */ /* 0x0003e4000b981a12 */
[----:B-1----:R-:W-:Y:S01]  /*bd40*/  LEA R2, P1, R43, R246, 0x1 ;  /* 0x000000f62b027211 */ /* 0x002fe200078208ff */
[----:B------:R-:W-:-:S03]  /*bd50*/  IMAD.U32 R43, RZ, RZ, UR28 ;  /* 0x0000001cff2b7e24 */ /* 0x000fc6000f8e00ff */
[----:B------:R-:W-:Y:S01]  /*bd60*/  LEA.HI.X R3, R4, R244, R11, 0x1, P1 ;  /* 0x000000f404037211 */ /* 0x000fe200008f0c0b */
[----:B------:R-:W-:Y:S01]  /*bd70*/  IMAD.U32 R4, RZ, RZ, UR28 ;  /* 0x0000001cff047e24 */ /* 0x000fe2000f8e00ff */
[----:B------:R-:W-:Y:S01]  /*bd80*/  MOV R11, UR12 ;  /* 0x0000000c000b7c02 */ /* 0x000fe20008000f00 */
[----:B------:R-:W-:Y:S02]  /*bd90*/  UIADD3.X UR12, UPT, UPT, UR12, UR17, URZ, UP0, !UPT ;  /* 0x000000110c0c7290 */ /* 0x000fe400087fe4ff */
[----:B------:R1:W-:Y:S02]  /*bda0*/  LDGSTS.E.BYPASS.LTC128B.128 [R243+0x6000], desc[UR18][R2.64] ;  /* 0x0600000002f37fae */ /* 0x0003e4000b981a12 */
[----:B-1----:R-:W-:Y:S01]  /*bdb0*/  LEA R2, P1, R43, R246, 0x1 ;  /* 0x000000f62b027211 */ /* 0x002fe200078208ff */
[----:B------:R-:W-:-:S03]  /*bdc0*/  IMAD.U32 R43, RZ, RZ, UR20 ;  /* 0x00000014ff2b7e24 */ /* 0x000fc6000f8e00ff */
[----:B------:R-:W-:Y:S01]  /*bdd0*/  LEA.HI.X R3, R4, R244, R11, 0x1, P1 ;  /* 0x000000f404037211 */ /* 0x000fe200008f0c0b */
[----:B------:R-:W-:Y:S02]  /*bde0*/  IMAD.U32 R4, RZ, RZ, UR20 ;  /* 0x00000014ff047e24 */ /* 0x000fe4000f8e00ff */
[----:B------:R-:W-:Y:S02]  /*bdf0*/  IMAD.U32 R11, RZ, RZ, UR21 ;  /* 0x00000015ff0b7e24 */ /* 0x000fe4000f8e00ff */
[----:B------:R1:W-:Y:S02]  /*be00*/  LDGSTS.E.BYPASS.LTC128B.128 [R243+0x6800], desc[UR18][R2.64] ;  /* 0x0680000002f37fae */ /* 0x0003e4000b981a12 */
[----:B-1----:R-:W-:Y:S02]  /*be10*/  LEA R2, P1, R43, R246, 0x1 ;  /* 0x000000f62b027211 */ /* 0x002fe400078208ff */
[----:B------:R-:W-:Y:S02]  /*be20*/  MOV R43, UR16 ;  /* 0x00000010002b7c02 */ /* 0x000fe40008000f00 */
[----:B------:R-:W-:Y:S01]  /*be30*/  LEA.HI.X R3, R4, R244, R11, 0x1, P1 ;  /* 0x000000f404037211 */ /* 0x000fe200008f0c0b */
[----:B------:R-:W-:-:S02]  /*be40*/  IMAD.U32 R4, RZ, RZ, UR16 ;  /* 0x00000010ff047e24 */ /* 0x000fc4000f8e00ff */
[----:B------:R-:W-:Y:S02]  /*be50*/  IMAD.U32 R11, RZ, RZ, UR12 ;  /* 0x0000000cff0b7e24 */ /* 0x000fe4000f8e00ff */
[----:B------:R1:W-:Y:S02]  /*be60*/  LDGSTS.E.BYPASS.LTC128B.128 [R243+0x7000], desc[UR18][R2.64] ;  /* 0x0700000002f37fae */ /* 0x0003e4000b981a12 */
[----:B-1----:R-:W-:-:S04]  /*be70*/  LEA R2, P1, R43, R246, 0x1 ;  /* 0x000000f62b027211 */ /* 0x002fc800078208ff */
[----:B------:R-:W-:-:S05]  /*be80*/  LEA.HI.X R3, R4, R244, R11, 0x1, P1 ;  /* 0x000000f404037211 */ /* 0x000fca00008f0c0b */
[----:B------:R2:W-:Y:S04]  /*be90*/  LDGSTS.E.BYPASS.LTC128B.128 [R243+0x7800], desc[UR18][R2.64] ;  /* 0x0780000002f37fae */ /* 0x0005e8000b981a12 */
[----:B------:R-:W0:Y:S04]  /*bea0*/  LDGDEPBAR ;  /* 0x00000000000079af */ /* 0x000e280000000000 */
[----:B------:R2:W5:Y:S02]  /*beb0*/  LDL.LU.64 R2, [R1+0xb0] ;  /* 0x0000b00001027983 */ /* 0x0005640000300a00 */
.L_x_151:
[----:B------:R-:W3:Y:S01]  /*bec0*/  LDL.LU R11, [R1+0x10] ;  /* 0x00001000010b7983 */ /* 0x000ee20000300800 */
[----:B------:R-:W-:Y:S01]  /*bed0*/  ISETP.NE.AND P1, PT, R9, RZ, PT ;  /* 0x000000ff0900720c */ /* 0x000fe20003f25270 */
[----:B------:R-:W-:Y:S01]  /*bee0*/  FMUL.FTZ R36, R5, UR26 ;  /* 0x0000001a05247c20 */ /* 0x000fe20008410000 */
[----:B------:R-:W-:Y:S01]  /*bef0*/  FSEL R43, R221, -INF , !P6 ;  /* 0xff800000dd2b7808 */ /* 0x000fe20007000000 */
[----:B-1----:R-:W4:Y:S01]  /*bf00*/  LDL.LU R4, [R1+0x4] ;  /* 0x0000040001047983 */ /* 0x002f220000300800 */
[----:B------:R-:W-:Y:S01]  /*bf10*/  FSEL R9, R56, -INF , !P1 ;  /* 0xff80000038097808 */ /* 0x000fe20004800000 */
[----:B------:R-:W-:Y:S01]  /*bf20*/  FMUL.FTZ R6, R6, UR26 ;  /* 0x0000001a06067c20 */ /* 0x000fe20008410000 */
[----:B------:R-:W-:Y:S01]  /*bf30*/  FSEL R5, R58, -INF , !P4 ;  /* 0xff8000003a057808 */ /* 0x000fe20006000000 */
[----:B------:R-:W-:Y:S01]  /*bf40*/  FMUL.FTZ R112, R112, UR26 ;  /* 0x0000001a70707c20 */ /* 0x000fe20008410000 */
[-C--:B------:R-:W-:Y:S01]  /*bf50*/  ISETP.GE.AND P1, PT, R101, R201.reuse, PT ;  /* 0x000000c96500720c */ /* 0x080fe20003f26270 */
[----:B------:R-:W-:Y:S01]  /*bf60*/  FMUL.FTZ R111, R111, UR26 ;  /* 0x0000001a6f6f7c20 */ /* 0x000fe20008410000 */
[-C--:B------:R-:W-:Y:S01]  /*bf70*/  ISETP.GE.AND P4, PT, R101, R200.reuse, PT ;  /* 0x000000c86500720c */ /* 0x080fe20003f86270 */
[----:B------:R-:W-:Y:S01]  /*bf80*/  FMUL.FTZ R101, R7, UR26 ;  /* 0x0000001a07657c20 */ /* 0x000fe20008410000 */
[----:B------:R-:W-:Y:S01]  /*bf90*/  FSEL R45, R48, -INF , !P5 ;  /* 0xff800000302d7808 */ /* 0x000fe20006800000 */
[----:B------:R-:W1:Y:S01]  /*bfa0*/  MUFU.TANH R6, R6 ;  /* 0x0000000600067308 */ /* 0x000e620000002400 */
[----:B------:R-:W-:Y:S01]  /*bfb0*/  FSEL R7, R50, -INF , !P2 ;  /* 0xff80000032077808 */ /* 0x000fe20005000000 */
[----:B------:R-:W-:Y:S01]  /*bfc0*/  FMUL.FTZ R94, R94, UR26 ;  /* 0x0000001a5e5e7c20 */ /* 0x000fe20008410000 */
[CC--:B------:R-:W-:Y:S01]  /*bfd0*/  ISETP.GE.AND P5, PT, R84.reuse, R201.reuse, PT ;  /* 0x000000c95400720c */ /* 0x0c0fe20003fa6270 */
        /* <DEDUP_REMOVED lines=9> */
[----:B------:R-:W-:Y:S01]  /*c070*/  ISETP.GE.AND P2, PT, R227, R200, PT ;  /* 0x000000c8e300720c */ /* 0x000fe20003f46270 */
[----:B------:R-:W-:Y:S01]  /*c080*/  FMUL.FTZ R92, R92, UR26 ;  /* 0x0000001a5c5c7c20 */ /* 0x000fe20008410000 */
[----:B------:R-:W-:Y:S01]  /*c090*/  FSEL R223, R223, -INF , !P3 ;  /* 0xff800000dfdf7808 */ /* 0x000fe20005800000 */
[----:B------:R2:W-:Y:S01]  /*c0a0*/  MUFU.TANH R48, R112 ;  /* 0x0000007000307308 */ /* 0x0005e20000002400 */
[----:B------:R-:W-:Y:S01]  /*c0b0*/  FSEL R54, R54, -INF , !P2 ;  /* 0xff80000036367808 */ /* 0x000fe20005000000 */
[----:B------:R-:W-:Y:S01]  /*c0c0*/  FMUL.FTZ R78, R78, UR26 ;  /* 0x0000001a4e4e7c20 */ /* 0x000fe20008410000 */
[----:B------:R-:W-:-:S02]  /*c0d0*/  ISETP.GE.AND P2, PT, R215, R201, PT ;  /* 0x000000c9d700720c */ /* 0x000fc40003f46270 */
[----:B------:R-:W-:Y:S01]  /*c0e0*/  LOP3.LUT R38, R106, 0x200, R107, 0xf8, !PT ;  /* 0x000002006a267812 */ /* 0x000fe200078ef86b */
[----:B------:R-:W-:Y:S01]  /*c0f0*/  FMUL.FTZ R107, R114, UR26 ;  /* 0x0000001a726b7c20 */ /* 0x000fe20008410000 */
[----:B------:R-:W-:Y:S01]  /*c100*/  FSEL R55, R55, -INF , !P2 ;  /* 0xff80000037377808 */ /* 0x000fe20005000000 */
[----:B------:R-:W-:Y:S01]  /*c110*/  MUFU.TANH R36, R36 ;  /* 0x0000002400247308 */ /* 0x000fe20000002400 */
[----:B------:R-:W-:Y:S01]  /*c120*/  ISETP.GE.AND P2, PT, R211, R241, PT ;  /* 0x000000f1d300720c */ /* 0x000fe20003f46270 */
[----:B------:R-:W-:Y:S01]  /*c130*/  FMUL.FTZ R106, R113, UR26 ;  /* 0x0000001a716a7c20 */ /* 0x000fe20008410000 */
[----:B------:R-:W-:Y:S01]  /*c140*/  FMUL.FTZ R73, R73, UR26 ;  /* 0x0000001a49497c20 */ /* 0x000fe20008410000 */
[----:B------:R-:W-:Y:S01]  /*c150*/  FMUL.FTZ R79, R79, UR26 ;  /* 0x0000001a4f4f7c20 */ /* 0x000fe20008410000 */
[----:B------:R-:W-:Y:S01]  /*c160*/  FMUL.FTZ R74, R74, UR26 ;  /* 0x0000001a4a4a7c20 */ /* 0x000fe20008410000 */
[----:B------:R-:W-:Y:S01]  /*c170*/  FMUL.FTZ R75, R75, UR26 ;  /* 0x0000001a4b4b7c20 */ /* 0x000fe20008410000 */
[----:B------:R-:W-:Y:S01]  /*c180*/  FMUL.FTZ R119, R119, UR26 ;  /* 0x0000001a77777c20 */ /* 0x000fe20008410000 */
[----:B------:R-:W1:Y:S01]  /*c190*/  MUFU.TANH R107, R107 ;  /* 0x0000006b006b7308 */ /* 0x000e620000002400 */
[----:B------:R-:W-:Y:S01]  /*c1a0*/  FMUL.FTZ R103, R103, UR26 ;  /* 0x0000001a67677c20 */ /* 0x000fe20008410000 */
[----:B--2---:R-:W-:Y:S01]  /*c1b0*/  FMUL.FTZ R112, R115, UR26 ;  /* 0x0000001a73707c20 */ /* 0x004fe20008410000 */
[----:B------:R-:W-:Y:S01]  /*c1c0*/  FMUL.FTZ R86, R86, UR26 ;  /* 0x0000001a56567c20 */ /* 0x000fe20008410000 */
[----:B------:R-:W-:Y:S01]  /*c1d0*/  FMUL.FTZ R102, R102, UR26 ;  /* 0x0000001a66667c20 */ /* 0x000fe20008410000 */
[----:B------:R-:W-:Y:S01]  /*c1e0*/  FMUL.FTZ R98, R98, UR26 ;  /* 0x0000001a62627c20 */ /* 0x000fe20008410000 */
[----:B------:R-:W-:Y:S01]  /*c1f0*/  FMUL.FTZ R99, R99, UR26 ;  /* 0x0000001a63637c20 */ /* 0x000fe20008410000 */
[----:B------:R-:W-:Y:S01]  /*c200*/  FMUL.FTZ R87, R87, UR26 ;  /* 0x0000001a57577c20 */ /* 0x000fe20008410000 */
[----:B------:R-:W2:Y:S01]  /*c210*/  MUFU.TANH R112, R112 ;  /* 0x0000007000707308 */ /* 0x000ea20000002400 */
[----:B------:R-:W-:Y:S01]  /*c220*/  FMUL.FTZ R82, R82, UR26 ;  /* 0x0000001a52527c20 */ /* 0x000fe20008410000 */
[----:B------:R-:W-:Y:S01]  /*c230*/  FMUL.FTZ R83, R83, UR26 ;  /* 0x0000001a53537c20 */ /* 0x000fe20008410000 */
[----:B------:R-:W2:Y:S05]  /*c240*/  LDCU UR12, c[0x0][0x45c] ;  /* 0x00008b80ff0c77ac */ /* 0x000eaa0008000800 */
[----:B------:R-:W-:Y:S01]  /*c250*/  MUFU.TANH R106, R106 ;  /* 0x0000006a006a7308 */ /* 0x000fe20000002400 */
[----:B------:R-:W-:-:S07]  /*c260*/  FMUL.FTZ R114, R72, UR26 ;  /* 0x0000001a48727c20 */ /* 0x000fce0008410000 */
[----:B------:R-:W-:Y:S08]  /*c270*/  MUFU.TANH R114, R114 ;  /* 0x0000007200727308 */ /* 0x000ff00000002400 */
[----:B------:R-:W-:Y:S08]  /*c280*/  MUFU.TANH R73, R73 ;  /* 0x0000004900497308 */ /* 0x000ff00000002400 */
[----:B------:R-:W-:Y:S08]  /*c290*/  MUFU.TANH R79, R79 ;  /* 0x0000004f004f7308 */ /* 0x000ff00000002400 */
[----:B------:R-:W-:Y:S01]  /*c2a0*/  MUFU.TANH R74, R74 ;  /* 0x0000004a004a7308 */ /* 0x000fe20000002400 */
[----:B---3--:R-:W-:-:S02]  /*c2b0*/  ISETP.GE.AND P6, PT, R11, R201, PT ;  /* 0x000000c90b00720c */ /* 0x008fc40003fc6270 */
[----:B------:R-:W-:Y:S02]  /*c2c0*/  ISETP.GE.AND P3, PT, R11, R200, PT ;  /* 0x000000c80b00720c */ /* 0x000fe40003f66270 */
[----:B------:R-:W-:Y:S02]  /*c2d0*/  FSEL R84, R40, -INF , !P6 ;  /* 0xff80000028547808 */ /* 0x000fe40007000000 */
[-C--:B------:R-:W-:Y:S02]  /*c2e0*/  ISETP.GE.AND P6, PT, R233, R201.reuse, PT ;  /* 0x000000c9e900720c */ /* 0x080fe40003fc6270 */
[----:B----4-:R-:W-:Y:S02]  /*c2f0*/  MOV R122, R4 ;  /* 0x00000004007a7202 */ /* 0x010fe40000000f00 */
[----:B------:R-:W-:Y:S02]  /*c300*/  FSEL R4, R49, -INF , !P1 ;  /* 0xff80000031047808 */ /* 0x000fe40004800000 */
[----:B------:R-:W-:-:S02]  /*c310*/  ISETP.GE.AND P1, PT, R235, R201, PT ;  /* 0x000000c9eb00720c */ /* 0x000fc40003f26270 */
[----:B------:R-:W-:Y:S02]  /*c320*/  FSEL R40, R33, -INF , !P6 ;  /* 0xff80000021287808 */ /* 0x000fe40007000000 */
[-C--:B------:R-:W-:Y:S02]  /*c330*/  ISETP.GE.AND P6, PT, R217, R201.reuse, PT ;  /* 0x000000c9d900720c */ /* 0x080fe40003fc6270 */
[----:B------:R-:W-:Y:S02]  /*c340*/  FSEL R46, R46, -INF , !P1 ;  /* 0xff8000002e2e7808 */ /* 0x000fe40004800000 */
[-C--:B------:R-:W-:Y:S02]  /*c350*/  ISETP.GE.AND P1, PT, R219, R201.reuse, PT ;  /* 0x000000c9db00720c */ /* 0x080fe40003f26270 */
[----:B------:R-:W-:Y:S02]  /*c360*/  FSEL R56, R35, -INF , !P6 ;  /* 0xff80000023387808 */ /* 0x000fe40007000000 */
[----:B------:R-:W-:-:S02]  /*c370*/  ISETP.GE.AND P6, PT, R213, R201, PT ;  /* 0x000000c9d500720c */ /* 0x000fc40003fc6270 */
[----:B------:R-:W-:Y:S01]  /*c380*/  FSEL R49, R30, -INF , !P5 ;  /* 0xff8000001e317808 */ /* 0x000fe20006800000 */
[----:B------:R-:W-:Y:S01]  /*c390*/  FMUL.FTZ R30, R110, UR26 ;  /* 0x0000001a6e1e7c20 */ /* 0x000fe20008410000 */
[----:B------:R-:W-:Y:S01]  /*c3a0*/  FSEL R58, R29, -INF , !P1 ;  /* 0xff8000001d3a7808 */ /* 0x000fe20004800000 */
[----:B------:R-:W-:Y:S01]  /*c3b0*/  MUFU.TANH R110, R92 ;  /* 0x0000005c006e7308 */ /* 0x000fe20000002400 */
[C---:B------:R-:W-:Y:S02]  /*c3c0*/  ISETP.GE.AND P5, PT, R215.reuse, R241, PT ;  /* 0x000000f1d700720c */ /* 0x040fe40003fa6270 */
[-C--:B------:R-:W-:Y:S02]  /*c3d0*/  ISETP.GE.AND P1, PT, R215, R200.reuse, PT ;  /* 0x000000c8d700720c */ /* 0x080fe40003f26270 */
[----:B------:R-:W-:Y:S01]  /*c3e0*/  FSEL R215, R16, -INF , !P6 ;  /* 0xff80000010d77808 */ /* 0x000fe20007000000 */
[----:B------:R-:W-:Y:S01]  /*c3f0*/  FMUL.FTZ R16, R88, UR26 ;  /* 0x0000001a58107c20 */ /* 0x000fe20008410000 */
[----:B------:R-:W-:Y:S01]  /*c400*/  ISETP.GE.AND P6, PT, R211, R200, PT ;  /* 0x000000c8d300720c */ /* 0x000fe20003fc6270 */
[----:B------:R-:W3:Y:S01]  /*c410*/  MUFU.TANH R30, R30 ;  /* 0x0000001e001e7308 */ /* 0x000ee20000002400 */
[----:B------:R-:W-:-:S02]  /*c420*/  FSEL R50, R42, -INF , !P3 ;  /* 0xff8000002a327808 */ /* 0x000fc40005800000 */
[----:B------:R-:W-:Y:S02]  /*c430*/  FSEL R231, R231, -INF , !P6 ;  /* 0xff800000e7e77808 */ /* 0x000fe40007000000 */
[-C--:B------:R-:W-:Y:S02]  /*c440*/  ISETP.GE.AND P6, PT, R209, R200.reuse, PT ;  /* 0x000000c8d100720c */ /* 0x080fe40003fc6270 */
[-C--:B------:R-:W-:Y:S01]  /*c450*/  ISETP.GE.AND P3, PT, R233, R200.reuse, PT ;  /* 0x000000c8e900720c */ /* 0x080fe20003f66270 */
[----:B------:R-:W-:Y:S01]  /*c460*/  MUFU.TANH R16, R16 ;  /* 0x0000001000107308 */ /* 0x000fe20000002400 */
[----:B------:R-:W-:Y:S02]  /*c470*/  FSEL R243, R18, -INF , !P6 ;  /* 0xff80000012f37808 */ /* 0x000fe40007000000 */
[-C--:B------:R-:W-:Y:S02]  /*c480*/  ISETP.GE.AND P6, PT, R250, R200.reuse, PT ;  /* 0x000000c8fa00720c */ /* 0x080fe40003fc6270 */
[----:B------:R-:W-:Y:S01]  /*c490*/  FSEL R11, R51, -INF , !P4 ;  /* 0xff800000330b7808 */ /* 0x000fe20006000000 */
[----:B------:R-:W-:Y:S01]  /*c4a0*/  FMUL.FTZ R51, R108, UR26 ;  /* 0x0000001a6c337c20 */ /* 0x000fe20008410000 */
[----:B------:R-:W-:Y:S01]  /*c4b0*/  FSEL R229, R229, -INF , !P6 ;  /* 0xff800000e5e57808 */ /* 0x000fe20007000000 */
[----:B------:R-:W-:Y:S01]  /*c4c0*/  FMUL.FTZ R108, R109, UR26 ;  /* 0x0000001a6d6c7c20 */ /* 0x000fe20008410000 */
[----:B------:R-:W-:-:S02]  /*c4d0*/  ISETP.GE.AND P6, PT, R218, R200, PT ;  /* 0x000000c8da00720c */ /* 0x000fc40003fc6270 */
[-C--:B------:R-:W-:Y:S02]  /*c4e0*/  ISETP.GE.AND P4, PT, R235, R200.reuse, PT ;  /* 0x000000c8eb00720c */ /* 0x080fe40003f86270 */
[----:B------:R-:W-:Y:S01]  /*c4f0*/  FSEL R37, R37, -INF , !P3 ;  /* 0xff80000025257808 */ /* 0x000fe20005800000 */
[----:B------:R-:W-:Y:S01]  /*c500*/  MUFU.TANH R108, R108 ;  /* 0x0000006c006c7308 */ /* 0x000fe20000002400 */
[-C--:B------:R-:W-:Y:S02]  /*c510*/  ISETP.GE.AND P3, PT, R217, R200.reuse, PT ;  /* 0x000000c8d900720c */ /* 0x080fe40003f66270 */
[----:B------:R-:W-:Y:S02]  /*c520*/  FSEL R217, R10, -INF , !P6 ;  /* 0xff8000000ad97808 */ /* 0x000fe40007000000 */
[----:B------:R-:W-:Y:S02]  /*c530*/  FSEL R42, R34, -INF , !P4 ;  /* 0xff800000222a7808 */ /* 0x000fe40006000000 */
[----:B------:R-:W-:Y:S01]  /*c540*/  ISETP.GE.AND P6, PT, R248, R200, PT ;  /* 0x000000c8f800720c */ /* 0x000fe20003fc6270 */
[----:B------:R4:W-:Y:S01]  /*c550*/  MUFU.TANH R34, R51 ;  /* 0x0000003300227308 */ /* 0x0009e20000002400 */
[----:B------:R-:W-:-:S02]  /*c560*/  FSEL R52, R21, -INF , !P3 ;  /* 0xff80000015347808 */ /* 0x000fc40005800000 */
[-C--:B------:R-:W-:Y:S02]  /*c570*/  ISETP.GE.AND P3, PT, R213, R200.reuse, PT ;  /* 0x000000c8d500720c */ /* 0x080fe40003f66270 */
[----:B------:R-:W-:Y:S02]  /*c580*/  ISETP.GE.AND P4, PT, R219, R200, PT ;  /* 0x000000c8db00720c */ /* 0x000fe40003f86270 */
[----:B------:R-:W-:Y:S01]  /*c590*/  FSEL R235, R17, -INF , !P3 ;  /* 0xff80000011eb7808 */ /* 0x000fe20005800000 */
[----:B------:R-:W3:Y:S01]  /*c5a0*/  MUFU.TANH R21, R111 ;  /* 0x0000006f00157308 */ /* 0x000ee20000002400 */
[-C--:B------:R-:W-:Y:S01]  /*c5b0*/  ISETP.GE.AND P3, PT, R209, R241.reuse, PT ;  /* 0x000000f1d100720c */ /* 0x080fe20003f66270 */
[----:B------:R-:W-:Y:S01]  /*c5c0*/  FMUL.FTZ R17, R91, UR26 ;  /* 0x0000001a5b117c20 */ /* 0x000fe20008410000 */
[----:B------:R-:W-:Y:S02]  /*c5d0*/  FSEL R53, R53, -INF , !P4 ;  /* 0xff80000035357808 */ /* 0x000fe40006000000 */
[----:B------:R-:W-:-:S03]  /*c5e0*/  ISETP.GE.AND P4, PT, R213, R241, PT ;  /* 0x000000f1d500720c */ /* 0x000fc60003f86270 */
[----:B------:R2:W-:Y:S01]  /*c5f0*/  MUFU.TANH R111, R93 ;  /* 0x0000005d006f7308 */ /* 0x0005e20000002400 */
[----:B----4-:R-:W-:Y:S02]  /*c600*/  FSEL R51, R20, -INF , !P1 ;  /* 0xff80000014337808 */ /* 0x010fe40004800000 */
[-C--:B------:R-:W-:Y:S02]  /*c610*/  ISETP.GE.AND P1, PT, R211, R201.reuse, PT ;  /* 0x000000c9d300720c */ /* 0x080fe40003f26270 */
[----:B------:R-:W-:Y:S02]  /*c620*/  FSEL R211, R81, -INF , !P6 ;  /* 0xff80000051d37808 */ /* 0x000fe40007000000 */
[----:B------:R-:W-:Y:S01]  /*c630*/  ISETP.GE.AND P6, PT, R228, R200, PT ;  /* 0x000000c8e400720c */ /* 0x000fe20003fc6270 */
[----:B------:R-:W-:Y:S01]  /*c640*/  MUFU.TANH R10, R95 ;  /* 0x0000005f000a7308 */ /* 0x000fe20000002400 */
[----:B------:R-:W-:Y:S02]  /*c650*/  FSEL R249, R249, -INF , !P1 ;  /* 0xff800000f9f97808 */ /* 0x000fe40004800000 */
[----:B------:R-:W-:-:S02]  /*c660*/  ISETP.GE.AND P1, PT, R209, R201, PT ;  /* 0x000000c9d100720c */ /* 0x000fc40003f26270 */
[----:B-1----:R-:W-:Y:S01]  /*c670*/  FSEL R209, R6, -INF , !P6 ;  /* 0xff80000006d17808 */ /* 0x002fe20007000000 */
[----:B------:R-:W-:Y:S01]  /*c680*/  FMUL.FTZ R6, R90, UR26 ;  /* 0x0000001a5a067c20 */ /* 0x000fe20008410000 */
[-C--:B------:R-:W-:Y:S01]  /*c690*/  ISETP.GE.AND P6, PT, R210, R200.reuse, PT ;  /* 0x000000c8d200720c */ /* 0x080fe20003fc6270 */
[----:B------:R-:W-:Y:S01]  /*c6a0*/  MUFU.TANH R17, R17 ;  /* 0x0000001100117308 */ /* 0x000fe20000002400 */
[----:B------:R-:W-:Y:S02]  /*c6b0*/  FSEL R247, R247, -INF , !P1 ;  /* 0xff800000f7f77808 */ /* 0x000fe40004800000 */
[----:B------:R-:W-:Y:S02]  /*c6c0*/  FSEL R213, R101, -INF , !P6 ;  /* 0xff80000065d57808 */ /* 0x000fe40007000000 */
[----:B------:R-:W-:Y:S02]  /*c6d0*/  ISETP.GE.AND P6, PT, R205, R200, PT ;  /* 0x000000c8cd00720c */ /* 0x000fe40003fc6270 */
[----:B------:R-:W-:Y:S01]  /*c6e0*/  ISETP.GE.AND P1, PT, R250, R201, PT ;  /* 0x000000c9fa00720c */ /* 0x000fe20003f26270 */
[----:B------:R3:W-:Y:S01]  /*c6f0*/  MUFU.TANH R101, R89 ;  /* 0x0000005900657308 */ /* 0x0007e20000002400 */
[----:B------:R-:W-:-:S02]  /*c700*/  FSEL R29, R107, -INF , !P6 ;  /* 0xff8000006b1d7808 */ /* 0x000fc40007000000 */
[----:B------:R-:W-:Y:S02]  /*c710*/  FSEL R233, R13, -INF , !P1 ;  /* 0xff8000000de97808 */ /* 0x000fe40004800000 */
[-C--:B------:R-:W-:Y:S02]  /*c720*/  ISETP.GE.AND P6, PT, R199, R200.reuse, PT ;  /* 0x000000c8c700720c */ /* 0x080fe40003fc6270 */
[----:B------:R-:W-:Y:S01]  /*c730*/  ISETP.GE.AND P1, PT, R218, R201, PT ;  /* 0x000000c9da00720c */ /* 0x000fe20003f26270 */
[----:B------:R-:W1:Y:S01]  /*c740*/  MUFU.TANH R13, R94 ;  /* 0x0000005e000d7308 */ /* 0x000e620000002400 */
[----:B--2---:R-:W-:Y:S01]  /*c750*/  FSEL R93, R112, -INF , !P6 ;  /* 0xff800000705d7808 */ /* 0x004fe20007000000 */
[----:B------:R-:W-:Y:S01]  /*c760*/  FMUL.FTZ R112, R77, UR26 ;  /* 0x0000001a4d707c20 */ /* 0x000fe20008410000 */
[----:B------:R-:W-:Y:S02]  /*c770*/  ISETP.GE.AND P6, PT, R198, R200, PT ;  /* 0x000000c8c600720c */ /* 0x000fe40003fc6270 */
[----:B------:R-:W-:-:S02]  /*c780*/  FSEL R227, R80, -INF , !P1 ;  /* 0xff80000050e37808 */ /* 0x000fc40004800000 */
[----:B------:R-:W-:Y:S01]  /*c790*/  ISETP.GE.AND P1, PT, R248, R201, PT ;  /* 0x000000c9f800720c */ /* 0x000fe20003f26270 */
[----:B------:R-:W2:Y:S01]  /*c7a0*/  MUFU.TANH R6, R6 ;  /* 0x0000000600067308 */ /* 0x000ea20000002400 */
[----:B---3--:R-:W-:Y:S02]  /*c7b0*/  FSEL R89, R30, -INF , !P6 ;  /* 0xff8000001e597808 */ /* 0x008fe40007000000 */
[-C--:B------:R-:W-:Y:S02]  /*c7c0*/  ISETP.GE.AND P6, PT, R197, R200.reuse, PT ;  /* 0x000000c8c500720c */ /* 0x080fe40003fc6270 */
[----:B------:R-:W-:Y:S02]  /*c7d0*/  FSEL R225, R225, -INF , !P1 ;  /* 0xff800000e1e17808 */ /* 0x000fe40004800000 */
[----:B------:R-:W-:Y:S01]  /*c7e0*/  FSEL R91, R21, -INF , !P6 ;  /* 0xff800000155b7808 */ /* 0x000fe20007000000 */
[----:B------:R3:W4:Y:S01]  /*c7f0*/  MUFU.TANH R107, R76 ;  /* 0x0000004c006b7308 */ /* 0x0007220000002400 */
[----:B------:R-:W-:-:S02]  /*c800*/  ISETP.GE.AND P6, PT, R196, R200, PT ;  /* 0x000000c8c400720c */ /* 0x000fc40003fc6270 */
[-C--:B------:R-:W-:Y:S02]  /*c810*/  ISETP.GE.AND P1, PT, R228, R201.reuse, PT ;  /* 0x000000c9e400720c */ /* 0x080fe40003f26270 */
[----:B-1----:R-:W-:Y:S02]  /*c820*/  FSEL R80, R13, -INF , !P6 ;  /* 0xff8000000d507808 */ /* 0x002fe40007000000 */
[----:B------:R-:W-:Y:S01]  /*c830*/  ISETP.GE.AND P6, PT, R130, R200, PT ;  /* 0x000000c88200720c */ /* 0x000fe20003fc6270 */
[----:B------:R-:W-:Y:S01]  /*c840*/  MUFU.TANH R112, R112 ;  /* 0x0000007000707308 */ /* 0x000fe20000002400 */
[----:B------:R-:W-:Y:S02]  /*c850*/  FSEL R219, R85, -INF , !P1 ;  /* 0xff80000055db7808 */ /* 0x000fe40004800000 */
[----:B------:R-:W-:Y:S02]  /*c860*/  ISETP.GE.AND P1, PT, R210, R201, PT ;  /* 0x000000c9d200720c */ /* 0x000fe40003f26270 */
[----:B------:R-:W-:-:S02]  /*c870*/  FSEL R81, R10, -INF , !P6 ;  /* 0xff8000000a517808 */ /* 0x000fc40007000000 */
[-C--:B------:R-:W-:Y:S01]  /*c880*/  ISETP.GE.AND P6, PT, R23, R200.reuse, PT ;  /* 0x000000c81700720c */ /* 0x080fe20003fc6270 */
[----:B------:R-:W1:Y:S01]  /*c890*/  MUFU.TANH R10, R78 ;  /* 0x0000004e000a7308 */ /* 0x000e620000002400 */
[----:B------:R-:W-:Y:S02]  /*c8a0*/  FSEL R221, R36, -INF , !P1 ;  /* 0xff80000024dd7808 */ /* 0x000fe40004800000 */
[----:B------:R-:W-:Y:S02]  /*c8b0*/  ISETP.GE.AND P1, PT, R205, R201, PT ;  /* 0x000000c9cd00720c */ /* 0x000fe40003f26270 */
[----:B--2---:R-:W-:Y:S02]  /*c8c0*/  FSEL R77, R6, -INF , !P6 ;  /* 0xff800000064d7808 */ /* 0x004fe40007000000 */
[----:B------:R-:W-:Y:S02]  /*c8d0*/  ISETP.GE.AND P6, PT, R22, R200, PT ;  /* 0x000000c81600720c */ /* 0x000fe40003fc6270 */
[----:B------:R-:W-:-:S02]  /*c8e0*/  FSEL R113, R48, -INF , !P1 ;  /* 0xff80000030717808 */ /* 0x000fc40004800000 */
[----:B------:R-:W-:Y:S02]  /*c8f0*/  ISETP.GE.AND P1, PT, R199, R201, PT ;  /* 0x000000c9c700720c */ /* 0x000fe40003f26270 */
[----:B---3--:R-:W-:Y:S02]  /*c900*/  FSEL R76, R17, -INF , !P6 ;  /* 0xff800000114c7808 */ /* 0x008fe40007000000 */
[----:B------:R-:W-:Y:S02]  /*c910*/  ISETP.GE.AND P6, PT, R250, R241, PT ;  /* 0x000000f1fa00720c */ /* 0x000fe40003fc6270 */
[----:B------:R-:W2:Y:S01]  /*c920*/  LDL.LU R250, [R1] ;  /* 0x0000000001fa7983 */ /* 0x000ea20000300800 */
[----:B------:R-:W-:Y:S02]  /*c930*/  FSEL R106, R106, -INF , !P1 ;  /* 0xff8000006a6a7808 */ /* 0x000fe40004800000 */
[----:B------:R-:W-:-:S04]  /*c940*/  ISETP.GE.AND P1, PT, R198, R201, PT ;  /* 0x000000c9c600720c */ /* 0x000fc80003f26270 */
[----:B------:R-:W-:Y:S02]  /*c950*/  FSEL R109, R34, -INF , !P1 ;  /* 0xff800000226d7808 */ /* 0x000fe40004800000 */
[----:B------:R-:W-:-:S04]  /*c960*/  ISETP.GE.AND P1, PT, R197, R201, PT ;  /* 0x000000c9c500720c */ /* 0x000fc80003f26270 */
[----:B------:R-:W-:Y:S02]  /*c970*/  FSEL R108, R108, -INF , !P1 ;  /* 0xff8000006c6c7808 */ /* 0x000fe40004800000 */
[----:B------:R-:W-:-:S04]  /*c980*/  ISETP.GE.AND P1, PT, R196, R201, PT ;  /* 0x000000c9c400720c */ /* 0x000fc80003f26270 */
[----:B------:R-:W-:Y:S02]  /*c990*/  FSEL R110, R110, -INF , !P1 ;  /* 0xff8000006e6e7808 */ /* 0x000fe40004800000 */
[----:B------:R-:W-:Y:S02]  /*c9a0*/  ISETP.GE.AND P1, PT, R130, R201, PT ;  /* 0x000000c98200720c */ /* 0x000fe40003f26270 */
[----:B-----5:R-:W-:Y:S02]  /*c9b0*/  FMNMX3.FTZ R13, R2, R9, R43, !PT ;  /* 0x00000009020d7276 */ /* 0x020fe4000781002b */
[----:B------:R-:W-:Y:S02]  /*c9c0*/  FSEL R111, R111, -INF , !P1 ;  /* 0xff8000006f6f7808 */ /* 0x000fe40004800000 */
[----:B------:R-:W-:Y:S02]  /*c9d0*/  ISETP.GE.AND P1, PT, R23, R201, PT ;  /* 0x000000c91700720c */ /* 0x000fe40003f26270 */
[----:B------:R-:W-:-:S02]  /*c9e0*/  FMNMX3.FTZ R6, R0, R5, R223, !PT ;  /* 0x0000000500067276 */ /* 0x000fc400078100df */
[----:B------:R-:W-:Y:S02]  /*c9f0*/  FSEL R30, R16, -INF , !P1 ;  /* 0xff800000101e7808 */ /* 0x000fe40004800000 */
[----:B------:R-:W-:Y:S02]  /*ca00*/  FMNMX3.FTZ R13, R13, R45, R4, !PT ;  /* 0x0000002d0d0d7276 */ /* 0x000fe40007810004 */
        /* <DEDUP_REMOVED lines=8> */
[----:B----4-:R-:W-:Y:S02]  /*ca90*/  FSEL R107, R107, -INF , !P1 ;  /* 0xff8000006b6b7808 */ /* 0x010fe40004800000 */
[----:B------:R-:W-:-:S02]  /*caa0*/  ISETP.GE.AND P1, PT, R19, R200, PT ;  /* 0x000000c81300720c */ /* 0x000fc40003f26270 */
[----:B------:R-:W-:Y:S02]  /*cab0*/  FMNMX3.FTZ R13, R13, R49, R58, !PT ;  /* 0x000000310d0d7276 */ /* 0x000fe4000781003a */
[----:B------:R-:W-:Y:S02]  /*cac0*/  FMNMX3.FTZ R6, R6, R54, R53, !PT ;  /* 0x0000003606067276 */ /* 0x000fe40007810035 */
[----:B-1----:R-:W-:Y:S02]  /*cad0*/  FSEL R72, R10, -INF , !P1 ;  /* 0xff8000000a487808 */ /* 0x002fe40004800000 */
[----:B------:R-:W-:Y:S02]  /*cae0*/  FMNMX3.FTZ R10, R13, R56, R55, !PT ;  /* 0x000000380d0a7276 */ /* 0x000fe40007810037 */
[----:B------:R-:W-:Y:S02]  /*caf0*/  FMNMX3.FTZ R6, R6, R52, R51, !PT ;  /* 0x0000003406067276 */ /* 0x000fe40007810033 */
[----:B------:R-:W-:-:S02]  /*cb00*/  FMNMX3.FTZ R10, R10, R215, R249, !PT ;  /* 0x000000d70a0a7276 */ /* 0x000fc400078100f9 */
[----:B------:R-:W-:Y:S02]  /*cb10*/  FMNMX3.FTZ R6, R6, R235, R231, !PT ;  /* 0x000000eb06067276 */ /* 0x000fe400078100e7 */
[----:B------:R-:W-:Y:S02]  /*cb20*/  ISETP.GE.AND P1, PT, R15, R201, PT ;  /* 0x000000c90f00720c */ /* 0x000fe40003f26270 */
[----:B------:R-:W-:Y:S02]  /*cb30*/  FMNMX3.FTZ R10, R10, R247, R233, !PT ;  /* 0x000000f70a0a7276 */ /* 0x000fe400078100e9 */
[----:B------:R-:W-:Y:S02]  /*cb40*/  FMNMX3.FTZ R6, R6, R243, R229, !PT ;  /* 0x000000f306067276 */ /* 0x000fe400078100e5 */
[----:B------:R-:W-:Y:S02]  /*cb50*/  FSEL R112, R112, -INF , !P1 ;  /* 0xff80000070707808 */ /* 0x000fe40004800000 */
[----:B------:R-:W-:-:S02]  /*cb60*/  FMNMX3.FTZ R10, R10, R227, R225, !PT ;  /* 0x000000e30a0a7276 */ /* 0x000fc400078100e1 */
[----:B------:R-:W-:Y:S02]  /*cb70*/  ISETP.GE.AND P1, PT, R14, R201, PT ;  /* 0x000000c90e00720c */ /* 0x000fe40003f26270 */
[----:B------:R-:W-:Y:S02]  /*cb80*/  FMNMX3.FTZ R6, R6, R217, R211, !PT ;  /* 0x000000d906067276 */ /* 0x000fe400078100d3 */
[----:B------:R-:W-:Y:S02]  /*cb90*/  FMNMX3.FTZ R16, R10, R219, R221, !PT ;  /* 0x000000db0a107276 */ /* 0x000fe400078100dd */
[----:B------:R-:W-:Y:S02]  /*cba0*/  FSEL R114, R114, -INF , !P1 ;  /* 0xff80000072727808 */ /* 0x000fe40004800000 */
[----:B------:R-:W-:Y:S01]  /*cbb0*/  FMNMX3.FTZ R10, R6, R209, R213, !PT ;  /* 0x000000d1060a7276 */ /* 0x000fe200078100d5 */
[----:B------:R-:W1:Y:S01]  /*cbc0*/  MUFU.TANH R85, R75 ;  /* 0x0000004b00557308 */ /* 0x000e620000002400 */
[----:B------:R-:W-:-:S02]  /*cbd0*/  ISETP.GE.AND P1, PT, R12, R201, PT ;  /* 0x000000c90c00720c */ /* 0x000fc40003f26270 */
[----:B------:R-:W-:Y:S02]  /*cbe0*/  FMNMX3.FTZ R10, R10, R29, R93, !PT ;  /* 0x0000001d0a0a7276 */ /* 0x000fe4000781005d */
[----:B------:R-:W-:Y:S02]  /*cbf0*/  FSEL R115, R73, -INF , !P1 ;  /* 0xff80000049737808 */ /* 0x000fe40004800000 */
[-C--:B------:R-:W-:Y:S02]  /*cc00*/  ISETP.GE.AND P1, PT, R15, R200.reuse, PT ;  /* 0x000000c80f00720c */ /* 0x080fe40003f26270 */
[----:B------:R-:W-:Y:S02]  /*cc10*/  FMNMX3.FTZ R13, R10, R89, R91, !PT ;  /* 0x000000590a0d7276 */ /* 0x000fe4000781005b */
[----:B------:R-:W-:Y:S02]  /*cc20*/  FSEL R79, R79, -INF , !P1 ;  /* 0xff8000004f4f7808 */ /* 0x000fe40004800000 */
[----:B------:R-:W-:-:S02]  /*cc30*/  ISETP.GE.AND P1, PT, R14, R200, PT ;  /* 0x000000c80e00720c */ /* 0x000fc40003f26270 */
[----:B------:R-:W-:Y:S02]  /*cc40*/  FMNMX3.FTZ R13, R13, R80, R81, !PT ;  /* 0x000000500d0d7276 */ /* 0x000fe40007810051 */
[----:B------:R-:W-:Y:S02]  /*cc50*/  FSEL R74, R74, -INF , !P1 ;  /* 0xff8000004a4a7808 */ /* 0x000fe40004800000 */
[----:B------:R-:W-:Y:S02]  /*cc60*/  ISETP.GE.AND P1, PT, R12, R200, PT ;  /* 0x000000c80c00720c */ /* 0x000fe40003f26270 */
[----:B------:R-:W-:Y:S02]  /*cc70*/  FMNMX3.FTZ R13, R13, R77, R76, !PT ;  /* 0x0000004d0d0d7276 */ /* 0x000fe4000781004c */
[----:B-1----:R-:W-:Y:S02]  /*cc80*/  FSEL R85, R85, -INF , !P1 ;  /* 0xff80000055557808 */ /* 0x002fe40004800000 */
[----:B------:R-:W-:-:S04]  /*cc90*/  FMNMX3.FTZ R13, R13, R72, R79, !PT ;  /* 0x000000480d0d7276 */ /* 0x000fc8000781004f */
[----:B------:R-:W-:-:S05]  /*cca0*/  FMNMX3.FTZ R13, R13, R74, R85, !PT ;  /* 0x0000004a0d0d7276 */ /* 0x000fca0007810055 */
[----:B------:R-:W1:Y:S01]  /*ccb0*/  SHFL.BFLY PT, R18, R13, 0x2, 0x1f ;  /* 0x0c401f000d127f89 */ /* 0x000e6200000e0000 */
[----:B------:R-:W-:Y:S01]  /*ccc0*/  FMUL.FTZ R6, R123, UR26 ;  /* 0x0000001a7b067c20 */ /* 0x000fe20008410000 */
[----:B------:R-:W-:-:S05]  /*ccd0*/  FMUL.FTZ R10, R118, UR26 ;  /* 0x0000001a760a7c20 */ /* 0x000fca0008410000 */
[----:B------:R-:W3:Y:S01]  /*cce0*/  MUFU.TANH R6, R6 ;  /* 0x0000000600067308 */ /* 0x000ee20000002400 */
[----:B------:R-:W-:Y:S02]  /*ccf0*/  FMNMX3.FTZ R16, R16, R113, R106, !PT ;  /* 0x0000007110107276 */ /* 0x000fe4000781006a */
[----:B-1----:R-:W-:-:S05]  /*cd00*/  FMNMX.FTZ R18, R13, R18, !PT ;  /* 0x000000120d127209 */ /* 0x002fca0007810000 */
[----:B------:R-:W1:Y:S01]  /*cd10*/  SHFL.BFLY PT, R13, R18, 0x1, 0x1f ;  /* 0x0c201f00120d7f89 */ /* 0x000e6200000e0000 */
[----:B------:R-:W4:Y:S01]  /*cd20*/  MUFU.TANH R10, R10 ;  /* 0x0000000a000a7308 */ /* 0x000f220000002400 */
[----:B------:R-:W-:Y:S02]  /*cd30*/  FMNMX3.FTZ R16, R16, R109, R108, !PT ;  /* 0x0000006d10107276 */ /* 0x000fe4000781006c */
[----:B------:R-:W-:-:S05]  /*cd40*/  FSEL R239, R239, -INF , !P4 ;  /* 0xff800000efef7808 */ /* 0x000fca0006000000 */
[----:B------:R-:W-:Y:S01]  /*cd50*/  MUFU.TANH R204, R119 ;  /* 0x0000007700cc7308 */ /* 0x000fe20000002400 */
[----:B------:R-:W-:Y:S02]  /*cd60*/  ISETP.GE.AND P4, PT, R228, R241, PT ;  /* 0x000000f1e400720c */ /* 0x000fe40003f86270 */
[----:B------:R-:W-:-:S05]  /*cd70*/  FSEL R222, R222, -INF , !P2 ;  /* 0xff800000dede7808 */ /* 0x000fca0005000000 */
[----:B------:R-:W4:Y:S01]  /*cd80*/  MUFU.TANH R119, R103 ;  /* 0x0000006700777308 */ /* 0x000f220000002400 */
[----:B------:R-:W-:Y:S02]  /*cd90*/  ISETP.GE.AND P2, PT, R210, R241, PT ;  /* 0x000000f1d200720c */ /* 0x000fe40003f46270 */
[----:B------:R-:W-:-:S05]  /*cda0*/  FSEL R220, R220, -INF , !P6 ;  /* 0xff800000dcdc7808 */ /* 0x000fca0007000000 */
[----:B------:R-:W4:Y:S01]  /*cdb0*/  MUFU.TANH R201, R86 ;  /* 0x0000005600c97308 */ /* 0x000f220000002400 */
[----:B------:R-:W-:Y:S02]  /*cdc0*/  FMNMX3.FTZ R16, R16, R110, R111, !PT ;  /* 0x0000006e10107276 */ /* 0x000fe4000781006f */
[-C--:B------:R-:W-:Y:S02]  /*cdd0*/  ISETP.GE.AND P1, PT, R218, R241.reuse, PT ;  /* 0x000000f1da00720c */ /* 0x080fe40003f26270 */
[-C--:B------:R-:W-:Y:S02]  /*cde0*/  ISETP.GE.AND P6, PT, R199, R241.reuse, PT ;  /* 0x000000f1c700720c */ /* 0x080fe40003fc6270 */
[----:B------:R-:W-:Y:S02]  /*cdf0*/  FSEL R218, R32, -INF , !P5 ;  /* 0xff80000020da7808 */ /* 0x000fe40006800000 */
[----:B------:R-:W-:Y:S02]  /*ce00*/  FSEL R199, R8, -INF , !P4 ;  /* 0xff80000008c77808 */ /* 0x000fe40006000000 */
[----:B------:R-:W-:-:S02]  /*ce10*/  ISETP.GE.AND P5, PT, R248, R241, PT ;  /* 0x000000f1f800720c */ /* 0x000fc40003fa6270 */
[-C--:B------:R-:W-:Y:S02]  /*ce20*/  ISETP.GE.AND P4, PT, R196, R241.reuse, PT ;  /* 0x000000f1c400720c */ /* 0x080fe40003f86270 */
[----:B---3--:R-:W-:Y:S02]  /*ce30*/  FSEL R196, R6, -INF , !P2 ;  /* 0xff80000006c47808 */ /* 0x008fe40005000000 */
[----:B------:R-:W-:Y:S02]  /*ce40*/  FMNMX3.FTZ R16, R16, R30, R101, !PT ;  /* 0x0000001e10107276 */ /* 0x000fe40007810065 */
[----:B------:R-:W-:Y:S02]  /*ce50*/  FSEL R237, R237, -INF , !P3 ;  /* 0xff800000eded7808 */ /* 0x000fe40005800000 */
[----:B------:R-:W-:Y:S02]  /*ce60*/  FMNMX3.FTZ R6, R68, R226, R251, !PT ;  /* 0x000000e244067276 */ /* 0x000fe400078100fb */
[----:B------:R-:W-:-:S02]  /*ce70*/  ISETP.GE.AND P3, PT, R205, R241, PT ;  /* 0x000000f1cd00720c */ /* 0x000fc40003f66270 */
[----:B------:R-:W-:Y:S02]  /*ce80*/  FSEL R206, R206, -INF , !P5 ;  /* 0xff800000cece7808 */ /* 0x000fe40006800000 */
[----:B------:R-:W-:Y:S02]  /*ce90*/  ISETP.GE.AND P5, PT, R197, R241, PT ;  /* 0x000000f1c500720c */ /* 0x000fe40003fa6270 */
[----:B-1----:R-:W-:Y:S02]  /*cea0*/  FMNMX.FTZ R32, R18, R13, !PT ;  /* 0x0000000d12207209 */ /* 0x002fe40007810000 */
[----:B------:R-:W-:Y:S02]  /*ceb0*/  FMNMX3.FTZ R16, R16, R107, R112, !PT ;  /* 0x0000006b10107276 */ /* 0x000fe40007810070 */
[----:B------:R-:W-:Y:S02]  /*cec0*/  FMNMX3.FTZ R13, R6, R63, R61, !PT ;  /* 0x0000003f060d7276 */ /* 0x000fe4000781003d */
[----:B----4-:R-:W-:-:S02]  /*ced0*/  FSEL R205, R10, -INF , !P3 ;  /* 0xff8000000acd7808 */ /* 0x010fc40005800000 */
[-C--:B------:R-:W-:Y:S02]  /*cee0*/  ISETP.GE.AND P3, PT, R23, R241.reuse, PT ;  /* 0x000000f11700720c */ /* 0x080fe40003f66270 */
[----:B------:R-:W-:Y:S02]  /*cef0*/  FSEL R119, R119, -INF , !P5 ;  /* 0xff80000077777808 */ /* 0x000fe40006800000 */
[----:B------:R-:W-:Y:S02]  /*cf00*/  FMNMX3.FTZ R16, R16, R114, R115, !PT ;  /* 0x0000007210107276 */ /* 0x000fe40007810073 */
[----:B------:R-:W-:Y:S02]  /*cf10*/  ISETP.GE.AND P5, PT, R15, R241, PT ;  /* 0x000000f10f00720c */ /* 0x000fe40003fa6270 */
[----:B------:R-:W-:Y:S02]  /*cf20*/  FMNMX3.FTZ R10, R13, R60, R44, !PT ;  /* 0x0000003c0d0a7276 */ /* 0x000fe4000781002c */
[----:B------:R-:W-:-:S02]  /*cf30*/  FMNMX3.FTZ R15, R3, R232, R230, !PT ;  /* 0x000000e8030f7276 */ /* 0x000fc400078100e6 */
[----:B------:R-:W-:Y:S02]  /*cf40*/  FSEL R201, R201, -INF , !P3 ;  /* 0xff800000c9c97808 */ /* 0x000fe40005800000 */
[----:B------:R-:W-:Y:S01]  /*cf50*/  FSETP.NEU.FTZ.AND P3, PT, R32, -INF , PT ;  /* 0xff8000002000780b */ /* 0x000fe20003f7d000 */
[----:B------:R-:W1:Y:S01]  /*cf60*/  SHFL.BFLY PT, R17, R16, 0x2, 0x1f ;  /* 0x0c401f0010117f89 */ /* 0x000e6200000e0000 */
[----:B------:R-:W-:Y:S02]  /*cf70*/  FMNMX3.FTZ R35, R10, R57, R39, !PT ;  /* 0x000000390a237276 */ /* 0x000fe40007810027 */
[----:B------:R-:W-:Y:S02]  /*cf80*/  FMNMX3.FTZ R15, R15, R242, R238, !PT ;  /* 0x000000f20f0f7276 */ /* 0x000fe400078100ee */
[----:B------:R-:W-:Y:S02]  /*cf90*/  FSEL R13, R32, RZ, P3 ;  /* 0x000000ff200d7208 */ /* 0x000fe40001800000 */
[----:B------:R-:W-:-:S02]  /*cfa0*/  FMNMX3.FTZ R35, R35, R214, R216, !PT ;  /* 0x000000d623237276 */ /* 0x000fc400078100d8 */
[----:B------:R-:W-:Y:S01]  /*cfb0*/  FMNMX3.FTZ R8, R15, R234, R224, !PT ;  /* 0x000000ea0f087276 */ /* 0x000fe200078100e0 */
[----:B------:R-:W-:Y:S01]  /*cfc0*/  FADD.FTZ R0, R0, -R13 ;  /* 0x8000000d00007221 */ /* 0x000fe20000010000 */
[----:B------:R-:W-:Y:S02]  /*cfd0*/  FMNMX3.FTZ R35, R35, R62, R208, !PT ;  /* 0x0000003e23237276 */ /* 0x000fe400078100d0 */
[----:B------:R-:W-:Y:S02]  /*cfe0*/  FMNMX3.FTZ R13, R8, R59, R41, !PT ;  /* 0x0000003b080d7276 */ /* 0x000fe40007810029 */
[----:B------:R-:W-:Y:S02]  /*cff0*/  FMNMX3.FTZ R35, R35, R26, R25, !PT ;  /* 0x0000001a23237276 */ /* 0x000fe40007810019 */
[----:B------:R-:W-:Y:S02]  /*d000*/  FMNMX3.FTZ R13, R13, R65, R64, !PT ;  /* 0x000000410d0d7276 */ /* 0x000fe40007810040 */
[----:B------:R-:W-:-:S02]  /*d010*/  FMNMX3.FTZ R35, R35, R24, R27, !PT ;  /* 0x0000001823237276 */ /* 0x000fc4000781001b */
[----:B------:R-:W-:Y:S01]  /*d020*/  FMNMX3.FTZ R34, R13, R212, R218, !PT ;  /* 0x000000d40d227276 */ /* 0x000fe200078100da */
[----:B------:R-:W3:Y:S01]  /*d030*/  MUFU.TANH R200, R102 ;  /* 0x0000006600c87308 */ /* 0x000ee20000002400 */
[----:B------:R-:W-:Y:S02]  /*d040*/  FMNMX3.FTZ R35, R35, R129, R126, !PT ;  /* 0x0000008123237276 */ /* 0x000fe4000781007e */
[----:B------:R-:W-:Y:S02]  /*d050*/  FMNMX3.FTZ R34, R34, R239, R222, !PT ;  /* 0x000000ef22227276 */ /* 0x000fe400078100de */
[----:B------:R-:W-:-:S03]  /*d060*/  FMNMX3.FTZ R35, R35, R131, R128, !PT ;  /* 0x0000008323237276 */ /* 0x000fc60007810080 */
[----:B------:R-:W4:Y:S01]  /*d070*/  MUFU.TANH R118, R98 ;  /* 0x0000006200767308 */ /* 0x000f220000002400 */
[----:B------:R-:W-:Y:S02]  /*d080*/  FSEL R207, R207, -INF , !P1 ;  /* 0xff800000cfcf7808 */ /* 0x000fe40004800000 */
[----:B-1----:R-:W-:Y:S02]  /*d090*/  FMNMX.FTZ R17, R16, R17, !PT ;  /* 0x0000001110117209 */ /* 0x002fe40007810000 */
[----:B------:R-:W-:-:S03]  /*d0a0*/  FMNMX3.FTZ R34, R34, R237, R220, !PT ;  /* 0x000000ed22227276 */ /* 0x000fc600078100dc */
[----:B------:R-:W1:Y:S01]  /*d0b0*/  MUFU.TANH R103, R99 ;  /* 0x0000006300677308 */ /* 0x000e620000002400 */
[----:B------:R-:W-:Y:S02]  /*d0c0*/  ISETP.GE.AND P1, PT, R198, R241, PT ;  /* 0x000000f1c600720c */ /* 0x000fe40003f26270 */
[----:B------:R-:W-:Y:S01]  /*d0d0*/  FMNMX3.FTZ R35, R35, R100, R125, !PT ;  /* 0x0000006423237276 */ /* 0x000fe2000781007d */
[----:B------:R-:W2:Y:S01]  /*d0e0*/  SHFL.BFLY PT, R16, R17, 0x1, 0x1f ;  /* 0x0c201f0011107f89 */ /* 0x000ea200000e0000 */
[----:B------:R-:W-:-:S03]  /*d0f0*/  FMNMX3.FTZ R34, R34, R207, R206, !PT ;  /* 0x000000cf22227276 */ /* 0x000fc600078100ce */
[----:B------:R-:W1:Y:S01]  /*d100*/  MUFU.TANH R198, R87 ;  /* 0x0000005700c67308 */ /* 0x000e620000002400 */
[----:B------:R-:W-:Y:S01]  /*d110*/  ISETP.GE.AND P2, PT, R130, R241, PT ;  /* 0x000000f18200720c */ /* 0x000fe20003f46270 */
[----:B------:R-:W-:Y:S01]  /*d120*/  FMUL.FTZ R66, R66, UR26 ;  /* 0x0000001a42427c20 */ /* 0x000fe20008410000 */
[----:B------:R-:W-:Y:S01]  /*d130*/  FMUL.FTZ R67, R67, UR26 ;  /* 0x0000001a43437c20 */ /* 0x000fe20008410000 */
[----:B------:R-:W-:Y:S02]  /*d140*/  FMNMX3.FTZ R35, R35, R121, R120, !PT ;  /* 0x0000007923237276 */ /* 0x000fe40007810078 */
[----:B------:R-:W-:Y:S02]  /*d150*/  FSEL R204, R204, -INF , !P6 ;  /* 0xff800000cccc7808 */ /* 0x000fe40007000000 */
[----:B------:R-:W2:Y:S01]  /*d160*/  MUFU.TANH R197, R82 ;  /* 0x0000005200c57308 */ /* 0x000ea20000002400 */
[----:B------:R-:W-:Y:S02]  /*d170*/  FMNMX3.FTZ R34, R34, R199, R196, !PT ;  /* 0x000000c722227276 */ /* 0x000fe400078100c4 */
[----:B------:R-:W-:-:S05]  /*d180*/  MOV R248, R122 ;  /* 0x0000007a00f87202 */ /* 0x000fca0000000f00 */
[----:B------:R-:W2:Y:S01]  /*d190*/  MUFU.TANH R130, R83 ;  /* 0x0000005300827308 */ /* 0x000ea20000002400 */
[----:B------:R-:W-:Y:S02]  /*d1a0*/  FMNMX3.FTZ R35, R35, R127, R124, !PT ;  /* 0x0000007f23237276 */ /* 0x000fe4000781007c */
[----:B---3--:R-:W-:Y:S02]  /*d1b0*/  FSEL R200, R200, -INF , !P1 ;  /* 0xff800000c8c87808 */ /* 0x008fe40004800000 */
[----:B------:R-:W-:-:S03]  /*d1c0*/  FMNMX3.FTZ R34, R34, R205, R204, !PT ;  /* 0x000000cd22227276 */ /* 0x000fc600078100cc */
[----:B------:R3:W3:Y:S01]  /*d1d0*/  MUFU.TANH R123, R66 ;  /* 0x00000042007b7308 */ /* 0x0006e20000002400 */
[----:B------:R-:W-:-:S07]  /*d1e0*/  FMNMX3.FTZ R35, R35, R28, R97, !PT ;  /* 0x0000001c23237276 */ /* 0x000fce0007810061 */
[----:B------:R-:W3:Y:S01]  /*d1f0*/  MUFU.TANH R122, R67 ;  /* 0x00000043007a7308 */ /* 0x000ee20000002400 */
[-C--:B------:R-:W-:Y:S02]  /*d200*/  ISETP.GE.AND P6, PT, R22, R241.reuse, PT ;  /* 0x000000f11600720c */ /* 0x080fe40003fc6270 */
[----:B----4-:R-:W-:Y:S02]  /*d210*/  FSEL R118, R118, -INF , !P4 ;  /* 0xff80000076767808 */ /* 0x010fe40006000000 */
[----:B-1----:R-:W-:Y:S02]  /*d220*/  FSEL R103, R103, -INF , !P2 ;  /* 0xff80000067677808 */ /* 0x002fe40005000000 */
[----:B------:R-:W-:Y:S02]  /*d230*/  FMNMX3.FTZ R34, R34, R200, R119, !PT ;  /* 0x000000c822227276 */ /* 0x000fe40007810077 */
[----:B------:R-:W-:Y:S02]  /*d240*/  FMNMX3.FTZ R35, R35, R96, R31, !PT ;  /* 0x0000006023237276 */ /* 0x000fe4000781001f */
[----:B------:R-:W-:-:S02]  /*d250*/  ISETP.GE.AND P1, PT, R19, R241, PT ;  /* 0x000000f11300720c */ /* 0x000fc40003f26270 */
[----:B------:R-:W-:Y:S02]  /*d260*/  FSEL R198, R198, -INF , !P6 ;  /* 0xff800000c6c67808 */ /* 0x000fe40007000000 */
[----:B------:R-:W-:Y:S02]  /*d270*/  FMNMX3.FTZ R34, R34, R118, R103, !PT ;  /* 0x0000007622227276 */ /* 0x000fe40007810067 */
[----:B------:R-:W-:Y:S02]  /*d280*/  FMNMX3.FTZ R35, R35, R117, R116, !PT ;  /* 0x0000007523237276 */ /* 0x000fe40007810074 */
[-C--:B------:R-:W-:Y:S02]  /*d290*/  ISETP.GE.AND P4, PT, R14, R241.reuse, PT ;  /* 0x000000f10e00720c */ /* 0x080fe40003f86270 */
[----:B------:R-:W-:Y:S02]  /*d2a0*/  ISETP.GE.AND P2, PT, R12, R241, PT ;  /* 0x000000f10c00720c */ /* 0x000fe40003f46270 */
[----:B--2---:R-:W-:-:S02]  /*d2b0*/  FSEL R197, R197, -INF , !P1 ;  /* 0xff800000c5c57808 */ /* 0x004fc40004800000 */
[----:B------:R-:W-:Y:S02]  /*d2c0*/  FSEL R130, R130, -INF , !P5 ;  /* 0xff80000082827808 */ /* 0x000fe40006800000 */
[----:B------:R-:W-:Y:S01]  /*d2d0*/  FMNMX3.FTZ R34, R34, R201, R198, !PT ;  /* 0x000000c922227276 */ /* 0x000fe200078100c6 */
[----:B---3--:R-:W1:Y:S01]  /*d2e0*/  SHFL.BFLY PT, R66, R35, 0x2, 0x1f ;  /* 0x0c401f0023427f89 */ /* 0x008e6200000e0000 */
[----:B------:R-:W-:Y:S02]  /*d2f0*/  FSEL R123, R123, -INF , !P4 ;  /* 0xff8000007b7b7808 */ /* 0x000fe40006000000 */
[----:B------:R-:W-:Y:S02]  /*d300*/  FSEL R122, R122, -INF , !P2 ;  /* 0xff8000007a7a7808 */ /* 0x000fe40005000000 */
[----:B------:R-:W-:Y:S02]  /*d310*/  FMNMX3.FTZ R34, R34, R197, R130, !PT ;  /* 0x000000c522227276 */ /* 0x000fe40007810082 */
[----:B------:R-:W-:-:S02]  /*d320*/  FMNMX.FTZ R33, R17, R16, !PT ;  /* 0x0000001011217209 */ /* 0x000fc40007810000 */
[----:B------:R-:W-:Y:S02]  /*d330*/  FMNMX3.FTZ R34, R34, R123, R122, !PT ;  /* 0x0000007b22227276 */ /* 0x000fe4000781007a */
[C---:B------:R-:W-:Y:S02]  /*d340*/  FSETP.NEU.FTZ.AND P6, PT, R33.reuse, -INF , PT ;  /* 0xff8000002100780b */ /* 0x040fe40003fdd000 */
[----:B------:R-:W-:Y:S01]  /*d350*/  LEA R38, R38, UR5, 0x1 ;  /* 0x0000000526267c11 */ /* 0x000fe2000f8e08ff */
[----:B------:R-:W2:Y:S01]  /*d360*/  SHFL.BFLY PT, R67, R34, 0x2, 0x1f ;  /* 0x0c401f0022437f89 */ /* 0x000ea200000e0000 */
[C---:B------:R-:W-:Y:S01]  /*d370*/  FSEL R17, R33.reuse, RZ, P6 ;  /* 0x000000ff21117208 */ /* 0x040fe20003000000 */
[----:B------:R-:W-:Y:S01]  /*d380*/  FMUL.FTZ R98, R33, UR12 ;  /* 0x0000000c21627c20 */ /* 0x000fe20008410000 */
[----:B------:R-:W-:Y:S01]  /*d390*/  IADD3 R20, PT, PT, R38, 0x8000, RZ ;  /* 0x0000800026147810 */ /* 0x000fe20007ffe0ff */
[----:B------:R-:W-:Y:S01]  /*d3a0*/  FMUL.FTZ R86, R32, UR12 ;  /* 0x0000000c20567c20 */ /* 0x000fe20008410000 */
[----:B------:R-:W-:Y:S01]  /*d3b0*/  IADD3 R36, PT, PT, R38, 0x8040, RZ ;  /* 0x0000804026247810 */ /* 0x000fe20007ffe0ff */
[----:B------:R-:W-:Y:S01]  /*d3c0*/  FADD.FTZ R6, R2, -R17 ;  /* 0x8000001102067221 */ /* 0x000fe20000010000 */
[----:B------:R-:W-:Y:S01]  /*d3d0*/  @P0 IADD3 R36, PT, PT, R20, -0x40, RZ ;  /* 0xffffffc014240810 */ /* 0x000fe20007ffe0ff */
[----:B------:R-:W-:Y:S01]  /*d3e0*/  FMUL.FTZ R102, R0, UR12 ;  /* 0x0000000c00667c20 */ /* 0x000fe20008410000 */
[----:B------:R-:W-:Y:S01]  /*d3f0*/  FSEL R98, R98, RZ, P6 ;  /* 0x000000ff62627208 */ /* 0x000fe20003000000 */
[----:B------:R-:W-:Y:S01]  /*d400*/  FMUL.FTZ R6, R6, UR12 ;  /* 0x0000000c06067c20 */ /* 0x000fe20008410000 */
[----:B------:R-:W-:Y:S01]  /*d410*/  FSEL R86, R86, RZ, P3 ;  /* 0x000000ff56567208 */ /* 0x000fe20001800000 */
[----:B------:R-:W-:Y:S01]  /*d420*/  LDSM.16.MT88.4 R16, [R38+0x8000] ;  /* 0x008000002610783b */ /* 0x000fe20000004200 */
[----:B------:R-:W-:-:S02]  /*d430*/  IADD3 R2, PT, PT, R245, R38, RZ ;  /* 0x00000026f5027210 */ /* 0x000fc40007ffe0ff */
[----:B------:R-:W-:Y:S01]  /*d440*/  IADD3 R0, PT, PT, R245, R36, RZ ;  /* 0x00000024f5007210 */ /* 0x000fe20007ffe0ff */
[--C-:B------:R-:W-:Y:S01]  /*d450*/  FFMA.FTZ R83, R43, UR12, -R98.reuse ;  /* 0x0000000c2b537c23 */ /* 0x100fe20008010862 */
[----:B------:R-:W-:Y:S01]  /*d460*/  FFMA.FTZ R82, R45, UR12, -R98 ;  /* 0x0000000c2d527c23 */ /* 0x000fe20008010862 */
[----:B------:R-:W-:Y:S01]  /*d470*/  FFMA.FTZ R78, R223, UR12, -R86 ;  /* 0x0000000cdf4e7c23 */ /* 0x000fe20008010856 */
[--C-:B------:R-:W-:Y:S01]  /*d480*/  FFMA.FTZ R210, R9, UR12, -R98.reuse ;  /* 0x0000000c09d27c23 */ /* 0x100fe20008010862 */
[----:B------:R-:W-:Y:S01]  /*d490*/  FFMA.FTZ R45, R4, UR12, -R98 ;  /* 0x0000000c042d7c23 */ /* 0x000fe20008010862 */
[--C-:B------:R-:W-:Y:S01]  /*d4a0*/  FFMA.FTZ R99, R5, UR12, -R86.reuse ;  /* 0x0000000c05637c23 */ /* 0x100fe20008010856 */
[--C-:B------:R-:W-:Y:S01]  /*d4b0*/  FFMA.FTZ R48, R7, UR12, -R86.reuse ;  /* 0x0000000c07307c23 */ /* 0x100fe20008010856 */
[----:B------:R-:W-:Y:S01]  /*d4c0*/  FFMA.FTZ R43, R11, UR12, -R86 ;  /* 0x0000000c0b2b7c23 */ /* 0x000fe20008010856 */
[----:B------:R3:W4:Y:S01]  /*d4d0*/  MUFU.EX2 R223, R6 ;  /* 0x0000000600df7308 */ /* 0x0007220000000800 */
[----:B------:R-:W-:Y:S01]  /*d4e0*/  LDSM.16.MT88.4 R12, [R2+0x8000] ;  /* 0x00800000020c783b */ /* 0x000fe20000004200 */
[----:B-1----:R-:W-:-:S03]  /*d4f0*/  FMNMX.FTZ R35, R35, R66, !PT ;  /* 0x0000004223237209 */ /* 0x002fc60007810000 */
[----:B------:R-:W-:Y:S04]  /*d500*/  LDSM.16.MT88.4 R8, [R36] ;  /* 0x000000002408783b */ /* 0x000fe80000004200 */
[----:B------:R-:W1:Y:S04]  /*d510*/  SHFL.BFLY PT, R66, R35, 0x1, 0x1f ;  /* 0x0c201f0023427f89 */ /* 0x000e6800000e0000 */
[----:B---3--:R-:W-:Y:S01]  /*d520*/  LDSM.16.MT88.4 R4, [R0] ;  /* 0x000000000004783b */ /* 0x008fe20000004200 */
[----:B--2---:R-:W-:-:S05]  /*d530*/  FMNMX.FTZ R34, R34, R67, !PT ;  /* 0x0000004322227209 */ /* 0x004fca0007810000 */
[----:B------:R-:W2:Y:S01]  /*d540*/  SHFL.BFLY PT, R67, R34, 0x1, 0x1f ;  /* 0x0c201f0022437f89 */ /* 0x000ea200000e0000 */
[----:B------:R-:W-:Y:S04]  /*d550*/  MUFU.EX2 R210, R210 ;  /* 0x000000d200d27308 */ /* 0x000fe80000000800 */
[----:B------:R-:W3:Y:S04]  /*d560*/  MUFU.EX2 R83, R83 ;  /* 0x0000005300537308 */ /* 0x000ee80000000800 */
[----:B------:R-:W-:Y:S04]  /*d570*/  MUFU.EX2 R82, R82 ;  /* 0x0000005200527308 */ /* 0x000fe80000000800 */
[----:B------:R-:W-:Y:S04]  /*d580*/  MUFU.EX2 R45, R45 ;  /* 0x0000002d002d7308 */ /* 0x000fe80000000800 */
[----:B------:R-:W-:Y:S04]  /*d590*/  MUFU.EX2 R99, R99 ;  /* 0x0000006300637308 */ /* 0x000fe80000000800 */
[----:B------:R-:W2:Y:S04]  /*d5a0*/  MUFU.EX2 R78, R78 ;  /* 0x0000004e004e7308 */ /* 0x000ea80000000800 */
[----:B------:R-:W-:Y:S04]  /*d5b0*/  MUFU.EX2 R48, R48 ;  /* 0x0000003000307308 */ /* 0x000fe80000000800 */
[----:B------:R-:W2:Y:S04]  /*d5c0*/  MUFU.EX2 R43, R43 ;  /* 0x0000002b002b7308 */ /* 0x000ea80000000800 */
[----:B------:R-:W2:Y:S01]  /*d5d0*/  MUFU.EX2 R102, R102 ;  /* 0x0000006600667308 */ /* 0x000ea20000000800 */
[----:B-1----:R-:W-:Y:S01]  /*d5e0*/  FMNMX.FTZ R35, R35, R66, !PT ;  /* 0x0000004223237209 */ /* 0x002fe20007810000 */
[-C--:B----4-:R-:W-:Y:S01]  /*d5f0*/  FMUL.FTZ R192, R192, R223.reuse ;  /* 0x000000dfc0c07220 */ /* 0x090fe20000410000 */
[----:B---3--:R-:W-:Y:S01]  /*d600*/  F2FP.F16.F32.PACK_AB R20, R83, R210 ;  /* 0x000000d25314723e */ /* 0x008fe200000000ff */
[----:B------:R-:W-:Y:S01]  /*d610*/  FMUL.FTZ R193, R193, R223 ;  /* 0x000000dfc1c17220 */ /* 0x000fe20000410000 */
[----:B--2---:R-:W-:Y:S01]  /*d620*/  F2FP.F16.F32.PACK_AB R21, R78, R99 ;  /* 0x000000634e15723e */ /* 0x004fe200000000ff */
[-C--:B------:R-:W-:Y:S01]  /*d630*/  FMUL.FTZ R184, R184, R223.reuse ;  /* 0x000000dfb8b87220 */ /* 0x080fe20000410000 */
[----:B------:R-:W-:Y:S01]  /*d640*/  F2FP.F16.F32.PACK_AB R22, R45, R82 ;  /* 0x000000522d16723e */ /* 0x000fe200000000ff */
[-C--:B------:R-:W-:Y:S01]  /*d650*/  FMUL.FTZ R185, R185, R223.reuse ;  /* 0x000000dfb9b97220 */ /* 0x080fe20000410000 */
[-C--:B------:R-:W-:Y:S01]  /*d660*/  FMUL.FTZ R172, R172, R223.reuse ;  /* 0x000000dfacac7220 */ /* 0x080fe20000410000 */
[----:B------:R-:W-:Y:S01]  /*d670*/  F2FP.F16.F32.PACK_AB R23, R43, R48 ;  /* 0x000000302b17723e */ /* 0x000fe200000000ff */
        /* <DEDUP_REMOVED lines=27> */
[C---:B------:R-:W-:Y:S01]  /*d830*/  FMUL.FTZ R228, R35.reuse, UR12 ;  /* 0x0000000c23e47c20 */ /* 0x040fe20008410000 */
[----:B------:R-:W-:-:S02]  /*d840*/  FSETP.NEU.FTZ.AND P1, PT, R35, -INF , PT ;  /* 0xff8000002300780b */ /* 0x000fc40003f3d000 */
[----:B------:R-:W-:Y:S01]  /*d850*/  FMNMX.FTZ R34, R34, R67, !PT ;  /* 0x0000004322227209 */ /* 0x000fe20007810000 */
[----:B------:R-:W-:Y:S01]  /*d860*/  HMMA.16816.F32 R192, R20, R16, R192 ;  /* 0x0000001014c0723c */ /* 0x000fe200000018c0 */
[----:B------:R-:W-:-:S07]  /*d870*/  FSEL R228, R228, RZ, P1 ;  /* 0x000000ffe4e47208 */ /* 0x000fce0000800000 */
[----:B------:R-:W-:Y:S01]  /*d880*/  HMMA.16816.F32 R184, R20, R18, R184 ;  /* 0x0000001214b8723c */ /* 0x000fe200000018b8 */
[----:B------:R-:W-:Y:S01]  /*d890*/  FFMA.FTZ R245, R226, UR12, -R228 ;  /* 0x0000000ce2f57c23 */ /* 0x000fe200080108e4 */
[----:B------:R-:W-:-:S06]  /*d8a0*/  FMUL.FTZ R226, R34, UR12 ;  /* 0x0000000c22e27c20 */ /* 0x000fcc0008410000 */
[C---:B------:R-:W-:Y:S08]  /*d8b0*/  HMMA.16816.F32 R172, R20.reuse, R12, R172 ;  /* 0x0000000c14ac723c */ /* 0x040ff000000018ac */
[C---:B------:R-:W-:Y:S08]  /*d8c0*/  HMMA.16816.F32 R168, R20.reuse, R14, R168 ;  /* 0x0000000e14a8723c */ /* 0x040ff000000018a8 */
[C---:B------:R-:W-:Y:S08]  /*d8d0*/  HMMA.16816.F32 R156, R20.reuse, R8, R156 ;  /* 0x00000008149c723c */ /* 0x040ff0000000189c */
[C---:B------:R-:W-:Y:S08]  /*d8e0*/  HMMA.16816.F32 R152, R20.reuse, R10, R152 ;  /* 0x0000000a1498723c */ /* 0x040ff00000001898 */
[C---:B------:R-:W-:Y:S08]  /*d8f0*/  HMMA.16816.F32 R140, R20.reuse, R4, R140 ;  /* 0x00000004148c723c */ /* 0x040ff0000000188c */
[----:B------:R-:W-:Y:S01]  /*d900*/  HMMA.16816.F32 R136, R20, R6, R136 ;  /* 0x000000061488723c */ /* 0x000fe20000001888 */
[----:B------:R-:W-:-:S02]  /*d910*/  FSEL R21, R35, RZ, P1 ;  /* 0x000000ff23157208 */ /* 0x000fc40000800000 */
[----:B------:R-:W-:-:S04]  /*d920*/  FSETP.NEU.FTZ.AND P1, PT, R34, -INF , PT ;  /* 0xff8000002200780b */ /* 0x000fc80003f3d000 */
[----:B------:R-:W-:Y:S02]  /*d930*/  FSEL R22, R34, RZ, P1 ;  /* 0x000000ff22167208 */ /* 0x000fe40000800000 */
[----:B------:R-:W-:-:S03]  /*d940*/  FSEL R226, R226, RZ, P1 ;  /* 0x000000ffe2e27208 */ /* 0x000fc60000800000 */
[----:B------:R-:W-:Y:S01]  /*d950*/  FADD.FTZ R3, R3, -R22 ;  /* 0x8000001603037221 */ /* 0x000fe20000010000 */
[----:B------:R-:W-:Y:S01]  /*d960*/  FADD.FTZ R20, R68, -R21 ;  /* 0x8000001544147221 */ /* 0x000fe20000010000 */
[----:B------:R-:W-:Y:S02]  /*d970*/  FFMA.FTZ R21, R232, UR12, -R226 ;  /* 0x0000000ce8157c23 */ /* 0x000fe400080108e2 */
[----:B------:R-:W-:Y:S01]  /*d980*/  FMUL.FTZ R3, R3, UR12 ;  /* 0x0000000c03037c20 */ /* 0x000fe20008410000 */
[----:B------:R-:W-:Y:S01]  /*d990*/  FFMA.FTZ R92, R251, UR12, -R228 ;  /* 0x0000000cfb5c7c23 */ /* 0x000fe200080108e4 */
[----:B------:R-:W-:Y:S02]  /*d9a0*/  FFMA.FTZ R95, R230, UR12, -R226 ;  /* 0x0000000ce65f7c23 */ /* 0x000fe400080108e2 */
[----:B------:R-:W-:Y:S04]  /*d9b0*/  MUFU.EX2 R230, R21 ;  /* 0x0000001500e67308 */ /* 0x000fe80000000800 */
[----:B------:R-:W1:Y:S01]  /*d9c0*/  MUFU.EX2 R251, R3 ;  /* 0x0000000300fb7308 */ /* 0x000e620000000800 */
[--C-:B------:R-:W-:Y:S01]  /*d9d0*/  FFMA.FTZ R90, R63, UR12, -R228.reuse ;  /* 0x0000000c3f5a7c23 */ /* 0x100fe200080108e4 */
[----:B------:R-:W-:Y:S01]  /*d9e0*/  FFMA.FTZ R63, R61, UR12, -R228 ;  /* 0x0000000c3d3f7c23 */ /* 0x000fe200080108e4 */
[----:B------:R-:W-:Y:S01]  /*d9f0*/  FFMA.FTZ R61, R238, UR12, -R226 ;  /* 0x0000000cee3d7c23 */ /* 0x000fe200080108e2 */
[----:B-1----:R-:W-:-:S02]  /*da00*/  FFMA.FTZ R238, R250, R251, R230 ;  /* 0x000000fbfaee7223 */ /* 0x002fc400000100e6 */
[----:B------:R-:W2:Y:S01]  /*da10*/  LDL.LU R250, [R1+0x8] ;  /* 0x0000080001fa7983 */ /* 0x000ea20000300800 */
[----:B------:R-:W-:Y:S01]  /*da20*/  FMUL.FTZ R232, R20, UR12 ;  /* 0x0000000c14e87c20 */ /* 0x000fe20008410000 */
[----:B------:R-:W-:Y:S01]  /*da30*/  FFMA.FTZ R94, R242, UR12, -R226 ;  /* 0x0000000cf25e7c23 */ /* 0x000fe200080108e2 */
[----:B------:R-:W-:Y:S04]  /*da40*/  MUFU.EX2 R245, R245 ;  /* 0x000000f500f57308 */ /* 0x000fe80000000800 */
[----:B------:R-:W1:Y:S04]  /*da50*/  MUFU.EX2 R92, R92 ;  /* 0x0000005c005c7308 */ /* 0x000e680000000800 */
[----:B------:R-:W-:Y:S04]  /*da60*/  MUFU.EX2 R90, R90 ;  /* 0x0000005a005a7308 */ /* 0x000fe80000000800 */
[----:B------:R-:W-:Y:S04]  /*da70*/  MUFU.EX2 R63, R63 ;  /* 0x0000003f003f7308 */ /* 0x000fe80000000800 */
[----:B------:R-:W3:Y:S04]  /*da80*/  MUFU.EX2 R95, R95 ;  /* 0x0000005f005f7308 */ /* 0x000ee80000000800 */
[----:B------:R-:W4:Y:S04]  /*da90*/  MUFU.EX2 R232, R232 ;  /* 0x000000e800e87308 */ /* 0x000f280000000800 */
[----:B------:R-:W-:Y:S04]  /*daa0*/  MUFU.EX2 R94, R94 ;  /* 0x0000005e005e7308 */ /* 0x000fe80000000800 */
[----:B------:R-:W4:Y:S01]  /*dab0*/  MUFU.EX2 R61, R61 ;  /* 0x0000003d003d7308 */ /* 0x000f220000000800 */
[----:B-1----:R-:W-:Y:S01]  /*dac0*/  F2FP.F16.F32.PACK_AB R20, R92, R245 ;  /* 0x000000f55c14723e */ /* 0x002fe200000000ff */
[-C--:B------:R-:W-:Y:S01]  /*dad0*/  FMUL.FTZ R162, R162, R251.reuse ;  /* 0x000000fba2a27220 */ /* 0x080fe20000410000 */
[----:B---3--:R-:W-:Y:S01]  /*dae0*/  F2FP.F16.F32.PACK_AB R21, R95, R230 ;  /* 0x000000e65f15723e */ /* 0x008fe200000000ff */
[-C--:B------:R-:W-:Y:S01]  /*daf0*/  FMUL.FTZ R163, R163, R251.reuse ;  /* 0x000000fba3a37220 */ /* 0x080fe20000410000 */
[----:B------:R-:W-:Y:S01]  /*db00*/  F2FP.F16.F32.PACK_AB R22, R63, R90 ;  /* 0x0000005a3f16723e */ /* 0x000fe200000000ff */
[-C--:B----4-:R-:W-:Y:S01]  /*db10*/  FMUL.FTZ R160, R160, R232.reuse ;  /* 0x000000e8a0a07220 */ /* 0x090fe20000410000 */
[-C--:B------:R-:W-:Y:S01]  /*db20*/  FMUL.FTZ R161, R161, R232.reuse ;  /* 0x000000e8a1a17220 */ /* 0x080fe20000410000 */
[----:B------:R-:W-:Y:S01]  /*db30*/  FMUL.FTZ R188, R188, R232 ;  /* 0x000000e8bcbc7220 */ /* 0x000fe20000410000 */
        /* <DEDUP_REMOVED lines=28> */
[C---:B------:R-:W-:Y:S01]  /*dd00*/  HMMA.16816.F32 R160, R20.reuse, R8, R160 ;  /* 0x0000000814a0723c */ /* 0x040fe200000018a0 */
[----:B------:R-:W-:Y:S01]  /*dd10*/  FFMA.FTZ R9, R46, UR12, -R98 ;  /* 0x0000000c2e097c23 */ /* 0x000fe20008010862 */
[----:B------:R-:W-:Y:S01]  /*dd20*/  FFMA.FTZ R8, R50, UR12, -R86 ;  /* 0x0000000c32087c23 */ /* 0x000fe20008010856 */
[----:B------:R-:W-:Y:S01]  /*dd30*/  FFMA.FTZ R3, R40, UR12, -R98 ;  /* 0x0000000c28037c23 */ /* 0x000fe20008010862 */
[----:B------:R-:W-:Y:S01]  /*dd40*/  FFMA.FTZ R50, R47, UR12, -R86 ;  /* 0x0000000c2f327c23 */ /* 0x000fe20008010856 */
[----:B------:R-:W-:Y:S03]  /*dd50*/  MUFU.EX2 R40, R9 ;  /* 0x0000000900287308 */ /* 0x000fe60000000800 */
[C---:B------:R-:W-:Y:S01]  /*dd60*/  HMMA.16816.F32 R188, R20.reuse, R16, R188 ;  /* 0x0000001014bc723c */ /* 0x040fe200000018bc */
[----:B------:R1:W-:Y:S07]  /*dd70*/  MUFU.EX2 R47, R8 ;  /* 0x00000008002f7308 */ /* 0x0003ee0000000800 */
[C---:B------:R-:W-:Y:S01]  /*dd80*/  HMMA.16816.F32 R180, R20.reuse, R18, R180 ;  /* 0x0000001214b4723c */ /* 0x040fe200000018b4 */
[----:B------:R-:W3:Y:S07]  /*dd90*/  LDSM.16.MT88.4 R16, [R38+0x8800] ;  /* 0x008800002610783b */ /* 0x000eee0000004200 */
[C---:B------:R-:W-:Y:S08]  /*dda0*/  HMMA.16816.F32 R176, R20.reuse, R12, R176 ;  /* 0x0000000c14b0723c */ /* 0x040ff000000018b0 */
[C---:B------:R-:W-:Y:S01]  /*ddb0*/  HMMA.16816.F32 R164, R20.reuse, R14, R164 ;  /* 0x0000000e14a4723c */ /* 0x040fe200000018a4 */
[----:B------:R-:W4:Y:S07]  /*ddc0*/  LDSM.16.MT88.4 R12, [R2+0x8800] ;  /* 0x00880000020c783b */ /* 0x000f2e0000004200 */
[C---:B------:R-:W-:Y:S01]  /*ddd0*/  HMMA.16816.F32 R148, R20.reuse, R10, R148 ;  /* 0x0000000a1494723c */ /* 0x040fe20000001894 */
[----:B-1----:R-:W1:Y:S07]  /*dde0*/  LDSM.16.MT88.4 R8, [R36+0x800] ;  /* 0x000800002408783b */ /* 0x002e6e0000004200 */
[C---:B------:R-:W-:Y:S08]  /*ddf0*/  HMMA.16816.F32 R144, R20.reuse, R4, R144 ;  /* 0x000000041490723c */ /* 0x040ff00000001890 */
[----:B------:R-:W-:Y:S01]  /*de00*/  HMMA.16816.F32 R132, R20, R6, R132 ;  /* 0x000000061484723c */ /* 0x000fe20000001884 */
[----:B------:R-:W1:Y:S01]  /*de10*/  LDSM.16.MT88.4 R4, [R0+0x800] ;  /* 0x000800000004783b */ /* 0x000e620000004200 */
[----:B------:R-:W-:Y:S01]  /*de20*/  FFMA.FTZ R75, R84, UR12, -R98 ;  /* 0x0000000c544b7c23 */ /* 0x000fe20008010862 */
[--C-:B------:R-:W-:Y:S01]  /*de30*/  FFMA.FTZ R42, R42, UR12, -R86.reuse ;  /* 0x0000000c2a2a7c23 */ /* 0x100fe20008010856 */
[----:B------:R-:W-:Y:S01]  /*de40*/  FFMA.FTZ R37, R37, UR12, -R86 ;  /* 0x0000000c25257c23 */ /* 0x000fe20008010856 */
[----:B------:R-:W-:Y:S01]  /*de50*/  FFMA.FTZ R236, R236, UR12, -R98 ;  /* 0x0000000cecec7c23 */ /* 0x000fe20008010862 */
[--C-:B------:R-:W-:Y:S01]  /*de60*/  FFMA.FTZ R44, R44, UR12, -R228.reuse ;  /* 0x0000000c2c2c7c23 */ /* 0x100fe200080108e4 */
[--C-:B------:R-:W-:Y:S01]  /*de70*/  FFMA.FTZ R84, R60, UR12, -R228.reuse ;  /* 0x0000000c3c547c23 */ /* 0x100fe200080108e4 */
[----:B------:R-:W-:Y:S01]  /*de80*/  MUFU.EX2 R75, R75 ;  /* 0x0000004b004b7308 */ /* 0x000fe20000000800 */
[--C-:B------:R-:W-:Y:S01]  /*de90*/  FFMA.FTZ R60, R57, UR12, -R228.reuse ;  /* 0x0000000c393c7c23 */ /* 0x100fe200080108e4 */
[----:B------:R-:W-:-:S02]  /*dea0*/  FFMA.FTZ R39, R39, UR12, -R228 ;  /* 0x0000000c27277c23 */ /* 0x000fc400080108e4 */
[----:B------:R-:W3:Y:S01]  /*deb0*/  MUFU.EX2 R46, R236 ;  /* 0x000000ec002e7308 */ /* 0x000ee20000000800 */
[----:B------:R-:W-:-:S03]  /*dec0*/  FFMA.FTZ R88, R234, UR12, -R226 ;  /* 0x0000000cea587c23 */ /* 0x000fc600080108e2 */
[----:B------:R-:W-:Y:S04]  /*ded0*/  MUFU.EX2 R3, R3 ;  /* 0x0000000300037308 */ /* 0x000fe80000000800 */
[----:B------:R-:W4:Y:S04]  /*dee0*/  MUFU.EX2 R50, R50 ;  /* 0x0000003200327308 */ /* 0x000f280000000800 */
[----:B------:R-:W-:Y:S04]  /*def0*/  MUFU.EX2 R42, R42 ;  /* 0x0000002a002a7308 */ /* 0x000fe80000000800 */
[----:B------:R-:W1:Y:S01]  /*df00*/  MUFU.EX2 R37, R37 ;  /* 0x0000002500257308 */ /* 0x000e620000000800 */
[----:B------:R-:W-:-:S03]  /*df10*/  FFMA.FTZ R224, R224, UR12, -R226 ;  /* 0x0000000ce0e07c23 */ /* 0x000fc600080108e2 */
[----:B------:R3:W-:Y:S01]  /*df20*/  MUFU.EX2 R57, R44 ;  /* 0x0000002c00397308 */ /* 0x0007e20000000800 */
[----:B------:R-:W-:-:S03]  /*df30*/  FFMA.FTZ R66, R59, UR12, -R226 ;  /* 0x0000000c3b427c23 */ /* 0x000fc600080108e2 */
[----:B------:R-:W1:Y:S04]  /*df40*/  MUFU.EX2 R84, R84 ;  /* 0x0000005400547308 */ /* 0x000e680000000800 */
[----:B------:R-:W-:Y:S01]  /*df50*/  MUFU.EX2 R60, R60 ;  /* 0x0000003c003c7308 */ /* 0x000fe20000000800 */
[----:B---3--:R-:W-:-:S03]  /*df60*/  FFMA.FTZ R44, R41, UR12, -R226 ;  /* 0x0000000c292c7c23 */ /* 0x008fc600080108e2 */
[----:B------:R-:W-:Y:S04]  /*df70*/  MUFU.EX2 R39, R39 ;  /* 0x0000002700277308 */ /* 0x000fe80000000800 */
[----:B------:R-:W-:Y:S04]  /*df80*/  MUFU.EX2 R88, R88 ;  /* 0x0000005800587308 */ /* 0x000fe80000000800 */
[----:B------:R-:W3:Y:S04]  /*df90*/  MUFU.EX2 R59, R224 ;  /* 0x000000e0003b7308 */ /* 0x000ee80000000800 */
[----:B------:R-:W-:Y:S04]  /*dfa0*/  MUFU.EX2 R41, R66 ;  /* 0x0000004200297308 */ /* 0x000fe80000000800 */
[----:B------:R-:W3:Y:S01]  /*dfb0*/  MUFU.EX2 R44, R44 ;  /* 0x0000002c002c7308 */ /* 0x000ee20000000800 */
[----:B------:R-:W-:-:S02]  /*dfc0*/  F2FP.F16.F32.PACK_AB R20, R46, R75 ;  /* 0x0000004b2e14723e */ /* 0x000fc400000000ff */
[----:B----4-:R-:W-:Y:S02]  /*dfd0*/  F2FP.F16.F32.PACK_AB R21, R50, R47 ;  /* 0x0000002f3215723e */ /* 0x010fe400000000ff */
[----:B------:R-:W-:Y:S02]  /*dfe0*/  F2FP.F16.F32.PACK_AB R22, R3, R40 ;  /* 0x000000280316723e */ /* 0x000fe400000000ff */
[----:B-1----:R-:W-:-:S07]  /*dff0*/  F2FP.F16.F32.PACK_AB R23, R37, R42 ;  /* 0x0000002a2517723e */ /* 0x002fce00000000ff */
        /* <DEDUP_REMOVED lines=9> */
[----:B---3--:R-:W-:Y:S02]  /*e090*/  F2FP.F16.F32.PACK_AB R21, R59, R88 ;  /* 0x000000583b15723e */ /* 0x008fe400000000ff */
[----:B------:R-:W-:Y:S02]  /*e0a0*/  F2FP.F16.F32.PACK_AB R22, R39, R60 ;  /* 0x0000003c2716723e */ /* 0x000fe400000000ff */
[----:B------:R-:W-:Y:S01]  /*e0b0*/  F2FP.F16.F32.PACK_AB R23, R44, R41 ;  /* 0x000000292c17723e */ /* 0x000fe200000000ff */
[----:B------:R-:W-:-:S06]  /*e0c0*/  FFMA.FTZ R66, R52, UR12, -R86 ;  /* 0x0000000c34427c23 */ /* 0x000fcc0008010856 */
[----:B------:R-:W-:Y:S01]  /*e0d0*/  HMMA.16816.F32 R176, R20, R12, R176 ;  /* 0x0000000c14b0723c */ /* 0x000fe200000018b0 */
[----:B------:R-:W-:-:S07]  /*e0e0*/  FFMA.FTZ R12, R56, UR12, -R98 ;  /* 0x0000000c380c7c23 */ /* 0x000fce0008010862 */
[----:B------:R-:W-:Y:S01]  /*e0f0*/  HMMA.16816.F32 R160, R20, R8, R160 ;  /* 0x0000000814a0723c */ /* 0x000fe200000018a0 */
[----:B------:R-:W-:Y:S01]  /*e100*/  FFMA.FTZ R8, R58, UR12, -R98 ;  /* 0x0000000c3a087c23 */ /* 0x000fe20008010862 */
[----:B------:R-:W-:-:S06]  /*e110*/  FFMA.FTZ R9, R53, UR12, -R86 ;  /* 0x0000000c35097c23 */ /* 0x000fcc0008010856 */
[C---:B------:R-:W-:Y:S01]  /*e120*/  HMMA.16816.F32 R148, R20.reuse, R10, R148 ;  /* 0x0000000a1494723c */ /* 0x040fe20000001894 */
[----:B------:R-:W-:Y:S01]  /*e130*/  FFMA.FTZ R11, R55, UR12, -R98 ;  /* 0x0000000c370b7c23 */ /* 0x000fe20008010862 */
[----:B------:R-:W-:Y:S01]  /*e140*/  FFMA.FTZ R10, R54, UR12, -R86 ;  /* 0x0000000c360a7c23 */ /* 0x000fe20008010856 */
[----:B------:R-:W-:Y:S04]  /*e150*/  MUFU.EX2 R56, R8 ;  /* 0x0000000800387308 */ /* 0x000fe80000000800 */
[----:B------:R1:W-:Y:S01]  /*e160*/  MUFU.EX2 R55, R12 ;  /* 0x0000000c00377308 */ /* 0x0003e20000000800 */
[C---:B------:R-:W-:Y:S03]  /*e170*/  HMMA.16816.F32 R188, R20.reuse, R16, R188 ;  /* 0x0000001014bc723c */ /* 0x040fe600000018bc */
[----:B------:R-:W-:Y:S04]  /*e180*/  MUFU.EX2 R54, R11 ;  /* 0x0000000b00367308 */ /* 0x000fe80000000800 */
[----:B------:R-:W-:Y:S01]  /*e190*/  MUFU.EX2 R53, R10 ;  /* 0x0000000a00357308 */ /* 0x000fe20000000800 */
[C---:B------:R-:W-:Y:S01]  /*e1a0*/  HMMA.16816.F32 R180, R20.reuse, R18, R180 ;  /* 0x0000001214b4723c */ /* 0x040fe200000018b4 */
[----:B------:R-:W3:Y:S02]  /*e1b0*/  LDSM.16.MT88.4 R16, [R38+0x9000] ;  /* 0x009000002610783b */ /* 0x000ee40000004200 */
[----:B------:R4:W-:Y:S05]  /*e1c0*/  MUFU.EX2 R52, R9 ;  /* 0x0000000900347308 */ /* 0x0009ea0000000800 */
[C---:B------:R-:W-:Y:S01]  /*e1d0*/  HMMA.16816.F32 R164, R20.reuse, R14, R164 ;  /* 0x0000000e14a4723c */ /* 0x040fe200000018a4 */
[----:B-1----:R-:W1:Y:S07]  /*e1e0*/  LDSM.16.MT88.4 R12, [R2+0x9000] ;  /* 0x00900000020c783b */ /* 0x002e6e0000004200 */
[C---:B------:R-:W-:Y:S01]  /*e1f0*/  HMMA.16816.F32 R144, R20.reuse, R4, R144 ;  /* 0x000000041490723c */ /* 0x040fe20000001890 */
[----:B----4-:R-:W4:Y:S07]  /*e200*/  LDSM.16.MT88.4 R8, [R36+0x1000] ;  /* 0x001000002408783b */ /* 0x010f2e0000004200 */
[----:B------:R-:W-:Y:S01]  /*e210*/  HMMA.16816.F32 R132, R20, R6, R132 ;  /* 0x000000061484723c */ /* 0x000fe20000001884 */
[----:B------:R-:W2:Y:S01]  /*e220*/  LDSM.16.MT88.4 R4, [R0+0x1000] ;  /* 0x001000000004783b */ /* 0x000ea20000004200 */
[----:B------:R-:W-:Y:S01]  /*e230*/  FFMA.FTZ R49, R49, UR12, -R98 ;  /* 0x0000000c31317c23 */ /* 0x000fe20008010862 */
[----:B------:R-:W-:-:S02]  /*e240*/  FFMA.FTZ R58, R51, UR12, -R86 ;  /* 0x0000000c333a7c23 */ /* 0x000fc40008010856 */
[----:B------:R3:W-:Y:S01]  /*e250*/  MUFU.EX2 R51, R66 ;  /* 0x0000004200337308 */ /* 0x0007e20000000800 */
[----:B------:R-:W-:Y:S01]  /*e260*/  FFMA.FTZ R87, R214, UR12, -R228 ;  /* 0x0000000cd6577c23 */ /* 0x000fe200080108e4 */
[--C-:B------:R-:W-:Y:S02]  /*e270*/  FFMA.FTZ R73, R64, UR12, -R226.reuse ;  /* 0x0000000c40497c23 */ /* 0x100fe400080108e2 */
[----:B------:R-:W1:Y:S01]  /*e280*/  MUFU.EX2 R49, R49 ;  /* 0x0000003100317308 */ /* 0x000e620000000800 */
[--C-:B------:R-:W-:Y:S01]  /*e290*/  FFMA.FTZ R67, R212, UR12, -R226.reuse ;  /* 0x0000000cd4437c23 */ /* 0x100fe200080108e2 */
[----:B------:R-:W-:Y:S02]  /*e2a0*/  FFMA.FTZ R68, R218, UR12, -R226 ;  /* 0x0000000cda447c23 */ /* 0x000fe400080108e2 */
[----:B------:R-:W1:Y:S01]  /*e2b0*/  MUFU.EX2 R58, R58 ;  /* 0x0000003a003a7308 */ /* 0x000e620000000800 */
[--C-:B------:R-:W-:Y:S01]  /*e2c0*/  FFMA.FTZ R214, R208, UR12, -R228.reuse ;  /* 0x0000000cd0d67c23 */ /* 0x100fe200080108e4 */
[----:B------:R-:W-:Y:S01]  /*e2d0*/  FFMA.FTZ R216, R216, UR12, -R228 ;  /* 0x0000000cd8d87c23 */ /* 0x000fe200080108e4 */
[----:B------:R-:W-:Y:S01]  /*e2e0*/  FFMA.FTZ R208, R65, UR12, -R226 ;  /* 0x0000000c41d07c23 */ /* 0x000fe200080108e2 */
[----:B---3--:R-:W-:Y:S01]  /*e2f0*/  FFMA.FTZ R66, R62, UR12, -R228 ;  /* 0x0000000c3e427c23 */ /* 0x008fe200080108e4 */
        /* <DEDUP_REMOVED lines=8> */
[----:B-1----:R-:W-:-:S02]  /*e380*/  F2FP.F16.F32.PACK_AB R20, R56, R49 ;  /* 0x000000313814723e */ /* 0x002fc400000000ff */
[----:B------:R-:W-:Y:S02]  /*e390*/  F2FP.F16.F32.PACK_AB R21, R52, R53 ;  /* 0x000000353415723e */ /* 0x000fe400000000ff */
[----:B------:R-:W-:Y:S02]  /*e3a0*/  F2FP.F16.F32.PACK_AB R22, R54, R55 ;  /* 0x000000373616723e */ /* 0x000fe400000000ff */
[----:B------:R-:W-:-:S07]  /*e3b0*/  F2FP.F16.F32.PACK_AB R23, R58, R51 ;  /* 0x000000333a17723e */ /* 0x000fce00000000ff */
[C---:B------:R-:W-:Y:S08]  /*e3c0*/  HMMA.16816.F32 R192, R20.reuse, R16, R192 ;  /* 0x0000001014c0723c */ /* 0x040ff000000018c0 */
[C---:B------:R-:W-:Y:S08]  /*e3d0*/  HMMA.16816.F32 R184, R20.reuse, R18, R184 ;  /* 0x0000001214b8723c */ /* 0x040ff000000018b8 */
[C---:B------:R-:W-:Y:S08]  /*e3e0*/  HMMA.16816.F32 R172, R20.reuse, R12, R172 ;  /* 0x0000000c14ac723c */ /* 0x040ff000000018ac */
[C---:B------:R-:W-:Y:S08]  /*e3f0*/  HMMA.16816.F32 R168, R20.reuse, R14, R168 ;  /* 0x0000000e14a8723c */ /* 0x040ff000000018a8 */
[C---:B----4-:R-:W-:Y:S08]  /*e400*/  HMMA.16816.F32 R156, R20.reuse, R8, R156 ;  /* 0x00000008149c723c */ /* 0x050ff0000000189c */
[C---:B------:R-:W-:Y:S08]  /*e410*/  HMMA.16816.F32 R152, R20.reuse, R10, R152 ;  /* 0x0000000a1498723c */ /* 0x040ff00000001898 */
[C---:B--2---:R-:W-:Y:S08]  /*e420*/  HMMA.16816.F32 R140, R20.reuse, R4, R140 ;  /* 0x00000004148c723c */ /* 0x044ff0000000188c */
[----:B------:R-:W-:Y:S01]  /*e430*/  HMMA.16816.F32 R136, R20, R6, R136 ;  /* 0x000000061488723c */ /* 0x000fe20000001888 */
[----:B---3--:R-:W-:-:S02]  /*e440*/  F2FP.F16.F32.PACK_AB R20, R62, R87 ;  /* 0x000000573e14723e */ /* 0x008fc400000000ff */
[----:B------:R-:W-:Y:S02]  /*e450*/  F2FP.F16.F32.PACK_AB R21, R73, R64 ;  /* 0x000000404915723e */ /* 0x000fe400000000ff */
[----:B------:R-:W-:Y:S02]  /*e460*/  F2FP.F16.F32.PACK_AB R22, R65, R66 ;  /* 0x000000424116723e */ /* 0x000fe400000000ff */
[----:B------:R-:W-:-:S07]  /*e470*/  F2FP.F16.F32.PACK_AB R23, R68, R67 ;  /* 0x000000434417723e */ /* 0x000fce00000000ff */
[C---:B------:R-:W-:Y:S08]  /*e480*/  HMMA.16816.F32 R188, R20.reuse, R16, R188 ;  /* 0x0000001014bc723c */ /* 0x040ff000000018bc */
[C---:B------:R-:W-:Y:S01]  /*e490*/  HMMA.16816.F32 R180, R20.reuse, R18, R180 ;  /* 0x0000001214b4723c */ /* 0x040fe200000018b4 */
[----:B------:R-:W1:Y:S07]  /*e4a0*/  LDSM.16.MT88.4 R16, [R38+0x9800] ;  /* 0x009800002610783b */ /* 0x000e6e0000004200 */
[C---:B------:R-:W-:Y:S08]  /*e4b0*/  HMMA.16816.F32 R176, R20.reuse, R12, R176 ;  /* 0x0000000c14b0723c */ /* 0x040ff000000018b0 */
[C---:B------:R-:W-:Y:S01]  /*e4c0*/  HMMA.16816.F32 R164, R20.reuse, R14, R164 ;  /* 0x0000000e14a4723c */ /* 0x040fe200000018a4 */
[----:B------:R-:W2:Y:S07]  /*e4d0*/  LDSM.16.MT88.4 R12, [R2+0x9800] ;  /* 0x00980000020c783b */ /* 0x000eae0000004200 */
[C---:B------:R-:W-:Y:S08]  /*e4e0*/  HMMA.16816.F32 R160, R20.reuse, R8, R160 ;  /* 0x0000000814a0723c */ /* 0x040ff000000018a0 */
[C---:B------:R-:W-:Y:S01]  /*e4f0*/  HMMA.16816.F32 R148, R20.reuse, R10, R148 ;  /* 0x0000000a1494723c */ /* 0x040fe20000001894 */
[----:B------:R-:W-:Y:S07]  /*e500*/  LDSM.16.MT88.4 R8, [R0+0x1800] ;  /* 0x001800000008783b */ /* 0x000fee0000004200 */
[C---:B------:R-:W-:Y:S08]  /*e510*/  HMMA.16816.F32 R144, R20.reuse, R4, R144 ;  /* 0x000000041490723c */ /* 0x040ff00000001890 */
[----:B------:R-:W-:Y:S01]  /*e520*/  HMMA.16816.F32 R132, R20, R6, R132 ;  /* 0x000000061484723c */ /* 0x000fe20000001884 */
[----:B------:R-:W3:Y:S01]  /*e530*/  LDSM.16.MT88.4 R4, [R36+0x1800] ;  /* 0x001800002404783b */ /* 0x000ee20000004200 */
[--C-:B------:R-:W-:Y:S01]  /*e540*/  FFMA.FTZ R235, R235, UR12, -R86.reuse ;  /* 0x0000000cebeb7c23 */ /* 0x100fe20008010856 */
[----:B------:R-:W-:Y:S01]  /*e550*/  FFMA.FTZ R214, R231, UR12, -R86 ;  /* 0x0000000ce7d67c23 */ /* 0x000fe20008010856 */
[--C-:B------:R-:W-:Y:S01]  /*e560*/  FFMA.FTZ R215, R215, UR12, -R98.reuse ;  /* 0x0000000cd7d77c23 */ /* 0x100fe20008010862 */
[--C-:B------:R-:W-:Y:S01]  /*e570*/  FFMA.FTZ R208, R249, UR12, -R98.reuse ;  /* 0x0000000cf9d07c23 */ /* 0x100fe20008010862 */
[----:B------:R4:W-:Y:S01]  /*e580*/  MUFU.EX2 R231, R235 ;  /* 0x000000eb00e77308 */ /* 0x0009e20000000800 */
[----:B------:R-:W-:Y:S01]  /*e590*/  FFMA.FTZ R216, R233, UR12, -R98 ;  /* 0x0000000ce9d87c23 */ /* 0x000fe20008010862 */
[----:B------:R-:W-:Y:S01]  /*e5a0*/  FFMA.FTZ R212, R229, UR12, -R86 ;  /* 0x0000000ce5d47c23 */ /* 0x000fe20008010856 */
[--C-:B------:R-:W-:Y:S01]  /*e5b0*/  FFMA.FTZ R218, R26, UR12, -R228.reuse ;  /* 0x0000000c1ada7c23 */ /* 0x100fe200080108e4 */
[--C-:B------:R-:W-:Y:S01]  /*e5c0*/  FFMA.FTZ R241, R24, UR12, -R228.reuse ;  /* 0x0000000c18f17c23 */ /* 0x100fe200080108e4 */
[----:B------:R-:W-:Y:S01]  /*e5d0*/  FFMA.FTZ R224, R27, UR12, -R228 ;  /* 0x0000000c1be07c23 */ /* 0x000fe200080108e4 */
[--C-:B------:R-:W-:Y:S01]  /*e5e0*/  FFMA.FTZ R239, R239, UR12, -R226.reuse ;  /* 0x0000000cefef7c23 */ /* 0x100fe200080108e2 */
[--C-:B------:R-:W-:Y:S01]  /*e5f0*/  FFMA.FTZ R222, R222, UR12, -R226.reuse ;  /* 0x0000000cdede7c23 */ /* 0x100fe200080108e2 */
[--C-:B------:R-:W-:Y:S01]  /*e600*/  FFMA.FTZ R237, R237, UR12, -R226.reuse ;  /* 0x0000000ceded7c23 */ /* 0x100fe200080108e2 */
[----:B------:R-:W-:Y:S01]  /*e610*/  FFMA.FTZ R220, R220, UR12, -R226 ;  /* 0x0000000cdcdc7c23 */ /* 0x000fe200080108e2 */
[----:B------:R-:W-:Y:S01]  /*e620*/  FFMA.FTZ R247, R247, UR12, -R98 ;  /* 0x0000000cf7f77c23 */ /* 0x000fe20008010862 */
[----:B------:R-:W-:Y:S01]  /*e630*/  FFMA.FTZ R243, R243, UR12, -R86 ;  /* 0x0000000cf3f37c23 */ /* 0x000fe20008010856 */
[----:B----4-:R-:W-:Y:S01]  /*e640*/  FFMA.FTZ R235, R25, UR12, -R228 ;  /* 0x0000000c19eb7c23 */ /* 0x010fe200080108e4 */
[----:B------:R-:W-:Y:S04]  /*e650*/  MUFU.EX2 R215, R215 ;  /* 0x000000d700d77308 */ /* 0x000fe80000000800 */
[----:B------:R-:W4:Y:S04]  /*e660*/  MUFU.EX2 R208, R208 ;  /* 0x000000d000d07308 */ /* 0x000f280000000800 */
[----:B------:R-:W-:Y:S04]  /*e670*/  MUFU.EX2 R233, R247 ;  /* 0x000000f700e97308 */ /* 0x000fe80000000800 */
[----:B------:R-:W-:Y:S04]  /*e680*/  MUFU.EX2 R216, R216 ;  /* 0x000000d800d87308 */ /* 0x000fe80000000800 */
[----:B------:R-:W1:Y:S04]  /*e690*/  MUFU.EX2 R214, R214 ;  /* 0x000000d600d67308 */ /* 0x000e680000000800 */
[----:B------:R-:W-:Y:S04]  /*e6a0*/  MUFU.EX2 R229, R243 ;  /* 0x000000f300e57308 */ /* 0x000fe80000000800 */
[----:B------:R-:W2:Y:S04]  /*e6b0*/  MUFU.EX2 R212, R212 ;  /* 0x000000d400d47308 */ /* 0x000ea80000000800 */
        /* <DEDUP_REMOVED lines=8> */
[----:B----4-:R-:W-:-:S02]  /*e740*/  F2FP.F16.F32.PACK_AB R20, R208, R215 ;  /* 0x000000d7d014723e */ /* 0x010fc400000000ff */
[----:B-1----:R-:W-:Y:S02]  /*e750*/  F2FP.F16.F32.PACK_AB R21, R214, R231 ;  /* 0x000000e7d615723e */ /* 0x002fe400000000ff */
[----:B------:R-:W-:Y:S02]  /*e760*/  F2FP.F16.F32.PACK_AB R22, R216, R233 ;  /* 0x000000e9d816723e */ /* 0x000fe400000000ff */
[----:B--2---:R-:W-:Y:S02]  /*e770*/  F2FP.F16.F32.PACK_AB R23, R212, R229 ;  /* 0x000000e5d417723e */ /* 0x004fe400000000ff */
[----:B---3--:R-:W-:Y:S02]  /*e780*/  F2FP.F16.F32.PACK_AB R24, R235, R218 ;  /* 0x000000daeb18723e */ /* 0x008fe400000000ff */
[----:B------:R-:W-:Y:S02]  /*e790*/  F2FP.F16.F32.PACK_AB R25, R222, R239 ;  /* 0x000000efde19723e */ /* 0x000fe400000000ff */
[----:B------:R-:W-:-:S02]  /*e7a0*/  F2FP.F16.F32.PACK_AB R26, R224, R241 ;  /* 0x000000f1e01a723e */ /* 0x000fc400000000ff */
[----:B------:R-:W-:Y:S01]  /*e7b0*/  F2FP.F16.F32.PACK_AB R27, R220, R237 ;  /* 0x000000eddc1b723e */ /* 0x000fe200000000ff */
        /* <DEDUP_REMOVED lines=8> */
[----:B------:R-:W1:Y:S07]  /*e840*/  LDSM.16.MT88.4 R20, [R38+0xa000] ;  /* 0x00a000002614783b */ /* 0x000e6e0000004200 */
[C---:B------:R-:W-:Y:S08]  /*e850*/  HMMA.16816.F32 R188, R24.reuse, R16, R188 ;  /* 0x0000001018bc723c */ /* 0x040ff000000018bc */
[C---:B------:R-:W-:Y:S01]  /*e860*/  HMMA.16816.F32 R180, R24.reuse, R18, R180 ;  /* 0x0000001218b4723c */ /* 0x040fe200000018b4 */
[----:B------:R-:W-:Y:S07]  /*e870*/  LDSM.16.MT88.4 R16, [R36+0x2000] ;  /* 0x002000002410783b */ /* 0x000fee0000004200 */
[C---:B------:R-:W-:Y:S08]  /*e880*/  HMMA.16816.F32 R176, R24.reuse, R12, R176 ;  /* 0x0000000c18b0723c */ /* 0x040ff000000018b0 */
[C---:B------:R-:W-:Y:S01]  /*e890*/  HMMA.16816.F32 R164, R24.reuse, R14, R164 ;  /* 0x0000000e18a4723c */ /* 0x040fe200000018a4 */
[----:B------:R-:W-:Y:S07]  /*e8a0*/  LDSM.16.MT88.4 R12, [R0+0x2000] ;  /* 0x00200000000c783b */ /* 0x000fee0000004200 */
[C---:B------:R-:W-:Y:S08]  /*e8b0*/  HMMA.16816.F32 R160, R24.reuse, R4, R160 ;  /* 0x0000000418a0723c */ /* 0x040ff000000018a0 */
[C---:B------:R-:W-:Y:S01]  /*e8c0*/  HMMA.16816.F32 R148, R24.reuse, R6, R148 ;  /* 0x000000061894723c */ /* 0x040fe20000001894 */
[----:B------:R-:W2:Y:S01]  /*e8d0*/  LDSM.16.MT88.4 R4, [R2+0xa000] ;  /* 0x00a000000204783b */ /* 0x000ea20000004200 */
[----:B------:R-:W-:Y:S01]  /*e8e0*/  FFMA.FTZ R245, R248, R232, R245 ;  /* 0x000000e8f8f57223 */ /* 0x000fe200000100f5 */
        /* <DEDUP_REMOVED lines=8> */
[----:B------:R3:W-:Y:S01]  /*e970*/  MUFU.EX2 R211, R217 ;  /* 0x000000d900d37308 */ /* 0x0007e20000000800 */
[----:B------:R-:W-:Y:S01]  /*e980*/  HMMA.16816.F32 R144, R24, R8, R144 ;  /* 0x000000081890723c */ /* 0x000fe20000001890 */
[--C-:B------:R-:W-:Y:S01]  /*e990*/  FFMA.FTZ R221, R125, UR12, -R228.reuse ;  /* 0x0000000c7ddd7c23 */ /* 0x100fe200080108e4 */
[--C-:B------:R-:W-:Y:S01]  /*e9a0*/  FFMA.FTZ R213, R120, UR12, -R228.reuse ;  /* 0x0000000c78d57c23 */ /* 0x100fe200080108e4 */
[----:B------:R4:W-:Y:S01]  /*e9b0*/  MUFU.EX2 R225, R227 ;  /* 0x000000e300e17308 */ /* 0x0009e20000000800 */
[--C-:B------:R-:W-:Y:S01]  /*e9c0*/  FFMA.FTZ R125, R124, UR12, -R228.reuse ;  /* 0x0000000c7c7d7c23 */ /* 0x100fe200080108e4 */
[--C-:B------:R-:W-:Y:S01]  /*e9d0*/  FFMA.FTZ R248, R129, UR12, -R228.reuse ;  /* 0x0000000c81f87c23 */ /* 0x100fe200080108e4 */
[----:B------:R-:W-:-:S02]  /*e9e0*/  FFMA.FTZ R127, R127, UR12, -R228 ;  /* 0x0000000c7f7f7c23 */ /* 0x000fc400080108e4 */
[----:B------:R-:W-:Y:S01]  /*e9f0*/  HMMA.16816.F32 R132, R24, R10, R132 ;  /* 0x0000000a1884723c */ /* 0x000fe20000001884 */
[--C-:B------:R-:W-:Y:S01]  /*ea00*/  FFMA.FTZ R26, R126, UR12, -R228.reuse ;  /* 0x0000000c7e1a7c23 */ /* 0x100fe200080108e4 */
[--C-:B------:R-:W-:Y:S01]  /*ea10*/  FFMA.FTZ R24, R128, UR12, -R228.reuse ;  /* 0x0000000c80187c23 */ /* 0x100fe200080108e4 */
[----:B------:R-:W1:Y:S01]  /*ea20*/  MUFU.EX2 R230, R230 ;  /* 0x000000e600e67308 */ /* 0x000e620000000800 */
[--C-:B------:R-:W-:Y:S01]  /*ea30*/  FFMA.FTZ R25, R131, UR12, -R228.reuse ;  /* 0x0000000c83197c23 */ /* 0x100fe200080108e4 */
[--C-:B---3--:R-:W-:Y:S01]  /*ea40*/  FFMA.FTZ R217, R121, UR12, -R228.reuse ;  /* 0x0000000c79d97c23 */ /* 0x108fe200080108e4 */
[--C-:B------:R-:W-:Y:S01]  /*ea50*/  FFMA.FTZ R126, R28, UR12, -R228.reuse ;  /* 0x0000000c1c7e7c23 */ /* 0x100fe200080108e4 */
[----:B------:R-:W-:Y:S01]  /*ea60*/  MUFU.EX2 R219, R219 ;  /* 0x000000db00db7308 */ /* 0x000fe20000000800 */
[--C-:B------:R-:W-:Y:S01]  /*ea70*/  FFMA.FTZ R128, R97, UR12, -R228.reuse ;  /* 0x0000000c61807c23 */ /* 0x100fe200080108e4 */
[--C-:B----4-:R-:W-:Y:S01]  /*ea80*/  FFMA.FTZ R227, R100, UR12, -R228.reuse ;  /* 0x0000000c64e37c23 */ /* 0x110fe200080108e4 */
[--C-:B------:R-:W-:Y:S01]  /*ea90*/  FFMA.FTZ R120, R96, UR12, -R228.reuse ;  /* 0x0000000c60787c23 */ /* 0x100fe200080108e4 */
[----:B------:R-:W-:Y:S01]  /*eaa0*/  MUFU.EX2 R232, R232 ;  /* 0x000000e800e87308 */ /* 0x000fe20000000800 */
[--C-:B------:R-:W-:Y:S01]  /*eab0*/  FFMA.FTZ R121, R31, UR12, -R228.reuse ;  /* 0x0000000c1f797c23 */ /* 0x100fe200080108e4 */
[--C-:B------:R-:W-:Y:S01]  /*eac0*/  FFMA.FTZ R124, R117, UR12, -R228.reuse ;  /* 0x0000000c757c7c23 */ /* 0x100fe200080108e4 */
[----:B------:R-:W-:Y:S01]  /*ead0*/  FFMA.FTZ R228, R116, UR12, -R228 ;  /* 0x0000000c74e47c23 */ /* 0x000fe200080108e4 */
[----:B------:R-:W3:Y:S01]  /*eae0*/  MUFU.EX2 R234, R234 ;  /* 0x000000ea00ea7308 */ /* 0x000ee20000000800 */
[--C-:B------:R-:W-:Y:S01]  /*eaf0*/  FFMA.FTZ R116, R207, UR12, -R226.reuse ;  /* 0x0000000ccf747c23 */ /* 0x100fe200080108e2 */
[----:B------:R-:W-:-:S02]  /*eb00*/  FFMA.FTZ R117, R206, UR12, -R226 ;  /* 0x0000000cce757c23 */ /* 0x000fc400080108e2 */
[----:B------:R-:W-:Y:S04]  /*eb10*/  MUFU.EX2 R209, R209 ;  /* 0x000000d100d17308 */ /* 0x000fe80000000800 */
[----:B------:R-:W4:Y:S01]  /*eb20*/  MUFU.EX2 R236, R236 ;  /* 0x000000ec00ec7308 */ /* 0x000f220000000800 */
[--C-:B------:R-:W-:Y:S01]  /*eb30*/  FFMA.FTZ R28, R199, UR12, -R226.reuse ;  /* 0x0000000cc71c7c23 */ /* 0x100fe200080108e2 */
[--C-:B------:R-:W-:Y:S01]  /*eb40*/  FFMA.FTZ R27, R196, UR12, -R226.reuse ;  /* 0x0000000cc41b7c23 */ /* 0x100fe200080108e2 */
[--C-:B------:R-:W-:Y:S01]  /*eb50*/  FFMA.FTZ R247, R205, UR12, -R226.reuse ;  /* 0x0000000ccdf77c23 */ /* 0x100fe200080108e2 */
[--C-:B------:R-:W-:Y:S01]  /*eb60*/  FFMA.FTZ R243, R204, UR12, -R226.reuse ;  /* 0x0000000cccf37c23 */ /* 0x100fe200080108e2 */
[----:B------:R-:W-:Y:S01]  /*eb70*/  FFMA.FTZ R129, R103, UR12, -R226 ;  /* 0x0000000c67817c23 */ /* 0x000fe200080108e2 */
[--C-:B------:R-:W-:Y:S01]  /*eb80*/  FFMA.FTZ R205, R106, UR12, -R98.reuse ;  /* 0x0000000c6acd7c23 */ /* 0x100fe20008010862 */
[----:B------:R-:W-:Y:S01]  /*eb90*/  FFMA.FTZ R204, R109, UR12, -R98 ;  /* 0x0000000c6dcc7c23 */ /* 0x000fe20008010862 */
[----:B------:R-:W-:Y:S04]  /*eba0*/  MUFU.EX2 R96, R248 ;  /* 0x000000f800607308 */ /* 0x000fe80000000800 */
[----:B------:R-:W2:Y:S04]  /*ebb0*/  MUFU.EX2 R97, R26 ;  /* 0x0000001a00617308 */ /* 0x000ea80000000800 */
[----:B------:R-:W-:Y:S04]  /*ebc0*/  MUFU.EX2 R100, R25 ;  /* 0x0000001900647308 */ /* 0x000fe80000000800 */
[----:B------:R-:W-:Y:S04]  /*ebd0*/  MUFU.EX2 R103, R24 ;  /* 0x0000001800677308 */ /* 0x000fe80000000800 */
[----:B------:R-:W-:Y:S04]  /*ebe0*/  MUFU.EX2 R116, R116 ;  /* 0x0000007400747308 */ /* 0x000fe80000000800 */
[----:B------:R-:W2:Y:S04]  /*ebf0*/  MUFU.EX2 R117, R117 ;  /* 0x0000007500757308 */ /* 0x000ea80000000800 */
[----:B------:R-:W-:Y:S04]  /*ec00*/  MUFU.EX2 R106, R28 ;  /* 0x0000001c006a7308 */ /* 0x000fe80000000800 */
[----:B------:R2:W2:Y:S01]  /*ec10*/  MUFU.EX2 R109, R27 ;  /* 0x0000001b006d7308 */ /* 0x0004a20000000800 */
[----:B-1----:R-:W-:-:S02]  /*ec20*/  F2FP.F16.F32.PACK_AB R8, R230, R225 ;  /* 0x000000e1e608723e */ /* 0x002fc400000000ff */
[----:B---3--:R-:W-:Y:S02]  /*ec30*/  F2FP.F16.F32.PACK_AB R9, R234, R211 ;  /* 0x000000d3ea09723e */ /* 0x008fe400000000ff */
[----:B------:R-:W-:Y:S02]  /*ec40*/  F2FP.F16.F32.PACK_AB R10, R232, R219 ;  /* 0x000000dbe80a723e */ /* 0x000fe400000000ff */
[----:B----4-:R-:W-:-:S07]  /*ec50*/  F2FP.F16.F32.PACK_AB R11, R236, R209 ;  /* 0x000000d1ec0b723e */ /* 0x010fce00000000ff */
[C---:B------:R-:W-:Y:S01]  /*ec60*/  HMMA.16816.F32 R192, R8.reuse, R20, R192 ;  /* 0x0000001408c0723c */ /* 0x040fe200000018c0 */
[----:B--2---:R-:W-:Y:S07]  /*ec70*/  LDSM.16.MT88.4 R24, [R2+0xa800] ;  /* 0x00a800000218783b */ /* 0x004fee0000004200 */
        /* <DEDUP_REMOVED lines=10> */
[----:B------:R-:W-:-:S07]  /*ed20*/  F2FP.F16.F32.PACK_AB R11, R109, R106 ;  /* 0x0000006a6d0b723e */ /* 0x000fce00000000ff */
[C---:B------:R-:W-:Y:S08]  /*ed30*/  HMMA.16816.F32 R176, R8.reuse, R4, R176 ;  /* 0x0000000408b0723c */ /* 0x040ff000000018b0 */
[C---:B------:R-:W-:Y:S01]  /*ed40*/  HMMA.16816.F32 R164, R8.reuse, R6, R164 ;  /* 0x0000000608a4723c */ /* 0x040fe200000018a4 */
[----:B------:R-:W1:Y:S01]  /*ed50*/  LDSM.16.MT88.4 R4, [R38+0xa800] ;  /* 0x00a800002604783b */ /* 0x000e620000004200 */
[----:B------:R-:W-:Y:S01]  /*ed60*/  FFMA.FTZ R210, R250, R223, R210 ;  /* 0x000000dffad27223 */ /* 0x000fe200000100d2 */
[----:B------:R-:W-:Y:S01]  /*ed70*/  FFMA.FTZ R223, R200, UR12, -R226 ;  /* 0x0000000cc8df7c23 */ /* 0x000fe200080108e2 */
[----:B------:R-:W-:Y:S01]  /*ed80*/  FFMA.FTZ R199, R110, UR12, -R98 ;  /* 0x0000000c6ec77c23 */ /* 0x000fe20008010862 */
        /* <DEDUP_REMOVED lines=9> */
[----:B------:R-:W-:Y:S01]  /*ee20*/  FFMA.FTZ R110, R89, UR12, -R86 ;  /* 0x0000000c596e7c23 */ /* 0x000fe20008010856 */
[----:B------:R-:W-:Y:S01]  /*ee30*/  FFMA.FTZ R226, R113, UR12, -R98 ;  /* 0x0000000c71e27c23 */ /* 0x000fe20008010862 */
[--C-:B------:R-:W-:Y:S01]  /*ee40*/  FFMA.FTZ R108, R93, UR12, -R86.reuse ;  /* 0x0000000c5d6c7c23 */ /* 0x100fe20008010856 */
[--C-:B------:R-:W-:Y:S01]  /*ee50*/  FFMA.FTZ R89, R91, UR12, -R86.reuse ;  /* 0x0000000c5b597c23 */ /* 0x100fe20008010856 */
[C---:B------:R-:W-:Y:S01]  /*ee60*/  HMMA.16816.F32 R160, R8.reuse, R16, R160 ;  /* 0x0000001008a0723c */ /* 0x040fe200000018a0 */
[----:B------:R-:W-:Y:S01]  /*ee70*/  FFMA.FTZ R16, R29, UR12, -R86 ;  /* 0x0000000c1d107c23 */ /* 0x000fe20008010856 */
[----:B------:R-:W-:Y:S01]  /*ee80*/  FFMA.FTZ R249, R252, R102, R99 ;  /* 0x00000066fcf97223 */ /* 0x000fe20000010063 */
[--C-:B------:R-:W-:Y:S01]  /*ee90*/  FFMA.FTZ R196, R111, UR12, -R98.reuse ;  /* 0x0000000c6fc47c23 */ /* 0x100fe20008010862 */
[----:B------:R2:W-:Y:S01]  /*eea0*/  MUFU.EX2 R102, R226 ;  /* 0x000000e200667308 */ /* 0x0005e20000000800 */
[--C-:B------:R-:W-:Y:S01]  /*eeb0*/  FFMA.FTZ R207, R30, UR12, -R98.reuse ;  /* 0x0000000c1ecf7c23 */ /* 0x100fe20008010862 */
[--C-:B------:R-:W-:Y:S01]  /*eec0*/  FFMA.FTZ R206, R101, UR12, -R98.reuse ;  /* 0x0000000c65ce7c23 */ /* 0x100fe20008010862 */
[--C-:B------:R-:W-:Y:S01]  /*eed0*/  FFMA.FTZ R111, R107, UR12, -R98.reuse ;  /* 0x0000000c6b6f7c23 */ /* 0x100fe20008010862 */
[--C-:B------:R-:W-:Y:S01]  /*eee0*/  FFMA.FTZ R113, R112, UR12, -R98.reuse ;  /* 0x0000000c70717c23 */ /* 0x100fe20008010862 */
[--C-:B------:R-:W-:Y:S01]  /*eef0*/  FFMA.FTZ R118, R114, UR12, -R98.reuse ;  /* 0x0000000c72767c23 */ /* 0x100fe20008010862 */
[----:B------:R-:W-:Y:S01]  /*ef00*/  FFMA.FTZ R119, R115, UR12, -R98 ;  /* 0x0000000c73777c23 */ /* 0x000fe20008010862 */
[--C-:B------:R-:W-:Y:S01]  /*ef10*/  FFMA.FTZ R251, R80, UR12, -R86.reuse ;  /* 0x0000000c50fb7c23 */ /* 0x100fe20008010856 */
[--C-:B------:R-:W-:Y:S01]  /*ef20*/  FFMA.FTZ R248, R77, UR12, -R86.reuse ;  /* 0x0000000c4df87c23 */ /* 0x100fe20008010856 */
[----:B------:R-:W-:Y:S01]  /*ef30*/  MUFU.EX2 R99, R205 ;  /* 0x000000cd00637308 */ /* 0x000fe20000000800 */
[----:B------:R-:W3:Y:S01]  /*ef40*/  LDSM.16.MT88.4 R28, [R36+0x2800] ;  /* 0x00280000241c783b */ /* 0x000ee20000004200 */
[----:B------:R-:W-:Y:S02]  /*ef50*/  HMMA.16816.F32 R188, R8, R20, R188 ;  /* 0x0000001408bc723c */ /* 0x000fe400000018bc */
[----:B------:R-:W-:Y:S01]  /*ef60*/  MUFU.EX2 R98, R204 ;  /* 0x000000cc00627308 */ /* 0x000fe20000000800 */
[----:B--2---:R-:W-:-:S03]  /*ef70*/  FFMA.FTZ R226, R76, UR12, -R86 ;  /* 0x0000000c4ce27c23 */ /* 0x004fc60008010856 */
[----:B------:R-:W-:Y:S02]  /*ef80*/  MUFU.EX2 R101, R200 ;  /* 0x000000c800657308 */ /* 0x000fe40000000800 */
[C---:B------:R-:W-:Y:S01]  /*ef90*/  HMMA.16816.F32 R180, R8.reuse, R22, R180 ;  /* 0x0000001608b4723c */ /* 0x040fe200000018b4 */
[----:B------:R-:W2:Y:S01]  /*efa0*/  LDSM.16.MT88.4 R20, [R0+0x2800] ;  /* 0x002800000014783b */ /* 0x000ea20000004200 */
[----:B------:R-:W-:Y:S04]  /*efb0*/  MUFU.EX2 R93, R16 ;  /* 0x00000010005d7308 */ /* 0x000fe80000000800 */
[----:B------:R-:W-:Y:S04]  /*efc0*/  MUFU.EX2 R108, R108 ;  /* 0x0000006c006c7308 */ /* 0x000fe80000000800 */
[----:B------:R-:W-:Y:S04]  /*efd0*/  MUFU.EX2 R110, R110 ;  /* 0x0000006e006e7308 */ /* 0x000fe80000000800 */
[----:B------:R-:W-:Y:S04]  /*efe0*/  MUFU.EX2 R89, R89 ;  /* 0x0000005900597308 */ /* 0x000fe80000000800 */
[----:B------:R-:W-:Y:S04]  /*eff0*/  MUFU.EX2 R114, R227 ;  /* 0x000000e300727308 */ /* 0x000fe80000000800 */
[----:B------:R-:W4:Y:S04]  /*f000*/  MUFU.EX2 R107, R221 ;  /* 0x000000dd006b7308 */ /* 0x000f280000000800 */
[----:B------:R-:W-:Y:S04]  /*f010*/  MUFU.EX2 R112, R217 ;  /* 0x000000d900707308 */ /* 0x000fe80000000800 */
[----:B------:R-:W1:Y:S04]  /*f020*/  MUFU.EX2 R91, R213 ;  /* 0x000000d5005b7308 */ /* 0x000e680000000800 */
[----:B------:R-:W-:Y:S04]  /*f030*/  MUFU.EX2 R115, R247 ;  /* 0x000000f700737308 */ /* 0x000fe80000000800 */
[----:B------:R-:W3:Y:S04]  /*f040*/  MUFU.EX2 R80, R243 ;  /* 0x000000f300507308 */ /* 0x000ee80000000800 */
[----:B------:R-:W-:Y:S04]  /*f050*/  MUFU.EX2 R76, R223 ;  /* 0x000000df004c7308 */ /* 0x000fe80000000800 */
[----:B------:R-:W2:Y:S01]  /*f060*/  MUFU.EX2 R77, R242 ;  /* 0x000000f2004d7308 */ /* 0x000ea20000000800 */
[----:B------:R-:W-:Y:S01]  /*f070*/  HMMA.16816.F32 R148, R8, R18, R148 ;  /* 0x000000120894723c */ /* 0x000fe20000001894 */
[----:B----4-:R-:W-:-:S02]  /*f080*/  F2FP.F16.F32.PACK_AB R16, R107, R114 ;  /* 0x000000726b10723e */ /* 0x010fc400000000ff */
[----:B-1----:R-:W-:Y:S02]  /*f090*/  F2FP.F16.F32.PACK_AB R18, R91, R112 ;  /* 0x000000705b12723e */ /* 0x002fe400000000ff */
[----:B---3--:R-:W-:-:S03]  /*f0a0*/  F2FP.F16.F32.PACK_AB R17, R80, R115 ;  /* 0x000000735011723e */ /* 0x008fc600000000ff */
[----:B------:R-:W-:Y:S01]  /*f0b0*/  HMMA.16816.F32 R144, R8, R12, R144 ;  /* 0x0000000c0890723c */ /* 0x000fe20000001890 */
[----:B--2---:R-:W-:-:S07]  /*f0c0*/  F2FP.F16.F32.PACK_AB R19, R77, R76 ;  /* 0x0000004c4d13723e */ /* 0x004fce00000000ff */
[----:B------:R-:W-:Y:S01]  /*f0d0*/  HMMA.16816.F32 R132, R8, R14, R132 ;  /* 0x0000000e0884723c */ /* 0x000fe20000001884 */
[----:B------:R-:W-:Y:S01]  /*f0e0*/  F2FP.F16.F32.PACK_AB R8, R99, R102 ;  /* 0x000000666308723e */ /* 0x000fe200000000ff */
[----:B------:R-:W-:Y:S01]  /*f0f0*/  LDSM.16.MT88.4 R12, [R38+0xb000] ;  /* 0x00b00000260c783b */ /* 0x000fe20000004200 */
[----:B------:R-:W-:Y:S02]  /*f100*/  F2FP.F16.F32.PACK_AB R9, R108, R93 ;  /* 0x0000005d6c09723e */ /* 0x000fe400000000ff */
[----:B------:R-:W-:Y:S02]  /*f110*/  F2FP.F16.F32.PACK_AB R10, R101, R98 ;  /* 0x00000062650a723e */ /* 0x000fe400000000ff */
[----:B------:R-:W-:Y:S01]  /*f120*/  F2FP.F16.F32.PACK_AB R11, R89, R110 ;  /* 0x0000006e590b723e */ /* 0x000fe200000000ff */
[-C--:B------:R-:W-:Y:S08]  /*f130*/  HMMA.16816.F32 R188, R16, R4.reuse, R188 ;  /* 0x0000000410bc723c */ /* 0x080ff000000018bc */
[C---:B------:R-:W-:Y:S08]  /*f140*/  HMMA.16816.F32 R192, R8.reuse, R4, R192 ;  /* 0x0000000408c0723c */ /* 0x040ff000000018c0 */
[C---:B------:R-:W-:Y:S08]  /*f150*/  HMMA.16816.F32 R184, R8.reuse, R6, R184 ;  /* 0x0000000608b8723c */ /* 0x040ff000000018b8 */
[C---:B------:R-:W-:Y:S08]  /*f160*/  HMMA.16816.F32 R172, R8.reuse, R24, R172 ;  /* 0x0000001808ac723c */ /* 0x040ff000000018ac */
[----:B------:R-:W-:Y:S08]  /*f170*/  HMMA.16816.F32 R168, R8, R26, R168 ;  /* 0x0000001a08a8723c */ /* 0x000ff000000018a8 */
[C---:B------:R-:W-:Y:S01]  /*f180*/  HMMA.16816.F32 R180, R16.reuse, R6, R180 ;  /* 0x0000000610b4723c */ /* 0x040fe200000018b4 */
[----:B------:R-:W1:Y:S07]  /*f190*/  LDSM.16.MT88.4 R4, [R36+0x3000] ;  /* 0x003000002404783b */ /* 0x000e6e0000004200 */
[C---:B------:R-:W-:Y:S08]  /*f1a0*/  HMMA.16816.F32 R176, R16.reuse, R24, R176 ;  /* 0x0000001810b0723c */ /* 0x040ff000000018b0 */
[----:B------:R-:W-:Y:S01]  /*f1b0*/  HMMA.16816.F32 R164, R16, R26, R164 ;  /* 0x0000001a10a4723c */ /* 0x000fe200000018a4 */
[----:B------:R-:W2:Y:S01]  /*f1c0*/  LDSM.16.MT88.4 R24, [R0+0x3000] ;  /* 0x003000000018783b */ /* 0x000ea20000004200 */
[----:B------:R-:W-:Y:S01]  /*f1d0*/  FADD.FTZ R83, R83, R210 ;  /* 0x000000d253537221 */ /* 0x000fe20000010000 */
[--C-:B------:R-:W-:Y:S01]  /*f1e0*/  FFMA.FTZ R250, R81, UR12, -R86.reuse ;  /* 0x0000000c51fa7c23 */ /* 0x100fe20008010856 */
[--C-:B------:R-:W-:Y:S01]  /*f1f0*/  FFMA.FTZ R205, R72, UR12, -R86.reuse ;  /* 0x0000000c48cd7c23 */ /* 0x100fe20008010856 */
[--C-:B------:R-:W-:Y:S01]  /*f200*/  FFMA.FTZ R200, R79, UR12, -R86.reuse ;  /* 0x0000000c4fc87c23 */ /* 0x100fe20008010856 */
[--C-:B------:R-:W-:Y:S01]  /*f210*/  FFMA.FTZ R204, R74, UR12, -R86.reuse ;  /* 0x0000000c4acc7c23 */ /* 0x100fe20008010856 */
[----:B------:R-:W-:Y:S01]  /*f220*/  FFMA.FTZ R85, R85, UR12, -R86 ;  /* 0x0000000c55557c23 */ /* 0x000fe20008010856 */
[----:B------:R-:W-:Y:S01]  /*f230*/  HMMA.16816.F32 R156, R8, R28, R156 ;  /* 0x0000001c089c723c */ /* 0x000fe2000000189c */
[----:B------:R-:W-:Y:S01]  /*f240*/  FADD.FTZ R249, R78, R249 ;  /* 0x000000f94ef97221 */ /* 0x000fe20000010000 */
[----:B------:R-:W-:Y:S01]  /*f250*/  FADD.FTZ R86, R82, R83 ;  /* 0x0000005352567221 */ /* 0x000fe20000010000 */
[----:B------:R-:W-:Y:S01]  /*f260*/  MUFU.EX2 R81, R199 ;  /* 0x000000c700517308 */ /* 0x000fe20000000800 */
[----:B------:R-:W-:Y:S01]  /*f270*/  FADD.FTZ R245, R92, R245 ;  /* 0x000000f55cf57221 */ /* 0x000fe20000010000 */
[----:B------:R-:W-:-:S02]  /*f280*/  FADD.FTZ R95, R95, R238 ;  /* 0x000000ee5f5f7221 */ /* 0x000fc40000010000 */
[----:B------:R-:W3:Y:S01]  /*f290*/  MUFU.EX2 R74, R196 ;  /* 0x000000c4004a7308 */ /* 0x000ee20000000800 */
[----:B------:R-:W-:Y:S03]  /*f2a0*/  HMMA.16816.F32 R152, R8, R30, R152 ;  /* 0x0000001e0898723c */ /* 0x000fe60000001898 */
[----:B------:R-:W-:Y:S04]  /*f2b0*/  MUFU.EX2 R79, R207 ;  /* 0x000000cf004f7308 */ /* 0x000fe80000000800 */
[----:B------:R-:W-:Y:S01]  /*f2c0*/  MUFU.EX2 R72, R206 ;  /* 0x000000ce00487308 */ /* 0x000fe20000000800 */
[C---:B------:R-:W-:Y:S03]  /*f2d0*/  HMMA.16816.F32 R160, R16.reuse, R28, R160 ;  /* 0x0000001c10a0723c */ /* 0x040fe600000018a0 */
[----:B------:R-:W-:Y:S04]  /*f2e0*/  MUFU.EX2 R83, R251 ;  /* 0x000000fb00537308 */ /* 0x000fe80000000800 */
[----:B------:R-:W4:Y:S01]  /*f2f0*/  MUFU.EX2 R82, R250 ;  /* 0x000000fa00527308 */ /* 0x000f220000000800 */
[----:B------:R-:W-:Y:S03]  /*f300*/  HMMA.16816.F32 R148, R16, R30, R148 ;  /* 0x0000001e1094723c */ /* 0x000fe60000001894 */
[----:B------:R-:W-:Y:S04]  /*f310*/  MUFU.EX2 R78, R248 ;  /* 0x000000f8004e7308 */ /* 0x000fe80000000800 */
[----:B------:R-:W1:Y:S01]  /*f320*/  MUFU.EX2 R29, R226 ;  /* 0x000000e2001d7308 */ /* 0x000e620000000800 */
[-C--:B------:R-:W-:Y:S03]  /*f330*/  HMMA.16816.F32 R136, R8, R22.reuse, R136 ;  /* 0x000000160888723c */ /* 0x080fe60000001888 */
[----:B------:R-:W-:Y:S04]  /*f340*/  MUFU.EX2 R127, R127 ;  /* 0x0000007f007f7308 */ /* 0x000fe80000000800 */
[----:B------:R-:W2:Y:S01]  /*f350*/  MUFU.EX2 R28, R125 ;  /* 0x0000007d001c7308 */ /* 0x000ea20000000800 */
[----:B------:R-:W-:Y:S03]  /*f360*/  HMMA.16816.F32 R132, R16, R22, R132 ;  /* 0x000000161084723c */ /* 0x000fe60000001884 */
[----:B------:R-:W-:Y:S04]  /*f370*/  MUFU.EX2 R126, R126 ;  /* 0x0000007e007e7308 */ /* 0x000fe80000000800 */
[----:B------:R-:W-:Y:S04]  /*f380*/  MUFU.EX2 R31, R128 ;  /* 0x00000080001f7308 */ /* 0x000fe80000000800 */
[----:B------:R-:W-:Y:S04]  /*f390*/  MUFU.EX2 R131, R131 ;  /* 0x0000008300837308 */ /* 0x000fe80000000800 */
[----:B------:R-:W2:Y:S04]  /*f3a0*/  MUFU.EX2 R30, R129 ;  /* 0x00000081001e7308 */ /* 0x000ea80000000800 */
[----:B------:R-:W-:Y:S04]  /*f3b0*/  MUFU.EX2 R201, R201 ;  /* 0x000000c900c97308 */ /* 0x000fe80000000800 */
[----:B------:R-:W2:Y:S01]  /*f3c0*/  MUFU.EX2 R198, R198 ;  /* 0x000000c600c67308 */ /* 0x000ea20000000800 */
[----:B------:R-:W-:Y:S01]  /*f3d0*/  FADD.FTZ R90, R90, R245 ;  /* 0x000000f55a5a7221 */ /* 0x000fe20000010000 */
[----:B------:R-:W-:Y:S01]  /*f3e0*/  FADD.FTZ R94, R94, R95 ;  /* 0x0000005f5e5e7221 */ /* 0x000fe20000010000 */
[----:B------:R-:W-:Y:S01]  /*f3f0*/  HMMA.16816.F32 R140, R8, R20, R140 ;  /* 0x00000014088c723c */ /* 0x000fe2000000188c */
[----:B------:R-:W-:Y:S01]  /*f400*/  FADD.FTZ R48, R48, R249 ;  /* 0x000000f930307221 */ /* 0x000fe20000010000 */
[----:B------:R-:W-:Y:S01]  /*f410*/  FADD.FTZ R63, R63, R90 ;  /* 0x0000005a3f3f7221 */ /* 0x000fe20000010000 */
[----:B------:R-:W-:-:S05]  /*f420*/  FADD.FTZ R61, R61, R94 ;  /* 0x0000005e3d3d7221 */ /* 0x000fca0000010000 */
[----:B------:R-:W-:Y:S01]  /*f430*/  HMMA.16816.F32 R144, R16, R20, R144 ;  /* 0x000000141090723c */ /* 0x000fe20000001890 */
[----:B------:R-:W-:Y:S01]  /*f440*/  FADD.FTZ R20, R45, R86 ;  /* 0x000000562d147221 */ /* 0x000fe20000010000 */
[----:B------:R-:W-:Y:S01]  /*f450*/  FADD.FTZ R84, R84, R63 ;  /* 0x0000003f54547221 */ /* 0x000fe20000010000 */
[----:B---3--:R-:W-:Y:S01]  /*f460*/  F2FP.F16.F32.PACK_AB R16, R74, R81 ;  /* 0x000000514a10723e */ /* 0x008fe200000000ff */
[----:B------:R-:W-:Y:S01]  /*f470*/  FADD.FTZ R88, R88, R61 ;  /* 0x0000003d58587221 */ /* 0x000fe20000010000 */
[----:B------:R-:W-:Y:S01]  /*f480*/  FADD.FTZ R75, R75, R20 ;  /* 0x000000144b4b7221 */ /* 0x000fe20000010000 */
[----:B----4-:R-:W-:Y:S01]  /*f490*/  F2FP.F16.F32.PACK_AB R17, R82, R83 ;  /* 0x000000535211723e */ /* 0x010fe200000000ff */
[----:B------:R-:W3:Y:S01]  /*f4a0*/  LDSM.16.MT88.4 R8, [R2+0xb000] ;  /* 0x00b000000208783b */ /* 0x000ee20000004200 */
[----:B------:R-:W-:Y:S02]  /*f4b0*/  F2FP.F16.F32.PACK_AB R18, R72, R79 ;  /* 0x0000004f4812723e */ /* 0x000fe400000000ff */
[----:B-1----:R-:W-:-:S02]  /*f4c0*/  F2FP.F16.F32.PACK_AB R19, R29, R78 ;  /* 0x0000004e1d13723e */ /* 0x002fc400000000ff */
[----:B--2---:R-:W-:Y:S02]  /*f4d0*/  F2FP.F16.F32.PACK_AB R20, R28, R127 ;  /* 0x0000007f1c14723e */ /* 0x004fe400000000ff */
[----:B------:R-:W-:Y:S02]  /*f4e0*/  F2FP.F16.F32.PACK_AB R21, R30, R131 ;  /* 0x000000831e15723e */ /* 0x000fe400000000ff */
[----:B------:R-:W-:Y:S02]  /*f4f0*/  F2FP.F16.F32.PACK_AB R22, R31, R126 ;  /* 0x0000007e1f16723e */ /* 0x000fe400000000ff */
[----:B------:R-:W-:Y:S01]  /*f500*/  F2FP.F16.F32.PACK_AB R23, R198, R201 ;  /* 0x000000c9c617723e */ /* 0x000fe200000000ff */
[----:B------:R-:W-:Y:S01]  /*f510*/  FADD.FTZ R86, R43, R48 ;  /* 0x000000302b567221 */ /* 0x000fe20000010000 */
[----:B------:R-:W-:Y:S01]  /*f520*/  FADD.FTZ R57, R57, R84 ;  /* 0x0000005439397221 */ /* 0x000fe20000010000 */
[----:B------:R-:W-:Y:S01]  /*f530*/  FADD.FTZ R88, R59, R88 ;  /* 0x000000583b587221 */ /* 0x000fe20000010000 */
[----:B------:R-:W-:Y:S01]  /*f540*/  FADD.FTZ R75, R46, R75 ;  /* 0x0000004b2e4b7221 */ /* 0x000fe20000010000 */
[----:B------:R-:W-:Y:S01]  /*f550*/  HMMA.16816.F32 R156, R16, R4, R156 ;  /* 0x00000004109c723c */ /* 0x000fe2000000189c */
[----:B------:R-:W-:Y:S01]  /*f560*/  FADD.FTZ R43, R47, R86 ;  /* 0x000000562f2b7221 */ /* 0x000fe20000010000 */
[----:B------:R-:W-:-:S06]  /*f570*/  FADD.FTZ R60, R60, R57 ;  /* 0x000000393c3c7221 */ /* 0x000fcc0000010000 */
[----:B------:R-:W-:Y:S01]  /*f580*/  HMMA.16816.F32 R152, R16, R6, R152 ;  /* 0x000000061098723c */ /* 0x000fe20000001898 */
[----:B------:R-:W-:Y:S01]  /*f590*/  FADD.FTZ R43, R50, R43 ;  /* 0x0000002b322b7221 */ /* 0x000fe20000010000 */
[----:B------:R-:W-:-:S06]  /*f5a0*/  FADD.FTZ R60, R39, R60 ;  /* 0x0000003c273c7221 */ /* 0x000fcc0000010000 */
[----:B------:R-:W-:Y:S08]  /*f5b0*/  HMMA.16816.F32 R136, R16, R26, R136 ;  /* 0x0000001a1088723c */ /* 0x000ff00000001888 */
[C---:B------:R-:W-:Y:S08]  /*f5c0*/  HMMA.16816.F32 R160, R20.reuse, R4, R160 ;  /* 0x0000000414a0723c */ /* 0x040ff000000018a0 */
[C---:B------:R-:W-:Y:S01]  /*f5d0*/  HMMA.16816.F32 R148, R20.reuse, R6, R148 ;  /* 0x000000061494723c */ /* 0x040fe20000001894 */
[----:B------:R1:W-:Y:S07]  /*f5e0*/  LDSM.16.MT88.4 R4, [R0+0x3800] ;  /* 0x003800000004783b */ /* 0x0003ee0000004200 */
[----:B------:R-:W-:Y:S01]  /*f5f0*/  HMMA.16816.F32 R132, R20, R26, R132 ;  /* 0x0000001a1484723c */ /* 0x000fe20000001884 */
[----:B------:R-:W-:Y:S01]  /*f600*/  FADD.FTZ R27, R41, R88 ;  /* 0x00000058291b7221 */ /* 0x000fe20000010000 */
[----:B------:R-:W-:-:S03]  /*f610*/  FADD.FTZ R87, R87, R60 ;  /* 0x0000003c57577221 */ /* 0x000fc60000010000 */
[----:B------:R-:W-:-:S03]  /*f620*/  FADD.FTZ R27, R44, R27 ;  /* 0x0000001b2c1b7221 */ /* 0x000fc60000010000 */
[----:B------:R-:W-:Y:S01]  /*f630*/  HMMA.16816.F32 R192, R16, R12, R192 ;  /* 0x0000000c10c0723c */ /* 0x000fe200000018c0 */
[----:B------:R-:W-:Y:S01]  /*f640*/  FADD.FTZ R64, R64, R27 ;  /* 0x0000001b40407221 */ /* 0x000fe20000010000 */
[----:B-1----:R-:W-:-:S06]  /*f650*/  FADD.FTZ R0, R40, R75 ;  /* 0x0000004b28007221 */ /* 0x002fcc0000010000 */
[----:B------:R-:W-:Y:S01]  /*f660*/  HMMA.16816.F32 R184, R16, R14, R184 ;  /* 0x0000000e10b8723c */ /* 0x000fe200000018b8 */
[----:B------:R-:W-:-:S07]  /*f670*/  FADD.FTZ R0, R3, R0 ;  /* 0x0000000003007221 */ /* 0x000fce0000010000 */
[----:B------:R-:W-:Y:S01]  /*f680*/  HMMA.16816.F32 R188, R20, R12, R188 ;  /* 0x0000000c14bc723c */ /* 0x000fe200000018bc */
[----:B------:R-:W-:Y:S01]  /*f690*/  FADD.FTZ R49, R49, R0 ;  /* 0x0000000031317221 */ /* 0x000fe20000010000 */
[----:B------:R-:W-:-:S06]  /*f6a0*/  FADD.FTZ R87, R62, R87 ;  /* 0x000000573e577221 */ /* 0x000fcc0000010000 */
[----:B------:R-:W-:Y:S01]  /*f6b0*/  HMMA.16816.F32 R180, R20, R14, R180 ;  /* 0x0000000e14b4723c */ /* 0x000fe200000018b4 */
[----:B------:R1:W-:Y:S01]  /*f6c0*/  LDSM.16.MT88.4 R12, [R2+0xb800] ;  /* 0x00b80000020c783b */ /* 0x0003e20000004200 */
[----:B------:R-:W-:Y:S01]  /*f6d0*/  FADD.FTZ R64, R73, R64 ;  /* 0x0000004049407221 */ /* 0x000fe20000010000 */
[----:B------:R-:W-:Y:S01]  /*f6e0*/  FADD.FTZ R56, R56, R49 ;  /* 0x0000003138387221 */ /* 0x000fe20000010000 */
[----:B------:R-:W-:Y:S02]  /*f6f0*/  FADD.FTZ R66, R66, R87 ;  /* 0x0000005742427221 */ /* 0x000fe40000010000 */
[----:B------:R-:W-:Y:S01]  /*f700*/  FADD.FTZ R67, R67, R64 ;  /* 0x0000004043437221 */ /* 0x000fe20000010000 */
[----:B------:R-:W-:Y:S01]  /*f710*/  FADD.FTZ R55, R55, R56 ;  /* 0x0000003837377221 */ /* 0x000fe20000010000 */
[----:B------:R-:W-:Y:S02]  /*f720*/  FADD.FTZ R65, R65, R66 ;  /* 0x0000004241417221 */ /* 0x000fe40000010000 */
[----:B------:R-:W-:Y:S01]  /*f730*/  FADD.FTZ R68, R68, R67 ;  /* 0x0000004344447221 */ /* 0x000fe20000010000 */
[----:B-1----:R-:W-:-:S04]  /*f740*/  FADD.FTZ R2, R42, R43 ;  /* 0x0000002b2a027221 */ /* 0x002fc80000010000 */
[----:B------:R-:W-:-:S04]  /*f750*/  FADD.FTZ R2, R37, R2 ;  /* 0x0000000225027221 */ /* 0x000fc80000010000 */
[----:B------:R-:W-:Y:S01]  /*f760*/  FADD.FTZ R53, R53, R2 ;  /* 0x0000000235357221 */ /* 0x000fe20000010000 */
[----:B------:R-:W-:-:S03]  /*f770*/  FADD.FTZ R54, R54, R55 ;  /* 0x0000003736367221 */ /* 0x000fc60000010000 */
        /* <DEDUP_REMOVED lines=18> */
[----:B---3--:R-:W-:Y:S01]  /*f8a0*/  HMMA.16816.F32 R172, R16, R8, R172 ;  /* 0x0000000810ac723c */ /* 0x008fe200000018ac */
[----:B------:R-:W-:Y:S01]  /*f8b0*/  FADD.FTZ R229, R229, R214 ;  /* 0x000000d6e5e57221 */ /* 0x000fe20000010000 */
[----:B------:R-:W-:Y:S01]  /*f8c0*/  FADD.FTZ R116, R116, R237 ;  /* 0x000000ed74747221 */ /* 0x000fe20000010000 */
[----:B------:R-:W-:Y:S01]  /*f8d0*/  FADD.FTZ R225, R225, R216 ;  /* 0x000000d8e1e17221 */ /* 0x000fe20000010000 */
[----:B------:R-:W-:Y:S01]  /*f8e0*/  FADD.FTZ R97, R97, R96 ;  /* 0x0000006061617221 */ /* 0x000fe20000010000 */
[----:B------:R-:W-:-:S03]  /*f8f0*/  FADD.FTZ R212, R212, R229 ;  /* 0x000000e5d4d47221 */ /* 0x000fc60000010000 */
[----:B------:R-:W-:Y:S01]  /*f900*/  HMMA.16816.F32 R168, R16, R10, R168 ;  /* 0x0000000a10a8723c */ /* 0x000fe200000018a8 */
[----:B------:R-:W-:Y:S01]  /*f910*/  FADD.FTZ R117, R117, R116 ;  /* 0x0000007475757221 */ /* 0x000fe20000010000 */
[----:B------:R-:W-:-:S06]  /*f920*/  FADD.FTZ R230, R230, R225 ;  /* 0x000000e1e6e67221 */ /* 0x000fcc0000010000 */
[----:B------:R-:W-:Y:S01]  /*f930*/  HMMA.16816.F32 R140, R16, R24, R140 ;  /* 0x00000018108c723c */ /* 0x000fe2000000188c */
[----:B------:R-:W1:Y:S07]  /*f940*/  LDSM.16.MT88.4 R16, [R38+0xb800] ;  /* 0x00b800002610783b */ /* 0x000e6e0000004200 */
[----:B------:R-:W-:Y:S01]  /*f950*/  HMMA.16816.F32 R176, R20, R8, R176 ;  /* 0x0000000814b0723c */ /* 0x000fe200000018b0 */
[----:B------:R-:W-:-:S07]  /*f960*/  FADD.FTZ R211, R211, R212 ;  /* 0x000000d4d3d37221 */ /* 0x000fce0000010000 */
[----:B------:R-:W-:Y:S01]  /*f970*/  HMMA.16816.F32 R164, R20, R10, R164 ;  /* 0x0000000a14a4723c */ /* 0x000fe200000018a4 */
[----:B------:R-:W2:Y:S01]  /*f980*/  LDSM.16.MT88.4 R8, [R36+0x3800] ;  /* 0x003800002408783b */ /* 0x000ea20000004200 */
        /* <DEDUP_REMOVED lines=13> */
[----:B------:R-:W-:Y:S01]  /*fa60*/  MUFU.EX2 R111, R111 ;  /* 0x0000006f006f7308 */ /* 0x000fe20000000800 */
[----:B------:R-:W-:Y:S01]  /*fa70*/  FADD.FTZ R115, R80, R115 ;  /* 0x0000007350737221 */ /* 0x000fe20000010000 */
[----:B------:R-:W-:-:S02]  /*fa80*/  FADD.FTZ R99, R99, R102 ;  /* 0x0000006663637221 */ /* 0x000fc40000010000 */
[----:B------:R-:W3:Y:S01]  /*fa90*/  MUFU.EX2 R48, R113 ;  /* 0x0000007100307308 */ /* 0x000ee20000000800 */
[----:B------:R-:W-:-:S03]  /*faa0*/  FADD.FTZ R93, R93, R236 ;  /* 0x000000ec5d5d7221 */ /* 0x000fc60000010000 */
[----:B------:R-:W-:Y:S01]  /*fab0*/  MUFU.EX2 R118, R118 ;  /* 0x0000007600767308 */ /* 0x000fe20000000800 */
[----:B------:R-:W-:-:S03]  /*fac0*/  FADD.FTZ R112, R112, R107 ;  /* 0x0000006b70707221 */ /* 0x000fc60000010000 */
[----:B------:R-:W-:Y:S04]  /*fad0*/  MUFU.EX2 R119, R119 ;  /* 0x0000007700777308 */ /* 0x000fe80000000800 */
[----:B------:R-:W-:Y:S04]  /*fae0*/  MUFU.EX2 R205, R205 ;  /* 0x000000cd00cd7308 */ /* 0x000fe80000000800 */
[----:B------:R-:W4:Y:S04]  /*faf0*/  MUFU.EX2 R200, R200 ;  /* 0x000000c800c87308 */ /* 0x000f280000000800 */
[----:B------:R-:W-:Y:S04]  /*fb00*/  MUFU.EX2 R204, R204 ;  /* 0x000000cc00cc7308 */ /* 0x000fe80000000800 */
[----:B------:R-:W1:Y:S01]  /*fb10*/  MUFU.EX2 R85, R85 ;  /* 0x0000005500557308 */ /* 0x000e620000000800 */
[----:B------:R-:W-:Y:S01]  /*fb20*/  FADD.FTZ R76, R76, R115 ;  /* 0x000000734c4c7221 */ /* 0x000fe20000010000 */
[----:B------:R-:W-:Y:S01]  /*fb30*/  FADD.FTZ R98, R98, R99 ;  /* 0x0000006362627221 */ /* 0x000fe20000010000 */
[----:B------:R-:W-:Y:S01]  /*fb40*/  HMMA.16816.F32 R144, R20, R24, R144 ;  /* 0x000000181490723c */ /* 0x000fe20000001890 */
[----:B------:R-:W-:Y:S01]  /*fb50*/  FADD.FTZ R93, R108, R93 ;  /* 0x0000005d6c5d7221 */ /* 0x000fe20000010000 */
[----:B------:R-:W-:Y:S01]  /*fb60*/  FADD.FTZ R112, R91, R112 ;  /* 0x000000705b707221 */ /* 0x000fe20000010000 */
[----:B------:R-:W-:Y:S01]  /*fb70*/  MUFU.EX2 R120, R120 ;  /* 0x0000007800787308 */ /* 0x000fe20000000800 */
[----:B------:R-:W-:Y:S01]  /*fb80*/  FADD.FTZ R76, R77, R76 ;  /* 0x0000004c4d4c7221 */ /* 0x000fe20000010000 */
[----:B------:R-:W-:-:S02]  /*fb90*/  FADD.FTZ R98, R101, R98 ;  /* 0x0000006265627221 */ /* 0x000fc40000010000 */
[----:B------:R-:W2:Y:S01]  /*fba0*/  MUFU.EX2 R121, R121 ;  /* 0x0000007900797308 */ /* 0x000ea20000000800 */
[----:B------:R-:W-:-:S03]  /*fbb0*/  FADD.FTZ R110, R110, R93 ;  /* 0x0000005d6e6e7221 */ /* 0x000fc60000010000 */
[----:B------:R-:W-:Y:S01]  /*fbc0*/  MUFU.EX2 R124, R124 ;  /* 0x0000007c007c7308 */ /* 0x000fe20000000800 */
[----:B------:R-:W-:-:S03]  /*fbd0*/  FADD.FTZ R127, R127, R112 ;  /* 0x000000707f7f7221 */ /* 0x000fc60000010000 */
[----:B------:R-:W-:Y:S04]  /*fbe0*/  MUFU.EX2 R25, R228 ;  /* 0x000000e400197308 */ /* 0x000fe80000000800 */
[----:B------:R-:W-:Y:S04]  /*fbf0*/  MUFU.EX2 R197, R197 ;  /* 0x000000c500c57308 */ /* 0x000fe80000000800 */
[----:B------:R-:W2:Y:S04]  /*fc00*/  MUFU.EX2 R130, R130 ;  /* 0x0000008200827308 */ /* 0x000ea80000000800 */
[----:B------:R-:W-:Y:S04]  /*fc10*/  MUFU.EX2 R123, R123 ;  /* 0x0000007b007b7308 */ /* 0x000fe80000000800 */
[----:B------:R-:W2:Y:S01]  /*fc20*/  MUFU.EX2 R122, R122 ;  /* 0x0000007a007a7308 */ /* 0x000ea20000000800 */
[----:B------:R-:W-:Y:S01]  /*fc30*/  FADD.FTZ R131, R131, R76 ;  /* 0x0000004c83837221 */ /* 0x000fe20000010000 */
[----:B------:R-:W-:Y:S01]  /*fc40*/  FADD.FTZ R81, R81, R98 ;  /* 0x0000006251517221 */ /* 0x000fe20000010000 */
[----:B---3--:R-:W-:Y:S01]  /*fc50*/  F2FP.F16.F32.PACK_AB R20, R48, R111 ;  /* 0x0000006f3014723e */ /* 0x008fe200000000ff */
[----:B------:R-:W-:Y:S01]  /*fc60*/  FADD.FTZ R110, R89, R110 ;  /* 0x0000006e596e7221 */ /* 0x000fe20000010000 */
[----:B----4-:R-:W-:Y:S01]  /*fc70*/  F2FP.F16.F32.PACK_AB R21, R200, R205 ;  /* 0x000000cdc815723e */ /* 0x010fe200000000ff */
[----:B------:R-:W-:Y:S01]  /*fc80*/  FADD.FTZ R127, R28, R127 ;  /* 0x0000007f1c7f7221 */ /* 0x000fe20000010000 */
[----:B------:R-:W-:-:S02]  /*fc90*/  F2FP.F16.F32.PACK_AB R22, R119, R118 ;  /* 0x000000767716723e */ /* 0x000fc400000000ff */
[----:B-1----:R-:W-:Y:S01]  /*fca0*/  F2FP.F16.F32.PACK_AB R23, R85, R204 ;  /* 0x000000cc5517723e */ /* 0x002fe200000000ff */
[----:B------:R-:W-:Y:S01]  /*fcb0*/  FADD.FTZ R30, R30, R131 ;  /* 0x000000831e1e7221 */ /* 0x000fe20000010000 */
[----:B------:R-:W-:Y:S01]  /*fcc0*/  FADD.FTZ R74, R74, R81 ;  /* 0x000000514a4a7221 */ /* 0x000fe20000010000 */
[----:B------:R-:W-:Y:S01]  /*fcd0*/  FADD.FTZ R83, R83, R110 ;  /* 0x0000006e53537221 */ /* 0x000fe20000010000 */
[----:B------:R-:W-:Y:S01]  /*fce0*/  FADD.FTZ R126, R126, R127 ;  /* 0x0000007f7e7e7221 */ /* 0x000fe20000010000 */
[----:B------:R-:W-:Y:S01]  /*fcf0*/  FADD.FTZ R201, R201, R30 ;  /* 0x0000001ec9c97221 */ /* 0x000fe20000010000 */
[----:B------:R-:W-:Y:S01]  /*fd00*/  FADD.FTZ R79, R79, R74 ;  /* 0x0000004a4f4f7221 */ /* 0x000fe20000010000 */
[----:B------:R-:W-:Y:S01]  /*fd10*/  HMMA.16816.F32 R192, R20, R16, R192 ;  /* 0x0000001014c0723c */ /* 0x000fe200000018c0 */
[----:B------:R-:W-:Y:S01]  /*fd20*/  FADD.FTZ R83, R82, R83 ;  /* 0x0000005352537221 */ /* 0x000fe20000010000 */
[----:B------:R-:W-:Y:S01]  /*fd30*/  FADD.FTZ R31, R31, R126 ;  /* 0x0000007e1f1f7221 */ /* 0x000fe20000010000 */
[----:B------:R-:W-:Y:S01]  /*fd40*/  FADD.FTZ R198, R198, R201 ;  /* 0x000000c9c6c67221 */ /* 0x000fe20000010000 */
[----:B------:R-:W-:-:S04]  /*fd50*/  FADD.FTZ R72, R72, R79 ;  /* 0x0000004f48487221 */ /* 0x000fc80000010000 */
[----:B------:R-:W-:Y:S01]  /*fd60*/  HMMA.16816.F32 R184, R20, R18, R184 ;  /* 0x0000001214b8723c */ /* 0x000fe200000018b8 */
[----:B------:R-:W-:-:S07]  /*fd70*/  FADD.FTZ R78, R78, R83 ;  /* 0x000000534e4e7221 */ /* 0x000fce0000010000 */
[C---:B------:R-:W-:Y:S08]  /*fd80*/  HMMA.16816.F32 R172, R20.reuse, R12, R172 ;  /* 0x0000000c14ac723c */ /* 0x040ff000000018ac */
[C---:B------:R-:W-:Y:S08]  /*fd90*/  HMMA.16816.F32 R168, R20.reuse, R14, R168 ;  /* 0x0000000e14a8723c */ /* 0x040ff000000018a8 */
[C---:B--2---:R-:W-:Y:S08]  /*fda0*/  HMMA.16816.F32 R156, R20.reuse, R8, R156 ;  /* 0x00000008149c723c */ /* 0x044ff0000000189c */
        /* <DEDUP_REMOVED lines=8> */
[----:B------:R-:W-:Y:S01]  /*fe30*/  FADD.FTZ R197, R197, R198 ;  /* 0x000000c6c5c57221 */ /* 0x000fe20000010000 */
[----:B------:R-:W-:Y:S01]  /*fe40*/  FADD.FTZ R111, R111, R72 ;  /* 0x000000486f6f7221 */ /* 0x000fe20000010000 */
[----:B------:R-:W-:Y:S01]  /*fe50*/  FADD.FTZ R78, R29, R78 ;  /* 0x0000004e1d4e7221 */ /* 0x000fe20000010000 */
[----:B------:R-:W-:Y:S02]  /*fe60*/  FADD.FTZ R121, R121, R120 ;  /* 0x0000007879797221 */ /* 0x000fe40000010000 */
[----:B------:R-:W-:Y:S01]  /*fe70*/  HMMA.16816.F32 R188, R20, R16, R188 ;  /* 0x0000001014bc723c */ /* 0x000fe200000018bc */
[----:B------:R-:W-:Y:S01]  /*fe80*/  FADD.FTZ R130, R130, R197 ;  /* 0x000000c582827221 */ /* 0x000fe20000010000 */
[----:B------:R-:W-:-:S06]  /*fe90*/  FADD.FTZ R111, R48, R111 ;  /* 0x0000006f306f7221 */ /* 0x000fcc0000010000 */
[----:B------:R-:W-:Y:S01]  /*fea0*/  HMMA.16816.F32 R180, R20, R18, R180 ;  /* 0x0000001214b4723c */ /* 0x000fe200000018b4 */
[----:B------:R-:W-:Y:S01]  /*feb0*/  FADD.FTZ R205, R205, R78 ;  /* 0x0000004ecdcd7221 */ /* 0x000fe20000010000 */
[----:B------:R-:W-:-:S06]  /*fec0*/  FADD.FTZ R124, R124, R121 ;  /* 0x000000797c7c7221 */ /* 0x000fcc0000010000 */
[----:B------:R-:W-:Y:S01]  /*fed0*/  HMMA.16816.F32 R176, R20, R12, R176 ;  /* 0x0000000c14b0723c */ /* 0x000fe200000018b0 */
[----:B------:R-:W-:-:S07]  /*fee0*/  FADD.FTZ R123, R123, R130 ;  /* 0x000000827b7b7221 */ /* 0x000fce0000010000 */
[C---:B------:R-:W-:Y:S08]  /*fef0*/  HMMA.16816.F32 R164, R20.reuse, R14, R164 ;  /* 0x0000000e14a4723c */ /* 0x040ff000000018a4 */
[C---:B------:R-:W-:Y:S08]  /*ff00*/  HMMA.16816.F32 R160, R20.reuse, R8, R160 ;  /* 0x0000000814a0723c */ /* 0x040ff000000018a0 */
[C---:B------:R-:W-:Y:S08]  /*ff10*/  HMMA.16816.F32 R148, R20.reuse, R10, R148 ;  /* 0x0000000a1494723c */ /* 0x040ff00000001894 */
[C---:B------:R-:W-:Y:S08]  /*ff20*/  HMMA.16816.F32 R144, R20.reuse, R4, R144 ;  /* 0x000000041490723c */ /* 0x040ff00000001890 */
[----:B------:R-:W-:Y:S01]  /*ff30*/  HMMA.16816.F32 R132, R20, R6, R132 ;  /* 0x000000061484723c */ /* 0x000fe20000001884 */
[----:B------:R-:W-:Y:S01]  /*ff40*/  FADD.FTZ R118, R118, R111 ;  /* 0x0000006f76767221 */ /* 0x000fe20000010000 */
[----:B------:R-:W-:Y:S01]  /*ff50*/  FADD.FTZ R205, R200, R205 ;  /* 0x000000cdc8cd7221 */ /* 0x000fe20000010000 */
[----:B------:R-:W-:Y:S01]  /*ff60*/  FADD.FTZ R3, R25, R124 ;  /* 0x0000007c19037221 */ /* 0x000fe20000010000 */
[----:B------:R-:W-:Y:S01]  /*ff70*/  FADD.FTZ R2, R122, R123 ;  /* 0x0000007b7a027221 */ /* 0x000fe20000010000 */
[----:B------:R-:W-:Y:S01]  /*ff80*/  FADD.FTZ R0, R119, R118 ;  /* 0x0000007677007221 */ /* 0x000fe20000010000 */
[----:B------:R-:W-:Y:S01]  /*ff90*/  UISETP.LT.AND UP0, UPT, UR15, 0x2, UPT ;  /* 0x000000020f00788c */ /* 0x000fe2000bf01270 */
[----:B------:R-:W-:Y:S01]  /*ffa0*/  FADD.FTZ R204, R204, R205 ;  /* 0x000000cdcccc7221 */ /* 0x000fe20000010000 */
[----:B------:R1:W-:Y:S01]  /*ffb0*/  STL [R1+0x4], R3 ;  /* 0x0000040301007387 */ /* 0x0003e20000100800 */
[----:B------:R-:W-:Y:S01]  /*ffc0*/  MOV R68, R35 ;  /* 0x0000002300447202 */ /* 0x000fe20000000f00 */
[----:B------:R-:W-:-:S02]  /*ffd0*/  USEL UR15, UR15, 0x2, !UP0 ;  /* 0x000000020f0f7887 */ /* 0x000fc4000c000000 */
[----:B------:R2:W-:Y:S01]  /*ffe0*/  STL [R1], R2 ;  /* 0x0000000201007387 */ /* 0x0005e20000100800 */
[----:B------:R-:W-:-:S03]  /*fff0*/  FADD.FTZ R252, R85, R204 ;  /* 0x000000cc55fc7221 */ /* 0x000fc60000010000 */
[----:B------:R3:W-:Y:S01]  /*10000*/  STL [R1+0x8], R0 ;  /* 0x0000080001007387 */ /* 0x0007e20000100800 */
[----:B------:R-:W-:Y:S01]  /*10010*/  UIADD3 UR16, UPT, UPT, UR15, -0x3, URZ ;  /* 0xfffffffd0f107890 */ /* 0x000fe2000fffe0ff */
[----:B-1----:R-:W-:Y:S02]  /*10020*/  MOV R3, R34 ;  /* 0x0000002200037202 */ /* 0x002fe40000000f00 */
[----:B--2---:R-:W-:Y:S02]  /*10030*/  MOV R2, R33 ;  /* 0x0000002100027202 */ /* 0x004fe40000000f00 */
[----:B---3--:R-:W-:-:S07]  /*10040*/  MOV R0, R32 ;  /* 0x0000002000007202 */ /* 0x008fce0000000f00 */
.L_x_150:
[----:B------:R-:W-:-:S09]  /*10050*/  UISETP.GE.AND UP0, UPT, UR16, URZ, UPT ;  /* 0x000000ff1000728c */ /* 0x000fd2000bf06270 */
[----:B------:R-:W-:Y:S05]  /*10060*/  BRA.U !UP0, `(.L_x_152) ;  /* 0x0000006d08107547 */ /* 0x000fea000b800000 */
[----:B-1----:R-:W-:Y:S01]  /*10070*/  IMAD.U32 R4, RZ, RZ, UR24 ;  /* 0x00000018ff047e24 */ /* 0x002fe2000f8e00ff */
[----:B------:R-:W1:Y:S01]  /*10080*/  S2UR UR5, SR_CgaCtaId ;  /* 0x00000000000579c3 */ /* 0x000e620000008800 */
[----:B------:R-:W-:Y:S01]  /*10090*/  IMAD.U32 R5, RZ, RZ, UR23 ;  /* 0x00000017ff057e24 */ /* 0x000fe2000f8e00ff */
[----:B------:R-:W2:Y:S01]  /*100a0*/  S2R R247, SR_TID.X ;  /* 0x0000000000f77919 */ /* 0x000ea20000002100 */
[----:B------:R-:W-:Y:S01]  /*100b0*/  UMOV UR13, 0x400 ;  /* 0x00000400000d7882 */ /* 0x000fe20000000000 */
[----:B------:R-:W-:Y:S01]  /*100c0*/  LOP3.LUT R248, R70, 0x1e00, R69, 0xf8, !PT ;  /* 0x00001e0046f87812 */ /* 0x000fe200078ef845 */
[----:B------:R-:W-:Y:S01]  /*100d0*/  IMAD.WIDE.U32 R6, R71, UR10, R4 ;  /* 0x0000000a47067c25 */ /* 0x000fe2000f8e0004 */
[----:B------:R-:W-:Y:S01]  /*100e0*/  MOV R201, R0 ;  /* 0x0000000000c97202 */ /* 0x000fe20000000f00 */
[----:B------:R-:W3:Y:S01]  /*100f0*/  LDCU UR12, c[0x0][0x50c] ;  /* 0x0000a180ff0c77ac */ /* 0x000ee20008000800 */
[----:B------:R-:W-:Y:S01]  /*10100*/  MOV R197, R68 ;  /* 0x0000004400c57202 */ /* 0x000fe20000000f00 */
[----:B------:R-:W-:Y:S01]  /*10110*/  IMAD.U32 R4, RZ, RZ, UR8 ;  /* 0x00000008ff047e24 */ /* 0x000fe2000f8e00ff */
[----:B------:R-:W-:Y:S01]  /*10120*/  IADD3 R7, PT, PT, R105, R7, RZ ;  /* 0x0000000769077210 */ /* 0x000fe20007ffe0ff */
[----:B------:R-:W-:Y:S01]  /*10130*/  UIMAD UR8, UR25, UR8, URZ ;  /* 0x00000008190872a4 */ /* 0x000fe2000f8e02ff */
[----:B------:R-:W-:Y:S01]  /*10140*/  IMAD.MOV.U32 R199, RZ, RZ, R2 ;  /* 0x000000ffffc77224 */ /* 0x000fe200078e0002 */
[----:B------:R-:W-:Y:S01]  /*10150*/  MOV R200, 0x40 ;  /* 0x0000004000c87802 */ /* 0x000fe20000000f00 */
[----:B------:R-:W-:-:S02]  /*10160*/  IMAD.MOV.U32 R196, RZ, RZ, R3 ;  /* 0x000000ffffc47224 */ /* 0x000fc400078e0003 */
[----:B------:R-:W-:Y:S01]  /*10170*/  IMAD.WIDE.U32 R4, R4, UR4, R6 ;  /* 0x0000000404047c25 */ /* 0x000fe2000f8e0006 */
[----:B------:R-:W-:Y:S02]  /*10180*/  UIMAD UR4, UR4, UR9, UR8 ;  /* 0x00000009040472a4 */ /* 0x000fe4000f8e0208 */
[----:B------:R-:W-:Y:S01]  /*10190*/  UIMAD.WIDE.U32 UR8, UR16, UR10, URZ ;  /* 0x0000000a100872a5 */ /* 0x000fe2000f8e00ff */
[----:B------:R-:W4:Y:S01]  /*101a0*/  S2UR UR10, SR_CgaCtaId ;  /* 0x00000000000a79c3 */ /* 0x000f220000008800 */
[----:B------:R-:W-:Y:S01]  /*101b0*/  IADD3 R6, P0, PT, R202, R4, RZ ;  /* 0x00000004ca067210 */ /* 0x000fe20007f1e0ff */
[----:B------:R-:W-:Y:S01]  /*101c0*/  IMAD.MOV.U32 R198, RZ, RZ, 0x20 ;  /* 0x00000020ffc67424 */ /* 0x000fe200078e00ff */
[----:B------:R-:W-:Y:S02]  /*101d0*/  UIMAD UR11, UR16, UR11, UR9 ;  /* 0x0000000b100b72a4 */ /* 0x000fe4000f8e0209 */
[----:B------:R-:W-:Y:S01]  /*101e0*/  IADD3.X R5, PT, PT, R5, UR4, RZ, P0, !PT ;  /* 0x0000000405057c10 */ /* 0x000fe200087fe4ff */
[----:B------:R-:W-:Y:S01]  /*101f0*/  IMAD.U32 R8, RZ, RZ, UR8 ;  /* 0x00000008ff087e24 */ /* 0x000fe2000f8e00ff */
[----:B------:R-:W-:Y:S01]  /*10200*/  MOV R9, UR9 ;  /* 0x0000000900097c02 */ /* 0x000fe20008000f00 */
[----:B-1----:R-:W-:Y:S01]  /*10210*/  ULEA UR5, UR5, UR13, 0x18 ;  /* 0x0000000d05057291 */ /* 0x002fe2000f8ec0ff */
[C---:B------:R-:W-:Y:S01]  /*10220*/  SHF.L.U64.HI R5, R6.reuse, 0x1, R5 ;  /* 0x0000000106057819 */ /* 0x040fe20000010205 */
[----:B------:R-:W1:Y:S01]  /*10230*/  LDCU.64 UR8, c[0x0][0x3c0] ;  /* 0x00007800ff0877ac */ /* 0x000e620008000a00 */
[----:B------:R-:W-:-:S02]  /*10240*/  IMAD.SHL.U32 R6, R6, 0x2, RZ ;  /* 0x0000000206067824 */ /* 0x000fc400078e00ff */
[----:B------:R-:W-:Y:S01]  /*10250*/  IMAD.U32 R4, RZ, RZ, UR11 ;  /* 0x0000000bff047e24 */ /* 0x000fe2000f8e00ff */
[----:B------:R-:W-:Y:S01]  /*10260*/  LEA R248, R248, UR5, 0x1 ;  /* 0x00000005f8f87c11 */ /* 0x000fe2000f8e08ff */
[----:B------:R-:W-:Y:S01]  /*10270*/  UMOV UR11, 0x400 ;  /* 0x00000400000b7882 */ /* 0x000fe20000000000 */
[C---:B------:R-:W-:Y:S01]  /*10280*/  LEA R6, P0, R8.reuse, R6, 0x8 ;  /* 0x0000000608067211 */ /* 0x040fe200078040ff */
[----:B------:R-:W-:Y:S01]  /*10290*/  UIADD3 UR16, UPT, UPT, UR16, 0x1, URZ ;  /* 0x0000000110107890 */ /* 0x000fe2000fffe0ff */
[----:B------:R-:W2:Y:S02]  /*102a0*/  LDCU UR4, c[0x0][0x45c] ;  /* 0x00008b80ff0477ac */ /* 0x000ea40008000800 */
[----:B------:R-:W-:Y:S02]  /*102b0*/  LEA.HI.X R4, R8, R5, R4, 0x8, P0 ;  /* 0x0000000508047211 */ /* 0x000fe400000f4404 */
[----:B------:R-:W-:Y:S01]  /*102c0*/  IADD3 R250, P0, PT, R6, UR6, RZ ;  /* 0x0000000606fa7c10 */ /* 0x000fe2000ff1e0ff */
[----:B----4-:R-:W-:-:S03]  /*102d0*/  ULEA UR10, UR10, UR11, 0x18 ;  /* 0x0000000b0a0a7291 */ /* 0x010fc6000f8ec0ff */
[----:B------:R-:W-:Y:S01]  /*102e0*/  IADD3.X R249, PT, PT, R4, UR7, RZ, P0, !PT ;  /* 0x0000000704f97c10 */ /* 0x000fe200087fe4ff */
[----:B-1----:R-:W-:Y:S02]  /*102f0*/  USHF.L.U64.HI UR7, UR8, 0x5, UR9 ;  /* 0x0000000508077899 */ /* 0x002fe40008010209 */
[----:B------:R-:W-:Y:S02]  /*10300*/  USHF.L.U32 UR6, UR8, 0x5, URZ ;  /* 0x0000000508067899 */ /* 0x000fe400080006ff */
[----:B------:R-:W-:Y:S01]  /*10310*/  USHF.L.U64.HI UR9, UR8, 0x8, UR9 ;  /* 0x0000000808097899 */ /* 0x000fe20008010209 */
[----:B---3--:R-:W-:Y:S11]  /*10320*/  BRA `(.L_x_153) ;  /* 0x0000000000cc7947 */ /* 0x008ff60003800000 */
.L_x_155:
        /* <DEDUP_REMOVED lines=15> */
[C---:B------:R-:W-:Y:S01]  /*10420*/  IMAD.SHL.U32 R7, R4.reuse, 0x20, RZ ;  /* 0x0000002004077824 */ /* 0x040fe200078e00ff */
[----:B------:R-:W-:Y:S02]  /*10430*/  LEA R22, P2, R4, R20, 0x6 ;  /* 0x0000001404167211 */ /* 0x000fe400078430ff */
[----:B------:R-:W-:Y:S02]  /*10440*/  IADD3 R21, P1, PT, R20, R17, RZ ;  /* 0x0000001114157210 */ /* 0x000fe40007f3e0ff */
[----:B------:R-:W-:Y:S02]  /*10450*/  LEA.HI.X R23, R4, R19, R5, 0x6, P2 ;  /* 0x0000001304177211 */ /* 0x000fe400010f3405 */
[CC--:B------:R-:W-:Y:S01]  /*10460*/  LEA R28, P3, R20.reuse, R246.reuse, 0x1 ;  /* 0x000000f6141c7211 */ /* 0x0c0fe200078608ff */
[----:B------:R-:W-:Y:S01]  /*10470*/  IMAD.X R4, R19, 0x1, R18, P1 ;  /* 0x0000000113047824 */ /* 0x000fe200008e0612 */
[C---:B------:R-:W-:Y:S02]  /*10480*/  IADD3 R5, P1, PT, R20.reuse, R7, RZ ;  /* 0x0000000714057210 */ /* 0x040fe40007f3e0ff */
[----:B------:R-:W-:Y:S02]  /*10490*/  LEA R26, P2, R21, R246, 0x1 ;  /* 0x000000f6151a7211 */ /* 0x000fe400078408ff */
[-C--:B------:R-:W-:Y:S01]  /*104a0*/  LEA.HI.X R29, R20, R244.reuse, R19, 0x1, P3 ;  /* 0x000000f4141d7211 */ /* 0x080fe200018f0c13 */
[----:B------:R-:W-:Y:S01]  /*104b0*/  IMAD.X R19, R19, 0x1, R16, P1 ;  /* 0x0000000113137824 */ /* 0x000fe200008e0610 */
[----:B------:R-:W-:Y:S02]  /*104c0*/  LEA.HI.X R27, R21, R244, R4, 0x1, P2 ;  /* 0x000000f4151b7211 */ /* 0x000fe400010f0c04 */
[CC--:B------:R-:W-:Y:S01]  /*104d0*/  LEA R4, P5, R5.reuse, R246.reuse, 0x1 ;  /* 0x000000f605047211 */ /* 0x0c0fe200078a08ff */
[----:B------:R2:W-:Y:S01]  /*104e0*/  LDGSTS.E.BYPASS.LTC128B.128 [R248+0x4800], desc[UR18][R28.64] ;  /* 0x048000001cf87fae */ /* 0x0005e2000b981a12 */
[CC--:B------:R-:W-:Y:S02]  /*104f0*/  IADD3 R21, P4, PT, R5.reuse, R17.reuse, RZ ;  /* 0x0000001105157210 */ /* 0x0c0fe40007f9e0ff */
[C---:B------:R-:W-:Y:S01]  /*10500*/  LEA R30, P3, R22.reuse, R246, 0x1 ;  /* 0x000000f6161e7211 */ /* 0x040fe200078608ff */
[----:B------:R2:W-:Y:S01]  /*10510*/  LDGSTS.E.BYPASS.LTC128B.128 [R248+0x5000], desc[UR18][R26.64] ;  /* 0x050000001af87fae */ /* 0x0005e2000b981a12 */
[-C--:B------:R-:W-:Y:S01]  /*10520*/  LEA.HI.X R5, R5, R244.reuse, R19, 0x1, P5 ;  /* 0x000000f405057211 */ /* 0x080fe200028f0c13 */
[--C-:B------:R-:W-:Y:S01]  /*10530*/  IMAD.X R19, R19, 0x1, R18.reuse, P4 ;  /* 0x0000000113137824 */ /* 0x100fe200020e0612 */
[C---:B------:R-:W-:Y:S02]  /*10540*/  LEA.HI.X R31, R22.reuse, R244, R23, 0x1, P3 ;  /* 0x000000f4161f7211 */ /* 0x040fe400018f0c17 */
[C---:B-1----:R-:W-:Y:S01]  /*10550*/  LEA R24, P3, R21.reuse, R246, 0x1 ;  /* 0x000000f615187211 */ /* 0x042fe200078608ff */
[----:B------:R2:W-:Y:S01]  /*10560*/  LDGSTS.E.BYPASS.LTC128B.128 [R248+0x5800], desc[UR18][R4.64] ;  /* 0x0580000004f87fae */ /* 0x0005e2000b981a12 */
[C---:B------:R-:W-:Y:S02]  /*10570*/  IADD3 R17, P2, PT, R22.reuse, R17, RZ ;  /* 0x0000001116117210 */ /* 0x040fe40007f5e0ff */
[----:B------:R-:W-:Y:S02]  /*10580*/  LEA.HI.X R25, R21, R244, R19, 0x1, P3 ;  /* 0x000000f415197211 */ /* 0x000fe400018f0c13 */
[----:B------:R-:W-:Y:S01]  /*10590*/  IADD3 R7, P1, PT, R22, R7, RZ ;  /* 0x0000000716077210 */ /* 0x000fe20007f3e0ff */
[----:B------:R-:W-:Y:S01]  /*105a0*/  IMAD.X R18, R23, 0x1, R18, P2 ;  /* 0x0000000117127824 */ /* 0x000fe200010e0612 */
[-C--:B------:R-:W-:Y:S01]  /*105b0*/  LEA R22, P2, R17, R246.reuse, 0x1 ;  /* 0x000000f611167211 */ /* 0x080fe200078408ff */
[----:B------:R2:W-:Y:S02]  /*105c0*/  LDGSTS.E.BYPASS.LTC128B.128 [R248+0x6000], desc[UR18][R24.64] ;  /* 0x0600000018f87fae */ /* 0x0005e4000b981a12 */
[----:B------:R-:W-:Y:S01]  /*105d0*/  IMAD.X R16, R23, 0x1, R16, P1 ;  /* 0x0000000117107824 */ /* 0x000fe200008e0610 */
[----:B------:R-:W-:Y:S01]  /*105e0*/  LEA R20, P1, R7, R246, 0x1 ;  /* 0x000000f607147211 */ /* 0x000fe200078208ff */
[----:B------:R2:W-:Y:S01]  /*105f0*/  LDGSTS.E.BYPASS.LTC128B.128 [R248+0x6800], desc[UR18][R30.64] ;  /* 0x068000001ef87fae */ /* 0x0005e2000b981a12 */
[-C--:B------:R-:W-:Y:S02]  /*10600*/  LEA.HI.X R23, R17, R244.reuse, R18, 0x1, P2 ;  /* 0x000000f411177211 */ /* 0x080fe400010f0c12 */
[----:B------:R-:W-:Y:S03]  /*10610*/  LEA.HI.X R21, R7, R244, R16, 0x1, P1 ;  /* 0x000000f407157211 */ /* 0x000fe600008f0c10 */
[----:B------:R2:W-:Y:S04]  /*10620*/  LDGSTS.E.BYPASS.LTC128B.128 [R248+0x7000], desc[UR18][R22.64] ;  /* 0x0700000016f87fae */ /* 0x0005e8000b981a12 */
[----:B------:R2:W-:Y:S04]  /*10630*/  LDGSTS.E.BYPASS.LTC128B.128 [R248+0x7800], desc[UR18][R20.64] ;  /* 0x0780000014f87fae */ /* 0x0005e8000b981a12 */
[----:B------:R-:W0:Y:S01]  /*10640*/  LDGDEPBAR ;  /* 0x00000000000079af */ /* 0x000e220000000000 */
[----:B------:R-:W-:Y:S05]  /*10650*/  BRA `(.L_x_154) ;  /* 0x0000002400d07947 */ /* 0x000fea0003800000 */
.L_x_153:
[----:B------:R-:W-:Y:S04]  /*10660*/  DEPBAR.LE SB0, 0x0 ;  /* 0x000080000000791a */ /* 0x000fe80000000000 */
[----:B------:R-:W-:Y:S01]  /*10670*/  BAR.SYNC.DEFER_BLOCKING 0x0 ;  /* 0x0000000000007b1d */ /* 0x000fe20000010000 */
[----:B------:R-:W-:Y:S01]  /*10680*/  MOV R251, R249 ;  /* 0x000000f900fb7202 */ /* 0x000fe20000000f00 */
[----:B------:R-:W-:Y:S01]  /*10690*/  UISETP.NE.AND UP0, UPT, UR16, 0x1, UPT ;  /* 0x000000011000788c */ /* 0x000fe2000bf05270 */
[----:B------:R-:W-:Y:S02]  /*106a0*/  IADD3 R46, P0, PT, R250, UR6, RZ ;  /* 0x00000006fa2e7c10 */ /* 0x000fe4000ff1e0ff */
[----:B------:R-:W-:Y:S02]  /*106b0*/  LOP3.LUT R202, R69, 0x38, RZ, 0xc0, !PT ;  /* 0x0000003845ca7812 */ /* 0x000fe400078ec0ff */
[----:B------:R-:W-:Y:S02]  /*106c0*/  IADD3.X R47, PT, PT, R249, UR7, RZ, P0, !PT ;  /* 0x00000007f92f7c10 */ /* 0x000fe400087fe4ff */
[----:B------:R-:W-:Y:S02]  /*106d0*/  IADD3 R44, P0, PT, R46, UR6, RZ ;  /* 0x000000062e2c7c10 */ /* 0x000fe4000ff1e0ff */
[----:B------:R-:W-:Y:S02]  /*106e0*/  SHF.L.U32 R243, R240, 0x6, RZ ;  /* 0x00000006f0f37819 */ /* 0x000fe400000006ff */
[----:B------:R-:W-:Y:S02]  /*106f0*/  IADD3.X R45, PT, PT, R47, UR7, RZ, P0, !PT ;  /* 0x000000072f2d7c10 */ /* 0x000fe400087fe4ff */
[----:B------:R-:W-:Y:S02]  /*10700*/  IADD3 R42, P0, PT, R44, UR6, RZ ;  /* 0x000000062c2a7c10 */ /* 0x000fe4000ff1e0ff */
[----:B------:R-:W-:Y:S02]  /*10710*/  LOP3.LUT R241, R202, 0x1c0, R243, 0xf8, !PT ;  /* 0x000001c0caf17812 */ /* 0x000fe400078ef8f3 */
[----:B------:R-:W-:Y:S02]  /*10720*/  IADD3.X R43, PT, PT, R45, UR7, RZ, P0, !PT ;  /* 0x000000072d2b7c10 */ /* 0x000fe400087fe4ff */
[----:B------:R-:W-:Y:S02]  /*10730*/  IADD3 R40, P0, PT, R42, UR6, RZ ;  /* 0x000000062a287c10 */ /* 0x000fe4000ff1e0ff */
[----:B------:R-:W-:Y:S01]  /*10740*/  LOP3.LUT R205, R241, 0x8, R240, 0x78, !PT ;  /* 0x00000008f1cd7812 */ /* 0x000fe200078e78f0 */
[----:B------:R-:W-:Y:S01]  /*10750*/  @!PT LDS RZ, [RZ] ;  /* 0x00000000fffff984 */ /* 0x000fe20000000800 */
[----:B------:R-:W-:Y:S01]  /*10760*/  @!PT LDS RZ, [RZ] ;  /* 0x00000000fffff984 */ /* 0x000fe20000000800 */
[----:B------:R-:W-:Y:S01]  /*10770*/  @!PT LDS RZ, [RZ] ;  /* 0x00000000fffff984 */ /* 0x000fe20000000800 */
[----:B------:R-:W-:Y:S01]  /*10780*/  LDGSTS.E.BYPASS.LTC128B.128 [R248+0x8000], desc[UR18][R250.64] ;  /* 0x08000000faf87fae */ /* 0x000fe2000b981a12 */
[----:B------:R-:W-:Y:S02]  /*10790*/  IADD3.X R41, PT, PT, R43, UR7, RZ, P0, !PT ;  /* 0x000000072b297c10 */ /* 0x000fe400087fe4ff */
[----:B------:R-:W-:Y:S02]  /*107a0*/  IADD3 R2, P0, PT, R40, UR6, RZ ;  /* 0x0000000628027c10 */ /* 0x000fe4000ff1e0ff */
[----:B------:R-:W-:Y:S02]  /*107b0*/  LOP3.LUT R236, R243, 0x400, RZ, 0xc0, !PT ;  /* 0x00000400f3ec7812 */ /* 0x000fe400078ec0ff */
[----:B------:R-:W-:Y:S01]  /*107c0*/  IADD3.X R3, PT, PT, R41, UR7, RZ, P0, !PT ;  /* 0x0000000729037c10 */ /* 0x000fe200087fe4ff */
[----:B------:R-:W-:Y:S01]  /*107d0*/  LDGSTS.E.BYPASS.LTC128B.128 [R248+0x8800], desc[UR18][R46.64] ;  /* 0x088000002ef87fae */ /* 0x000fe2000b981a12 */
[----:B------:R-:W-:Y:S02]  /*107e0*/  IADD3 R48, P0, PT, R2, UR6, RZ ;  /* 0x0000000602307c10 */ /* 0x000fe4000ff1e0ff */
[----:B------:R-:W-:Y:S02]  /*107f0*/  LEA R236, R205, R236, 0x1 ;  /* 0x000000eccdec7211 */ /* 0x000fe400078e08ff */
[----:B------:R-:W-:Y:S02]  /*10800*/  IADD3.X R49, PT, PT, R3, UR7, RZ, P0, !PT ;  /* 0x0000000703317c10 */ /* 0x000fe400087fe4ff */
[----:B------:R-:W-:Y:S01]  /*10810*/  IADD3 R50, P0, PT, R48, UR6, RZ ;  /* 0x0000000630327c10 */ /* 0x000fe2000ff1e0ff */
[----:B------:R-:W-:Y:S03]  /*10820*/  LDGSTS.E.BYPASS.LTC128B.128 [R248+0x9000], desc[UR18][R44.64] ;  /* 0x090000002cf87fae */ /* 0x000fe6000b981a12 */
[----:B------:R-:W-:Y:S02]  /*10830*/  IADD3.X R51, PT, PT, R49, UR7, RZ, P0, !PT ;  /* 0x0000000731337c10 */ /* 0x000fe400087fe4ff */
[----:B------:R-:W-:Y:S03]  /*10840*/  LOP3.LUT P0, RZ, R240, 0x2, RZ, 0xc0, !PT ;  /* 0x00000002f0ff7812 */ /* 0x000fe6000780c0ff */
[----:B------:R-:W-:Y:S01]  /*10850*/  LDGSTS.E.BYPASS.LTC128B.128 [R248+0x9800], desc[UR18][R42.64] ;  /* 0x098000002af87fae */ /* 0x000fe2000b981a12 */
[----:B------:R-:W-:Y:S02]  /*10860*/  SEL R242, R198, 0xffffffe0, !P0 ;  /* 0xffffffe0c6f27807 */ /* 0x000fe40004000000 */
[----:B------:R-:W-:Y:S05]  /*10870*/  LOP3.LUT P0, RZ, R240, 0x4, RZ, 0xc0, !PT ;  /* 0x00000004f0ff7812 */ /* 0x000fea000780c0ff */
[----:B------:R-:W-:Y:S08]  /*10880*/  LDGSTS.E.BYPASS.LTC128B.128 [R248+0xa000], desc[UR18][R40.64] ;  /* 0x0a00000028f87fae */ /* 0x000ff0000b981a12 */
[----:B------:R1:W-:Y:S08]  /*10890*/  LDGSTS.E.BYPASS.LTC128B.128 [R248+0xa800], desc[UR18][R2.64] ;  /* 0x0a80000002f87fae */ /* 0x0003f0000b981a12 */
[----:B------:R-:W-:Y:S08]  /*108a0*/  LDGSTS.E.BYPASS.LTC128B.128 [R248+0xb000], desc[UR18][R48.64] ;  /* 0x0b00000030f87fae */ /* 0x000ff0000b981a12 */
[----:B---3--:R3:W-:Y:S08]  /*108b0*/  LDGSTS.E.BYPASS.LTC128B.128 [R248+0xb800], desc[UR18][R50.64] ;  /* 0x0b80000032f87fae */ /* 0x0087f0000b981a12 */
[----:B------:R-:W-:Y:S01]  /*108c0*/  LDSM.16.M88.4 R204, [R203] ;  /* 0x00000000cbcc783b */ /* 0x000fe20000000200 */
[----:B-1----:R-:W-:Y:S02]  /*108d0*/  IADD3 R3, PT, PT, R236, UR5, RZ ;  /* 0x00000005ec037c10 */ /* 0x002fe4000fffe0ff */
[-C--:B------:R-:W-:Y:S02]  /*108e0*/  IADD3 R2, PT, PT, R203, R242.reuse, RZ ;  /* 0x000000f2cb027210 */ /* 0x080fe40007ffe0ff */
[----:B------:R-:W-:Y:S03]  /*108f0*/  IADD3 R0, PT, PT, R3, R242, RZ ;  /* 0x000000f203007210 */ /* 0x000fe60007ffe0ff */
[----:B------:R-:W1:Y:S08]  /*10900*/  LDSM.16.M88.4 R208, [R236+UR5+0x4000] ;  /* 0x00400005ecd0783b */ /* 0x000e700008000200 */
[----:B------:R-:W4:Y:S08]  /*10910*/  LDSM.16.M88.4 R212, [R203+0x2000] ;  /* 0x00200000cbd4783b */ /* 0x000f300000000200 */
[----:B------:R-:W5:Y:S08]  /*10920*/  LDSM.16.M88.4 R216, [R236+UR5+0x4800] ;  /* 0x00480005ecd8783b */ /* 0x000f700008000200 */
[----:B------:R-:W2:Y:S08]  /*10930*/  LDSM.16.M88.4 R220, [R236+UR5+0x5000] ;  /* 0x00500005ecdc783b */ /* 0x000eb00008000200 */
[----:B------:R-:W3:Y:S08]  /*10940*/  LDSM.16.M88.4 R224, [R236+UR5+0x5800] ;  /* 0x00580005ece0783b */ /* 0x000ef00008000200 */
[----:B------:R-:W-:Y:S08]  /*10950*/  LDSM.16.M88.4 R96, [R236+UR5+0x6800] ;  /* 0x00680005ec60783b */ /* 0x000ff00008000200 */
[----:B------:R-:W-:Y:S08]  /*10960*/  LDSM.16.M88.4 R112, [R236+UR5+0x7000] ;  /* 0x00700005ec70783b */ /* 0x000ff00008000200 */
[----:B------:R-:W-:Y:S08]  /*10970*/  LDSM.16.M88.4 R128, [R236+UR5+0x7800] ;  /* 0x00780005ec80783b */ /* 0x000ff00008000200 */
[----:B------:R-:W-:Y:S08]  /*10980*/  LDSM.16.M88.4 R228, [R0+0x4800] ;  /* 0x0048000000e4783b */ /* 0x000ff00000000200 */
[----:B------:R-:W-:Y:S08]  /*10990*/  LDSM.16.M88.4 R232, [R0+0x5000] ;  /* 0x0050000000e8783b */ /* 0x000ff00000000200 */
[----:B------:R-:W0:Y:S01]  /*109a0*/  LDGDEPBAR ;  /* 0x00000000000079af */ /* 0x000e220000000000 */
[-C--:B-1----:R-:W-:Y:S08]  /*109b0*/  HMMA.16816.F32 R4, R204, R208.reuse, RZ ;  /* 0x000000d0cc04723c */ /* 0x082ff000000018ff */
[C---:B----4-:R-:W-:Y:S08]  /*109c0*/  HMMA.16816.F32 R8, R212.reuse, R208, RZ ;  /* 0x000000d0d408723c */ /* 0x050ff000000018ff */
[-C--:B------:R-:W-:Y:S08]  /*109d0*/  HMMA.16816.F32 R12, R212, R210.reuse, RZ ;  /* 0x000000d2d40c723c */ /* 0x080ff000000018ff */
[C---:B------:R-:W-:Y:S01]  /*109e0*/  HMMA.16816.F32 R16, R204.reuse, R210, RZ ;  /* 0x000000d2cc10723c */ /* 0x040fe200000018ff */
[----:B------:R-:W1:Y:S07]  /*109f0*/  LDSM.16.M88.4 R208, [R236+UR5+0x6000] ;  /* 0x00600005ecd0783b */ /* 0x000e6e0008000200 */
[-C--:B-----5:R-:W-:Y:S01]  /*10a00*/  HMMA.16816.F32 R20, R204, R216.reuse, RZ ;  /* 0x000000d8cc14723c */ /* 0x0a0fe200000018ff */
[----:B------:R-:W-:Y:S07]  /*10a10*/  LDSM.16.M88.4 R236, [R0+0x6000] ;  /* 0x0060000000ec783b */ /* 0x000fee0000000200 */
[C---:B------:R-:W-:Y:S08]  /*10a20*/  HMMA.16816.F32 R24, R212.reuse, R216, RZ ;  /* 0x000000d8d418723c */ /* 0x040ff000000018ff */
[-C--:B------:R-:W-:Y:S08]  /*10a30*/  HMMA.16816.F32 R28, R212, R218.reuse, RZ ;  /* 0x000000dad41c723c */ /* 0x080ff000000018ff */
[C---:B------:R-:W-:Y:S01]  /*10a40*/  HMMA.16816.F32 R32, R204.reuse, R218, RZ ;  /* 0x000000dacc20723c */ /* 0x040fe200000018ff */
[----:B------:R-:W-:Y:S07]  /*10a50*/  LDSM.16.M88.4 R216, [R2] ;  /* 0x0000000002d8783b */ /* 0x000fee0000000200 */
[-C--:B--2---:R-:W-:Y:S08]  /*10a60*/  HMMA.16816.F32 R36, R204, R220.reuse, RZ ;  /* 0x000000dccc24723c */ /* 0x084ff000000018ff */
[C---:B------:R-:W-:Y:S08]  /*10a70*/  HMMA.16816.F32 R40, R212.reuse, R220, RZ ;  /* 0x000000dcd428723c */ /* 0x040ff000000018ff */
[-C--:B------:R-:W-:Y:S08]  /*10a80*/  HMMA.16816.F32 R44, R212, R222.reuse, RZ ;  /* 0x000000ded42c723c */ /* 0x080ff000000018ff */
[C---:B---3--:R-:W-:Y:S01]  /*10a90*/  HMMA.16816.F32 R48, R204.reuse, R222, RZ ;  /* 0x000000decc30723c */ /* 0x048fe200000018ff */
[----:B------:R-:W2:Y:S07]  /*10aa0*/  LDSM.16.M88.4 R220, [R0+0x4000] ;  /* 0x0040000000dc783b */ /* 0x000eae0000000200 */
[-C--:B------:R-:W-:Y:S08]  /*10ab0*/  HMMA.16816.F32 R52, R204, R224.reuse, RZ ;  /* 0x000000e0cc34723c */ /* 0x080ff000000018ff */
[C---:B------:R-:W-:Y:S08]  /*10ac0*/  HMMA.16816.F32 R56, R212.reuse, R224, RZ ;  /* 0x000000e0d438723c */ /* 0x040ff000000018ff */
[-C--:B------:R-:W-:Y:S08]  /*10ad0*/  HMMA.16816.F32 R60, R212, R226.reuse, RZ ;  /* 0x000000e2d43c723c */ /* 0x080ff000000018ff */
[C---:B------:R-:W-:Y:S01]  /*10ae0*/  HMMA.16816.F32 R64, R204.reuse, R226, RZ ;  /* 0x000000e2cc40723c */ /* 0x040fe200000018ff */
[----:B------:R3:W4:Y:S07]  /*10af0*/  LDSM.16.M88.4 R224, [R2+0x2000] ;  /* 0x0020000002e0783b */ /* 0x00072e0000000200 */
[-C--:B-1----:R-:W-:Y:S08]  /*10b00*/  HMMA.16816.F32 R68, R204, R208.reuse, RZ ;  /* 0x000000d0cc44723c */ /* 0x082ff000000018ff */
[C---:B------:R-:W-:Y:S08]  /*10b10*/  HMMA.16816.F32 R72, R212.reuse, R208, RZ ;  /* 0x000000d0d448723c */ /* 0x040ff000000018ff */
[-C--:B------:R-:W-:Y:S01]  /*10b20*/  HMMA.16816.F32 R76, R212, R210.reuse, RZ ;  /* 0x000000d2d44c723c */ /* 0x080fe200000018ff */
[----:B---3--:R-:W-:Y:S04]  /*10b30*/  SEL R2, R200, 0xffffffc0, !P0 ;  /* 0xffffffc0c8027807 */ /* 0x008fe80004000000 */
[-C--:B------:R-:W-:Y:S02]  /*10b40*/  IADD3 R245, PT, PT, R203, R2.reuse, RZ ;  /* 0x00000002cbf57210 */ /* 0x080fe40007ffe0ff */
[----:B------:R-:W-:Y:S01]  /*10b50*/  IADD3 R3, PT, PT, R3, R2, RZ ;  /* 0x0000000203037210 */ /* 0x000fe20007ffe0ff */
[C---:B------:R-:W-:Y:S01]  /*10b60*/  HMMA.16816.F32 R80, R204.reuse, R210, RZ ;  /* 0x000000d2cc50723c */ /* 0x040fe200000018ff */
[----:B------:R-:W1:Y:S07]  /*10b70*/  LDSM.16.M88.4 R208, [R0+0x5800] ;  /* 0x0058000000d0783b */ /* 0x000e6e0000000200 */
[-C--:B------:R-:W-:Y:S08]  /*10b80*/  HMMA.16816.F32 R84, R204, R96.reuse, RZ ;  /* 0x00000060cc54723c */ /* 0x080ff000000018ff */
[C---:B------:R-:W-:Y:S08]  /*10b90*/  HMMA.16816.F32 R88, R212.reuse, R96, RZ ;  /* 0x00000060d458723c */ /* 0x040ff000000018ff */
        /* <DEDUP_REMOVED lines=8> */
[-C--:B------:R-:W-:Y:S01]  /*10c20*/  HMMA.16816.F32 R124, R212, R130.reuse, RZ ;  /* 0x00000082d47c723c */ /* 0x080fe200000018ff */
[----:B------:R-:W-:Y:S07]  /*10c30*/  LDSM.16.M88.4 R212, [R0+0x7800] ;  /* 0x0078000000d4783b */ /* 0x000fee0000000200 */
[----:B------:R-:W-:Y:S01]  /*10c40*/  HMMA.16816.F32 R128, R204, R130, RZ ;  /* 0x00000082cc80723c */ /* 0x000fe200000018ff */
[----:B------:R-:W3:Y:S07]  /*10c50*/  LDSM.16.M88.4 R204, [R0+0x6800] ;  /* 0x0068000000cc783b */ /* 0x000eee0000000200 */
[-C--:B--2---:R-:W-:Y:S08]  /*10c60*/  HMMA.16816.F32 R4, R216, R220.reuse, R4 ;  /* 0x000000dcd804723c */ /* 0x084ff00000001804 */
[C---:B----4-:R-:W-:Y:S08]  /*10c70*/  HMMA.16816.F32 R8, R224.reuse, R220, R8 ;  /* 0x000000dce008723c */ /* 0x050ff00000001808 */
[-C--:B------:R-:W-:Y:S08]  /*10c80*/  HMMA.16816.F32 R12, R224, R222.reuse, R12 ;  /* 0x000000dee00c723c */ /* 0x080ff0000000180c */
[C---:B------:R-:W-:Y:S01]  /*10c90*/  HMMA.16816.F32 R16, R216.reuse, R222, R16 ;  /* 0x000000ded810723c */ /* 0x040fe20000001810 */
[----:B------:R-:W-:Y:S07]  /*10ca0*/  LDSM.16.M88.4 R220, [R245] ;  /* 0x00000000f5dc783b */ /* 0x000fee0000000200 */
[-C--:B------:R-:W-:Y:S08]  /*10cb0*/  HMMA.16816.F32 R20, R216, R228.reuse, R20 ;  /* 0x000000e4d814723c */ /* 0x080ff00000001814 */
[C---:B------:R-:W-:Y:S08]  /*10cc0*/  HMMA.16816.F32 R24, R224.reuse, R228, R24 ;  /* 0x000000e4e018723c */ /* 0x040ff00000001818 */
[-C--:B------:R-:W-:Y:S08]  /*10cd0*/  HMMA.16816.F32 R28, R224, R230.reuse, R28 ;  /* 0x000000e6e01c723c */ /* 0x080ff0000000181c */
[C---:B------:R-:W-:Y:S01]  /*10ce0*/  HMMA.16816.F32 R32, R216.reuse, R230, R32 ;  /* 0x000000e6d820723c */ /* 0x040fe20000001820 */
[----:B------:R-:W-:Y:S07]  /*10cf0*/  LDSM.16.M88.4 R228, [R3+0x4000] ;  /* 0x0040000003e4783b */ /* 0x000fee0000000200 */
[-C--:B------:R-:W-:Y:S08]  /*10d00*/  HMMA.16816.F32 R36, R216, R232.reuse, R36 ;  /* 0x000000e8d824723c */ /* 0x080ff00000001824 */
[C---:B------:R-:W-:Y:S08]  /*10d10*/  HMMA.16816.F32 R40, R224.reuse, R232, R40 ;  /* 0x000000e8e028723c */ /* 0x040ff00000001828 */
[-C--:B------:R-:W-:Y:S08]  /*10d20*/  HMMA.16816.F32 R44, R224, R234.reuse, R44 ;  /* 0x000000eae02c723c */ /* 0x080ff0000000182c */
[C---:B------:R-:W-:Y:S01]  /*10d30*/  HMMA.16816.F32 R48, R216.reuse, R234, R48 ;  /* 0x000000ead830723c */ /* 0x040fe20000001830 */
[----:B------:R2:W-:Y:S07]  /*10d40*/  LDSM.16.M88.4 R232, [R245+0x2000] ;  /* 0x00200000f5e8783b */ /* 0x0005ee0000000200 */
[-C--:B-1----:R-:W-:Y:S08]  /*10d50*/  HMMA.16816.F32 R52, R216, R208.reuse, R52 ;  /* 0x000000d0d834723c */ /* 0x082ff00000001834 */
[C---:B------:R-:W-:Y:S08]  /*10d60*/  HMMA.16816.F32 R56, R224.reuse, R208, R56 ;  /* 0x000000d0e038723c */ /* 0x040ff00000001838 */
[-C--:B------:R-:W-:Y:S03]  /*10d70*/  HMMA.16816.F32 R60, R224, R210.reuse, R60 ;  /* 0x000000d2e03c723c */ /* 0x080fe6000000183c */
[C---:B--2---:R-:W-:Y:S05]  /*10d80*/  IADD3 R245, PT, PT, R242.reuse, R245, RZ ;  /* 0x000000f5f2f57210 */ /* 0x044fea0007ffe0ff */
[C---:B------:R-:W-:Y:S01]  /*10d90*/  HMMA.16816.F32 R64, R216.reuse, R210, R64 ;  /* 0x000000d2d840723c */ /* 0x040fe20000001840 */
[----:B------:R1:W2:Y:S07]  /*10da0*/  LDSM.16.M88.4 R208, [R0+0x7000] ;  /* 0x0070000000d0783b */ /* 0x0002ae0000000200 */
[-C--:B------:R-:W-:Y:S08]  /*10db0*/  HMMA.16816.F32 R68, R216, R236.reuse, R68 ;  /* 0x000000ecd844723c */ /* 0x080ff00000001844 */
[C---:B------:R-:W-:Y:S08]  /*10dc0*/  HMMA.16816.F32 R72, R224.reuse, R236, R72 ;  /* 0x000000ece048723c */ /* 0x040ff00000001848 */
[-C--:B------:R-:W-:Y:S03]  /*10dd0*/  HMMA.16816.F32 R76, R224, R238.reuse, R76 ;  /* 0x000000eee04c723c */ /* 0x080fe6000000184c */
[----:B-1----:R-:W-:Y:S05]  /*10de0*/  IADD3 R0, PT, PT, R242, R3, RZ ;  /* 0x00000003f2007210 */ /* 0x002fea0007ffe0ff */
[C---:B------:R-:W-:Y:S01]  /*10df0*/  HMMA.16816.F32 R80, R216.reuse, R238, R80 ;  /* 0x000000eed850723c */ /* 0x040fe20000001850 */
[----:B------:R-:W1:Y:S07]  /*10e00*/  LDSM.16.M88.4 R236, [R3+0x4800] ;  /* 0x0048000003ec783b */ /* 0x000e6e0000000200 */
[-C--:B---3--:R-:W-:Y:S08]  /*10e10*/  HMMA.16816.F32 R84, R216, R204.reuse, R84 ;  /* 0x000000ccd854723c */ /* 0x088ff00000001854 */
[C---:B------:R-:W-:Y:S08]  /*10e20*/  HMMA.16816.F32 R88, R224.reuse, R204, R88 ;  /* 0x000000cce058723c */ /* 0x040ff00000001858 */
[-C--:B------:R-:W-:Y:S08]  /*10e30*/  HMMA.16816.F32 R92, R224, R206.reuse, R92 ;  /* 0x000000cee05c723c */ /* 0x080ff0000000185c */
[C---:B------:R-:W-:Y:S01]  /*10e40*/  HMMA.16816.F32 R96, R216.reuse, R206, R96 ;  /* 0x000000ced860723c */ /* 0x040fe20000001860 */
[----:B------:R-:W3:Y:S07]  /*10e50*/  LDSM.16.M88.4 R204, [R3+0x5000] ;  /* 0x0050000003cc783b */ /* 0x000eee0000000200 */
[-C--:B--2---:R-:W-:Y:S08]  /*10e60*/  HMMA.16816.F32 R100, R216, R208.reuse, R100 ;  /* 0x000000d0d864723c */ /* 0x084ff00000001864 */
[C---:B------:R-:W-:Y:S08]  /*10e70*/  HMMA.16816.F32 R104, R224.reuse, R208, R104 ;  /* 0x000000d0e068723c */ /* 0x040ff00000001868 */
[-C--:B------:R-:W-:Y:S08]  /*10e80*/  HMMA.16816.F32 R108, R224, R210.reuse, R108 ;  /* 0x000000d2e06c723c */ /* 0x080ff0000000186c */
[C---:B------:R-:W-:Y:S01]  /*10e90*/  HMMA.16816.F32 R112, R216.reuse, R210, R112 ;  /* 0x000000d2d870723c */ /* 0x040fe20000001870 */
[----:B------:R-:W2:Y:S07]  /*10ea0*/  LDSM.16.M88.4 R208, [R3+0x5800] ;  /* 0x0058000003d0783b */ /* 0x000eae0000000200 */
[-C--:B------:R-:W-:Y:S08]  /*10eb0*/  HMMA.16816.F32 R116, R216, R212.reuse, R116 ;  /* 0x000000d4d874723c */ /* 0x080ff00000001874 */
[C---:B------:R-:W-:Y:S08]  /*10ec0*/  HMMA.16816.F32 R120, R224.reuse, R212, R120 ;  /* 0x000000d4e078723c */ /* 0x040ff00000001878 */
[-C--:B------:R-:W-:Y:S01]  /*10ed0*/  HMMA.16816.F32 R124, R224, R214.reuse, R124 ;  /* 0x000000d6e07c723c */ /* 0x080fe2000000187c */
[----:B------:R-:W-:Y:S07]  /*10ee0*/  LDSM.16.M88.4 R224, [R3+0x7800] ;  /* 0x0078000003e0783b */ /* 0x000fee0000000200 */
[----:B------:R-:W-:Y:S01]  /*10ef0*/  HMMA.16816.F32 R128, R216, R214, R128 ;  /* 0x000000d6d880723c */ /* 0x000fe20000001880 */
[----:B------:R-:W4:Y:S07]  /*10f00*/  LDSM.16.M88.4 R212, [R3+0x6000] ;  /* 0x0060000003d4783b */ /* 0x000f2e0000000200 */
[-C--:B------:R-:W-:Y:S01]  /*10f10*/  HMMA.16816.F32 R4, R220, R228.reuse, R4 ;  /* 0x000000e4dc04723c */ /* 0x080fe20000001804 */
[----:B------:R-:W5:Y:S07]  /*10f20*/  LDSM.16.M88.4 R216, [R3+0x6800] ;  /* 0x0068000003d8783b */ /* 0x000f6e0000000200 */
        /* <DEDUP_REMOVED lines=13> */
[----:B------:R-:W1:Y:S07]  /*11000*/  LDSM.16.M88.4 R204, [R3+0x7000] ;  /* 0x0070000003cc783b */ /* 0x000e6e0000000200 */
[-C--:B--2---:R-:W-:Y:S08]  /*11010*/  HMMA.16816.F32 R52, R220, R208.reuse, R52 ;  /* 0x000000d0dc34723c */ /* 0x084ff00000001834 */
[C---:B------:R-:W-:Y:S08]  /*11020*/  HMMA.16816.F32 R56, R232.reuse, R208, R56 ;  /* 0x000000d0e838723c */ /* 0x040ff00000001838 */
[-C--:B------:R-:W-:Y:S08]  /*11030*/  HMMA.16816.F32 R60, R232, R210.reuse, R60 ;  /* 0x000000d2e83c723c */ /* 0x080ff0000000183c */
[C---:B------:R-:W-:Y:S01]  /*11040*/  HMMA.16816.F32 R64, R220.reuse, R210, R64 ;  /* 0x000000d2dc40723c */ /* 0x040fe20000001840 */
[----:B------:R-:W2:Y:S07]  /*11050*/  LDSM.16.M88.4 R208, [R245+0x2000] ;  /* 0x00200000f5d0783b */ /* 0x000eae0000000200 */
[-C--:B----4-:R-:W-:Y:S08]  /*11060*/  HMMA.16816.F32 R68, R220, R212.reuse, R68 ;  /* 0x000000d4dc44723c */ /* 0x090ff00000001844 */
[C---:B------:R-:W-:Y:S08]  /*11070*/  HMMA.16816.F32 R72, R232.reuse, R212, R72 ;  /* 0x000000d4e848723c */ /* 0x040ff00000001848 */
[-C--:B------:R-:W-:Y:S08]  /*11080*/  HMMA.16816.F32 R76, R232, R214.reuse, R76 ;  /* 0x000000d6e84c723c */ /* 0x080ff0000000184c */
[C---:B------:R-:W-:Y:S01]  /*11090*/  HMMA.16816.F32 R80, R220.reuse, R214, R80 ;  /* 0x000000d6dc50723c */ /* 0x040fe20000001850 */
[----:B------:R-:W-:Y:S07]  /*110a0*/  LDSM.16.M88.4 R212, [R0+0x5000] ;  /* 0x0050000000d4783b */ /* 0x000fee0000000200 */
[-C--:B-----5:R-:W-:Y:S08]  /*110b0*/  HMMA.16816.F32 R84, R220, R216.reuse, R84 ;  /* 0x000000d8dc54723c */ /* 0x0a0ff00000001854 */
[C---:B------:R-:W-:Y:S08]  /*110c0*/  HMMA.16816.F32 R88, R232.reuse, R216, R88 ;  /* 0x000000d8e858723c */ /* 0x040ff00000001858 */
[-C--:B------:R-:W-:Y:S08]  /*110d0*/  HMMA.16816.F32 R92, R232, R218.reuse, R92 ;  /* 0x000000dae85c723c */ /* 0x080ff0000000185c */
[C---:B------:R-:W-:Y:S08]  /*110e0*/  HMMA.16816.F32 R96, R220.reuse, R218, R96 ;  /* 0x000000dadc60723c */ /* 0x040ff00000001860 */
        /* <DEDUP_REMOVED lines=8> */
[----:B------:R-:W-:Y:S08]  /*11170*/  HMMA.16816.F32 R128, R220, R226, R128 ;  /* 0x000000e2dc80723c */ /* 0x000ff00000001880 */
[-C--:B------:R-:W-:Y:S08]  /*11180*/  HMMA.16816.F32 R4, R228, R236.reuse, R4 ;  /* 0x000000ece404723c */ /* 0x080ff00000001804 */
[C---:B--2---:R-:W-:Y:S08]  /*11190*/  HMMA.16816.F32 R8, R208.reuse, R236, R8 ;  /* 0x000000ecd008723c */ /* 0x044ff00000001808 */
[-C--:B------:R-:W-:Y:S03]  /*111a0*/  HMMA.16816.F32 R12, R208, R238.reuse, R12 ;  /* 0x000000eed00c723c */ /* 0x080fe6000000180c */
[----:B------:R-:W-:Y:S01]  /*111b0*/  FMUL.FTZ R2, R4, UR12 ;  /* 0x0000000c04027c20 */ /* 0x000fe20008410000 */
[----:B------:R-:W-:Y:S01]  /*111c0*/  FMUL.FTZ R233, R5, UR12 ;  /* 0x0000000c05e97c20 */ /* 0x000fe20008410000 */
[----:B------:R-:W-:Y:S01]  /*111d0*/  FMUL.FTZ R232, R6, UR12 ;  /* 0x0000000c06e87c20 */ /* 0x000fe20008410000 */
[----:B------:R-:W-:Y:S02]  /*111e0*/  FMUL.FTZ R235, R7, UR12 ;  /* 0x0000000c07eb7c20 */ /* 0x000fe40008410000 */
[----:B------:R2:W-:Y:S01]  /*111f0*/  MUFU.TANH R3, R233 ;  /* 0x000000e900037308 */ /* 0x0005e20000002400 */
[C---:B------:R-:W-:Y:S04]  /*11200*/  HMMA.16816.F32 R16, R228.reuse, R238, R16 ;  /* 0x000000eee410723c */ /* 0x040fe80000001810 */
[----:B------:R-:W-:Y:S05]  /*11210*/  FMUL.FTZ R234, R9, UR12 ;  /* 0x0000000c09ea7c20 */ /* 0x000fea0008410000 */
[----:B------:R-:W3:Y:S01]  /*11220*/  MUFU.TANH R2, R2 ;  /* 0x0000000200027308 */ /* 0x000ee20000002400 */
[-C--:B-1----:R-:W-:Y:S03]  /*11230*/  HMMA.16816.F32 R20, R228, R204.reuse, R20 ;  /* 0x000000cce414723c */ /* 0x082fe60000001814 */
[----:B------:R-:W-:Y:S06]  /*11240*/  FMUL.FTZ R237, R13, UR12 ;  /* 0x0000000c0ded7c20 */ /* 0x000fec0008410000 */
[----:B------:R1:W-:Y:S01]  /*11250*/  MUFU.TANH R6, R235 ;  /* 0x000000eb00067308 */ /* 0x0003e20000002400 */
[C---:B------:R-:W-:Y:S04]  /*11260*/  HMMA.16816.F32 R24, R208.reuse, R204, R24 ;  /* 0x000000ccd018723c */ /* 0x040fe80000001818 */
[----:B------:R-:W-:Y:S01]  /*11270*/  FMUL.FTZ R238, R17, UR12 ;  /* 0x0000000c11ee7c20 */ /* 0x000fe20008410000 */
[----:B--2---:R-:W-:Y:S03]  /*11280*/  FMUL.FTZ R233, R10, UR12 ;  /* 0x0000000c0ae97c20 */ /* 0x004fe60008410000 */
[-C--:B------:R-:W-:Y:S01]  /*11290*/  HMMA.16816.F32 R28, R208, R206.reuse, R28 ;  /* 0x000000ced01c723c */ /* 0x080fe2000000181c */
[----:B---3--:R2:W-:Y:S02]  /*112a0*/  STL [R1+0x94], R2 ;  /* 0x0000940201007387 */ /* 0x0085e40000100800 */
[----:B------:R-:W-:Y:S02]  /*112b0*/  FMUL.FTZ R239, R21, UR12 ;  /* 0x0000000c15ef7c20 */ /* 0x000fe40008410000 */
[----:B------:R3:W-:Y:S03]  /*112c0*/  STL [R1+0x9c], R3 ;  /* 0x00009c0301007387 */ /* 0x0007e60000100800 */
[C---:B------:R-:W-:Y:S01]  /*112d0*/  HMMA.16816.F32 R32, R228.reuse, R206, R32 ;  /* 0x000000cee420723c */ /* 0x040fe20000001820 */
[----:B------:R-:W4:Y:S03]  /*112e0*/  LDSM.16.M88.4 R204, [R0+0x5800] ;  /* 0x0058000000cc783b */ /* 0x000f260000000200 */
[----:B-1----:R-:W-:Y:S04]  /*112f0*/  FMUL.FTZ R235, R14, UR12 ;  /* 0x0000000c0eeb7c20 */ /* 0x002fe80008410000 */
[----:B------:R1:W-:Y:S01]  /*11300*/  MUFU.TANH R14, R235 ;  /* 0x000000eb000e7308 */ /* 0x0003e20000002400 */
[-C--:B------:R-:W-:Y:S08]  /*11310*/  HMMA.16816.F32 R36, R228, R212.reuse, R36 ;  /* 0x000000d4e424723c */ /* 0x080ff00000001824 */
[C---:B------:R-:W-:Y:S01]  /*11320*/  HMMA.16816.F32 R40, R208.reuse, R212, R40 ;  /* 0x000000d4d028723c */ /* 0x040fe20000001828 */
[----:B--2---:R-:W2:Y:S03]  /*11330*/  MUFU.TANH R2, R232 ;  /* 0x000000e800027308 */ /* 0x004ea60000002400 */
[----:B---3--:R-:W-:Y:S04]  /*11340*/  FMUL.FTZ R3, R8, UR12 ;  /* 0x0000000c08037c20 */ /* 0x008fe80008410000 */
[-C--:B------:R-:W-:Y:S03]  /*11350*/  HMMA.16816.F32 R44, R208, R214.reuse, R44 ;  /* 0x000000d6d02c723c */ /* 0x080fe6000000182c */
[----:B------:R3:W-:Y:S01]  /*11360*/  MUFU.TANH R8, R233 ;  /* 0x000000e900087308 */ /* 0x0007e20000002400 */
[----:B-1----:R-:W-:Y:S04]  /*11370*/  FMUL.FTZ R235, R23, UR12 ;  /* 0x0000000c17eb7c20 */ /* 0x002fe80008410000 */
[C---:B------:R-:W-:Y:S05]  /*11380*/  HMMA.16816.F32 R48, R228.reuse, R214, R48 ;  /* 0x000000d6e430723c */ /* 0x040fea0000001830 */
[----:B------:R-:W1:Y:S01]  /*11390*/  MUFU.TANH R3, R3 ;  /* 0x0000000300037308 */ /* 0x000e620000002400 */
[----:B--2---:R2:W-:Y:S01]  /*113a0*/  STL [R1+0x98], R2 ;  /* 0x0000980201007387 */ /* 0x0045e20000100800 */
[----:B------:R-:W-:Y:S01]  /*113b0*/  FMUL.FTZ R41, R41, UR12 ;  /* 0x0000000c29297c20 */ /* 0x000fe20008410000 */
[----:B------:R-:W-:Y:S01]  /*113c0*/  FMUL.FTZ R42, R42, UR12 ;  /* 0x0000000c2a2a7c20 */ /* 0x000fe20008410000 */
[----:B------:R-:W-:Y:S01]  /*113d0*/  FMUL.FTZ R43, R43, UR12 ;  /* 0x0000000c2b2b7c20 */ /* 0x000fe20008410000 */
[----:B------:R-:W-:Y:S01]  /*113e0*/  FMUL.FTZ R232, R11, UR12 ;  /* 0x0000000c0be87c20 */ /* 0x000fe20008410000 */
[-C--:B----4-:R-:W-:Y:S04]  /*113f0*/  HMMA.16816.F32 R52, R228, R204.reuse, R52 ;  /* 0x000000cce434723c */ /* 0x090fe80000001834 */
[----:B------:R-:W-:Y:S01]  /*11400*/  MUFU.TANH R200, R41 ;  /* 0x0000002900c87308 */ /* 0x000fe20000002400 */
[----:B------:R-:W-:Y:S01]  /*11410*/  FMUL.FTZ R45, R45, UR12 ;  /* 0x0000000c2d2d7c20 */ /* 0x000fe20008410000 */
[----:B------:R-:W-:Y:S01]  /*11420*/  FMUL.FTZ R46, R46, UR12 ;  /* 0x0000000c2e2e7c20 */ /* 0x000fe20008410000 */
[----:B------:R-:W-:Y:S01]  /*11430*/  FMUL.FTZ R47, R47, UR12 ;  /* 0x0000000c2f2f7c20 */ /* 0x000fe20008410000 */
[----:B---3--:R-:W-:Y:S01]  /*11440*/  FMUL.FTZ R233, R18, UR12 ;  /* 0x0000000c12e97c20 */ /* 0x008fe20008410000 */
[C---:B------:R-:W-:Y:S05]  /*11450*/  HMMA.16816.F32 R56, R208.reuse, R204, R56 ;  /* 0x000000ccd038723c */ /* 0x040fea0000001838 */
[----:B------:R3:W-:Y:S01]  /*11460*/  MUFU.TANH R9, R232 ;  /* 0x000000e800097308 */ /* 0x0007e20000002400 */
[----:B-1----:R-:W-:Y:S01]  /*11470*/  STL [R1+0xa4], R3 ;  /* 0x0000a40301007387 */ /* 0x002fe20000100800 */
[----:B------:R-:W-:Y:S01]  /*11480*/  FMUL.FTZ R49, R49, UR12 ;  /* 0x0000000c31317c20 */ /* 0x000fe20008410000 */
[----:B------:R-:W-:Y:S01]  /*11490*/  FMUL.FTZ R50, R50, UR12 ;  /* 0x0000000c32327c20 */ /* 0x000fe20008410000 */
[----:B------:R-:W-:Y:S01]  /*114a0*/  FMUL.FTZ R51, R51, UR12 ;  /* 0x0000000c33337c20 */ /* 0x000fe20008410000 */
[-C--:B------:R-:W-:Y:S05]  /*114b0*/  HMMA.16816.F32 R60, R208, R206.reuse, R60 ;  /* 0x000000ced03c723c */ /* 0x080fea000000183c */
[----:B------:R-:W-:Y:S01]  /*114c0*/  MUFU.TANH R18, R49 ;  /* 0x0000003100127308 */ /* 0x000fe20000002400 */
[----:B------:R-:W-:Y:S01]  /*114d0*/  FMUL.FTZ R53, R53, UR12 ;  /* 0x0000000c35357c20 */ /* 0x000fe20008410000 */
[----:B------:R-:W-:Y:S01]  /*114e0*/  FMUL.FTZ R55, R55, UR12 ;  /* 0x0000000c37377c20 */ /* 0x000fe20008410000 */
[----:B------:R-:W-:Y:S01]  /*114f0*/  FMUL.FTZ R54, R54, UR12 ;  /* 0x0000000c36367c20 */ /* 0x000fe20008410000 */
[C---:B------:R-:W-:Y:S06]  /*11500*/  HMMA.16816.F32 R64, R228.reuse, R206, R64 ;  /* 0x000000cee440723c */ /* 0x040fec0000001840 */
[----:B--2---:R-:W1:Y:S01]  /*11510*/  MUFU.TANH R2, R234 ;  /* 0x000000ea00027308 */ /* 0x004e620000002400 */
[----:B---3--:R-:W-:Y:S01]  /*11520*/  FMUL.FTZ R232, R19, UR12 ;  /* 0x0000000c13e87c20 */ /* 0x008fe20008410000 */
[----:B------:R-:W-:Y:S01]  /*11530*/  FMUL.FTZ R59, R59, UR12 ;  /* 0x0000000c3b3b7c20 */ /* 0x000fe20008410000 */
[----:B------:R-:W-:Y:S01]  /*11540*/  FMUL.FTZ R58, R58, UR12 ;  /* 0x0000000c3a3a7c20 */ /* 0x000fe20008410000 */
[----:B------:R-:W-:Y:S06]  /*11550*/  FMUL.FTZ R57, R57, UR12 ;  /* 0x0000000c39397c20 */ /* 0x000fec0008410000 */
[----:B------:R2:W-:Y:S01]  /*11560*/  MUFU.TANH R13, R233 ;  /* 0x000000e9000d7308 */ /* 0x0005e20000002400 */
[----:B------:R-:W-:Y:S01]  /*11570*/  FMUL.FTZ R61, R61, UR12 ;  /* 0x0000000c3d3d7c20 */ /* 0x000fe20008410000 */
[----:B------:R-:W-:Y:S01]  /*11580*/  FMUL.FTZ R63, R63, UR12 ;  /* 0x0000000c3f3f7c20 */ /* 0x000fe20008410000 */
[----:B------:R-:W-:Y:S07]  /*11590*/  FMUL.FTZ R62, R62, UR12 ;  /* 0x0000000c3e3e7c20 */ /* 0x000fee0008410000 */
[----:B------:R-:W-:Y:S01]  /*115a0*/  MUFU.TANH R224, R61 ;  /* 0x0000003d00e07308 */ /* 0x000fe20000002400 */
[----:B-1----:R1:W-:Y:S01]  /*115b0*/  STL [R1+0xa0], R2 ;  /* 0x0000a00201007387 */ /* 0x0023e20000100800 */
[----:B------:R-:W-:Y:S01]  /*115c0*/  FMUL.FTZ R66, R66, UR12 ;  /* 0x0000000c42427c20 */ /* 0x000fe20008410000 */
[----:B------:R-:W-:Y:S01]  /*115d0*/  FMUL.FTZ R67, R67, UR12 ;  /* 0x0000000c43437c20 */ /* 0x000fe20008410000 */
[----:B------:R-:W-:Y:S01]  /*115e0*/  FMUL.FTZ R234, R15, UR12 ;  /* 0x0000000c0fea7c20 */ /* 0x000fe20008410000 */
[----:B------:R-:W-:Y:S05]  /*115f0*/  FMUL.FTZ R65, R65, UR12 ;  /* 0x0000000c41417c20 */ /* 0x000fea0008410000 */
[----:B------:R3:W-:Y:S01]  /*11600*/  MUFU.TANH R11, R232 ;  /* 0x000000e8000b7308 */ /* 0x0007e20000002400 */
[----:B--2---:R-:W-:Y:S09]  /*11610*/  FMUL.FTZ R233, R26, UR12 ;  /* 0x0000000c1ae97c20 */ /* 0x004ff20008410000 */
[----:B------:R-:W-:Y:S10]  /*11620*/  MUFU.TANH R245, R66 ;  /* 0x0000004200f57308 */ /* 0x000ff40000002400 */
[----:B------:R2:W-:Y:S01]  /*11630*/  MUFU.TANH R10, R234 ;  /* 0x000000ea000a7308 */ /* 0x0005e20000002400 */
[----:B---3--:R-:W-:Y:S01]  /*11640*/  FMUL.FTZ R232, R27, UR12 ;  /* 0x0000000c1be87c20 */ /* 0x008fe20008410000 */
[----:B-1----:R-:W-:Y:S08]  /*11650*/  FMUL.FTZ R2, R12, UR12 ;  /* 0x0000000c0c027c20 */ /* 0x002ff00008410000 */
[----:B------:R-:W-:Y:S10]  /*11660*/  MUFU.TANH R218, R63 ;  /* 0x0000003f00da7308 */ /* 0x000ff40000002400 */
[----:B------:R-:W1:Y:S01]  /*11670*/  MUFU.TANH R3, R2 ;  /* 0x0000000200037308 */ /* 0x000e620000002400 */
[----:B--2---:R-:W-:Y:S09]  /*11680*/  FMUL.FTZ R234, R25, UR12 ;  /* 0x0000000c19ea7c20 */ /* 0x004ff20008410000 */
[----:B------:R-:W2:Y:S10]  /*11690*/  MUFU.TANH R2, R237 ;  /* 0x000000ed00027308 */ /* 0x000eb40000002400 */
[----:B------:R3:W-:Y:S01]  /*116a0*/  MUFU.TANH R15, R238 ;  /* 0x000000ee000f7308 */ /* 0x0007e20000002400 */
[----:B-1----:R1:W-:Y:S09]  /*116b0*/  STL [R1+0xac], R3 ;  /* 0x0000ac0301007387 */ /* 0x0023f20000100800 */
[----:B------:R-:W-:Y:S01]  /*116c0*/  MUFU.TANH R4, R42 ;  /* 0x0000002a00047308 */ /* 0x000fe20000002400 */
[----:B--2---:R2:W-:Y:S01]  /*116d0*/  STL [R1+0xa8], R2 ;  /* 0x0000a80201007387 */ /* 0x0045e20000100800 */
[----:B------:R-:W-:Y:S08]  /*116e0*/  FMUL.FTZ R237, R22, UR12 ;  /* 0x0000000c16ed7c20 */ /* 0x000ff00008410000 */
[----:B------:R-:W-:Y:S01]  /*116f0*/  MUFU.TANH R198, R45 ;  /* 0x0000002d00c67308 */ /* 0x000fe20000002400 */
[----:B---3--:R-:W-:Y:S09]  /*11700*/  FMUL.FTZ R238, R33, UR12 ;  /* 0x0000000c21ee7c20 */ /* 0x008ff20008410000 */
[----:B------:R-:W-:Y:S01]  /*11710*/  MUFU.TANH R240, R46 ;  /* 0x0000002e00f07308 */ /* 0x000fe20000002400 */
[----:B-1----:R-:W-:Y:S09]  /*11720*/  FMUL.FTZ R3, R16, UR12 ;  /* 0x0000000c10037c20 */ /* 0x002ff20008410000 */
[----:B------:R-:W-:Y:S01]  /*11730*/  MUFU.TANH R12, R3 ;  /* 0x00000003000c7308 */ /* 0x000fe20000002400 */
[----:B--2---:R-:W-:Y:S09]  /*11740*/  FMUL.FTZ R2, R20, UR12 ;  /* 0x0000000c14027c20 */ /* 0x004ff20008410000 */
[----:B------:R1:W-:Y:S10]  /*11750*/  MUFU.TANH R3, R237 ;  /* 0x000000ed00037308 */ /* 0x0003f40000002400 */
[----:B------:R-:W2:Y:S10]  /*11760*/  MUFU.TANH R2, R2 ;  /* 0x0000000200027308 */ /* 0x000eb40000002400 */
[----:B------:R-:W-:Y:S01]  /*11770*/  MUFU.TANH R247, R47 ;  /* 0x0000002f00f77308 */ /* 0x000fe20000002400 */
[----:B-1----:R-:W-:Y:S09]  /*11780*/  FMUL.FTZ R237, R29, UR12 ;  /* 0x0000000c1ded7c20 */ /* 0x002ff20008410000 */
[----:B------:R-:W-:Y:S01]  /*11790*/  MUFU.TANH R227, R62 ;  /* 0x0000003e00e37308 */ /* 0x000fe20000002400 */
[----:B--2---:R1:W-:Y:S09]  /*117a0*/  STL [R1+0x64], R2 ;  /* 0x0000640201007387 */ /* 0x0043f20000100800 */
[----:B------:R-:W-:Y:S10]  /*117b0*/  MUFU.TANH R226, R65 ;  /* 0x0000004100e27308 */ /* 0x000ff40000002400 */
[----:B------:R-:W-:Y:S10]  /*117c0*/  MUFU.TANH R49, R51 ;  /* 0x0000003300317308 */ /* 0x000ff40000002400 */
[----:B------:R-:W-:Y:S10]  /*117d0*/  MUFU.TANH R223, R57 ;  /* 0x0000003900df7308 */ /* 0x000ff40000002400 */
[----:B-1----:R-:W1:Y:S10]  /*117e0*/  MUFU.TANH R2, R239 ;  /* 0x000000ef00027308 */ /* 0x002e740000002400 */
[----:B------:R-:W-:Y:S01]  /*117f0*/  MUFU.TANH R239, R59 ;  /* 0x0000003b00ef7308 */ /* 0x000fe20000002400 */
[----:B-1----:R1:W-:Y:S04]  /*11800*/  STL [R1+0x68], R2 ;  /* 0x0000680201007387 */ /* 0x0023e80000100800 */
[----:B------:R2:W-:Y:S05]  /*11810*/  STL [R1+0x60], R3 ;  /* 0x0000600301007387 */ /* 0x0005ea0000100800 */
[----:B-1----:R-:W1:Y:S01]  /*11820*/  MUFU.TANH R2, R235 ;  /* 0x000000eb00027308 */ /* 0x002e620000002400 */
[----:B--2---:R-:W-:Y:S01]  /*11830*/  FMUL.FTZ R3, R24, UR12 ;  /* 0x0000000c18037c20 */ /* 0x004fe20008410000 */
[----:B-1----:R1:W-:Y:S01]  /*11840*/  STL [R1+0x5c], R2 ;  /* 0x00005c0201007387 */ /* 0x0023e20000100800 */
[----:B------:R-:W-:Y:S07]  /*11850*/  FMUL.FTZ R235, R30, UR12 ;  /* 0x0000000c1eeb7c20 */ /* 0x000fee0008410000 */
[----:B------:R2:W-:Y:S02]  /*11860*/  MUFU.TANH R20, R235 ;  /* 0x000000eb00147308 */ /* 0x0005e40000002400 */
[----:B--2---:R-:W-:Y:S08]  /*11870*/  FMUL.FTZ R235, R38, UR12 ;  /* 0x0000000c26eb7c20 */ /* 0x004ff00008410000 */
[----:B-1----:R-:W1:Y:S10]  /*11880*/  MUFU.TANH R2, R3 ;  /* 0x0000000300027308 */ /* 0x002e740000002400 */
[----:B------:R-:W-:Y:S10]  /*11890*/  MUFU.TANH R7, R235 ;  /* 0x000000eb00077308 */ /* 0x000ff40000002400 */
[----:B------:R-:W2:Y:S01]  /*118a0*/  MUFU.TANH R3, R234 ;  /* 0x000000ea00037308 */ /* 0x000ea20000002400 */
[----:B-1----:R1:W-:Y:S09]  /*118b0*/  STL [R1+0x90], R2 ;  /* 0x0000900201007387 */ /* 0x0023f20000100800 */
[----:B------:R-:W-:Y:S01]  /*118c0*/  MUFU.TANH R235, R55 ;  /* 0x0000003700eb7308 */ /* 0x000fe20000002400 */
[----:B--2---:R2:W-:Y:S01]  /*118d0*/  STL [R1+0x8c], R3 ;  /* 0x00008c0301007387 */ /* 0x0045e20000100800 */
[----:B------:R-:W-:Y:S08]  /*118e0*/  FMUL.FTZ R234, R31, UR12 ;  /* 0x0000000c1fea7c20 */ /* 0x000ff00008410000 */
[----:B------:R-:W-:Y:S10]  /*118f0*/  MUFU.TANH R31, R43 ;  /* 0x0000002b001f7308 */ /* 0x000ff40000002400 */
[----:B------:R3:W4:Y:S10]  /*11900*/  MUFU.TANH R5, R234 ;  /* 0x000000ea00057308 */ /* 0x0007340000002400 */
[----:B-1----:R-:W1:Y:S10]  /*11910*/  MUFU.TANH R2, R233 ;  /* 0x000000e900027308 */ /* 0x002e740000002400 */
[----:B--2---:R-:W2:Y:S01]  /*11920*/  MUFU.TANH R3, R232 ;  /* 0x000000e800037308 */ /* 0x004ea20000002400 */
[----:B---3--:R-:W-:Y:S01]  /*11930*/  FMUL.FTZ R234, R39, UR12 ;  /* 0x0000000c27ea7c20 */ /* 0x008fe20008410000 */
[----:B------:R-:W-:Y:S02]  /*11940*/  MOV R39, R20 ;  /* 0x0000001400277202 */ /* 0x000fe40000000f00 */
[----:B----4-:R-:W-:Y:S06]  /*11950*/  MOV R59, R5 ;  /* 0x00000005003b7202 */ /* 0x010fec0000000f00 */
[----:B------:R-:W3:Y:S01]  /*11960*/  MUFU.TANH R16, R234 ;  /* 0x000000ea00107308 */ /* 0x000ee20000002400 */
[----:B-1----:R1:W-:Y:S01]  /*11970*/  STL [R1+0x84], R2 ;  /* 0x0000840201007387 */ /* 0x0023e20000100800 */
[----:B------:R-:W-:Y:S08]  /*11980*/  FMUL.FTZ R233, R34, UR12 ;  /* 0x0000000c22e97c20 */ /* 0x000ff00008410000 */
[----:B------:R-:W-:Y:S01]  /*11990*/  MUFU.TANH R21, R233 ;  /* 0x000000e900157308 */ /* 0x000fe20000002400 */
[----:B--2---:R2:W-:Y:S01]  /*119a0*/  STL [R1+0x78], R3 ;  /* 0x0000780301007387 */ /* 0x0045e20000100800 */
[----:B------:R-:W-:Y:S08]  /*119b0*/  FMUL.FTZ R232, R35, UR12 ;  /* 0x0000000c23e87c20 */ /* 0x000ff00008410000 */
[----:B------:R4:W-:Y:S10]  /*119c0*/  MUFU.TANH R19, R232 ;  /* 0x000000e800137308 */ /* 0x0009f40000002400 */
[----:B------:R5:W-:Y:S01]  /*119d0*/  MUFU.TANH R34, R50 ;  /* 0x0000003200227308 */ /* 0x000be20000002400 */
[----:B-1----:R-:W-:Y:S09]  /*119e0*/  FMUL.FTZ R2, R28, UR12 ;  /* 0x0000000c1c027c20 */ /* 0x002ff20008410000 */
[----:B------:R3:W-:Y:S01]  /*119f0*/  MUFU.TANH R233, R53 ;  /* 0x0000003500e97308 */ /* 0x0007e20000002400 */
[----:B----4-:R-:W-:Y:S09]  /*11a00*/  FMUL.FTZ R232, R52, UR12 ;  /* 0x0000000c34e87c20 */ /* 0x010ff20008410000 */
[----:B--2---:R-:W1:Y:S01]  /*11a10*/  MUFU.TANH R3, R2 ;  /* 0x0000000200037308 */ /* 0x004e620000002400 */
[----:B-----5:R-:W-:Y:S09]  /*11a20*/  MOV R50, R18 ;  /* 0x0000001200327202 */ /* 0x020ff20000000f00 */
[----:B------:R-:W-:Y:S01]  /*11a30*/  MUFU.TANH R234, R54 ;  /* 0x0000003600ea7308 */ /* 0x000fe20000002400 */
[----:B---3--:R-:W-:Y:S04]  /*11a40*/  MOV R53, R16 ;  /* 0x0000001000357202 */ /* 0x008fe80000000f00 */
[----:B------:R-:W-:Y:S05]  /*11a50*/  MOV R66, R53 ;  /* 0x0000003500427202 */ /* 0x000fea0000000f00 */
[----:B------:R-:W2:Y:S01]  /*11a60*/  MUFU.TANH R2, R237 ;  /* 0x000000ed00027308 */ /* 0x000ea20000002400 */
[----:B-1----:R1:W-:Y:S09]  /*11a70*/  STL [R1+0x80], R3 ;  /* 0x0000800301007387 */ /* 0x0023f20000100800 */
[----:B------:R-:W-:Y:S01]  /*11a80*/  MUFU.TANH R232, R232 ;  /* 0x000000e800e87308 */ /* 0x000fe20000002400 */
[----:B--2---:R2:W-:Y:S01]  /*11a90*/  STL [R1+0x7c], R2 ;  /* 0x00007c0201007387 */ /* 0x0045e20000100800 */
[----:B------:R-:W-:Y:S08]  /*11aa0*/  FMUL.FTZ R237, R37, UR12 ;  /* 0x0000000c25ed7c20 */ /* 0x000ff00008410000 */
[----:B------:R-:W3:Y:S01]  /*11ab0*/  MUFU.TANH R35, R237 ;  /* 0x000000ed00237308 */ /* 0x000ee20000002400 */
[----:B-1----:R-:W-:Y:S09]  /*11ac0*/  FMUL.FTZ R3, R32, UR12 ;  /* 0x0000000c20037c20 */ /* 0x002ff20008410000 */
[----:B------:R-:W-:Y:S01]  /*11ad0*/  MUFU.TANH R237, R67 ;  /* 0x0000004300ed7308 */ /* 0x000fe20000002400 */
[----:B---3--:R-:W-:Y:S09]  /*11ae0*/  MOV R61, R35 ;  /* 0x00000023003d7202 */ /* 0x008ff20000000f00 */
[----:B--2---:R-:W1:Y:S02]  /*11af0*/  MUFU.TANH R2, R3 ;  /* 0x0000000300027308 */ /* 0x004e640000002400 */
[----:B-1----:R1:W-:Y:S01]  /*11b00*/  STL [R1+0x6c], R2 ;  /* 0x00006c0201007387 */ /* 0x0023e20000100800 */
[----:B------:R-:W-:Y:S03]  /*11b10*/  FMUL.FTZ R3, R40, UR12 ;  /* 0x0000000c28037c20 */ /* 0x000fe60008410000 */
[----:B------:R-:W2:Y:S04]  /*11b20*/  LDSM.16.M88.4 R40, [R0+0x6000] ;  /* 0x006000000028783b */ /* 0x000ea80000000200 */
[----:B------:R3:W-:Y:S02]  /*11b30*/  MUFU.TANH R38, R3 ;  /* 0x0000000300267308 */ /* 0x0007e40000002400 */
[----:B---3--:R-:W-:Y:S01]  /*11b40*/  FMUL.FTZ R3, R48, UR12 ;  /* 0x0000000c30037c20 */ /* 0x008fe20008410000 */
[----:B------:R-:W-:Y:S07]  /*11b50*/  MOV R48, R19 ;  /* 0x0000001300307202 */ /* 0x000fee0000000f00 */
[----:B-1----:R-:W1:Y:S10]  /*11b60*/  MUFU.TANH R2, R238 ;  /* 0x000000ee00027308 */ /* 0x002e740000002400 */
[----:B------:R-:W3:Y:S10]  /*11b70*/  MUFU.TANH R17, R3 ;  /* 0x0000000300117308 */ /* 0x000ef40000002400 */
[----:B------:R-:W-:Y:S01]  /*11b80*/  MUFU.TANH R238, R58 ;  /* 0x0000003a00ee7308 */ /* 0x000fe20000002400 */
[----:B-1----:R1:W-:Y:S01]  /*11b90*/  STL [R1+0x70], R2 ;  /* 0x0000700201007387 */ /* 0x0023e20000100800 */
[-C--:B--2---:R-:W-:Y:S03]  /*11ba0*/  HMMA.16816.F32 R68, R228, R40.reuse, R68 ;  /* 0x00000028e444723c */ /* 0x084fe60000001844 */
[----:B------:R-:W-:Y:S04]  /*11bb0*/  STL [R1+0x30], R200 ;  /* 0x000030c801007387 */ /* 0x000fe80000100800 */
[----:B------:R-:W-:Y:S01]  /*11bc0*/  STL [R1+0x1c], R198 ;  /* 0x00001cc601007387 */ /* 0x000fe20000100800 */
[C---:B------:R-:W-:Y:S03]  /*11bd0*/  HMMA.16816.F32 R72, R208.reuse, R40, R72 ;  /* 0x00000028d048723c */ /* 0x040fe60000001848 */
[----:B------:R-:W-:Y:S01]  /*11be0*/  STL [R1+0x10], R240 ;  /* 0x000010f001007387 */ /* 0x000fe20000100800 */
[----:B---3--:R-:W-:Y:S01]  /*11bf0*/  MOV R52, R17 ;  /* 0x0000001100347202 */ /* 0x008fe20000000f00 */
[----:B------:R-:W-:Y:S01]  /*11c00*/  FMUL.FTZ R3, R56, UR12 ;  /* 0x0000000c38037c20 */ /* 0x000fe20008410000 */
[----:B------:R-:W-:Y:S01]  /*11c10*/  MOV R56, R7 ;  /* 0x0000000700387202 */ /* 0x000fe20000000f00 */
[----:B------:R-:W-:Y:S01]  /*11c20*/  STL [R1+0xc], R247 ;  /* 0x00000cf701007387 */ /* 0x000fe20000100800 */
[-C--:B------:R-:W-:Y:S01]  /*11c30*/  HMMA.16816.F32 R76, R208, R42.reuse, R76 ;  /* 0x0000002ad04c723c */ /* 0x080fe2000000184c */
[----:B------:R2:W-:Y:S02]  /*11c40*/  MUFU.TANH R221, R3 ;  /* 0x0000000300dd7308 */ /* 0x0005e40000002400 */
[----:B------:R-:W-:Y:S01]  /*11c50*/  MOV R67, R56 ;  /* 0x0000003800437202 */ /* 0x000fe20000000f00 */
[----:B------:R-:W-:Y:S01]  /*11c60*/  FMUL.FTZ R69, R69, UR12 ;  /* 0x0000000c45457c20 */ /* 0x000fe20008410000 */
[----:B------:R-:W-:Y:S01]  /*11c70*/  FMUL.FTZ R70, R70, UR12 ;  /* 0x0000000c46467c20 */ /* 0x000fe20008410000 */
[----:B------:R-:W-:Y:S01]  /*11c80*/  FMUL.FTZ R71, R71, UR12 ;  /* 0x0000000c47477c20 */ /* 0x000fe20008410000 */
[----:B-1----:R-:W-:Y:S04]  /*11c90*/  FMUL.FTZ R2, R36, UR12 ;  /* 0x0000000c24027c20 */ /* 0x002fe80008410000 */
[----:B------:R-:W-:Y:S01]  /*11ca0*/  MUFU.TANH R214, R69 ;  /* 0x0000004500d67308 */ /* 0x000fe20000002400 */
[C---:B------:R-:W-:Y:S01]  /*11cb0*/  HMMA.16816.F32 R80, R228.reuse, R42, R80 ;  /* 0x0000002ae450723c */ /* 0x040fe20000001850 */
[----:B------:R-:W-:Y:S03]  /*11cc0*/  LDSM.16.M88.4 R40, [R0+0x7000] ;  /* 0x007000000028783b */ /* 0x000fe60000000200 */
[----:B------:R-:W-:Y:S01]  /*11cd0*/  FMUL.FTZ R75, R75, UR12 ;  /* 0x0000000c4b4b7c20 */ /* 0x000fe20008410000 */
[----:B------:R-:W-:Y:S01]  /*11ce0*/  FMUL.FTZ R73, R73, UR12 ;  /* 0x0000000c49497c20 */ /* 0x000fe20008410000 */
[----:B------:R-:W-:Y:S03]  /*11cf0*/  FMUL.FTZ R74, R74, UR12 ;  /* 0x0000000c4a4a7c20 */ /* 0x000fe60008410000 */
[----:B------:R1:W-:Y:S01]  /*11d00*/  MUFU.TANH R36, R2 ;  /* 0x0000000200247308 */ /* 0x0003e20000002400 */
[----:B------:R-:W-:Y:S01]  /*11d10*/  FMUL.FTZ R77, R77, UR12 ;  /* 0x0000000c4d4d7c20 */ /* 0x000fe20008410000 */
[----:B--2---:R-:W-:Y:S01]  /*11d20*/  FMUL.FTZ R3, R64, UR12 ;  /* 0x0000000c40037c20 */ /* 0x004fe20008410000 */
[----:B------:R-:W-:Y:S01]  /*11d30*/  FMUL.FTZ R79, R79, UR12 ;  /* 0x0000000c4f4f7c20 */ /* 0x000fe20008410000 */
[----:B------:R-:W-:Y:S06]  /*11d40*/  FMUL.FTZ R78, R78, UR12 ;  /* 0x0000000c4e4e7c20 */ /* 0x000fec0008410000 */
[----:B------:R2:W-:Y:S01]  /*11d50*/  MUFU.TANH R225, R3 ;  /* 0x0000000300e17308 */ /* 0x0005e20000002400 */
[----:B------:R-:W-:Y:S01]  /*11d60*/  FMUL.FTZ R81, R81, UR12 ;  /* 0x0000000c51517c20 */ /* 0x000fe20008410000 */
[----:B------:R-:W-:Y:S01]  /*11d70*/  FMUL.FTZ R82, R82, UR12 ;  /* 0x0000000c52527c20 */ /* 0x000fe20008410000 */
[----:B------:R-:W-:Y:S07]  /*11d80*/  FMUL.FTZ R83, R83, UR12 ;  /* 0x0000000c53537c20 */ /* 0x000fee0008410000 */
[----:B------:R-:W-:Y:S01]  /*11d90*/  MUFU.TANH R215, R75 ;  /* 0x0000004b00d77308 */ /* 0x000fe20000002400 */
[----:B-1----:R-:W-:Y:S02]  /*11da0*/  FMUL.FTZ R2, R44, UR12 ;  /* 0x0000000c2c027c20 */ /* 0x002fe40008410000 */
[----:B------:R-:W1:Y:S07]  /*11db0*/  LDSM.16.M88.4 R44, [R0+0x6800] ;  /* 0x00680000002c783b */ /* 0x000e6e0000000200 */
[----:B------:R3:W-:Y:S01]  /*11dc0*/  MUFU.TANH R37, R2 ;  /* 0x0000000200257308 */ /* 0x0007e20000002400 */
[----:B--2---:R-:W-:Y:S09]  /*11dd0*/  FMUL.FTZ R3, R72, UR12 ;  /* 0x0000000c48037c20 */ /* 0x004ff20008410000 */
[----:B------:R2:W-:Y:S10]  /*11de0*/  MUFU.TANH R207, R3 ;  /* 0x0000000300cf7308 */ /* 0x0005f40000002400 */
[----:B------:R-:W-:Y:S01]  /*11df0*/  MUFU.TANH R30, R77 ;  /* 0x0000004d001e7308 */ /* 0x000fe20000002400 */
[----:B---3--:R-:W-:Y:S09]  /*11e00*/  FMUL.FTZ R2, R60, UR12 ;  /* 0x0000000c3c027c20 */ /* 0x008ff20008410000 */
[----:B------:R3:W-:Y:S01]  /*11e10*/  MUFU.TANH R219, R2 ;  /* 0x0000000200db7308 */ /* 0x0007e20000002400 */
[----:B--2---:R-:W-:Y:S09]  /*11e20*/  FMUL.FTZ R3, R80, UR12 ;  /* 0x0000000c50037c20 */ /* 0x004ff20008410000 */
[----:B------:R-:W-:Y:S01]  /*11e30*/  MUFU.TANH R205, R3 ;  /* 0x0000000300cd7308 */ /* 0x000fe20000002400 */
[-C--:B-1----:R-:W-:Y:S09]  /*11e40*/  HMMA.16816.F32 R84, R228, R44.reuse, R84 ;  /* 0x0000002ce454723c */ /* 0x082ff20000001854 */
[----:B------:R1:W-:Y:S01]  /*11e50*/  MUFU.TANH R212, R79 ;  /* 0x0000004f00d47308 */ /* 0x0003e20000002400 */
[----:B---3--:R-:W-:Y:S01]  /*11e60*/  FMUL.FTZ R2, R68, UR12 ;  /* 0x0000000c44027c20 */ /* 0x008fe20008410000 */
[C---:B------:R-:W-:Y:S08]  /*11e70*/  HMMA.16816.F32 R88, R208.reuse, R44, R88 ;  /* 0x0000002cd058723c */ /* 0x040ff00000001858 */
[----:B------:R2:W-:Y:S01]  /*11e80*/  MUFU.TANH R217, R2 ;  /* 0x0000000200d97308 */ /* 0x0005e20000002400 */
[-C--:B------:R-:W-:Y:S03]  /*11e90*/  HMMA.16816.F32 R92, R208, R46.reuse, R92 ;  /* 0x0000002ed05c723c */ /* 0x080fe6000000185c */
[----:B------:R-:W-:Y:S06]  /*11ea0*/  FMUL.FTZ R85, R85, UR12 ;  /* 0x0000000c55557c20 */ /* 0x000fec0008410000 */
[----:B------:R-:W-:Y:S01]  /*11eb0*/  MUFU.TANH R220, R73 ;  /* 0x0000004900dc7308 */ /* 0x000fe20000002400 */
[----:B------:R-:W-:Y:S01]  /*11ec0*/  FMUL.FTZ R87, R87, UR12 ;  /* 0x0000000c57577c20 */ /* 0x000fe20008410000 */
[----:B-1----:R-:W-:Y:S01]  /*11ed0*/  FMUL.FTZ R79, R86, UR12 ;  /* 0x0000000c564f7c20 */ /* 0x002fe20008410000 */
[C---:B------:R-:W-:Y:S01]  /*11ee0*/  HMMA.16816.F32 R96, R228.reuse, R46, R96 ;  /* 0x0000002ee460723c */ /* 0x040fe20000001860 */
[----:B------:R-:W1:Y:S01]  /*11ef0*/  LDSM.16.M88.4 R44, [R0+0x7800] ;  /* 0x00780000002c783b */ /* 0x000e620000000200 */
[----:B------:R-:W-:Y:S05]  /*11f00*/  DEPBAR.LE SB0, 0x0 ;  /* 0x000080000000791a */ /* 0x000fea0000000000 */
[----:B------:R-:W-:Y:S01]  /*11f10*/  MUFU.TANH R28, R85 ;  /* 0x00000055001c7308 */ /* 0x000fe20000002400 */
[----:B--2---:R-:W-:Y:S01]  /*11f20*/  FMUL.FTZ R2, R76, UR12 ;  /* 0x0000000c4c027c20 */ /* 0x004fe20008410000 */
[----:B------:R-:W-:Y:S01]  /*11f30*/  FMUL.FTZ R3, R88, UR12 ;  /* 0x0000000c58037c20 */ /* 0x000fe20008410000 */
[-C--:B------:R-:W-:Y:S07]  /*11f40*/  HMMA.16816.F32 R100, R228, R40.reuse, R100 ;  /* 0x00000028e464723c */ /* 0x080fee0000001864 */
[----:B------:R2:W3:Y:S01]  /*11f50*/  MUFU.TANH R29, R2 ;  /* 0x00000002001d7308 */ /* 0x0004e20000002400 */
[----:B------:R-:W-:Y:S01]  /*11f60*/  BAR.SYNC.DEFER_BLOCKING 0x0 ;  /* 0x0000000000007b1d */ /* 0x000fe20000010000 */
[----:B------:R-:W-:Y:S01]  /*11f70*/  FMUL.FTZ R89, R89, UR12 ;  /* 0x0000000c59597c20 */ /* 0x000fe20008410000 */
[C---:B------:R-:W-:Y:S04]  /*11f80*/  HMMA.16816.F32 R104, R208.reuse, R40, R104 ;  /* 0x00000028d068723c */ /* 0x040fe80000001868 */
[----:B------:R-:W-:Y:S03]  /*11f90*/  FMUL.FTZ R98, R98, UR12 ;  /* 0x0000000c62627c20 */ /* 0x000fe60008410000 */
[----:B------:R4:W5:Y:S01]  /*11fa0*/  MUFU.TANH R26, R3 ;  /* 0x00000003001a7308 */ /* 0x0009620000002400 */
[----:B------:R-:W-:Y:S01]  /*11fb0*/  FMUL.FTZ R99, R99, UR12 ;  /* 0x0000000c63637c20 */ /* 0x000fe20008410000 */
[----:B------:R-:W-:Y:S01]  /*11fc0*/  FMUL.FTZ R93, R93, UR12 ;  /* 0x0000000c5d5d7c20 */ /* 0x000fe20008410000 */
[-C--:B------:R-:W-:Y:S03]  /*11fd0*/  HMMA.16816.F32 R108, R208, R42.reuse, R108 ;  /* 0x0000002ad06c723c */ /* 0x080fe6000000186c */
[----:B------:R-:W-:Y:S01]  /*11fe0*/  FMUL.FTZ R101, R101, UR12 ;  /* 0x0000000c65657c20 */ /* 0x000fe20008410000 */
[----:B------:R-:W-:Y:S03]  /*11ff0*/  FMUL.FTZ R94, R94, UR12 ;  /* 0x0000000c5e5e7c20 */ /* 0x000fe60008410000 */
[----:B------:R5:W5:Y:S01]  /*12000*/  MUFU.TANH R55, R98 ;  /* 0x0000006200377308 */ /* 0x000b620000002400 */
[----:B------:R-:W-:Y:S01]  /*12010*/  FMUL.FTZ R90, R90, UR12 ;  /* 0x0000000c5a5a7c20 */ /* 0x000fe20008410000 */
[----:B--2---:R-:W-:Y:S01]  /*12020*/  FMUL.FTZ R2, R84, UR12 ;  /* 0x0000000c54027c20 */ /* 0x004fe20008410000 */
[----:B---3--:R2:W-:Y:S01]  /*12030*/  STL [R1+0x14], R29 ;  /* 0x0000141d01007387 */ /* 0x0085e20000100800 */
[C---:B------:R-:W-:Y:S03]  /*12040*/  HMMA.16816.F32 R112, R228.reuse, R42, R112 ;  /* 0x0000002ae470723c */ /* 0x040fe60000001870 */
[----:B------:R2:W-:Y:S03]  /*12050*/  STL [R1+0x18], R30 ;  /* 0x0000181e01007387 */ /* 0x0005e60000100800 */
[----:B------:R3:W-:Y:S01]  /*12060*/  MUFU.TANH R204, R2 ;  /* 0x0000000200cc7308 */ /* 0x0007e20000002400 */
[----:B------:R-:W-:Y:S01]  /*12070*/  FMUL.FTZ R106, R106, UR12 ;  /* 0x0000000c6a6a7c20 */ /* 0x000fe20008410000 */
[----:B----4-:R-:W-:Y:S01]  /*12080*/  FMUL.FTZ R3, R96, UR12 ;  /* 0x0000000c60037c20 */ /* 0x010fe20008410000 */
[----:B------:R2:W-:Y:S01]  /*12090*/  STL [R1+0x20], R28 ;  /* 0x0000201c01007387 */ /* 0x0005e20000100800 */
[-C--:B-1----:R-:W-:Y:S03]  /*120a0*/  HMMA.16816.F32 R116, R228, R44.reuse, R116 ;  /* 0x0000002ce474723c */ /* 0x082fe60000001874 */
[----:B-----5:R2:W-:Y:S03]  /*120b0*/  STL [R1+0x24], R26 ;  /* 0x0000241a01007387 */ /* 0x0205e60000100800 */
[----:B------:R1:W-:Y:S01]  /*120c0*/  MUFU.TANH R22, R101 ;  /* 0x0000006500167308 */ /* 0x0003e20000002400 */
[----:B------:R-:W-:Y:S01]  /*120d0*/  MOV R96, R38 ;  /* 0x0000002600607202 */ /* 0x000fe20000000f00 */
[----:B------:R-:W-:Y:S01]  /*120e0*/  FMUL.FTZ R107, R107, UR12 ;  /* 0x0000000c6b6b7c20 */ /* 0x000fe20008410000 */
[----:B------:R-:W-:Y:S01]  /*120f0*/  MOV R98, R36 ;  /* 0x0000002400627202 */ /* 0x000fe20000000f00 */
[C---:B------:R-:W-:Y:S06]  /*12100*/  HMMA.16816.F32 R120, R208.reuse, R44, R120 ;  /* 0x0000002cd078723c */ /* 0x040fec0000001878 */
[----:B------:R-:W4:Y:S01]  /*12110*/  MUFU.TANH R54, R99 ;  /* 0x0000006300367308 */ /* 0x000f220000002400 */
[----:B------:R-:W-:Y:S01]  /*12120*/  FMUL.FTZ R0, R112, UR12 ;  /* 0x0000000c70007c20 */ /* 0x000fe20008410000 */
[----:B---3--:R-:W-:Y:S01]  /*12130*/  FMUL.FTZ R2, R92, UR12 ;  /* 0x0000000c5c027c20 */ /* 0x008fe20008410000 */
[----:B------:R-:W-:Y:S01]  /*12140*/  FMUL.FTZ R115, R115, UR12 ;  /* 0x0000000c73737c20 */ /* 0x000fe20008410000 */
[----:B------:R-:W-:Y:S01]  /*12150*/  FMUL.FTZ R113, R113, UR12 ;  /* 0x0000000c71717c20 */ /* 0x000fe20008410000 */
[----:B------:R-:W-:Y:S01]  /*12160*/  FMUL.FTZ R114, R114, UR12 ;  /* 0x0000000c72727c20 */ /* 0x000fe20008410000 */
[-C--:B------:R-:W-:Y:S04]  /*12170*/  HMMA.16816.F32 R124, R208, R46.reuse, R124 ;  /* 0x0000002ed07c723c */ /* 0x080fe8000000187c */
[----:B------:R3:W-:Y:S01]  /*12180*/  MUFU.TANH R24, R2 ;  /* 0x0000000200187308 */ /* 0x0007e20000002400 */
[----:B------:R-:W-:Y:S01]  /*12190*/  FMUL.FTZ R117, R117, UR12 ;  /* 0x0000000c75757c20 */ /* 0x000fe20008410000 */
[----:B------:R-:W-:Y:S01]  /*121a0*/  FMUL.FTZ R118, R118, UR12 ;  /* 0x0000000c76767c20 */ /* 0x000fe20008410000 */
[----:B------:R-:W-:Y:S01]  /*121b0*/  FMUL.FTZ R119, R119, UR12 ;  /* 0x0000000c77777c20 */ /* 0x000fe20008410000 */
[----:B-1----:R-:W-:Y:S01]  /*121c0*/  MOV R101, R37 ;  /* 0x0000002500657202 */ /* 0x002fe20000000f00 */
[----:B------:R-:W-:Y:S01]  /*121d0*/  FMUL.FTZ R97, R97, UR12 ;  /* 0x0000000c61617c20 */ /* 0x000fe20008410000 */
[----:B------:R-:W-:Y:S01]  /*121e0*/  MOV R37, R21 ;  /* 0x0000001500257202 */ /* 0x000fe20000000f00 */
[----:B------:R-:W-:Y:S03]  /*121f0*/  FMUL.FTZ R121, R121, UR12 ;  /* 0x0000000c79797c20 */ /* 0x000fe60008410000 */
[----:B------:R1:W-:Y:S01]  /*12200*/  MUFU.TANH R17, R0 ;  /* 0x0000000000117308 */ /* 0x0003e20000002400 */
[----:B------:R-:W-:Y:S01]  /*12210*/  FMUL.FTZ R75, R123, UR12 ;  /* 0x0000000c7b4b7c20 */ /* 0x000fe20008410000 */
[----:B------:R-:W-:Y:S01]  /*12220*/  MOV R123, R39 ;  /* 0x00000027007b7202 */ /* 0x000fe20000000f00 */
[----:B------:R-:W-:Y:S01]  /*12230*/  FMUL.FTZ R76, R122, UR12 ;  /* 0x0000000c7a4c7c20 */ /* 0x000fe20008410000 */
[----:B------:R-:W-:Y:S01]  /*12240*/  MOV R122, R59 ;  /* 0x0000003b007a7202 */ /* 0x000fe20000000f00 */
[----:B------:R-:W-:Y:S01]  /*12250*/  FMUL.FTZ R103, R103, UR12 ;  /* 0x0000000c67677c20 */ /* 0x000fe20008410000 */
[----:B------:R-:W-:Y:S01]  /*12260*/  MOV R59, R52 ;  /* 0x00000034003b7202 */ /* 0x000fe20000000f00 */
[----:B------:R-:W-:Y:S03]  /*12270*/  FMUL.FTZ R95, R95, UR12 ;  /* 0x0000000c5f5f7c20 */ /* 0x000fe60008410000 */
[----:B------:R-:W-:Y:S01]  /*12280*/  MUFU.TANH R16, R115 ;  /* 0x0000007300107308 */ /* 0x000fe20000002400 */
[----:B------:R-:W-:Y:S01]  /*12290*/  FMUL.FTZ R125, R125, UR12 ;  /* 0x0000000c7d7d7c20 */ /* 0x000fe20008410000 */
[----:B---3--:R-:W-:Y:S01]  /*122a0*/  FMUL.FTZ R2, R100, UR12 ;  /* 0x0000000c64027c20 */ /* 0x008fe20008410000 */
[----:B------:R-:W-:Y:S01]  /*122b0*/  FMUL.FTZ R91, R91, UR12 ;  /* 0x0000000c5b5b7c20 */ /* 0x000fe20008410000 */
[----:B------:R-:W-:Y:S01]  /*122c0*/  MOV R92, R67 ;  /* 0x00000043005c7202 */ /* 0x000fe20000000f00 */
[----:B------:R-:W-:Y:S05]  /*122d0*/  HMMA.16816.F32 R128, R228, R46, R128 ;  /* 0x0000002ee480723c */ /* 0x000fea0000001880 */
[----:B------:R3:W-:Y:S01]  /*122e0*/  MUFU.TANH R33, R2 ;  /* 0x0000000200217308 */ /* 0x0007e20000002400 */
[----:B------:R-:W-:Y:S01]  /*122f0*/  FMUL.FTZ R102, R102, UR12 ;  /* 0x0000000c66667c20 */ /* 0x000fe20008410000 */
[----:B-1----:R-:W-:Y:S01]  /*12300*/  FMUL.FTZ R0, R120, UR12 ;  /* 0x0000000c78007c20 */ /* 0x002fe20008410000 */
[----:B------:R-:W-:Y:S01]  /*12310*/  MOV R120, R37 ;  /* 0x0000002500787202 */ /* 0x000fe20000000f00 */
[----:B------:R-:W-:Y:S01]  /*12320*/  FMUL.FTZ R105, R105, UR12 ;  /* 0x0000000c69697c20 */ /* 0x000fe20008410000 */
[----:B------:R-:W-:Y:S01]  /*12330*/  FMUL.FTZ R109, R109, UR12 ;  /* 0x0000000c6d6d7c20 */ /* 0x000fe20008410000 */
[----:B------:R-:W-:Y:S01]  /*12340*/  FMUL.FTZ R110, R110, UR12 ;  /* 0x0000000c6e6e7c20 */ /* 0x000fe20008410000 */
[----:B------:R-:W-:Y:S03]  /*12350*/  FMUL.FTZ R111, R111, UR12 ;  /* 0x0000000c6f6f7c20 */ /* 0x000fe60008410000 */
[----:B------:R-:W-:Y:S01]  /*12360*/  MUFU.TANH R5, R117 ;  /* 0x0000007500057308 */ /* 0x000fe20000002400 */
[----:B------:R-:W-:Y:S01]  /*12370*/  FMUL.FTZ R73, R127, UR12 ;  /* 0x0000000c7f497c20 */ /* 0x000fe20008410000 */
[----:B------:R-:W-:Y:S01]  /*12380*/  FMUL.FTZ R124, R124, UR12 ;  /* 0x0000000c7c7c7c20 */ /* 0x000fe20008410000 */
[----:B------:R-:W-:Y:S02]  /*12390*/  MOV R47, R55 ;  /* 0x00000037002f7202 */ /* 0x000fe40000000f00 */
[----:B----4-:R-:W-:Y:S05]  /*123a0*/  MOV R46, R54 ;  /* 0x00000036002e7202 */ /* 0x010fea0000000f00 */
[----:B------:R1:W-:Y:S01]  /*123b0*/  MUFU.TANH R7, R121 ;  /* 0x0000007900077308 */ /* 0x0003e20000002400 */
[----:B------:R-:W-:Y:S01]  /*123c0*/  FMUL.FTZ R128, R128, UR12 ;  /* 0x0000000c80807c20 */ /* 0x000fe20008410000 */
[----:B---3--:R-:W-:Y:S01]  /*123d0*/  FMUL.FTZ R2, R108, UR12 ;  /* 0x0000000c6c027c20 */ /* 0x008fe20008410000 */
[----:B------:R-:W-:Y:S01]  /*123e0*/  FMUL.FTZ R129, R129, UR12 ;  /* 0x0000000c81817c20 */ /* 0x000fe20008410000 */
[----:B------:R-:W-:Y:S01]  /*123f0*/  FMUL.FTZ R130, R130, UR12 ;  /* 0x0000000c82827c20 */ /* 0x000fe20008410000 */
[----:B------:R-:W-:Y:S05]  /*12400*/  FMUL.FTZ R131, R131, UR12 ;  /* 0x0000000c83837c20 */ /* 0x000fea0008410000 */
[----:B------:R3:W-:Y:S10]  /*12410*/  MUFU.TANH R18, R2 ;  /* 0x0000000200127308 */ /* 0x0007f40000002400 */
[----:B------:R-:W-:Y:S01]  /*12420*/  MUFU.TANH R63, R113 ;  /* 0x00000071003f7308 */ /* 0x000fe20000002400 */
[----:B-1----:R-:W-:Y:S09]  /*12430*/  MOV R121, R48 ;  /* 0x0000003000797202 */ /* 0x002ff20000000f00 */
[----:B------:R-:W-:Y:S01]  /*12440*/  MUFU.TANH R100, R114 ;  /* 0x0000007200647308 */ /* 0x000fe20000002400 */
[----:B---3--:R-:W-:Y:S09]  /*12450*/  FMUL.FTZ R2, R116, UR12 ;  /* 0x0000000c74027c20 */ /* 0x008ff20008410000 */
[----:B------:R-:W-:Y:S10]  /*12460*/  MUFU.TANH R99, R118 ;  /* 0x0000007600637308 */ /* 0x000ff40000002400 */
[----:B------:R-:W-:Y:S10]  /*12470*/  MUFU.TANH R209, R119 ;  /* 0x0000007700d17308 */ /* 0x000ff40000002400 */
[----:B------:R1:W-:Y:S10]  /*12480*/  MUFU.TANH R64, R3 ;  /* 0x0000000300407308 */ /* 0x0003f40000002400 */
[----:B------:R-:W3:Y:S10]  /*12490*/  MUFU.TANH R27, R89 ;  /* 0x00000059001b7308 */ /* 0x000ef40000002400 */
[----:B------:R-:W4:Y:S01]  /*124a0*/  MUFU.TANH R25, R93 ;  /* 0x0000005d00197308 */ /* 0x000f220000002400 */
[----:B-1----:R-:W-:Y:S09]  /*124b0*/  FMUL.FTZ R3, R104, UR12 ;  /* 0x0000000c68037c20 */ /* 0x002ff20008410000 */
[----:B------:R-:W1:Y:S01]  /*124c0*/  MUFU.TANH R23, R94 ;  /* 0x0000005e00177308 */ /* 0x000e620000002400 */
[----:B---3--:R2:W-:Y:S04]  /*124d0*/  STL [R1+0x28], R27 ;  /* 0x0000281b01007387 */ /* 0x0085e80000100800 */
[----:B------:R2:W-:Y:S05]  /*124e0*/  STL [R1+0x34], R24 ;  /* 0x0000341801007387 */ /* 0x0005ea0000100800 */
[----:B------:R-:W3:Y:S01]  /*124f0*/  MUFU.TANH R21, R3 ;  /* 0x0000000300157308 */ /* 0x000ee20000002400 */
[----:B----4-:R2:W-:Y:S09]  /*12500*/  STL [R1+0x38], R25 ;  /* 0x0000381901007387 */ /* 0x0105f20000100800 */
[----:B------:R-:W4:Y:S01]  /*12510*/  MUFU.TANH R19, R106 ;  /* 0x0000006a00137308 */ /* 0x000f220000002400 */
[----:B-1----:R2:W-:Y:S04]  /*12520*/  STL [R1+0x2c], R23 ;  /* 0x00002c1701007387 */ /* 0x0025e80000100800 */
[----:B------:R2:W-:Y:S05]  /*12530*/  STL [R1+0x3c], R22 ;  /* 0x00003c1601007387 */ /* 0x0005ea0000100800 */
[----:B------:R-:W1:Y:S01]  /*12540*/  MUFU.TANH R20, R107 ;  /* 0x0000006b00147308 */ /* 0x000e620000002400 */
[----:B---3--:R2:W-:Y:S01]  /*12550*/  STL [R1+0x4c], R21 ;  /* 0x00004c1501007387 */ /* 0x0085e20000100800 */
[----:B------:R-:W-:Y:S04]  /*12560*/  FMNMX3.FTZ R3, R201, R8, R9, !PT ;  /* 0x00000008c9037276 */ /* 0x000fe80007810009 */
[----:B------:R-:W-:Y:S04]  /*12570*/  FMNMX3.FTZ R40, R3, R14, R10, !PT ;  /* 0x0000000e03287276 */ /* 0x000fe8000781000a */
[----:B------:R-:W-:Y:S01]  /*12580*/  MUFU.TANH R62, R2 ;  /* 0x00000002003e7308 */ /* 0x000fe20000002400 */
[----:B----4-:R2:W-:Y:S09]  /*12590*/  STL [R1+0x44], R19 ;  /* 0x0000441301007387 */ /* 0x0105f20000100800 */
[----:B------:R-:W-:Y:S01]  /*125a0*/  MUFU.TANH R211, R0 ;  /* 0x0000000000d37308 */ /* 0x000fe20000002400 */
[----:B-1----:R2:W-:Y:S04]  /*125b0*/  STL [R1+0x48], R20 ;  /* 0x0000481401007387 */ /* 0x0025e80000100800 */
[----:B------:R2:W-:Y:S05]  /*125c0*/  STL [R1+0x54], R18 ;  /* 0x0000541201007387 */ /* 0x0005ea0000100800 */
[----:B------:R1:W3:Y:S01]  /*125d0*/  MUFU.TANH R65, R90 ;  /* 0x0000005a00417308 */ /* 0x0002e20000002400 */
[----:B------:R2:W-:Y:S04]  /*125e0*/  STL [R1+0x50], R17 ;  /* 0x0000501101007387 */ /* 0x0005e80000100800 */
[----:B------:R2:W-:Y:S05]  /*125f0*/  STL [R1+0x40], R16 ;  /* 0x0000401001007387 */ /* 0x0005ea0000100800 */
[----:B------:R-:W-:Y:S01]  /*12600*/  MUFU.TANH R58, R97 ;  /* 0x00000061003a7308 */ /* 0x000fe20000002400 */
[----:B------:R2:W-:Y:S04]  /*12610*/  STL [R1+0x58], R5 ;  /* 0x0000580501007387 */ /* 0x0005e80000100800 */
[----:B------:R2:W-:Y:S05]  /*12620*/  STL [R1+0x74], R7 ;  /* 0x0000740701007387 */ /* 0x0005ea0000100800 */
[----:B------:R4:W-:Y:S01]  /*12630*/  MUFU.TANH R97, R103 ;  /* 0x0000006700617308 */ /* 0x0009e20000002400 */
[----:B------:R-:W5:Y:S01]  /*12640*/  LDL R53, [R1+0xa4] ;  /* 0x0000a40001357983 */ /* 0x000f620000100800 */
[----:B-1----:R-:W-:Y:S02]  /*12650*/  MOV R90, R50 ;  /* 0x00000032005a7202 */ /* 0x002fe40000000f00 */
[----:B------:R-:W-:Y:S01]  /*12660*/  MOV R50, R4 ;  /* 0x0000000400327202 */ /* 0x000fe20000000f00 */
[----:B------:R-:W5:Y:S05]  /*12670*/  LDL R52, [R1+0xa0] ;  /* 0x0000a00001347983 */ /* 0x000f6a0000100800 */
[----:B------:R1:W-:Y:S01]  /*12680*/  MUFU.TANH R89, R95 ;  /* 0x0000005f00597308 */ /* 0x0003e20000002400 */
[----:B------:R-:W2:Y:S04]  /*12690*/  LDL R39, [R1+0xac] ;  /* 0x0000ac0001277983 */ /* 0x000ea80000100800 */
[----:B------:R-:W2:Y:S05]  /*126a0*/  LDL R38, [R1+0xa8] ;  /* 0x0000a80001267983 */ /* 0x000eaa0000100800 */
[----:B------:R3:W-:Y:S01]  /*126b0*/  MUFU.TANH R213, R74 ;  /* 0x0000004a00d57308 */ /* 0x0007e20000002400 */
[----:B------:R-:W2:Y:S01]  /*126c0*/  LDL R37, [R1+0x94] ;  /* 0x0000940001257983 */ /* 0x000ea20000100800 */
[----:B----4-:R-:W-:Y:S03]  /*126d0*/  MOV R103, R31 ;  /* 0x0000001f00677202 */ /* 0x010fe60000000f00 */
[----:B------:R-:W4:Y:S05]  /*126e0*/  LDL R36, [R1+0x9c] ;  /* 0x00009c0001247983 */ /* 0x000f2a0000100800 */
[----:B------:R-:W-:Y:S01]  /*126f0*/  MUFU.TANH R251, R70 ;  /* 0x0000004600fb7308 */ /* 0x000fe20000002400 */
[----:B------:R-:W4:Y:S01]  /*12700*/  LDL R35, [R1+0x98] ;  /* 0x0000980001237983 */ /* 0x000f220000100800 */
[----:B-1----:R-:W-:Y:S03]  /*12710*/  MOV R95, R66 ;  /* 0x00000042005f7202 */ /* 0x002fe60000000f00 */
[----:B------:R-:W4:Y:S05]  /*12720*/  LDL R56, [R1+0x90] ;  /* 0x0000900001387983 */ /* 0x000f2a0000100800 */
[----:B------:R-:W-:Y:S01]  /*12730*/  MUFU.TANH R222, R71 ;  /* 0x0000004700de7308 */ /* 0x000fe20000002400 */
[----:B------:R-:W4:Y:S01]  /*12740*/  LDL R112, [R1+0x8c] ;  /* 0x00008c0001707983 */ /* 0x000f220000100800 */
[----:B---3--:R-:W-:Y:S03]  /*12750*/  FMUL.FTZ R74, R126, UR12 ;  /* 0x0000000c7e4a7c20 */ /* 0x008fe60008410000 */
[----:B------:R-:W3:Y:S05]  /*12760*/  LDL R48, [R1+0x84] ;  /* 0x0000840001307983 */ /* 0x000eea0000100800 */
[----:B------:R-:W-:Y:S01]  /*12770*/  MUFU.TANH R216, R78 ;  /* 0x0000004e00d87308 */ /* 0x000fe20000002400 */
[----:B------:R-:W3:Y:S04]  /*12780*/  LDL R113, [R1+0x78] ;  /* 0x0000780001717983 */ /* 0x000ee80000100800 */
[----:B------:R-:W3:Y:S05]  /*12790*/  LDL R88, [R1+0x60] ;  /* 0x0000600001587983 */ /* 0x000eea0000100800 */
[----:B------:R1:W-:Y:S01]  /*127a0*/  MUFU.TANH R32, R91 ;  /* 0x0000005b00207308 */ /* 0x0003e20000002400 */
[----:B------:R-:W3:Y:S04]  /*127b0*/  LDL R117, [R1+0x5c] ;  /* 0x00005c0001757983 */ /* 0x000ee80000100800 */
[----:B------:R-:W3:Y:S05]  /*127c0*/  LDL R115, [R1+0x80] ;  /* 0x0000800001737983 */ /* 0x000eea0000100800 */
[----:B------:R-:W-:Y:S01]  /*127d0*/  MUFU.TANH R236, R81 ;  /* 0x0000005100ec7308 */ /* 0x000fe20000002400 */
[----:B------:R-:W3:Y:S04]  /*127e0*/  LDL R114, [R1+0x7c] ;  /* 0x00007c0001727983 */ /* 0x000ee80000100800 */
[----:B------:R-:W3:Y:S05]  /*127f0*/  LDL R60, [R1+0x64] ;  /* 0x00006400013c7983 */ /* 0x000eea0000100800 */
[----:B------:R-:W-:Y:S01]  /*12800*/  MUFU.TANH R77, R82 ;  /* 0x00000052004d7308 */ /* 0x000fe20000002400 */
[----:B------:R-:W3:Y:S01]  /*12810*/  LDL R116, [R1+0x68] ;  /* 0x0000680001747983 */ /* 0x000ee20000100800 */
[----:B-1----:R-:W-:Y:S03]  /*12820*/  MOV R91, R65 ;  /* 0x00000041005b7202 */ /* 0x002fe60000000f00 */
[----:B------:R-:W3:Y:S05]  /*12830*/  LDL R119, [R1+0x6c] ;  /* 0x00006c0001777983 */ /* 0x000eea0000100800 */
[----:B------:R-:W-:Y:S01]  /*12840*/  MUFU.TANH R78, R83 ;  /* 0x00000053004e7308 */ /* 0x000fe20000002400 */
[----:B------:R-:W3:Y:S09]  /*12850*/  LDL R118, [R1+0x70] ;  /* 0x0000700001767983 */ /* 0x000ef20000100800 */
[----:B------:R-:W1:Y:S10]  /*12860*/  MUFU.TANH R4, R125 ;  /* 0x0000007d00047308 */ /* 0x000e740000002400 */
[----:B------:R-:W-:Y:S10]  /*12870*/  MUFU.TANH R79, R79 ;  /* 0x0000004f004f7308 */ /* 0x000ff40000002400 */
[----:B------:R-:W-:Y:S01]  /*12880*/  MUFU.TANH R206, R87 ;  /* 0x0000005700ce7308 */ /* 0x000fe20000002400 */
[----:B-1----:R1:W-:Y:S09]  /*12890*/  STL [R1+0x88], R4 ;  /* 0x0000880401007387 */ /* 0x0023f20000100800 */
[----:B------:R1:W-:Y:S10]  /*128a0*/  MUFU.TANH R57, R102 ;  /* 0x0000006600397308 */ /* 0x0003f40000002400 */
[----:B------:R-:W-:Y:S10]  /*128b0*/  MUFU.TANH R51, R105 ;  /* 0x0000006900337308 */ /* 0x000ff40000002400 */
[----:B------:R-:W1:Y:S02]  /*128c0*/  MUFU.TANH R31, R109 ;  /* 0x0000006d001f7308 */ /* 0x000e640000002400 */
[----:B-1----:R-:W-:Y:S08]  /*128d0*/  MOV R102, R64 ;  /* 0x0000004000667202 */ /* 0x002ff00000000f00 */
[----:B------:R-:W-:Y:S10]  /*128e0*/  MUFU.TANH R93, R110 ;  /* 0x0000006e005d7308 */ /* 0x000ff40000002400 */
[----:B------:R-:W1:Y:S01]  /*128f0*/  MUFU.TANH R94, R111 ;  /* 0x0000006f005e7308 */ /* 0x000e620000002400 */
[----:B------:R-:W-:Y:S09]  /*12900*/  MOV R45, R31 ;  /* 0x0000001f002d7202 */ /* 0x000ff20000000f00 */
[----:B------:R-:W-:Y:S10]  /*12910*/  MUFU.TANH R76, R76 ;  /* 0x0000004c004c7308 */ /* 0x000ff40000002400 */
[----:B------:R-:W1:Y:S10]  /*12920*/  MUFU.TANH R75, R75 ;  /* 0x0000004b004b7308 */ /* 0x000e740000002400 */
[----:B------:R-:W1:Y:S10]  /*12930*/  MUFU.TANH R44, R124 ;  /* 0x0000007c002c7308 */ /* 0x000e740000002400 */
[----:B------:R-:W-:Y:S10]  /*12940*/  MUFU.TANH R74, R74 ;  /* 0x0000004a004a7308 */ /* 0x000ff40000002400 */
[----:B------:R-:W1:Y:S10]  /*12950*/  MUFU.TANH R73, R73 ;  /* 0x0000004900497308 */ /* 0x000e740000002400 */
[----:B------:R1:W1:Y:S10]  /*12960*/  MUFU.TANH R231, R128 ;  /* 0x0000008000e77308 */ /* 0x0002740000002400 */
[----:B------:R1:W1:Y:S10]  /*12970*/  MUFU.TANH R230, R129 ;  /* 0x0000008100e67308 */ /* 0x0002740000002400 */
[----:B------:R1:W1:Y:S10]  /*12980*/  MUFU.TANH R229, R130 ;  /* 0x0000008200e57308 */ /* 0x0002740000002400 */
[----:B------:R1:W1:Y:S01]  /*12990*/  MUFU.TANH R228, R131 ;  /* 0x0000008300e47308 */ /* 0x0002620000002400 */
[----:B-----5:R-:W-:Y:S04]  /*129a0*/  FMNMX3.FTZ R2, R199, R53, R52, !PT ;  /* 0x00000035c7027276 */ /* 0x020fe80007810034 */
[----:B--2---:R-:W-:Y:S02]  /*129b0*/  FMNMX3.FTZ R2, R2, R39, R38, !PT ;  /* 0x0000002702027276 */ /* 0x004fe40007810026 */
[----:B----4-:R-:W-:Y:S02]  /*129c0*/  FMNMX3.FTZ R41, R197, R37, R36, !PT ;  /* 0x00000025c5297276 */ /* 0x010fe40007810024 */
[----:B------:R-:W-:Y:S02]  /*129d0*/  FMNMX3.FTZ R0, R196, R35, R6, !PT ;  /* 0x00000023c4007276 */ /* 0x000fe40007810006 */
[----:B------:R-:W-:Y:S02]  /*129e0*/  FMNMX3.FTZ R41, R41, R12, R15, !PT ;  /* 0x0000000c29297276 */ /* 0x000fe4000781000f */
[----:B------:R-:W-:Y:S02]  /*129f0*/  FMNMX3.FTZ R0, R0, R13, R11, !PT ;  /* 0x0000000d00007276 */ /* 0x000fe4000781000b */
[----:B------:R-:W-:Y:S02]  /*12a00*/  FMNMX3.FTZ R2, R2, R56, R112, !PT ;  /* 0x0000003802027276 */ /* 0x000fe40007810070 */
[----:B---3--:R-:W-:Y:S04]  /*12a10*/  FMNMX3.FTZ R40, R40, R48, R113, !PT ;  /* 0x0000003028287276 */ /* 0x008fe80007810071 */
[----:B------:R-:W-:Y:S02]  /*12a20*/  FMNMX3.FTZ R40, R40, R123, R122, !PT ;  /* 0x0000007b28287276 */ /* 0x000fe4000781007a */
[----:B------:R-:W-:Y:S02]  /*12a30*/  FMNMX3.FTZ R0, R0, R88, R117, !PT ;  /* 0x0000005800007276 */ /* 0x000fe40007810075 */
[----:B------:R-:W-:Y:S02]  /*12a40*/  FMNMX3.FTZ R40, R40, R50, R103, !PT ;  /* 0x0000003228287276 */ /* 0x000fe40007810067 */
[----:B------:R-:W-:Y:S02]  /*12a50*/  FMNMX3.FTZ R0, R0, R120, R121, !PT ;  /* 0x0000007800007276 */ /* 0x000fe40007810079 */
[----:B------:R-:W-:Y:S02]  /*12a60*/  FMNMX3.FTZ R40, R40, R240, R247, !PT ;  /* 0x000000f028287276 */ /* 0x000fe400078100f7 */
[----:B------:R-:W-:Y:S01]  /*12a70*/  FMNMX3.FTZ R2, R2, R115, R114, !PT ;  /* 0x0000007302027276 */ /* 0x000fe20007810072 */
[----:B------:R-:W2:Y:S01]  /*12a80*/  S2R R247, SR_TID.X ;  /* 0x0000000000f77919 */ /* 0x000ea20000002100 */
        /* <DEDUP_REMOVED lines=37> */
[----:B-1----:R-:W-:Y:S02]  /*12ce0*/  FMNMX3.FTZ R3, R3, R93, R94, !PT ;  /* 0x0000005d03037276 */ /* 0x002fe4000781005e */
[----:B------:R-:W-:Y:S02]  /*12cf0*/  FMNMX3.FTZ R40, R40, R17, R63, !PT ;  /* 0x0000001128287276 */ /* 0x000fe4000781003f */
[----:B------:R-:W-:Y:S02]  /*12d00*/  FMNMX3.FTZ R0, R0, R100, R16, !PT ;  /* 0x0000006400007276 */ /* 0x000fe40007810010 */
[----:B------:R-:W-:Y:S02]  /*12d10*/  FMNMX3.FTZ R2, R2, R211, R7, !PT ;  /* 0x000000d302027276 */ /* 0x000fe40007810007 */
[----:B------:R-:W-:Y:S02]  /*12d20*/  FMNMX3.FTZ R3, R3, R76, R75, !PT ;  /* 0x0000004c03037276 */ /* 0x000fe4000781004b */
[----:B------:R-:W-:Y:S02]  /*12d30*/  MOV R200, 0x40 ;  /* 0x0000004000c87802 */ /* 0x000fe40000000f00 */
[----:B------:R-:W-:Y:S02]  /*12d40*/  MOV R198, 0x20 ;  /* 0x0000002000c67802 */ /* 0x000fe40000000f00 */
[----:B------:R-:W-:Y:S02]  /*12d50*/  FMNMX3.FTZ R40, R40, R62, R5, !PT ;  /* 0x0000003e28287276 */ /* 0x000fe40007810005 */
[----:B------:R-:W-:Y:S02]  /*12d60*/  FMNMX3.FTZ R0, R0, R99, R209, !PT ;  /* 0x0000006300007276 */ /* 0x000fe400078100d1 */
[----:B------:R-:W-:Y:S02]  /*12d70*/  FMNMX3.FTZ R2, R2, R44, R4, !PT ;  /* 0x0000002c02027276 */ /* 0x000fe40007810004 */
[----:B------:R-:W-:Y:S01]  /*12d80*/  FMNMX3.FTZ R3, R3, R74, R73, !PT ;  /* 0x0000004a03037276 */ /* 0x000fe20007810049 */
[----:B--2---:R-:W-:Y:S06]  /*12d90*/  BRA.U.ANY UP0, `(.L_x_155) ;  /* 0xffffffd500647547 */ /* 0x004fec000b93ffff */
.L_x_154:
[----:B------:R-:W-:Y:S01]  /*12da0*/  FMNMX3.FTZ R40, R40, R231, R230, !PT ;  /* 0x000000e728287276 */ /* 0x000fe200078100e6 */
[----:B------:R-:W-:Y:S01]  /*12db0*/  SHFL.BFLY PT, R17, R2, 0x2, 0x1f ;  /* 0x0c401f0002117f89 */ /* 0x000fe200000e0000 */
[----:B--2---:R-:W-:Y:S01]  /*12dc0*/  FMNMX3.FTZ R21, R0, R229, R228, !PT ;  /* 0x000000e500157276 */ /* 0x004fe200078100e4 */
[----:B------:R-:W-:Y:S01]  /*12dd0*/  UMOV UR5, UR10 ;  /* 0x0000000a00057c82 */ /* 0x000fe20008000000 */
[----:B------:R-:W-:Y:S05]  /*12de0*/  MOV R240, R247 ;  /* 0x000000f700f07202 */ /* 0x000fea0000000f00 */
[----:B------:R-:W-:Y:S01]  /*12df0*/  SHFL.BFLY PT, R5, R40, 0x2, 0x1f ;  /* 0x0c401f0028057f89 */ /* 0x000fe200000e0000 */
[----:B------:R-:W-:Y:S01]  /*12e00*/  UIADD3 UR16, UPT, UPT, UR16, -0x1, URZ ;  /* 0xffffffff10107890 */ /* 0x000fe2000fffe0ff */
[----:B------:R-:W-:Y:S06]  /*12e10*/  SHF.R.U32.HI R104, RZ, 0x1, R240 ;  /* 0x00000001ff687819 */ /* 0x000fec00000116f0 */
[----:B------:R-:W-:Y:S01]  /*12e20*/  SHFL.BFLY PT, R0, R3, 0x2, 0x1f ;  /* 0x0c401f0003007f89 */ /* 0x000fe200000e0000 */
[----:B------:R-:W-:Y:S07]  /*12e30*/  UISETP.NE.AND UP0, UPT, UR16, URZ, UPT ;  /* 0x000000ff1000728c */ /* 0x000fee000bf05270 */
[----:B------:R-:W1:Y:S02]  /*12e40*/  SHFL.BFLY PT, R4, R21, 0x2, 0x1f ;  /* 0x0c401f0015047f89 */ /* 0x000e6400000e0000 */
[----:B-1----:R-:W-:Y:S02]  /*12e50*/  FMNMX.FTZ R16, R21, R4, !PT ;  /* 0x0000000415107209 */ /* 0x002fe40007810000 */
[----:B------:R-:W-:Y:S02]  /*12e60*/  FMNMX.FTZ R18, R2, R17, !PT ;  /* 0x0000001102127209 */ /* 0x000fe40007810000 */
[----:B------:R-:W-:Y:S02]  /*12e70*/  FMNMX.FTZ R17, R40, R5, !PT ;  /* 0x0000000528117209 */ /* 0x000fe40007810000 */
[----:B------:R-:W-:Y:S01]  /*12e80*/  FMNMX.FTZ R7, R3, R0, !PT ;  /* 0x0000000003077209 */ /* 0x000fe20007810000 */
[----:B------:R-:W1:Y:S08]  /*12e90*/  SHFL.BFLY PT, R19, R18, 0x1, 0x1f ;  /* 0x0c201f0012137f89 */ /* 0x000e7000000e0000 */
[----:B------:R-:W2:Y:S08]  /*12ea0*/  SHFL.BFLY PT, R68, R17, 0x1, 0x1f ;  /* 0x0c201f0011447f89 */ /* 0x000eb000000e0000 */
[----:B------:R-:W3:Y:S08]  /*12eb0*/  SHFL.BFLY PT, R0, R7, 0x1, 0x1f ;  /* 0x0c201f0007007f89 */ /* 0x000ef000000e0000 */
[----:B------:R-:W4:Y:S01]  /*12ec0*/  SHFL.BFLY PT, R5, R16, 0x1, 0x1f ;  /* 0x0c201f0010057f89 */ /* 0x000f2200000e0000 */
[----:B-1----:R-:W-:Y:S02]  /*12ed0*/  FMNMX.FTZ R2, R18, R19, !PT ;  /* 0x0000001312027209 */ /* 0x002fe40007810000 */
[----:B--2---:R-:W-:Y:S03]  /*12ee0*/  FMNMX.FTZ R68, R17, R68, !PT ;  /* 0x0000004411447209 */ /* 0x004fe60007810000 */
[C---:B------:R-:W-:Y:S01]  /*12ef0*/  FADD.FTZ R4, -R2.reuse, R199 ;  /* 0x000000c702047221 */ /* 0x040fe20000010100 */
[----:B------:R-:W-:Y:S02]  /*12f00*/  FSETP.NEU.FTZ.AND P1, PT, R2, -INF , PT ;  /* 0xff8000000200780b */ /* 0x000fe40003f3d000 */
[----:B---3--:R-:W-:Y:S01]  /*12f10*/  FMNMX.FTZ R0, R7, R0, !PT ;  /* 0x0000000007007209 */ /* 0x008fe20007810000 */
[----:B------:R-:W-:Y:S01]  /*12f20*/  FMUL.FTZ R72, R4, UR4 ;  /* 0x0000000404487c20 */ /* 0x000fe20008410000 */
[----:B------:R-:W-:Y:S01]  /*12f30*/  FADD.FTZ R4, -R68, R197 ;  /* 0x000000c544047221 */ /* 0x000fe20000010100 */
[----:B------:R-:W-:Y:S01]  /*12f40*/  FMUL.FTZ R7, R2, UR4 ;  /* 0x0000000402077c20 */ /* 0x000fe20008410000 */
[----:B----4-:R-:W-:Y:S01]  /*12f50*/  FMNMX.FTZ R3, R16, R5, !PT ;  /* 0x0000000510037209 */ /* 0x010fe20007810000 */
[----:B------:R-:W-:Y:S01]  /*12f60*/  FADD.FTZ R5, -R0, R201 ;  /* 0x000000c900057221 */ /* 0x000fe20000010100 */
[----:B------:R-:W-:Y:S01]  /*12f70*/  FMUL.FTZ R71, R4, UR4 ;  /* 0x0000000404477c20 */ /* 0x000fe20008410000 */
[----:B------:R-:W-:Y:S01]  /*12f80*/  LOP3.LUT R4, R104, 0x8, RZ, 0xc0, !PT ;  /* 0x0000000868047812 */ /* 0x000fe200078ec0ff */
[----:B------:R-:W-:Y:S01]  /*12f90*/  FMUL.FTZ R201, R68, UR4 ;  /* 0x0000000444c97c20 */ /* 0x000fe20008410000 */
[----:B------:R-:W-:Y:S01]  /*12fa0*/  FMUL.FTZ R69, R5, UR4 ;  /* 0x0000000405457c20 */ /* 0x000fe20008410000 */
[----:B------:R-:W-:Y:S01]  /*12fb0*/  FADD.FTZ R5, -R3, R196 ;  /* 0x000000c403057221 */ /* 0x000fe20000010100 */
[----:B------:R-:W-:Y:S01]  /*12fc0*/  LOP3.LUT R4, R241, R4, RZ, 0x3c, !PT ;  /* 0x00000004f1047212 */ /* 0x000fe200078e3cff */
[----:B------:R-:W-:Y:S01]  /*12fd0*/  FMUL.FTZ R210, R3, UR4 ;  /* 0x0000000403d27c20 */ /* 0x000fe20008410000 */
[----:B------:R-:W-:Y:S01]  /*12fe0*/  FSEL R41, R7, RZ, P1 ;  /* 0x000000ff07297208 */ /* 0x000fe20000800000 */
[----:B------:R-:W-:Y:S01]  /*12ff0*/  FMUL.FTZ R70, R5, UR4 ;  /* 0x0000000405467c20 */ /* 0x000fe20008410000 */
[----:B------:R-:W-:Y:S01]  /*13000*/  LOP3.LUT R4, R4, 0x200, R243, 0xf8, !PT ;  /* 0x0000020004047812 */ /* 0x000fe200078ef8f3 */
[C---:B------:R-:W-:Y:S01]  /*13010*/  FMUL.FTZ R5, R0.reuse, UR4 ;  /* 0x0000000400057c20 */ /* 0x040fe20008410000 */
[----:B------:R-:W-:Y:S01]  /*13020*/  FSETP.NEU.FTZ.AND P1, PT, R0, -INF , PT ;  /* 0xff8000000000780b */ /* 0x000fe20003f3d000 */
[----:B------:R-:W1:Y:S01]  /*13030*/  MUFU.EX2 R71, R71 ;  /* 0x0000004700477308 */ /* 0x000e620000000800 */
[----:B------:R-:W-:Y:S01]  /*13040*/  LEA R107, R4, UR5, 0x1 ;  /* 0x00000005046b7c11 */ /* 0x000fe2000f8e08ff */
[--C-:B------:R-:W-:Y:S01]  /*13050*/  FFMA.FTZ R199, R53, UR4, -R41.reuse ;  /* 0x0000000435c77c23 */ /* 0x100fe20008010829 */
[----:B------:R-:W-:Y:S07]  /*13060*/  FSEL R241, R5, RZ, P1 ;  /* 0x000000ff05f17208 */ /* 0x000fee0000800000 */
[----:B------:R-:W2:Y:S01]  /*13070*/  MUFU.EX2 R70, R70 ;  /* 0x0000004600467308 */ /* 0x000ea20000000800 */
[----:B------:R-:W-:Y:S01]  /*13080*/  FSETP.NEU.FTZ.AND P2, PT, R68, -INF , PT ;  /* 0xff8000004400780b */ /* 0x000fe20003f5d000 */
[----:B------:R-:W3:Y:S01]  /*13090*/  LDSM.16.MT88.4 R20, [R107+0x8000] ;  /* 0x008000006b14783b */ /* 0x000ee20000004200 */
[----:B------:R-:W-:Y:S01]  /*130a0*/  FSETP.NEU.FTZ.AND P1, PT, R3, -INF , PT ;  /* 0xff8000000300780b */ /* 0x000fe20003f3d000 */
[--C-:B------:R-:W-:Y:S01]  /*130b0*/  FFMA.FTZ R128, R52, UR4, -R41.reuse ;  /* 0x0000000434807c23 */ /* 0x100fe20008010829 */
[----:B------:R-:W-:Y:S01]  /*130c0*/  FSEL R201, R201, RZ, P2 ;  /* 0x000000ffc9c97208 */ /* 0x000fe20001000000 */
[--C-:B------:R-:W-:Y:S01]  /*130d0*/  FFMA.FTZ R130, R39, UR4, -R41.reuse ;  /* 0x0000000427827c23 */ /* 0x100fe20008010829 */
[----:B------:R-:W-:Y:S01]  /*130e0*/  FSEL R210, R210, RZ, P1 ;  /* 0x000000ffd2d27208 */ /* 0x000fe20000800000 */
[----:B------:R-:W-:Y:S01]  /*130f0*/  FFMA.FTZ R109, R38, UR4, -R41 ;  /* 0x00000004266d7c23 */ /* 0x000fe20008010829 */
[----:B------:R-:W-:Y:S01]  /*13100*/  FFMA.FTZ R125, R14, UR4, -R241 ;  /* 0x000000040e7d7c23 */ /* 0x000fe200080108f1 */
        /* <DEDUP_REMOVED lines=9> */
[--C-:B------:R-:W-:Y:S01]  /*131a0*/  FFMA.FTZ R196, R8, UR4, -R241.reuse ;  /* 0x0000000408c47c23 */ /* 0x100fe200080108f1 */
[--C-:B------:R-:W-:Y:S01]  /*131b0*/  FFMA.FTZ R126, R9, UR4, -R241.reuse ;  /* 0x00000004097e7c23 */ /* 0x100fe200080108f1 */
[----:B------:R-:W-:Y:S07]  /*131c0*/  FFMA.FTZ R108, R10, UR4, -R241 ;  /* 0x000000040a6c7c23 */ /* 0x000fee00080108f1 */
[----:B------:R-:W-:Y:S01]  /*131d0*/  MUFU.EX2 R197, R197 ;  /* 0x000000c500c57308 */ /* 0x000fe20000000800 */
[----:B------:R-:W-:Y:S01]  /*131e0*/  IADD3 R106, PT, PT, R242, R107, RZ ;  /* 0x0000006bf26a7210 */ /* 0x000fe20007ffe0ff */
[C---:B-1----:R-:W-:Y:S01]  /*131f0*/  FMUL.FTZ R4, R71.reuse, R188 ;  /* 0x000000bc47047220 */ /* 0x042fe20000410000 */
[C---:B------:R-:W-:Y:S07]  /*13200*/  FMUL.FTZ R5, R71.reuse, R189 ;  /* 0x000000bd47057220 */ /* 0x040fee0000410000 */
[----:B------:R-:W1:Y:S01]  /*13210*/  MUFU.EX2 R129, R129 ;  /* 0x0000008100817308 */ /* 0x000e620000000800 */
[C---:B--2---:R-:W-:Y:S01]  /*13220*/  FMUL.FTZ R6, R70.reuse, R190 ;  /* 0x000000be46067220 */ /* 0x044fe20000410000 */
[----:B------:R-:W2:Y:S01]  /*13230*/  LDSM.16.MT88.4 R36, [R106+0x8000] ;  /* 0x008000006a24783b */ /* 0x000ea20000004200 */
[C---:B------:R-:W-:Y:S07]  /*13240*/  FMUL.FTZ R7, R70.reuse, R191 ;  /* 0x000000bf46077220 */ /* 0x040fee0000410000 */
[----:B------:R-:W-:Y:S01]  /*13250*/  MUFU.EX2 R124, R124 ;  /* 0x0000007c007c7308 */ /* 0x000fe20000000800 */
[C---:B------:R-:W-:Y:S01]  /*13260*/  FMUL.FTZ R19, R70.reuse, R183 ;  /* 0x000000b746137220 */ /* 0x040fe20000410000 */
[C---:B------:R-:W-:Y:S01]  /*13270*/  FMUL.FTZ R16, R71.reuse, R180 ;  /* 0x000000b447107220 */ /* 0x040fe20000410000 */
[----:B------:R-:W-:Y:S07]  /*13280*/  FMUL.FTZ R17, R71, R181 ;  /* 0x000000b547117220 */ /* 0x000fee0000410000 */
[----:B------:R-:W4:Y:S01]  /*13290*/  MUFU.EX2 R111, R111 ;  /* 0x0000006f006f7308 */ /* 0x000f220000000800 */
[C---:B------:R-:W-:Y:S01]  /*132a0*/  FMUL.FTZ R18, R70.reuse, R182 ;  /* 0x000000b646127220 */ /* 0x040fe20000410000 */
[----:B------:R-:W-:Y:S01]  /*132b0*/  IADD3 R105, PT, PT, R107, 0x8040, RZ ;  /* 0x000080406b697810 */ /* 0x000fe20007ffe0ff */
[----:B------:R-:W-:Y:S07]  /*132c0*/  FMUL.FTZ R35, R70, R167 ;  /* 0x000000a746237220 */ /* 0x000fee0000410000 */
[----:B------:R-:W5:Y:S01]  /*132d0*/  MUFU.EX2 R208, R208 ;  /* 0x000000d000d07308 */ /* 0x000f620000000800 */
[----:B------:R-:W-:Y:S01]  /*132e0*/  MOV R188, R33 ;  /* 0x0000002100bc7202 */ /* 0x000fe20000000f00 */
[----:B------:R-:W-:Y:S01]  /*132f0*/  FMUL.FTZ R33, R71, R165 ;  /* 0x000000a547217220 */ /* 0x000fe20000410000 */
[----:B-1----:R-:W-:Y:S07]  /*13300*/  F2FP.F16.F32.PACK_AB R81, R129, R197 ;  /* 0x000000c58151723e */ /* 0x002fee00000000ff */
[----:B------:R-:W-:Y:S01]  /*13310*/  MUFU.EX2 R127, R127 ;  /* 0x0000007f007f7308 */ /* 0x000fe20000000800 */
[----:B------:R-:W-:Y:S01]  /*13320*/  MOV R243, R32 ;  /* 0x0000002000f37202 */ /* 0x000fe20000000f00 */
[----:B------:R-:W-:Y:S01]  /*13330*/  FMUL.FTZ R32, R71, R164 ;  /* 0x000000a447207220 */ /* 0x000fe20000410000 */
[----:B------:R-:W-:Y:S07]  /*13340*/  FFMA.FTZ R60, R60, UR4, -R201 ;  /* 0x000000043c3c7c23 */ /* 0x000fee00080108c9 */
[----:B------:R-:W1:Y:S01]  /*13350*/  MUFU.EX2 R110, R110 ;  /* 0x0000006e006e7308 */ /* 0x000e620000000800 */
[----:B------:R-:W-:Y:S01]  /*13360*/  MOV R189, R57 ;  /* 0x0000003900bd7202 */ /* 0x000fe20000000f00 */
[----:B------:R-:W-:Y:S01]  /*13370*/  FFMA.FTZ R57, R48, UR4, -R241 ;  /* 0x0000000430397c23 */ /* 0x000fe200080108f1 */
[----:B----4-:R-:W-:Y:S07]  /*13380*/  F2FP.F16.F32.PACK_AB R82, R111, R124 ;  /* 0x0000007c6f52723e */ /* 0x010fee00000000ff */
[----:B------:R-:W-:Y:S01]  /*13390*/  MUFU.EX2 R128, R128 ;  /* 0x0000008000807308 */ /* 0x000fe20000000800 */
[----:B------:R-:W-:Y:S01]  /*133a0*/  FMUL.FTZ R48, R71, R148 ;  /* 0x0000009447307220 */ /* 0x000fe20000410000 */
[----:B-----5:R-:W-:Y:S01]  /*133b0*/  F2FP.F16.F32.PACK_AB R80, R131, R208 ;  /* 0x000000d08350723e */ /* 0x020fe200000000ff */
[--C-:B------:R-:W-:Y:S07]  /*133c0*/  FFMA.FTZ R116, R116, UR4, -R201.reuse ;  /* 0x0000000474747c23 */ /* 0x100fee00080108c9 */
[----:B------:R-:W4:Y:S01]  /*133d0*/  MUFU.EX2 R72, R72 ;  /* 0x0000004800487308 */ /* 0x000f220000000800 */
[----:B------:R-:W-:Y:S01]  /*133e0*/  MOV R191, R46 ;  /* 0x0000002e00bf7202 */ /* 0x000fe20000000f00 */
[--C-:B------:R-:W-:Y:S01]  /*133f0*/  FFMA.FTZ R117, R117, UR4, -R210.reuse ;  /* 0x0000000475757c23 */ /* 0x100fe200080108d2 */
[----:B------:R-:W-:Y:S07]  /*13400*/  MOV R183, R94 ;  /* 0x0000005e00b77202 */ /* 0x000fee0000000f00 */
[----:B------:R-:W-:Y:S01]  /*13410*/  MUFU.EX2 R69, R69 ;  /* 0x0000004500457308 */ /* 0x000fe20000000800 */
[----:B------:R-:W-:Y:S01]  /*13420*/  MOV R180, R191 ;  /* 0x000000bf00b47202 */ /* 0x000fe20000000f00 */
[----:B------:R-:W-:Y:S01]  /*13430*/  FFMA.FTZ R119, R119, UR4, -R201 ;  /* 0x0000000477777c23 */ /* 0x000fe200080108c9 */
[----:B-1----:R-:W-:Y:S07]  /*13440*/  F2FP.F16.F32.PACK_AB R83, R110, R127 ;  /* 0x0000007f6e53723e */ /* 0x002fee00000000ff */
[----:B------:R-:W1:Y:S01]  /*13450*/  MUFU.EX2 R199, R199 ;  /* 0x000000c700c77308 */ /* 0x000e620000000800 */
[----:B------:R-:W-:Y:S01]  /*13460*/  MOV R191, R90 ;  /* 0x0000005a00bf7202 */ /* 0x000fe20000000f00 */
[--C-:B------:R-:W-:Y:S01]  /*13470*/  FFMA.FTZ R189, R189, UR4, -R210.reuse ;  /* 0x00000004bdbd7c23 */ /* 0x100fe200080108d2 */
[--C-:B------:R-:W-:Y:S07]  /*13480*/  FFMA.FTZ R113, R113, UR4, -R241.reuse ;  /* 0x0000000471717c23 */ /* 0x100fee00080108f1 */
[----:B------:R-:W-:Y:S01]  /*13490*/  MUFU.EX2 R126, R126 ;  /* 0x0000007e007e7308 */ /* 0x000fe20000000800 */
[----:B------:R-:W-:Y:S01]  /*134a0*/  FFMA.FTZ R123, R123, UR4, -R241 ;  /* 0x000000047b7b7c23 */ /* 0x000fe200080108f1 */
[-C--:B---3--:R-:W-:Y:S08]  /*134b0*/  HMMA.16816.F32 R4, R80, R20.reuse, R4 ;  /* 0x000000145004723c */ /* 0x088ff00000001804 */
[----:B------:R-:W-:Y:S01]  /*134c0*/  MUFU.EX2 R125, R125 ;  /* 0x0000007d007d7308 */ /* 0x000fe20000000800 */
[C---:B----4-:R-:W-:Y:S09]  /*134d0*/  FMUL.FTZ R8, R72.reuse, R192 ;  /* 0x000000c048087220 */ /* 0x050ff20000410000 */
[----:B------:R-:W3:Y:S01]  /*134e0*/  MUFU.EX2 R196, R196 ;  /* 0x000000c400c47308 */ /* 0x000ee20000000800 */
[----:B------:R-:W-:Y:S01]  /*134f0*/  FMUL.FTZ R9, R72, R193 ;  /* 0x000000c148097220 */ /* 0x000fe20000410000 */
[----:B-1----:R-:W-:Y:S01]  /*13500*/  F2FP.F16.F32.PACK_AB R64, R128, R199 ;  /* 0x000000c78040723e */ /* 0x002fe200000000ff */
[C---:B------:R-:W-:Y:S07]  /*13510*/  FMUL.FTZ R10, R69.reuse, R194 ;  /* 0x000000c2450a7220 */ /* 0x040fee0000410000 */
[----:B------:R-:W-:Y:S01]  /*13520*/  MUFU.EX2 R130, R130 ;  /* 0x0000008200827308 */ /* 0x000fe20000000800 */
[C---:B------:R-:W-:Y:S01]  /*13530*/  FMUL.FTZ R11, R69.reuse, R195 ;  /* 0x000000c3450b7220 */ /* 0x040fe20000410000 */
[C---:B------:R-:W-:Y:S01]  /*13540*/  FMUL.FTZ R14, R69.reuse, R186 ;  /* 0x000000ba450e7220 */ /* 0x040fe20000410000 */
[C---:B------:R-:W-:Y:S07]  /*13550*/  FMUL.FTZ R12, R72.reuse, R184 ;  /* 0x000000b8480c7220 */ /* 0x040fee0000410000 */
[----:B------:R-:W1:Y:S01]  /*13560*/  MUFU.EX2 R109, R109 ;  /* 0x0000006d006d7308 */ /* 0x000e620000000800 */
[C---:B------:R-:W-:Y:S01]  /*13570*/  FMUL.FTZ R13, R72.reuse, R185 ;  /* 0x000000b9480d7220 */ /* 0x040fe20000410000 */
[C---:B------:R-:W-:Y:S01]  /*13580*/  FMUL.FTZ R15, R69.reuse, R187 ;  /* 0x000000bb450f7220 */ /* 0x040fe20000410000 */
[C---:B------:R-:W-:Y:S07]  /*13590*/  FMUL.FTZ R24, R72.reuse, R172 ;  /* 0x000000ac48187220 */ /* 0x040fee0000410000 */
[----:B------:R-:W4:Y:S01]  /*135a0*/  MUFU.EX2 R108, R108 ;  /* 0x0000006c006c7308 */ /* 0x000f220000000800 */
[----:B------:R-:W-:Y:S01]  /*135b0*/  FMUL.FTZ R25, R72, R173 ;  /* 0x000000ad48197220 */ /* 0x000fe20000410000 */
[----:B---3--:R-:W-:Y:S01]  /*135c0*/  F2FP.F16.F32.PACK_AB R65, R126, R196 ;  /* 0x000000c47e41723e */ /* 0x008fe200000000ff */
[C---:B------:R-:W-:Y:S01]  /*135d0*/  FMUL.FTZ R26, R69.reuse, R174 ;  /* 0x000000ae451a7220 */ /* 0x040fe20000410000 */
[C---:B------:R-:W-:Y:S01]  /*135e0*/  FMUL.FTZ R27, R69.reuse, R175 ;  /* 0x000000af451b7220 */ /* 0x040fe20000410000 */
[C---:B------:R-:W-:Y:S01]  /*135f0*/  FMUL.FTZ R29, R72.reuse, R169 ;  /* 0x000000a9481d7220 */ /* 0x040fe20000410000 */
[C---:B------:R-:W-:Y:S01]  /*13600*/  FMUL.FTZ R30, R69.reuse, R170 ;  /* 0x000000aa451e7220 */ /* 0x040fe20000410000 */
[----:B------:R-:W-:Y:S01]  /*13610*/  FMUL.FTZ R31, R69, R171 ;  /* 0x000000ab451f7220 */ /* 0x000fe20000410000 */
[----:B------:R-:W-:Y:S01]  /*13620*/  FMUL.FTZ R28, R72, R168 ;  /* 0x000000a8481c7220 */ /* 0x000fe20000410000 */
[----:B------:R-:W-:Y:S01]  /*13630*/  MOV R192, R34 ;  /* 0x0000002200c07202 */ /* 0x000fe20000000f00 */
[----:B------:R-:W-:Y:S01]  /*13640*/  FMUL.FTZ R34, R70, R166 ;  /* 0x000000a646227220 */ /* 0x000fe20000410000 */
[----:B-1----:R-:W-:Y:S01]  /*13650*/  F2FP.F16.F32.PACK_AB R66, R109, R130 ;  /* 0x000000826d42723e */ /* 0x002fe200000000ff */
[----:B------:R-:W-:Y:S01]  /*13660*/  FMUL.FTZ R40, R72, R156 ;  /* 0x0000009c48287220 */ /* 0x000fe20000410000 */
[----:B------:R-:W-:Y:S01]  /*13670*/  MOV R190, R192 ;  /* 0x000000c000be7202 */ /* 0x000fe20000000f00 */
[C---:B------:R-:W-:Y:S01]  /*13680*/  FMUL.FTZ R42, R69.reuse, R158 ;  /* 0x0000009e452a7220 */ /* 0x040fe20000410000 */
[----:B----4-:R-:W-:Y:S01]  /*13690*/  F2FP.F16.F32.PACK_AB R67, R108, R125 ;  /* 0x0000007d6c43723e */ /* 0x010fe200000000ff */
[----:B------:R-:W-:Y:S01]  /*136a0*/  FMUL.FTZ R46, R69, R154 ;  /* 0x0000009a452e7220 */ /* 0x000fe20000410000 */
[----:B------:R-:W-:Y:S01]  /*136b0*/  MOV R171, R103 ;  /* 0x0000006700ab7202 */ /* 0x000fe20000000f00 */
[----:B------:R-:W-:Y:S01]  /*136c0*/  FFMA.FTZ R154, R88, UR4, -R210 ;  /* 0x00000004589a7c23 */ /* 0x000fe200080108d2 */
[----:B------:R-:W-:Y:S01]  /*136d0*/  MOV R170, R101 ;  /* 0x0000006500aa7202 */ /* 0x000fe20000000f00 */
[----:B------:R-:W-:Y:S01]  /*136e0*/  MUFU.EX2 R113, R113 ;  /* 0x0000007100717308 */ /* 0x000fe20000000800 */
[----:B------:R-:W-:Y:S01]  /*136f0*/  MOV R169, R98 ;  /* 0x0000006200a97202 */ /* 0x000fe20000000f00 */
[C---:B------:R-:W-:Y:S08]  /*13700*/  HMMA.16816.F32 R8, R64.reuse, R20, R8 ;  /* 0x000000144008723c */ /* 0x040ff00000001808 */
[----:B------:R-:W-:Y:S01]  /*13710*/  MUFU.EX2 R123, R123 ;  /* 0x0000007b007b7308 */ /* 0x000fe20000000800 */
[----:B------:R-:W-:Y:S01]  /*13720*/  IADD3 R20, PT, PT, R107, 0x8000, RZ ;  /* 0x000080006b147810 */ /* 0x000fe20007ffe0ff */
[----:B------:R-:W-:Y:S01]  /*13730*/  FMUL.FTZ R21, R71, R177 ;  /* 0x000000b147157220 */ /* 0x000fe20000410000 */
[----:B------:R-:W-:Y:S01]  /*13740*/  MOV R177, R95 ;  /* 0x0000005f00b17202 */ /* 0x000fe20000000f00 */
[----:B------:R-:W-:Y:S01]  /*13750*/  FMUL.FTZ R43, R69, R159 ;  /* 0x0000009f452b7220 */ /* 0x000fe20000410000 */
[-C--:B------:R-:W-:Y:S05]  /*13760*/  HMMA.16816.F32 R12, R64, R22.reuse, R12 ;  /* 0x00000016400c723c */ /* 0x080fea000000180c */
[----:B------:R1:W3:Y:S01]  /*13770*/  MUFU.EX2 R148, R57 ;  /* 0x0000003900947308 */ /* 0x0002e20000000800 */
[----:B------:R-:W-:Y:S01]  /*13780*/  @P0 IADD3 R105, PT, PT, R20, -0x40, RZ ;  /* 0xffffffc014690810 */ /* 0x000fe20007ffe0ff */
[C---:B------:R-:W-:Y:S01]  /*13790*/  FMUL.FTZ R20, R71.reuse, R176 ;  /* 0x000000b047147220 */ /* 0x040fe20000410000 */
[----:B------:R-:W-:Y:S01]  /*137a0*/  MOV R185, R44 ;  /* 0x0000002c00b97202 */ /* 0x000fe20000000f00 */
[----:B------:R-:W-:Y:S01]  /*137b0*/  FMUL.FTZ R44, R72, R152 ;  /* 0x00000098482c7220 */ /* 0x000fe20000410000 */
[----:B------:R-:W-:Y:S01]  /*137c0*/  IADD3 R242, PT, PT, R242, R105, RZ ;  /* 0x00000069f2f27210 */ /* 0x000fe20007ffe0ff */
[C---:B------:R-:W-:Y:S01]  /*137d0*/  HMMA.16816.F32 R16, R80.reuse, R22, R16 ;  /* 0x000000165010723c */ /* 0x040fe20000001810 */
[----:B------:R-:W4:Y:S03]  /*137e0*/  LDSM.16.MT88.4 R52, [R105] ;  /* 0x000000006934783b */ /* 0x000f260000004200 */
[----:B------:R-:W-:Y:S01]  /*137f0*/  MUFU.EX2 R116, R116 ;  /* 0x0000007400747308 */ /* 0x000fe20000000800 */
[C---:B------:R-:W-:Y:S01]  /*13800*/  FMUL.FTZ R22, R70.reuse, R178 ;  /* 0x000000b246167220 */ /* 0x040fe20000410000 */
[----:B------:R-:W-:Y:S01]  /*13810*/  FMUL.FTZ R23, R70, R179 ;  /* 0x000000b346177220 */ /* 0x000fe20000410000 */
[----:B------:R-:W-:Y:S01]  /*13820*/  MOV R186, R185 ;  /* 0x000000b900ba7202 */ /* 0x000fe20000000f00 */
[----:B-1----:R-:W-:Y:S01]  /*13830*/  FMUL.FTZ R57, R72, R141 ;  /* 0x0000008d48397220 */ /* 0x002fe20000410000 */
[----:B------:R-:W-:Y:S01]  /*13840*/  MOV R187, R190 ;  /* 0x000000be00bb7202 */ /* 0x000fe20000000f00 */
[----:B------:R-:W1:Y:S01]  /*13850*/  LDSM.16.MT88.4 R84, [R242] ;  /* 0x00000000f254783b */ /* 0x000e620000004200 */
[----:B------:R-:W-:Y:S03]  /*13860*/  MOV R190, R89 ;  /* 0x0000005900be7202 */ /* 0x000fe60000000f00 */
[----:B------:R-:W-:Y:S01]  /*13870*/  MUFU.EX2 R154, R154 ;  /* 0x0000009a009a7308 */ /* 0x000fe20000000800 */
[-C--:B--2---:R-:W-:Y:S03]  /*13880*/  HMMA.16816.F32 R20, R80, R36.reuse, R20 ;  /* 0x000000245014723c */ /* 0x084fe60000001814 */
[----:B------:R-:W-:Y:S01]  /*13890*/  MOV R179, R187 ;  /* 0x000000bb00b37202 */ /* 0x000fe20000000f00 */
[----:B------:R-:W-:Y:S01]  /*138a0*/  IMAD.MOV.U32 R187, RZ, RZ, R92 ;  /* 0x000000ffffbb7224 */ /* 0x000fe200078e005c */
[----:B------:R-:W-:Y:S01]  /*138b0*/  MOV R193, R50 ;  /* 0x0000003200c17202 */ /* 0x000fe20000000f00 */
[----:B------:R-:W-:Y:S01]  /*138c0*/  FMUL.FTZ R50, R70, R150 ;  /* 0x0000009646327220 */ /* 0x000fe20000410000 */
[----:B------:R-:W-:Y:S01]  /*138d0*/  MOV R172, R191 ;  /* 0x000000bf00ac7202 */ /* 0x000fe20000000f00 */
[C---:B------:R-:W-:Y:S01]  /*138e0*/  HMMA.16816.F32 R24, R64.reuse, R36, R24 ;  /* 0x000000244018723c */ /* 0x040fe20000001818 */
[----:B------:R-:W-:Y:S03]  /*138f0*/  MUFU.EX2 R117, R117 ;  /* 0x0000007500757308 */ /* 0x000fe60000000800 */
[----:B------:R-:W-:Y:S01]  /*13900*/  MOV R164, R193 ;  /* 0x000000c100a47202 */ /* 0x000fe20000000f00 */
[C---:B------:R-:W-:Y:S01]  /*13910*/  FMUL.FTZ R36, R71.reuse, R160 ;  /* 0x000000a047247220 */ /* 0x040fe20000410000 */
[----:B------:R-:W-:Y:S01]  /*13920*/  MOV R195, R49 ;  /* 0x0000003100c37202 */ /* 0x000fe20000000f00 */
[C---:B------:R-:W-:Y:S01]  /*13930*/  FMUL.FTZ R37, R71.reuse, R161 ;  /* 0x000000a147257220 */ /* 0x040fe20000410000 */
[-C--:B------:R-:W-:Y:S03]  /*13940*/  HMMA.16816.F32 R28, R64, R38.reuse, R28 ;  /* 0x00000026401c723c */ /* 0x080fe6000000181c */
[----:B------:R-:W-:Y:S01]  /*13950*/  MUFU.EX2 R119, R119 ;  /* 0x0000007700777308 */ /* 0x000fe20000000800 */
[----:B------:R-:W-:Y:S01]  /*13960*/  MOV R161, R41 ;  /* 0x0000002900a17202 */ /* 0x000fe20000000f00 */
[----:B------:R-:W-:Y:S01]  /*13970*/  FMUL.FTZ R41, R72, R157 ;  /* 0x0000009d48297220 */ /* 0x000fe20000410000 */
[----:B------:R-:W-:Y:S01]  /*13980*/  MOV R178, R180 ;  /* 0x000000b400b27202 */ /* 0x000fe20000000f00 */
[----:B------:R-:W-:Y:S01]  /*13990*/  FMUL.FTZ R49, R71, R149 ;  /* 0x0000009547317220 */ /* 0x000fe20000410000 */
[----:B------:R-:W-:Y:S01]  /*139a0*/  MOV R180, R93 ;  /* 0x0000005d00b47202 */ /* 0x000fe20000000f00 */
[C---:B------:R-:W-:Y:S01]  /*139b0*/  HMMA.16816.F32 R32, R80.reuse, R38, R32 ;  /* 0x000000265020723c */ /* 0x040fe20000001820 */
[----:B------:R-:W-:Y:S03]  /*139c0*/  LDSM.16.MT88.4 R92, [R106+0x8800] ;  /* 0x008800006a5c783b */ /* 0x000fe60000004200 */
[C---:B------:R-:W-:Y:S01]  /*139d0*/  FMUL.FTZ R38, R70.reuse, R162 ;  /* 0x000000a246267220 */ /* 0x040fe20000410000 */
[----:B------:R-:W-:Y:S01]  /*139e0*/  FMUL.FTZ R39, R70, R163 ;  /* 0x000000a346277220 */ /* 0x000fe20000410000 */
[----:B------:R-:W-:Y:S01]  /*139f0*/  MOV R181, R195 ;  /* 0x000000c300b57202 */ /* 0x000fe20000000f00 */
[--C-:B------:R-:W-:Y:S01]  /*13a00*/  FFMA.FTZ R159, R219, UR4, -R161.reuse ;  /* 0x00000004db9f7c23 */ /* 0x100fe200080108a1 */
[----:B------:R-:W-:Y:S01]  /*13a10*/  MOV R195, R91 ;  /* 0x0000005b00c37202 */ /* 0x000fe20000000f00 */
[--C-:B------:R-:W-:Y:S01]  /*13a20*/  FFMA.FTZ R160, R224, UR4, -R161.reuse ;  /* 0x00000004e0a07c23 */ /* 0x100fe200080108a1 */
[----:B------:R-:W2:Y:S01]  /*13a30*/  LDSM.16.MT88.4 R88, [R107+0x8800] ;  /* 0x008800006b58783b */ /* 0x000ea20000004200 */
[----:B------:R-:W-:Y:S01]  /*13a40*/  MOV R184, R45 ;  /* 0x0000002d00b87202 */ /* 0x000fe20000000f00 */
[-C--:B----4-:R-:W-:Y:S01]  /*13a50*/  HMMA.16816.F32 R36, R80, R52.reuse, R36 ;  /* 0x000000345024723c */ /* 0x090fe20000001824 */
[----:B------:R-:W-:Y:S02]  /*13a60*/  MUFU.EX2 R159, R159 ;  /* 0x0000009f009f7308 */ /* 0x000fe40000000800 */
[----:B------:R-:W-:Y:S01]  /*13a70*/  MOV R194, R47 ;  /* 0x0000002f00c27202 */ /* 0x000fe20000000f00 */
[----:B------:R-:W-:Y:S01]  /*13a80*/  FMUL.FTZ R47, R69, R155 ;  /* 0x0000009b452f7220 */ /* 0x000fe20000410000 */
[----:B------:R-:W-:Y:S06]  /*13a90*/  MOV R185, R188 ;  /* 0x000000bc00b97202 */ /* 0x000fec0000000f00 */
[----:B------:R-:W-:Y:S01]  /*13aa0*/  MUFU.EX2 R160, R160 ;  /* 0x000000a000a07308 */ /* 0x000fe20000000800 */
[----:B------:R-:W-:Y:S01]  /*13ab0*/  MOV R182, R194 ;  /* 0x000000c200b67202 */ /* 0x000fe20000000f00 */
[C---:B------:R-:W-:Y:S04]  /*13ac0*/  HMMA.16816.F32 R40, R64.reuse, R52, R40 ;  /* 0x000000344028723c */ /* 0x040fe80000001828 */
[C---:B------:R-:W-:Y:S01]  /*13ad0*/  FMUL.FTZ R53, R71.reuse, R145 ;  /* 0x0000009147357220 */ /* 0x040fe20000410000 */
[----:B------:R-:W-:Y:S03]  /*13ae0*/  MOV R176, R182 ;  /* 0x000000b600b07202 */ /* 0x000fe60000000f00 */
[----:B------:R4:W5:Y:S01]  /*13af0*/  MUFU.EX2 R145, R60 ;  /* 0x0000003c00917308 */ /* 0x0009620000000800 */
[----:B------:R-:W-:Y:S01]  /*13b00*/  MOV R182, R185 ;  /* 0x000000b900b67202 */ /* 0x000fe20000000f00 */
[----:B------:R-:W-:Y:S01]  /*13b10*/  FFMA.FTZ R56, R56, UR4, -R161 ;  /* 0x0000000438387c23 */ /* 0x000fe200080108a1 */
[----:B------:R-:W-:Y:S01]  /*13b20*/  MOV R185, R63 ;  /* 0x0000003f00b97202 */ /* 0x000fe20000000f00 */
[----:B------:R-:W-:Y:S01]  /*13b30*/  FMUL.FTZ R45, R72, R153 ;  /* 0x00000099482d7220 */ /* 0x000fe20000410000 */
[----:B------:R-:W-:Y:S05]  /*13b40*/  MOV R175, R187 ;  /* 0x000000bb00af7202 */ /* 0x000fea0000000f00 */
[----:B------:R3:W-:Y:S01]  /*13b50*/  MUFU.EX2 R153, R56 ;  /* 0x0000003800997308 */ /* 0x0007e20000000800 */
[----:B------:R-:W-:Y:S01]  /*13b60*/  MOV R187, R185 ;  /* 0x000000b900bb7202 */ /* 0x000fe20000000f00 */
[----:B------:R-:W-:Y:S01]  /*13b70*/  FMUL.FTZ R52, R71, R144 ;  /* 0x0000009047347220 */ /* 0x000fe20000410000 */
[----:B------:R-:W-:Y:S01]  /*13b80*/  MOV R185, R96 ;  /* 0x0000006000b97202 */ /* 0x000fe20000000f00 */
[----:B------:R-:W-:Y:S01]  /*13b90*/  FFMA.FTZ R182, R182, UR4, -R201 ;  /* 0x00000004b6b67c23 */ /* 0x000fe200080108c9 */
[-C--:B------:R-:W-:Y:S03]  /*13ba0*/  HMMA.16816.F32 R44, R64, R54.reuse, R44 ;  /* 0x00000036402c723c */ /* 0x080fe6000000182c */
[----:B------:R-:W-:Y:S01]  /*13bb0*/  MOV R165, R185 ;  /* 0x000000b900a57202 */ /* 0x000fe20000000f00 */
[C---:B----4-:R-:W-:Y:S01]  /*13bc0*/  FMUL.FTZ R60, R72.reuse, R136 ;  /* 0x00000088483c7220 */ /* 0x050fe20000410000 */
[----:B------:R-:W-:Y:S01]  /*13bd0*/  MOV R194, R243 ;  /* 0x000000f300c27202 */ /* 0x000fe20000000f00 */
[----:B------:R-:W-:Y:S01]  /*13be0*/  FMUL.FTZ R63, R69, R139 ;  /* 0x0000008b453f7220 */ /* 0x000fe20000410000 */
[----:B------:R-:W-:Y:S01]  /*13bf0*/  MOV R243, R58 ;  /* 0x0000003a00f37202 */ /* 0x000fe20000000f00 */
[----:B------:R-:W-:Y:S01]  /*13c00*/  FFMA.FTZ R136, R165, UR4, -R161 ;  /* 0x00000004a5887c23 */ /* 0x000fe200080108a1 */
[----:B------:R-:W-:Y:S01]  /*13c10*/  MOV R188, R59 ;  /* 0x0000003b00bc7202 */ /* 0x000fe20000000f00 */
[----:B------:R-:W4:Y:S01]  /*13c20*/  LDL.LU R165, [R1+0x30] ;  /* 0x0000300001a57983 */ /* 0x000f220000300800 */
[----:B------:R-:W-:Y:S01]  /*13c30*/  MOV R191, R243 ;  /* 0x000000f300bf7202 */ /* 0x000fe20000000f00 */
[C---:B---3--:R-:W-:Y:S01]  /*13c40*/  FMUL.FTZ R56, R72.reuse, R140 ;  /* 0x0000008c48387220 */ /* 0x048fe20000410000 */
[----:B------:R-:W-:Y:S01]  /*13c50*/  MOV R243, R61 ;  /* 0x0000003d00f37202 */ /* 0x000fe20000000f00 */
[----:B------:R-:W-:Y:S01]  /*13c60*/  FMUL.FTZ R61, R72, R137 ;  /* 0x00000089483d7220 */ /* 0x000fe20000410000 */
[----:B------:R-:W-:Y:S01]  /*13c70*/  MOV R174, R177 ;  /* 0x000000b100ae7202 */ /* 0x000fe20000000f00 */
[C---:B------:R-:W-:Y:S01]  /*13c80*/  FMUL.FTZ R58, R69.reuse, R142 ;  /* 0x0000008e453a7220 */ /* 0x040fe20000410000 */
[----:B------:R-:W-:Y:S01]  /*13c90*/  MOV R168, R243 ;  /* 0x000000f300a87202 */ /* 0x000fe20000000f00 */
[----:B------:R-:W-:Y:S01]  /*13ca0*/  FMUL.FTZ R59, R69, R143 ;  /* 0x0000008f453b7220 */ /* 0x000fe20000410000 */
[----:B------:R-:W-:Y:S01]  /*13cb0*/  MOV R173, R188 ;  /* 0x000000bc00ad7202 */ /* 0x000fe20000000f00 */
[----:B------:R-:W-:Y:S01]  /*13cc0*/  FFMA.FTZ R118, R118, UR4, -R201 ;  /* 0x0000000476767c23 */ /* 0x000fe200080108c9 */
[----:B------:R-:W-:Y:S01]  /*13cd0*/  MOV R185, R184 ;  /* 0x000000b800b97202 */ /* 0x000fe20000000f00 */
[--C-:B------:R-:W-:Y:S01]  /*13ce0*/  FFMA.FTZ R120, R120, UR4, -R210.reuse ;  /* 0x0000000478787c23 */ /* 0x100fe200080108d2 */
[----:B------:R-:W-:Y:S01]  /*13cf0*/  MOV R192, R51 ;  /* 0x0000003300c07202 */ /* 0x000fe20000000f00 */
[----:B------:R-:W-:Y:S01]  /*13d00*/  FMUL.FTZ R51, R70, R151 ;  /* 0x0000009746337220 */ /* 0x000fe20000410000 */
[----:B------:R-:W-:Y:S01]  /*13d10*/  MOV R243, R99 ;  /* 0x0000006300f37202 */ /* 0x000fe20000000f00 */
[--C-:B------:R-:W-:Y:S01]  /*13d20*/  FFMA.FTZ R151, R75, UR4, -R241.reuse ;  /* 0x000000044b977c23 */ /* 0x100fe200080108f1 */
[----:B------:R-:W-:Y:S01]  /*13d30*/  MOV R193, R192 ;  /* 0x000000c000c17202 */ /* 0x000fe20000000f00 */
[----:B------:R-:W-:Y:S01]  /*13d40*/  MUFU.EX2 R136, R136 ;  /* 0x0000008800887308 */ /* 0x000fe20000000800 */
[----:B------:R-:W-:Y:S01]  /*13d50*/  MOV R192, R102 ;  /* 0x0000006600c07202 */ /* 0x000fe20000000f00 */
[--C-:B------:R-:W-:Y:S01]  /*13d60*/  FFMA.FTZ R158, R238, UR4, -R241.reuse ;  /* 0x00000004ee9e7c23 */ /* 0x100fe200080108f1 */
[C---:B------:R-:W-:Y:S07]  /*13d70*/  HMMA.16816.F32 R48, R80.reuse, R54, R48 ;  /* 0x000000365030723c */ /* 0x040fee0000001830 */
[----:B------:R-:W3:Y:S01]  /*13d80*/  MUFU.EX2 R118, R118 ;  /* 0x0000007600767308 */ /* 0x000ee20000000800 */
[C---:B------:R-:W-:Y:S01]  /*13d90*/  FMUL.FTZ R54, R70.reuse, R146 ;  /* 0x0000009246367220 */ /* 0x040fe20000410000 */
[----:B------:R-:W-:Y:S01]  /*13da0*/  MOV R177, R183 ;  /* 0x000000b700b17202 */ /* 0x000fe20000000f00 */
[----:B------:R-:W-:Y:S01]  /*13db0*/  FMUL.FTZ R55, R70, R147 ;  /* 0x0000009346377220 */ /* 0x000fe20000410000 */
[----:B------:R-:W-:Y:S01]  /*13dc0*/  MOV R183, R180 ;  /* 0x000000b400b77202 */ /* 0x000fe20000000f00 */
[----:B------:R-:W-:Y:S01]  /*13dd0*/  FFMA.FTZ R238, R215, UR4, -R241 ;  /* 0x00000004d7ee7c23 */ /* 0x000fe200080108f1 */
[----:B------:R-:W-:Y:S01]  /*13de0*/  MOV R184, R100 ;  /* 0x0000006400b87202 */ /* 0x000fe20000000f00 */
[----:B------:R-:W-:Y:S01]  /*13df0*/  FFMA.FTZ R215, R236, UR4, -R201 ;  /* 0x00000004ecd77c23 */ /* 0x000fe200080108c9 */
[----:B------:R-:W-:Y:S01]  /*13e00*/  LDSM.16.MT88.4 R100, [R242+0x800] ;  /* 0x00080000f264783b */ /* 0x000fe20000004200 */
[----:B------:R-:W-:Y:S01]  /*13e10*/  MOV R188, R62 ;  /* 0x0000003e00bc7202 */ /* 0x000fe20000000f00 */
[-C--:B-1----:R-:W-:Y:S01]  /*13e20*/  HMMA.16816.F32 R52, R80, R84.reuse, R52 ;  /* 0x000000545034723c */ /* 0x082fe20000001834 */
[----:B------:R-:W-:Y:S02]  /*13e30*/  MUFU.EX2 R158, R158 ;  /* 0x0000009e009e7308 */ /* 0x000fe40000000800 */
[--C-:B------:R-:W-:Y:S01]  /*13e40*/  FFMA.FTZ R121, R121, UR4, -R210.reuse ;  /* 0x0000000479797c23 */ /* 0x100fe200080108d2 */
[----:B------:R-:W-:Y:S01]  /*13e50*/  MOV R180, R188 ;  /* 0x000000bc00b47202 */ /* 0x000fe20000000f00 */
[----:B------:R-:W-:Y:S01]  /*13e60*/  FMUL.FTZ R62, R69, R138 ;  /* 0x0000008a453e7220 */ /* 0x000fe20000410000 */
[----:B------:R-:W-:Y:S05]  /*13e70*/  MOV R188, R97 ;  /* 0x0000006100bc7202 */ /* 0x000fea0000000f00 */
[----:B------:R-:W-:Y:S01]  /*13e80*/  MUFU.EX2 R120, R120 ;  /* 0x0000007800787308 */ /* 0x000fe20000000800 */
[C---:B------:R-:W-:Y:S01]  /*13e90*/  HMMA.16816.F32 R56, R64.reuse, R84, R56 ;  /* 0x000000544038723c */ /* 0x040fe20000001838 */
[----:B------:R-:W1:Y:S08]  /*13ea0*/  LDSM.16.MT88.4 R96, [R105+0x800] ;  /* 0x000800006960783b */ /* 0x000e700000004200 */
[----:B------:R-:W2:Y:S01]  /*13eb0*/  MUFU.EX2 R121, R121 ;  /* 0x0000007900797308 */ /* 0x000ea20000000800 */
[--C-:B------:R-:W-:Y:S01]  /*13ec0*/  FFMA.FTZ R112, R112, UR4, -R161.reuse ;  /* 0x0000000470707c23 */ /* 0x100fe200080108a1 */
[--C-:B------:R-:W-:Y:S01]  /*13ed0*/  FFMA.FTZ R115, R115, UR4, -R161.reuse ;  /* 0x0000000473737c23 */ /* 0x100fe200080108a1 */
[----:B------:R-:W-:Y:S01]  /*13ee0*/  FFMA.FTZ R114, R114, UR4, -R161 ;  /* 0x0000000472727c23 */ /* 0x000fe200080108a1 */
[--C-:B------:R-:W-:Y:S01]  /*13ef0*/  FFMA.FTZ R122, R122, UR4, -R241.reuse ;  /* 0x000000047a7a7c23 */ /* 0x100fe200080108f1 */
[-C--:B------:R-:W-:Y:S05]  /*13f00*/  HMMA.16816.F32 R60, R64, R86.reuse, R60 ;  /* 0x00000056403c723c */ /* 0x080fea000000183c */
[----:B------:R-:W-:Y:S01]  /*13f10*/  MUFU.EX2 R215, R215 ;  /* 0x000000d700d77308 */ /* 0x000fe20000000800 */
[C---:B------:R-:W-:Y:S01]  /*13f20*/  FMUL.FTZ R64, R71.reuse, R132 ;  /* 0x0000008447407220 */ /* 0x040fe20000410000 */
[----:B------:R-:W-:Y:S01]  /*13f30*/  FMUL.FTZ R65, R71, R133 ;  /* 0x0000008547417220 */ /* 0x000fe20000410000 */
[C---:B------:R-:W-:Y:S01]  /*13f40*/  FMUL.FTZ R66, R70.reuse, R134 ;  /* 0x0000008646427220 */ /* 0x040fe20000410000 */
[----:B------:R-:W-:Y:S06]  /*13f50*/  FMUL.FTZ R67, R70, R135 ;  /* 0x0000008746437220 */ /* 0x000fec0000410000 */
[----:B------:R-:W1:Y:S01]  /*13f60*/  MUFU.EX2 R112, R112 ;  /* 0x0000007000707308 */ /* 0x000e620000000800 */
[----:B------:R-:W-:Y:S01]  /*13f70*/  F2FP.F16.F32.PACK_AB R85, R113, R148 ;  /* 0x000000947155723e */ /* 0x000fe200000000ff */
[--C-:B------:R-:W-:Y:S01]  /*13f80*/  FFMA.FTZ R188, R188, UR4, -R210.reuse ;  /* 0x00000004bcbc7c23 */ /* 0x100fe200080108d2 */
[----:B------:R-:W-:Y:S07]  /*13f90*/  FFMA.FTZ R135, R76, UR4, -R241 ;  /* 0x000000044c877c23 */ /* 0x000fee00080108f1 */
[----:B------:R-:W-:Y:S01]  /*13fa0*/  MUFU.EX2 R115, R115 ;  /* 0x0000007300737308 */ /* 0x000fe20000000800 */
[----:B------:R-:W-:Y:S01]  /*13fb0*/  FFMA.FTZ R76, R226, UR4, -R201 ;  /* 0x00000004e24c7c23 */ /* 0x000fe200080108c9 */
[----:B------:R-:W-:Y:S08]  /*13fc0*/  HMMA.16816.F32 R64, R80, R86, R64 ;  /* 0x000000565040723c */ /* 0x000ff00000001840 */
[----:B------:R-:W1:Y:S01]  /*13fd0*/  MUFU.EX2 R114, R114 ;  /* 0x0000007200727308 */ /* 0x000e620000000800 */
[----:B-----5:R-:W-:Y:S01]  /*13fe0*/  F2FP.F16.F32.PACK_AB R80, R116, R145 ;  /* 0x000000917450723e */ /* 0x020fe200000000ff */
[----:B------:R-:W-:Y:S08]  /*13ff0*/  FFMA.FTZ R138, R74, UR4, -R241 ;  /* 0x000000044a8a7c23 */ /* 0x000ff000080108f1 */
[----:B------:R-:W5:Y:S01]  /*14000*/  MUFU.EX2 R122, R122 ;  /* 0x0000007a007a7308 */ /* 0x000f620000000800 */
[----:B------:R-:W-:Y:S01]  /*14010*/  F2FP.F16.F32.PACK_AB R81, R117, R154 ;  /* 0x0000009a7551723e */ /* 0x000fe200000000ff */
[----:B------:R-:W-:Y:S01]  /*14020*/  FFMA.FTZ R74, R225, UR4, -R201 ;  /* 0x00000004e14a7c23 */ /* 0x000fe200080108c9 */
[----:B---3--:R-:W-:Y:S01]  /*14030*/  F2FP.F16.F32.PACK_AB R82, R118, R119 ;  /* 0x000000777652723e */ /* 0x008fe200000000ff */
[----:B------:R-:W-:Y:S01]  /*14040*/  FFMA.FTZ R75, R77, UR4, -R210 ;  /* 0x000000044d4b7c23 */ /* 0x000fe200080108d2 */
[----:B--2---:R-:W-:Y:S01]  /*14050*/  F2FP.F16.F32.PACK_AB R83, R121, R120 ;  /* 0x000000787953723e */ /* 0x004fe200000000ff */
[----:B------:R-:W-:Y:S01]  /*14060*/  FFMA.FTZ R196, R69, R252, R196 ;  /* 0x000000fc45c47223 */ /* 0x000fe200000100c4 */
[----:B-1----:R-:W-:Y:S01]  /*14070*/  F2FP.F16.F32.PACK_AB R84, R112, R153 ;  /* 0x000000997054723e */ /* 0x002fe200000000ff */
[--C-:B------:R-:W-:Y:S01]  /*14080*/  FFMA.FTZ R224, R207, UR4, -R161.reuse ;  /* 0x00000004cfe07c23 */ /* 0x100fe200080108a1 */
[--C-:B------:R-:W-:Y:S01]  /*14090*/  FFMA.FTZ R207, R220, UR4, -R161.reuse ;  /* 0x00000004dccf7c23 */ /* 0x100fe200080108a1 */
[----:B------:R-:W-:Y:S01]  /*140a0*/  F2FP.F16.F32.PACK_AB R86, R114, R115 ;  /* 0x000000737256723e */ /* 0x000fe200000000ff */
[----:B------:R-:W-:Y:S01]  /*140b0*/  FADD.FTZ R196, R126, R196 ;  /* 0x000000c47ec47221 */ /* 0x000fe20000010000 */
[-C--:B------:R-:W-:Y:S03]  /*140c0*/  HMMA.16816.F32 R4, R80, R88.reuse, R4 ;  /* 0x000000585004723c */ /* 0x080fe60000001804 */
[----:B-----5:R-:W-:Y:S01]  /*140d0*/  F2FP.F16.F32.PACK_AB R87, R122, R123 ;  /* 0x0000007b7a57723e */ /* 0x020fe200000000ff */
[----:B------:R-:W-:Y:S01]  /*140e0*/  MUFU.EX2 R207, R207 ;  /* 0x000000cf00cf7308 */ /* 0x000fe20000000800 */
[----:B------:R-:W-:Y:S01]  /*140f0*/  FFMA.FTZ R211, R211, UR4, -R161 ;  /* 0x00000004d3d37c23 */ /* 0x000fe200080108a1 */
[--C-:B------:R-:W-:Y:S01]  /*14100*/  FFMA.FTZ R220, R212, UR4, -R241.reuse ;  /* 0x00000004d4dc7c23 */ /* 0x100fe200080108f1 */
[--C-:B------:R-:W-:Y:S07]  /*14110*/  FFMA.FTZ R195, R195, UR4, -R241.reuse ;  /* 0x00000004c3c37c23 */ /* 0x100fee00080108f1 */
[----:B------:R-:W-:Y:S01]  /*14120*/  MUFU.EX2 R212, R224 ;  /* 0x000000e000d47308 */ /* 0x000fe20000000800 */
[----:B------:R-:W-:Y:S01]  /*14130*/  FFMA.FTZ R194, R194, UR4, -R241 ;  /* 0x00000004c2c27c23 */ /* 0x000fe200080108f1 */
[C---:B------:R-:W-:Y:S08]  /*14140*/  HMMA.16816.F32 R8, R84.reuse, R88, R8 ;  /* 0x000000585408723c */ /* 0x040ff00000001808 */
[----:B------:R-:W-:Y:S01]  /*14150*/  MUFU.EX2 R220, R220 ;  /* 0x000000dc00dc7308 */ /* 0x000fe20000000800 */
[----:B------:R-:W-:Y:S01]  /*14160*/  FFMA.FTZ R231, R231, UR4, -R201 ;  /* 0x00000004e7e77c23 */ /* 0x000fe200080108c9 */
[--C-:B------:R-:W-:Y:S01]  /*14170*/  FFMA.FTZ R184, R184, UR4, -R210.reuse ;  /* 0x00000004b8b87c23 */ /* 0x100fe200080108d2 */
[----:B------:R-:W-:Y:S07]  /*14180*/  FFMA.FTZ R229, R229, UR4, -R210 ;  /* 0x00000004e5e57c23 */ /* 0x000fee00080108d2 */
[----:B------:R-:W-:Y:S01]  /*14190*/  MUFU.EX2 R211, R211 ;  /* 0x000000d300d37308 */ /* 0x000fe20000000800 */
[-C--:B------:R-:W-:Y:S03]  /*141a0*/  HMMA.16816.F32 R12, R84, R90.reuse, R12 ;  /* 0x0000005a540c723c */ /* 0x080fe6000000180c */
[----:B------:R-:W-:Y:S06]  /*141b0*/  FFMA.FTZ R177, R177, UR4, -R241 ;  /* 0x00000004b1b17c23 */ /* 0x000fec00080108f1 */
[----:B------:R-:W-:Y:S01]  /*141c0*/  MUFU.EX2 R229, R229 ;  /* 0x000000e500e57308 */ /* 0x000fe20000000800 */
[C---:B------:R-:W-:Y:S01]  /*141d0*/  HMMA.16816.F32 R16, R80.reuse, R90, R16 ;  /* 0x0000005a5010723c */ /* 0x040fe20000001810 */
[----:B------:R-:W1:Y:S07]  /*141e0*/  LDSM.16.MT88.4 R88, [R107+0x9000] ;  /* 0x009000006b58783b */ /* 0x000e6e0000004200 */
[-C--:B------:R-:W-:Y:S08]  /*141f0*/  HMMA.16816.F32 R20, R80, R92.reuse, R20 ;  /* 0x0000005c5014723c */ /* 0x080ff00000001814 */
[C---:B------:R-:W-:Y:S08]  /*14200*/  HMMA.16816.F32 R24, R84.reuse, R92, R24 ;  /* 0x0000005c5418723c */ /* 0x040ff00000001818 */
[-C--:B------:R-:W-:Y:S08]  /*14210*/  HMMA.16816.F32 R28, R84, R94.reuse, R28 ;  /* 0x0000005e541c723c */ /* 0x080ff0000000181c */
[C---:B------:R-:W-:Y:S01]  /*14220*/  HMMA.16816.F32 R32, R80.reuse, R94, R32 ;  /* 0x0000005e5020723c */ /* 0x040fe20000001820 */
[----:B------:R-:W2:Y:S07]  /*14230*/  LDSM.16.MT88.4 R92, [R106+0x9000] ;  /* 0x009000006a5c783b */ /* 0x000eae0000004200 */
[-C--:B------:R-:W-:Y:S08]  /*14240*/  HMMA.16816.F32 R36, R80, R96.reuse, R36 ;  /* 0x000000605024723c */ /* 0x080ff00000001824 */
[C---:B------:R-:W-:Y:S08]  /*14250*/  HMMA.16816.F32 R40, R84.reuse, R96, R40 ;  /* 0x000000605428723c */ /* 0x040ff00000001828 */
[-C--:B------:R-:W-:Y:S08]  /*14260*/  HMMA.16816.F32 R44, R84, R98.reuse, R44 ;  /* 0x00000062542c723c */ /* 0x080ff0000000182c */
[C---:B------:R-:W-:Y:S01]  /*14270*/  HMMA.16816.F32 R48, R80.reuse, R98, R48 ;  /* 0x000000625030723c */ /* 0x040fe20000001830 */
[----:B------:R-:W3:Y:S07]  /*14280*/  LDSM.16.MT88.4 R96, [R105+0x1000] ;  /* 0x001000006960783b */ /* 0x000eee0000004200 */
[-C--:B------:R-:W-:Y:S08]  /*14290*/  HMMA.16816.F32 R52, R80, R100.reuse, R52 ;  /* 0x000000645034723c */ /* 0x080ff00000001834 */
[C---:B------:R-:W-:Y:S08]  /*142a0*/  HMMA.16816.F32 R56, R84.reuse, R100, R56 ;  /* 0x000000645438723c */ /* 0x040ff00000001838 */
[-C--:B------:R-:W-:Y:S08]  /*142b0*/  HMMA.16816.F32 R60, R84, R102.reuse, R60 ;  /* 0x00000066543c723c */ /* 0x080ff0000000183c */
[----:B------:R-:W-:Y:S01]  /*142c0*/  HMMA.16816.F32 R64, R80, R102, R64 ;  /* 0x000000665040723c */ /* 0x000fe20000001840 */
[----:B------:R-:W5:Y:S03]  /*142d0*/  LDSM.16.MT88.4 R100, [R242+0x1000] ;  /* 0x00100000f264783b */ /* 0x000f660000004200 */
[----:B----4-:R-:W-:Y:S01]  /*142e0*/  FFMA.FTZ R141, R165, UR4, -R161 ;  /* 0x00000004a58d7c23 */ /* 0x010fe200080108a1 */
[----:B------:R-:W-:Y:S02]  /*142f0*/  MOV R165, R164 ;  /* 0x000000a400a57202 */ /* 0x000fe40000000f00 */
[----:B------:R-:W-:Y:S02]  /*14300*/  MOV R164, R171 ;  /* 0x000000ab00a47202 */ /* 0x000fe40000000f00 */
[----:B------:R-:W-:Y:S01]  /*14310*/  MOV R171, R170 ;  /* 0x000000aa00ab7202 */ /* 0x000fe20000000f00 */
[----:B------:R-:W-:Y:S01]  /*14320*/  FFMA.FTZ R137, R165, UR4, -R241 ;  /* 0x00000004a5897c23 */ /* 0x000fe200080108f1 */
[----:B------:R-:W-:Y:S01]  /*14330*/  MOV R170, R169 ;  /* 0x000000a900aa7202 */ /* 0x000fe20000000f00 */
[----:B------:R-:W-:Y:S01]  /*14340*/  MUFU.EX2 R141, R141 ;  /* 0x0000008d008d7308 */ /* 0x000fe20000000800 */
[----:B------:R-:W-:Y:S02]  /*14350*/  MOV R169, R168 ;  /* 0x000000a800a97202 */ /* 0x000fe40000000f00 */
[----:B------:R-:W-:Y:S07]  /*14360*/  MOV R168, R175 ;  /* 0x000000af00a87202 */ /* 0x000fee0000000f00 */
[----:B------:R-:W-:Y:S01]  /*14370*/  MUFU.EX2 R137, R137 ;  /* 0x0000008900897308 */ /* 0x000fe20000000800 */
        /* <DEDUP_REMOVED lines=8> */
[----:B------:R-:W4:Y:S01]  /*14400*/  LDL.LU R186, [R1+0x1c] ;  /* 0x00001c0001ba7983 */ /* 0x000f220000300800 */
[----:B------:R-:W-:Y:S02]  /*14410*/  MOV R165, R164 ;  /* 0x000000a400a57202 */ /* 0x000fe40000000f00 */
[----:B------:R-:W-:Y:S02]  /*14420*/  MOV R164, R171 ;  /* 0x000000ab00a47202 */ /* 0x000fe40000000f00 */
[----:B------:R-:W-:Y:S01]  /*14430*/  MOV R171, R170 ;  /* 0x000000aa00ab7202 */ /* 0x000fe20000000f00 */
[----:B------:R-:W-:Y:S01]  /*14440*/  FFMA.FTZ R140, R165, UR4, -R241 ;  /* 0x00000004a58c7c23 */ /* 0x000fe200080108f1 */
[----:B------:R-:W-:Y:S02]  /*14450*/  MOV R170, R169 ;  /* 0x000000a900aa7202 */ /* 0x000fe40000000f00 */
[----:B------:R-:W-:Y:S02]  /*14460*/  MOV R169, R168 ;  /* 0x000000a800a97202 */ /* 0x000fe40000000f00 */
[----:B------:R-:W-:Y:S01]  /*14470*/  MOV R168, R175 ;  /* 0x000000af00a87202 */ /* 0x000fe20000000f00 */
[----:B------:R-:W-:Y:S01]  /*14480*/  MUFU.EX2 R140, R140 ;  /* 0x0000008c008c7308 */ /* 0x000fe20000000800 */
[----:B------:R-:W-:Y:S02]  /*14490*/  MOV R175, R174 ;  /* 0x000000ae00af7202 */ /* 0x000fe40000000f00 */
        /* <DEDUP_REMOVED lines=22> */
[--C-:B------:R-:W-:Y:S01]  /*14600*/  FFMA.FTZ R139, R165, UR4, -R201.reuse ;  /* 0x00000004a58b7c23 */ /* 0x100fe200080108c9 */
[----:B------:R-:W-:Y:S01]  /*14610*/  MOV R170, R169 ;  /* 0x000000a900aa7202 */ /* 0x000fe20000000f00 */
[----:B------:R-:W-:Y:S01]  /*14620*/  IMAD.MOV.U32 R169, RZ, RZ, R168 ;  /* 0x000000ffffa97224 */ /* 0x000fe200078e00a8 */
[----:B------:R-:W-:Y:S02]  /*14630*/  MOV R165, R164 ;  /* 0x000000a400a57202 */ /* 0x000fe40000000f00 */
[----:B------:R-:W-:Y:S01]  /*14640*/  MOV R168, R175 ;  /* 0x000000af00a87202 */ /* 0x000fe20000000f00 */
[----:B------:R-:W-:Y:S01]  /*14650*/  MUFU.EX2 R139, R139 ;  /* 0x0000008b008b7308 */ /* 0x000fe20000000800 */
[----:B------:R-:W-:Y:S01]  /*14660*/  MOV R175, R174 ;  /* 0x000000ae00af7202 */ /* 0x000fe20000000f00 */
[--C-:B------:R-:W-:Y:S01]  /*14670*/  FFMA.FTZ R146, R165, UR4, -R201.reuse ;  /* 0x00000004a5927c23 */ /* 0x100fe200080108c9 */
[----:B------:R-:W-:Y:S02]  /*14680*/  MOV R174, R173 ;  /* 0x000000ad00ae7202 */ /* 0x000fe40000000f00 */
[----:B------:R-:W-:Y:S02]  /*14690*/  MOV R164, R171 ;  /* 0x000000ab00a47202 */ /* 0x000fe40000000f00 */
[----:B------:R-:W-:Y:S03]  /*146a0*/  MOV R171, R170 ;  /* 0x000000aa00ab7202 */ /* 0x000fe60000000f00 */
[----:B------:R-:W-:Y:S01]  /*146b0*/  MUFU.EX2 R146, R146 ;  /* 0x0000009200927308 */ /* 0x000fe20000000800 */
        /* <DEDUP_REMOVED lines=9> */
[----:B------:R-:W-:Y:S01]  /*14750*/  MOV R173, R179 ;  /* 0x000000b300ad7202 */ /* 0x000fe20000000f00 */
[----:B------:R-:W-:Y:S01]  /*14760*/  IMAD.MOV.U32 R165, RZ, RZ, R164 ;  /* 0x000000ffffa57224 */ /* 0x000fe200078e00a4 */
[----:B------:R-:W-:Y:S01]  /*14770*/  MOV R171, R170 ;  /* 0x000000aa00ab7202 */ /* 0x000fe20000000f00 */
[----:B------:R-:W-:Y:S01]  /*14780*/  MUFU.EX2 R150, R150 ;  /* 0x0000009600967308 */ /* 0x000fe20000000800 */
[----:B------:R-:W-:Y:S01]  /*14790*/  MOV R170, R169 ;  /* 0x000000a900aa7202 */ /* 0x000fe20000000f00 */
[--C-:B------:R-:W-:Y:S01]  /*147a0*/  FFMA.FTZ R149, R165, UR4, -R210.reuse ;  /* 0x00000004a5957c23 */ /* 0x100fe200080108d2 */
[----:B------:R-:W-:Y:S02]  /*147b0*/  MOV R169, R168 ;  /* 0x000000a800a97202 */ /* 0x000fe40000000f00 */
[----:B------:R-:W-:Y:S02]  /*147c0*/  MOV R168, R175 ;  /* 0x000000af00a87202 */ /* 0x000fe40000000f00 */
[----:B------:R-:W-:Y:S03]  /*147d0*/  MOV R175, R173 ;  /* 0x000000ad00af7202 */ /* 0x000fe60000000f00 */
[----:B------:R-:W1:Y:S01]  /*147e0*/  MUFU.EX2 R149, R149 ;  /* 0x0000009500957308 */ /* 0x000e620000000800 */
        /* <DEDUP_REMOVED lines=9> */
[----:B------:R-:W-:Y:S02]  /*14880*/  MOV R170, R169 ;  /* 0x000000a900aa7202 */ /* 0x000fe40000000f00 */
[----:B------:R-:W-:Y:S02]  /*14890*/  MOV R169, R168 ;  /* 0x000000a800a97202 */ /* 0x000fe40000000f00 */
[----:B------:R-:W-:Y:S01]  /*148a0*/  MOV R165, R164 ;  /* 0x000000a400a57202 */ /* 0x000fe20000000f00 */
[----:B------:R-:W-:Y:S01]  /*148b0*/  MUFU.EX2 R142, R142 ;  /* 0x0000008e008e7308 */ /* 0x000fe20000000800 */
[----:B------:R-:W-:Y:S02]  /*148c0*/  MOV R164, R171 ;  /* 0x000000ab00a47202 */ /* 0x000fe40000000f00 */
[----:B------:R-:W-:Y:S01]  /*148d0*/  MOV R171, R170 ;  /* 0x000000aa00ab7202 */ /* 0x000fe20000000f00 */
[----:B------:R-:W-:Y:S01]  /*148e0*/  FFMA.FTZ R147, R165, UR4, -R201 ;  /* 0x00000004a5937c23 */ /* 0x000fe200080108c9 */
[----:B------:R-:W-:Y:S02]  /*148f0*/  MOV R165, R164 ;  /* 0x000000a400a57202 */ /* 0x000fe40000000f00 */
[----:B------:R-:W-:Y:S02]  /*14900*/  MOV R164, R171 ;  /* 0x000000ab00a47202 */ /* 0x000fe40000000f00 */
[----:B-1----:R-:W-:Y:S01]  /*14910*/  F2FP.F16.F32.PACK_AB R81, R149, R150 ;  /* 0x000000969551723e */ /* 0x002fe200000000ff */
[--C-:B------:R-:W-:Y:S01]  /*14920*/  FFMA.FTZ R152, R165, UR4, -R210.reuse ;  /* 0x00000004a5987c23 */ /* 0x100fe200080108d2 */
[----:B------:R-:W-:Y:S01]  /*14930*/  MOV R165, R164 ;  /* 0x000000a400a57202 */ /* 0x000fe20000000f00 */
[----:B------:R-:W1:Y:S01]  /*14940*/  MUFU.EX2 R147, R147 ;  /* 0x0000009300937308 */ /* 0x000e620000000800 */
[----:B------:R-:W-:Y:S02]  /*14950*/  F2FP.F16.F32.PACK_AB R80, R146, R139 ;  /* 0x0000008b9250723e */ /* 0x000fe400000000ff */
[----:B------:R-:W-:Y:S01]  /*14960*/  F2FP.F16.F32.PACK_AB R84, R141, R136 ;  /* 0x000000888d54723e */ /* 0x000fe200000000ff */
[--C-:B------:R-:W-:Y:S06]  /*14970*/  FFMA.FTZ R143, R165, UR4, -R210.reuse ;  /* 0x00000004a58f7c23 */ /* 0x100fec00080108d2 */
[----:B------:R-:W-:Y:S01]  /*14980*/  MUFU.EX2 R152, R152 ;  /* 0x0000009800987308 */ /* 0x000fe20000000800 */
[----:B------:R-:W-:Y:S09]  /*14990*/  F2FP.F16.F32.PACK_AB R85, R140, R137 ;  /* 0x000000898c55723e */ /* 0x000ff200000000ff */
[----:B------:R-:W2:Y:S01]  /*149a0*/  MUFU.EX2 R143, R143 ;  /* 0x0000008f008f7308 */ /* 0x000ea20000000800 */
[----:B-1----:R-:W-:Y:S02]  /*149b0*/  F2FP.F16.F32.PACK_AB R82, R147, R142 ;  /* 0x0000008e9352723e */ /* 0x002fe400000000ff */
[----:B--2---:R-:W-:Y:S07]  /*149c0*/  F2FP.F16.F32.PACK_AB R83, R143, R152 ;  /* 0x000000988f53723e */ /* 0x004fee00000000ff */
[-C--:B------:R-:W-:Y:S03]  /*149d0*/  HMMA.16816.F32 R4, R80, R88.reuse, R4 ;  /* 0x000000585004723c */ /* 0x080fe60000001804 */
[----:B----4-:R-:W-:Y:S02]  /*149e0*/  MOV R181, R186 ;  /* 0x000000ba00b57202 */ /* 0x010fe40000000f00 */
[----:B------:R-:W-:Y:S02]  /*149f0*/  MOV R186, R185 ;  /* 0x000000b900ba7202 */ /* 0x000fe40000000f00 */
[----:B------:R-:W2:Y:S01]  /*14a00*/  LDL.LU R185, [R1+0x10] ;  /* 0x0000100001b97983 */ /* 0x000ea20000300800 */
        /* <DEDUP_REMOVED lines=18> */
[----:B------:R-:W-:Y:S05]  /*14b30*/  MOV R165, R164 ;  /* 0x000000a400a57202 */ /* 0x000fea0000000f00 */
[--C-:B------:R-:W-:Y:S06]  /*14b40*/  FFMA.FTZ R157, R165, UR4, -R161.reuse ;  /* 0x00000004a59d7c23 */ /* 0x100fec00080108a1 */
[----:B------:R-:W1:Y:S02]  /*14b50*/  MUFU.EX2 R157, R157 ;  /* 0x0000009d009d7308 */ /* 0x000e640000000800 */
[----:B-1----:R-:W-:Y:S02]  /*14b60*/  F2FP.F16.F32.PACK_AB R86, R157, R144 ;  /* 0x000000909d56723e */ /* 0x002fe400000000ff */
[----:B--2---:R-:W-:Y:S02]  /*14b70*/  MOV R186, R185 ;  /* 0x000000b900ba7202 */ /* 0x004fe40000000f00 */
        /* <DEDUP_REMOVED lines=8> */
[----:B------:R-:W-:Y:S03]  /*14c00*/  MOV R179, R178 ;  /* 0x000000b200b37202 */ /* 0x000fe60000000f00 */
[----:B------:R-:W-:Y:S01]  /*14c10*/  FFMA.FTZ R176, R176, UR4, -R161 ;  /* 0x00000004b0b07c23 */ /* 0x000fe200080108a1 */
[----:B------:R-:W-:Y:S04]  /*14c20*/  MOV R173, R179 ;  /* 0x000000b300ad7202 */ /* 0x000fe80000000f00 */
[----:B------:R-:W-:Y:S04]  /*14c30*/  MOV R175, R173 ;  /* 0x000000ad00af7202 */ /* 0x000fe80000000f00 */
[----:B------:R-:W-:Y:S04]  /*14c40*/  MOV R168, R175 ;  /* 0x000000af00a87202 */ /* 0x000fe80000000f00 */
[----:B------:R-:W-:Y:S04]  /*14c50*/  MOV R170, R168 ;  /* 0x000000a800aa7202 */ /* 0x000fe80000000f00 */
[----:B------:R-:W-:Y:S04]  /*14c60*/  MOV R164, R170 ;  /* 0x000000aa00a47202 */ /* 0x000fe80000000f00 */
[----:B------:R-:W-:Y:S05]  /*14c70*/  MOV R165, R164 ;  /* 0x000000a400a57202 */ /* 0x000fea0000000f00 */
[----:B------:R-:W-:Y:S06]  /*14c80*/  FFMA.FTZ R156, R165, UR4, -R241 ;  /* 0x00000004a59c7c23 */ /* 0x000fec00080108f1 */
[----:B------:R-:W-:Y:S01]  /*14c90*/  MUFU.EX2 R156, R156 ;  /* 0x0000009c009c7308 */ /* 0x000fe20000000800 */
[----:B--2---:R-:W-:Y:S02]  /*14ca0*/  MOV R185, R193 ;  /* 0x000000c100b97202 */ /* 0x004fe40000000f00 */
[----:B------:R-:W2:Y:S02]  /*14cb0*/  LDL.LU R193, [R1+0x20] ;  /* 0x0000200001c17983 */ /* 0x000ea40000300800 */
[----:B------:R-:W-:Y:S02]  /*14cc0*/  MOV R186, R185 ;  /* 0x000000b900ba7202 */ /* 0x000fe40000000f00 */
[----:B------:R-:W4:Y:S02]  /*14cd0*/  LDL.LU R185, [R1+0x40] ;  /* 0x0000400001b97983 */ /* 0x000f240000300800 */
[----:B------:R-:W-:Y:S02]  /*14ce0*/  MOV R181, R186 ;  /* 0x000000ba00b57202 */ /* 0x000fe40000000f00 */
[----:B------:R-:W2:Y:S02]  /*14cf0*/  LDL.LU R186, [R1+0x50] ;  /* 0x0000500001ba7983 */ /* 0x000ea40000300800 */
[----:B------:R-:W-:Y:S02]  /*14d00*/  MOV R178, R181 ;  /* 0x000000b500b27202 */ /* 0x000fe40000000f00 */
[----:B------:R-:W2:Y:S02]  /*14d10*/  LDL.LU R181, [R1+0x58] ;  /* 0x0000580001b57983 */ /* 0x000ea40000300800 */
[----:B------:R-:W-:Y:S02]  /*14d20*/  MOV R179, R178 ;  /* 0x000000b200b37202 */ /* 0x000fe40000000f00 */
[----:B------:R-:W-:Y:S02]  /*14d30*/  MOV R178, R183 ;  /* 0x000000b700b27202 */ /* 0x000fe40000000f00 */
[----:B------:R-:W2:Y:S01]  /*14d40*/  LDL.LU R183, [R1+0x48] ;  /* 0x0000480001b77983 */ /* 0x000ea20000300800 */
[----:B------:R-:W-:Y:S02]  /*14d50*/  MOV R173, R179 ;  /* 0x000000b300ad7202 */ /* 0x000fe40000000f00 */
[----:B------:R-:W-:Y:S02]  /*14d60*/  MOV R179, R178 ;  /* 0x000000b200b37202 */ /* 0x000fe40000000f00 */
[----:B------:R-:W-:Y:S03]  /*14d70*/  MOV R175, R173 ;  /* 0x000000ad00af7202 */ /* 0x000fe60000000f00 */
[----:B------:R-:W-:Y:S01]  /*14d80*/  IMAD.MOV.U32 R173, RZ, RZ, R179 ;  /* 0x000000ffffad7224 */ /* 0x000fe200078e00b3 */
[----:B------:R-:W-:Y:S04]  /*14d90*/  MOV R168, R175 ;  /* 0x000000af00a87202 */ /* 0x000fe80000000f00 */
[----:B------:R-:W-:Y:S04]  /*14da0*/  MOV R170, R168 ;  /* 0x000000a800aa7202 */ /* 0x000fe80000000f00 */
[----:B------:R-:W-:Y:S04]  /*14db0*/  MOV R164, R170 ;  /* 0x000000aa00a47202 */ /* 0x000fe80000000f00 */
[----:B------:R-:W-:Y:S05]  /*14dc0*/  MOV R165, R164 ;  /* 0x000000a400a57202 */ /* 0x000fea0000000f00 */
[----:B------:R-:W-:Y:S06]  /*14dd0*/  FFMA.FTZ R155, R165, UR4, -R241 ;  /* 0x00000004a59b7c23 */ /* 0x000fec00080108f1 */
[----:B------:R-:W1:Y:S02]  /*14de0*/  MUFU.EX2 R155, R155 ;  /* 0x0000009b009b7308 */ /* 0x000e640000000800 */
[----:B-1----:R-:W-:Y:S07]  /*14df0*/  F2FP.F16.F32.PACK_AB R87, R155, R156 ;  /* 0x0000009c9b57723e */ /* 0x002fee00000000ff */
[C---:B------:R-:W-:Y:S04]  /*14e00*/  HMMA.16816.F32 R8, R84.reuse, R88, R8 ;  /* 0x000000585408723c */ /* 0x040fe80000001808 */
[--C-:B------:R-:W-:Y:S01]  /*14e10*/  FFMA.FTZ R89, R223, UR4, -R161.reuse ;  /* 0x00000004df597c23 */ /* 0x100fe200080108a1 */
[----:B------:R-:W-:Y:S01]  /*14e20*/  FFMA.FTZ R88, R221, UR4, -R161 ;  /* 0x00000004dd587c23 */ /* 0x000fe200080108a1 */
[--C-:B------:R-:W-:Y:S01]  /*14e30*/  FFMA.FTZ R221, R216, UR4, -R241.reuse ;  /* 0x00000004d8dd7c23 */ /* 0x100fe200080108f1 */
[--C-:B------:R-:W-:Y:S01]  /*14e40*/  FFMA.FTZ R216, R251, UR4, -R210.reuse ;  /* 0x00000004fbd87c23 */ /* 0x100fe200080108d2 */
[-C--:B------:R-:W-:Y:S04]  /*14e50*/  HMMA.16816.F32 R12, R84, R90.reuse, R12 ;  /* 0x0000005a540c723c */ /* 0x080fe8000000180c */
[----:B------:R-:W-:Y:S04]  /*14e60*/  MUFU.EX2 R221, R221 ;  /* 0x000000dd00dd7308 */ /* 0x000fe80000000800 */
[C---:B------:R-:W-:Y:S06]  /*14e70*/  HMMA.16816.F32 R16, R80.reuse, R90, R16 ;  /* 0x0000005a5010723c */ /* 0x040fec0000001810 */
[----:B------:R-:W-:Y:S02]  /*14e80*/  MUFU.EX2 R216, R216 ;  /* 0x000000d800d87308 */ /* 0x000fe40000000800 */
[-C--:B------:R-:W-:Y:S08]  /*14e90*/  HMMA.16816.F32 R20, R80, R92.reuse, R20 ;  /* 0x0000005c5014723c */ /* 0x080ff00000001814 */
[C---:B------:R-:W-:Y:S08]  /*14ea0*/  HMMA.16816.F32 R24, R84.reuse, R92, R24 ;  /* 0x0000005c5418723c */ /* 0x040ff00000001818 */
[-C--:B------:R-:W-:Y:S08]  /*14eb0*/  HMMA.16816.F32 R28, R84, R94.reuse, R28 ;  /* 0x0000005e541c723c */ /* 0x080ff0000000181c */
[C---:B------:R-:W-:Y:S08]  /*14ec0*/  HMMA.16816.F32 R32, R80.reuse, R94, R32 ;  /* 0x0000005e5020723c */ /* 0x040ff00000001820 */
[-C--:B---3--:R-:W-:Y:S08]  /*14ed0*/  HMMA.16816.F32 R36, R80, R96.reuse, R36 ;  /* 0x000000605024723c */ /* 0x088ff00000001824 */
[C---:B------:R-:W-:Y:S08]  /*14ee0*/  HMMA.16816.F32 R40, R84.reuse, R96, R40 ;  /* 0x000000605428723c */ /* 0x040ff00000001828 */
[-C--:B------:R-:W-:Y:S08]  /*14ef0*/  HMMA.16816.F32 R44, R84, R98.reuse, R44 ;  /* 0x00000062542c723c */ /* 0x080ff0000000182c */
[C---:B------:R-:W-:Y:S01]  /*14f00*/  HMMA.16816.F32 R48, R80.reuse, R98, R48 ;  /* 0x000000625030723c */ /* 0x040fe20000001830 */
[----:B------:R-:W-:Y:S07]  /*14f10*/  LDSM.16.MT88.4 R96, [R242+0x1800] ;  /* 0x00180000f260783b */ /* 0x000fee0000004200 */
[-C--:B-----5:R-:W-:Y:S08]  /*14f20*/  HMMA.16816.F32 R52, R80, R100.reuse, R52 ;  /* 0x000000645034723c */ /* 0x0a0ff00000001834 */
[C---:B------:R-:W-:Y:S01]  /*14f30*/  HMMA.16816.F32 R56, R84.reuse, R100, R56 ;  /* 0x000000645438723c */ /* 0x040fe20000001838 */
[----:B------:R-:W-:Y:S10]  /*14f40*/  MUFU.EX2 R100, R88 ;  /* 0x0000005800647308 */ /* 0x000ff40000000800 */
[----:B------:R-:W1:Y:S01]  /*14f50*/  MUFU.EX2 R101, R89 ;  /* 0x0000005900657308 */ /* 0x000e620000000800 */
[-C--:B------:R-:W-:Y:S01]  /*14f60*/  HMMA.16816.F32 R60, R84, R102.reuse, R60 ;  /* 0x00000066543c723c */ /* 0x080fe2000000183c */
[----:B------:R-:W3:Y:S07]  /*14f70*/  LDSM.16.MT88.4 R84, [R107+0x9800] ;  /* 0x009800006b54783b */ /* 0x000eee0000004200 */
[----:B------:R-:W-:Y:S01]  /*14f80*/  HMMA.16816.F32 R64, R80, R102, R64 ;  /* 0x000000665040723c */ /* 0x000fe20000001840 */
[----:B------:R-:W-:Y:S03]  /*14f90*/  MUFU.EX2 R103, R76 ;  /* 0x0000004c00677308 */ /* 0x000fe60000000800 */
[--C-:B------:R-:W-:Y:S01]  /*14fa0*/  FFMA.FTZ R102, R237, UR4, -R210.reuse ;  /* 0x00000004ed667c23 */ /* 0x100fe200080108d2 */
[----:B-1----:R-:W-:Y:S02]  /*14fb0*/  F2FP.F16.F32.PACK_AB R80, R101, R100 ;  /* 0x000000646550723e */ /* 0x002fe400000000ff */
[----:B------:R-:W-:Y:S04]  /*14fc0*/  F2FP.F16.F32.PACK_AB R82, R160, R159 ;  /* 0x0000009fa052723e */ /* 0x000fe800000000ff */
[----:B------:R-:W-:Y:S01]  /*14fd0*/  MUFU.EX2 R102, R102 ;  /* 0x0000006600667308 */ /* 0x000fe20000000800 */
[--C-:B----4-:R-:W-:Y:S01]  /*14fe0*/  FFMA.FTZ R185, R185, UR4, -R210.reuse ;  /* 0x00000004b9b97c23 */ /* 0x110fe200080108d2 */
[----:B--2---:R-:W-:Y:S02]  /*14ff0*/  MOV R178, R183 ;  /* 0x000000b700b27202 */ /* 0x004fe40000000f00 */
[----:B------:R-:W-:Y:S02]  /*15000*/  MOV R183, R191 ;  /* 0x000000bf00b77202 */ /* 0x000fe40000000f00 */
[----:B------:R-:W2:Y:S01]  /*15010*/  LDL.LU R191, [R1+0x44] ;  /* 0x0000440001bf7983 */ /* 0x000ea20000300800 */
[--C-:B------:R-:W-:Y:S01]  /*15020*/  FFMA.FTZ R178, R178, UR4, -R241.reuse ;  /* 0x00000004b2b27c23 */ /* 0x100fe200080108f1 */
[----:B------:R-:W-:Y:S04]  /*15030*/  MOV R179, R183 ;  /* 0x000000b700b37202 */ /* 0x000fe80000000f00 */
[----:B------:R-:W-:Y:S02]  /*15040*/  MOV R175, R179 ;  /* 0x000000b300af7202 */ /* 0x000fe40000000f00 */
[----:B--2---:R-:W-:Y:S02]  /*15050*/  MOV R183, R191 ;  /* 0x000000bf00b77202 */ /* 0x004fe40000000f00 */
[----:B------:R-:W-:Y:S02]  /*15060*/  MOV R191, R190 ;  /* 0x000000be00bf7202 */ /* 0x000fe40000000f00 */
[----:B------:R-:W2:Y:S01]  /*15070*/  LDL.LU R190, [R1+0x2c] ;  /* 0x00002c0001be7983 */ /* 0x000ea20000300800 */
[----:B------:R-:W-:Y:S02]  /*15080*/  MOV R179, R183 ;  /* 0x000000b700b37202 */ /* 0x000fe40000000f00 */
[--C-:B------:R-:W-:Y:S01]  /*15090*/  FFMA.FTZ R191, R191, UR4, -R241.reuse ;  /* 0x00000004bfbf7c23 */ /* 0x100fe200080108f1 */
[----:B------:R-:W4:Y:S02]  /*150a0*/  LDL.LU R183, [R1+0x3c] ;  /* 0x00003c0001b77983 */ /* 0x000f240000300800 */
[--C-:B------:R-:W-:Y:S02]  /*150b0*/  FFMA.FTZ R179, R179, UR4, -R241.reuse ;  /* 0x00000004b3b37c23 */ /* 0x100fe400080108f1 */
[----:B------:R-:W5:Y:S04]  /*150c0*/  LDL.LU R168, [R1+0x88] ;  /* 0x0000880001a87983 */ /* 0x000f680000300800 */
[----:B------:R-:W3:Y:S04]  /*150d0*/  LDL.LU R170, [R1+0x74] ;  /* 0x0000740001aa7983 */ /* 0x000ee80000300800 */
[----:B------:R-:W5:Y:S04]  /*150e0*/  LDL.LU R164, [R1+0x54] ;  /* 0x0000540001a47983 */ /* 0x000f680000300800 */
[----:B------:R-:W3:Y:S01]  /*150f0*/  LDL.LU R165, [R1+0x14] ;  /* 0x0000140001a57983 */ /* 0x000ee20000300800 */
[----:B--2---:R-:W-:Y:S01]  /*15100*/  FFMA.FTZ R190, R190, UR4, -R241 ;  /* 0x00000004bebe7c23 */ /* 0x004fe200080108f1 */
[----:B----4-:R-:W-:Y:S03]  /*15110*/  FFMA.FTZ R183, R183, UR4, -R201 ;  /* 0x00000004b7b77c23 */ /* 0x010fe600080108c9 */
[----:B------:R-:W-:Y:S01]  /*15120*/  MUFU.EX2 R126, R190 ;  /* 0x000000be007e7308 */ /* 0x000fe20000000800 */
[--C-:B---3--:R-:W-:Y:S02]  /*15130*/  FFMA.FTZ R223, R165, UR4, -R161.reuse ;  /* 0x00000004a5df7c23 */ /* 0x108fe400080108a1 */
[----:B------:R-:W2:Y:S02]  /*15140*/  LDL.LU R165, [R1+0x18] ;  /* 0x0000180001a57983 */ /* 0x000ea40000300800 */
[----:B--2---:R-:W-:Y:S01]  /*15150*/  FFMA.FTZ R219, R165, UR4, -R161 ;  /* 0x00000004a5db7c23 */ /* 0x004fe200080108a1 */
[----:B-----5:R-:W-:Y:S02]  /*15160*/  MOV R165, R164 ;  /* 0x000000a400a57202 */ /* 0x020fe40000000f00 */
        /* <DEDUP_REMOVED lines=12> */
[----:B------:R-:W-:Y:S01]  /*15230*/  FFMA.FTZ R166, R166, UR4, -R161 ;  /* 0x00000004a6a67c23 */ /* 0x000fe200080108a1 */
[----:B------:R-:W-:Y:S02]  /*15240*/  MOV R165, R164 ;  /* 0x000000a400a57202 */ /* 0x000fe40000000f00 */
[----:B------:R-:W-:Y:S01]  /*15250*/  MOV R187, R186 ;  /* 0x000000ba00bb7202 */ /* 0x000fe20000000f00 */
[----:B------:R-:W-:Y:S01]  /*15260*/  FFMA.FTZ R180, R180, UR4, -R201 ;  /* 0x00000004b4b47c23 */ /* 0x000fe200080108c9 */
[----:B------:R-:W-:Y:S02]  /*15270*/  MOV R164, R171 ;  /* 0x000000ab00a47202 */ /* 0x000fe40000000f00 */
[----:B------:R-:W-:Y:S02]  /*15280*/  MOV R171, R170 ;  /* 0x000000aa00ab7202 */ /* 0x000fe40000000f00 */
[----:B------:R-:W-:Y:S02]  /*15290*/  MOV R186, R193 ;  /* 0x000000c100ba7202 */ /* 0x000fe40000000f00 */
[----:B------:R-:W-:Y:S01]  /*152a0*/  MOV R170, R169 ;  /* 0x000000a900aa7202 */ /* 0x000fe20000000f00 */
[----:B------:R-:W2:Y:S01]  /*152b0*/  LDL.LU R193, [R1+0x24] ;  /* 0x0000240001c17983 */ /* 0x000ea20000300800 */
[----:B------:R-:W-:Y:S02]  /*152c0*/  MOV R169, R173 ;  /* 0x000000ad00a97202 */ /* 0x000fe40000000f00 */
[----:B------:R-:W-:Y:S02]  /*152d0*/  MOV R167, R165 ;  /* 0x000000a500a77202 */ /* 0x000fe40000000f00 */
[----:B------:R-:W-:Y:S01]  /*152e0*/  MOV R173, R181 ;  /* 0x000000b500ad7202 */ /* 0x000fe20000000f00 */
[----:B------:R-:W-:Y:S01]  /*152f0*/  IMAD.MOV.U32 R181, RZ, RZ, R187 ;  /* 0x000000ffffb57224 */ /* 0x000fe200078e00bb */
[----:B------:R-:W-:Y:S01]  /*15300*/  MOV R165, R164 ;  /* 0x000000a400a57202 */ /* 0x000fe20000000f00 */
[----:B------:R-:W-:Y:S01]  /*15310*/  FFMA.FTZ R167, R167, UR4, -R161 ;  /* 0x00000004a7a77c23 */ /* 0x000fe200080108a1 */
[----:B------:R-:W-:Y:S01]  /*15320*/  MOV R187, R186 ;  /* 0x000000ba00bb7202 */ /* 0x000fe20000000f00 */
[----:B------:R-:W-:Y:S01]  /*15330*/  FFMA.FTZ R181, R181, UR4, -R201 ;  /* 0x00000004b5b57c23 */ /* 0x000fe200080108c9 */
[----:B------:R-:W-:Y:S02]  /*15340*/  MOV R164, R171 ;  /* 0x000000ab00a47202 */ /* 0x000fe40000000f00 */
[----:B------:R-:W-:Y:S02]  /*15350*/  MOV R186, R192 ;  /* 0x000000c000ba7202 */ /* 0x000fe40000000f00 */
[----:B------:R-:W-:Y:S01]  /*15360*/  MOV R171, R170 ;  /* 0x000000aa00ab7202 */ /* 0x000fe20000000f00 */
[----:B------:R-:W3:Y:S01]  /*15370*/  LDL.LU R192, [R1+0x28] ;  /* 0x0000280001c07983 */ /* 0x000ee20000300800 */
[----:B------:R-:W-:Y:S02]  /*15380*/  MOV R170, R169 ;  /* 0x000000a900aa7202 */ /* 0x000fe40000000f00 */
[----:B------:R-:W-:Y:S02]  /*15390*/  MOV R169, R173 ;  /* 0x000000ad00a97202 */ /* 0x000fe40000000f00 */
[----:B------:R-:W-:Y:S02]  /*153a0*/  MOV R162, R165 ;  /* 0x000000a500a27202 */ /* 0x000fe40000000f00 */
[----:B------:R-:W-:Y:S02]  /*153b0*/  MOV R173, R187 ;  /* 0x000000bb00ad7202 */ /* 0x000fe40000000f00 */
[----:B------:R-:W-:Y:S02]  /*153c0*/  MOV R165, R164 ;  /* 0x000000a400a57202 */ /* 0x000fe40000000f00 */
[----:B------:R-:W-:Y:S02]  /*153d0*/  MOV R187, R186 ;  /* 0x000000ba00bb7202 */ /* 0x000fe40000000f00 */
[----:B------:R-:W-:Y:S01]  /*153e0*/  MOV R164, R171 ;  /* 0x000000ab00a47202 */ /* 0x000fe20000000f00 */
[----:B------:R-:W4:Y:S01]  /*153f0*/  LDL.LU R186, [R1+0x34] ;  /* 0x0000340001ba7983 */ /* 0x000f220000300800 */
[----:B------:R-:W-:Y:S02]  /*15400*/  MOV R171, R170 ;  /* 0x000000aa00ab7202 */ /* 0x000fe40000000f00 */
[----:B------:R-:W-:Y:S02]  /*15410*/  MOV R170, R169 ;  /* 0x000000a900aa7202 */ /* 0x000fe40000000f00 */
[----:B------:R-:W-:Y:S02]  /*15420*/  MOV R163, R162 ;  /* 0x000000a200a37202 */ /* 0x000fe40000000f00 */
[----:B------:R-:W-:Y:S02]  /*15430*/  MOV R169, R173 ;  /* 0x000000ad00a97202 */ /* 0x000fe40000000f00 */
[----:B------:R-:W-:Y:S01]  /*15440*/  MOV R162, R165 ;  /* 0x000000a500a27202 */ /* 0x000fe20000000f00 */
[----:B------:R-:W-:Y:S01]  /*15450*/  FFMA.FTZ R133, R163, UR4, -R161 ;  /* 0x00000004a3857c23 */ /* 0x000fe200080108a1 */
[----:B------:R-:W-:Y:S01]  /*15460*/  MOV R173, R187 ;  /* 0x000000bb00ad7202 */ /* 0x000fe20000000f00 */
[----:B------:R-:W-:Y:S01]  /*15470*/  FFMA.FTZ R163, R227, UR4, -R241 ;  /* 0x00000004e3a37c23 */ /* 0x000fe200080108f1 */
[----:B------:R-:W-:Y:S01]  /*15480*/  MOV R165, R164 ;  /* 0x000000a400a57202 */ /* 0x000fe20000000f00 */
[----:B------:R-:W5:Y:S01]  /*15490*/  LDL.LU R187, [R1+0x38] ;  /* 0x0000380001bb7983 */ /* 0x000f620000300800 */
[----:B------:R-:W-:Y:S01]  /*154a0*/  MOV R164, R171 ;  /* 0x000000ab00a47202 */ /* 0x000fe20000000f00 */
[--C-:B------:R-:W-:Y:S01]  /*154b0*/  FFMA.FTZ R134, R162, UR4, -R161.reuse ;  /* 0x00000004a2867c23 */ /* 0x100fe200080108a1 */
[----:B------:R-:W-:Y:S01]  /*154c0*/  MOV R171, R170 ;  /* 0x000000aa00ab7202 */ /* 0x000fe20000000f00 */
[----:B------:R-:W-:Y:S01]  /*154d0*/  FFMA.FTZ R132, R165, UR4, -R161 ;  /* 0x00000004a5847c23 */ /* 0x000fe200080108a1 */
[----:B------:R-:W-:Y:S01]  /*154e0*/  MOV R170, R169 ;  /* 0x000000a900aa7202 */ /* 0x000fe20000000f00 */
[----:B------:R-:W-:Y:S01]  /*154f0*/  FFMA.FTZ R162, R218, UR4, -R241 ;  /* 0x00000004daa27c23 */ /* 0x000fe200080108f1 */
[----:B------:R-:W-:Y:S01]  /*15500*/  MOV R169, R173 ;  /* 0x000000ad00a97202 */ /* 0x000fe20000000f00 */
[--C-:B------:R-:W-:Y:S01]  /*15510*/  FFMA.FTZ R218, R217, UR4, -R201.reuse ;  /* 0x00000004d9da7c23 */ /* 0x100fe200080108c9 */
[----:B------:R-:W5:Y:S01]  /*15520*/  LDL.LU R173, [R1+0x4c] ;  /* 0x00004c0001ad7983 */ /* 0x000f620000300800 */
        /* <DEDUP_REMOVED lines=10> */
[--C-:B------:R-:W-:Y:S01]  /*155d0*/  FFMA.FTZ R165, R165, UR4, -R201.reuse ;  /* 0x00000004a5a57c23 */ /* 0x100fe200080108c9 */
[--C-:B------:R-:W-:Y:S01]  /*155e0*/  FFMA.FTZ R232, R91, UR4, -R201.reuse ;  /* 0x000000045be87c23 */ /* 0x100fe200080108c9 */
[--C-:B------:R-:W-:Y:S01]  /*155f0*/  FFMA.FTZ R168, R233, UR4, -R201.reuse ;  /* 0x00000004e9a87c23 */ /* 0x100fe200080108c9 */
[----:B------:R-:W-:Y:S01]  /*15600*/  FFMA.FTZ R164, R164, UR4, -R201 ;  /* 0x00000004a4a47c23 */ /* 0x000fe200080108c9 */
[--C-:B------:R-:W-:Y:S01]  /*15610*/  FFMA.FTZ R171, R234, UR4, -R210.reuse ;  /* 0x00000004eaab7c23 */ /* 0x100fe200080108d2 */
[----:B------:R1:W1:Y:S01]  /*15620*/  MUFU.EX2 R204, R74 ;  /* 0x0000004a00cc7308 */ /* 0x0002620000000800 */
[----:B------:R-:W5:Y:S01]  /*15630*/  LDSM.16.MT88.4 R88, [R106+0x9800] ;  /* 0x009800006a58783b */ /* 0x000f620000004200 */
[--C-:B------:R-:W-:Y:S01]  /*15640*/  FFMA.FTZ R235, R79, UR4, -R210.reuse ;  /* 0x000000044feb7c23 */ /* 0x100fe200080108d2 */
[--C-:B------:R-:W-:Y:S07]  /*15650*/  FFMA.FTZ R234, R206, UR4, -R210.reuse ;  /* 0x00000004ceea7c23 */ /* 0x100fee00080108d2 */
[----:B------:R-:W-:Y:S01]  /*15660*/  MUFU.EX2 R169, R169 ;  /* 0x000000a900a97308 */ /* 0x000fe20000000800 */
[--C-:B------:R-:W-:Y:S01]  /*15670*/  FFMA.FTZ R233, R174, UR4, -R210.reuse ;  /* 0x00000004aee97c23 */ /* 0x100fe200080108d2 */
[--C-:B------:R-:W-:Y:S08]  /*15680*/  FFMA.FTZ R174, R209, UR4, -R210.reuse ;  /* 0x00000004d1ae7c23 */ /* 0x100ff000080108d2 */
[----:B------:R-:W1:Y:S01]  /*15690*/  MUFU.EX2 R168, R168 ;  /* 0x000000a800a87308 */ /* 0x000e620000000800 */
[----:B------:R-:W5:Y:S09]  /*156a0*/  LDSM.16.MT88.4 R92, [R105+0x1800] ;  /* 0x00180000695c783b */ /* 0x000f720000004200 */
[----:B------:R-:W-:Y:S01]  /*156b0*/  MUFU.EX2 R171, R171 ;  /* 0x000000ab00ab7308 */ /* 0x000fe20000000800 */
[--C-:B-1----:R-:W-:Y:S01]  /*156c0*/  FFMA.FTZ R74, R78, UR4, -R210.reuse ;  /* 0x000000044e4a7c23 */ /* 0x102fe200080108d2 */
[----:B------:R-:W-:Y:S08]  /*156d0*/  F2FP.F16.F32.PACK_AB R78, R103, R204 ;  /* 0x000000cc674e723e */ /* 0x000ff000000000ff */
[----:B------:R-:W1:Y:S10]  /*156e0*/  MUFU.EX2 R170, R170 ;  /* 0x000000aa00aa7308 */ /* 0x000e740000000800 */
[----:B------:R-:W-:Y:S01]  /*156f0*/  MUFU.EX2 R163, R163 ;  /* 0x000000a300a37308 */ /* 0x000fe20000000800 */
[----:B------:R-:W-:Y:S09]  /*15700*/  F2FP.F16.F32.PACK_AB R76, R168, R169 ;  /* 0x000000a9a84c723e */ /* 0x000ff200000000ff */
[----:B------:R-:W1:Y:S10]  /*15710*/  MUFU.EX2 R162, R162 ;  /* 0x000000a200a27308 */ /* 0x000e740000000800 */
[----:B------:R-:W-:Y:S01]  /*15720*/  MUFU.EX2 R218, R218 ;  /* 0x000000da00da7308 */ /* 0x000fe20000000800 */
[----:B-1----:R-:W-:Y:S09]  /*15730*/  F2FP.F16.F32.PACK_AB R77, R170, R171 ;  /* 0x000000abaa4d723e */ /* 0x002ff200000000ff */
[----:B------:R-:W-:Y:S10]  /*15740*/  MUFU.EX2 R206, R238 ;  /* 0x000000ee00ce7308 */ /* 0x000ff40000000800 */
[----:B------:R-:W-:Y:S01]  /*15750*/  MUFU.EX2 R227, R227 ;  /* 0x000000e300e37308 */ /* 0x000fe20000000800 */
[----:B------:R-:W-:Y:S09]  /*15760*/  F2FP.F16.F32.PACK_AB R83, R162, R163 ;  /* 0x000000a3a253723e */ /* 0x000ff200000000ff */
[----:B------:R-:W-:Y:S10]  /*15770*/  MUFU.EX2 R226, R226 ;  /* 0x000000e200e27308 */ /* 0x000ff40000000800 */
[----:B------:R-:W-:Y:S10]  /*15780*/  MUFU.EX2 R225, R225 ;  /* 0x000000e100e17308 */ /* 0x000ff40000000800 */
[----:B------:R-:W-:Y:S10]  /*15790*/  MUFU.EX2 R232, R232 ;  /* 0x000000e800e87308 */ /* 0x000ff40000000800 */
[----:B------:R-:W-:Y:S01]  /*157a0*/  MUFU.EX2 R233, R233 ;  /* 0x000000e900e97308 */ /* 0x000fe20000000800 */
[--C-:B--2---:R-:W-:Y:S01]  /*157b0*/  FFMA.FTZ R193, R193, UR4, -R161.reuse ;  /* 0x00000004c1c17c23 */ /* 0x104fe200080108a1 */
[--C-:B---3--:R-:W-:Y:S08]  /*157c0*/  FFMA.FTZ R192, R192, UR4, -R161.reuse ;  /* 0x00000004c0c07c23 */ /* 0x108ff000080108a1 */
[----:B------:R-:W-:Y:S01]  /*157d0*/  MUFU.EX2 R69, R192 ;  /* 0x000000c000457308 */ /* 0x000fe20000000800 */
[--C-:B----4-:R-:W-:Y:S09]  /*157e0*/  FFMA.FTZ R186, R186, UR4, -R161.reuse ;  /* 0x00000004baba7c23 */ /* 0x110ff200080108a1 */
[----:B------:R-:W-:Y:S01]  /*157f0*/  MUFU.EX2 R224, R186 ;  /* 0x000000ba00e07308 */ /* 0x000fe20000000800 */
[--C-:B-----5:R-:W-:Y:S01]  /*15800*/  FFMA.FTZ R187, R187, UR4, -R161.reuse ;  /* 0x00000004bbbb7c23 */ /* 0x120fe200080108a1 */
[----:B------:R-:W-:Y:S01]  /*15810*/  FFMA.FTZ R173, R173, UR4, -R161 ;  /* 0x00000004adad7c23 */ /* 0x000fe200080108a1 */
[--C-:B------:R-:W-:Y:S01]  /*15820*/  FFMA.FTZ R161, R239, UR4, -R241.reuse ;  /* 0x00000004efa17c23 */ /* 0x100fe200080108f1 */
[--C-:B------:R-:W-:Y:S01]  /*15830*/  FFMA.FTZ R239, R213, UR4, -R241.reuse ;  /* 0x00000004d5ef7c23 */ /* 0x100fe200080108f1 */
[----:B------:R-:W-:Y:S01]  /*15840*/  FFMA.FTZ R241, R73, UR4, -R241 ;  /* 0x0000000449f17c23 */ /* 0x000fe200080108f1 */
[--C-:B------:R-:W-:Y:S01]  /*15850*/  FFMA.FTZ R73, R214, UR4, -R201.reuse ;  /* 0x00000004d6497c23 */ /* 0x100fe200080108c9 */
[--C-:B------:R-:W-:Y:S01]  /*15860*/  FFMA.FTZ R214, R205, UR4, -R201.reuse ;  /* 0x00000004cdd67c23 */ /* 0x100fe200080108c9 */
[----:B------:R-:W-:Y:S01]  /*15870*/  FFMA.FTZ R201, R230, UR4, -R201 ;  /* 0x00000004e6c97c23 */ /* 0x000fe200080108c9 */
[--C-:B------:R-:W-:Y:S01]  /*15880*/  FFMA.FTZ R230, R172, UR4, -R210.reuse ;  /* 0x00000004ace67c23 */ /* 0x100fe200080108d2 */
[--C-:B------:R-:W-:Y:S01]  /*15890*/  FFMA.FTZ R172, R243, UR4, -R210.reuse ;  /* 0x00000004f3ac7c23 */ /* 0x100fe200080108d2 */
[--C-:B------:R-:W-:Y:S01]  /*158a0*/  FFMA.FTZ R205, R245, UR4, -R210.reuse ;  /* 0x00000004f5cd7c23 */ /* 0x100fe200080108d2 */
[----:B------:R-:W2:Y:S01]  /*158b0*/  LDL.LU R243, [R1+0x8] ;  /* 0x0000080001f37983 */ /* 0x000ea20000300800 */
[----:B------:R-:W1:Y:S01]  /*158c0*/  MUFU.EX2 R161, R161 ;  /* 0x000000a100a17308 */ /* 0x000e620000000800 */
[--C-:B------:R-:W-:Y:S01]  /*158d0*/  FFMA.FTZ R213, R222, UR4, -R210.reuse ;  /* 0x00000004ded57c23 */ /* 0x100fe200080108d2 */
[----:B------:R-:W-:Y:S01]  /*158e0*/  FFMA.FTZ R210, R228, UR4, -R210 ;  /* 0x00000004e4d27c23 */ /* 0x000fe200080108d2 */
[----:B------:R-:W3:Y:S07]  /*158f0*/  LDL.LU R237, [R1+0x4] ;  /* 0x0000040001ed7983 */ /* 0x000eee0000300800 */
[----:B------:R-:W4:Y:S01]  /*15900*/  MUFU.EX2 R205, R205 ;  /* 0x000000cd00cd7308 */ /* 0x000f220000000800 */
[----:B------:R-:W5:Y:S09]  /*15910*/  LDL.LU R236, [R1] ;  /* 0x0000000001ec7983 */ /* 0x000f720000300800 */
[----:B------:R-:W-:Y:S10]  /*15920*/  MUFU.EX2 R228, R234 ;  /* 0x000000ea00e47308 */ /* 0x000ff40000000800 */
[----:B------:R-:W-:Y:S01]  /*15930*/  MUFU.EX2 R234, R181 ;  /* 0x000000b500ea7308 */ /* 0x000fe20000000800 */
[----:B-1----:R-:W-:Y:S09]  /*15940*/  F2FP.F16.F32.PACK_AB R81, R161, R158 ;  /* 0x0000009ea151723e */ /* 0x002ff200000000ff */
[----:B------:R-:W-:Y:S01]  /*15950*/  MUFU.EX2 R201, R201 ;  /* 0x000000c900c97308 */ /* 0x000fe20000000800 */
[----:B----4-:R-:W-:Y:S09]  /*15960*/  F2FP.F16.F32.PACK_AB R79, R102, R205 ;  /* 0x000000cd664f723e */ /* 0x010ff200000000ff */
[----:B------:R-:W-:Y:S10]  /*15970*/  MUFU.EX2 R210, R210 ;  /* 0x000000d200d27308 */ /* 0x000ff40000000800 */
[----:B------:R-:W-:Y:S01]  /*15980*/  MUFU.EX2 R209, R73 ;  /* 0x0000004900d17308 */ /* 0x000fe20000000800 */
[-C--:B------:R-:W-:Y:S09]  /*15990*/  HMMA.16816.F32 R4, R76, R84.reuse, R4 ;  /* 0x000000544c04723c */ /* 0x080ff20000001804 */
[----:B------:R-:W1:Y:S10]  /*159a0*/  MUFU.EX2 R213, R213 ;  /* 0x000000d500d57308 */ /* 0x000e740000000800 */
[----:B------:R-:W4:Y:S01]  /*159b0*/  MUFU.EX2 R214, R214 ;  /* 0x000000d600d67308 */ /* 0x000f220000000800 */
[C---:B------:R-:W-:Y:S09]  /*159c0*/  HMMA.16816.F32 R8, R80.reuse, R84, R8 ;  /* 0x000000545008723c */ /* 0x040ff20000001808 */
[----:B------:R-:W-:Y:S10]  /*159d0*/  MUFU.EX2 R217, R239 ;  /* 0x000000ef00d97308 */ /* 0x000ff40000000800 */
[----:B------:R-:W-:Y:S01]  /*159e0*/  MUFU.EX2 R222, R223 ;  /* 0x000000df00de7308 */ /* 0x000fe20000000800 */
[-C--:B------:R-:W-:Y:S03]  /*159f0*/  HMMA.16816.F32 R12, R80, R86.reuse, R12 ;  /* 0x00000056500c723c */ /* 0x080fe6000000180c */
[----:B-1----:R-:W-:Y:S06]  /*15a00*/  F2FP.F16.F32.PACK_AB R73, R213, R216 ;  /* 0x000000d8d549723e */ /* 0x002fec00000000ff */
[----:B------:R-:W-:Y:S01]  /*15a10*/  MUFU.EX2 R223, R235 ;  /* 0x000000eb00df7308 */ /* 0x000fe20000000800 */
[C---:B------:R-:W-:Y:S01]  /*15a20*/  HMMA.16816.F32 R16, R76.reuse, R86, R16 ;  /* 0x000000564c10723c */ /* 0x040fe20000001810 */
[----:B------:R-:W1:Y:S08]  /*15a30*/  LDSM.16.MT88.4 R84, [R107+0xa000] ;  /* 0x00a000006b54783b */ /* 0x000e700000004200 */
[----:B------:R-:W-:Y:S10]  /*15a40*/  MUFU.EX2 R235, R180 ;  /* 0x000000b400eb7308 */ /* 0x000ff40000000800 */
[----:B------:R-:W-:Y:S01]  /*15a50*/  MUFU.EX2 R230, R230 ;  /* 0x000000e600e67308 */ /* 0x000fe20000000800 */
[-C--:B------:R-:W-:Y:S09]  /*15a60*/  HMMA.16816.F32 R20, R76, R88.reuse, R20 ;  /* 0x000000584c14723c */ /* 0x080ff20000001814 */
[----:B------:R-:W-:Y:S01]  /*15a70*/  MUFU.EX2 R241, R241 ;  /* 0x000000f100f17308 */ /* 0x000fe20000000800 */
[C---:B------:R-:W-:Y:S08]  /*15a80*/  HMMA.16816.F32 R24, R80.reuse, R88, R24 ;  /* 0x000000585018723c */ /* 0x040ff00000001818 */
[-C--:B------:R-:W-:Y:S08]  /*15a90*/  HMMA.16816.F32 R28, R80, R90.reuse, R28 ;  /* 0x0000005a501c723c */ /* 0x080ff0000000181c */
[C---:B------:R-:W-:Y:S01]  /*15aa0*/  HMMA.16816.F32 R32, R76.reuse, R90, R32 ;  /* 0x0000005a4c20723c */ /* 0x040fe20000001820 */
[----:B------:R-:W5:Y:S07]  /*15ab0*/  LDSM.16.MT88.4 R88, [R106+0xa000] ;  /* 0x00a000006a58783b */ /* 0x000f6e0000004200 */
[-C--:B------:R-:W-:Y:S08]  /*15ac0*/  HMMA.16816.F32 R36, R76, R92.reuse, R36 ;  /* 0x0000005c4c24723c */ /* 0x080ff00000001824 */
[C---:B------:R-:W-:Y:S08]  /*15ad0*/  HMMA.16816.F32 R40, R80.reuse, R92, R40 ;  /* 0x0000005c5028723c */ /* 0x040ff00000001828 */
[-C--:B------:R-:W-:Y:S08]  /*15ae0*/  HMMA.16816.F32 R44, R80, R94.reuse, R44 ;  /* 0x0000005e502c723c */ /* 0x080ff0000000182c */
[C---:B------:R-:W-:Y:S01]  /*15af0*/  HMMA.16816.F32 R48, R76.reuse, R94, R48 ;  /* 0x0000005e4c30723c */ /* 0x040fe20000001830 */
[----:B------:R-:W5:Y:S07]  /*15b00*/  LDSM.16.MT88.4 R92, [R105+0x2000] ;  /* 0x00200000695c783b */ /* 0x000f6e0000004200 */
[-C--:B------:R-:W-:Y:S08]  /*15b10*/  HMMA.16816.F32 R52, R76, R96.reuse, R52 ;  /* 0x000000604c34723c */ /* 0x080ff00000001834 */
[C---:B------:R-:W-:Y:S01]  /*15b20*/  HMMA.16816.F32 R56, R80.reuse, R96, R56 ;  /* 0x000000605038723c */ /* 0x040fe20000001838 */
[----:B------:R-:W-:Y:S10]  /*15b30*/  MUFU.EX2 R97, R75 ;  /* 0x0000004b00617308 */ /* 0x000ff40000000800 */
[----:B------:R4:W1:Y:S01]  /*15b40*/  MUFU.EX2 R96, R74 ;  /* 0x0000004a00607308 */ /* 0x0008620000000800 */
[-C--:B------:R-:W-:Y:S01]  /*15b50*/  HMMA.16816.F32 R60, R80, R98.reuse, R60 ;  /* 0x00000062503c723c */ /* 0x080fe2000000183c */
[----:B------:R-:W5:Y:S07]  /*15b60*/  LDSM.16.MT88.4 R80, [R242+0x2000] ;  /* 0x00200000f250783b */ /* 0x000f6e0000004200 */
[----:B------:R-:W-:Y:S01]  /*15b70*/  HMMA.16816.F32 R64, R76, R98, R64 ;  /* 0x000000624c40723c */ /* 0x000fe20000001840 */
[----:B------:R-:W-:Y:S03]  /*15b80*/  MUFU.EX2 R98, R193 ;  /* 0x000000c100627308 */ /* 0x000fe60000000800 */
[----:B----4-:R-:W-:Y:S07]  /*15b90*/  F2FP.F16.F32.PACK_AB R74, R215, R214 ;  /* 0x000000d6d74a723e */ /* 0x010fee00000000ff */
[----:B------:R-:W-:Y:S01]  /*15ba0*/  MUFU.EX2 R99, R194 ;  /* 0x000000c200637308 */ /* 0x000fe20000000800 */
[----:B-1----:R-:W-:Y:S02]  /*15bb0*/  F2FP.F16.F32.PACK_AB R75, R96, R97 ;  /* 0x00000061604b723e */ /* 0x002fe400000000ff */
[----:B------:R-:W-:Y:S02]  /*15bc0*/  F2FP.F16.F32.PACK_AB R76, R207, R212 ;  /* 0x000000d4cf4c723e */ /* 0x000fe400000000ff */
[----:B------:R-:W-:Y:S02]  /*15bd0*/  F2FP.F16.F32.PACK_AB R77, R206, R217 ;  /* 0x000000d9ce4d723e */ /* 0x000fe400000000ff */
[----:B------:R-:W-:Y:S02]  /*15be0*/  F2FP.F16.F32.PACK_AB R78, R219, R222 ;  /* 0x000000dedb4e723e */ /* 0x000fe400000000ff */
[----:B------:R-:W-:Y:S01]  /*15bf0*/  F2FP.F16.F32.PACK_AB R79, R220, R221 ;  /* 0x000000dddc4f723e */ /* 0x000fe200000000ff */
[----:B--2---:R-:W-:Y:S01]  /*15c00*/  FFMA.FTZ R199, R72, R243, R199 ;  /* 0x000000f348c77223 */ /* 0x004fe200000100c7 */
[----:B------:R-:W-:Y:S03]  /*15c10*/  F2FP.F16.F32.PACK_AB R72, R209, R218 ;  /* 0x000000dad148723e */ /* 0x000fe600000000ff */
[----:B------:R-:W-:Y:S01]  /*15c20*/  FADD.FTZ R199, R128, R199 ;  /* 0x000000c780c77221 */ /* 0x000fe20000010000 */
[----:B---3--:R-:W-:Y:S01]  /*15c30*/  FFMA.FTZ R208, R71, R237, R208 ;  /* 0x000000ed47d07223 */ /* 0x008fe200000100d0 */
[----:B------:R-:W-:Y:S02]  /*15c40*/  MUFU.EX2 R128, R166 ;  /* 0x000000a600807308 */ /* 0x000fe40000000800 */
[-C--:B------:R-:W-:Y:S08]  /*15c50*/  HMMA.16816.F32 R4, R72, R84.reuse, R4 ;  /* 0x000000544804723c */ /* 0x080ff00000001804 */
[----:B------:R1:W-:Y:S01]  /*15c60*/  MUFU.EX2 R71, R187 ;  /* 0x000000bb00477308 */ /* 0x0003e20000000800 */
[----:B-----5:R-:W-:Y:S01]  /*15c70*/  FFMA.FTZ R197, R70, R236, R197 ;  /* 0x000000ec46c57223 */ /* 0x020fe200000100c5 */
[----:B------:R-:W-:Y:S08]  /*15c80*/  FADD.FTZ R131, R131, R208 ;  /* 0x000000d083837221 */ /* 0x000ff00000010000 */
[----:B------:R-:W2:Y:S01]  /*15c90*/  MUFU.EX2 R70, R195 ;  /* 0x000000c300467308 */ /* 0x000ea20000000800 */
[C---:B------:R-:W-:Y:S09]  /*15ca0*/  HMMA.16816.F32 R8, R76.reuse, R84, R8 ;  /* 0x000000544c08723c */ /* 0x040ff20000001808 */
[----:B------:R-:W-:Y:S01]  /*15cb0*/  MUFU.EX2 R208, R188 ;  /* 0x000000bc00d07308 */ /* 0x000fe20000000800 */
[----:B------:R-:W-:Y:S01]  /*15cc0*/  FADD.FTZ R190, R124, R131 ;  /* 0x000000837cbe7221 */ /* 0x000fe20000010000 */
[----:B------:R-:W-:Y:S08]  /*15cd0*/  FADD.FTZ R186, R130, R199 ;  /* 0x000000c782ba7221 */ /* 0x000ff00000010000 */
[----:B------:R-:W-:Y:S01]  /*15ce0*/  MUFU.EX2 R131, R167 ;  /* 0x000000a700837308 */ /* 0x000fe20000000800 */
[-C--:B------:R-:W-:Y:S03]  /*15cf0*/  HMMA.16816.F32 R12, R76, R86.reuse, R12 ;  /* 0x000000564c0c723c */ /* 0x080fe6000000180c */
[----:B-1----:R-:W-:Y:S06]  /*15d00*/  FADD.FTZ R187, R125, R196 ;  /* 0x000000c47dbb7221 */ /* 0x002fec0000010000 */
[----:B------:R-:W-:Y:S01]  /*15d10*/  MUFU.EX2 R199, R189 ;  /* 0x000000bd00c77308 */ /* 0x000fe20000000800 */
[----:B------:R-:W-:Y:S01]  /*15d20*/  FADD.FTZ R190, R111, R190 ;  /* 0x000000be6fbe7221 */ /* 0x000fe20000010000 */
[----:B------:R-:W-:Y:S01]  /*15d30*/  FADD.FTZ R186, R109, R186 ;  /* 0x000000ba6dba7221 */ /* 0x000fe20000010000 */
[----:B------:R-:W-:Y:S01]  /*15d40*/  FADD.FTZ R187, R108, R187 ;  /* 0x000000bb6cbb7221 */ /* 0x000fe20000010000 */
[C---:B------:R-:W-:Y:S01]  /*15d50*/  HMMA.16816.F32 R16, R72.reuse, R86, R16 ;  /* 0x000000564810723c */ /* 0x040fe20000001810 */
[----:B------:R-:W1:Y:S05]  /*15d60*/  LDSM.16.MT88.4 R84, [R107+0xa800] ;  /* 0x00a800006b54783b */ /* 0x000e6a0000004200 */
[----:B------:R-:W-:Y:S01]  /*15d70*/  MUFU.EX2 R196, R182 ;  /* 0x000000b600c47308 */ /* 0x000fe20000000800 */
[----:B------:R-:W-:Y:S01]  /*15d80*/  FADD.FTZ R148, R148, R187 ;  /* 0x000000bb94947221 */ /* 0x000fe20000010000 */
[----:B------:R-:W-:Y:S08]  /*15d90*/  FADD.FTZ R145, R145, R190 ;  /* 0x000000be91917221 */ /* 0x000ff00000010000 */
[----:B------:R-:W-:Y:S01]  /*15da0*/  MUFU.EX2 R237, R184 ;  /* 0x000000b800ed7308 */ /* 0x000fe20000000800 */
[----:B------:R-:W-:Y:S01]  /*15db0*/  FADD.FTZ R153, R153, R186 ;  /* 0x000000ba99997221 */ /* 0x000fe20000010000 */
[-C--:B------:R-:W-:Y:S08]  /*15dc0*/  HMMA.16816.F32 R20, R72, R88.reuse, R20 ;  /* 0x000000584814723c */ /* 0x080ff00000001814 */
[----:B------:R-:W-:Y:S01]  /*15dd0*/  MUFU.EX2 R236, R185 ;  /* 0x000000b900ec7308 */ /* 0x000fe20000000800 */
[----:B------:R-:W-:Y:S01]  /*15de0*/  FADD.FTZ R148, R113, R148 ;  /* 0x0000009471947221 */ /* 0x000fe20000010000 */
[----:B------:R-:W-:Y:S01]  /*15df0*/  FADD.FTZ R116, R116, R145 ;  /* 0x0000009174747221 */ /* 0x000fe20000010000 */
[----:B------:R-:W-:Y:S07]  /*15e00*/  FADD.FTZ R112, R112, R153 ;  /* 0x0000009970707221 */ /* 0x000fee0000010000 */
[----:B------:R-:W-:Y:S01]  /*15e10*/  MUFU.EX2 R124, R173 ;  /* 0x000000ad007c7308 */ /* 0x000fe20000000800 */
[----:B------:R-:W-:Y:S01]  /*15e20*/  FADD.FTZ R123, R123, R148 ;  /* 0x000000947b7b7221 */ /* 0x000fe20000010000 */
[C---:B------:R-:W-:Y:S08]  /*15e30*/  HMMA.16816.F32 R24, R76.reuse, R88, R24 ;  /* 0x000000584c18723c */ /* 0x040ff00000001818 */
[----:B------:R-:W-:Y:S01]  /*15e40*/  MUFU.EX2 R125, R176 ;  /* 0x000000b0007d7308 */ /* 0x000fe20000000800 */
[----:B------:R-:W-:Y:S01]  /*15e50*/  FADD.FTZ R122, R122, R123 ;  /* 0x0000007b7a7a7221 */ /* 0x000fe20000010000 */
[----:B------:R-:W-:Y:S08]  /*15e60*/  FADD.FTZ R115, R115, R112 ;  /* 0x0000007073737221 */ /* 0x000ff00000010000 */
[----:B------:R-:W-:Y:S01]  /*15e70*/  MUFU.EX2 R130, R178 ;  /* 0x000000b200827308 */ /* 0x000fe20000000800 */
[----:B------:R-:W-:Y:S01]  /*15e80*/  FADD.FTZ R119, R119, R116 ;  /* 0x0000007477777221 */ /* 0x000fe20000010000 */
[-C--:B------:R-:W-:Y:S08]  /*15e90*/  HMMA.16816.F32 R28, R76, R90.reuse, R28 ;  /* 0x0000005a4c1c723c */ /* 0x080ff0000000181c */
[----:B------:R-:W-:Y:S01]  /*15ea0*/  MUFU.EX2 R108, R175 ;  /* 0x000000af006c7308 */ /* 0x000fe20000000800 */
[----:B------:R-:W-:Y:S09]  /*15eb0*/  FADD.FTZ R118, R118, R119 ;  /* 0x0000007776767221 */ /* 0x000ff20000010000 */
[----:B------:R-:W-:Y:S01]  /*15ec0*/  MUFU.EX2 R109, R177 ;  /* 0x000000b1006d7308 */ /* 0x000fe20000000800 */
[C---:B------:R-:W-:Y:S01]  /*15ed0*/  HMMA.16816.F32 R32, R72.reuse, R90, R32 ;  /* 0x0000005a4820723c */ /* 0x040fe20000001820 */
[----:B------:R-:W3:Y:S07]  /*15ee0*/  LDSM.16.MT88.4 R88, [R106+0xa800] ;  /* 0x00a800006a58783b */ /* 0x000eee0000004200 */
[-C--:B------:R-:W-:Y:S08]  /*15ef0*/  HMMA.16816.F32 R36, R72, R92.reuse, R36 ;  /* 0x0000005c4824723c */ /* 0x080ff00000001824 */
[C---:B------:R-:W-:Y:S08]  /*15f00*/  HMMA.16816.F32 R40, R76.reuse, R92, R40 ;  /* 0x0000005c4c28723c */ /* 0x040ff00000001828 */
[-C--:B------:R-:W-:Y:S08]  /*15f10*/  HMMA.16816.F32 R44, R76, R94.reuse, R44 ;  /* 0x0000005e4c2c723c */ /* 0x080ff0000000182c */
[C---:B------:R-:W-:Y:S01]  /*15f20*/  HMMA.16816.F32 R48, R72.reuse, R94, R48 ;  /* 0x0000005e4830723c */ /* 0x040fe20000001830 */
[----:B------:R-:W4:Y:S07]  /*15f30*/  LDSM.16.MT88.4 R92, [R105+0x2800] ;  /* 0x00280000695c783b */ /* 0x000f2e0000004200 */
[-C--:B------:R-:W-:Y:S08]  /*15f40*/  HMMA.16816.F32 R52, R72, R80.reuse, R52 ;  /* 0x000000504834723c */ /* 0x080ff00000001834 */
[C---:B------:R-:W-:Y:S08]  /*15f50*/  HMMA.16816.F32 R56, R76.reuse, R80, R56 ;  /* 0x000000504c38723c */ /* 0x040ff00000001838 */
[-C--:B------:R-:W-:Y:S03]  /*15f60*/  HMMA.16816.F32 R60, R76, R82.reuse, R60 ;  /* 0x000000524c3c723c */ /* 0x080fe6000000183c */
[----:B------:R-:W-:Y:S01]  /*15f70*/  FADD.FTZ R76, R129, R197 ;  /* 0x000000c5814c7221 */ /* 0x000fe20000010000 */
[----:B--2---:R-:W-:Y:S01]  /*15f80*/  F2FP.F16.F32.PACK_AB R77, R99, R70 ;  /* 0x00000046634d723e */ /* 0x004fe200000000ff */
[----:B------:R-:W2:Y:S01]  /*15f90*/  MUFU.EX2 R129, R191 ;  /* 0x000000bf00817308 */ /* 0x000ea20000000800 */
[----:B------:R-:W-:Y:S01]  /*15fa0*/  F2FP.F16.F32.PACK_AB R78, R71, R224 ;  /* 0x000000e0474e723e */ /* 0x000fe200000000ff */
[----:B------:R-:W-:Y:S01]  /*15fb0*/  FADD.FTZ R193, R127, R76 ;  /* 0x0000004c7fc17221 */ /* 0x000fe20000010000 */
[----:B------:R-:W-:Y:S01]  /*15fc0*/  HMMA.16816.F32 R64, R72, R82, R64 ;  /* 0x000000524840723c */ /* 0x000fe20000001840 */
[----:B------:R-:W5:Y:S06]  /*15fd0*/  LDSM.16.MT88.4 R80, [R242+0x2800] ;  /* 0x00280000f250783b */ /* 0x000f6c0000004200 */
[----:B------:R1:W-:Y:S01]  /*15fe0*/  MUFU.EX2 R197, R183 ;  /* 0x000000b700c57308 */ /* 0x0003e20000000800 */
[----:B------:R-:W-:Y:S01]  /*15ff0*/  F2FP.F16.F32.PACK_AB R72, R226, R227 ;  /* 0x000000e3e248723e */ /* 0x000fe200000000ff */
[----:B------:R-:W-:Y:S01]  /*16000*/  FADD.FTZ R193, R110, R193 ;  /* 0x000000c16ec17221 */ /* 0x000fe20000010000 */
[----:B------:R-:W-:Y:S07]  /*16010*/  F2FP.F16.F32.PACK_AB R73, R228, R223 ;  /* 0x000000dfe449723e */ /* 0x000fee00000000ff */
[----:B------:R-:W5:Y:S01]  /*16020*/  MUFU.EX2 R127, R179 ;  /* 0x000000b3007f7308 */ /* 0x000f620000000800 */
[----:B------:R-:W-:Y:S01]  /*16030*/  F2FP.F16.F32.PACK_AB R74, R232, R225 ;  /* 0x000000e1e84a723e */ /* 0x000fe200000000ff */
[----:B------:R-:W-:Y:S01]  /*16040*/  FADD.FTZ R154, R154, R193 ;  /* 0x000000c19a9a7221 */ /* 0x000fe20000010000 */
[----:B------:R-:W-:Y:S02]  /*16050*/  F2FP.F16.F32.PACK_AB R75, R230, R233 ;  /* 0x000000e9e64b723e */ /* 0x000fe400000000ff */
[----:B------:R-:W-:Y:S01]  /*16060*/  F2FP.F16.F32.PACK_AB R76, R69, R98 ;  /* 0x00000062454c723e */ /* 0x000fe200000000ff */
[----:B------:R-:W-:Y:S01]  /*16070*/  FADD.FTZ R117, R117, R154 ;  /* 0x0000009a75757221 */ /* 0x000fe20000010000 */
[----:B--2---:R-:W-:Y:S01]  /*16080*/  F2FP.F16.F32.PACK_AB R79, R129, R126 ;  /* 0x0000007e814f723e */ /* 0x004fe200000000ff */
[----:B-1----:R-:W-:Y:S02]  /*16090*/  LDSM.16.MT88.4 R180, [R107+0xb800] ;  /* 0x00b800006bb4783b */ /* 0x002fe40000004200 */
[-C--:B------:R-:W-:Y:S03]  /*160a0*/  HMMA.16816.F32 R4, R72, R84.reuse, R4 ;  /* 0x000000544804723c */ /* 0x080fe60000001804 */
[----:B------:R-:W-:Y:S04]  /*160b0*/  FADD.FTZ R120, R120, R117 ;  /* 0x0000007578787221 */ /* 0x000fe80000010000 */
[----:B------:R-:W-:Y:S01]  /*160c0*/  FADD.FTZ R121, R121, R120 ;  /* 0x0000007879797221 */ /* 0x000fe20000010000 */
[C---:B------:R-:W-:Y:S04]  /*160d0*/  HMMA.16816.F32 R8, R76.reuse, R84, R8 ;  /* 0x000000544c08723c */ /* 0x040fe80000001808 */
[----:B------:R-:W-:Y:S04]  /*160e0*/  FADD.FTZ R150, R150, R121 ;  /* 0x0000007996967221 */ /* 0x000fe80000010000 */
        /* <DEDUP_REMOVED lines=8> */
[-C--:B----4-:R-:W-:Y:S08]  /*16170*/  HMMA.16816.F32 R36, R72, R92.reuse, R36 ;  /* 0x0000005c4824723c */ /* 0x090ff00000001824 */
[C---:B------:R-:W-:Y:S08]  /*16180*/  HMMA.16816.F32 R40, R76.reuse, R92, R40 ;  /* 0x0000005c4c28723c */ /* 0x040ff00000001828 */
[-C--:B------:R-:W-:Y:S08]  /*16190*/  HMMA.16816.F32 R44, R76, R94.reuse, R44 ;  /* 0x0000005e4c2c723c */ /* 0x080ff0000000182c */
[C---:B------:R-:W-:Y:S01]  /*161a0*/  HMMA.16816.F32 R48, R72.reuse, R94, R48 ;  /* 0x0000005e4830723c */ /* 0x040fe20000001830 */
[----:B------:R-:W3:Y:S07]  /*161b0*/  LDSM.16.MT88.4 R92, [R105+0x3000] ;  /* 0x00300000695c783b */ /* 0x000eee0000004200 */
[-C--:B-----5:R-:W-:Y:S08]  /*161c0*/  HMMA.16816.F32 R52, R72, R80.reuse, R52 ;  /* 0x000000504834723c */ /* 0x0a0ff00000001834 */
[C---:B------:R-:W-:Y:S08]  /*161d0*/  HMMA.16816.F32 R56, R76.reuse, R80, R56 ;  /* 0x000000504c38723c */ /* 0x040ff00000001838 */
[-C--:B------:R-:W-:Y:S03]  /*161e0*/  HMMA.16816.F32 R60, R76, R82.reuse, R60 ;  /* 0x000000524c3c723c */ /* 0x080fe6000000183c */
[----:B------:R-:W-:Y:S02]  /*161f0*/  F2FP.F16.F32.PACK_AB R76, R125, R124 ;  /* 0x0000007c7d4c723e */ /* 0x000fe400000000ff */
[----:B------:R-:W-:Y:S02]  /*16200*/  F2FP.F16.F32.PACK_AB R77, R130, R127 ;  /* 0x0000007f824d723e */ /* 0x000fe400000000ff */
[----:B------:R-:W-:Y:S01]  /*16210*/  F2FP.F16.F32.PACK_AB R78, R131, R128 ;  /* 0x00000080834e723e */ /* 0x000fe200000000ff */
[----:B------:R-:W-:Y:S01]  /*16220*/  HMMA.16816.F32 R64, R72, R82, R64 ;  /* 0x000000524840723c */ /* 0x000fe20000001840 */
[----:B------:R-:W4:Y:S03]  /*16230*/  LDSM.16.MT88.4 R80, [R242+0x3000] ;  /* 0x00300000f250783b */ /* 0x000f260000004200 */
[----:B------:R-:W-:Y:S02]  /*16240*/  F2FP.F16.F32.PACK_AB R72, R197, R196 ;  /* 0x000000c4c548723e */ /* 0x000fe400000000ff */
[----:B------:R-:W-:Y:S02]  /*16250*/  F2FP.F16.F32.PACK_AB R73, R208, R199 ;  /* 0x000000c7d049723e */ /* 0x000fe400000000ff */
[----:B------:R-:W-:Y:S02]  /*16260*/  F2FP.F16.F32.PACK_AB R74, R235, R234 ;  /* 0x000000eaeb4a723e */ /* 0x000fe400000000ff */
[----:B------:R-:W-:Y:S02]  /*16270*/  F2FP.F16.F32.PACK_AB R75, R236, R237 ;  /* 0x000000edec4b723e */ /* 0x000fe400000000ff */
[----:B------:R-:W-:Y:S05]  /*16280*/  F2FP.F16.F32.PACK_AB R79, R109, R108 ;  /* 0x0000006c6d4f723e */ /* 0x000fea00000000ff */
[-C--:B-1----:R-:W-:Y:S08]  /*16290*/  HMMA.16816.F32 R4, R72, R84.reuse, R4 ;  /* 0x000000544804723c */ /* 0x082ff00000001804 */
[C---:B------:R-:W-:Y:S01]  /*162a0*/  HMMA.16816.F32 R8, R76.reuse, R84, R8 ;  /* 0x000000544c08723c */ /* 0x040fe20000001808 */
[----:B------:R-:W-:Y:S10]  /*162b0*/  MUFU.EX2 R84, R151 ;  /* 0x0000009700547308 */ /* 0x000ff40000000800 */
[----:B------:R-:W-:Y:S01]  /*162c0*/  MUFU.EX2 R85, R134 ;  /* 0x0000008600557308 */ /* 0x000fe20000000800 */
[-C--:B------:R-:W-:Y:S08]  /*162d0*/  HMMA.16816.F32 R12, R76, R86.reuse, R12 ;  /* 0x000000564c0c723c */ /* 0x080ff0000000180c */
[C---:B------:R-:W-:Y:S01]  /*162e0*/  HMMA.16816.F32 R16, R72.reuse, R86, R16 ;  /* 0x000000564810723c */ /* 0x040fe20000001810 */
[----:B------:R-:W-:Y:S10]  /*162f0*/  MUFU.EX2 R86, R133 ;  /* 0x0000008500567308 */ /* 0x000ff40000000800 */
[----:B------:R1:W-:Y:S01]  /*16300*/  MUFU.EX2 R87, R135 ;  /* 0x0000008700577308 */ /* 0x0003e20000000800 */
[-C--:B--2---:R-:W-:Y:S08]  /*16310*/  HMMA.16816.F32 R20, R72, R88.reuse, R20 ;  /* 0x000000584814723c */ /* 0x084ff00000001814 */
[C---:B------:R-:W-:Y:S01]  /*16320*/  HMMA.16816.F32 R24, R76.reuse, R88, R24 ;  /* 0x000000584c18723c */ /* 0x040fe20000001818 */
[----:B------:R-:W-:Y:S03]  /*16330*/  MUFU.EX2 R89, R165 ;  /* 0x000000a500597308 */ /* 0x000fe60000000800 */
[----:B-1----:R-:W-:Y:S07]  /*16340*/  F2FP.F16.F32.PACK_AB R135, R210, R229 ;  /* 0x000000e5d287723e */ /* 0x002fee00000000ff */
[----:B------:R-:W-:Y:S01]  /*16350*/  MUFU.EX2 R88, R132 ;  /* 0x0000008400587308 */ /* 0x000fe20000000800 */
[-C--:B------:R-:W-:Y:S08]  /*16360*/  HMMA.16816.F32 R28, R76, R90.reuse, R28 ;  /* 0x0000005a4c1c723c */ /* 0x080ff0000000181c */
[C---:B------:R-:W-:Y:S01]  /*16370*/  HMMA.16816.F32 R32, R72.reuse, R90, R32 ;  /* 0x0000005a4820723c */ /* 0x040fe20000001820 */
[----:B------:R-:W-:Y:S10]  /*16380*/  MUFU.EX2 R91, R172 ;  /* 0x000000ac005b7308 */ /* 0x000ff40000000800 */
[----:B------:R-:W1:Y:S01]  /*16390*/  MUFU.EX2 R90, R174 ;  /* 0x000000ae005a7308 */ /* 0x000e620000000800 */
[-C--:B---3--:R-:W-:Y:S08]  /*163a0*/  HMMA.16816.F32 R36, R72, R92.reuse, R36 ;  /* 0x0000005c4824723c */ /* 0x088ff00000001824 */
[C---:B------:R-:W-:Y:S01]  /*163b0*/  HMMA.16816.F32 R40, R76.reuse, R92, R40 ;  /* 0x0000005c4c28723c */ /* 0x040fe20000001828 */
[----:B------:R2:W3:Y:S03]  /*163c0*/  MUFU.EX2 R92, R164 ;  /* 0x000000a4005c7308 */ /* 0x0004e60000000800 */
[----:B-1----:R-:W-:Y:S04]  /*163d0*/  F2FP.F16.F32.PACK_AB R133, R90, R91 ;  /* 0x0000005b5a85723e */ /* 0x002fe800000000ff */
[-C--:B------:R-:W-:Y:S01]  /*163e0*/  HMMA.16816.F32 R44, R76, R94.reuse, R44 ;  /* 0x0000005e4c2c723c */ /* 0x080fe2000000182c */
[----:B--2---:R-:W1:Y:S07]  /*163f0*/  LDSM.16.MT88.4 R164, [R106+0xb800] ;  /* 0x00b800006aa4783b */ /* 0x004e6e0000004200 */
[C---:B------:R-:W-:Y:S01]  /*16400*/  HMMA.16816.F32 R48, R72.reuse, R94, R48 ;  /* 0x0000005e4830723c */ /* 0x040fe20000001830 */
[----:B------:R-:W2:Y:S03]  /*16410*/  MUFU.EX2 R94, R231 ;  /* 0x000000e7005e7308 */ /* 0x000ea60000000800 */
[----:B---3--:R-:W-:Y:S04]  /*16420*/  F2FP.F16.F32.PACK_AB R132, R89, R92 ;  /* 0x0000005c5984723e */ /* 0x008fe800000000ff */
[-C--:B----4-:R-:W-:Y:S03]  /*16430*/  HMMA.16816.F32 R52, R72, R80.reuse, R52 ;  /* 0x000000504834723c */ /* 0x090fe60000001834 */
[----:B--2---:R-:W-:Y:S05]  /*16440*/  F2FP.F16.F32.PACK_AB R134, R201, R94 ;  /* 0x0000005ec986723e */ /* 0x004fea00000000ff */
[C---:B------:R-:W-:Y:S08]  /*16450*/  HMMA.16816.F32 R56, R76.reuse, R80, R56 ;  /* 0x000000504c38723c */ /* 0x040ff00000001838 */
[-C--:B------:R-:W-:Y:S01]  /*16460*/  HMMA.16816.F32 R60, R76, R82.reuse, R60 ;  /* 0x000000524c3c723c */ /* 0x080fe2000000183c */
[----:B------:R2:W3:Y:S02]  /*16470*/  MUFU.EX2 R76, R138 ;  /* 0x0000008a004c7308 */ /* 0x0004e40000000800 */
[----:B------:R-:W-:Y:S05]  /*16480*/  FADD.FTZ R77, R114, R115 ;  /* 0x00000073724d7221 */ /* 0x000fea0000010000 */
[----:B------:R-:W-:Y:S04]  /*16490*/  HMMA.16816.F32 R64, R72, R82, R64 ;  /* 0x000000524840723c */ /* 0x000fe80000001840 */
[----:B------:R-:W-:Y:S01]  /*164a0*/  FADD.FTZ R72, R136, R77 ;  /* 0x0000004d88487221 */ /* 0x000fe20000010000 */
[----:B------:R-:W-:Y:S01]  /*164b0*/  F2FP.F16.F32.PACK_AB R136, R86, R211 ;  /* 0x000000d35688723e */ /* 0x000fe200000000ff */
[----:B------:R-:W-:Y:S01]  /*164c0*/  FADD.FTZ R73, R137, R122 ;  /* 0x0000007a89497221 */ /* 0x000fe20000010000 */
[----:B------:R-:W-:Y:S01]  /*164d0*/  F2FP.F16.F32.PACK_AB R137, R84, R87 ;  /* 0x000000575489723e */ /* 0x000fe200000000ff */
[-C--:B------:R-:W-:Y:S01]  /*164e0*/  HMMA.16816.F32 R188, R132, R180.reuse, R4 ;  /* 0x000000b484bc723c */ /* 0x080fe20000001804 */
[----:B------:R-:W-:Y:S04]  /*164f0*/  MOV R5, UR8 ;  /* 0x0000000800057c02 */ /* 0x000fe80008000f00 */
[----:B------:R-:W-:Y:S01]  /*16500*/  FADD.FTZ R75, R139, R118 ;  /* 0x000000768b4b7221 */ /* 0x000fe20000010000 */
[----:B--2---:R-:W-:Y:S01]  /*16510*/  F2FP.F16.F32.PACK_AB R138, R88, R85 ;  /* 0x00000055588a723e */ /* 0x004fe200000000ff */
[----:B------:R-:W-:Y:S01]  /*16520*/  FADD.FTZ R141, R141, R72 ;  /* 0x000000488d8d7221 */ /* 0x000fe20000010000 */
[----:B---3--:R-:W-:Y:S01]  /*16530*/  F2FP.F16.F32.PACK_AB R139, R241, R76 ;  /* 0x0000004cf18b723e */ /* 0x008fe200000000ff */
[----:B------:R-:W-:Y:S01]  /*16540*/  FADD.FTZ R75, R146, R75 ;  /* 0x0000004b924b7221 */ /* 0x000fe20000010000 */
[----:B------:R-:W-:Y:S01]  /*16550*/  LEA R250, P1, -R5, R250, 0x8 ;  /* 0x000000fa05fa7211 */ /* 0x000fe200078241ff */
[----:B------:R-:W-:Y:S01]  /*16560*/  FADD.FTZ R5, R149, R150 ;  /* 0x0000009695057221 */ /* 0x000fe20000010000 */
[----:B------:R-:W-:Y:S01]  /*16570*/  FADD.FTZ R144, R144, R141 ;  /* 0x0000008d90907221 */ /* 0x000fe20000010000 */
[----:B------:R-:W2:Y:S01]  /*16580*/  LDSM.16.MT88.4 R148, [R105+0x3800] ;  /* 0x003800006994783b */ /* 0x000ea20000004200 */
[----:B------:R-:W-:Y:S01]  /*16590*/  FADD.FTZ R73, R140, R73 ;  /* 0x000000498c497221 */ /* 0x000fe20000010000 */
[C---:B------:R-:W-:Y:S04]  /*165a0*/  HMMA.16816.F32 R192, R136.reuse, R180, R8 ;  /* 0x000000b488c0723c */ /* 0x040fe80000001808 */
[----:B------:R-:W-:Y:S01]  /*165b0*/  FADD.FTZ R152, R152, R5 ;  /* 0x0000000598987221 */ /* 0x000fe20000010000 */
[----:B------:R-:W-:Y:S01]  /*165c0*/  FADD.FTZ R157, R157, R144 ;  /* 0x000000909d9d7221 */ /* 0x000fe20000010000 */
[----:B------:R-:W3:Y:S01]  /*165d0*/  LDSM.16.MT88.4 R4, [R242+0x3800] ;  /* 0x00380000f204783b */ /* 0x000ee20000004200 */
        /* <DEDUP_REMOVED lines=34> */
[----:B------:R-:W-:Y:S01]  /*16800*/  FADD.FTZ R98, R98, R219 ;  /* 0x000000db62627221 */ /* 0x000fe20000010000 */
[----:B------:R-:W-:Y:S01]  /*16810*/  FADD.FTZ R217, R217, R162 ;  /* 0x000000a2d9d97221 */ /* 0x000fe20000010000 */
[----:B------:R-:W-:Y:S01]  /*16820*/  FADD.FTZ R214, R214, R209 ;  /* 0x000000d1d6d67221 */ /* 0x000fe20000010000 */
[-C--:B--2---:R-:W-:Y:S03]  /*16830*/  HMMA.16816.F32 R160, R132, R148.reuse, R36 ;  /* 0x0000009484a0723c */ /* 0x084fe60000001824 */
[----:B------:R-:W-:Y:S01]  /*16840*/  FADD.FTZ R69, R69, R98 ;  /* 0x0000006245457221 */ /* 0x000fe20000010000 */
[----:B------:R-:W-:Y:S01]  /*16850*/  FADD.FTZ R214, R215, R214 ;  /* 0x000000d6d7d67221 */ /* 0x000fe20000010000 */
[----:B------:R-:W-:Y:S01]  /*16860*/  FADD.FTZ R216, R213, R216 ;  /* 0x000000d8d5d87221 */ /* 0x000fe20000010000 */
[----:B------:R-:W-:Y:S01]  /*16870*/  IADD3.X R249, PT, PT, R249, ~UR9, RZ, P1, !PT ;  /* 0x80000009f9f97c10 */ /* 0x000fe20008ffe4ff */
        /* <DEDUP_REMOVED lines=36> */
[-C--:B------:R-:W-:Y:S01]  /*16ac0*/  HMMA.16816.F32 R136, R136, R6.reuse, R60 ;  /* 0x000000068888723c */ /* 0x080fe2000000183c */
[----:B------:R1:W-:Y:S02]  /*16ad0*/  STL [R1+0x8], R4 ;  /* 0x0000080401007387 */ /* 0x0003e40000100800 */
[----:B------:R-:W-:Y:S01]  /*16ae0*/  FADD.FTZ R235, R235, R234 ;  /* 0x000000eaebeb7221 */ /* 0x000fe20000010000 */
[----:B------:R-:W-:Y:S01]  /*16af0*/  FADD.FTZ R208, R208, R199 ;  /* 0x000000c7d0d07221 */ /* 0x000fe20000010000 */
[----:B------:R-:W-:Y:S01]  /*16b00*/  FADD.FTZ R127, R127, R126 ;  /* 0x0000007e7f7f7221 */ /* 0x000fe20000010000 */
[----:B------:R-:W-:Y:S01]  /*16b10*/  SHF.L.U32 R69, R240, 0x3, RZ ;  /* 0x00000003f0457819 */ /* 0x000fe200000006ff */
[----:B------:R-:W-:Y:S01]  /*16b20*/  FADD.FTZ R92, R92, R235 ;  /* 0x000000eb5c5c7221 */ /* 0x000fe20000010000 */
[----:B------:R-:W-:Y:S01]  /*16b30*/  FADD.FTZ R237, R237, R208 ;  /* 0x000000d0eded7221 */ /* 0x000fe20000010000 */
[----:B------:R-:W-:Y:S01]  /*16b40*/  FADD.FTZ R127, R130, R127 ;  /* 0x0000007f827f7221 */ /* 0x000fe20000010000 */
[----:B------:R-:W-:Y:S04]  /*16b50*/  HMMA.16816.F32 R132, R132, R6, R64 ;  /* 0x000000068484723c */ /* 0x000fe80000001840 */
        /* <DEDUP_REMOVED lines=9> */
[----:B------:R-:W-:Y:S01]  /*16bf0*/  FADD.FTZ R90, R90, R91 ;  /* 0x0000005b5a5a7221 */ /* 0x000fe20000010000 */
[----:B------:R-:W-:Y:S01]  /*16c00*/  FADD.FTZ R87, R87, R108 ;  /* 0x0000006c57577221 */ /* 0x000fe20000010000 */
[----:B------:R-:W-:Y:S02]  /*16c10*/  MOV R201, R0 ;  /* 0x0000000000c97202 */ /* 0x000fe40000000f00 */
[----:B------:R3:W-:Y:S01]  /*16c20*/  STL [R1+0x4], R5 ;  /* 0x0000040501007387 */ /* 0x0007e20000100800 */
[----:B------:R-:W-:Y:S01]  /*16c30*/  FADD.FTZ R229, R229, R90 ;  /* 0x0000005ae5e57221 */ /* 0x000fe20000010000 */
[----:B------:R-:W-:Y:S01]  /*16c40*/  FADD.FTZ R87, R84, R87 ;  /* 0x0000005754577221 */ /* 0x000fe20000010000 */
[----:B------:R-:W-:Y:S02]  /*16c50*/  MOV R197, R68 ;  /* 0x0000004400c57202 */ /* 0x000fe40000000f00 */
[----:B-1----:R-:W-:Y:S01]  /*16c60*/  FADD.FTZ R4, R210, R229 ;  /* 0x000000e5d2047221 */ /* 0x002fe20000010000 */
[----:B------:R-:W-:Y:S04]  /*16c70*/  FADD.FTZ R76, R76, R87 ;  /* 0x000000574c4c7221 */ /* 0x000fe80000010000 */
[----:B------:R3:W-:Y:S01]  /*16c80*/  STL [R1], R4 ;  /* 0x0000000401007387 */ /* 0x0007e20000100800 */
[----:B------:R-:W-:Y:S01]  /*16c90*/  FADD.FTZ R252, R241, R76 ;  /* 0x0000004cf1fc7221 */ /* 0x000fe20000010000 */
[----:B------:R-:W-:Y:S06]  /*16ca0*/  BRA.U UP0, `(.L_x_153) ;  /* 0xffffff99006c7547 */ /* 0x000fec000b83ffff */
.L_x_152:
[----:B------:R-:W1:Y:S04]  /*16cb0*/  LDL.LU R7, [R1+0x4] ;  /* 0x0000040001077983 */ /* 0x000e680000300800 */
[----:B------:R-:W3:Y:S04]  /*16cc0*/  LDL.LU R8, [R1] ;  /* 0x0000000001087983 */ /* 0x000ee80000300800 */
[----:B------:R-:W2:Y:S01]  /*16cd0*/  LDL.LU R10, [R1+0x8] ;  /* 0x00000800010a7983 */ /* 0x000ea20000300800 */
[----:B------:R-:W-:Y:S01]  /*16ce0*/  UISETP.NE.AND UP3, UPT, UR14, -0x1, UPT ;  /* 0xffffffff0e00788c */ /* 0x000fe2000bf65270 */
[----:B------:R-:W4:Y:S01]  /*16cf0*/  S2UR UR4, SR_CTAID.Y ;  /* 0x00000000000479c3 */ /* 0x000f220000002600 */
[----:B------:R-:W5:Y:S01]  /*16d00*/  LDCU.U8 UR11, c[0x0][0x549] ;  /* 0x0000a920ff0b77ac */ /* 0x000f620008000000 */
[----:B------:R-:W-:Y:S01]  /*16d10*/  LOP3.LUT P5, RZ, R240, 0x8, RZ, 0xc0, !PT ;  /* 0x00000008f0ff7812 */ /* 0x000fe200078ac0ff */
[----:B------:R-:W-:-:S07]  /*16d20*/  UISETP.NE.AND UP2, UPT, UR14, -0x1, UPT ;  /* 0xffffffff0e00788c */ /* 0x000fce000bf45270 */
[----:B------:R-:W4:Y:S01]  /*16d30*/  @!UP3 LDCU.64 UR8, c[0x0][0x400] ;  /* 0x00008000ff08b7ac */ /* 0x000f220008000a00 */
[----:B------:R-:W4:Y:S01]  /*16d40*/  @UP3 LDCU.64 UR6, c[0x0][0x408] ;  /* 0x00008100ff0637ac */ /* 0x000f220008000a00 */
[----:B-----5:R-:W-:Y:S01]  /*16d50*/  UISETP.NE.AND UP1, UPT, UR11, URZ, UPT ;  /* 0x000000ff0b00728c */ /* 0x020fe2000bf25270 */
[----:B------:R-:W5:Y:S01]  /*16d60*/  LDCU UR11, c[0x0][0x434] ;  /* 0x00008680ff0b77ac */ /* 0x000f620008000800 */
[----:B----4-:R-:W-:Y:S01]  /*16d70*/  @!UP3 UIMAD.WIDE.U32 UR12, UR4, UR8, URZ ;  /* 0x00000008040cb2a5 */ /* 0x010fe2000f8e00ff */
[----:B------:R-:W4:Y:S01]  /*16d80*/  LDCU UR8, c[0x0][0x434] ;  /* 0x00008680ff0877ac */ /* 0x000f220008000800 */
[----:B------:R-:W-:-:S07]  /*16d90*/  @UP3 UIMAD.WIDE.U32 UR16, UR14, UR6, URZ ;  /* 0x000000060e1032a5 */ /* 0x000fce000f8e00ff */
[----:B------:R-:W5:Y:S01]  /*16da0*/  @UP1 LDCU UR6, c[0x0][0x430] ;  /* 0x00008600ff0617ac */ /* 0x000f620008000800 */
[----:B------:R-:W-:Y:S01]  /*16db0*/  @!UP3 UIMAD UR10, UR4, UR9, UR13 ;  /* 0x00000009040ab2a4 */ /* 0x000fe2000f8e020d */
[----:B------:R-:W5:Y:S01]  /*16dc0*/  LDCU.U8 UR9, c[0x0][0x548] ;  /* 0x0000a900ff0977ac */ /* 0x000f620008000000 */
[----:B------:R-:W-:Y:S02]  /*16dd0*/  @UP3 UIMAD UR10, UR14, UR7, UR17 ;  /* 0x000000070e0a32a4 */ /* 0x000fe4000f8e0211 */
[----:B----4-:R-:W-:Y:S01]  /*16de0*/  @!UP2 UIMAD UR14, UR4, UR8, URZ ;  /* 0x00000008040ea2a4 */ /* 0x010fe2000f8e02ff */
[----:B------:R-:W4:Y:S01]  /*16df0*/  @UP1 LDCU UR13, c[0x0][0x430] ;  /* 0x00008600ff0d17ac */ /* 0x000f220008000800 */
[----:B-----5:R-:W-:Y:S01]  /*16e00*/  @UP1 UIMAD UR11, UR6, UR8, URZ ;  /* 0x00000008060b12a4 */ /* 0x020fe2000f8e02ff */
[----:B------:R-:W1:Y:S01]  /*16e10*/  S2UR UR6, SR_CTAID.Z ;  /* 0x00000000000679c3 */ /* 0x000e620000002700 */
[----:B------:R-:W-:Y:S01]  /*16e20*/  @UP1 UMOV UR7, 0x1 ;  /* 0x0000000100071882 */ /* 0x000fe20000000000 */
[----:B------:R-:W-:Y:S01]  /*16e30*/  @UP3 UMOV UR12, UR16 ;  /* 0x00000010000c3c82 */ /* 0x000fe20008000000 */
[----:B------:R-:W-:-:S02]  /*16e40*/  USHF.R.S32.HI UR15, URZ, 0x1f, UR14 ;  /* 0x0000001fff0f7899 */ /* 0x000fc4000801140e */
[----:B------:R-:W-:Y:S01]  /*16e50*/  UISETP.NE.AND UP0, UPT, UR9, URZ, !UP1 ;  /* 0x000000ff0900728c */ /* 0x000fe2000cf05270 */
[----:B-1----:R-:W1:Y:S04]  /*16e60*/  SHFL.BFLY PT, R6, R7, 0x2, 0x1f ;  /* 0x0c401f0007067f89 */ /* 0x002e6800000e0000 */
[----:B---3--:R-:W3:Y:S04]  /*16e70*/  SHFL.BFLY PT, R5, R8, 0x2, 0x1f ;  /* 0x0c401f0008057f89 */ /* 0x008ee800000e0000 */
[----:B--2---:R-:W2:Y:S01]  /*16e80*/  SHFL.BFLY PT, R4, R10, 0x2, 0x1f ;  /* 0x0c401f000a047f89 */ /* 0x004ea200000e0000 */
[----:B-1----:R-:W-:-:S03]  /*16e90*/  FADD.FTZ R6, R6, R7 ;  /* 0x0000000706067221 */ /* 0x002fc60000010000 */
[----:B------:R-:W1:Y:S01]  /*16ea0*/  SHFL.BFLY PT, R7, R252, 0x2, 0x1f ;  /* 0x0c401f00fc077f89 */ /* 0x000e6200000e0000 */
[----:B---3--:R-:W-:-:S03]  /*16eb0*/  FADD.FTZ R5, R5, R8 ;  /* 0x0000000805057221 */ /* 0x008fc60000010000 */
[----:B------:R-:W3:Y:S01]  /*16ec0*/  SHFL.BFLY PT, R9, R6, 0x1, 0x1f ;  /* 0x0c201f0006097f89 */ /* 0x000ee200000e0000 */
[----:B--2---:R-:W-:Y:S01]  /*16ed0*/  FADD.FTZ R4, R4, R10 ;  /* 0x0000000a04047221 */ /* 0x004fe20000010000 */
[----:B------:R-:W-:Y:S02]  /*16ee0*/  SHF.L.U32 R10, R240, 0x4, RZ ;  /* 0x00000004f00a7819 */ /* 0x000fe400000006ff */
[----:B------:R-:W2:Y:S02]  /*16ef0*/  SHFL.BFLY PT, R8, R5, 0x1, 0x1f ;  /* 0x0c201f0005087f89 */ /* 0x000ea400000e0000 */
[----:B------:R-:W-:Y:S02]  /*16f00*/  LOP3.LUT R10, R10, 0x1c0, RZ, 0xc0, !PT ;  /* 0x000001c00a0a7812 */ /* 0x000fe400078ec0ff */
[----:B------:R-:W5:Y:S01]  /*16f10*/  SHFL.BFLY PT, R15, R4, 0x1, 0x1f ;  /* 0x0c201f00040f7f89 */ /* 0x000f6200000e0000 */
[----:B-1----:R-:W-:Y:S01]  /*16f20*/  FADD.FTZ R14, R7, R252 ;  /* 0x000000fc070e7221 */ /* 0x002fe20000010000 */
[----:B------:R-:W-:Y:S01]  /*16f30*/  SHF.L.U32 R7, R240, 0x1, RZ ;  /* 0x00000001f0077819 */ /* 0x000fe200000006ff */
[----:B---3--:R-:W-:-:S03]  /*16f40*/  FADD.FTZ R9, R6, R9 ;  /* 0x0000000906097221 */ /* 0x008fc60000010000 */
[----:B------:R-:W1:Y:S01]  /*16f50*/  SHFL.BFLY PT, R13, R14, 0x1, 0x1f ;  /* 0x0c201f000e0d7f89 */ /* 0x000e6200000e0000 */
[----:B------:R-:W-:Y:S01]  /*16f60*/  LOP3.LUT R6, R7, 0x6, RZ, 0xc0, !PT ;  /* 0x0000000607067812 */ /* 0x000fe200078ec0ff */
[----:B--2---:R-:W-:Y:S01]  /*16f70*/  FADD.FTZ R8, R5, R8 ;  /* 0x0000000805087221 */ /* 0x004fe20000010000 */
[----:B------:R-:W-:Y:S01]  /*16f80*/  SHF.L.U32 R5, R240, 0x5, RZ ;  /* 0x00000005f0057819 */ /* 0x000fe200000006ff */
[----:B------:R-:W2:Y:S01]  /*16f90*/  MUFU.RCP R12, R9 ;  /* 0x00000009000c7308 */ /* 0x000ea20000001000 */
[----:B------:R-:W-:Y:S01]  /*16fa0*/  LOP3.LUT R10, R10, 0x38, R7, 0xf8, !PT ;  /* 0x000000380a0a7812 */ /* 0x000fe200078ef807 */
[----:B-----5:R-:W-:Y:S01]  /*16fb0*/  FADD.FTZ R15, R4, R15 ;  /* 0x0000000f040f7221 */ /* 0x020fe20000010000 */
[----:B------:R-:W-:Y:S02]  /*16fc0*/  LOP3.LUT R5, R6, 0x7c00, R5, 0xf8, !PT ;  /* 0x00007c0006057812 */ /* 0x000fe400078ef805 */
[----:B------:R-:W-:Y:S02]  /*16fd0*/  FSETP.NE.FTZ.AND P4, PT, R9, RZ, PT ;  /* 0x000000ff0900720b */ /* 0x000fe40003f95000 */
[----:B------:R-:W-:Y:S01]  /*16fe0*/  FSETP.NE.FTZ.AND P2, PT, R15, RZ, PT ;  /* 0x000000ff0f00720b */ /* 0x000fe20003f55000 */
[----:B------:R-:W3:Y:S01]  /*16ff0*/  MUFU.RCP R6, R15 ;  /* 0x0000000f00067308 */ /* 0x000ee20000001000 */
[----:B------:R-:W-:-:S02]  /*17000*/  FSETP.NE.FTZ.AND P3, PT, R8, RZ, PT ;  /* 0x000000ff0800720b */ /* 0x000fc40003f75000 */
[----:B------:R-:W-:-:S04]  /*17010*/  LOP3.LUT R5, R5, R10, RZ, 0xfc, !PT ;  /* 0x0000000a05057212 */ /* 0x000fc800078efcff */
[----:B------:R-:W-:Y:S01]  /*17020*/  LEA R17, R5, UR5, 0x1 ;  /* 0x0000000505117c11 */ /* 0x000fe2000f8e08ff */
[----:B------:R-:W5:Y:S01]  /*17030*/  MUFU.RCP R11, R8 ;  /* 0x00000008000b7308 */ /* 0x000f620000001000 */
[----:B------:R-:W-:Y:S01]  /*17040*/  MOV R5, 0x20 ;  /* 0x0000002000057802 */ /* 0x000fe20000000f00 */
[----:B-1----:R-:W-:Y:S01]  /*17050*/  FADD.FTZ R4, R14, R13 ;  /* 0x0000000d0e047221 */ /* 0x002fe20000010000 */
[----:B--2---:R-:W-:Y:S02]  /*17060*/  FSEL R12, R12, 1, P4 ;  /* 0x3f8000000c0c7808 */ /* 0x004fe40002000000 */
[----:B------:R-:W-:-:S03]  /*17070*/  SEL R10, R5, 0xffffffe0, !P5 ;  /* 0xffffffe0050a7807 */ /* 0x000fc60006800000 */
[----:B------:R-:W1:Y:S01]  /*17080*/  MUFU.RCP R7, R4 ;  /* 0x0000000400077308 */ /* 0x000e620000001000 */
[----:B------:R-:W-:Y:S01]  /*17090*/  FSETP.NE.FTZ.AND P1, PT, R4, RZ, PT ;  /* 0x000000ff0400720b */ /* 0x000fe20003f35000 */
[----:B------:R-:W-:Y:S01]  /*170a0*/  FMUL.FTZ R188, R12, R188 ;  /* 0x000000bc0cbc7220 */ /* 0x000fe20000410000 */
[----:B---3--:R-:W-:Y:S01]  /*170b0*/  FSEL R6, R6, 1, P2 ;  /* 0x3f80000006067808 */ /* 0x008fe20001000000 */
[C---:B------:R-:W-:Y:S01]  /*170c0*/  FMUL.FTZ R189, R12.reuse, R189 ;  /* 0x000000bd0cbd7220 */ /* 0x040fe20000410000 */
[C---:B------:R-:W-:Y:S01]  /*170d0*/  FMUL.FTZ R180, R12.reuse, R180 ;  /* 0x000000b40cb47220 */ /* 0x040fe20000410000 */
        /* <DEDUP_REMOVED lines=18> */
[----:B------:R-:W-:Y:S01]  /*17200*/  MOV R6, 0x10 ;  /* 0x0000001000067802 */ /* 0x000fe20000000f00 */
[C---:B------:R-:W-:Y:S01]  /*17210*/  FMUL.FTZ R177, R12.reuse, R177 ;  /* 0x000000b10cb17220 */ /* 0x040fe20000410000 */
[----:B-----5:R-:W-:Y:S01]  /*17220*/  FSEL R11, R11, 1, P3 ;  /* 0x3f8000000b0b7808 */ /* 0x020fe20001800000 */
[----:B------:R-:W-:Y:S01]  /*17230*/  FMUL.FTZ R164, R12, R164 ;  /* 0x000000a40ca47220 */ /* 0x000fe20000410000 */
[----:B------:R-:W-:Y:S01]  /*17240*/  SEL R6, R6, 0xfffffff0, !P0 ;  /* 0xfffffff006067807 */ /* 0x000fe20004000000 */
[----:B------:R-:W-:Y:S01]  /*17250*/  FMUL.FTZ R165, R12, R165 ;  /* 0x000000a50ca57220 */ /* 0x000fe20000410000 */
[----:B-1----:R-:W-:Y:S01]  /*17260*/  FSEL R7, R7, 1, P1 ;  /* 0x3f80000007077808 */ /* 0x002fe20000800000 */
[C---:B------:R-:W-:Y:S01]  /*17270*/  FMUL.FTZ R190, R11.reuse, R190 ;  /* 0x000000be0bbe7220 */ /* 0x040fe20000410000 */
[----:B------:R-:W-:Y:S01]  /*17280*/  LOP3.LUT P0, RZ, R240, 0x10, RZ, 0xc0, !PT ;  /* 0x00000010f0ff7812 */ /* 0x000fe2000780c0ff */
[C---:B------:R-:W-:Y:S01]  /*17290*/  FMUL.FTZ R191, R11.reuse, R191 ;  /* 0x000000bf0bbf7220 */ /* 0x040fe20000410000 */
[C---:B------:R-:W-:Y:S01]  /*172a0*/  FMUL.FTZ R182, R11.reuse, R182 ;  /* 0x000000b60bb67220 */ /* 0x040fe20000410000 */
[----:B------:R-:W-:Y:S01]  /*172b0*/  FMUL.FTZ R183, R11, R183 ;  /* 0x000000b70bb77220 */ /* 0x000fe20000410000 */
[C---:B------:R-:W-:Y:S01]  /*172c0*/  FMUL.FTZ R194, R7.reuse, R194 ;  /* 0x000000c207c27220 */ /* 0x040fe20000410000 */
[C---:B------:R-:W-:Y:S01]  /*172d0*/  FMUL.FTZ R195, R7.reuse, R195 ;  /* 0x000000c307c37220 */ /* 0x040fe20000410000 */
[C---:B------:R-:W-:Y:S01]  /*172e0*/  FMUL.FTZ R186, R7.reuse, R186 ;  /* 0x000000ba07ba7220 */ /* 0x040fe20000410000 */
[----:B------:R-:W-:Y:S01]  /*172f0*/  FMUL.FTZ R187, R7, R187 ;  /* 0x000000bb07bb7220 */ /* 0x000fe20000410000 */
[C---:B------:R-:W-:Y:S01]  /*17300*/  FMUL.FTZ R178, R11.reuse, R178 ;  /* 0x000000b20bb27220 */ /* 0x040fe20000410000 */
[C---:B------:R-:W-:Y:S01]  /*17310*/  FMUL.FTZ R179, R11.reuse, R179 ;  /* 0x000000b30bb37220 */ /* 0x040fe20000410000 */
[C---:B------:R-:W-:Y:S01]  /*17320*/  FMUL.FTZ R166, R11.reuse, R166 ;  /* 0x000000a60ba67220 */ /* 0x040fe20000410000 */
[----:B------:R-:W-:Y:S01]  /*17330*/  FMUL.FTZ R167, R11, R167 ;  /* 0x000000a70ba77220 */ /* 0x000fe20000410000 */
[----:B------:R-:W-:Y:S01]  /*17340*/  F2FP.F16.F32.PACK_AB R188, R189, R188 ;  /* 0x000000bcbdbc723e */ /* 0x000fe200000000ff */
[----:B------:R-:W-:Y:S01]  /*17350*/  FMUL.FTZ R174, R7, R174 ;  /* 0x000000ae07ae7220 */ /* 0x000fe20000410000 */
[----:B------:R-:W-:Y:S01]  /*17360*/  F2FP.F16.F32.PACK_AB R190, R191, R190 ;  /* 0x000000bebfbe723e */ /* 0x000fe200000000ff */
[----:B------:R-:W-:Y:S01]  /*17370*/  FMUL.FTZ R175, R7, R175 ;  /* 0x000000af07af7220 */ /* 0x000fe20000410000 */
[----:B------:R-:W-:Y:S01]  /*17380*/  F2FP.F16.F32.PACK_AB R180, R181, R180 ;  /* 0x000000b4b5b4723e */ /* 0x000fe200000000ff */
[----:B------:R-:W-:Y:S01]  /*17390*/  FMUL.FTZ R170, R7, R170 ;  /* 0x000000aa07aa7220 */ /* 0x000fe20000410000 */
[----:B------:R-:W-:Y:S01]  /*173a0*/  F2FP.F16.F32.PACK_AB R182, R183, R182 ;  /* 0x000000b6b7b6723e */ /* 0x000fe200000000ff */
[----:B------:R-:W-:Y:S01]  /*173b0*/  FMUL.FTZ R171, R7, R171 ;  /* 0x000000ab07ab7220 */ /* 0x000fe20000410000 */
[-C--:B------:R-:W-:Y:S01]  /*173c0*/  IADD3 R13, PT, PT, R6, R17.reuse, RZ ;  /* 0x00000011060d7210 */ /* 0x080fe20007ffe0ff */
[----:B------:R-:W-:Y:S01]  /*173d0*/  FMUL.FTZ R160, R12, R160 ;  /* 0x000000a00ca07220 */ /* 0x000fe20000410000 */
[----:B------:R-:W-:Y:S01]  /*173e0*/  IADD3 R19, PT, PT, R10, R17, RZ ;  /* 0x000000110a137210 */ /* 0x000fe20007ffe0ff */
[C---:B------:R-:W-:Y:S01]  /*173f0*/  FMUL.FTZ R161, R12.reuse, R161 ;  /* 0x000000a10ca17220 */ /* 0x040fe20000410000 */
[----:B------:R-:W-:Y:S01]  /*17400*/  F2FP.F16.F32.PACK_AB R192, R193, R192 ;  /* 0x000000c0c1c0723e */ /* 0x000fe200000000ff */
[----:B------:R-:W-:Y:S01]  /*17410*/  FMUL.FTZ R162, R11, R162 ;  /* 0x000000a20ba27220 */ /* 0x000fe20000410000 */
[----:B------:R-:W-:Y:S01]  /*17420*/  F2FP.F16.F32.PACK_AB R194, R195, R194 ;  /* 0x000000c2c3c2723e */ /* 0x000fe200000000ff */
[----:B------:R-:W-:Y:S01]  /*17430*/  FMUL.FTZ R163, R11, R163 ;  /* 0x000000a30ba37220 */ /* 0x000fe20000410000 */
[----:B------:R-:W-:Y:S01]  /*17440*/  F2FP.F16.F32.PACK_AB R184, R185, R184 ;  /* 0x000000b8b9b8723e */ /* 0x000fe200000000ff */
[C---:B------:R-:W-:Y:S01]  /*17450*/  FMUL.FTZ R148, R12.reuse, R148 ;  /* 0x000000940c947220 */ /* 0x040fe20000410000 */
[----:B------:R-:W-:Y:S01]  /*17460*/  F2FP.F16.F32.PACK_AB R186, R187, R186 ;  /* 0x000000babbba723e */ /* 0x000fe200000000ff */
[----:B------:R-:W-:Y:S01]  /*17470*/  FMUL.FTZ R149, R12, R149 ;  /* 0x000000950c957220 */ /* 0x000fe20000410000 */
[C---:B------:R-:W-:Y:S01]  /*17480*/  FMUL.FTZ R150, R11.reuse, R150 ;  /* 0x000000960b967220 */ /* 0x040fe20000410000 */
[----:B------:R-:W-:Y:S01]  /*17490*/  FMUL.FTZ R151, R11, R151 ;  /* 0x000000970b977220 */ /* 0x000fe20000410000 */
[----:B------:R-:W-:Y:S01]  /*174a0*/  F2FP.F16.F32.PACK_AB R176, R177, R176 ;  /* 0x000000b0b1b0723e */ /* 0x000fe200000000ff */
[----:B------:R-:W-:Y:S01]  /*174b0*/  FMUL.FTZ R158, R7, R158 ;  /* 0x0000009e079e7220 */ /* 0x000fe20000410000 */
[----:B------:R-:W-:Y:S01]  /*174c0*/  F2FP.F16.F32.PACK_AB R178, R179, R178 ;  /* 0x000000b2b3b2723e */ /* 0x000fe200000000ff */
[----:B------:R-:W-:Y:S01]  /*174d0*/  FMUL.FTZ R159, R7, R159 ;  /* 0x0000009f079f7220 */ /* 0x000fe20000410000 */
[----:B------:R-:W-:Y:S01]  /*174e0*/  IADD3 R5, PT, PT, R17, 0x40, RZ ;  /* 0x0000004011057810 */ /* 0x000fe20007ffe0ff */
[----:B------:R-:W-:Y:S01]  /*174f0*/  STS [R17], R188 ;  /* 0x000000bc11007388 */ /* 0x000fe20000000800 */
[----:B------:R-:W-:Y:S01]  /*17500*/  F2FP.F16.F32.PACK_AB R164, R165, R164 ;  /* 0x000000a4a5a4723e */ /* 0x000fe200000000ff */
[----:B------:R-:W-:Y:S01]  /*17510*/  FMUL.FTZ R154, R7, R154 ;  /* 0x0000009a079a7220 */ /* 0x000fe20000410000 */
[----:B------:R-:W-:Y:S01]  /*17520*/  F2FP.F16.F32.PACK_AB R166, R167, R166 ;  /* 0x000000a6a7a6723e */ /* 0x000fe200000000ff */
[----:B------:R-:W-:Y:S01]  /*17530*/  STS [R17+0x400], R190 ;  /* 0x000400be11007388 */ /* 0x000fe20000000800 */
[----:B------:R-:W-:Y:S01]  /*17540*/  @P0 IADD3 R5, PT, PT, R17, -0x40, RZ ;  /* 0xffffffc011050810 */ /* 0x000fe20007ffe0ff */
[----:B------:R-:W-:Y:S01]  /*17550*/  FMUL.FTZ R155, R7, R155 ;  /* 0x0000009b079b7220 */ /* 0x000fe20000410000 */
[----:B------:R-:W-:Y:S01]  /*17560*/  IADD3 R21, PT, PT, R6, R19, RZ ;  /* 0x0000001306157210 */ /* 0x000fe20007ffe0ff */
[----:B------:R-:W-:Y:S01]  /*17570*/  STS [R13], R180 ;  /* 0x000000b40d007388 */ /* 0x000fe20000000800 */
[----:B------:R-:W-:Y:S01]  /*17580*/  F2FP.F16.F32.PACK_AB R172, R173, R172 ;  /* 0x000000acadac723e */ /* 0x000fe200000000ff */
[C---:B------:R-:W-:Y:S01]  /*17590*/  FMUL.FTZ R144, R12.reuse, R144 ;  /* 0x000000900c907220 */ /* 0x040fe20000410000 */
[----:B------:R-:W-:Y:S01]  /*175a0*/  F2FP.F16.F32.PACK_AB R174, R175, R174 ;  /* 0x000000aeafae723e */ /* 0x000fe200000000ff */
[----:B------:R-:W-:Y:S01]  /*175b0*/  STS [R13+0x400], R182 ;  /* 0x000400b60d007388 */ /* 0x000fe20000000800 */
[C---:B------:R-:W-:Y:S01]  /*175c0*/  FMUL.FTZ R145, R12.reuse, R145 ;  /* 0x000000910c917220 */ /* 0x040fe20000410000 */
[C---:B------:R-:W-:Y:S01]  /*175d0*/  FMUL.FTZ R146, R11.reuse, R146 ;  /* 0x000000920b927220 */ /* 0x040fe20000410000 */
[C---:B------:R-:W-:Y:S01]  /*175e0*/  FMUL.FTZ R147, R11.reuse, R147 ;  /* 0x000000930b937220 */ /* 0x040fe20000410000 */
[----:B------:R-:W-:Y:S01]  /*175f0*/  FMUL.FTZ R134, R11, R134 ;  /* 0x000000860b867220 */ /* 0x000fe20000410000 */
[----:B------:R-:W-:Y:S01]  /*17600*/  F2FP.F16.F32.PACK_AB R168, R169, R168 ;  /* 0x000000a8a9a8723e */ /* 0x000fe200000000ff */
[----:B------:R-:W-:Y:S01]  /*17610*/  STS [R17+0x2000], R192 ;  /* 0x002000c011007388 */ /* 0x000fe20000000800 */
[----:B------:R-:W-:Y:S01]  /*17620*/  F2FP.F16.F32.PACK_AB R170, R171, R170 ;  /* 0x000000aaabaa723e */ /* 0x000fe200000000ff */
[C---:B------:R-:W-:Y:S01]  /*17630*/  FMUL.FTZ R132, R12.reuse, R132 ;  /* 0x000000840c847220 */ /* 0x040fe20000410000 */
[----:B------:R-:W-:Y:S01]  /*17640*/  FMUL.FTZ R133, R12, R133 ;  /* 0x000000850c857220 */ /* 0x000fe20000410000 */
[----:B------:R1:W-:Y:S01]  /*17650*/  STS [R17+0x2400], R194 ;  /* 0x002400c211007388 */ /* 0x0003e20000000800 */
[----:B------:R-:W-:Y:S01]  /*17660*/  FMUL.FTZ R11, R11, R135 ;  /* 0x000000870b0b7220 */ /* 0x000fe20000410000 */
[----:B------:R-:W-:Y:S01]  /*17670*/  F2FP.F16.F32.PACK_AB R160, R161, R160 ;  /* 0x000000a0a1a0723e */ /* 0x000fe200000000ff */
[----:B------:R-:W-:Y:S01]  /*17680*/  FMUL.FTZ R142, R7, R142 ;  /* 0x0000008e078e7220 */ /* 0x000fe20000410000 */
[----:B------:R-:W-:Y:S01]  /*17690*/  F2FP.F16.F32.PACK_AB R162, R163, R162 ;  /* 0x000000a2a3a2723e */ /* 0x000fe200000000ff */
[----:B------:R-:W-:Y:S01]  /*176a0*/  STS [R13+0x2000], R184 ;  /* 0x002000b80d007388 */ /* 0x000fe20000000800 */
[----:B------:R-:W-:Y:S01]  /*176b0*/  FMUL.FTZ R143, R7, R143 ;  /* 0x0000008f078f7220 */ /* 0x000fe20000410000 */
[----:B------:R-:W-:Y:S01]  /*176c0*/  F2FP.F16.F32.PACK_AB R148, R149, R148 ;  /* 0x000000949594723e */ /* 0x000fe200000000ff */
[----:B------:R-:W-:Y:S01]  /*176d0*/  FMUL.FTZ R138, R7, R138 ;  /* 0x0000008a078a7220 */ /* 0x000fe20000410000 */
[----:B------:R2:W-:Y:S01]  /*176e0*/  STS [R13+0x2400], R186 ;  /* 0x002400ba0d007388 */ /* 0x0005e20000000800 */
[----:B------:R-:W-:Y:S01]  /*176f0*/  F2FP.F16.F32.PACK_AB R150, R151, R150 ;  /* 0x000000969796723e */ /* 0x000fe200000000ff */
[----:B------:R-:W-:Y:S01]  /*17700*/  FMUL.FTZ R7, R7, R139 ;  /* 0x0000008b07077220 */ /* 0x000fe20000410000 */
[----:B------:R-:W-:Y:S01]  /*17710*/  F2FP.F16.F32.PACK_AB R156, R157, R156 ;  /* 0x0000009c9d9c723e */ /* 0x000fe200000000ff */
[----:B------:R-:W-:Y:S01]  /*17720*/  STS [R19], R176 ;  /* 0x000000b013007388 */ /* 0x000fe20000000800 */
[----:B------:R-:W-:-:S02]  /*17730*/  F2FP.F16.F32.PACK_AB R158, R159, R158 ;  /* 0x0000009e9f9e723e */ /* 0x000fc400000000ff */
[----:B------:R-:W-:Y:S01]  /*17740*/  F2FP.F16.F32.PACK_AB R152, R153, R152 ;  /* 0x000000989998723e */ /* 0x000fe200000000ff */
[----:B------:R-:W-:Y:S01]  /*17750*/  STS [R19+0x400], R178 ;  /* 0x000400b213007388 */ /* 0x000fe20000000800 */
[----:B------:R-:W-:Y:S02]  /*17760*/  F2FP.F16.F32.PACK_AB R154, R155, R154 ;  /* 0x0000009a9b9a723e */ /* 0x000fe400000000ff */
[----:B------:R-:W-:Y:S01]  /*17770*/  F2FP.F16.F32.PACK_AB R144, R145, R144 ;  /* 0x000000909190723e */ /* 0x000fe200000000ff */
[----:B------:R-:W-:Y:S01]  /*17780*/  STS [R21], R164 ;  /* 0x000000a415007388 */ /* 0x000fe20000000800 */
[----:B------:R-:W-:Y:S02]  /*17790*/  F2FP.F16.F32.PACK_AB R146, R147, R146 ;  /* 0x000000929392723e */ /* 0x000fe400000000ff */
[----:B------:R-:W-:Y:S01]  /*177a0*/  F2FP.F16.F32.PACK_AB R132, R133, R132 ;  /* 0x000000848584723e */ /* 0x000fe200000000ff */
[----:B------:R-:W-:Y:S01]  /*177b0*/  STS [R21+0x400], R166 ;  /* 0x000400a615007388 */ /* 0x000fe20000000800 */
[----:B-1----:R-:W-:-:S02]  /*177c0*/  IADD3 R17, PT, PT, R10, R5, RZ ;  /* 0x000000050a117210 */ /* 0x002fc40007ffe0ff */
[----:B------:R-:W-:Y:S01]  /*177d0*/  F2FP.F16.F32.PACK_AB R11, R11, R134 ;  /* 0x000000860b0b723e */ /* 0x000fe200000000ff */
[----:B------:R-:W-:Y:S01]  /*177e0*/  STS [R19+0x2000], R172 ;  /* 0x002000ac13007388 */ /* 0x000fe20000000800 */
[----:B------:R-:W-:Y:S02]  /*177f0*/  F2FP.F16.F32.PACK_AB R140, R141, R140 ;  /* 0x0000008c8d8c723e */ /* 0x000fe400000000ff */
[----:B------:R-:W-:Y:S01]  /*17800*/  F2FP.F16.F32.PACK_AB R142, R143, R142 ;  /* 0x0000008e8f8e723e */ /* 0x000fe200000000ff */
[----:B------:R1:W-:Y:S01]  /*17810*/  STS [R19+0x2400], R174 ;  /* 0x002400ae13007388 */ /* 0x0003e20000000800 */
[----:B--2---:R-:W-:Y:S02]  /*17820*/  IADD3 R13, PT, PT, R6, R5, RZ ;  /* 0x00000005060d7210 */ /* 0x004fe40007ffe0ff */
[----:B------:R-:W-:Y:S01]  /*17830*/  F2FP.F16.F32.PACK_AB R136, R137, R136 ;  /* 0x000000888988723e */ /* 0x000fe200000000ff */
[----:B------:R-:W-:Y:S01]  /*17840*/  STS [R21+0x2000], R168 ;  /* 0x002000a815007388 */ /* 0x000fe20000000800 */
[----:B------:R-:W-:-:S03]  /*17850*/  F2FP.F16.F32.PACK_AB R138, R7, R138 ;  /* 0x0000008a078a723e */ /* 0x000fc600000000ff */
[----:B------:R2:W-:Y:S04]  /*17860*/  STS [R21+0x2400], R170 ;  /* 0x002400aa15007388 */ /* 0x0005e80000000800 */
[----:B------:R-:W-:Y:S04]  /*17870*/  STS [R5], R160 ;  /* 0x000000a005007388 */ /* 0x000fe80000000800 */
[----:B------:R-:W-:Y:S04]  /*17880*/  STS [R5+0x400], R162 ;  /* 0x000400a205007388 */ /* 0x000fe80000000800 */
[----:B------:R-:W-:Y:S04]  /*17890*/  STS [R13], R148 ;  /* 0x000000940d007388 */ /* 0x000fe80000000800 */
[----:B------:R-:W-:Y:S01]  /*178a0*/  STS [R13+0x400], R150 ;  /* 0x000400960d007388 */ /* 0x000fe20000000800 */
[----:B-1----:R-:W-:-:S02]  /*178b0*/  IADD3 R19, PT, PT, R6, R17, RZ ;  /* 0x0000001106137210 */ /* 0x002fc40007ffe0ff */
[----:B------:R1:W3:Y:S01]  /*178c0*/  @P4 MUFU.LG2 R6, R9 ;  /* 0x0000000900064308 */ /* 0x0002e20000000c00 */
[----:B------:R-:W-:Y:S04]  /*178d0*/  STS [R5+0x2000], R156 ;  /* 0x0020009c05007388 */ /* 0x000fe80000000800 */
[----:B------:R5:W-:Y:S01]  /*178e0*/  STS [R5+0x2400], R158 ;  /* 0x0024009e05007388 */ /* 0x000be20000000800 */
[----:B--2---:R-:W-:-:S03]  /*178f0*/  LOP3.LUT R21, R69, 0x1f8, RZ, 0xc0, !PT ;  /* 0x000001f845157812 */ /* 0x004fc600078ec0ff */
[----:B------:R-:W-:Y:S01]  /*17900*/  STS [R13+0x2000], R152 ;  /* 0x002000980d007388 */ /* 0x000fe20000000800 */
[----:B------:R-:W-:-:S03]  /*17910*/  LOP3.LUT R10, R21, 0x38, R240, 0x78, !PT ;  /* 0x00000038150a7812 */ /* 0x000fc600078e78f0 */
[----:B------:R2:W-:Y:S01]  /*17920*/  STS [R13+0x2400], R154 ;  /* 0x0024009a0d007388 */ /* 0x0005e20000000800 */
[----:B------:R-:W-:-:S03]  /*17930*/  LOP3.LUT R10, R10, 0x1e00, R69, 0xf8, !PT ;  /* 0x00001e000a0a7812 */ /* 0x000fc600078ef845 */
[----:B------:R1:W-:Y:S04]  /*17940*/  STS [R17], R144 ;  /* 0x0000009011007388 */ /* 0x0003e80000000800 */
[----:B------:R1:W-:Y:S04]  /*17950*/  STS [R17+0x400], R146 ;  /* 0x0004009211007388 */ /* 0x0003e80000000800 */
[----:B------:R1:W-:Y:S04]  /*17960*/  STS [R19], R132 ;  /* 0x0000008413007388 */ /* 0x0003e80000000800 */
[----:B------:R1:W-:Y:S01]  /*17970*/  STS [R19+0x400], R11 ;  /* 0x0004000b13007388 */ /* 0x0003e20000000800 */
[----:B-----5:R1:W1:Y:S03]  /*17980*/  @P3 MUFU.LG2 R5, R8 ;  /* 0x0000000800053308 */ /* 0x0202660000000c00 */
[----:B------:R1:W-:Y:S04]  /*17990*/  STS [R17+0x2000], R140 ;  /* 0x0020008c11007388 */ /* 0x0003e80000000800 */
[----:B------:R1:W-:Y:S01]  /*179a0*/  STS [R17+0x2400], R142 ;  /* 0x0024008e11007388 */ /* 0x0003e20000000800 */
[----:B--2---:R-:W2:Y:S03]  /*179b0*/  @P4 LDC R13, c[0x0][0x458] ;  /* 0x00011600ff0d4b82 */ /* 0x004ea60000000800 */
[----:B------:R1:W-:Y:S01]  /*179c0*/  STS [R19+0x2000], R136 ;  /* 0x0020008813007388 */ /* 0x0003e20000000800 */
[----:B---34-:R-:W-:Y:S05]  /*179d0*/  BRA.U UP1, `(.L_x_156) ;  /* 0x0000000101207547 */ /* 0x018fea000b800000 */
[----:B------:R-:W-:Y:S01]  /*179e0*/  UISETP.NE.AND UP1, UPT, UR9, URZ, UPT ;  /* 0x000000ff0900728c */ /* 0x000fe2000bf25270 */
[----:B------:R-:W3:Y:S10]  /*179f0*/  LDCU UR9, c[0x0][0x3e0] ;  /* 0x00007c00ff0977ac */ /* 0x000ef40008000800 */
[----:B------:R-:W3:Y:S01]  /*17a00*/  @UP1 LDCU UR7, c[0x0][0x454] ;  /* 0x00008a80ff0717ac */ /* 0x000ee20008000800 */
[----:B------:R-:W-:Y:S01]  /*17a10*/  @UP1 UMOV UR13, 0x1 ;  /* 0x00000001000d1882 */ /* 0x000fe20000000000 */
[----:B------:R-:W4:Y:S01]  /*17a20*/  @UP1 LDCU UR11, c[0x0][0x454] ;  /* 0x00008a80ff0b17ac */ /* 0x000f220008000800 */
[----:B------:R-:W-:Y:S01]  /*17a30*/  @!UP1 UMOV UR13, 0x1 ;  /* 0x00000001000d9882 */ /* 0x000fe20000000000 */
[----:B---3--:R-:W-:-:S02]  /*17a40*/  @UP1 UIMAD UR7, UR7, UR9, URZ ;  /* 0x00000009070712a4 */ /* 0x008fc4000f8e02ff */
[----:B----4-:R-:W-:-:S12]  /*17a50*/  @!UP1 UIMAD UR7, UR8, UR9, URZ ;  /* 0x00000009080792a4 */ /* 0x010fd8000f8e02ff */
.L_x_156:
[----:B------:R3:W-:Y:S01]  /*17a60*/  STS [R19+0x2400], R138 ;  /* 0x0024008a13007388 */ /* 0x0007e20000000800 */
[----:B------:R-:W-:Y:S01]  /*17a70*/  LEA R14, R10, UR5, 0x1 ;  /* 0x000000050a0e7c11 */ /* 0x000fe2000f8e08ff */
[----:B------:R-:W4:Y:S01]  /*17a80*/  S2UR UR8, SR_CTAID.X ;  /* 0x00000000000879c3 */ /* 0x000f220000002500 */
[----:B------:R-:W5:Y:S07]  /*17a90*/  @P1 MUFU.LG2 R4, R4 ;  /* 0x0000000400041308 */ /* 0x000f6e0000000c00 */
[----:B------:R-:W-:Y:S01]  /*17aa0*/  BAR.SYNC.DEFER_BLOCKING 0x0 ;  /* 0x0000000000007b1d */ /* 0x000fe20000010000 */
[----:B------:R-:W-:Y:S01]  /*17ab0*/  UIMAD UR11, UR6, UR11, URZ ;  /* 0x0000000b060b72a4 */ /* 0x000fe2000f8e02ff */
[----:B------:R-:W-:Y:S01]  /*17ac0*/  LOP3.LUT P0, RZ, R240, 0x3, RZ, 0xc0, !PT ;  /* 0x00000003f0ff7812 */ /* 0x000fe2000780c0ff */
[----:B------:R-:W-:Y:S01]  /*17ad0*/  USEL UR14, UR14, URZ, UP0 ;  /* 0x000000ff0e0e7287 */ /* 0x000fe20008000000 */
[----:B-1----:R-:W-:Y:S01]  /*17ae0*/  @P4 FMUL.FTZ R17, R6, 0.69314718246459960938 ;  /* 0x3f31721806114820 */ /* 0x002fe20000410000 */
[----:B------:R-:W-:-:S03]  /*17af0*/  @!UP0 UIMAD UR11, UR4, UR7, UR11 ;  /* 0x00000007040b82a4 */ /* 0x000fc6000f8e020b */
[----:B------:R-:W1:Y:S01]  /*17b00*/  @P1 LDC R21, c[0x0][0x458] ;  /* 0x00011600ff151b82 */ /* 0x000e620000000800 */
[----:B------:R-:W3:Y:S01]  /*17b10*/  @P2 MUFU.LG2 R7, R15 ;  /* 0x0000000f00072308 */ /* 0x000ee20000000c00 */
[----:B------:R-:W-:Y:S01]  /*17b20*/  USEL UR15, UR15, URZ, UP0 ;  /* 0x000000ff0f0f7287 */ /* 0x000fe20008000000 */
[----:B------:R-:W-:Y:S01]  /*17b30*/  @P3 FMUL.FTZ R6, R5, 0.69314718246459960938 ;  /* 0x3f31721805063820 */ /* 0x000fe20000410000 */
[----:B------:R-:W-:Y:S01]  /*17b40*/  MOV R16, 0x7f800000 ;  /* 0x7f80000000107802 */ /* 0x000fe20000000f00 */
[----:B------:R-:W-:Y:S01]  /*17b50*/  BSSY.RECONVERGENT B0, `(.L_x_157) ;  /* 0x000003b000007945 */ /* 0x000fe20003800200 */
[----:B--2---:R-:W-:Y:S01]  /*17b60*/  @P4 FFMA.FTZ R16, R68, R13, R17 ;  /* 0x0000000d44104223 */ /* 0x004fe20000010011 */
[----:B------:R-:W-:Y:S01]  /*17b70*/  MOV R18, 0x7f800000 ;  /* 0x7f80000000127802 */ /* 0x000fe20000000f00 */
[----:B------:R-:W2:Y:S01]  /*17b80*/  @P3 LDC R12, c[0x0][0x458] ;  /* 0x00011600ff0c3b82 */ /* 0x000ea20000000800 */
[----:B------:R-:W-:Y:S01]  /*17b90*/  MOV R17, 0x7f800000 ;  /* 0x7f80000000117802 */ /* 0x000fe20000000f00 */
[----:B-----5:R-:W-:-:S06]  /*17ba0*/  @P1 FMUL.FTZ R5, R4, 0.69314718246459960938 ;  /* 0x3f31721804051820 */ /* 0x020fcc0000410000 */
[----:B------:R-:W5:Y:S01]  /*17bb0*/  @P2 LDC R23, c[0x0][0x458] ;  /* 0x00011600ff172b82 */ /* 0x000f620000000800 */
[----:B----4-:R-:W-:Y:S01]  /*17bc0*/  UIMAD UR5, UR8, UR13, URZ ;  /* 0x0000000d080572a4 */ /* 0x010fe2000f8e02ff */
[----:B------:R4:W4:Y:S01]  /*17bd0*/  LDS.128 R8, [R14+0x3800] ;  /* 0x003800000e087984 */ /* 0x0009220000000c00 */
[----:B---3--:R-:W-:Y:S01]  /*17be0*/  @P2 FMUL.FTZ R7, R7, 0.69314718246459960938 ;  /* 0x3f31721807072820 */ /* 0x008fe20000410000 */
[----:B------:R-:W-:Y:S01]  /*17bf0*/  MOV R15, 0x7f800000 ;  /* 0x7f800000000f7802 */ /* 0x000fe20000000f00 */
[----:B------:R-:W-:Y:S02]  /*17c00*/  USHF.L.U32 UR7, UR5, 0x7, URZ ;  /* 0x0000000705077899 */ /* 0x000fe400080006ff */
[----:B------:R-:W-:Y:S01]  /*17c10*/  USHF.R.S32.HI UR5, URZ, 0x1f, UR11 ;  /* 0x0000001fff057899 */ /* 0x000fe2000801140b */
[----:B-1----:R-:W-:Y:S01]  /*17c20*/  @P1 FFMA.FTZ R15, R0, R21, R5 ;  /* 0x00000015000f1223 */ /* 0x002fe20000010005 */
[----:B------:R-:W-:Y:S01]  /*17c30*/  USHF.R.S32.HI UR4, URZ, 0x1f, UR7 ;  /* 0x0000001fff047899 */ /* 0x000fe20008011407 */
[----:B------:R-:W-:Y:S01]  /*17c40*/  SHF.R.U32.HI R0, RZ, 0x3, R240 ;  /* 0x00000003ff007819 */ /* 0x000fe200000116f0 */
[----:B------:R-:W-:-:S04]  /*17c50*/  UIADD3 UR14, UP1, UP0, UR7, UR14, UR11 ;  /* 0x0000000e070e7290 */ /* 0x000fc8000f83e00b */
[----:B------:R-:W-:Y:S01]  /*17c60*/  UIADD3.X UR4, UPT, UPT, UR4, UR15, UR5, UP1, UP0 ;  /* 0x0000000f04047290 */ /* 0x000fe20008fe0405 */
[----:B--2---:R-:W-:Y:S01]  /*17c70*/  @P3 FFMA.FTZ R18, R3, R12, R6 ;  /* 0x0000000c03123223 */ /* 0x004fe20000010006 */
[----:B-----5:R-:W-:Y:S01]  /*17c80*/  @P2 FFMA.FTZ R17, R2, R23, R7 ;  /* 0x0000001702112223 */ /* 0x020fe20000010007 */
[----:B----4-:R-:W-:Y:S09]  /*17c90*/  @P0 BRA `(.L_x_158) ;  /* 0x0000000000980947 */ /* 0x010ff20003800000 */
        /* <DEDUP_REMOVED lines=17> */
[----:B------:R-:W-:-:S05]  /*17db0*/  @!P3 IMAD R21, R21, UR13, RZ ;  /* 0x0000000d1515bc24 */ /* 0x000fca000f8e02ff */
[----:B------:R-:W3:Y:S08]  /*17dc0*/  @!P4 LDC.64 R4, c[0x0][0x420] ;  /* 0x00010800ff04cb82 */ /* 0x000ef00000000a00 */
[----:B------:R-:W4:Y:S01]  /*17dd0*/  @!P3 LDC.64 R2, c[0x0][0x420] ;  /* 0x00010800ff02bb82 */ /* 0x000f220000000a00 */
[----:B-1----:R-:W-:Y:S02]  /*17de0*/  @!P6 LEA R24, P1, R19, R12, 0x2 ;  /* 0x0000000c1318e211 */ /* 0x002fe400078210ff */
[----:B------:R-:W-:-:S02]  /*17df0*/  @!P5 IADD3 R12, P0, PT, R23, UR14, RZ ;  /* 0x0000000e170cdc10 */ /* 0x000fc4000ff1e0ff */
[----:B------:R-:W-:Y:S02]  /*17e00*/  @!P6 LEA.HI.X R25, R19, R13, R20, 0x2, P1 ;  /* 0x0000000d1319e211 */ /* 0x000fe400008f1414 */
[----:B------:R-:W-:Y:S02]  /*17e10*/  @!P5 LEA.HI.X.SX32 R23, R23, UR4, 0x1, P0 ;  /* 0x000000041717dc11 */ /* 0x000fe400080f0eff */
[----:B--2---:R-:W-:Y:S01]  /*17e20*/  @!P5 LEA R26, P2, R12, R6, 0x2 ;  /* 0x000000060c1ad211 */ /* 0x004fe200078410ff */
[----:B------:R1:W-:Y:S01]  /*17e30*/  @!P6 STG.E desc[UR18][R24.64], R16 ;  /* 0x000000101800e986 */ /* 0x0003e2000c101912 */
[----:B------:R-:W-:Y:S02]  /*17e40*/  @!P4 IADD3 R6, P1, PT, R22, UR14, RZ ;  /* 0x0000000e1606cc10 */ /* 0x000fe4000ff3e0ff */
[----:B------:R-:W-:Y:S02]  /*17e50*/  @!P3 IADD3 R13, P0, PT, R21, UR14, RZ ;  /* 0x0000000e150dbc10 */ /* 0x000fe4000ff1e0ff */
[----:B------:R-:W-:-:S02]  /*17e60*/  @!P5 LEA.HI.X R27, R12, R7, R23, 0x2, P2 ;  /* 0x000000070c1bd211 */ /* 0x000fc400010f1417 */
[----:B------:R-:W-:Y:S02]  /*17e70*/  @!P4 LEA.HI.X.SX32 R22, R22, UR4, 0x1, P1 ;  /* 0x000000041616cc11 */ /* 0x000fe400088f0eff */
[----:B------:R-:W-:Y:S01]  /*17e80*/  @!P3 LEA.HI.X.SX32 R12, R21, UR4, 0x1, P0 ;  /* 0x00000004150cbc11 */ /* 0x000fe200080f0eff */
[----:B------:R1:W-:Y:S01]  /*17e90*/  @!P5 STG.E desc[UR18][R26.64], R18 ;  /* 0x000000121a00d986 */ /* 0x0003e2000c101912 */
[C---:B---3--:R-:W-:Y:S02]  /*17ea0*/  @!P4 LEA R4, P1, R6.reuse, R4, 0x2 ;  /* 0x000000040604c211 */ /* 0x048fe400078210ff */
[C---:B----4-:R-:W-:Y:S02]  /*17eb0*/  @!P3 LEA R2, P0, R13.reuse, R2, 0x2 ;  /* 0x000000020d02b211 */ /* 0x050fe400078010ff */
[----:B------:R-:W-:Y:S02]  /*17ec0*/  @!P4 LEA.HI.X R5, R6, R5, R22, 0x2, P1 ;  /* 0x000000050605c211 */ /* 0x000fe400008f1416 */
[----:B------:R-:W-:-:S03]  /*17ed0*/  @!P3 LEA.HI.X R3, R13, R3, R12, 0x2, P0 ;  /* 0x000000030d03b211 */ /* 0x000fc600000f140c */
[----:B------:R1:W-:Y:S04]  /*17ee0*/  @!P4 STG.E desc[UR18][R4.64], R17 ;  /* 0x000000110400c986 */ /* 0x0003e8000c101912 */
[----:B------:R1:W-:Y:S02]  /*17ef0*/  @!P3 STG.E desc[UR18][R2.64], R15 ;  /* 0x0000000f0200b986 */ /* 0x0003e4000c101912 */
.L_x_158:
[----:B------:R-:W-:Y:S05]  /*17f00*/  BSYNC.RECONVERGENT B0 ;  /* 0x0000000000007941 */ /* 0x000fea0003800200 */
.L_x_157:
[----:B-1----:R-:W-:Y:S01]  /*17f10*/  VIADD R4, R0, 0x30 ;  /* 0x0000003000047836 */ /* 0x002fe20000000000 */
[----:B------:R-:W1:Y:S01]  /*17f20*/  LDCU.64 UR4, c[0x0][0x410] ;  /* 0x00008200ff0477ac */ /* 0x000e620008000a00 */
[----:B------:R-:W-:Y:S01]  /*17f30*/  IADD3 R202, P0, PT, R202, UR12, RZ ;  /* 0x0000000ccaca7c10 */ /* 0x000fe2000ff1e0ff */
[----:B------:R-:W-:Y:S01]  /*17f40*/  VIADD R2, R0, 0x20 ;  /* 0x0000002000027836 */ /* 0x000fe20000000000 */
[----:B------:R-:W-:Y:S01]  /*17f50*/  BSSY.RECONVERGENT B0, `(.L_x_159) ;  /* 0x0000021000007945 */ /* 0x000fe20003800200 */
[----:B------:R-:W-:Y:S01]  /*17f60*/  ISETP.GE.AND P4, PT, R4, UR22, PT ;  /* 0x0000001604007c0c */ /* 0x000fe2000bf86270 */
[C---:B------:R-:W-:Y:S01]  /*17f70*/  VIADD R3, R0.reuse, 0x10 ;  /* 0x0000001000037836 */ /* 0x040fe20000000000 */
[----:B------:R2:W3:Y:S01]  /*17f80*/  LDS.128 R4, [R14] ;  /* 0x000000000e047984 */ /* 0x0004e20000000c00 */
[----:B------:R-:W-:Y:S01]  /*17f90*/  IADD3.X R203, PT, PT, RZ, UR10, RZ, P0, !PT ;  /* 0x0000000affcb7c10 */ /* 0x000fe200087fe4ff */
[----:B------:R-:W-:Y:S01]  /*17fa0*/  UIMAD.WIDE.U32 UR8, UR8, 0x80, URZ ;  /* 0x00000080080878a5 */ /* 0x000fe2000f8e00ff */
[----:B------:R-:W-:-:S02]  /*17fb0*/  ISETP.GE.AND P0, PT, R0, UR22, PT ;  /* 0x0000001600007c0c */ /* 0x000fc4000bf06270 */
[----:B------:R-:W-:Y:S01]  /*17fc0*/  ISETP.GE.AND P5, PT, R2, UR22, PT ;  /* 0x0000001602007c0c */ /* 0x000fe2000bfa6270 */
[C---:B------:R-:W-:Y:S01]  /*17fd0*/  VIADD R2, R0.reuse, 0x50 ;  /* 0x0000005000027836 */ /* 0x040fe20000000000 */
[----:B------:R-:W-:Y:S02]  /*17fe0*/  ISETP.GE.AND P6, PT, R3, UR22, PT ;  /* 0x0000001603007c0c */ /* 0x000fe4000bfc6270 */
[----:B------:R-:W-:Y:S02]  /*17ff0*/  IADD3 R3, PT, PT, R0, 0x40, RZ ;  /* 0x0000004000037810 */ /* 0x000fe40007ffe0ff */
[----:B------:R-:W-:Y:S01]  /*18000*/  ISETP.GE.AND P2, PT, R2, UR22, PT ;  /* 0x0000001602007c0c */ /* 0x000fe2000bf46270 */
[----:B-1----:R-:W-:Y:S01]  /*18010*/  IMAD.U32 R16, RZ, RZ, UR4 ;  /* 0x00000004ff107e24 */ /* 0x002fe2000f8e00ff */
[----:B------:R-:W-:Y:S01]  /*18020*/  ISETP.GE.AND P3, PT, R3, UR22, PT ;  /* 0x0000001603007c0c */ /* 0x000fe2000bf66270 */
[C---:B------:R-:W-:Y:S01]  /*18030*/  VIADD R2, R0.reuse, 0x60 ;  /* 0x0000006000027836 */ /* 0x040fe20000000000 */
[----:B------:R-:W-:Y:S01]  /*18040*/  LOP3.LUT R3, R0, UR8, RZ, 0xfc, !PT ;  /* 0x0000000800037c12 */ /* 0x000fe2000f8efcff */
[----:B------:R-:W-:-:S02]  /*18050*/  IMAD.U32 R19, RZ, RZ, UR5 ;  /* 0x00000005ff137e24 */ /* 0x000fc4000f8e00ff */
[----:B------:R-:W-:Y:S01]  /*18060*/  IMAD.WIDE.U32 R16, R16, UR6, R202 ;  /* 0x0000000610107c25 */ /* 0x000fe2000f8e00ca */
[----:B------:R-:W-:Y:S02]  /*18070*/  ISETP.GE.AND P1, PT, R2, UR22, PT ;  /* 0x0000001602007c0c */ /* 0x000fe4000bf26270 */
[----:B------:R-:W-:Y:S01]  /*18080*/  IADD3 R2, PT, PT, R0, 0x70, RZ ;  /* 0x0000007000027810 */ /* 0x000fe20007ffe0ff */
[----:B------:R-:W-:Y:S01]  /*18090*/  IMAD R19, R19, UR6, R17 ;  /* 0x0000000613137c24 */ /* 0x000fe2000f8e0211 */
[----:B--2---:R-:W-:Y:S09]  /*180a0*/  @P0 BRA `(.L_x_160) ;  /* 0x00000000002c0947 */ /* 0x004ff20003800000 */
        /* <DEDUP_REMOVED lines=10> */
[----:B---3--:R1:W-:Y:S02]  /*18150*/  STG.E.128 desc[UR18][R20.64], R4 ;  /* 0x0000000414007986 */ /* 0x0083e4000c101d12 */
.L_x_160:
[----:B------:R-:W-:Y:S05]  /*18160*/  BSYNC.RECONVERGENT B0 ;  /* 0x0000000000007941 */ /* 0x000fea0003800200 */
.L_x_159:
[----:B-1-3--:R1:W2:Y:S01]  /*18170*/  LDS.128 R4, [R14+0x800] ;  /* 0x000800000e047984 */ /* 0x00a2a20000000c00 */
[----:B------:R-:W-:Y:S01]  /*18180*/  BSSY.RECONVERGENT B0, `(.L_x_161) ;  /* 0x0000010000007945 */ /* 0x000fe20003800200 */
[----:B------:R-:W-:-:S03]  /*18190*/  ISETP.GE.AND P0, PT, R2, UR22, PT ;  /* 0x0000001602007c0c */ /* 0x000fc6000bf06270 */
[----:B------:R-:W-:Y:S10]  /*181a0*/  @P6 BRA `(.L_x_162) ;  /* 0x0000000000346947 */ /* 0x000ff40003800000 */
[----:B------:R-:W3:Y:S01]  /*181b0*/  LDCU.64 UR6, c[0x0][0x408] ;  /* 0x00008100ff0677ac */ /* 0x000ee20008000a00 */
[----:B------:R-:W-:Y:S01]  /*181c0*/  IADD3 R13, P6, PT, R3, 0x10, RZ ;  /* 0x00000010030d7810 */ /* 0x000fe20007fde0ff */
[----:B------:R-:W-:Y:S01]  /*181d0*/  IMAD.MOV.U32 R20, RZ, RZ, R16 ;  /* 0x000000ffff147224 */ /* 0x000fe200078e0010 */
[----:B------:R-:W-:Y:S01]  /*181e0*/  MOV R21, R19 ;  /* 0x0000001300157202 */ /* 0x000fe20000000f00 */
[----:B------:R-:W4:Y:S02]  /*181f0*/  LDCU.64 UR4, c[0x0][0x3f0] ;  /* 0x00007e00ff0477ac */ /* 0x000f240008000a00 */
[----:B------:R-:W-:-:S04]  /*18200*/  IMAD.X R0, RZ, RZ, UR9, P6 ;  /* 0x00000009ff007e24 */ /* 0x000fc8000b0e06ff */
[----:B---3--:R-:W-:Y:S02]  /*18210*/  IMAD R0, R0, UR6, RZ ;  /* 0x0000000600007c24 */ /* 0x008fe4000f8e02ff */
[----:B------:R-:W-:-:S04]  /*18220*/  IMAD.WIDE.U32 R20, R13, UR6, R20 ;  /* 0x000000060d147c25 */ /* 0x000fc8000f8e0014 */
[----:B------:R-:W-:Y:S01]  /*18230*/  IMAD R0, R13, UR7, R0 ;  /* 0x000000070d007c24 */ /* 0x000fe2000f8e0200 */
[----:B----4-:R-:W-:-:S04]  /*18240*/  LEA R12, P6, R20, UR4, 0x1 ;  /* 0x00000004140c7c11 */ /* 0x010fc8000f8c08ff */
[----:B------:R-:W-:-:S04]  /*18250*/  IADD3 R0, PT, PT, R0, R21, RZ ;  /* 0x0000001500007210 */ /* 0x000fc80007ffe0ff */
[----:B------:R-:W-:-:S05]  /*18260*/  LEA.HI.X R13, R20, UR5, R0, 0x1, P6 ;  /* 0x00000005140d7c11 */ /* 0x000fca000b0f0c00 */
[----:B--2---:R3:W-:Y:S02]  /*18270*/  STG.E.128 desc[UR18][R12.64], R4 ;  /* 0x000000040c007986 */ /* 0x0047e4000c101d12 */
.L_x_162:
[----:B------:R-:W-:Y:S05]  /*18280*/  BSYNC.RECONVERGENT B0 ;  /* 0x0000000000007941 */ /* 0x000fea0003800200 */
.L_x_161:
[----:B--23--:R2:W3:Y:S01]  /*18290*/  LDS.128 R4, [R14+0x1000] ;  /* 0x001000000e047984 */ /* 0x00c4e20000000c00 */
[----:B------:R-:W-:Y:S04]  /*182a0*/  BSSY.RECONVERGENT B0, `(.L_x_163) ;  /* 0x000000f000007945 */ /* 0x000fe80003800200 */
[----:B------:R-:W-:Y:S05]  /*182b0*/  @P5 BRA `(.L_x_164) ;  /* 0x0000000000345947 */ /* 0x000fea0003800000 */
[----:B------:R-:W4:Y:S01]  /*182c0*/  LDCU.64 UR6, c[0x0][0x408] ;  /* 0x00008100ff0677ac */ /* 0x000f220008000a00 */
[----:B------:R-:W-:Y:S01]  /*182d0*/  IADD3 R13, P5, PT, R3, 0x20, RZ ;  /* 0x00000020030d7810 */ /* 0x000fe20007fbe0ff */
[----:B------:R-:W-:Y:S01]  /*182e0*/  IMAD.MOV.U32 R20, RZ, RZ, R16 ;  /* 0x000000ffff147224 */ /* 0x000fe200078e0010 */
[----:B------:R-:W-:Y:S01]  /*182f0*/  MOV R21, R19 ;  /* 0x0000001300157202 */ /* 0x000fe20000000f00 */
[----:B------:R-:W5:Y:S02]  /*18300*/  LDCU.64 UR4, c[0x0][0x3f0] ;  /* 0x00007e00ff0477ac */ /* 0x000f640008000a00 */
[----:B------:R-:W-:-:S04]  /*18310*/  IMAD.X R0, RZ, RZ, UR9, P5 ;  /* 0x00000009ff007e24 */ /* 0x000fc8000a8e06ff */
[----:B----4-:R-:W-:Y:S02]  /*18320*/  IMAD R0, R0, UR6, RZ ;  /* 0x0000000600007c24 */ /* 0x010fe4000f8e02ff */
[----:B------:R-:W-:-:S04]  /*18330*/  IMAD.WIDE.U32 R20, R13, UR6, R20 ;  /* 0x000000060d147c25 */ /* 0x000fc8000f8e0014 */
[----:B------:R-:W-:Y:S01]  /*18340*/  IMAD R0, R13, UR7, R0 ;  /* 0x000000070d007c24 */ /* 0x000fe2000f8e0200 */
[----:B-----5:R-:W-:-:S04]  /*18350*/  LEA R12, P5, R20, UR4, 0x1 ;  /* 0x00000004140c7c11 */ /* 0x020fc8000f8a08ff */
[----:B------:R-:W-:-:S04]  /*18360*/  IADD3 R0, PT, PT, R0, R21, RZ ;  /* 0x0000001500007210 */ /* 0x000fc80007ffe0ff */
[----:B------:R-:W-:-:S05]  /*18370*/  LEA.HI.X R13, R20, UR5, R0, 0x1, P5 ;  /* 0x00000005140d7c11 */ /* 0x000fca000a8f0c00 */
[----:B---3--:R4:W-:Y:S02]  /*18380*/  STG.E.128 desc[UR18][R12.64], R4 ;  /* 0x000000040c007986 */ /* 0x0089e4000c101d12 */
.L_x_164:
[----:B------:R-:W-:Y:S05]  /*18390*/  BSYNC.RECONVERGENT B0 ;  /* 0x0000000000007941 */ /* 0x000fea0003800200 */
.L_x_163:
[----:B---34-:R3:W4:Y:S01]  /*183a0*/  LDS.128 R4, [R14+0x1800] ;  /* 0x001800000e047984 */ /* 0x0187220000000c00 */
        /* <DEDUP_REMOVED lines=11> */
[----:B-1----:R-:W-:-:S04]  /*18460*/  LEA R12, P4, R20, UR4, 0x1 ;  /* 0x00000004140c7c11 */ /* 0x002fc8000f8808ff */
[----:B------:R-:W-:-:S04]  /*18470*/  IADD3 R0, PT, PT, R0, R21, RZ ;  /* 0x0000001500007210 */ /* 0x000fc80007ffe0ff */
[----:B------:R-:W-:-:S05]  /*18480*/  LEA.HI.X R13, R20, UR5, R0, 0x1, P4 ;  /* 0x00000005140d7c11 */ /* 0x000fca000a0f0c00 */
[----:B----4-:R1:W-:Y:S02]  /*18490*/  STG.E.128 desc[UR18][R12.64], R4 ;  /* 0x000000040c007986 */ /* 0x0103e4000c101d12 */
.L_x_166:
[----:B------:R-:W-:Y:S05]  /*184a0*/  BSYNC.RECONVERGENT B0 ;  /* 0x0000000000007941 */ /* 0x000fea0003800200 */
.L_x_165:
[----:B-1--4-:R1:W4:Y:S01]  /*184b0*/  LDS.128 R4, [R14+0x2000] ;  /* 0x002000000e047984 */ /* 0x0123220000000c00 */
[----:B------:R-:W-:Y:S04]  /*184c0*/  BSSY.RECONVERGENT B0, `(.L_x_167) ;  /* 0x000000f000007945 */ /* 0x000fe80003800200 */
[----:B------:R-:W-:Y:S05]  /*184d0*/  @P3 BRA `(.L_x_168) ;  /* 0x0000000000343947 */ /* 0x000fea0003800000 */
[----:B------:R-:W5:Y:S01]  /*184e0*/  LDCU.64 UR6, c[0x0][0x408] ;  /* 0x00008100ff0677ac */ /* 0x000f620008000a00 */
[----:B------:R-:W-:Y:S01]  /*184f0*/  IADD3 R13, P3, PT, R3, 0x40, RZ ;  /* 0x00000040030d7810 */ /* 0x000fe20007f7e0ff */
[----:B------:R-:W-:Y:S01]  /*18500*/  IMAD.MOV.U32 R20, RZ, RZ, R16 ;  /* 0x000000ffff147224 */ /* 0x000fe200078e0010 */
[----:B------:R-:W-:Y:S01]  /*18510*/  MOV R21, R19 ;  /* 0x0000001300157202 */ /* 0x000fe20000000f00 */
[----:B------:R-:W2:Y:S02]  /*18520*/  LDCU.64 UR4, c[0x0][0x3f0] ;  /* 0x00007e00ff0477ac */ /* 0x000ea40008000a00 */
[----:B------:R-:W-:-:S04]  /*18530*/  IMAD.X R0, RZ, RZ, UR9, P3 ;  /* 0x00000009ff007e24 */ /* 0x000fc800098e06ff */
[----:B-----5:R-:W-:Y:S02]  /*18540*/  IMAD R0, R0, UR6, RZ ;  /* 0x0000000600007c24 */ /* 0x020fe4000f8e02ff */
[----:B------:R-:W-:-:S04]  /*18550*/  IMAD.WIDE.U32 R20, R13, UR6, R20 ;  /* 0x000000060d147c25 */ /* 0x000fc8000f8e0014 */
[----:B------:R-:W-:Y:S01]  /*18560*/  IMAD R0, R13, UR7, R0 ;  /* 0x000000070d007c24 */ /* 0x000fe2000f8e0200 */
[----:B--2---:R-:W-:-:S04]  /*18570*/  LEA R12, P3, R20, UR4, 0x1 ;  /* 0x00000004140c7c11 */ /* 0x004fc8000f8608ff */
[----:B------:R-:W-:-:S04]  /*18580*/  IADD3 R0, PT, PT, R0, R21, RZ ;  /* 0x0000001500007210 */ /* 0x000fc80007ffe0ff */
[----:B------:R-:W-:-:S05]  /*18590*/  LEA.HI.X R13, R20, UR5, R0, 0x1, P3 ;  /* 0x00000005140d7c11 */ /* 0x000fca00098f0c00 */
[----:B----4-:R2:W-:Y:S02]  /*185a0*/  STG.E.128 desc[UR18][R12.64], R4 ;  /* 0x000000040c007986 */ /* 0x0105e4000c101d12 */
.L_x_168:
[----:B------:R-:W-:Y:S05]  /*185b0*/  BSYNC.RECONVERGENT B0 ;  /* 0x0000000000007941 */ /* 0x000fea0003800200 */
.L_x_167:
[----:B--2-4-:R2:W4:Y:S01]  /*185c0*/  LDS.128 R4, [R14+0x2800] ;  /* 0x002800000e047984 */ /* 0x0145220000000c00 */
[----:B------:R-:W-:Y:S04]  /*185d0*/  BSSY.RECONVERGENT B0, `(.L_x_169) ;  /* 0x000000f000007945 */ /* 0x000fe80003800200 */
[----:B------:R-:W-:Y:S05]  /*185e0*/  @P2 BRA `(.L_x_170) ;  /* 0x0000000000342947 */ /* 0x000fea0003800000 */
[----:B------:R-:W5:Y:S01]  /*185f0*/  LDCU.64 UR6, c[0x0][0x408] ;  /* 0x00008100ff0677ac */ /* 0x000f620008000a00 */
[----:B------:R-:W-:Y:S01]  /*18600*/  IADD3 R13, P2, PT, R3, 0x50, RZ ;  /* 0x00000050030d7810 */ /* 0x000fe20007f5e0ff */
[----:B------:R-:W-:Y:S01]  /*18610*/  IMAD.MOV.U32 R20, RZ, RZ, R16 ;  /* 0x000000ffff147224 */ /* 0x000fe200078e0010 */
[----:B------:R-:W-:Y:S01]  /*18620*/  MOV R21, R19 ;  /* 0x0000001300157202 */ /* 0x000fe20000000f00 */
[----:B------:R-:W3:Y:S02]  /*18630*/  LDCU.64 UR4, c[0x0][0x3f0] ;  /* 0x00007e00ff0477ac */ /* 0x000ee40008000a00 */
[----:B------:R-:W-:-:S04]  /*18640*/  IMAD.X R0, RZ, RZ, UR9, P2 ;  /* 0x00000009ff007e24 */ /* 0x000fc800090e06ff */
[----:B-----5:R-:W-:Y:S02]  /*18650*/  IMAD R0, R0, UR6, RZ ;  /* 0x0000000600007c24 */ /* 0x020fe4000f8e02ff */
[----:B------:R-:W-:-:S04]  /*18660*/  IMAD.WIDE.U32 R20, R13, UR6, R20 ;  /* 0x000000060d147c25 */ /* 0x000fc8000f8e0014 */
[----:B------:R-:W-:Y:S01]  /*18670*/  IMAD R0, R13, UR7, R0 ;  /* 0x000000070d007c24 */ /* 0x000fe2000f8e0200 */
[----:B---3--:R-:W-:-:S04]  /*18680*/  LEA R12, P2, R20, UR4, 0x1 ;  /* 0x00000004140c7c11 */ /* 0x008fc8000f8408ff */
[----:B------:R-:W-:-:S04]  /*18690*/  IADD3 R0, PT, PT, R0, R21, RZ ;  /* 0x0000001500007210 */ /* 0x000fc80007ffe0ff */
[----:B------:R-:W-:-:S05]  /*186a0*/  LEA.HI.X R13, R20, UR5, R0, 0x1, P2 ;  /* 0x00000005140d7c11 */ /* 0x000fca00090f0c00 */
[----:B----4-:R3:W-:Y:S02]  /*186b0*/  STG.E.128 desc[UR18][R12.64], R4 ;  /* 0x000000040c007986 */ /* 0x0107e4000c101d12 */
.L_x_170:
[----:B------:R-:W-:Y:S05]  /*186c0*/  BSYNC.RECONVERGENT B0 ;  /* 0x0000000000007941 */ /* 0x000fea0003800200 */
.L_x_169:
[----:B-123--:R-:W1:Y:S01]  /*186d0*/  LDS.128 R12, [R14+0x3000] ;  /* 0x003000000e0c7984 */ /* 0x00ee620000000c00 */
[----:B------:R-:W-:Y:S04]  /*186e0*/  BSSY.RECONVERGENT B0, `(.L_x_171) ;  /* 0x000000f000007945 */ /* 0x000fe80003800200 */
[----:B------:R-:W-:Y:S05]  /*186f0*/  @P1 BRA `(.L_x_172) ;  /* 0x0000000000341947 */ /* 0x000fea0003800000 */
[----:B------:R-:W2:Y:S01]  /*18700*/  LDCU.64 UR6, c[0x0][0x408] ;  /* 0x00008100ff0677ac */ /* 0x000ea20008000a00 */
[----:B----4-:R-:W-:Y:S01]  /*18710*/  IADD3 R5, P1, PT, R3, 0x60, RZ ;  /* 0x0000006003057810 */ /* 0x010fe20007f3e0ff */
[----:B------:R-:W-:Y:S01]  /*18720*/  IMAD.MOV.U32 R6, RZ, RZ, R16 ;  /* 0x000000ffff067224 */ /* 0x000fe200078e0010 */
[----:B------:R-:W-:Y:S01]  /*18730*/  MOV R7, R19 ;  /* 0x0000001300077202 */ /* 0x000fe20000000f00 */
[----:B------:R-:W3:Y:S02]  /*18740*/  LDCU.64 UR4, c[0x0][0x3f0] ;  /* 0x00007e00ff0477ac */ /* 0x000ee40008000a00 */
[----:B------:R-:W-:-:S04]  /*18750*/  IMAD.X R0, RZ, RZ, UR9, P1 ;  /* 0x00000009ff007e24 */ /* 0x000fc800088e06ff */
[----:B--2---:R-:W-:Y:S02]  /*18760*/  IMAD R0, R0, UR6, RZ ;  /* 0x0000000600007c24 */ /* 0x004fe4000f8e02ff */
[----:B------:R-:W-:-:S04]  /*18770*/  IMAD.WIDE.U32 R6, R5, UR6, R6 ;  /* 0x0000000605067c25 */ /* 0x000fc8000f8e0006 */
[----:B------:R-:W-:Y:S01]  /*18780*/  IMAD R0, R5, UR7, R0 ;  /* 0x0000000705007c24 */ /* 0x000fe2000f8e0200 */
[----:B---3--:R-:W-:-:S04]  /*18790*/  LEA R4, P1, R6, UR4, 0x1 ;  /* 0x0000000406047c11 */ /* 0x008fc8000f8208ff */
[----:B------:R-:W-:-:S04]  /*187a0*/  IADD3 R0, PT, PT, R0, R7, RZ ;  /* 0x0000000700007210 */ /* 0x000fc80007ffe0ff */
[----:B------:R-:W-:-:S05]  /*187b0*/  LEA.HI.X R5, R6, UR5, R0, 0x1, P1 ;  /* 0x0000000506057c11 */ /* 0x000fca00088f0c00 */
[----:B-1----:R2:W-:Y:S02]  /*187c0*/  STG.E.128 desc[UR18][R4.64], R12 ;  /* 0x0000000c04007986 */ /* 0x0025e4000c101d12 */
.L_x_172:
[----:B------:R-:W-:Y:S05]  /*187d0*/  BSYNC.RECONVERGENT B0 ;  /* 0x0000000000007941 */ /* 0x000fea0003800200 */
.L_x_171:
[----:B------:R-:W-:Y:S05]  /*187e0*/  @P0 EXIT ;  /* 0x000000000000094d */ /* 0x000fea0003800000 */
[----:B------:R-:W3:Y:S01]  /*187f0*/  LDCU.64 UR6, c[0x0][0x408] ;  /* 0x00008100ff0677ac */ /* 0x000ee20008000a00 */
[----:B------:R-:W-:Y:S01]  /*18800*/  IADD3 R3, P0, PT, R3, 0x70, RZ ;  /* 0x0000007003037810 */ /* 0x000fe20007f1e0ff */
[----:B--2-4-:R-:W-:Y:S01]  /*18810*/  IMAD.MOV.U32 R4, RZ, RZ, R16 ;  /* 0x000000ffff047224 */ /* 0x014fe200078e0010 */
[----:B------:R-:W-:Y:S01]  /*18820*/  MOV R5, R19 ;  /* 0x0000001300057202 */ /* 0x000fe20000000f00 */
[----:B------:R-:W2:Y:S02]  /*18830*/  LDCU.64 UR4, c[0x0][0x3f0] ;  /* 0x00007e00ff0477ac */ /* 0x000ea40008000a00 */
[----:B------:R-:W-:-:S04]  /*18840*/  IMAD.X R0, RZ, RZ, UR9, P0 ;  /* 0x00000009ff007e24 */ /* 0x000fc800080e06ff */
[----:B---3--:R-:W-:Y:S02]  /*18850*/  IMAD R0, R0, UR6, RZ ;  /* 0x0000000600007c24 */ /* 0x008fe4000f8e02ff */
[----:B------:R-:W-:-:S04]  /*18860*/  IMAD.WIDE.U32 R4, R3, UR6, R4 ;  /* 0x0000000603047c25 */ /* 0x000fc8000f8e0004 */
[----:B------:R-:W-:Y:S01]  /*18870*/  IMAD R0, R3, UR7, R0 ;  /* 0x0000000703007c24 */ /* 0x000fe2000f8e0200 */
[----:B--2---:R-:W-:-:S04]  /*18880*/  LEA R2, P0, R4, UR4, 0x1 ;  /* 0x0000000404027c11 */ /* 0x004fc8000f8008ff */
[----:B------:R-:W-:-:S04]  /*18890*/  IADD3 R3, PT, PT, R0, R5, RZ ;  /* 0x0000000500037210 */ /* 0x000fc80007ffe0ff */
[----:B------:R-:W-:-:S05]  /*188a0*/  LEA.HI.X R3, R4, UR5, R3, 0x1, P0 ;  /* 0x0000000504037c11 */ /* 0x000fca00080f0c03 */
[----:B------:R-:W-:Y:S01]  /*188b0*/  STG.E.128 desc[UR18][R2.64], R8 ;  /* 0x0000000802007986 */ /* 0x000fe2000c101d12 */
[----:B------:R-:W-:Y:S05]  /*188c0*/  EXIT ;  /* 0x000000000000794d */ /* 0x000fea0003800000 */
.L_x_173:
        /* <DEDUP_REMOVED lines=11> */
.L_x_1459:


//--------------------- .text._ZN5flash16flash_fwd_kernelI23Flash_fwd_kernel_traitsILi64ELi128ELi128ELi4ELb0ELb0EN7cutlass6half_tE19Flash_kernel_traitsILi64ELi128ELi128ELi4ES3_EELb0ELb1ELb0ELb0ELb0ELb0ELb0ELb0EEEvNS_16Flash_fwd_paramsE --------------------------
	.section	.text._ZN5flash16flash_fwd_kernelI23Flash_fwd_kernel_traitsILi64ELi128ELi128ELi4ELb0ELb0EN7cutlass6half_tE19Flash_kernel_traitsILi64ELi128ELi128ELi4ES3_EELb0ELb1ELb0ELb0ELb0ELb0ELb0ELb0EEEvNS_16Flash_fwd_paramsE,"ax",@progbits
	.align	128
        .global         _ZN5flash16flash_fwd_kernelI23Flash_fwd_kernel_traitsILi64ELi128ELi128ELi4ELb0ELb0EN7cutlass6half_tE19Flash_kernel_traitsILi64ELi128ELi128ELi4ES3_EELb0ELb1ELb0ELb0ELb0ELb0ELb0ELb0EEEvNS_16Flash_fwd_paramsE
        .type           _ZN5flash16flash_fwd_kernelI23Flash_fwd_kernel_traitsILi64ELi128ELi128ELi4ELb0ELb0EN7cutlass6half_tE19Flash_kernel_traitsILi64ELi128ELi128ELi4ES3_EELb0ELb1ELb0ELb0ELb0ELb0ELb0ELb0EEEvNS_16Flash_fwd_paramsE,@function
        .size           _ZN5flash16flash_fwd_kernelI23Flash_fwd_kernel_traitsILi64ELi128ELi128ELi4ELb0ELb0EN7cutlass6half_tE19Flash_kernel_traitsILi64ELi128ELi128ELi4ES3_EELb0ELb1ELb0ELb0ELb0ELb0ELb0ELb0EEEvNS_16Flash_fwd_paramsE,(.L_x_1460 - _ZN5flash16flash_fwd_kernelI23Flash_fwd_kernel_traitsILi64ELi128ELi128ELi4ELb0ELb0EN7cutlass6half_tE19Flash_kernel_traitsILi64ELi128ELi128ELi4ES3_EELb0ELb1ELb0ELb0ELb0ELb0ELb0ELb0EEEvNS_16Flash_fwd_paramsE)
        .other          _ZN5flash16flash_fwd_kernelI23Flash_fwd_kernel_traitsILi64ELi128ELi128ELi4ELb0ELb0EN7cutlass6half_tE19Flash_kernel_traitsILi64ELi128ELi128ELi4ES3_EELb0ELb1ELb0ELb0ELb0ELb0ELb0ELb0EEEvNS_16Flash_fwd_paramsE,@"STO_CUDA_ENTRY STV_DEFAULT"
_ZN5flash16flash_fwd_kernelI23Flash_fwd_kernel_traitsILi64ELi128ELi128ELi4ELb0ELb0EN7cutlass6half_tE19Flash_kernel_traitsILi64ELi128ELi128ELi4ES3_EELb0ELb1ELb0ELb0ELb0ELb0ELb0ELb0EEEvNS_16Flash_fwd_paramsE:
.text._ZN5flash16flash_fwd_kernelI23Flash_fwd_kernel_traitsILi64ELi128ELi128ELi4ELb0ELb0EN7cutlass6half_tE19Flash_kernel_traitsILi64ELi128ELi128ELi4ES3_EELb0ELb1ELb0ELb0ELb0ELb0ELb0ELb0EEEvNS_16Flash_fwd_paramsE:
        /* <DEDUP_REMOVED lines=9> */
[----:B------:R-:W-:-:S02]  /*0090*/  UISETP.NE.U32.AND UP4, UPT, UR12, URZ, UPT ;  /* 0x000000ff0c00728c */ /* 0x000fc4000bf85070 */
[----:B-1----:R-:W-:Y:S01]  /*00a0*/  UISETP.NE.U32.AND UP3, UPT, UR10, URZ, UPT ;  /* 0x000000ff0a00728c */ /* 0x002fe2000bf65070 */
[----:B------:R-:W-:Y:S01]  /*00b0*/  ISETP.NE.AND.EX P4, PT, RZ, UR13, PT, P4 ;  /* 0x0000000dff007c0c */ /* 0x000fe2000bf85340 */
[----:B------:R-:W1:Y:S01]  /*00c0*/  LDCU.64 UR4, c[0x0][0x478] ;  /* 0x00008f00ff0477ac */ /* 0x000e620008000a00 */
[----:B------:R-:W2:Y:S01]  /*00d0*/  LDCU.64 UR22, c[0x0][0x358] ;  /* 0x00006b00ff1677ac */ /* 0x000ea20008000a00 */
[----:B------:R-:W-:Y:S02]  /*00e0*/  UISETP.NE.AND.EX UP4, UPT, UR13, URZ, UPT, UP4 ;  /* 0x000000ff0d00728c */ /* 0x000fe4000bf85340 */
[----:B------:R-:W-:Y:S02]  /*00f0*/  UISETP.NE.AND.EX UP3, UPT, UR11, URZ, UPT, UP3 ;  /* 0x000000ff0b00728c */ /* 0x000fe4000bf65330 */
[----:B---3--:R-:W-:Y:S02]  /*0100*/  UIMAD.WIDE.U32 UR14, UR8, 0x4, UR14 ;  /* 0x00000004080e78a5 */ /* 0x008fe4000f8e000e */
[----:B------:R-:W-:Y:S01]  /*0110*/  PLOP3.LUT P2, PT, PT, PT, UP4, 0x80, 0x8 ;  /* 0x000000000008781c */ /* 0x000fe20003f4f048 */
[----:B------:R-:W-:-:S02]  /*0120*/  USHF.L.U32 UR13, UR8, 0x2, URZ ;  /* 0x00000002080d7899 */ /* 0x000fc400080006ff */
[----:B----4-:R-:W-:Y:S01]  /*0130*/  UISETP.NE.AND UP5, UPT, UR9, URZ, UPT ;  /* 0x000000ff0900728c */ /* 0x010fe2000bfa5270 */
[----:B------:R-:W-:Y:S01]  /*0140*/  IMAD.U32 R2, RZ, RZ, UR14 ;  /* 0x0000000eff027e24 */ /* 0x000fe2000f8e00ff */
[----:B------:R-:W-:Y:S01]  /*0150*/  UISETP.EQ.U32.AND UP2, UPT, UR6, URZ, UPT ;  /* 0x000000ff0600728c */ /* 0x000fe2000bf42070 */
[----:B------:R-:W-:Y:S01]  /*0160*/  IMAD.U32 R3, RZ, RZ, UR15 ;  /* 0x0000000fff037e24 */ /* 0x000fe2000f8e00ff */
[----:B------:R-:W-:Y:S02]  /*0170*/  USHF.R.U32.HI UR12, URZ, 0x1e, UR8 ;  /* 0x0000001eff0c7899 */ /* 0x000fe40008011608 */
[----:B------:R-:W-:Y:S01]  /*0180*/  @UP3 UIADD3 UR10, UP1, UPT, UR13, UR10, URZ ;  /* 0x0000000a0d0a3290 */ /* 0x000fe2000ff3e0ff */
[----:B------:R-:W-:Y:S01]  /*0190*/  PLOP3.LUT P1, PT, PT, PT, UP3, 0x80, 0x8 ;  /* 0x000000000008781c */ /* 0x000fe20003f2f038 */
[----:B------:R-:W-:Y:S01]  /*01a0*/  UISETP.EQ.OR.EX UP2, UPT, UR7, URZ, !UP5, UP2 ;  /* 0x000000ff0700728c */ /* 0x000fe2000ef42720 */
[----:B--2---:R-:W2:Y:S01]  /*01b0*/  @P4 LDG.E R5, desc[UR22][R2.64] ;  /* 0x0000001602054981 */ /* 0x004ea2000c1e1900 */
[----:B-1----:R-:W-:-:S02]  /*01c0*/  UISETP.NE.U32.AND UP0, UPT, UR4, URZ, UPT ;  /* 0x000000ff0400728c */ /* 0x002fc4000bf05070 */
[----:B------:R-:W-:Y:S02]  /*01d0*/  @UP3 UIADD3.X UR11, UPT, UPT, UR12, UR11, URZ, UP1, !UPT ;  /* 0x0000000b0c0b3290 */ /* 0x000fe40008ffe4ff */
[----:B------:R-:W-:Y:S01]  /*01e0*/  UIADD3 UR9, UP1, UPT, UR13, UR6, URZ ;  /* 0x000000060d097290 */ /* 0x000fe2000ff3e0ff */
[----:B------:R-:W-:Y:S01]  /*01f0*/  PLOP3.LUT P3, PT, PT, PT, UP2, 0x80, 0x8 ;  /* 0x000000000008781c */ /* 0x000fe20003f6f028 */
[----:B------:R-:W-:Y:S01]  /*0200*/  UISETP.NE.AND.EX UP0, UPT, UR5, URZ, UPT, UP0 ;  /* 0x000000ff0500728c */ /* 0x000fe2000bf05300 */
[----:B------:R-:W-:Y:S01]  /*0210*/  IMAD.U32 R6, RZ, RZ, UR10 ;  /* 0x0000000aff067e24 */ /* 0x000fe2000f8e00ff */
[----:B------:R-:W-:Y:S01]  /*0220*/  UIADD3.X UR10, UPT, UPT, UR12, UR7, URZ, UP1, !UPT ;  /* 0x000000070c0a7290 */ /* 0x000fe20008ffe4ff */
[----:B------:R-:W-:Y:S01]  /*0230*/  IMAD.U32 R7, RZ, RZ, UR11 ;  /* 0x0000000bff077e24 */ /* 0x000fe2000f8e00ff */
[----:B------:R-:W3:Y:S07]  /*0240*/  @P2 LDG.E R2, desc[UR22][R2.64+0x4] ;  /* 0x0000041602022981 */ /* 0x000eee000c1e1900 */
[----:B------:R-:W-:Y:S01]  /*0250*/  @UP0 UIADD3 UR4, UP1, UPT, UR13, UR4, URZ ;  /* 0x000000040d040290 */ /* 0x000fe2000ff3e0ff */
[----:B------:R-:W-:-:S03]  /*0260*/  PLOP3.LUT P0, PT, PT, PT, UP0, 0x80, 0x8 ;  /* 0x000000000008781c */ /* 0x000fc60003f0f008 */
[----:B------:R-:W-:Y:S02]  /*0270*/  @UP0 UIADD3.X UR5, UPT, UPT, UR12, UR5, URZ, UP1, !UPT ;  /* 0x000000050c050290 */ /* 0x000fe40008ffe4ff */
[----:B------:R-:W-:-:S04]  /*0280*/  IMAD.U32 R8, RZ, RZ, UR4 ;  /* 0x00000004ff087e24 */ /* 0x000fc8000f8e00ff */
[----:B------:R-:W-:-:S05]  /*0290*/  IMAD.U32 R9, RZ, RZ, UR5 ;  /* 0x00000005ff097e24 */ /* 0x000fca000f8e00ff */
[----:B------:R-:W5:Y:S01]  /*02a0*/  @P0 LDG.E R0, desc[UR22][R8.64] ;  /* 0x0000001608000981 */ /* 0x000f62000c1e1900 */
[----:B------:R-:W1:Y:S01]  /*02b0*/  S2UR UR29, SR_CTAID.X ;  /* 0x00000000001d79c3 */ /* 0x000e620000002500 */
[----:B------:R-:W4:Y:S01]  /*02c0*/  @!UP4 LDCU UR26, c[0x0][0x434] ;  /* 0x00008680ff1ac7ac */ /* 0x000f220008000800 */
[----:B------:R-:W-:Y:S01]  /*02d0*/  UMOV UR19, 0xffffffff ;  /* 0xffffffff00137882 */ /* 0x000fe20000000000 */
[----:B------:R-:W4:Y:S01]  /*02e0*/  @!UP0 LDCU.64 UR4, c[0x0][0x488] ;  /* 0x00009100ff0487ac */ /* 0x000f220008000a00 */
[----:B------:R4:W3:Y:S02]  /*02f0*/  @P1 LDG.E R3, desc[UR22][R6.64] ;  /* 0x0000001606031981 */ /* 0x0008e4000c1e1900 */
[----:B----4-:R-:W-:Y:S02]  /*0300*/  IMAD.U32 R6, RZ, RZ, UR9 ;  /* 0x00000009ff067e24 */ /* 0x010fe4000f8e00ff */
[----:B------:R-:W-:-:S05]  /*0310*/  IMAD.U32 R7, RZ, RZ, UR10 ;  /* 0x0000000aff077e24 */ /* 0x000fca000f8e00ff */
[----:B------:R-:W4:Y:S01]  /*0320*/  @!P3 LDG.E R4, desc[UR22][R6.64] ;  /* 0x000000160604b981 */ /* 0x000f22000c1e1900 */
[----:B------:R-:W-:Y:S01]  /*0330*/  UISETP.NE.U32.AND UP1, UPT, UR6, URZ, UPT ;  /* 0x000000ff0600728c */ /* 0x000fe2000bf25070 */
[----:B------:R-:W-:Y:S01]  /*0340*/  UMOV UR10, 0xffffffff ;  /* 0xffffffff000a7882 */ /* 0x000fe20000000000 */
[----:B-1----:R-:W-:Y:S02]  /*0350*/  USHF.L.U32 UR24, UR29, 0x7, URZ ;  /* 0x000000071d187899 */ /* 0x002fe400080006ff */
[----:B------:R-:W-:Y:S01]  /*0360*/  UISETP.NE.AND.EX UP1, UPT, UR7, URZ, UPT, UP1 ;  /* 0x000000ff0700728c */ /* 0x000fe2000bf25310 */
[----:B------:R-:W1:Y:S01]  /*0370*/  @!UP0 LDCU UR6, c[0x0][0x43c] ;  /* 0x00008780ff0687ac */ /* 0x000e620008000800 */
[----:B--2---:R-:W-:Y:S02]  /*0380*/  @P4 R2UR UR19, R5 ;  /* 0x00000000051342ca */ /* 0x004fe400000e0000 */
[----:B---3--:R-:W-:-:S13]  /*0390*/  @P2 R2UR UR9, R2 ;  /* 0x00000000020922ca */ /* 0x008fda00000e0000 */
[----:B------:R-:W-:-:S04]  /*03a0*/  @UP4 UIADD3 UR26, UPT, UPT, UR9, -UR19, URZ ;  /* 0x80000013091a4290 */ /* 0x000fc8000fffe0ff */
[----:B------:R-:W-:Y:S01]  /*03b0*/  UISETP.GT.AND UP2, UPT, UR26, UR24, UPT ;  /* 0x000000181a00728c */ /* 0x000fe2000bf44270 */
[----:B------:R-:W-:Y:S01]  /*03c0*/  UMOV UR9, URZ ;  /* 0x000000ff00097c82 */ /* 0x000fe20008000000 */
[----:B------:R-:W-:-:S04]  /*03d0*/  @P1 R2UR UR9, R3 ;  /* 0x00000000030912ca */ /* 0x000fc800000e0000 */
[----:B------:R-:W-:Y:S01]  /*03e0*/  PLOP3.LUT P1, PT, PT, PT, UP2, 0x80, 0x8 ;  /* 0x000000000008781c */ /* 0x000fe20003f2f028 */
[----:B------:R-:W-:Y:S01]  /*03f0*/  @!UP0 UISETP.NE.U32.AND UP2, UPT, UR4, URZ, UPT ;  /* 0x000000ff0400828c */ /* 0x000fe2000bf45070 */
[----:B------:R-:W2:Y:S01]  /*0400*/  @!UP1 LDCU UR4, c[0x0][0x438] ;  /* 0x00008700ff0497ac */ /* 0x000ea20008000800 */
[----:B----4-:R-:W-:Y:S01]  /*0410*/  @!P3 R2UR UR10, R4 ;  /* 0x00000000040ab2ca */ /* 0x010fe200000e0000 */
[----:B-12---:R-:W-:-:S14]  /*0420*/  BRA.U !UP1, `(.L_x_174) ;  /* 0x0000000109187547 */ /* 0x006fdc000b800000 */
[----:B------:R-:W-:-:S13]  /*0430*/  PLOP3.LUT P2, PT, PT, PT, UP5, 0x80, 0x8 ;  /* 0x000000000008781c */ /* 0x000fda0003f4f058 */
[----:B------:R-:W2:Y:S04]  /*0440*/  @P2 LDG.E R2, desc[UR22][R6.64+0x4] ;  /* 0x0000041606022981 */ /* 0x000ea8000c1e1900 */
[----:B------:R-:W3:Y:S01]  /*0450*/  @!P2 LDG.E R6, desc[UR22][R6.64] ;  /* 0x000000160606a981 */ /* 0x000ee2000c1e1900 */
[----:B--2---:R-:W-:-:S13]  /*0460*/  @P2 R2UR UR4, R2 ;  /* 0x00000000020422ca */ /* 0x004fda00000e0000 */
[----:B------:R-:W-:-:S07]  /*0470*/  @UP5 UIADD3 UR4, UPT, UPT, UR4, -UR10, URZ ;  /* 0x8000000a04045290 */ /* 0x000fce000fffe0ff */
[----:B---3--:R-:W-:Y:S02]  /*0480*/  @!P2 R2UR UR4, R6 ;  /* 0x000000000604a2ca */ /* 0x008fe400000e0000 */
.L_x_174:
[----:B-----5:R-:W-:Y:S01]  /*0490*/  @P0 R2UR UR25, R0 ;  /* 0x00000000001902ca */ /* 0x020fe200000e0000 */
[----:B------:R-:W-:Y:S01]  /*04a0*/  @!UP0 UISETP.NE.AND.EX UP2, UPT, UR5, URZ, UPT, UP2 ;  /* 0x000000ff0500828c */ /* 0x000fe2000bf45320 */
[----:B------:R-:W-:-:S13]  /*04b0*/  @!P1 EXIT ;  /* 0x000000000000994d */ /* 0x000fda0003800000 */
        /* <DEDUP_REMOVED lines=21> */
[----:B------:R-:W-:-:S11]  /*0610*/  UISETP.NE.AND UP0, UPT, UR19, -0x1, UPT ;  /* 0xffffffff1300788c */ /* 0x000fd6000bf05270 */
[----:B------:R-:W2:Y:S01]  /*0620*/  @!UP0 LDCU.64 UR10, c[0x0][0x400] ;  /* 0x00008000ff0a87ac */ /* 0x000ea20008000a00 */
[----:B-1----:R-:W-:Y:S01]  /*0630*/  UISETP.NE.AND UP1, UPT, UR4, URZ, UPT ;  /* 0x000000ff0400728c */ /* 0x002fe2000bf25270 */
[----:B------:R-:W1:Y:S10]  /*0640*/  @UP0 LDCU.64 UR6, c[0x0][0x408] ;  /* 0x00008100ff0607ac */ /* 0x000e740008000a00 */
[----:B------:R-:W3:Y:S01]  /*0650*/  @UP1 LDCU.64 UR4, c[0x0][0x430] ;  /* 0x00008600ff0417ac */ /* 0x000ee20008000a00 */
[----:B--2---:R-:W-:Y:S01]  /*0660*/  @!UP0 UIMAD.WIDE.U32 UR14, UR8, UR10, URZ ;  /* 0x0000000a080e82a5 */ /* 0x004fe2000f8e00ff */
[----:B------:R-:W2:Y:S01]  /*0670*/  @UP1 LDCU UR9, c[0x0][0x430] ;  /* 0x00008600ff0917ac */ /* 0x000ea20008000800 */
[----:B-1----:R-:W-:-:S02]  /*0680*/  @UP0 UIMAD.WIDE.U32 UR12, UR19, UR6, URZ ;  /* 0x00000006130c02a5 */ /* 0x002fc4000f8e00ff */
[----:B------:R-:W-:Y:S02]  /*0690*/  @!UP0 UIMAD UR6, UR8, UR11, UR15 ;  /* 0x0000000b080682a4 */ /* 0x000fe4000f8e020f */
[----:B------:R-:W-:Y:S01]  /*06a0*/  @UP0 UIMAD UR6, UR19, UR7, UR13 ;  /* 0x00000007130602a4 */ /* 0x000fe2000f8e020d */
[----:B------:R-:W1:Y:S01]  /*06b0*/  LDCU.U8 UR11, c[0x0][0x548] ;  /* 0x0000a900ff0b77ac */ /* 0x000e620008000000 */
[----:B---3--:R-:W-:Y:S01]  /*06c0*/  @UP1 UIMAD UR10, UR4, UR5, URZ ;  /* 0x00000005040a12a4 */ /* 0x008fe2000f8e02ff */
[----:B------:R-:W-:Y:S01]  /*06d0*/  @UP1 UMOV UR13, 0x1 ;  /* 0x00000001000d1882 */ /* 0x000fe20000000000 */
[----:B------:R-:W-:Y:S01]  /*06e0*/  @UP0 UMOV UR14, UR12 ;  /* 0x0000000c000e0c82 */ /* 0x000fe20008000000 */
[----:B--2---:R-:W-:Y:S09]  /*06f0*/  BRA.U UP1, `(.L_x_176) ;  /* 0x0000000101287547 */ /* 0x004ff2000b800000 */
[----:B-1----:R-:W-:Y:S01]  /*0700*/  UISETP.NE.AND UP0, UPT, UR11, URZ, UPT ;  /* 0x000000ff0b00728c */ /* 0x002fe2000bf05270 */
        /* <DEDUP_REMOVED lines=9> */
.L_x_176:
[----:B------:R-:W2:Y:S01]  /*07a0*/  LDCU.64 UR4, c[0x0][0x410] ;  /* 0x00008200ff0477ac */ /* 0x000ea20008000a00 */
[----:B------:R-:W-:Y:S01]  /*07b0*/  IMAD.SHL.U32 R2, R238, 0x8, RZ ;  /* 0x00000008ee027824 */ /* 0x000fe200078e00ff */
[----:B------:R-:W-:Y:S01]  /*07c0*/  SHF.R.U32.HI R238, RZ, 0x3, R238 ;  /* 0x00000003ffee7819 */ /* 0x000fe200000116ee */
[----:B------:R-:W-:Y:S01]  /*07d0*/  BSSY.RECONVERGENT B0, `(.L_x_177) ;  /* 0x0000030000007945 */ /* 0x000fe20003800200 */
[----:B------:R-:W4:Y:S02]  /*07e0*/  LDCU UR7, c[0x0][0x434] ;  /* 0x00008680ff0777ac */ /* 0x000f240008000800 */
[----:B------:R-:W-:Y:S01]  /*07f0*/  LOP3.LUT R2, R2, 0x38, RZ, 0xc0, !PT ;  /* 0x0000003802027812 */ /* 0x000fe200078ec0ff */
[C---:B------:R-:W-:Y:S01]  /*0800*/  VIADD R10, R238.reuse, 0x10 ;  /* 0x00000010ee0a7836 */ /* 0x040fe20000000000 */
[----:B------:R-:W5:Y:S01]  /*0810*/  LDCU UR12, c[0x0][0x440] ;  /* 0x00008800ff0c77ac */ /* 0x000f620008000800 */
[----:B------:R-:W-:Y:S01]  /*0820*/  VIADD R9, R238, 0x20 ;  /* 0x00000020ee097836 */ /* 0x000fe20000000000 */
[----:B------:R-:W-:Y:S01]  /*0830*/  ISETP.NE.AND P1, PT, R2, RZ, PT ;  /* 0x000000ff0200720c */ /* 0x000fe20003f25270 */
[----:B-1----:R-:W-:-:S02]  /*0840*/  UISETP.NE.AND UP1, UPT, UR11, URZ, !UP1 ;  /* 0x000000ff0b00728c */ /* 0x002fc4000cf25270 */
[----:B------:R-:W-:Y:S02]  /*0850*/  UIADD3 UR26, UPT, UPT, -UR24, UR26, URZ ;  /* 0x0000001a181a7290 */ /* 0x000fe4000fffe1ff */
[----:B------:R-:W-:Y:S01]  /*0860*/  UISETP.NE.AND UP0, UPT, UR19, -0x1, UPT ;  /* 0xffffffff1300788c */ /* 0x000fe2000bf05270 */
[----:B--2---:R-:W-:Y:S01]  /*0870*/  IMAD.U32 R12, RZ, RZ, UR4 ;  /* 0x00000004ff0c7e24 */ /* 0x004fe2000f8e00ff */
[----:B---3--:R-:W-:Y:S01]  /*0880*/  UIMAD UR4, UR27, UR10, URZ ;  /* 0x0000000a1b0472a4 */ /* 0x008fe2000f8e02ff */
[----:B------:R-:W-:Y:S01]  /*0890*/  IMAD.U32 R16, RZ, RZ, UR5 ;  /* 0x00000005ff107e24 */ /* 0x000fe2000f8e00ff */
[----:B------:R-:W-:Y:S01]  /*08a0*/  UIMAD UR24, UR24, UR9, URZ ;  /* 0x00000009181872a4 */ /* 0x000fe2000f8e02ff */
[----:B------:R-:W-:Y:S02]  /*08b0*/  ISETP.GE.OR P3, PT, R238, UR26, P1 ;  /* 0x0000001aee007c0c */ /* 0x000fe40008f66670 */
[----:B------:R-:W-:Y:S01]  /*08c0*/  @!UP1 UIMAD UR4, UR8, UR13, UR4 ;  /* 0x0000000d080492a4 */ /* 0x000fe2000f8e0204 */
[----:B------:R-:W-:Y:S01]  /*08d0*/  ISETP.GE.OR P0, PT, R10, UR26, P1 ;  /* 0x0000001a0a007c0c */ /* 0x000fe20008f06670 */
[----:B----4-:R-:W-:Y:S01]  /*08e0*/  UIMAD UR8, UR8, UR7, URZ ;  /* 0x00000007080872a4 */ /* 0x010fe2000f8e02ff */
[C---:B-----5:R-:W-:Y:S01]  /*08f0*/  ISETP.GE.AND P4, PT, R2.reuse, UR12, PT ;  /* 0x0000000c02007c0c */ /* 0x060fe2000bf86270 */
[----:B------:R-:W-:Y:S01]  /*0900*/  USHF.R.S32.HI UR12, URZ, 0x1f, UR24 ;  /* 0x0000001fff0c7899 */ /* 0x000fe20008011418 */
[----:B------:R-:W-:Y:S01]  /*0910*/  IADD3 R2, P2, PT, R2, UR14, RZ ;  /* 0x0000000e02027c10 */ /* 0x000fe2000ff5e0ff */
[----:B------:R-:W-:Y:S01]  /*0920*/  USEL UR8, UR8, UR19, !UP0 ;  /* 0x0000001308087287 */ /* 0x000fe2000c000000 */
[----:B------:R-:W-:Y:S01]  /*0930*/  ISETP.GE.OR P5, PT, R238, UR26, P4 ;  /* 0x0000001aee007c0c */ /* 0x000fe2000a7a6670 */
[----:B------:R-:W-:Y:S01]  /*0940*/  UIMAD.WIDE.U32 UR10, UR29, 0x80, URZ ;  /* 0x000000801d0a78a5 */ /* 0x000fe2000f8e00ff */
[----:B------:R-:W-:Y:S01]  /*0950*/  ISETP.GE.OR P6, PT, R9, UR26, P1 ;  /* 0x0000001a09007c0c */ /* 0x000fe20008fc6670 */
[----:B------:R-:W-:Y:S01]  /*0960*/  USHF.R.S32.HI UR5, URZ, 0x1f, UR8 ;  /* 0x0000001fff057899 */ /* 0x000fe20008011408 */
[----:B------:R-:W-:Y:S01]  /*0970*/  IMAD.X R3, RZ, RZ, UR6, P2 ;  /* 0x00000006ff037e24 */ /* 0x000fe200090e06ff */
[----:B------:R-:W-:Y:S01]  /*0980*/  USEL UR8, UR8, URZ, UP1 ;  /* 0x000000ff08087287 */ /* 0x000fe20008800000 */
[----:B------:R-:W-:Y:S01]  /*0990*/  ISETP.GE.OR P2, PT, R10, UR26, P4 ;  /* 0x0000001a0a007c0c */ /* 0x000fe2000a746670 */
[----:B------:R-:W-:Y:S01]  /*09a0*/  USEL UR5, UR5, URZ, UP1 ;  /* 0x000000ff05057287 */ /* 0x000fe20008800000 */
[----:B------:R-:W-:Y:S01]  /*09b0*/  IMAD.WIDE.U32 R12, R12, UR27, R2 ;  /* 0x0000001b0c0c7c25 */ /* 0x000fe2000f8e0002 */
[----:B------:R-:W-:Y:S01]  /*09c0*/  USHF.R.S32.HI UR6, URZ, 0x1f, UR4 ;  /* 0x0000001fff067899 */ /* 0x000fe20008011404 */
[----:B------:R-:W-:Y:S01]  /*09d0*/  LOP3.LUT R2, R238, UR10, RZ, 0xfc, !PT ;  /* 0x0000000aee027c12 */ /* 0x000fe2000f8efcff */
[----:B------:R-:W-:Y:S01]  /*09e0*/  UIADD3 UR8, UP1, UP0, UR24, UR8, UR4 ;  /* 0x0000000818087290 */ /* 0x000fe2000f83e004 */
[----:B------:R-:W-:-:S03]  /*09f0*/  IMAD R17, R16, UR27, R13 ;  /* 0x0000001b10117c24 */ /* 0x000fc6000f8e020d */
        /* <DEDUP_REMOVED lines=13> */
.L_x_178:
[----:B------:R-:W-:Y:S05]  /*0ad0*/  BSYNC.RECONVERGENT B0 ;  /* 0x0000000000007941 */ /* 0x000fea0003800200 */
.L_x_177:
[----:B------:R-:W-:Y:S01]  /*0ae0*/  BSSY.RECONVERGENT B0, `(.L_x_179) ;  /* 0x0000011000007945 */ /* 0x000fe20003800200 */
[----:B------:R-:W-:Y:S02]  /*0af0*/  ISETP.GE.OR P5, PT, R9, UR26, P4 ;  /* 0x0000001a09007c0c */ /* 0x000fe4000a7a6670 */
[----:B------:R-:W-:Y:S01]  /*0b00*/  IADD3 R8, PT, PT, R238, 0x30, RZ ;  /* 0x00000030ee087810 */ /* 0x000fe20007ffe0ff */
        /* <DEDUP_REMOVED lines=14> */
.L_x_180:
[----:B------:R-:W-:Y:S05]  /*0bf0*/  BSYNC.RECONVERGENT B0 ;  /* 0x0000000000007941 */ /* 0x000fea0003800200 */
.L_x_179:
[----:B------:R-:W-:Y:S01]  /*0c00*/  BSSY.RECONVERGENT B0, `(.L_x_181) ;  /* 0x0000011000007945 */ /* 0x000fe20003800200 */
[----:B------:R-:W-:Y:S02]  /*0c10*/  ISETP.GE.OR P2, PT, R8, UR26, P4 ;  /* 0x0000001a08007c0c */ /* 0x000fe4000a746670 */
[----:B-12---:R-:W-:Y:S01]  /*0c20*/  IADD3 R7, PT, PT, R238, 0x40, RZ ;  /* 0x00000040ee077810 */ /* 0x006fe20007ffe0ff */
[----:B------:R-:W-:Y:S05]  /*0c30*/  @P5 BRA `(.L_x_182) ;  /* 0x0000000000345947 */ /* 0x000fea0003800000 */
[----:B------:R-:W1:Y:S01]  /*0c40*/  LDCU.64 UR6, c[0x0][0x408] ;  /* 0x00008100ff0677ac */ /* 0x000e620008000a00 */
[----:B------:R-:W-:Y:S01]  /*0c50*/  IADD3 R3, P5, PT, R2, 0x20, RZ ;  /* 0x0000002002037810 */ /* 0x000fe20007fbe0ff */
[----:B------:R-:W-:Y:S01]  /*0c60*/  IMAD.MOV.U32 R4, RZ, RZ, R12 ;  /* 0x000000ffff047224 */ /* 0x000fe200078e000c */
[----:B------:R-:W-:Y:S01]  /*0c70*/  MOV R5, R17 ;  /* 0x0000001100057202 */ /* 0x000fe20000000f00 */
[----:B------:R-:W2:Y:S02]  /*0c80*/  LDCU.64 UR4, c[0x0][0x3f0] ;  /* 0x00007e00ff0477ac */ /* 0x000ea40008000a00 */
[----:B------:R-:W-:-:S04]  /*0c90*/  IMAD.X R0, RZ, RZ, UR11, P5 ;  /* 0x0000000bff007e24 */ /* 0x000fc8000a8e06ff */
[----:B-1----:R-:W-:Y:S02]  /*0ca0*/  IMAD R0, R0, UR6, RZ ;  /* 0x0000000600007c24 */ /* 0x002fe4000f8e02ff */
[----:B------:R-:W-:-:S04]  /*0cb0*/  IMAD.WIDE.U32 R4, R3, UR6, R4 ;  /* 0x0000000603047c25 */ /* 0x000fc8000f8e0004 */
[----:B------:R-:W-:Y:S01]  /*0cc0*/  IMAD R0, R3, UR7, R0 ;  /* 0x0000000703007c24 */ /* 0x000fe2000f8e0200 */
[----:B--2---:R-:W-:-:S04]  /*0cd0*/  LEA R14, P5, R4, UR4, 0x1 ;  /* 0x00000004040e7c11 */ /* 0x004fc8000f8a08ff */
[----:B------:R-:W-:-:S04]  /*0ce0*/  IADD3 R0, PT, PT, R5, R0, RZ ;  /* 0x0000000005007210 */ /* 0x000fc80007ffe0ff */
[----:B------:R-:W-:-:S05]  /*0cf0*/  LEA.HI.X R15, R4, UR5, R0, 0x1, P5 ;  /* 0x00000005040f7c11 */ /* 0x000fca000a8f0c00 */
[----:B------:R1:W-:Y:S02]  /*0d00*/  STG.E.128 desc[UR22][R14.64], RZ ;  /* 0x000000ff0e007986 */ /* 0x0003e4000c101d16 */
.L_x_182:
[----:B------:R-:W-:Y:S05]  /*0d10*/  BSYNC.RECONVERGENT B0 ;  /* 0x0000000000007941 */ /* 0x000fea0003800200 */
.L_x_181:
        /* <DEDUP_REMOVED lines=17> */
.L_x_184:
[----:B------:R-:W-:Y:S05]  /*0e30*/  BSYNC.RECONVERGENT B0 ;  /* 0x0000000000007941 */ /* 0x000fea0003800200 */
.L_x_183:
[----:B------:R-:W-:Y:S01]  /*0e40*/  BSSY.RECONVERGENT B0, `(.L_x_185) ;  /* 0x0000012000007945 */ /* 0x000fe20003800200 */
[----:B------:R-:W-:Y:S01]  /*0e50*/  ISETP.GE.OR P2, PT, R6, UR26, P4 ;  /* 0x0000001a06007c0c */ /* 0x000fe2000a746670 */
[C---:B------:R-:W-:Y:S01]  /*0e60*/  VIADD R5, R238.reuse, 0x60 ;  /* 0x00000060ee057836 */ /* 0x040fe20000000000 */
[----:B------:R-:W-:Y:S01]  /*0e70*/  IADD3 R4, PT, PT, R238, 0x70, RZ ;  /* 0x00000070ee047810 */ /* 0x000fe20007ffe0ff */
[----:B------:R-:W-:Y:S05]  /*0e80*/  @P5 BRA `(.L_x_186) ;  /* 0x0000000000345947 */ /* 0x000fea0003800000 */
[----:B------:R-:W3:Y:S01]  /*0e90*/  LDCU.64 UR6, c[0x0][0x408] ;  /* 0x00008100ff0677ac */ /* 0x000ee20008000a00 */
[----:B------:R-:W-:Y:S01]  /*0ea0*/  IADD3 R3, P5, PT, R2, 0x40, RZ ;  /* 0x0000004002037810 */ /* 0x000fe20007fbe0ff */
[----:B-12---:R-:W-:Y:S01]  /*0eb0*/  IMAD.MOV.U32 R14, RZ, RZ, R12 ;  /* 0x000000ffff0e7224 */ /* 0x006fe200078e000c */
[----:B------:R-:W-:Y:S01]  /*0ec0*/  MOV R15, R17 ;  /* 0x00000011000f7202 */ /* 0x000fe20000000f00 */
[----:B------:R-:W1:Y:S02]  /*0ed0*/  LDCU.64 UR4, c[0x0][0x3f0] ;  /* 0x00007e00ff0477ac */ /* 0x000e640008000a00 */
[----:B------:R-:W-:-:S04]  /*0ee0*/  IMAD.X R0, RZ, RZ, UR11, P5 ;  /* 0x0000000bff007e24 */ /* 0x000fc8000a8e06ff */
[----:B---3--:R-:W-:Y:S02]  /*0ef0*/  IMAD R0, R0, UR6, RZ ;  /* 0x0000000600007c24 */ /* 0x008fe4000f8e02ff */
[----:B------:R-:W-:-:S04]  /*0f00*/  IMAD.WIDE.U32 R14, R3, UR6, R14 ;  /* 0x00000006030e7c25 */ /* 0x000fc8000f8e000e */
[----:B------:R-:W-:Y:S01]  /*0f10*/  IMAD R0, R3, UR7, R0 ;  /* 0x0000000703007c24 */ /* 0x000fe2000f8e0200 */
[----:B-1----:R-:W-:-:S04]  /*0f20*/  LEA R18, P5, R14, UR4, 0x1 ;  /* 0x000000040e127c11 */ /* 0x002fc8000f8a08ff */
[----:B------:R-:W-:-:S04]  /*0f30*/  IADD3 R0, PT, PT, R15, R0, RZ ;  /* 0x000000000f007210 */ /* 0x000fc80007ffe0ff */
[----:B------:R-:W-:-:S05]  /*0f40*/  LEA.HI.X R19, R14, UR5, R0, 0x1, P5 ;  /* 0x000000050e137c11 */ /* 0x000fca000a8f0c00 */
[----:B------:R3:W-:Y:S02]  /*0f50*/  STG.E.128 desc[UR22][R18.64], RZ ;  /* 0x000000ff12007986 */ /* 0x0007e4000c101d16 */
.L_x_186:
[----:B------:R-:W-:Y:S05]  /*0f60*/  BSYNC.RECONVERGENT B0 ;  /* 0x0000000000007941 */ /* 0x000fea0003800200 */
.L_x_185:
[----:B------:R-:W-:Y:S01]  /*0f70*/  BSSY.RECONVERGENT B0, `(.L_x_187) ;  /* 0x0000011000007945 */ /* 0x000fe20003800200 */
[----:B------:R-:W-:Y:S02]  /*0f80*/  ISETP.GE.OR P5, PT, R5, UR26, P4 ;  /* 0x0000001a05007c0c */ /* 0x000fe4000a7a6670 */
[----:B------:R-:W-:Y:S01]  /*0f90*/  ISETP.GE.OR P4, PT, R4, UR26, P4 ;  /* 0x0000001a04007c0c */ /* 0x000fe2000a786670 */
[----:B------:R-:W-:-:S12]  /*0fa0*/  @P2 BRA `(.L_x_188) ;  /* 0x0000000000342947 */ /* 0x000fd80003800000 */
[----:B------:R-:W4:Y:S01]  /*0fb0*/  LDCU.64 UR6, c[0x0][0x408] ;  /* 0x00008100ff0677ac */ /* 0x000f220008000a00 */
[----:B------:R-:W-:Y:S01]  /*0fc0*/  IADD3 R3, P2, PT, R2, 0x50, RZ ;  /* 0x0000005002037810 */ /* 0x000fe20007f5e0ff */
[----:B-12---:R-:W-:Y:S01]  /*0fd0*/  IMAD.MOV.U32 R14, RZ, RZ, R12 ;  /* 0x000000ffff0e7224 */ /* 0x006fe200078e000c */
[----:B------:R-:W-:Y:S01]  /*0fe0*/  MOV R15, R17 ;  /* 0x00000011000f7202 */ /* 0x000fe20000000f00 */
[----:B------:R-:W3:Y:S02]  /*0ff0*/  LDCU.64 UR4, c[0x0][0x3f0] ;  /* 0x00007e00ff0477ac */ /* 0x000ee40008000a00 */
[----:B------:R-:W-:-:S04]  /*1000*/  IMAD.X R0, RZ, RZ, UR11, P2 ;  /* 0x0000000bff007e24 */ /* 0x000fc800090e06ff */
[----:B----4-:R-:W-:Y:S02]  /*1010*/  IMAD R0, R0, UR6, RZ ;  /* 0x0000000600007c24 */ /* 0x010fe4000f8e02ff */
[----:B------:R-:W-:-:S04]  /*1020*/  IMAD.WIDE.U32 R14, R3, UR6, R14 ;  /* 0x00000006030e7c25 */ /* 0x000fc8000f8e000e */
[----:B------:R-:W-:Y:S01]  /*1030*/  IMAD R0, R3, UR7, R0 ;  /* 0x0000000703007c24 */ /* 0x000fe2000f8e0200 */
[----:B---3--:R-:W-:-:S04]  /*1040*/  LEA R18, P2, R14, UR4, 0x1 ;  /* 0x000000040e127c11 */ /* 0x008fc8000f8408ff */
[----:B------:R-:W-:-:S04]  /*1050*/  IADD3 R0, PT, PT, R15, R0, RZ ;  /* 0x000000000f007210 */ /* 0x000fc80007ffe0ff */
[----:B------:R-:W-:-:S05]  /*1060*/  LEA.HI.X R19, R14, UR5, R0, 0x1, P2 ;  /* 0x000000050e137c11 */ /* 0x000fca00090f0c00 */
[----:B------:R4:W-:Y:S02]  /*1070*/  STG.E.128 desc[UR22][R18.64], RZ ;  /* 0x000000ff12007986 */ /* 0x0009e4000c101d16 */
.L_x_188:
[----:B------:R-:W-:Y:S05]  /*1080*/  BSYNC.RECONVERGENT B0 ;  /* 0x0000000000007941 */ /* 0x000fea0003800200 */
.L_x_187:
[----:B------:R-:W-:Y:S04]  /*1090*/  BSSY.RECONVERGENT B0, `(.L_x_189) ;  /* 0x000000f000007945 */ /* 0x000fe80003800200 */
[----:B------:R-:W-:Y:S05]  /*10a0*/  @P5 BRA `(.L_x_190) ;  /* 0x0000000000345947 */ /* 0x000fea0003800000 */
[----:B------:R-:W5:Y:S01]  /*10b0*/  LDCU.64 UR6, c[0x0][0x408] ;  /* 0x00008100ff0677ac */ /* 0x000f620008000a00 */
[----:B------:R-:W-:Y:S01]  /*10c0*/  IADD3 R3, P2, PT, R2, 0x60, RZ ;  /* 0x0000006002037810 */ /* 0x000fe20007f5e0ff */
[----:B-12---:R-:W-:Y:S01]  /*10d0*/  IMAD.MOV.U32 R14, RZ, RZ, R12 ;  /* 0x000000ffff0e7224 */ /* 0x006fe200078e000c */
[----:B------:R-:W-:Y:S01]  /*10e0*/  MOV R15, R17 ;  /* 0x00000011000f7202 */ /* 0x000fe20000000f00 */
[----:B------:R-:W3:Y:S02]  /*10f0*/  LDCU.64 UR4, c[0x0][0x3f0] ;  /* 0x00007e00ff0477ac */ /* 0x000ee40008000a00 */
[----:B------:R-:W-:-:S04]  /*1100*/  IMAD.X R0, RZ, RZ, UR11, P2 ;  /* 0x0000000bff007e24 */ /* 0x000fc800090e06ff */
[----:B-----5:R-:W-:Y:S02]  /*1110*/  IMAD R0, R0, UR6, RZ ;  /* 0x0000000600007c24 */ /* 0x020fe4000f8e02ff */
[----:B------:R-:W-:-:S04]  /*1120*/  IMAD.WIDE.U32 R14, R3, UR6, R14 ;  /* 0x00000006030e7c25 */ /* 0x000fc8000f8e000e */
[----:B------:R-:W-:Y:S01]  /*1130*/  IMAD R0, R3, UR7, R0 ;  /* 0x0000000703007c24 */ /* 0x000fe2000f8e0200 */
[----:B---34-:R-:W-:-:S04]  /*1140*/  LEA R18, P2, R14, UR4, 0x1 ;  /* 0x000000040e127c11 */ /* 0x018fc8000f8408ff */
[----:B------:R-:W-:-:S04]  /*1150*/  IADD3 R0, PT, PT, R15, R0, RZ ;  /* 0x000000000f007210 */ /* 0x000fc80007ffe0ff */
[----:B------:R-:W-:-:S05]  /*1160*/  LEA.HI.X R19, R14, UR5, R0, 0x1, P2 ;  /* 0x000000050e137c11 */ /* 0x000fca00090f0c00 */
[----:B------:R1:W-:Y:S02]  /*1170*/  STG.E.128 desc[UR22][R18.64], RZ ;  /* 0x000000ff12007986 */ /* 0x0003e4000c101d16 */
.L_x_190:
[----:B------:R-:W-:Y:S05]  /*1180*/  BSYNC.RECONVERGENT B0 ;  /* 0x0000000000007941 */ /* 0x000fea0003800200 */
.L_x_189:
[----:B------:R-:W-:Y:S04]  /*1190*/  BSSY.RECONVERGENT B0, `(.L_x_191) ;  /* 0x000000e000007945 */ /* 0x000fe80003800200 */
[----:B------:R-:W-:Y:S05]  /*11a0*/  @P4 BRA `(.L_x_192) ;  /* 0x0000000000304947 */ /* 0x000fea0003800000 */
[----:B------:R-:W5:Y:S01]  /*11b0*/  LDCU.64 UR6, c[0x0][0x408] ;  /* 0x00008100ff0677ac */ /* 0x000f620008000a00 */
[----:B------:R-:W-:Y:S02]  /*11c0*/  IADD3 R2, P2, PT, R2, 0x70, RZ ;  /* 0x0000007002027810 */ /* 0x000fe40007f5e0ff */
[----:B------:R-:W-:Y:S01]  /*11d0*/  MOV R13, R17 ;  /* 0x00000011000d7202 */ /* 0x000fe20000000f00 */
[----:B------:R-:W2:Y:S01]  /*11e0*/  LDCU.64 UR4, c[0x0][0x3f0] ;  /* 0x00007e00ff0477ac */ /* 0x000ea20008000a00 */
[----:B------:R-:W-:-:S05]  /*11f0*/  IADD3.X R0, PT, PT, RZ, UR11, RZ, P2, !PT ;  /* 0x0000000bff007c10 */ /* 0x000fca00097fe4ff */
[----:B-----5:R-:W-:Y:S02]  /*1200*/  IMAD R0, R0, UR6, RZ ;  /* 0x0000000600007c24 */ /* 0x020fe4000f8e02ff */
[----:B------:R-:W-:-:S04]  /*1210*/  IMAD.WIDE.U32 R12, R2, UR6, R12 ;  /* 0x00000006020c7c25 */ /* 0x000fc8000f8e000c */
[----:B------:R-:W-:Y:S01]  /*1220*/  IMAD R0, R2, UR7, R0 ;  /* 0x0000000702007c24 */ /* 0x000fe2000f8e0200 */
[----:B--2---:R-:W-:-:S04]  /*1230*/  LEA R2, P2, R12, UR4, 0x1 ;  /* 0x000000040c027c11 */ /* 0x004fc8000f8408ff */
[----:B------:R-:W-:-:S04]  /*1240*/  IADD3 R0, PT, PT, R13, R0, RZ ;  /* 0x000000000d007210 */ /* 0x000fc80007ffe0ff */
[----:B------:R-:W-:-:S05]  /*1250*/  LEA.HI.X R3, R12, UR5, R0, 0x1, P2 ;  /* 0x000000050c037c11 */ /* 0x000fca00090f0c00 */
[----:B------:R2:W-:Y:S02]  /*1260*/  STG.E.128 desc[UR22][R2.64], RZ ;  /* 0x000000ff02007986 */ /* 0x0005e4000c101d16 */
.L_x_192:
[----:B------:R-:W-:Y:S05]  /*1270*/  BSYNC.RECONVERGENT B0 ;  /* 0x0000000000007941 */ /* 0x000fea0003800200 */
.L_x_191:
[----:B------:R-:W-:Y:S04]  /*1280*/  BSSY.RECONVERGENT B0, `(.L_x_193) ;  /* 0x000000a000007945 */ /* 0x000fe80003800200 */
[----:B------:R-:W-:Y:S05]  /*1290*/  @P3 BRA `(.L_x_194) ;  /* 0x0000000000203947 */ /* 0x000fea0003800000 */
[----:B------:R-:W5:Y:S01]  /*12a0*/  LDCU.64 UR4, c[0x0][0x420] ;  /* 0x00008400ff0477ac */ /* 0x000f620008000a00 */
[----:B------:R-:W-:-:S05]  /*12b0*/  IMAD R0, R238, UR9, RZ ;  /* 0x00000009ee007c24 */ /* 0x000fca000f8e02ff */
[----:B--2---:R-:W-:-:S04]  /*12c0*/  IADD3 R2, P2, PT, R0, UR8, RZ ;  /* 0x0000000800027c10 */ /* 0x004fc8000ff5e0ff */
[----:B------:R-:W-:Y:S02]  /*12d0*/  LEA.HI.X.SX32 R0, R0, UR12, 0x1, P2 ;  /* 0x0000000c00007c11 */ /* 0x000fe400090f0eff */
[----:B-----5:R-:W-:-:S04]  /*12e0*/  LEA R12, P2, R2, UR4, 0x2 ;  /* 0x00000004020c7c11 */ /* 0x020fc8000f8410ff */
[----:B------:R-:W-:Y:S01]  /*12f0*/  LEA.HI.X R13, R2, UR5, R0, 0x2, P2 ;  /* 0x00000005020d7c11 */ /* 0x000fe200090f1400 */
[----:B------:R-:W-:-:S05]  /*1300*/  IMAD.MOV.U32 R0, RZ, RZ, 0x7f800000 ;  /* 0x7f800000ff007424 */ /* 0x000fca00078e00ff */
[----:B------:R2:W-:Y:S03]  /*1310*/  STG.E desc[UR22][R12.64], R0 ;  /* 0x000000000c007986 */ /* 0x0005e6000c101916 */
.L_x_194:
[----:B------:R-:W-:Y:S05]  /*1320*/  BSYNC.RECONVERGENT B0 ;  /* 0x0000000000007941 */ /* 0x000fea0003800200 */
.L_x_193:
[----:B------:R-:W-:Y:S01]  /*1330*/  BSSY.RECONVERGENT B0, `(.L_x_195) ;  /* 0x000000f000007945 */ /* 0x000fe20003800200 */
[----:B------:R-:W-:Y:S02]  /*1340*/  ISETP.GE.OR P5, PT, R8, UR26, P1 ;  /* 0x0000001a08007c0c */ /* 0x000fe40008fa6670 */
[----:B------:R-:W-:Y:S02]  /*1350*/  ISETP.GE.OR P4, PT, R7, UR26, P1 ;  /* 0x0000001a07007c0c */ /* 0x000fe40008f86670 */
[----:B------:R-:W-:Y:S02]  /*1360*/  ISETP.GE.OR P3, PT, R6, UR26, P1 ;  /* 0x0000001a06007c0c */ /* 0x000fe40008f66670 */
[----:B------:R-:W-:Y:S02]  /*1370*/  ISETP.GE.OR P2, PT, R5, UR26, P1 ;  /* 0x0000001a05007c0c */ /* 0x000fe40008f46670 */
[----:B------:R-:W-:Y:S01]  /*1380*/  ISETP.GE.OR P1, PT, R4, UR26, P1 ;  /* 0x0000001a04007c0c */ /* 0x000fe20008f26670 */
[----:B------:R-:W-:-:S12]  /*1390*/  @P0 BRA `(.L_x_196) ;  /* 0x0000000000200947 */ /* 0x000fd80003800000 */
[----:B------:R-:W5:Y:S01]  /*13a0*/  LDCU.64 UR4, c[0x0][0x420] ;  /* 0x00008400ff0477ac */ /* 0x000f620008000a00 */
[----:B--2---:R-:W-:-:S05]  /*13b0*/  IMAD R0, R10, UR9, RZ ;  /* 0x000000090a007c24 */ /* 0x004fca000f8e02ff */
[----:B------:R-:W-:-:S04]  /*13c0*/  IADD3 R2, P0, PT, R0, UR8, RZ ;  /* 0x0000000800027c10 */ /* 0x000fc8000ff1e0ff */
[----:B------:R-:W-:Y:S02]  /*13d0*/  LEA.HI.X.SX32 R0, R0, UR12, 0x1, P0 ;  /* 0x0000000c00007c11 */ /* 0x000fe400080f0eff */
[----:B-----5:R-:W-:-:S04]  /*13e0*/  LEA R10, P0, R2, UR4, 0x2 ;  /* 0x00000004020a7c11 */ /* 0x020fc8000f8010ff */
[----:B------:R-:W-:Y:S01]  /*13f0*/  LEA.HI.X R11, R2, UR5, R0, 0x2, P0 ;  /* 0x00000005020b7c11 */ /* 0x000fe200080f1400 */
[----:B------:R-:W-:-:S05]  /*1400*/  IMAD.MOV.U32 R0, RZ, RZ, 0x7f800000 ;  /* 0x7f800000ff007424 */ /* 0x000fca00078e00ff */
[----:B------:R2:W-:Y:S03]  /*1410*/  STG.E desc[UR22][R10.64], R0 ;  /* 0x000000000a007986 */ /* 0x0005e6000c101916 */
.L_x_196:
[----:B------:R-:W-:Y:S05]  /*1420*/  BSYNC.RECONVERGENT B0 ;  /* 0x0000000000007941 */ /* 0x000fea0003800200 */
.L_x_195:
[----:B------:R-:W-:Y:S04]  /*1430*/  BSSY.RECONVERGENT B0, `(.L_x_197) ;  /* 0x000000a000007945 */ /* 0x000fe80003800200 */
[----:B------:R-:W-:Y:S05]  /*1440*/  @P6 BRA `(.L_x_198) ;  /* 0x0000000000206947 */ /* 0x000fea0003800000 */
        /* <DEDUP_REMOVED lines=8> */
.L_x_198:
[----:B------:R-:W-:Y:S05]  /*14d0*/  BSYNC.RECONVERGENT B0 ;  /* 0x0000000000007941 */ /* 0x000fea0003800200 */
.L_x_197:
        /* <DEDUP_REMOVED lines=10> */
.L_x_200:
[----:B------:R-:W-:Y:S05]  /*1580*/  BSYNC.RECONVERGENT B0 ;  /* 0x0000000000007941 */ /* 0x000fea0003800200 */
.L_x_199:
        /* <DEDUP_REMOVED lines=10> */
.L_x_202:
[----:B------:R-:W-:Y:S05]  /*1630*/  BSYNC.RECONVERGENT B0 ;  /* 0x0000000000007941 */ /* 0x000fea0003800200 */
.L_x_201:
        /* <DEDUP_REMOVED lines=10> */
.L_x_204:
[----:B------:R-:W-:Y:S05]  /*16e0*/  BSYNC.RECONVERGENT B0 ;  /* 0x0000000000007941 */ /* 0x000fea0003800200 */
.L_x_203:
        /* <DEDUP_REMOVED lines=10> */
.L_x_206:
[----:B------:R-:W-:Y:S05]  /*1790*/  BSYNC.RECONVERGENT B0 ;  /* 0x0000000000007941 */ /* 0x000fea0003800200 */
.L_x_205:
[----:B------:R-:W-:Y:S05]  /*17a0*/  @P1 EXIT ;  /* 0x000000000000194d */ /* 0x000fea0003800000 */
[----:B------:R-:W5:Y:S01]  /*17b0*/  LDCU.64 UR4, c[0x0][0x420] ;  /* 0x00008400ff0477ac */ /* 0x000f620008000a00 */
[----:B--2---:R-:W-:-:S05]  /*17c0*/  IMAD R0, R4, UR9, RZ ;  /* 0x0000000904007c24 */ /* 0x004fca000f8e02ff */
[----:B------:R-:W-:-:S04]  /*17d0*/  IADD3 R2, P0, PT, R0, UR8, RZ ;  /* 0x0000000800027c10 */ /* 0x000fc8000ff1e0ff */
[----:B------:R-:W-:Y:S02]  /*17e0*/  LEA.HI.X.SX32 R0, R0, UR12, 0x1, P0 ;  /* 0x0000000c00007c11 */ /* 0x000fe400080f0eff */
[----:B-----5:R-:W-:-:S04]  /*17f0*/  LEA R4, P0, R2, UR4, 0x2 ;  /* 0x0000000402047c11 */ /* 0x020fc8000f8010ff */
[----:B------:R-:W-:Y:S01]  /*1800*/  LEA.HI.X R5, R2, UR5, R0, 0x2, P0 ;  /* 0x0000000502057c11 */ /* 0x000fe200080f1400 */
[----:B------:R-:W-:-:S05]  /*1810*/  IMAD.MOV.U32 R0, RZ, RZ, 0x7f800000 ;  /* 0x7f800000ff007424 */ /* 0x000fca00078e00ff */
[----:B------:R-:W-:Y:S01]  /*1820*/  STG.E desc[UR22][R4.64], R0 ;  /* 0x0000000004007986 */ /* 0x000fe2000c101916 */
[----:B------:R-:W-:Y:S05]  /*1830*/  EXIT ;  /* 0x000000000000794d */ /* 0x000fea0003800000 */
.L_x_175:
        /* <DEDUP_REMOVED lines=20> */
[----:B------:R-:W-:Y:S05]  /*1980*/  BRA `(.L_x_208) ;  /* 0x0000000000147947 */ /* 0x000fea0003800000 */
.L_x_207:
[----:B------:R-:W1:Y:S01]  /*1990*/  LDCU.64 UR14, c[0x0][0x3b8] ;  /* 0x00007700ff0e77ac */ /* 0x000e620008000a00 */
[----:B------:R-:W-:-:S04]  /*19a0*/  UIADD3 UR6, UPT, UPT, UR9, UR10, URZ ;  /* 0x0000000a09067290 */ /* 0x000fc8000fffe0ff */
[----:B-1----:R-:W-:Y:S02]  /*19b0*/  UIMAD.WIDE.U32 UR16, UR6, UR14, URZ ;  /* 0x0000000e061072a5 */ /* 0x002fe4000f8e00ff */
[----:B------:R-:W-:-:S04]  /*19c0*/  UIMAD UR6, UR6, UR15, URZ ;  /* 0x0000000f060672a4 */ /* 0x000fc8000f8e02ff */
[----:B------:R-:W-:Y:S02]  /*19d0*/  UIADD3 UR6, UPT, UPT, UR17, UR6, URZ ;  /* 0x0000000611067290 */ /* 0x000fe4000fffe0ff */
.L_x_208:
[----:B------:R-:W1:Y:S01]  /*19e0*/  LDC R0, c[0x0][0x3e8] ;  /* 0x0000fa00ff007b82 */ /* 0x000e620000000800 */
[----:B------:R-:W2:Y:S01]  /*19f0*/  S2R R2, SR_CTAID.Z ;  /* 0x0000000000027919 */ /* 0x000ea20000002700 */
[----:B-1----:R-:W-:-:S04]  /*1a00*/  IABS R4, R0 ;  /* 0x0000000000047213 */ /* 0x002fc80000000000 */
[----:B------:R-:W1:Y:S01]  /*1a10*/  I2F.RP R6, R4 ;  /* 0x0000000400067306 */ /* 0x000e620000209400 */
[----:B--2---:R-:W-:-:S07]  /*1a20*/  IABS R2, R2 ;  /* 0x0000000200027213 */ /* 0x004fce0000000000 */
[----:B-1----:R-:W1:Y:S02]  /*1a30*/  MUFU.RCP R6, R6 ;  /* 0x0000000600067308 */ /* 0x002e640000001000 */
[----:B-1----:R-:W-:-:S06]  /*1a40*/  VIADD R6, R6, 0xffffffe ;  /* 0x0ffffffe06067836 */ /* 0x002fcc0000000000 */
[----:B------:R-:W1:Y:S02]  /*1a50*/  F2I.FTZ.U32.TRUNC.NTZ R7, R6 ;  /* 0x0000000600077305 */ /* 0x000e64000021f000 */
[----:B-1----:R-:W-:Y:S01]  /*1a60*/  IMAD.MOV R3, RZ, RZ, -R7 ;  /* 0x000000ffff037224 */ /* 0x002fe200078e0a07 */
[----:B------:R-:W-:-:S03]  /*1a70*/  MOV R6, RZ ;  /* 0x000000ff00067202 */ /* 0x000fc60000000f00 */
[----:B------:R-:W-:-:S04]  /*1a80*/  IMAD R3, R3, R4, RZ ;  /* 0x0000000403037224 */ /* 0x000fc800078e02ff */
[----:B------:R-:W-:-:S04]  /*1a90*/  IMAD.HI.U32 R5, R7, R3, R6 ;  /* 0x0000000307057227 */ /* 0x000fc800078e0006 */
[----:B------:R-:W-:-:S04]  /*1aa0*/  IMAD.MOV.U32 R3, RZ, RZ, R2 ;  /* 0x000000ffff037224 */ /* 0x000fc800078e0002 */
[----:B------:R-:W-:-:S04]  /*1ab0*/  IMAD.HI.U32 R5, R5, R3, RZ ;  /* 0x0000000305057227 */ /* 0x000fc800078e00ff */
[----:B------:R-:W-:-:S04]  /*1ac0*/  IMAD.MOV R2, RZ, RZ, -R5 ;  /* 0x000000ffff027224 */ /* 0x000fc800078e0a05 */
[----:B------:R-:W-:-:S05]  /*1ad0*/  IMAD R2, R4, R2, R3 ;  /* 0x0000000204027224 */ /* 0x000fca00078e0203 */
[----:B------:R-:W-:-:S13]  /*1ae0*/  ISETP.GT.U32.AND P1, PT, R4, R2, PT ;  /* 0x000000020400720c */ /* 0x000fda0003f24070 */
[-C--:B------:R-:W-:Y:S01]  /*1af0*/  @!P1 IADD3 R2, PT, PT, R2, -R4.reuse, RZ ;  /* 0x8000000402029210 */ /* 0x080fe20007ffe0ff */
[----:B------:R-:W-:Y:S01]  /*1b00*/  @!P1 VIADD R5, R5, 0x1 ;  /* 0x0000000105059836 */ /* 0x000fe20000000000 */
[----:B------:R-:W-:Y:S02]  /*1b10*/  ISETP.NE.AND P1, PT, R0, RZ, PT ;  /* 0x000000ff0000720c */ /* 0x000fe40003f25270 */
[----:B------:R-:W-:Y:S02]  /*1b20*/  ISETP.GE.U32.AND P2, PT, R2, R4, PT ;  /* 0x000000040200720c */ /* 0x000fe40003f46070 */
[----:B------:R-:W-:-:S04]  /*1b30*/  LOP3.LUT R2, R0, UR27, RZ, 0x3c, !PT ;  /* 0x0000001b00027c12 */ /* 0x000fc8000f8e3cff */
[----:B------:R-:W-:-:S07]  /*1b40*/  ISETP.GE.AND P0, PT, R2, RZ, PT ;  /* 0x000000ff0200720c */ /* 0x000fce0003f06270 */
[----:B------:R-:W-:-:S05]  /*1b50*/  @P2 IADD3 R5, PT, PT, R5, 0x1, RZ ;  /* 0x0000000105052810 */ /* 0x000fca0007ffe0ff */
[----:B------:R-:W-:-:S05]  /*1b60*/  IMAD.MOV.U32 R2, RZ, RZ, R5 ;  /* 0x000000ffff027224 */ /* 0x000fca00078e0005 */
[----:B------:R-:W-:Y:S02]  /*1b70*/  @!P0 IADD3 R2, PT, PT, -R2, RZ, RZ ;  /* 0x000000ff02028210 */ /* 0x000fe40007ffe1ff */
[----:B------:R-:W-:Y:S01]  /*1b80*/  @!P1 LOP3.LUT R2, RZ, R0, RZ, 0x33, !PT ;  /* 0x00000000ff029212 */ /* 0x000fe200078e33ff */
[----:B------:R-:W-:Y:S05]  /*1b90*/  BRA.U UP1, `(.L_x_209) ;  /* 0x00000001012c7547 */ /* 0x000fea000b800000 */
        /* <DEDUP_REMOVED lines=11> */
.L_x_209:
[----:B------:R-:W1:Y:S01]  /*1c50*/  LDCU.64 UR12, c[0x0][0x3c0] ;  /* 0x00007800ff0c77ac */ /* 0x000e620008000a00 */
[----:B------:R-:W-:-:S04]  /*1c60*/  UIADD3 UR9, UPT, UPT, UR9, UR10, URZ ;  /* 0x0000000a09097290 */ /* 0x000fc8000fffe0ff */
[----:B-1----:R-:W-:Y:S02]  /*1c70*/  UIMAD.WIDE.U32 UR4, UR9, UR12, URZ ;  /* 0x0000000c090472a5 */ /* 0x002fe4000f8e00ff */
[----:B------:R-:W-:-:S04]  /*1c80*/  UIMAD UR8, UR9, UR13, URZ ;  /* 0x0000000d090872a4 */ /* 0x000fc8000f8e02ff */
[----:B------:R-:W-:-:S12]  /*1c90*/  UIADD3 UR8, UPT, UPT, UR5, UR8, URZ ;  /* 0x0000000805087290 */ /* 0x000fd8000fffe0ff */
.L_x_210:
[----:B------:R-:W-:Y:S01]  /*1ca0*/  IMAD.SHL.U32 R248, R238, 0x8, RZ ;  /* 0x00000008eef87824 */ /* 0x000fe200078e00ff */
[----:B------:R-:W1:Y:S01]  /*1cb0*/  S2UR UR31, SR_CgaCtaId ;  /* 0x00000000001f79c3 */ /* 0x000e620000008800 */
[----:B------:R-:W-:Y:S01]  /*1cc0*/  SHF.R.U32.HI R10, RZ, 0x3, R238 ;  /* 0x00000003ff0a7819 */ /* 0x000fe200000116ee */
[----:B------:R-:W2:Y:S01]  /*1cd0*/  LDCU.64 UR10, c[0x0][0x388] ;  /* 0x00007100ff0a77ac */ /* 0x000ea20008000a00 */
[----:B------:R-:W-:Y:S01]  /*1ce0*/  SHF.R.S32.HI R241, RZ, 0x1f, R2 ;  /* 0x0000001ffff17819 */ /* 0x000fe20000011402 */
[----:B------:R-:W-:Y:S01]  /*1cf0*/  BSSY.RECONVERGENT B0, `(.L_x_211) ;  /* 0x000003e000007945 */ /* 0x000fe20003800200 */
[C---:B------:R-:W-:Y:S01]  /*1d00*/  LOP3.LUT R237, R248.reuse, 0x38, RZ, 0xc0, !PT ;  /* 0x00000038f8ed7812 */ /* 0x040fe200078ec0ff */
[----:B------:R-:W-:Y:S01]  /*1d10*/  UIADD3 UR18, UPT, UPT, -UR24, UR26, URZ ;  /* 0x0000001a18127290 */ /* 0x000fe2000fffe1ff */
[----:B------:R-:W-:Y:S01]  /*1d20*/  LOP3.LUT R247, R248, 0x1f8, RZ, 0xc0, !PT ;  /* 0x000001f8f8f77812 */ /* 0x000fe200078ec0ff */
[----:B------:R-:W-:Y:S01]  /*1d30*/  UMOV UR32, 0x400 ;  /* 0x0000040000207882 */ /* 0x000fe20000000000 */
[C---:B------:R-:W-:Y:S01]  /*1d40*/  IADD3 R4, P1, PT, R237.reuse, UR16, RZ ;  /* 0x00000010ed047c10 */ /* 0x040fe2000ff3e0ff */
[----:B------:R-:W3:Y:S01]  /*1d50*/  LDCU.64 UR16, c[0x0][0x3c8] ;  /* 0x00007900ff1077ac */ /* 0x000ee20008000a00 */
[----:B------:R-:W-:-:S02]  /*1d60*/  IADD3 R8, P0, PT, R237, UR4, RZ ;  /* 0x00000004ed087c10 */ /* 0x000fc4000ff1e0ff */
[C---:B------:R-:W-:Y:S01]  /*1d70*/  ISETP.GE.AND P2, PT, R10.reuse, UR18, PT ;  /* 0x000000120a007c0c */ /* 0x040fe2000bf46270 */
[----:B------:R-:W-:Y:S01]  /*1d80*/  IMAD.X R5, RZ, RZ, UR6, P1 ;  /* 0x00000006ff057e24 */ /* 0x000fe200088e06ff */
[----:B------:R-:W4:Y:S01]  /*1d90*/  LDCU.128 UR4, c[0x0][0x3d0] ;  /* 0x00007a00ff0477ac */ /* 0x000f220008000c00 */
[----:B------:R-:W-:Y:S01]  /*1da0*/  IADD3.X R9, PT, PT, RZ, UR8, RZ, P0, !PT ;  /* 0x00000008ff097c10 */ /* 0x000fe200087fe4ff */
[C---:B------:R-:W-:Y:S01]  /*1db0*/  IMAD.WIDE.U32 R4, R10.reuse, UR14, R4 ;  /* 0x0000000e0a047c25 */ /* 0x040fe2000f8e0004 */
[----:B------:R-:W5:Y:S01]  /*1dc0*/  LDCU.64 UR8, c[0x0][0x390] ;  /* 0x00007200ff0877ac */ /* 0x000f620008000a00 */
[----:B------:R-:W-:Y:S02]  /*1dd0*/  IADD3 R6, P0, PT, R237, UR30, RZ ;  /* 0x0000001eed067c10 */ /* 0x000fe4000ff1e0ff */
[----:B------:R-:W-:Y:S01]  /*1de0*/  IMAD.WIDE.U32 R8, R10, UR12, R8 ;  /* 0x0000000c0a087c25 */ /* 0x000fe2000f8e0008 */
[----:B------:R-:W-:Y:S02]  /*1df0*/  LOP3.LUT R0, R248, 0x1e00, RZ, 0xc0, !PT ;  /* 0x00001e00f8007812 */ /* 0x000fe400078ec0ff */
[----:B------:R-:W-:Y:S01]  /*1e00*/  LOP3.LUT R247, R247, 0x38, R238, 0x78, !PT ;  /* 0x00000038f7f77812 */ /* 0x000fe200078e78ee */
[----:B------:R-:W-:-:S02]  /*1e10*/  IMAD R5, R10, UR15, R5 ;  /* 0x0000000f0a057c24 */ /* 0x000fc4000f8e0205 */
[----:B------:R-:W-:Y:S01]  /*1e20*/  IMAD R9, R10, UR13, R9 ;  /* 0x0000000d0a097c24 */ /* 0x000fe2000f8e0209 */
[----:B---3--:R-:W-:Y:S01]  /*1e30*/  MOV R16, UR17 ;  /* 0x0000001100107c02 */ /* 0x008fe20008000f00 */
[----:B------:R-:W-:Y:S01]  /*1e40*/  IMAD.U32 R12, RZ, RZ, UR16 ;  /* 0x00000010ff0c7e24 */ /* 0x000fe2000f8e00ff */
[----:B------:R-:W-:Y:S01]  /*1e50*/  LOP3.LUT R247, R247, R0, RZ, 0xfc, !PT ;  /* 0x00000000f7f77212 */ /* 0x000fe200078efcff */
[----:B------:R-:W-:Y:S01]  /*1e60*/  IMAD.X R7, RZ, RZ, UR28, P0 ;  /* 0x0000001cff077e24 */ /* 0x000fe200080e06ff */
[----:B------:R-:W-:Y:S01]  /*1e70*/  UIMAD.WIDE.U32 UR28, UR29, 0x80, URZ ;  /* 0x000000801d1c78a5 */ /* 0x000fe2000f8e00ff */
[C---:B----4-:R-:W-:Y:S02]  /*1e80*/  IMAD R245, R241.reuse, UR4, RZ ;  /* 0x00000004f1f57c24 */ /* 0x050fe4000f8e02ff */
[----:B------:R-:W-:Y:S02]  /*1e90*/  IMAD R241, R241, UR6, RZ ;  /* 0x00000006f1f17c24 */ /* 0x000fe4000f8e02ff */
[C---:B------:R-:W-:Y:S01]  /*1ea0*/  IMAD R245, R2.reuse, UR5, R245 ;  /* 0x0000000502f57c24 */ /* 0x040fe2000f8e02f5 */
[----:B-1----:R-:W-:Y:S01]  /*1eb0*/  ULEA UR5, UR31, UR32, 0x18 ;  /* 0x000000201f057291 */ /* 0x002fe2000f8ec0ff */
[----:B------:R-:W-:-:S02]  /*1ec0*/  IMAD R241, R2, UR7, R241 ;  /* 0x0000000702f17c24 */ /* 0x000fc4000f8e02f1 */
[----:B------:R-:W-:-:S03]  /*1ed0*/  IMAD.WIDE.U32 R4, R2, UR4, R4 ;  /* 0x0000000402047c25 */ /* 0x000fc6000f8e0004 */
[----:B------:R-:W-:Y:S01]  /*1ee0*/  LEA R247, R247, UR5, 0x1 ;  /* 0x00000005f7f77c11 */ /* 0x000fe2000f8e08ff */
[----:B------:R-:W-:Y:S01]  /*1ef0*/  IMAD.WIDE.U32 R2, R2, UR6, R8 ;  /* 0x0000000602027c25 */ /* 0x000fe2000f8e0008 */
[----:B------:R-:W-:Y:S02]  /*1f00*/  IADD3 R245, PT, PT, R5, R245, RZ ;  /* 0x000000f505f57210 */ /* 0x000fe40007ffe0ff */
[----:B--2---:R-:W-:Y:S01]  /*1f10*/  LEA R246, P1, R4, UR10, 0x1 ;  /* 0x0000000a04f67c11 */ /* 0x004fe2000f8208ff */
[----:B------:R-:W-:Y:S01]  /*1f20*/  IMAD.IADD R241, R3, 0x1, R241 ;  /* 0x0000000103f17824 */ /* 0x000fe200078e02f1 */
[----:B-----5:R-:W-:Y:S01]  /*1f30*/  LEA R244, P0, R2, UR8, 0x1 ;  /* 0x0000000802f47c11 */ /* 0x020fe2000f8008ff */
[----:B------:R-:W-:Y:S01]  /*1f40*/  IMAD.WIDE.U32 R12, R12, UR27, R6 ;  /* 0x0000001b0c0c7c25 */ /* 0x000fe2000f8e0006 */
[----:B------:R-:W-:Y:S02]  /*1f50*/  LEA.HI.X R245, R4, UR11, R245, 0x1, P1 ;  /* 0x0000000b04f57c11 */ /* 0x000fe400088f0cf5 */
[----:B------:R-:W-:Y:S01]  /*1f60*/  LEA.HI.X R241, R2, UR9, R241, 0x1, P0 ;  /* 0x0000000902f17c11 */ /* 0x000fe200080f0cf1 */
[----:B------:R-:W-:Y:S01]  /*1f70*/  IMAD R17, R16, UR27, R13 ;  /* 0x0000001b10117c24 */ /* 0x000fe2000f8e020d */
[----:B------:R-:W-:Y:S01]  /*1f80*/  LOP3.LUT R9, R10, UR28, RZ, 0xfc, !PT ;  /* 0x0000001c0a097c12 */ /* 0x000fe2000f8efcff */
[----:B------:R-:W-:Y:S06]  /*1f90*/  @P2 BRA `(.L_x_212) ;  /* 0x00000000004c2947 */ /* 0x000fec0003800000 */
[----:B------:R-:W1:Y:S02]  /*1fa0*/  LDCU UR4, c[0x0][0x440] ;  /* 0x00008800ff0477ac */ /* 0x000e640008000800 */
[----:B-1----:R-:W-:-:S13]  /*1fb0*/  ISETP.GE.AND P0, PT, R237, UR4, PT ;  /* 0x00000004ed007c0c */ /* 0x002fda000bf06270 */
[----:B------:R-:W-:Y:S05]  /*1fc0*/  @P0 BRA `(.L_x_213) ;  /* 0x00000000003c0947 */ /* 0x000fea0003800000 */
        /* <DEDUP_REMOVED lines=10> */
[----:B------:R-:W-:Y:S01]  /*2070*/  @!PT LDS RZ, [RZ] ;  /* 0x00000000fffff984 */ /* 0x000fe20000000800 */
[----:B------:R-:W-:Y:S01]  /*2080*/  @!PT LDS RZ, [RZ] ;  /* 0x00000000fffff984 */ /* 0x000fe20000000800 */
[----:B------:R-:W-:Y:S01]  /*2090*/  @!PT LDS RZ, [RZ] ;  /* 0x00000000fffff984 */ /* 0x000fe20000000800 */
[----:B------:R2:W-:Y:S01]  /*20a0*/  LDGSTS.E.BYPASS.LTC128B.128 [R247], desc[UR22][R4.64] ;  /* 0x0000000004f77fae */ /* 0x0005e2000b981a16 */
[----:B------:R-:W-:Y:S05]  /*20b0*/  BRA `(.L_x_212) ;  /* 0x0000000000047947 */ /* 0x000fea0003800000 */
.L_x_213:
[----:B------:R1:W-:Y:S02]  /*20c0*/  STS.128 [R247], RZ ;  /* 0x000000fff7007388 */ /* 0x0003e40000000c00 */
.L_x_212:
[----:B------:R-:W-:Y:S05]  /*20d0*/  BSYNC.RECONVERGENT B0 ;  /* 0x0000000000007941 */ /* 0x000fea0003800200 */
.L_x_211:
[C---:B------:R-:W-:Y:S01]  /*20e0*/  VIADD R7, R10.reuse, 0x10 ;  /* 0x000000100a077836 */ /* 0x040fe20000000000 */
[----:B------:R-:W-:Y:S01]  /*20f0*/  USHF.L.U32 UR16, UR14, 0x7, URZ ;  /* 0x000000070e107899 */ /* 0x000fe200080006ff */
[C---:B------:R-:W-:Y:S01]  /*2100*/  VIADD R6, R10.reuse, 0x20 ;  /* 0x000000200a067836 */ /* 0x040fe20000000000 */
[----:B------:R-:W-:Y:S01]  /*2110*/  UIADD3 UR10, UPT, UPT, UR20, -0x1, URZ ;  /* 0xffffffff140a7890 */ /* 0x000fe2000fffe0ff */
[C---:B--2---:R-:W-:Y:S01]  /*2120*/  VIADD R5, R10.reuse, 0x30 ;  /* 0x000000300a057836 */ /* 0x044fe20000000000 */
[----:B------:R-:W-:Y:S01]  /*2130*/  ISETP.GE.AND P0, PT, R7, UR18, PT ;  /* 0x0000001207007c0c */ /* 0x000fe2000bf06270 */
[C---:B------:R-:W-:Y:S01]  /*2140*/  VIADD R4, R10.reuse, 0x40 ;  /* 0x000000400a047836 */ /* 0x040fe20000000000 */
[----:B------:R-:W-:Y:S01]  /*2150*/  USHF.L.U64.HI UR11, UR14, 0x7, UR15 ;  /* 0x000000070e0b7899 */ /* 0x000fe2000801020f */
[C---:B------:R-:W-:Y:S01]  /*2160*/  VIADD R3, R10.reuse, 0x50 ;  /* 0x000000500a037836 */ /* 0x040fe20000000000 */
[----:B------:R-:W-:Y:S01]  /*2170*/  UIMAD.WIDE.U32 UR30, UR16, UR10, URZ ;  /* 0x0000000a101e72a5 */ /* 0x000fe2000f8e00ff */
[C---:B------:R-:W-:Y:S01]  /*2180*/  VIADD R2, R10.reuse, 0x60 ;  /* 0x000000600a027836 */ /* 0x040fe20000000000 */
[----:B------:R-:W-:Y:S01]  /*2190*/  UIMAD UR4, UR10, -0x80, UR25 ;  /* 0xffffff800a0478a4 */ /* 0x000fe2000f8e0219 */
[----:B------:R-:W-:Y:S01]  /*21a0*/  VIADD R0, R10, 0x70 ;  /* 0x000000700a007836 */ /* 0x000fe20000000000 */
[----:B------:R-:W-:Y:S01]  /*21b0*/  BSSY.RECONVERGENT B0, `(.L_x_214) ;  /* 0x000001c000007945 */ /* 0x000fe20003800200 */
[----:B------:R-:W-:-:S02]  /*21c0*/  ISETP.GE.AND P6, PT, R6, UR18, PT ;  /* 0x0000001206007c0c */ /* 0x000fc4000bfc6270 */
[----:B------:R-:W-:Y:S02]  /*21d0*/  ISETP.GE.AND P5, PT, R5, UR18, PT ;  /* 0x0000001205007c0c */ /* 0x000fe4000bfa6270 */
[----:B------:R-:W-:Y:S02]  /*21e0*/  ISETP.GE.AND P4, PT, R4, UR18, PT ;  /* 0x0000001204007c0c */ /* 0x000fe4000bf86270 */
[----:B------:R-:W-:Y:S02]  /*21f0*/  ISETP.GE.AND P3, PT, R3, UR18, PT ;  /* 0x0000001203007c0c */ /* 0x000fe4000bf66270 */
[----:B------:R-:W-:Y:S02]  /*2200*/  ISETP.GE.AND P2, PT, R2, UR18, PT ;  /* 0x0000001202007c0c */ /* 0x000fe4000bf46270 */
[----:B------:R-:W-:Y:S01]  /*2210*/  ISETP.GE.AND P1, PT, R0, UR18, PT ;  /* 0x0000001200007c0c */ /* 0x000fe2000bf26270 */
[----:B------:R-:W-:-:S12]  /*2220*/  @P0 BRA `(.L_x_215) ;  /* 0x0000000000500947 */ /* 0x000fd80003800000 */
[----:B------:R-:W2:Y:S02]  /*2230*/  LDCU UR6, c[0x0][0x440] ;  /* 0x00008800ff0677ac */ /* 0x000ea40008000800 */
[----:B--2---:R-:W-:-:S13]  /*2240*/  ISETP.GE.AND P0, PT, R237, UR6, PT ;  /* 0x00000006ed007c0c */ /* 0x004fda000bf06270 */
[----:B------:R2:W-:Y:S01]  /*2250*/  @P0 STS.128 [R247+0x800], RZ ;  /* 0x000800fff7000388 */ /* 0x0005e20000000c00 */
[----:B------:R-:W-:Y:S05]  /*2260*/  @P0 BRA `(.L_x_215) ;  /* 0x0000000000400947 */ /* 0x000fea0003800000 */
        /* <DEDUP_REMOVED lines=12> */
[----:B------:R-:W-:Y:S01]  /*2330*/  @!PT LDS RZ, [RZ] ;  /* 0x00000000fffff984 */ /* 0x000fe20000000800 */
[----:B------:R-:W-:Y:S01]  /*2340*/  @!PT LDS RZ, [RZ] ;  /* 0x00000000fffff984 */ /* 0x000fe20000000800 */
[----:B------:R-:W-:Y:S01]  /*2350*/  @!PT LDS RZ, [RZ] ;  /* 0x00000000fffff984 */ /* 0x000fe20000000800 */
[----:B------:R3:W-:Y:S02]  /*2360*/  LDGSTS.E.BYPASS.LTC128B.128 [R247+0x800], desc[UR22][R18.64] ;  /* 0x0080000012f77fae */ /* 0x0007e4000b981a16 */
.L_x_215:
[----:B------:R-:W-:Y:S05]  /*2370*/  BSYNC.RECONVERGENT B0 ;  /* 0x0000000000007941 */ /* 0x000fea0003800200 */
.L_x_214:
[----:B------:R-:W-:Y:S04]  /*2380*/  BSSY.RECONVERGENT B0, `(.L_x_216) ;  /* 0x0000016000007945 */ /* 0x000fe80003800200 */
[----:B------:R-:W-:Y:S05]  /*2390*/  @P6 BRA `(.L_x_217) ;  /* 0x0000000000506947 */ /* 0x000fea0003800000 */
[----:B------:R-:W4:Y:S02]  /*23a0*/  LDCU UR6, c[0x0][0x440] ;  /* 0x00008800ff0677ac */ /* 0x000f240008000800 */
[----:B----4-:R-:W-:-:S13]  /*23b0*/  ISETP.GE.AND P0, PT, R237, UR6, PT ;  /* 0x00000006ed007c0c */ /* 0x010fda000bf06270 */
[----:B------:R4:W-:Y:S01]  /*23c0*/  @P0 STS.128 [R247+0x1000], RZ ;  /* 0x001000fff7000388 */ /* 0x0009e20000000c00 */
        /* <DEDUP_REMOVED lines=13> */
[----:B------:R-:W-:Y:S01]  /*24a0*/  @!PT LDS RZ, [RZ] ;  /* 0x00000000fffff984 */ /* 0x000fe20000000800 */
[----:B------:R-:W-:Y:S01]  /*24b0*/  @!PT LDS RZ, [RZ] ;  /* 0x00000000fffff984 */ /* 0x000fe20000000800 */
[----:B------:R-:W-:Y:S01]  /*24c0*/  @!PT LDS RZ, [RZ] ;  /* 0x00000000fffff984 */ /* 0x000fe20000000800 */
[----:B------:R3:W-:Y:S02]  /*24d0*/  LDGSTS.E.BYPASS.LTC128B.128 [R247+0x1000], desc[UR22][R18.64] ;  /* 0x0100000012f77fae */ /* 0x0007e4000b981a16 */
.L_x_217:
[----:B------:R-:W-:Y:S05]  /*24e0*/  BSYNC.RECONVERGENT B0 ;  /* 0x0000000000007941 */ /* 0x000fea0003800200 */
.L_x_216:
[----:B------:R-:W-:Y:S04]  /*24f0*/  BSSY.RECONVERGENT B0, `(.L_x_218) ;  /* 0x0000016000007945 */ /* 0x000fe80003800200 */
[----:B------:R-:W-:Y:S05]  /*2500*/  @P5 BRA `(.L_x_219) ;  /* 0x0000000000505947 */ /* 0x000fea0003800000 */
[----:B------:R-:W5:Y:S02]  /*2510*/  LDCU UR6, c[0x0][0x440] ;  /* 0x00008800ff0677ac */ /* 0x000f640008000800 */
[----:B-----5:R-:W-:-:S13]  /*2520*/  ISETP.GE.AND P0, PT, R237, UR6, PT ;  /* 0x00000006ed007c0c */ /* 0x020fda000bf06270 */
        /* <DEDUP_REMOVED lines=18> */
.L_x_219:
[----:B------:R-:W-:Y:S05]  /*2650*/  BSYNC.RECONVERGENT B0 ;  /* 0x0000000000007941 */ /* 0x000fea0003800200 */
.L_x_218:
        /* <DEDUP_REMOVED lines=22> */
.L_x_221:
[----:B------:R-:W-:Y:S05]  /*27c0*/  BSYNC.RECONVERGENT B0 ;  /* 0x0000000000007941 */ /* 0x000fea0003800200 */
.L_x_220:
        /* <DEDUP_REMOVED lines=22> */
.L_x_223:
[----:B------:R-:W-:Y:S05]  /*2930*/  BSYNC.RECONVERGENT B0 ;  /* 0x0000000000007941 */ /* 0x000fea0003800200 */
.L_x_222:
        /* <DEDUP_REMOVED lines=22> */
.L_x_225:
[----:B------:R-:W-:Y:S05]  /*2aa0*/  BSYNC.RECONVERGENT B0 ;  /* 0x0000000000007941 */ /* 0x000fea0003800200 */
.L_x_224:
[----:B------:R-:W-:Y:S04]  /*2ab0*/  BSSY.RECONVERGENT B0, `(.L_x_226) ;  /* 0x0000015000007945 */ /* 0x000fe80003800200 */
[----:B------:R-:W-:Y:S05]  /*2ac0*/  @P1 BRA `(.L_x_227) ;  /* 0x00000000004c1947 */ /* 0x000fea0003800000 */
[----:B------:R-:W5:Y:S02]  /*2ad0*/  LDCU UR6, c[0x0][0x440] ;  /* 0x00008800ff0677ac */ /* 0x000f640008000800 */
[----:B-----5:R-:W-:-:S13]  /*2ae0*/  ISETP.GE.AND P0, PT, R237, UR6, PT ;  /* 0x00000006ed007c0c */ /* 0x020fda000bf06270 */
[----:B------:R1:W-:Y:S01]  /*2af0*/  @P0 STS.128 [R247+0x3800], RZ ;  /* 0x003800fff7000388 */ /* 0x0003e20000000c00 */
        /* <DEDUP_REMOVED lines=12> */
[----:B------:R-:W-:Y:S01]  /*2bc0*/  @!PT LDS RZ, [RZ] ;  /* 0x00000000fffff984 */ /* 0x000fe20000000800 */
[----:B------:R-:W-:Y:S01]  /*2bd0*/  @!PT LDS RZ, [RZ] ;  /* 0x00000000fffff984 */ /* 0x000fe20000000800 */
[----:B------:R-:W-:Y:S01]  /*2be0*/  @!PT LDS RZ, [RZ] ;  /* 0x00000000fffff984 */ /* 0x000fe20000000800 */
[----:B------:R2:W-:Y:S02]  /*2bf0*/  LDGSTS.E.BYPASS.LTC128B.128 [R247+0x3800], desc[UR22][R14.64] ;  /* 0x038000000ef77fae */ /* 0x0005e4000b981a16 */
.L_x_227:
[----:B------:R-:W-:Y:S05]  /*2c00*/  BSYNC.RECONVERGENT B0 ;  /* 0x0000000000007941 */ /* 0x000fea0003800200 */
.L_x_226:
[----:B------:R-:W-:Y:S01]  /*2c10*/  ISETP.GE.AND P6, PT, R10, UR4, PT ;  /* 0x000000040a007c0c */ /* 0x000fe2000bfc6270 */
[----:B------:R-:W-:Y:S01]  /*2c20*/  UIMAD UR7, UR11, UR10, URZ ;  /* 0x0000000a0b0772a4 */ /* 0x000fe2000f8e02ff */
[----:B------:R-:W-:Y:S03]  /*2c30*/  BSSY.RECONVERGENT B0, `(.L_x_228) ;  /* 0x0000011000007945 */ /* 0x000fe60003800200 */
[----:B------:R-:W-:-:S08]  /*2c40*/  UIADD3 UR7, UPT, UPT, UR31, UR7, URZ ;  /* 0x000000071f077290 */ /* 0x000fd0000fffe0ff */
[----:B------:R-:W-:Y:S05]  /*2c50*/  @P6 BRA `(.L_x_229) ;  /* 0x0000000000386947 */ /* 0x000fea0003800000 */
[----:B------:R-:W5:Y:S02]  /*2c60*/  LDCU UR6, c[0x0][0x440] ;  /* 0x00008800ff0677ac */ /* 0x000f640008000800 */
[----:B-----5:R-:W-:-:S13]  /*2c70*/  ISETP.GE.AND P0, PT, R237, UR6, PT ;  /* 0x00000006ed007c0c */ /* 0x020fda000bf06270 */
[----:B------:R-:W-:Y:S05]  /*2c80*/  @P0 BRA `(.L_x_230) ;  /* 0x0000000000280947 */ /* 0x000fea0003800000 */
[----:B------:R-:W-:Y:S01]  /*2c90*/  IMAD.U32 R10, RZ, RZ, UR30 ;  /* 0x0000001eff0a7e24 */ /* 0x000fe2000f8e00ff */
[----:B------:R-:W-:Y:S01]  /*2ca0*/  MOV R11, UR31 ;  /* 0x0000001f000b7c02 */ /* 0x000fe20008000f00 */
[----:B------:R-:W-:-:S03]  /*2cb0*/  IMAD.U32 R8, RZ, RZ, UR7 ;  /* 0x00000007ff087e24 */ /* 0x000fc6000f8e00ff */
[----:B------:R-:W-:-:S04]  /*2cc0*/  LEA R12, P0, R10, R246, 0x1 ;  /* 0x000000f60a0c7211 */ /* 0x000fc800078008ff */
[----:B------:R-:W-:-:S05]  /*2cd0*/  LEA.HI.X R13, R10, R245, R8, 0x1, P0 ;  /* 0x000000f50a0d7211 */ /* 0x000fca00000f0c08 */
[----:B------:R-:W-:Y:S01]  /*2ce0*/  @!PT LDS RZ, [RZ] ;  /* 0x00000000fffff984 */ /* 0x000fe20000000800 */
[----:B------:R-:W-:Y:S01]  /*2cf0*/  @!PT LDS RZ, [RZ] ;  /* 0x00000000fffff984 */ /* 0x000fe20000000800 */
[----:B------:R-:W-:Y:S01]  /*2d00*/  @!PT LDS RZ, [RZ] ;  /* 0x00000000fffff984 */ /* 0x000fe20000000800 */
[----:B------:R1:W-:Y:S01]  /*2d10*/  LDGSTS.E.BYPASS.LTC128B.128 [R247+0x4000], desc[UR22][R12.64] ;  /* 0x040000000cf77fae */ /* 0x0003e2000b981a16 */
[----:B------:R-:W-:Y:S05]  /*2d20*/  BRA `(.L_x_229) ;  /* 0x0000000000047947 */ /* 0x000fea0003800000 */
.L_x_230:
[----:B------:R1:W-:Y:S02]  /*2d30*/  STS.128 [R247+0x4000], RZ ;  /* 0x004000fff7007388 */ /* 0x0003e40000000c00 */
.L_x_229:
[----:B------:R-:W-:Y:S05]  /*2d40*/  BSYNC.RECONVERGENT B0 ;  /* 0x0000000000007941 */ /* 0x000fea0003800200 */
.L_x_228:
[----:B------:R-:W-:Y:S01]  /*2d50*/  ISETP.GE.AND P1, PT, R7, UR4, PT ;  /* 0x0000000407007c0c */ /* 0x000fe2000bf26270 */
[----:B------:R-:W-:Y:S01]  /*2d60*/  USHF.L.U64.HI UR9, UR12, 0x7, UR13 ;  /* 0x000000070c097899 */ /* 0x000fe2000801020d */
[----:B------:R-:W-:Y:S01]  /*2d70*/  BSSY.RECONVERGENT B0, `(.L_x_231) ;  /* 0x0000017000007945 */ /* 0x000fe20003800200 */
[----:B------:R-:W-:Y:S02]  /*2d80*/  ISETP.GE.AND P0, PT, R6, UR4, PT ;  /* 0x0000000406007c0c */ /* 0x000fe4000bf06270 */
[----:B------:R-:W-:Y:S02]  /*2d90*/  ISETP.GE.AND P5, PT, R5, UR4, PT ;  /* 0x0000000405007c0c */ /* 0x000fe4000bfa6270 */
[----:B------:R-:W-:Y:S02]  /*2da0*/  ISETP.GE.AND P4, PT, R4, UR4, PT ;  /* 0x0000000404007c0c */ /* 0x000fe4000bf86270 */
[----:B------:R-:W-:Y:S02]  /*2db0*/  ISETP.GE.AND P3, PT, R3, UR4, PT ;  /* 0x0000000403007c0c */ /* 0x000fe4000bf66270 */
[----:B------:R-:W-:-:S02]  /*2dc0*/  ISETP.GE.AND P2, PT, R2, UR4, PT ;  /* 0x0000000402007c0c */ /* 0x000fc4000bf46270 */
[----:B------:R-:W-:Y:S11]  /*2dd0*/  @P1 BRA `(.L_x_232) ;  /* 0x0000000000401947 */ /* 0x000ff60003800000 */
[----:B------:R-:W5:Y:S02]  /*2de0*/  LDCU UR6, c[0x0][0x440] ;  /* 0x00008800ff0677ac */ /* 0x000f640008000800 */
[----:B-----5:R-:W-:-:S13]  /*2df0*/  ISETP.GE.AND P1, PT, R237, UR6, PT ;  /* 0x00000006ed007c0c */ /* 0x020fda000bf26270 */
[----:B------:R1:W-:Y:S01]  /*2e00*/  @P1 STS.128 [R247+0x4800], RZ ;  /* 0x004800fff7001388 */ /* 0x0003e20000000c00 */
[----:B------:R-:W-:Y:S05]  /*2e10*/  @P1 BRA `(.L_x_232) ;  /* 0x0000000000301947 */ /* 0x000fea0003800000 */
[----:B------:R-:W-:Y:S02]  /*2e20*/  UIMAD.WIDE.U32 UR16, UR14, 0x10, URZ ;  /* 0x000000100e1078a5 */ /* 0x000fe4000f8e00ff */
[----:B------:R-:W-:Y:S02]  /*2e30*/  USHF.L.U32 UR6, UR15, 0x4, URZ ;  /* 0x000000040f067899 */ /* 0x000fe400080006ff */
[----:B------:R-:W-:-:S04]  /*2e40*/  UIADD3 UR8, UP0, UPT, UR30, UR16, URZ ;  /* 0x000000101e087290 */ /* 0x000fc8000ff1e0ff */
[----:B------:R-:W-:Y:S02]  /*2e50*/  UIADD3.X UR6, UPT, UPT, UR7, UR17, UR6, UP0, !UPT ;  /* 0x0000001107067290 */ /* 0x000fe400087fe406 */
[----:B------:R-:W-:-:S04]  /*2e60*/  IMAD.U32 R9, RZ, RZ, UR8 ;  /* 0x00000008ff097e24 */ /* 0x000fc8000f8e00ff */
[----:B------:R-:W-:Y:S01]  /*2e70*/  IMAD.U32 R8, RZ, RZ, UR6 ;  /* 0x00000006ff087e24 */ /* 0x000fe2000f8e00ff */
[----:B------:R-:W-:-:S04]  /*2e80*/  LEA R10, P1, R9, R246, 0x1 ;  /* 0x000000f6090a7211 */ /* 0x000fc800078208ff */
[----:B------:R-:W-:-:S05]  /*2e90*/  LEA.HI.X R11, R9, R245, R8, 0x1, P1 ;  /* 0x000000f5090b7211 */ /* 0x000fca00008f0c08 */
[----:B------:R-:W-:Y:S01]  /*2ea0*/  @!PT LDS RZ, [RZ] ;  /* 0x00000000fffff984 */ /* 0x000fe20000000800 */
[----:B------:R-:W-:Y:S01]  /*2eb0*/  @!PT LDS RZ, [RZ] ;  /* 0x00000000fffff984 */ /* 0x000fe20000000800 */
[----:B------:R-:W-:Y:S01]  /*2ec0*/  @!PT LDS RZ, [RZ] ;  /* 0x00000000fffff984 */ /* 0x000fe20000000800 */
[----:B------:R1:W-:Y:S04]  /*2ed0*/  LDGSTS.E.BYPASS.LTC128B.128 [R247+0x4800], desc[UR22][R10.64] ;  /* 0x048000000af77fae */ /* 0x0003e8000b981a16 */
.L_x_232:
[----:B------:R-:W-:Y:S05]  /*2ee0*/  BSYNC.RECONVERGENT B0 ;  /* 0x0000000000007941 */ /* 0x000fea0003800200 */
.L_x_231:
[----:B------:R-:W-:Y:S01]  /*2ef0*/  USHF.L.U32 UR11, UR12, 0x7, URZ ;  /* 0x000000070c0b7899 */ /* 0x000fe200080006ff */
[----:B------:R-:W-:Y:S01]  /*2f00*/  BSSY.RECONVERGENT B0, `(.L_x_233) ;  /* 0x0000011000007945 */ /* 0x000fe20003800200 */
[----:B------:R-:W-:-:S03]  /*2f10*/  ISETP.GE.AND P1, PT, R0, UR4, PT ;  /* 0x0000000400007c0c */ /* 0x000fc6000bf26270 */
[----:B------:R-:W-:Y:S10]  /*2f20*/  @P0 BRA `(.L_x_234) ;  /* 0x0000000000380947 */ /* 0x000ff40003800000 */
[----:B------:R-:W5:Y:S02]  /*2f30*/  LDCU UR6, c[0x0][0x440] ;  /* 0x00008800ff0677ac */ /* 0x000f640008000800 */
[----:B-----5:R-:W-:-:S13]  /*2f40*/  ISETP.GE.AND P0, PT, R237, UR6, PT ;  /* 0x00000006ed007c0c */ /* 0x020fda000bf06270 */
[----:B------:R1:W-:Y:S01]  /*2f50*/  @P0 STS.128 [R247+0x5000], RZ ;  /* 0x005000fff7000388 */ /* 0x0003e20000000c00 */
[----:B------:R-:W-:Y:S05]  /*2f60*/  @P0 BRA `(.L_x_234) ;  /* 0x0000000000280947 */ /* 0x000fea0003800000 */
[----:B------:R-:W-:-:S04]  /*2f70*/  ULEA UR8, UP0, UR14, UR30, 0x5 ;  /* 0x0000001e0e087291 */ /* 0x000fc8000f8028ff */
[----:B------:R-:W-:Y:S02]  /*2f80*/  ULEA.HI.X UR6, UR14, UR7, UR15, 0x5, UP0 ;  /* 0x000000070e067291 */ /* 0x000fe400080f2c0f */
[----:B------:R-:W-:-:S04]  /*2f90*/  IMAD.U32 R9, RZ, RZ, UR8 ;  /* 0x00000008ff097e24 */ /* 0x000fc8000f8e00ff */
[----:B------:R-:W-:Y:S01]  /*2fa0*/  IMAD.U32 R8, RZ, RZ, UR6 ;  /* 0x00000006ff087e24 */ /* 0x000fe2000f8e00ff */
[----:B-1----:R-:W-:-:S04]  /*2fb0*/  LEA R10, P0, R9, R246, 0x1 ;  /* 0x000000f6090a7211 */ /* 0x002fc800078008ff */
[----:B------:R-:W-:-:S05]  /*2fc0*/  LEA.HI.X R11, R9, R245, R8, 0x1, P0 ;  /* 0x000000f5090b7211 */ /* 0x000fca00000f0c08 */
[----:B------:R-:W-:Y:S01]  /*2fd0*/  @!PT LDS RZ, [RZ] ;  /* 0x00000000fffff984 */ /* 0x000fe20000000800 */
[----:B------:R-:W-:Y:S01]  /*2fe0*/  @!PT LDS RZ, [RZ] ;  /* 0x00000000fffff984 */ /* 0x000fe20000000800 */
[----:B------:R-:W-:Y:S01]  /*2ff0*/  @!PT LDS RZ, [RZ] ;  /* 0x00000000fffff984 */ /* 0x000fe20000000800 */
[----:B------:R1:W-:Y:S04]  /*3000*/  LDGSTS.E.BYPASS.LTC128B.128 [R247+0x5000], desc[UR22][R10.64] ;  /* 0x050000000af77fae */ /* 0x0003e8000b981a16 */
.L_x_234:
[----:B------:R-:W-:Y:S05]  /*3010*/  BSYNC.RECONVERGENT B0 ;  /* 0x0000000000007941 */ /* 0x000fea0003800200 */
.L_x_233:
[----:B------:R-:W-:Y:S04]  /*3020*/  BSSY.RECONVERGENT B0, `(.L_x_235) ;  /* 0x0000014000007945 */ /* 0x000fe80003800200 */
[----:B------:R-:W-:Y:S05]  /*3030*/  @P5 BRA `(.L_x_236) ;  /* 0x0000000000485947 */ /* 0x000fea0003800000 */
[----:B------:R-:W5:Y:S02]  /*3040*/  LDCU UR6, c[0x0][0x440] ;  /* 0x00008800ff0677ac */ /* 0x000f640008000800 */
[----:B-----5:R-:W-:-:S13]  /*3050*/  ISETP.GE.AND P0, PT, R237, UR6, PT ;  /* 0x00000006ed007c0c */ /* 0x020fda000bf06270 */
[----:B------:R1:W-:Y:S01]  /*3060*/  @P0 STS.128 [R247+0x5800], RZ ;  /* 0x005800fff7000388 */ /* 0x0003e20000000c00 */
[----:B------:R-:W-:Y:S05]  /*3070*/  @P0 BRA `(.L_x_236) ;  /* 0x0000000000380947 */ /* 0x000fea0003800000 */
[----:B------:R-:W-:Y:S01]  /*3080*/  UMOV UR16, UR30 ;  /* 0x0000001e00107c82 */ /* 0x000fe20008000000 */
[----:B------:R-:W-:Y:S01]  /*3090*/  UMOV UR17, UR7 ;  /* 0x0000000700117c82 */ /* 0x000fe20008000000 */
[----:B------:R-:W-:Y:S02]  /*30a0*/  UIMAD UR6, UR15, 0x30, URZ ;  /* 0x000000300f0678a4 */ /* 0x000fe4000f8e02ff */
[----:B------:R-:W-:-:S04]  /*30b0*/  UIMAD.WIDE.U32 UR16, UR14, 0x30, UR16 ;  /* 0x000000300e1078a5 */ /* 0x000fc8000f8e0010 */
[----:B------:R-:W-:Y:S02]  /*30c0*/  UIADD3 UR6, UPT, UPT, UR17, UR6, URZ ;  /* 0x0000000611067290 */ /* 0x000fe4000fffe0ff */
[----:B-1----:R-:W-:Y:S01]  /*30d0*/  IMAD.U32 R10, RZ, RZ, UR16 ;  /* 0x00000010ff0a7e24 */ /* 0x002fe2000f8e00ff */
[----:B------:R-:W-:-:S03]  /*30e0*/  MOV R11, UR17 ;  /* 0x00000011000b7c02 */ /* 0x000fc60008000f00 */
[----:B------:R-:W-:Y:S01]  /*30f0*/  IMAD.U32 R8, RZ, RZ, UR6 ;  /* 0x00000006ff087e24 */ /* 0x000fe2000f8e00ff */
[----:B------:R-:W-:-:S04]  /*3100*/  LEA R12, P0, R10, R246, 0x1 ;  /* 0x000000f60a0c7211 */ /* 0x000fc800078008ff */
[----:B------:R-:W-:-:S05]  /*3110*/  LEA.HI.X R13, R10, R245, R8, 0x1, P0 ;  /* 0x000000f50a0d7211 */ /* 0x000fca00000f0c08 */
[----:B------:R-:W-:Y:S01]  /*3120*/  @!PT LDS RZ, [RZ] ;  /* 0x00000000fffff984 */ /* 0x000fe20000000800 */
[----:B------:R-:W-:Y:S01]  /*3130*/  @!PT LDS RZ, [RZ] ;  /* 0x00000000fffff984 */ /* 0x000fe20000000800 */
[----:B------:R-:W-:Y:S01]  /*3140*/  @!PT LDS RZ, [RZ] ;  /* 0x00000000fffff984 */ /* 0x000fe20000000800 */
[----:B------:R1:W-:Y:S04]  /*3150*/  LDGSTS.E.BYPASS.LTC128B.128 [R247+0x5800], desc[UR22][R12.64] ;  /* 0x058000000cf77fae */ /* 0x0003e8000b981a16 */
.L_x_236:
[----:B------:R-:W-:Y:S05]  /*3160*/  BSYNC.RECONVERGENT B0 ;  /* 0x0000000000007941 */ /* 0x000fea0003800200 */
.L_x_235:
[----:B------:R-:W-:Y:S04]  /*3170*/  BSSY.RECONVERGENT B0, `(.L_x_237) ;  /* 0x0000010000007945 */ /* 0x000fe80003800200 */
[----:B------:R-:W-:Y:S05]  /*3180*/  @P4 BRA `(.L_x_238) ;  /* 0x0000000000384947 */ /* 0x000fea0003800000 */
        /* <DEDUP_REMOVED lines=14> */
.L_x_238:
[----:B------:R-:W-:Y:S05]  /*3270*/  BSYNC.RECONVERGENT B0 ;  /* 0x0000000000007941 */ /* 0x000fea0003800200 */
.L_x_237:
        /* <DEDUP_REMOVED lines=20> */
.L_x_240:
[----:B------:R-:W-:Y:S05]  /*33c0*/  BSYNC.RECONVERGENT B0 ;  /* 0x0000000000007941 */ /* 0x000fea0003800200 */
.L_x_239:
        /* <DEDUP_REMOVED lines=20> */
.L_x_242:
[----:B------:R-:W-:Y:S05]  /*3510*/  BSYNC.RECONVERGENT B0 ;  /* 0x0000000000007941 */ /* 0x000fea0003800200 */
.L_x_241:
        /* <DEDUP_REMOVED lines=20> */
.L_x_244:
[----:B------:R-:W-:Y:S05]  /*3660*/  BSYNC.RECONVERGENT B0 ;  /* 0x0000000000007941 */ /* 0x000fea0003800200 */
.L_x_243:
[----:B------:R-:W0:Y:S01]  /*3670*/  LDGDEPBAR ;  /* 0x00000000000079af */ /* 0x000e220000000000 */
[--C-:B------:R-:W-:Y:S01]  /*3680*/  SHF.R.U32.HI R8, RZ, 0x1, R238.reuse ;  /* 0x00000001ff087819 */ /* 0x100fe200000116ee */
[----:B------:R-:W-:Y:S01]  /*3690*/  IMAD.U32 R9, RZ, RZ, UR24 ;  /* 0x00000018ff097e24 */ /* 0x000fe2000f8e00ff */
[----:B-1----:R-:W-:Y:S01]  /*36a0*/  SHF.R.U32.HI R10, RZ, 0x2, R238 ;  /* 0x00000002ff0a7819 */ /* 0x002fe200000116ee */
[----:B------:R-:W-:Y:S01]  /*36b0*/  UIMAD.WIDE.U32 UR6, UR11, UR10, URZ ;  /* 0x0000000a0b0672a5 */ /* 0x000fe2000f8e00ff */
[----:B------:R-:W-:Y:S01]  /*36c0*/  LOP3.LUT R11, R8, 0x1f0, RZ, 0xc0, !PT ;  /* 0x000001f0080b7812 */ /* 0x000fe200078ec0ff */
[----:B------:R-:W-:Y:S01]  /*36d0*/  UIMAD UR9, UR9, UR10, URZ ;  /* 0x0000000a090972a4 */ /* 0x000fe2000f8e02ff */
[----:B------:R-:W-:Y:S01]  /*36e0*/  LOP3.LUT R10, R10, 0x7, RZ, 0xc0, !PT ;  /* 0x000000070a0a7812 */ /* 0x000fe200078ec0ff */
[----:B------:R-:W-:Y:S01]  /*36f0*/  IMAD.U32 R209, RZ, RZ, UR21 ;  /* 0x00000015ffd17e24 */ /* 0x000fe2000f8e00ff */
[----:B------:R-:W-:Y:S01]  /*3700*/  IADD3 R9, PT, PT, R11, 0x1, R9 ;  /* 0x000000010b097810 */ /* 0x000fe20007ffe009 */
[----:B------:R-:W-:Y:S01]  /*3710*/  UIADD3 UR9, UPT, UPT, UR7, UR9, URZ ;  /* 0x0000000907097290 */ /* 0x000fe2000fffe0ff */
[----:B------:R-:W-:Y:S02]  /*3720*/  BSSY.RECONVERGENT B0, `(.L_x_245) ;  /* 0x0000016000007945 */ /* 0x000fe40003800200 */
[----:B------:R-:W-:-:S04]  /*3730*/  IADD3 R9, PT, PT, R9, -UR26, R10 ;  /* 0x8000001a09097c10 */ /* 0x000fc8000fffe00a */
[----:B------:R-:W-:Y:S01]  /*3740*/  IADD3 R209, PT, PT, R9, UR25, R209 ;  /* 0x0000001909d17c10 */ /* 0x000fe2000fffe0d1 */
[----:B------:R-:W-:-:S04]  /*3750*/  DEPBAR.LE SB0, 0x0 ;  /* 0x000080000000791a */ /* 0x000fc80000000000 */
[----:B------:R-:W-:Y:S06]  /*3760*/  BAR.SYNC.DEFER_BLOCKING 0x0 ;  /* 0x0000000000007b1d */ /* 0x000fec0000010000 */
[----:B------:R-:W-:Y:S05]  /*3770*/  @P6 BRA `(.L_x_246) ;  /* 0x00000000003c6947 */ /* 0x000fea0003800000 */
[----:B------:R-:W1:Y:S02]  /*3780*/  LDCU UR8, c[0x0][0x440] ;  /* 0x00008800ff0877ac */ /* 0x000e640008000800 */
[----:B-1----:R-:W-:-:S13]  /*3790*/  ISETP.GE.AND P0, PT, R237, UR8, PT ;  /* 0x00000008ed007c0c */ /* 0x002fda000bf06270 */
        /* <DEDUP_REMOVED lines=11> */
.L_x_247:
[----:B------:R1:W-:Y:S01]  /*3850*/  STS.128 [R247+0x8000], RZ ;  /* 0x008000fff7007388 */ /* 0x0003e20000000c00 */
[----:B------:R-:W-:Y:S05]  /*3860*/  BRA `(.L_x_248) ;  /* 0x0000000000047947 */ /* 0x000fea0003800000 */
.L_x_246:
[----:B------:R1:W-:Y:S02]  /*3870*/  STS.128 [R247+0x8000], RZ ;  /* 0x008000fff7007388 */ /* 0x0003e40000000c00 */
.L_x_248:
[----:B------:R-:W-:Y:S05]  /*3880*/  BSYNC.RECONVERGENT B0 ;  /* 0x0000000000007941 */ /* 0x000fea0003800200 */
.L_x_245:
[----:B------:R-:W-:Y:S01]  /*3890*/  ISETP.GE.AND P0, PT, R7, UR4, PT ;  /* 0x0000000407007c0c */ /* 0x000fe2000bf06270 */
[----:B------:R-:W-:Y:S01]  /*38a0*/  BSSY.RECONVERGENT B0, `(.L_x_249) ;  /* 0x0000023000007945 */ /* 0x000fe20003800200 */
[----:B------:R-:W-:Y:S01]  /*38b0*/  ISETP.GE.AND P4, PT, R4, UR4, PT ;  /* 0x0000000404007c0c */ /* 0x000fe2000bf86270 */
[C---:B------:R-:W-:Y:S01]  /*38c0*/  IMAD.SHL.U32 R4, R238.reuse, 0x40, RZ ;  /* 0x00000040ee047824 */ /* 0x040fe200078e00ff */
[----:B------:R-:W-:Y:S02]  /*38d0*/  ISETP.GE.AND P3, PT, R3, UR4, PT ;  /* 0x0000000403007c0c */ /* 0x000fe4000bf66270 */
[----:B------:R-:W-:Y:S01]  /*38e0*/  ISETP.GE.AND P5, PT, R5, UR4, PT ;  /* 0x0000000405007c0c */ /* 0x000fe2000bfa6270 */
[----:B------:R-:W-:Y:S01]  /*38f0*/  IMAD.SHL.U32 R5, R238, 0x20, RZ ;  /* 0x00000020ee057824 */ /* 0x000fe200078e00ff */
[----:B------:R-:W-:Y:S02]  /*3900*/  LOP3.LUT R3, R237, 0x1c0, R4, 0xf8, !PT ;  /* 0x000001c0ed037812 */ /* 0x000fe400078ef804 */
[----:B------:R-:W-:-:S02]  /*3910*/  ISETP.GE.AND P2, PT, R2, UR4, PT ;  /* 0x0000000402007c0c */ /* 0x000fc4000bf46270 */
[----:B------:R-:W-:Y:S01]  /*3920*/  LOP3.LUT R2, R4, 0x200, RZ, 0xc0, !PT ;  /* 0x0000020004027812 */ /* 0x000fe200078ec0ff */
[----:B------:R1:W-:Y:S01]  /*3930*/  @P0 STS.128 [R247+0x8800], RZ ;  /* 0x008800fff7000388 */ /* 0x0003e20000000c00 */
[----:B------:R-:W-:Y:S02]  /*3940*/  ISETP.GE.AND P1, PT, R0, UR4, PT ;  /* 0x0000000400007c0c */ /* 0x000fe4000bf26270 */
[C---:B------:R-:W-:Y:S02]  /*3950*/  LOP3.LUT R0, R3.reuse, 0x8, R8, 0x78, !PT ;  /* 0x0000000803007812 */ /* 0x040fe400078e7808 */
[----:B------:R-:W-:Y:S02]  /*3960*/  LOP3.LUT R212, R4, 0x400, RZ, 0xc0, !PT ;  /* 0x0000040004d47812 */ /* 0x000fe400078ec0ff */
[----:B------:R-:W-:Y:S02]  /*3970*/  LOP3.LUT R3, R3, 0x8, R238, 0x78, !PT ;  /* 0x0000000803037812 */ /* 0x000fe400078e78ee */
[----:B------:R-:W-:-:S02]  /*3980*/  LOP3.LUT R5, R2, 0x7c00, R5, 0xf8, !PT ;  /* 0x00007c0002057812 */ /* 0x000fc400078ef805 */
[----:B------:R-:W-:Y:S01]  /*3990*/  ISETP.GE.AND P6, PT, R6, UR4, PT ;  /* 0x0000000406007c0c */ /* 0x000fe2000bfc6270 */
[----:B------:R-:W-:Y:S01]  /*39a0*/  IMAD R212, R3, 0x2, R212 ;  /* 0x0000000203d47824 */ /* 0x000fe200078e02d4 */
[----:B------:R-:W-:Y:S01]  /*39b0*/  LOP3.LUT R240, R5, R0, RZ, 0xfc, !PT ;  /* 0x0000000005f07212 */ /* 0x000fe200078efcff */
[----:B------:R-:W-:Y:S10]  /*39c0*/  @P0 BRA `(.L_x_250) ;  /* 0x0000000000400947 */ /* 0x000ff40003800000 */
        /* <DEDUP_REMOVED lines=16> */
.L_x_250:
[----:B------:R-:W-:Y:S05]  /*3ad0*/  BSYNC.RECONVERGENT B0 ;  /* 0x0000000000007941 */ /* 0x000fea0003800200 */
.L_x_249:
[----:B------:R1:W-:Y:S01]  /*3ae0*/  @P6 STS.128 [R247+0x9000], RZ ;  /* 0x009000fff7006388 */ /* 0x0003e20000000c00 */
[----:B------:R-:W-:Y:S01]  /*3af0*/  BSSY.RECONVERGENT B0, `(.L_x_251) ;  /* 0x0000011000007945 */ /* 0x000fe20003800200 */
[----:B------:R-:W-:-:S03]  /*3b00*/  LEA R240, R240, UR5, 0x1 ;  /* 0x00000005f0f07c11 */ /* 0x000fc6000f8e08ff */
        /* <DEDUP_REMOVED lines=15> */
.L_x_252:
[----:B------:R-:W-:Y:S05]  /*3c00*/  BSYNC.RECONVERGENT B0 ;  /* 0x0000000000007941 */ /* 0x000fea0003800200 */
.L_x_251:
[----:B------:R1:W-:Y:S01]  /*3c10*/  @P5 STS.128 [R247+0x9800], RZ ;  /* 0x009800fff7005388 */ /* 0x0003e20000000c00 */
        /* <DEDUP_REMOVED lines=11> */
[----:B------:R-:W-:Y:S01]  /*3cd0*/  IMAD.U32 R4, RZ, RZ, UR10 ;  /* 0x0000000aff047e24 */ /* 0x000fe2000f8e00ff */
[----:B------:R-:W-:-:S03]  /*3ce0*/  MOV R5, UR11 ;  /* 0x0000000b00057c02 */ /* 0x000fc60008000f00 */
[----:B------:R-:W-:Y:S01]  /*3cf0*/  IMAD.U32 R3, RZ, RZ, UR8 ;  /* 0x00000008ff037e24 */ /* 0x000fe2000f8e00ff */
[----:B-1----:R-:W-:-:S04]  /*3d00*/  LEA R6, P0, R4, R244, 0x1 ;  /* 0x000000f404067211 */ /* 0x002fc800078008ff */
[----:B------:R-:W-:-:S05]  /*3d10*/  LEA.HI.X R7, R4, R241, R3, 0x1, P0 ;  /* 0x000000f104077211 */ /* 0x000fca00000f0c03 */
[----:B------:R-:W-:Y:S01]  /*3d20*/  @!PT LDS RZ, [RZ] ;  /* 0x00000000fffff984 */ /* 0x000fe20000000800 */
[----:B------:R-:W-:Y:S01]  /*3d30*/  @!PT LDS RZ, [RZ] ;  /* 0x00000000fffff984 */ /* 0x000fe20000000800 */
[----:B------:R-:W-:Y:S01]  /*3d40*/  @!PT LDS RZ, [RZ] ;  /* 0x00000000fffff984 */ /* 0x000fe20000000800 */
[----:B------:R1:W-:Y:S04]  /*3d50*/  LDGSTS.E.BYPASS.LTC128B.128 [R247+0x9800], desc[UR22][R6.64] ;  /* 0x0980000006f77fae */ /* 0x0003e8000b981a16 */
.L_x_254:
[----:B------:R-:W-:Y:S05]  /*3d60*/  BSYNC.RECONVERGENT B0 ;  /* 0x0000000000007941 */ /* 0x000fea0003800200 */
.L_x_253:
[----:B------:R1:W-:Y:S01]  /*3d70*/  @P4 STS.128 [R247+0xa000], RZ ;  /* 0x00a000fff7004388 */ /* 0x0003e20000000c00 */
        /* <DEDUP_REMOVED lines=16> */
.L_x_256:
[----:B------:R-:W-:Y:S05]  /*3e80*/  BSYNC.RECONVERGENT B0 ;  /* 0x0000000000007941 */ /* 0x000fea0003800200 */
.L_x_255:
        /* <DEDUP_REMOVED lines=21> */
.L_x_258:
[----:B------:R-:W-:Y:S05]  /*3fe0*/  BSYNC.RECONVERGENT B0 ;  /* 0x0000000000007941 */ /* 0x000fea0003800200 */
.L_x_257:
        /* <DEDUP_REMOVED lines=21> */
.L_x_260:
[----:B------:R-:W-:Y:S05]  /*4140*/  BSYNC.RECONVERGENT B0 ;  /* 0x0000000000007941 */ /* 0x000fea0003800200 */
.L_x_259:
        /* <DEDUP_REMOVED lines=20> */
.L_x_262:
[----:B------:R-:W-:Y:S05]  /*4290*/  BSYNC.RECONVERGENT B0 ;  /* 0x0000000000007941 */ /* 0x000fea0003800200 */
.L_x_261:
[----:B------:R-:W-:Y:S01]  /*42a0*/  LDSM.16.M88.4 R108, [R240] ;  /* 0x00000000f06c783b */ /* 0x000fe20000000200 */
[----:B------:R-:W-:Y:S01]  /*42b0*/  IMAD.MOV.U32 R208, RZ, RZ, 0x20 ;  /* 0x00000020ffd07424 */ /* 0x000fe200078e00ff */
[C---:B------:R-:W-:Y:S01]  /*42c0*/  LOP3.LUT P6, RZ, R238.reuse, 0x2, RZ, 0xc0, !PT ;  /* 0x00000002eeff7812 */ /* 0x040fe200078cc0ff */
[----:B------:R-:W-:Y:S01]  /*42d0*/  UISETP.NE.AND UP0, UPT, UR20, 0x1, UPT ;  /* 0x000000011400788c */ /* 0x000fe2000bf05270 */
[----:B------:R-:W5:Y:S01]  /*42e0*/  LDSM.16.M88.4 R164, [R212+UR5+0x4000] ;  /* 0x00400005d4a4783b */ /* 0x000f620008000200 */
[----:B------:R-:W-:Y:S02]  /*42f0*/  LOP3.LUT P0, RZ, R238, 0x4, RZ, 0xc0, !PT ;  /* 0x00000004eeff7812 */ /* 0x000fe4000780c0ff */
[----:B------:R-:W-:Y:S01]  /*4300*/  SEL R3, R208, 0xffffffe0, !P6 ;  /* 0xffffffe0d0037807 */ /* 0x000fe20007000000 */
[----:B-1----:R-:W1:Y:S01]  /*4310*/  LDSM.16.M88.4 R4, [R240+0x2000] ;  /* 0x00200000f004783b */ /* 0x002e620000000200 */
[----:B------:R-:W-:Y:S02]  /*4320*/  MOV R242, 0x40 ;  /* 0x0000004000f27802 */ /* 0x000fe40000000f00 */
[----:B------:R-:W-:Y:S01]  /*4330*/  VIMNMX R243, PT, PT, R209, UR25, PT ;  /* 0x00000019d1f37c48 */ /* 0x000fe2000bfe0100 */
[----:B------:R-:W2:Y:S01]  /*4340*/  LDSM.16.M88.4 R156, [R212+UR5+0x4800] ;  /* 0x00480005d49c783b */ /* 0x000ea20008000200 */
[----:B------:R-:W-:Y:S01]  /*4350*/  IMAD.IADD R104, R240, 0x1, R3 ;  /* 0x00000001f0687824 */ /* 0x000fe200078e0203 */
[----:B------:R-:W-:-:S02]  /*4360*/  SEL R242, R242, 0xffffffc0, !P0 ;  /* 0xffffffc0f2f27807 */ /* 0x000fc40004000000 */
[----:B------:R-:W3:Y:S03]  /*4370*/  LDSM.16.M88.4 R148, [R212+UR5+0x5000] ;  /* 0x00500005d494783b */ /* 0x000ee60008000200 */
[----:B------:R-:W-:Y:S01]  /*4380*/  IMAD.IADD R210, R240, 0x1, R242 ;  /* 0x00000001f0d27824 */ /* 0x000fe200078e02f2 */
[----:B------:R-:W4:Y:S04]  /*4390*/  LDSM.16.M88.4 R140, [R212+UR5+0x5800] ;  /* 0x00580005d48c783b */ /* 0x000f280008000200 */
[----:B------:R-:W4:Y:S04]  /*43a0*/  LDSM.16.M88.4 R132, [R212+UR5+0x6000] ;  /* 0x00600005d484783b */ /* 0x000f280008000200 */
[----:B------:R-:W4:Y:S04]  /*43b0*/  LDSM.16.M88.4 R124, [R212+UR5+0x6800] ;  /* 0x00680005d47c783b */ /* 0x000f280008000200 */
[----:B------:R-:W4:Y:S04]  /*43c0*/  LDSM.16.M88.4 R116, [R212+UR5+0x7000] ;  /* 0x00700005d474783b */ /* 0x000f280008000200 */
[----:B------:R2:W4:Y:S04]  /*43d0*/  LDSM.16.M88.4 R68, [R212+UR5+0x7800] ;  /* 0x00780005d444783b */ /* 0x0005280008000200 */
[----:B------:R-:W-:Y:S01]  /*43e0*/  LDSM.16.M88.4 R204, [R104+0x2000] ;  /* 0x0020000068cc783b */ /* 0x000fe20000000200 */
[-C--:B-----5:R-:W-:Y:S03]  /*43f0*/  HMMA.16816.F32 R168, R108, R164.reuse, RZ ;  /* 0x000000a46ca8723c */ /* 0x0a0fe600000018ff */
[----:B------:R-:W0:Y:S05]  /*4400*/  LDGDEPBAR ;  /* 0x00000000000079af */ /* 0x000e2a0000000000 */
[----:B-1----:R-:W-:Y:S01]  /*4410*/  HMMA.16816.F32 R64, R4, R164, RZ ;  /* 0x000000a40440723c */ /* 0x002fe200000018ff */
[----:B--2---:R-:W-:-:S07]  /*4420*/  VIADD R212, R212, UR5 ;  /* 0x00000005d4d47c36 */ /* 0x004fce0008000000 */
[----:B------:R-:W-:Y:S01]  /*4430*/  HMMA.16816.F32 R60, R4, R166, RZ ;  /* 0x000000a6043c723c */ /* 0x000fe200000018ff */
[C---:B------:R-:W-:Y:S02]  /*4440*/  IMAD.IADD R72, R212.reuse, 0x1, R3 ;  /* 0x00000001d4487824 */ /* 0x040fe400078e0203 */
[----:B------:R-:W-:-:S03]  /*4450*/  IMAD.IADD R236, R212, 0x1, R242 ;  /* 0x00000001d4ec7824 */ /* 0x000fc600078e02f2 */
[----:B------:R-:W1:Y:S02]  /*4460*/  LDSM.16.M88.4 R100, [R72+0x4000] ;  /* 0x004000004864783b */ /* 0x000e640000000200 */
[C---:B------:R-:W-:Y:S02]  /*4470*/  HMMA.16816.F32 R56, R4.reuse, R156, RZ ;  /* 0x0000009c0438723c */ /* 0x040fe400000018ff */
[----:B------:R-:W2:Y:S04]  /*4480*/  LDSM.16.M88.4 R96, [R72+0x4800] ;  /* 0x004800004860783b */ /* 0x000ea80000000200 */
[----:B------:R-:W5:Y:S02]  /*4490*/  LDSM.16.M88.4 R92, [R72+0x5000] ;  /* 0x00500000485c783b */ /* 0x000f640000000200 */
[C---:B---3--:R-:W-:Y:S02]  /*44a0*/  HMMA.16816.F32 R48, R4.reuse, R148, RZ ;  /* 0x000000940430723c */ /* 0x048fe400000018ff */
[----:B------:R-:W3:Y:S04]  /*44b0*/  LDSM.16.M88.4 R88, [R72+0x5800] ;  /* 0x005800004858783b */ /* 0x000ee80000000200 */
[----:B------:R-:W3:Y:S02]  /*44c0*/  LDSM.16.M88.4 R84, [R72+0x6000] ;  /* 0x006000004854783b */ /* 0x000ee40000000200 */
[C---:B----4-:R-:W-:Y:S02]  /*44d0*/  HMMA.16816.F32 R40, R4.reuse, R140, RZ ;  /* 0x0000008c0428723c */ /* 0x050fe400000018ff */
[----:B------:R-:W4:Y:S04]  /*44e0*/  LDSM.16.M88.4 R80, [R72+0x6800] ;  /* 0x006800004850783b */ /* 0x000f280000000200 */
[----:B------:R-:W4:Y:S02]  /*44f0*/  LDSM.16.M88.4 R76, [R72+0x7000] ;  /* 0x00700000484c783b */ /* 0x000f240000000200 */
[C---:B------:R-:W-:Y:S02]  /*4500*/  HMMA.16816.F32 R32, R4.reuse, R132, RZ ;  /* 0x000000840420723c */ /* 0x040fe400000018ff */
[----:B------:R-:W4:Y:S04]  /*4510*/  LDSM.16.M88.4 R72, [R72+0x7800] ;  /* 0x007800004848783b */ /* 0x000f280000000200 */
[----:B------:R-:W-:Y:S02]  /*4520*/  LDSM.16.M88.4 R200, [R236+0x4000] ;  /* 0x00400000ecc8783b */ /* 0x000fe40000000200 */
[C---:B------:R-:W-:Y:S02]  /*4530*/  HMMA.16816.F32 R24, R4.reuse, R124, RZ ;  /* 0x0000007c0418723c */ /* 0x040fe400000018ff */
[----:B------:R-:W-:Y:S04]  /*4540*/  LDSM.16.M88.4 R196, [R236+0x4800] ;  /* 0x00480000ecc4783b */ /* 0x000fe80000000200 */
        /* <DEDUP_REMOVED lines=8> */
[----:B------:R-:W-:Y:S06]  /*45d0*/  LDSM.16.M88.4 R172, [R236+0x7800] ;  /* 0x00780000ecac783b */ /* 0x000fec0000000200 */
        /* <DEDUP_REMOVED lines=21> */
[----:B------:R-:W4:Y:S04]  /*4730*/  LDSM.16.M88.4 R68, [R104] ;  /* 0x000000006844783b */ /* 0x000f280000000200 */
[----:B------:R-:W4:Y:S03]  /*4740*/  LDSM.16.M88.4 R104, [R210+0x2000] ;  /* 0x00200000d268783b */ /* 0x000f260000000200 */
[C---:B-1----:R-:W-:Y:S08]  /*4750*/  HMMA.16816.F32 R64, R204.reuse, R100, R64 ;  /* 0x00000064cc40723c */ /* 0x042ff00000001840 */
[C---:B--2---:R-:W-:Y:S08]  /*4760*/  HMMA.16816.F32 R56, R204.reuse, R96, R56 ;  /* 0x00000060cc38723c */ /* 0x044ff00000001838 */
[C---:B-----5:R-:W-:Y:S08]  /*4770*/  HMMA.16816.F32 R48, R204.reuse, R92, R48 ;  /* 0x0000005ccc30723c */ /* 0x060ff00000001830 */
        /* <DEDUP_REMOVED lines=13> */
[----:B------:R1:W2:Y:S07]  /*4850*/  LDSM.16.M88.4 R204, [R210] ;  /* 0x00000000d2cc783b */ /* 0x0002ae0000000200 */
[C---:B------:R-:W-:Y:S08]  /*4860*/  HMMA.16816.F32 R168, R68.reuse, R100, R168 ;  /* 0x0000006444a8723c */ /* 0x040ff000000018a8 */
[C---:B------:R-:W-:Y:S08]  /*4870*/  HMMA.16816.F32 R160, R68.reuse, R96, R160 ;  /* 0x0000006044a0723c */ /* 0x040ff000000018a0 */
[----:B------:R-:W-:Y:S01]  /*4880*/  HMMA.16816.F32 R152, R68, R92, R152 ;  /* 0x0000005c4498723c */ /* 0x000fe20000001898 */
[----:B-1----:R-:W-:-:S07]  /*4890*/  IADD3 R210, PT, PT, R3, R210, RZ ;  /* 0x000000d203d27210 */ /* 0x002fce0007ffe0ff */
[C---:B------:R-:W-:Y:S08]  /*48a0*/  HMMA.16816.F32 R144, R68.reuse, R88, R144 ;  /* 0x000000584490723c */ /* 0x040ff00000001890 */
[C---:B------:R-:W-:Y:S08]  /*48b0*/  HMMA.16816.F32 R136, R68.reuse, R84, R136 ;  /* 0x000000544488723c */ /* 0x040ff00000001888 */
[C---:B------:R-:W-:Y:S08]  /*48c0*/  HMMA.16816.F32 R128, R68.reuse, R80, R128 ;  /* 0x000000504480723c */ /* 0x040ff00000001880 */
[C---:B------:R-:W-:Y:S08]  /*48d0*/  HMMA.16816.F32 R120, R68.reuse, R76, R120 ;  /* 0x0000004c4478723c */ /* 0x040ff00000001878 */
[C---:B------:R-:W-:Y:S08]  /*48e0*/  HMMA.16816.F32 R112, R68.reuse, R72, R112 ;  /* 0x000000484470723c */ /* 0x040ff00000001870 */
[C---:B------:R-:W-:Y:S01]  /*48f0*/  HMMA.16816.F32 R164, R68.reuse, R102, R164 ;  /* 0x0000006644a4723c */ /* 0x040fe200000018a4 */
[----:B------:R-:W-:Y:S07]  /*4900*/  LDSM.16.M88.4 R100, [R210+0x2000] ;  /* 0x00200000d264783b */ /* 0x000fee0000000200 */
[C---:B------:R-:W-:Y:S08]  /*4910*/  HMMA.16816.F32 R156, R68.reuse, R98, R156 ;  /* 0x00000062449c723c */ /* 0x040ff0000000189c */
[C---:B------:R-:W-:Y:S08]  /*4920*/  HMMA.16816.F32 R148, R68.reuse, R94, R148 ;  /* 0x0000005e4494723c */ /* 0x040ff00000001894 */
[C---:B------:R-:W-:Y:S08]  /*4930*/  HMMA.16816.F32 R140, R68.reuse, R90, R140 ;  /* 0x0000005a448c723c */ /* 0x040ff0000000188c */
[C---:B------:R-:W-:Y:S08]  /*4940*/  HMMA.16816.F32 R132, R68.reuse, R86, R132 ;  /* 0x000000564484723c */ /* 0x040ff00000001884 */
[C---:B------:R-:W-:Y:S08]  /*4950*/  HMMA.16816.F32 R124, R68.reuse, R82, R124 ;  /* 0x00000052447c723c */ /* 0x040ff0000000187c */
[C---:B------:R-:W-:Y:S08]  /*4960*/  HMMA.16816.F32 R116, R68.reuse, R78, R116 ;  /* 0x0000004e4474723c */ /* 0x040ff00000001874 */
[----:B------:R-:W-:Y:S01]  /*4970*/  HMMA.16816.F32 R108, R68, R74, R108 ;  /* 0x0000004a446c723c */ /* 0x000fe2000000186c */
[----:B------:R-:W-:-:S05]  /*4980*/  IMAD.IADD R68, R3, 0x1, R236 ;  /* 0x0000000103447824 */ /* 0x000fca00078e02ec */
[----:B------:R-:W1:Y:S02]  /*4990*/  LDSM.16.M88.4 R96, [R68+0x4000] ;  /* 0x004000004460783b */ /* 0x000e640000000200 */
[C---:B------:R-:W-:Y:S02]  /*49a0*/  HMMA.16816.F32 R64, R104.reuse, R200, R64 ;  /* 0x000000c86840723c */ /* 0x040fe40000001840 */
[----:B------:R-:W3:Y:S04]  /*49b0*/  LDSM.16.M88.4 R92, [R68+0x4800] ;  /* 0x00480000445c783b */ /* 0x000ee80000000200 */
[----:B------:R-:W4:Y:S02]  /*49c0*/  LDSM.16.M88.4 R88, [R68+0x5000] ;  /* 0x005000004458783b */ /* 0x000f240000000200 */
[C---:B------:R-:W-:Y:S02]  /*49d0*/  HMMA.16816.F32 R56, R104.reuse, R196, R56 ;  /* 0x000000c46838723c */ /* 0x040fe40000001838 */
[----:B------:R-:W5:Y:S04]  /*49e0*/  LDSM.16.M88.4 R84, [R68+0x5800] ;  /* 0x005800004454783b */ /* 0x000f680000000200 */
[----:B------:R-:W5:Y:S02]  /*49f0*/  LDSM.16.M88.4 R80, [R68+0x6000] ;  /* 0x006000004450783b */ /* 0x000f640000000200 */
[C---:B------:R-:W-:Y:S02]  /*4a00*/  HMMA.16816.F32 R48, R104.reuse, R192, R48 ;  /* 0x000000c06830723c */ /* 0x040fe40000001830 */
[----:B------:R-:W5:Y:S04]  /*4a10*/  LDSM.16.M88.4 R76, [R68+0x6800] ;  /* 0x00680000444c783b */ /* 0x000f680000000200 */
[----:B------:R-:W5:Y:S02]  /*4a20*/  LDSM.16.M88.4 R72, [R68+0x7000] ;  /* 0x007000004448783b */ /* 0x000f640000000200 */
[C---:B------:R-:W-:Y:S02]  /*4a30*/  HMMA.16816.F32 R40, R104.reuse, R188, R40 ;  /* 0x000000bc6828723c */ /* 0x040fe40000001828 */
[----:B------:R-:W5:Y:S06]  /*4a40*/  LDSM.16.M88.4 R68, [R68+0x7800] ;  /* 0x007800004444783b */ /* 0x000f6c0000000200 */
        /* <DEDUP_REMOVED lines=12> */
[----:B------:R-:W5:Y:S01]  /*4b10*/  LDSM.16.M88.4 R104, [R210] ;  /* 0x00000000d268783b */ /* 0x000f620000000200 */
[----:B------:R-:W-:-:S06]  /*4b20*/  DEPBAR.LE SB0, 0x0 ;  /* 0x000080000000791a */ /* 0x000fcc0000000000 */
[C---:B--2---:R-:W-:Y:S08]  /*4b30*/  HMMA.16816.F32 R168, R204.reuse, R200, R168 ;  /* 0x000000c8cca8723c */ /* 0x044ff000000018a8 */
[C---:B------:R-:W-:Y:S08]  /*4b40*/  HMMA.16816.F32 R164, R204.reuse, R202, R164 ;  /* 0x000000cacca4723c */ /* 0x040ff000000018a4 */
[----:B------:R-:W-:Y:S01]  /*4b50*/  HMMA.16816.F32 R160, R204, R196, R160 ;  /* 0x000000c4cca0723c */ /* 0x000fe200000018a0 */
[----:B------:R-:W-:-:S05]  /*4b60*/  IMAD.MOV.U32 R197, RZ, RZ, 0x48 ;  /* 0x00000048ffc57424 */ /* 0x000fca00078e00ff */
[----:B------:R-:W-:Y:S02]  /*4b70*/  VIADDMNMX R197, R209, R197, UR25, PT ;  /* 0x00000019d1c57e46 */ /* 0x000fe4000b8001c5 */
[----:B------:R-:W-:Y:S01]  /*4b80*/  HMMA.16816.F32 R156, R204, R198, R156 ;  /* 0x000000c6cc9c723c */ /* 0x000fe2000000189c */
[----:B------:R-:W-:Y:S01]  /*4b90*/  IMAD.MOV.U32 R199, RZ, RZ, 0x8 ;  /* 0x00000008ffc77424 */ /* 0x000fe200078e00ff */
[----:B------:R-:W-:-:S04]  /*4ba0*/  MOV R198, 0x40 ;  /* 0x0000004000c67802 */ /* 0x000fc80000000f00 */
[C---:B------:R-:W-:Y:S02]  /*4bb0*/  VIADDMNMX R199, R209.reuse, R199, UR25, PT ;  /* 0x00000019d1c77e46 */ /* 0x040fe4000b8001c7 */
[----:B------:R-:W-:Y:S01]  /*4bc0*/  HMMA.16816.F32 R152, R204, R192, R152 ;  /* 0x000000c0cc98723c */ /* 0x000fe20000001898 */
[----:B------:R-:W-:-:S07]  /*4bd0*/  VIADDMNMX R198, R209, R198, UR25, PT ;  /* 0x00000019d1c67e46 */ /* 0x000fce000b8001c6 */
        /* <DEDUP_REMOVED lines=11> */
[C---:B-1----:R-:W-:Y:S08]  /*4c90*/  HMMA.16816.F32 R64, R100.reuse, R96, R64 ;  /* 0x000000606440723c */ /* 0x042ff00000001840 */
[C---:B------:R-:W-:Y:S08]  /*4ca0*/  HMMA.16816.F32 R60, R100.reuse, R98, R60 ;  /* 0x00000062643c723c */ /* 0x040ff0000000183c */
[C---:B---3--:R-:W-:Y:S08]  /*4cb0*/  HMMA.16816.F32 R56, R100.reuse, R92, R56 ;  /* 0x0000005c6438723c */ /* 0x048ff00000001838 */
[C---:B------:R-:W-:Y:S08]  /*4cc0*/  HMMA.16816.F32 R52, R100.reuse, R94, R52 ;  /* 0x0000005e6434723c */ /* 0x040ff00000001834 */
[C---:B----4-:R-:W-:Y:S08]  /*4cd0*/  HMMA.16816.F32 R48, R100.reuse, R88, R48 ;  /* 0x000000586430723c */ /* 0x050ff00000001830 */
        /* <DEDUP_REMOVED lines=27> */
[----:B------:R-:W-:Y:S06]  /*4e90*/  BAR.SYNC.DEFER_BLOCKING 0x0 ;  /* 0x0000000000007b1d */ /* 0x000fec0000010000 */
[----:B------:R-:W-:-:S13]  /*4ea0*/  BRA.U !UP0, `(.L_x_263) ;  /* 0x0000000508b87547 */ /* 0x000fda000b800000 */
[----:B------:R-:W1:Y:S01]  /*4eb0*/  LDCU UR4, c[0x0][0x440] ;  /* 0x00008800ff0477ac */ /* 0x000e620008000800 */
[----:B------:R-:W-:Y:S01]  /*4ec0*/  IMAD.U32 R69, RZ, RZ, UR14 ;  /* 0x0000000eff457e24 */ /* 0x000fe2000f8e00ff */
[----:B------:R-:W-:Y:S01]  /*4ed0*/  MOV R72, UR14 ;  /* 0x0000000e00487c02 */ /* 0x000fe20008000f00 */
[----:B------:R-:W-:Y:S01]  /*4ee0*/  IMAD.U32 R73, RZ, RZ, UR14 ;  /* 0x0000000eff497e24 */ /* 0x000fe2000f8e00ff */
[----:B------:R-:W-:Y:S01]  /*4ef0*/  UIADD3 UR7, UPT, UPT, UR20, -0x2, URZ ;  /* 0xfffffffe14077890 */ /* 0x000fe2000fffe0ff */
[----:B------:R-:W-:Y:S01]  /*4f00*/  IMAD.U32 R75, RZ, RZ, UR14 ;  /* 0x0000000eff4b7e24 */ /* 0x000fe2000f8e00ff */
[----:B------:R-:W-:Y:S01]  /*4f10*/  BSSY.RECONVERGENT B0, `(.L_x_264) ;  /* 0x0000066000007945 */ /* 0x000fe20003800200 */
[----:B------:R-:W-:Y:S01]  /*4f20*/  IMAD.U32 R68, RZ, RZ, UR15 ;  /* 0x0000000fff447e24 */ /* 0x000fe2000f8e00ff */
[----:B------:R-:W-:Y:S01]  /*4f30*/  UIMAD.WIDE.U32 UR8, UR7, UR14, URZ ;  /* 0x0000000e070872a5 */ /* 0x000fe2000f8e00ff */
[----:B------:R-:W-:Y:S02]  /*4f40*/  IMAD.U32 R70, RZ, RZ, UR15 ;  /* 0x0000000fff467e24 */ /* 0x000fe4000f8e00ff */
[----:B------:R-:W-:Y:S01]  /*4f50*/  IMAD.U32 R78, RZ, RZ, UR14 ;  /* 0x0000000eff4e7e24 */ /* 0x000fe2000f8e00ff */
[----:B------:R-:W-:-:S02]  /*4f60*/  UIMAD UR7, UR7, UR15, UR9 ;  /* 0x0000000f070772a4 */ /* 0x000fc4000f8e0209 */
[----:B------:R-:W-:Y:S02]  /*4f70*/  USHF.L.U32 UR6, UR8, 0x7, URZ ;  /* 0x0000000708067899 */ /* 0x000fe400080006ff */
[----:B------:R-:W-:Y:S01]  /*4f80*/  USHF.L.U64.HI UR7, UR8, 0x7, UR7 ;  /* 0x0000000708077899 */ /* 0x000fe20008010207 */
[C---:B-1----:R-:W-:Y:S02]  /*4f90*/  ISETP.GE.AND P1, PT, R237.reuse, UR4, PT ;  /* 0x00000004ed007c0c */ /* 0x042fe4000bf26270 */
[----:B------:R-:W-:Y:S01]  /*4fa0*/  ISETP.GE.AND P2, PT, R237, UR4, PT ;  /* 0x00000004ed007c0c */ /* 0x000fe2000bf46270 */
[----:B------:R-:W-:Y:S01]  /*4fb0*/  IMAD.U32 R74, RZ, RZ, UR6 ;  /* 0x00000006ff4a7e24 */ /* 0x000fe2000f8e00ff */
[----:B------:R-:W-:Y:S01]  /*4fc0*/  MOV R86, UR6 ;  /* 0x0000000600567c02 */ /* 0x000fe20008000f00 */
[----:B------:R-:W-:Y:S02]  /*4fd0*/  IMAD.U32 R71, RZ, RZ, UR7 ;  /* 0x00000007ff477e24 */ /* 0x000fe4000f8e00ff */
[----:B------:R-:W-:-:S02]  /*4fe0*/  IMAD.U32 R76, RZ, RZ, UR6 ;  /* 0x00000006ff4c7e24 */ /* 0x000fc4000f8e00ff */
[----:B------:R-:W-:Y:S02]  /*4ff0*/  IMAD.U32 R77, RZ, RZ, UR7 ;  /* 0x00000007ff4d7e24 */ /* 0x000fe4000f8e00ff */
[----:B------:R-:W-:Y:S02]  /*5000*/  IMAD.U32 R87, RZ, RZ, UR7 ;  /* 0x00000007ff577e24 */ /* 0x000fe4000f8e00ff */
[----:B------:R-:W-:Y:S01]  /*5010*/  @!P1 LEA R69, P4, R69, UR6, 0x4 ;  /* 0x0000000645459c11 */ /* 0x000fe2000f8820ff */
[----:B------:R-:W-:Y:S01]  /*5020*/  @!P1 IMAD.WIDE.U32 R78, R78, 0x30, R76 ;  /* 0x000000304e4e9825 */ /* 0x000fe200078e004c */
[----:B------:R-:W-:Y:S02]  /*5030*/  @!P1 LEA R73, P3, R73, UR6, 0x5 ;  /* 0x0000000649499c11 */ /* 0x000fe4000f8628ff */
[----:B------:R-:W-:Y:S01]  /*5040*/  @!P2 LEA R84, P5, R74, R246, 0x1 ;  /* 0x000000f64a54a211 */ /* 0x000fe200078a08ff */
[----:B------:R-:W-:Y:S01]  /*5050*/  IMAD.U32 R76, RZ, RZ, UR14 ;  /* 0x0000000eff4c7e24 */ /* 0x000fe2000f8e00ff */
[----:B------:R-:W-:-:S02]  /*5060*/  @!P1 LEA.HI.X R68, R75, UR7, R68, 0x4, P4 ;  /* 0x000000074b449c11 */ /* 0x000fc4000a0f2444 */
[----:B------:R-:W-:Y:S02]  /*5070*/  @!P1 LEA.HI.X R70, R72, UR7, R70, 0x5, P3 ;  /* 0x0000000748469c11 */ /* 0x000fe400098f2c46 */
[-C--:B------:R-:W-:Y:S01]  /*5080*/  @!P2 LEA.HI.X R85, R74, R245.reuse, R71, 0x1, P5 ;  /* 0x000000f54a55a211 */ /* 0x080fe200028f0c47 */
[----:B------:R-:W-:Y:S01]  /*5090*/  IMAD.U32 R74, RZ, RZ, UR14 ;  /* 0x0000000eff4a7e24 */ /* 0x000fe2000f8e00ff */
[-C--:B------:R-:W-:Y:S02]  /*50a0*/  @!P1 LEA R80, P4, R73, R246.reuse, 0x1 ;  /* 0x000000f649509211 */ /* 0x080fe400078808ff */
[-C--:B------:R-:W-:Y:S01]  /*50b0*/  @!P1 LEA R82, P5, R69, R246.reuse, 0x1 ;  /* 0x000000f645529211 */ /* 0x080fe200078a08ff */
[----:B------:R-:W-:Y:S01]  /*50c0*/  @!PT LDS RZ, [RZ] ;  /* 0x00000000fffff984 */ /* 0x000fe20000000800 */
[----:B------:R-:W-:Y:S01]  /*50d0*/  @!PT LDS RZ, [RZ] ;  /* 0x00000000fffff984 */ /* 0x000fe20000000800 */
[----:B------:R-:W-:Y:S01]  /*50e0*/  @!PT LDS RZ, [RZ] ;  /* 0x00000000fffff984 */ /* 0x000fe20000000800 */
[----:B------:R1:W-:Y:S01]  /*50f0*/  @!P2 LDGSTS.E.BYPASS.LTC128B.128 [R247+0x4000], desc[UR22][R84.64] ;  /* 0x0400000054f7afae */ /* 0x0003e2000b981a16 */
[-C--:B------:R-:W-:Y:S02]  /*5100*/  @!P1 LEA.HI.X R81, R73, R245.reuse, R70, 0x1, P4 ;  /* 0x000000f549519211 */ /* 0x080fe400020f0c46 */
[----:B------:R-:W-:Y:S01]  /*5110*/  @!P1 LEA.HI.X R83, R69, R245, R68, 0x1, P5 ;  /* 0x000000f545539211 */ /* 0x000fe200028f0c44 */
[----:B------:R-:W-:Y:S01]  /*5120*/  IMAD.U32 R68, RZ, RZ, UR6 ;  /* 0x00000006ff447e24 */ /* 0x000fe2000f8e00ff */
[----:B------:R-:W-:Y:S01]  /*5130*/  MOV R70, UR15 ;  /* 0x0000000f00467c02 */ /* 0x000fe20008000f00 */
[----:B------:R-:W-:Y:S01]  /*5140*/  IMAD.U32 R69, RZ, RZ, UR7 ;  /* 0x00000007ff457e24 */ /* 0x000fe2000f8e00ff */
[----:B------:R-:W-:Y:S01]  /*5150*/  MOV R71, UR15 ;  /* 0x0000000f00477c02 */ /* 0x000fe20008000f00 */
[----:B------:R1:W-:Y:S01]  /*5160*/  @P2 STS.128 [R247+0x4000], RZ ;  /* 0x004000fff7002388 */ /* 0x0003e20000000c00 */
[----:B------:R-:W-:Y:S01]  /*5170*/  @!P1 LEA R72, P3, R72, UR6, 0x6 ;  /* 0x0000000648489c11 */ /* 0x000fe2000f8630ff */
[----:B------:R-:W-:Y:S01]  /*5180*/  @!P1 IMAD.WIDE.U32 R76, R76, 0x50, R68 ;  /* 0x000000504c4c9825 */ /* 0x000fe200078e0044 */
[----:B------:R-:W-:Y:S01]  /*5190*/  @!P1 LEA R88, P4, R78, R246, 0x1 ;  /* 0x000000f64e589211 */ /* 0x000fe200078808ff */
[----:B------:R1:W-:Y:S01]  /*51a0*/  @P1 STS.128 [R247+0x4800], RZ ;  /* 0x004800fff7001388 */ /* 0x0003e20000000c00 */
[----:B------:R-:W-:Y:S01]  /*51b0*/  @!P1 LEA.HI.X R71, R74, UR7, R71, 0x6, P3 ;  /* 0x000000074a479c11 */ /* 0x000fe200098f3447 */
[----:B------:R-:W-:-:S02]  /*51c0*/  @!P1 IMAD R70, R70, 0x30, RZ ;  /* 0x0000003046469824 */ /* 0x000fc400078e02ff */
[----:B------:R-:W-:Y:S01]  /*51d0*/  IMAD.U32 R69, RZ, RZ, UR15 ;  /* 0x0000000fff457e24 */ /* 0x000fe2000f8e00ff */
[----:B------:R-:W-:Y:S01]  /*51e0*/  @!PT LDS RZ, [RZ] ;  /* 0x00000000fffff984 */ /* 0x000fe20000000800 */
[----:B------:R-:W-:Y:S01]  /*51f0*/  @!PT LDS RZ, [RZ] ;  /* 0x00000000fffff984 */ /* 0x000fe20000000800 */
[----:B------:R-:W-:Y:S01]  /*5200*/  @!PT LDS RZ, [RZ] ;  /* 0x00000000fffff984 */ /* 0x000fe20000000800 */
[----:B------:R1:W-:Y:S01]  /*5210*/  @!P1 LDGSTS.E.BYPASS.LTC128B.128 [R247+0x4800], desc[UR22][R82.64] ;  /* 0x0480000052f79fae */ /* 0x0003e2000b981a16 */
[----:B------:R-:W-:Y:S01]  /*5220*/  IMAD.U32 R68, RZ, RZ, UR15 ;  /* 0x0000000fff447e24 */ /* 0x000fe2000f8e00ff */
[----:B------:R-:W-:Y:S01]  /*5230*/  @!P1 IADD3 R70, PT, PT, R70, R79, RZ ;  /* 0x0000004f46469210 */ /* 0x000fe20007ffe0ff */
[----:B------:R-:W-:Y:S01]  /*5240*/  @!P1 IMAD.WIDE.U32 R74, R74, 0x60, R86 ;  /* 0x000000604a4a9825 */ /* 0x000fe200078e0056 */
[-C--:B------:R-:W-:Y:S01]  /*5250*/  @!P1 LEA R86, P3, R72, R246.reuse, 0x1 ;  /* 0x000000f648569211 */ /* 0x080fe200078608ff */
[----:B------:R1:W-:Y:S01]  /*5260*/  @P1 STS.128 [R247+0x5000], RZ ;  /* 0x005000fff7001388 */ /* 0x0003e20000000c00 */
[-C--:B------:R-:W-:Y:S01]  /*5270*/  @!P1 LEA.HI.X R89, R78, R245.reuse, R70, 0x1, P4 ;  /* 0x000000f54e599211 */ /* 0x080fe200020f0c46 */
[----:B------:R-:W-:Y:S01]  /*5280*/  @!P1 IMAD R69, R69, 0x50, RZ ;  /* 0x0000005045459824 */ /* 0x000fe200078e02ff */
[-C--:B------:R-:W-:Y:S01]  /*5290*/  @!P1 LEA.HI.X R87, R72, R245.reuse, R71, 0x1, P3 ;  /* 0x000000f548579211 */ /* 0x080fe200018f0c47 */
[----:B------:R-:W-:Y:S01]  /*52a0*/  @!P1 IMAD R68, R68, 0x60, RZ ;  /* 0x0000006044449824 */ /* 0x000fe200078e02ff */
[-C--:B------:R-:W-:Y:S01]  /*52b0*/  @!P1 LEA R72, P4, R76, R246.reuse, 0x1 ;  /* 0x000000f64c489211 */ /* 0x080fe200078808ff */
[----:B------:R-:W-:Y:S01]  /*52c0*/  @!P1 IMAD.IADD R69, R69, 0x1, R77 ;  /* 0x0000000145459824 */ /* 0x000fe200078e024d */
[----:B------:R-:W-:Y:S01]  /*52d0*/  @!P1 LEA R70, P3, R74, R246, 0x1 ;  /* 0x000000f64a469211 */ /* 0x000fe200078608ff */
[----:B------:R-:W-:Y:S01]  /*52e0*/  @!P1 IMAD.IADD R68, R68, 0x1, R75 ;  /* 0x0000000144449824 */ /* 0x000fe200078e024b */
[----:B------:R-:W-:Y:S01]  /*52f0*/  @!PT LDS RZ, [RZ] ;  /* 0x00000000fffff984 */ /* 0x000fe20000000800 */
[----:B------:R-:W-:Y:S01]  /*5300*/  @!PT LDS RZ, [RZ] ;  /* 0x00000000fffff984 */ /* 0x000fe20000000800 */
[----:B------:R-:W-:Y:S01]  /*5310*/  @!PT LDS RZ, [RZ] ;  /* 0x00000000fffff984 */ /* 0x000fe20000000800 */
[----:B------:R1:W-:Y:S02]  /*5320*/  @!P1 LDGSTS.E.BYPASS.LTC128B.128 [R247+0x5000], desc[UR22][R80.64] ;  /* 0x0500000050f79fae */ /* 0x0003e4000b981a16 */
[----:B------:R-:W-:-:S02]  /*5330*/  @!P1 LEA.HI.X R73, R76, R245, R69, 0x1, P4 ;  /* 0x000000f54c499211 */ /* 0x000fc400020f0c45 */
[----:B------:R1:W-:Y:S01]  /*5340*/  @P1 STS.128 [R247+0x5800], RZ ;  /* 0x005800fff7001388 */ /* 0x0003e20000000c00 */
[----:B------:R-:W-:-:S03]  /*5350*/  @!P1 LEA.HI.X R71, R74, R245, R68, 0x1, P3 ;  /* 0x000000f54a479211 */ /* 0x000fc600018f0c44 */
[----:B------:R-:W-:Y:S01]  /*5360*/  @!PT LDS RZ, [RZ] ;  /* 0x00000000fffff984 */ /* 0x000fe20000000800 */
[----:B------:R-:W-:Y:S01]  /*5370*/  @!PT LDS RZ, [RZ] ;  /* 0x00000000fffff984 */ /* 0x000fe20000000800 */
[----:B------:R-:W-:Y:S01]  /*5380*/  @!PT LDS RZ, [RZ] ;  /* 0x00000000fffff984 */ /* 0x000fe20000000800 */
[----:B------:R1:W-:Y:S04]  /*5390*/  @!P1 LDGSTS.E.BYPASS.LTC128B.128 [R247+0x5800], desc[UR22][R88.64] ;  /* 0x0580000058f79fae */ /* 0x0003e8000b981a16 */
[----:B------:R1:W-:Y:S04]  /*53a0*/  @P1 STS.128 [R247+0x6000], RZ ;  /* 0x006000fff7001388 */ /* 0x0003e80000000c00 */
        /* <DEDUP_REMOVED lines=14> */
[----:B------:R1:W-:Y:S01]  /*5490*/  @P1 STS.128 [R247+0x7800], RZ ;  /* 0x007800fff7001388 */ /* 0x0003e20000000c00 */
[----:B------:R-:W-:Y:S05]  /*54a0*/  @P1 BRA `(.L_x_265) ;  /* 0x0000000000301947 */ /* 0x000fea0003800000 */
        /* <DEDUP_REMOVED lines=12> */
.L_x_265:
[----:B------:R-:W-:Y:S05]  /*5570*/  BSYNC.RECONVERGENT B0 ;  /* 0x0000000000007941 */ /* 0x000fea0003800200 */
.L_x_264:
[----:B------:R-:W0:Y:S02]  /*5580*/  LDGDEPBAR ;  /* 0x00000000000079af */ /* 0x000e240000000000 */
.L_x_263:
[----:B------:R-:W-:Y:S01]  /*5590*/  IMAD.SHL.U32 R69, R238, 0x2, RZ ;  /* 0x00000002ee457824 */ /* 0x000fe200078e00ff */
[----:B------:R-:W3:Y:S01]  /*55a0*/  LDCU UR6, c[0x0][0x45c] ;  /* 0x00008b80ff0677ac */ /* 0x000ee20008000800 */
[----:B------:R-:W-:Y:S02]  /*55b0*/  IMAD.U32 R68, RZ, RZ, UR20 ;  /* 0x00000014ff447e24 */ /* 0x000fe4000f8e00ff */
[----:B------:R-:W-:Y:S01]  /*55c0*/  IMAD.IADD R0, R2, 0x1, R0 ;  /* 0x0000000102007824 */ /* 0x000fe200078e0200 */
[----:B------:R-:W-:Y:S01]  /*55d0*/  LOP3.LUT R69, R69, 0x6, RZ, 0xc0, !PT ;  /* 0x0000000645457812 */ /* 0x000fe200078ec0ff */
[----:B------:R-:W-:-:S03]  /*55e0*/  UMOV UR7, 0xffffffff ;  /* 0xffffffff00077882 */ /* 0x000fc60000000000 */
[----:B------:R-:W-:Y:S01]  /*55f0*/  LEA R239, R0, UR5, 0x1 ;  /* 0x0000000500ef7c11 */ /* 0x000fe2000f8e08ff */
[----:B------:R-:W-:-:S04]  /*5600*/  IMAD R68, R68, 0x80, R69 ;  /* 0x0000008044447824 */ /* 0x000fc800078e0245 */
[C---:B------:R-:W-:Y:S01]  /*5610*/  VIADD R69, R68.reuse, 0xffffff80 ;  /* 0xffffff8044457836 */ /* 0x040fe20000000000 */
[----:B------:R-:W-:Y:S01]  /*5620*/  LDSM.16.MT88.4 R180, [R239+0x8000] ;  /* 0x00800000efb4783b */ /* 0x000fe20000004200 */
[C---:B-1----:R-:W-:Y:S02]  /*5630*/  VIADD R82, R68.reuse, 0xffffff81 ;  /* 0xffffff8144527836 */ /* 0x042fe40000000000 */
[C---:B------:R-:W-:Y:S01]  /*5640*/  VIADD R70, R68.reuse, 0xffffff89 ;  /* 0xffffff8944467836 */ /* 0x040fe20000000000 */
[C---:B------:R-:W-:Y:S01]  /*5650*/  ISETP.GE.AND P2, PT, R69.reuse, R243, PT ;  /* 0x000000f34500720c */ /* 0x040fe20003f46270 */
[C---:B------:R-:W-:Y:S01]  /*5660*/  VIADD R71, R68.reuse, 0xffffff88 ;  /* 0xffffff8844477836 */ /* 0x040fe20000000000 */
[-C--:B------:R-:W-:Y:S01]  /*5670*/  ISETP.GE.AND P3, PT, R69, R199.reuse, PT ;  /* 0x000000c74500720c */ /* 0x080fe20003f66270 */
[----:B------:R-:W-:Y:S01]  /*5680*/  VIADD R78, R68, 0xffffff91 ;  /* 0xffffff91444e7836 */ /* 0x000fe20000000000 */
[----:B------:R-:W-:Y:S01]  /*5690*/  FSEL R168, R168, -INF , !P2 ;  /* 0xff800000a8a87808 */ /* 0x000fe20005000000 */
[----:B------:R-:W-:Y:S01]  /*56a0*/  VIADD R80, R68, 0xffffff90 ;  /* 0xffffff9044507836 */ /* 0x000fe20000000000 */
[----:B------:R-:W-:Y:S01]  /*56b0*/  ISETP.GE.AND P2, PT, R82, R199, PT ;  /* 0x000000c75200720c */ /* 0x000fe20003f46270 */
[----:B------:R-:W-:Y:S01]  /*56c0*/  VIADD R74, R68, 0xffffff98 ;  /* 0xffffff98444a7836 */ /* 0x000fe20000000000 */
[----:B------:R-:W-:Y:S01]  /*56d0*/  FSEL R170, R170, -INF , !P3 ;  /* 0xff800000aaaa7808 */ /* 0x000fe20005800000 */
[----:B------:R-:W-:Y:S01]  /*56e0*/  VIADD R79, R68, 0xffffffa0 ;  /* 0xffffffa0444f7836 */ /* 0x000fe20000000000 */
[----:B------:R-:W-:Y:S01]  /*56f0*/  ISETP.GE.AND P3, PT, R70, R243, PT ;  /* 0x000000f34600720c */ /* 0x000fe20003f66270 */
[C---:B--2---:R-:W-:Y:S01]  /*5700*/  VIADD R73, R68.reuse, 0xffffffa1 ;  /* 0xffffffa144497836 */ /* 0x044fe20000000000 */
[----:B------:R-:W-:Y:S01]  /*5710*/  FSEL R171, R171, -INF , !P2 ;  /* 0xff800000abab7808 */ /* 0x000fe20005000000 */
[C---:B------:R-:W-:Y:S01]  /*5720*/  VIADD R72, R68.reuse, 0xffffffa8 ;  /* 0xffffffa844487836 */ /* 0x040fe20000000000 */
[-C--:B------:R-:W-:Y:S01]  /*5730*/  ISETP.GE.AND P2, PT, R71, R199.reuse, PT ;  /* 0x000000c74700720c */ /* 0x080fe20003f46270 */
[----:B------:R-:W-:Y:S01]  /*5740*/  VIADD R2, R68, 0xffffffa9 ;  /* 0xffffffa944027836 */ /* 0x000fe20000000000 */
[----:B------:R-:W-:Y:S01]  /*5750*/  FSEL R77, R165, -INF , !P3 ;  /* 0xff800000a54d7808 */ /* 0x000fe20005800000 */
[----:B------:R-:W-:Y:S01]  /*5760*/  IMAD.IADD R250, R3, 0x1, R239 ;  /* 0x0000000103fa7824 */ /* 0x000fe200078e02ef */
[----:B------:R-:W-:-:S02]  /*5770*/  ISETP.GE.AND P3, PT, R70, R199, PT ;  /* 0x000000c74600720c */ /* 0x000fc40003f66270 */
[----:B------:R-:W-:Y:S02]  /*5780*/  FSEL R76, R166, -INF , !P2 ;  /* 0xff800000a64c7808 */ /* 0x000fe40005000000 */
[-C--:B------:R-:W-:Y:S02]  /*5790*/  ISETP.GE.AND P2, PT, R78, R243.reuse, PT ;  /* 0x000000f34e00720c */ /* 0x080fe40003f46270 */
[----:B------:R-:W-:Y:S02]  /*57a0*/  FSEL R75, R167, -INF , !P3 ;  /* 0xff800000a74b7808 */ /* 0x000fe40005800000 */
[----:B------:R-:W-:Y:S02]  /*57b0*/  ISETP.GE.AND P3, PT, R80, R243, PT ;  /* 0x000000f35000720c */ /* 0x000fe40003f66270 */
[----:B------:R-:W-:Y:S02]  /*57c0*/  FSEL R100, R161, -INF , !P2 ;  /* 0xff800000a1647808 */ /* 0x000fe40005000000 */
[----:B------:R-:W-:-:S02]  /*57d0*/  ISETP.GE.AND P2, PT, R78, R199, PT ;  /* 0x000000c74e00720c */ /* 0x000fc40003f46270 */
[C---:B------:R-:W-:Y:S02]  /*57e0*/  ISETP.GE.AND P5, PT, R69.reuse, R198, PT ;  /* 0x000000c64500720c */ /* 0x040fe40003fa6270 */
[----:B------:R-:W-:Y:S01]  /*57f0*/  ISETP.GE.AND P1, PT, R69, R197, PT ;  /* 0x000000c54500720c */ /* 0x000fe20003f26270 */
[----:B------:R-:W-:Y:S01]  /*5800*/  VIADD R69, R68, 0xffffff99 ;  /* 0xffffff9944457836 */ /* 0x000fe20000000000 */
[----:B------:R-:W-:Y:S02]  /*5810*/  FSEL R99, R160, -INF , !P3 ;  /* 0xff800000a0637808 */ /* 0x000fe40005800000 */
[----:B------:R-:W-:Y:S02]  /*5820*/  ISETP.GE.AND P3, PT, R80, R199, PT ;  /* 0x000000c75000720c */ /* 0x000fe40003f66270 */
[----:B------:R-:W-:Y:S02]  /*5830*/  ISETP.GE.AND P4, PT, R82, R243, PT ;  /* 0x000000f35200720c */ /* 0x000fe40003f86270 */
[----:B------:R-:W-:-:S02]  /*5840*/  FSEL R178, R163, -INF , !P2 ;  /* 0xff800000a3b27808 */ /* 0x000fc40005000000 */
[----:B------:R-:W-:Y:S02]  /*5850*/  ISETP.GE.AND P2, PT, R74, R199, PT ;  /* 0x000000c74a00720c */ /* 0x000fe40003f46270 */
[----:B------:R-:W-:Y:S02]  /*5860*/  FSEL R179, R162, -INF , !P3 ;  /* 0xff800000a2b37808 */ /* 0x000fe40005800000 */
[----:B------:R-:W-:Y:S02]  /*5870*/  FSEL R169, R169, -INF , !P4 ;  /* 0xff800000a9a97808 */ /* 0x000fe40006000000 */
[-C--:B------:R-:W-:Y:S02]  /*5880*/  ISETP.GE.AND P3, PT, R69, R243.reuse, PT ;  /* 0x000000f34500720c */ /* 0x080fe40003f66270 */
[----:B------:R-:W-:Y:S02]  /*5890*/  ISETP.GE.AND P4, PT, R71, R243, PT ;  /* 0x000000f34700720c */ /* 0x000fe40003f86270 */
[----:B------:R-:W-:-:S02]  /*58a0*/  FSEL R177, R158, -INF , !P2 ;  /* 0xff8000009eb17808 */ /* 0x000fc40005000000 */
[----:B------:R-:W-:Y:S02]  /*58b0*/  ISETP.GE.AND P2, PT, R79, R243, PT ;  /* 0x000000f34f00720c */ /* 0x000fe40003f46270 */
[----:B------:R-:W-:Y:S02]  /*58c0*/  FSEL R102, R157, -INF , !P3 ;  /* 0xff8000009d667808 */ /* 0x000fe40005800000 */
        /* <DEDUP_REMOVED lines=12> */
[-C--:B------:R-:W-:Y:S02]  /*5990*/  ISETP.GE.AND P3, PT, R73, R199.reuse, PT ;  /* 0x000000c74900720c */ /* 0x080fe40003f66270 */
[----:B------:R-:W-:Y:S01]  /*59a0*/  FSEL R83, R148, -INF , !P4 ;  /* 0xff80000094537808 */ /* 0x000fe20006000000 */
[----:B------:R-:W-:Y:S01]  /*59b0*/  IMAD.MOV.U32 R148, RZ, RZ, R102 ;  /* 0x000000ffff947224 */ /* 0x000fe200078e0066 */
[-C--:B------:R-:W-:Y:S02]  /*59c0*/  ISETP.GE.AND P4, PT, R72, R199.reuse, PT ;  /* 0x000000c74800720c */ /* 0x080fe40003f86270 */
[----:B------:R-:W-:Y:S01]  /*59d0*/  FSEL R84, R149, -INF , !P2 ;  /* 0xff80000095547808 */ /* 0x000fe20005000000 */
[----:B------:R-:W-:Y:S01]  /*59e0*/  IMAD.MOV.U32 R149, RZ, RZ, R101 ;  /* 0x000000ffff957224 */ /* 0x000fe200078e0065 */
[----:B------:R-:W-:-:S02]  /*59f0*/  ISETP.GE.AND P2, PT, R2, R199, PT ;  /* 0x000000c70200720c */ /* 0x000fc40003f46270 */
[----:B------:R-:W-:Y:S02]  /*5a00*/  FSEL R86, R155, -INF , !P3 ;  /* 0xff8000009b567808 */ /* 0x000fe40005800000 */
[-C--:B------:R-:W-:Y:S02]  /*5a10*/  ISETP.GE.AND P3, PT, R82, R198.reuse, PT ;  /* 0x000000c65200720c */ /* 0x080fe40003f66270 */
[----:B------:R-:W-:Y:S01]  /*5a20*/  FSEL R252, R150, -INF , !P4 ;  /* 0xff80000096fc7808 */ /* 0x000fe20006000000 */
[----:B------:R-:W-:Y:S01]  /*5a30*/  IMAD.MOV.U32 R150, RZ, RZ, R100 ;  /* 0x000000ffff967224 */ /* 0x000fe200078e0064 */
[----:B------:R-:W-:Y:S02]  /*5a40*/  ISETP.GE.AND P4, PT, R82, R197, PT ;  /* 0x000000c55200720c */ /* 0x000fe40003f86270 */
[----:B------:R-:W-:Y:S01]  /*5a50*/  FSEL R251, R151, -INF , !P2 ;  /* 0xff80000097fb7808 */ /* 0x000fe20005000000 */
[----:B------:R-:W-:Y:S01]  /*5a60*/  IMAD.MOV.U32 R151, RZ, RZ, R99 ;  /* 0x000000ffff977224 */ /* 0x000fe200078e0063 */
[----:B------:R-:W-:-:S02]  /*5a70*/  ISETP.GE.AND P2, PT, R71, R198, PT ;  /* 0x000000c64700720c */ /* 0x000fc40003f46270 */
[----:B------:R-:W-:Y:S02]  /*5a80*/  FSEL R64, R64, -INF , !P5 ;  /* 0xff80000040407808 */ /* 0x000fe40006800000 */
[----:B------:R-:W-:Y:S02]  /*5a90*/  FSEL R66, R66, -INF , !P1 ;  /* 0xff80000042427808 */ /* 0x000fe40004800000 */
[-C--:B------:R-:W-:Y:S02]  /*5aa0*/  ISETP.GE.AND P5, PT, R71, R197.reuse, PT ;  /* 0x000000c54700720c */ /* 0x080fe40003fa6270 */
[C---:B------:R-:W-:Y:S02]  /*5ab0*/  ISETP.GE.AND P1, PT, R70.reuse, R198, PT ;  /* 0x000000c64600720c */ /* 0x040fe40003f26270 */
[----:B------:R-:W-:Y:S02]  /*5ac0*/  FSEL R65, R65, -INF , !P3 ;  /* 0xff80000041417808 */ /* 0x000fe40005800000 */
[----:B------:R-:W-:-:S02]  /*5ad0*/  ISETP.GE.AND P3, PT, R70, R197, PT ;  /* 0x000000c54600720c */ /* 0x000fc40003f66270 */
[----:B------:R-:W-:Y:S02]  /*5ae0*/  FSEL R67, R67, -INF , !P4 ;  /* 0xff80000043437808 */ /* 0x000fe40006000000 */
[----:B------:R-:W-:Y:S02]  /*5af0*/  ISETP.GE.AND P4, PT, R80, R198, PT ;  /* 0x000000c65000720c */ /* 0x000fe40003f86270 */
[----:B------:R-:W-:Y:S02]  /*5b00*/  FSEL R71, R60, -INF , !P2 ;  /* 0xff8000003c477808 */ /* 0x000fe40005000000 */
[----:B------:R-:W-:Y:S02]  /*5b10*/  ISETP.GE.AND P2, PT, R80, R197, PT ;  /* 0x000000c55000720c */ /* 0x000fe40003f46270 */
[----:B------:R-:W-:Y:S02]  /*5b20*/  FSEL R62, R62, -INF , !P5 ;  /* 0xff8000003e3e7808 */ /* 0x000fe40006800000 */
[----:B------:R-:W-:-:S02]  /*5b30*/  FSEL R61, R61, -INF , !P1 ;  /* 0xff8000003d3d7808 */ /* 0x000fc40004800000 */
[CC--:B------:R-:W-:Y:S02]  /*5b40*/  ISETP.GE.AND P5, PT, R78.reuse, R198.reuse, PT ;  /* 0x000000c64e00720c */ /* 0x0c0fe40003fa6270 */
        /* <DEDUP_REMOVED lines=8> */
[----:B------:R-:W-:Y:S02]  /*5bd0*/  FSEL R59, R59, -INF , !P1 ;  /* 0xff8000003b3b7808 */ /* 0x000fe40004800000 */
[----:B------:R-:W-:Y:S01]  /*5be0*/  ISETP.GE.AND P5, PT, R69, R197, PT ;  /* 0x000000c54500720c */ /* 0x000fe20003fa6270 */
[----:B------:R-:W-:Y:S01]  /*5bf0*/  VIADD R69, R68, 0xffffffb1 ;  /* 0xffffffb144457836 */ /* 0x000fe20000000000 */
[----:B------:R-:W-:-:S02]  /*5c00*/  ISETP.GE.AND P1, PT, R79, R198, PT ;  /* 0x000000c64f00720c */ /* 0x000fc40003f26270 */
[----:B------:R-:W-:Y:S02]  /*5c10*/  FSEL R56, R52, -INF , !P3 ;  /* 0xff80000034387808 */ /* 0x000fe40005800000 */
[----:B------:R-:W-:Y:S02]  /*5c20*/  FSEL R52, R54, -INF , !P4 ;  /* 0xff80000036347808 */ /* 0x000fe40006000000 */
[----:B------:R-:W-:Y:S02]  /*5c30*/  FSEL R54, R53, -INF , !P2 ;  /* 0xff80000035367808 */ /* 0x000fe40005000000 */
[----:B------:R-:W-:Y:S02]  /*5c40*/  ISETP.GE.AND P3, PT, R79, R197, PT ;  /* 0x000000c54f00720c */ /* 0x000fe40003f66270 */
[----:B------:R-:W-:Y:S01]  /*5c50*/  FSEL R53, R55, -INF , !P5 ;  /* 0xff80000037357808 */ /* 0x000fe20006800000 */
[----:B------:R-:W-:Y:S01]  /*5c60*/  VIADD R55, R68, 0xffffffb0 ;  /* 0xffffffb044377836 */ /* 0x000fe20000000000 */
[----:B------:R-:W-:-:S02]  /*5c70*/  FSEL R48, R48, -INF , !P1 ;  /* 0xff80000030307808 */ /* 0x000fc40004800000 */
[CC--:B------:R-:W-:Y:S02]  /*5c80*/  ISETP.GE.AND P4, PT, R73.reuse, R198.reuse, PT ;  /* 0x000000c64900720c */ /* 0x0c0fe40003f86270 */
[-C--:B------:R-:W-:Y:S02]  /*5c90*/  ISETP.GE.AND P1, PT, R72, R197.reuse, PT ;  /* 0x000000c54800720c */ /* 0x080fe40003f26270 */
[----:B------:R-:W-:Y:S02]  /*5ca0*/  FSEL R50, R50, -INF , !P3 ;  /* 0xff80000032327808 */ /* 0x000fe40005800000 */
[----:B------:R-:W-:Y:S02]  /*5cb0*/  ISETP.GE.AND P2, PT, R73, R197, PT ;  /* 0x000000c54900720c */ /* 0x000fe40003f46270 */
[-C--:B------:R-:W-:Y:S02]  /*5cc0*/  ISETP.GE.AND P5, PT, R72, R198.reuse, PT ;  /* 0x000000c64800720c */ /* 0x080fe40003fa6270 */
[----:B------:R-:W-:-:S02]  /*5cd0*/  ISETP.GE.AND P3, PT, R2, R198, PT ;  /* 0x000000c60200720c */ /* 0x000fc40003f66270 */
[----:B------:R-:W-:Y:S02]  /*5ce0*/  FSEL R49, R49, -INF , !P4 ;  /* 0xff80000031317808 */ /* 0x000fe40006000000 */
[----:B------:R-:W-:Y:S02]  /*5cf0*/  FSEL R46, R46, -INF , !P1 ;  /* 0xff8000002e2e7808 */ /* 0x000fe40004800000 */
[----:B------:R-:W-:Y:S01]  /*5d00*/  ISETP.GE.AND P4, PT, R2, R197, PT ;  /* 0x000000c50200720c */ /* 0x000fe20003f86270 */
[----:B------:R-:W-:Y:S01]  /*5d10*/  VIADD R2, R68, 0xffffffc1 ;  /* 0xffffffc144027836 */ /* 0x000fe20000000000 */
[----:B------:R-:W-:Y:S02]  /*5d20*/  ISETP.GE.AND P1, PT, R55, R198, PT ;  /* 0x000000c63700720c */ /* 0x000fe40003f26270 */
[----:B------:R-:W-:Y:S02]  /*5d30*/  FSEL R51, R51, -INF , !P2 ;  /* 0xff80000033337808 */ /* 0x000fe40005000000 */
[----:B------:R-:W-:-:S02]  /*5d40*/  FSEL R44, R44, -INF , !P5 ;  /* 0xff8000002c2c7808 */ /* 0x000fc40006800000 */
[----:B------:R-:W-:Y:S02]  /*5d50*/  FSEL R45, R45, -INF , !P3 ;  /* 0xff8000002d2d7808 */ /* 0x000fe40005800000 */
[C---:B------:R-:W-:Y:S02]  /*5d60*/  ISETP.GE.AND P2, PT, R55.reuse, R243, PT ;  /* 0x000000f33700720c */ /* 0x040fe40003f46270 */
[C---:B------:R-:W-:Y:S02]  /*5d70*/  ISETP.GE.AND P5, PT, R55.reuse, R199, PT ;  /* 0x000000c73700720c */ /* 0x040fe40003fa6270 */
[----:B------:R-:W-:Y:S01]  /*5d80*/  ISETP.GE.AND P3, PT, R55, R197, PT ;  /* 0x000000c53700720c */ /* 0x000fe20003f66270 */
[----:B------:R-:W-:Y:S01]  /*5d90*/  VIADD R55, R68, 0xffffffb8 ;  /* 0xffffffb844377836 */ /* 0x000fe20000000000 */
[----:B------:R-:W-:Y:S02]  /*5da0*/  FSEL R47, R47, -INF , !P4 ;  /* 0xff8000002f2f7808 */ /* 0x000fe40006000000 */
[----:B------:R-:W-:Y:S01]  /*5db0*/  FSEL R232, R40, -INF , !P1 ;  /* 0xff80000028e87808 */ /* 0x000fe20004800000 */
[----:B------:R-:W-:Y:S01]  /*5dc0*/  VIADD R40, R68, 0xffffffc0 ;  /* 0xffffffc044287836 */ /* 0x000fe20000000000 */
[----:B------:R-:W-:-:S02]  /*5dd0*/  ISETP.GE.AND P4, PT, R69, R198, PT ;  /* 0x000000c64500720c */ /* 0x000fc40003f86270 */
[-C--:B------:R-:W-:Y:S02]  /*5de0*/  ISETP.GE.AND P1, PT, R69, R197.reuse, PT ;  /* 0x000000c54500720c */ /* 0x080fe40003f26270 */
[----:B------:R-:W-:Y:S01]  /*5df0*/  FSEL R233, R41, -INF , !P4 ;  /* 0xff80000029e97808 */ /* 0x000fe20006000000 */
[----:B------:R-:W-:Y:S01]  /*5e00*/  VIADD R41, R68, 0xffffffb9 ;  /* 0xffffffb944297836 */ /* 0x000fe20000000000 */
[----:B------:R-:W-:Y:S01]  /*5e10*/  FSEL R218, R43, -INF , !P1 ;  /* 0xff8000002bda7808 */ /* 0x000fe20004800000 */
[----:B------:R-:W-:Y:S01]  /*5e20*/  IMAD.MOV.U32 R43, RZ, RZ, R85 ;  /* 0x000000ffff2b7224 */ /* 0x000fe200078e0055 */
[C---:B------:R-:W-:Y:S02]  /*5e30*/  ISETP.GE.AND P1, PT, R55.reuse, R197, PT ;  /* 0x000000c53700720c */ /* 0x040fe40003f26270 */
[----:B------:R-:W-:Y:S01]  /*5e40*/  FSEL R107, R42, -INF , !P3 ;  /* 0xff8000002a6b7808 */ /* 0x000fe20005800000 */
[----:B------:R-:W-:Y:S01]  /*5e50*/  IMAD.MOV.U32 R42, RZ, RZ, R86 ;  /* 0x000000ffff2a7224 */ /* 0x000fe200078e0056 */
[----:B------:R-:W-:-:S02]  /*5e60*/  ISETP.GE.AND P3, PT, R55, R198, PT ;  /* 0x000000c63700720c */ /* 0x000fc40003f66270 */
[----:B------:R-:W-:Y:S01]  /*5e70*/  FSEL R229, R38, -INF , !P1 ;  /* 0xff80000026e57808 */ /* 0x000fe20004800000 */
[----:B------:R-:W-:Y:S01]  /*5e80*/  IMAD.MOV.U32 R38, RZ, RZ, R84 ;  /* 0x000000ffff267224 */ /* 0x000fe200078e0054 */
[-C--:B------:R-:W-:Y:S02]  /*5e90*/  ISETP.GE.AND P4, PT, R41, R198.reuse, PT ;  /* 0x000000c62900720c */ /* 0x080fe40003f86270 */
[----:B------:R-:W-:Y:S02]  /*5ea0*/  ISETP.GE.AND P1, PT, R40, R198, PT ;  /* 0x000000c62800720c */ /* 0x000fe40003f26270 */
[----:B------:R-:W-:Y:S02]  /*5eb0*/  FSEL R231, R36, -INF , !P3 ;  /* 0xff80000024e77808 */ /* 0x000fe40005800000 */
[----:B------:R-:W-:Y:S01]  /*5ec0*/  FSEL R36, R37, -INF , !P4 ;  /* 0xff80000025247808 */ /* 0x000fe20006000000 */
[----:B------:R-:W-:Y:S01]  /*5ed0*/  VIADD R37, R68, 0xffffffc8 ;  /* 0xffffffc844257836 */ /* 0x000fe20000000000 */
[----:B------:R-:W-:Y:S01]  /*5ee0*/  FSEL R211, R32, -INF , !P1 ;  /* 0xff80000020d37808 */ /* 0x000fe20004800000 */
[----:B------:R-:W-:Y:S01]  /*5ef0*/  VIADD R32, R68, 0xffffffd1 ;  /* 0xffffffd144207836 */ /* 0x000fe20000000000 */
[----:B------:R-:W-:-:S02]  /*5f00*/  ISETP.GE.AND P3, PT, R41, R197, PT ;  /* 0x000000c52900720c */ /* 0x000fc40003f66270 */
[C---:B------:R-:W-:Y:S02]  /*5f10*/  ISETP.GE.AND P4, PT, R2.reuse, R198, PT ;  /* 0x000000c60200720c */ /* 0x040fe40003f86270 */
[-C--:B------:R-:W-:Y:S02]  /*5f20*/  ISETP.GE.AND P1, PT, R2, R197.reuse, PT ;  /* 0x000000c50200720c */ /* 0x080fe40003f26270 */
[----:B------:R-:W-:Y:S02]  /*5f30*/  FSEL R230, R39, -INF , !P3 ;  /* 0xff80000027e67808 */ /* 0x000fe40005800000 */
[----:B------:R-:W-:Y:S01]  /*5f40*/  FSEL R217, R33, -INF , !P4 ;  /* 0xff80000021d97808 */ /* 0x000fe20006000000 */
[----:B------:R-:W-:Y:S01]  /*5f50*/  VIADD R33, R68, 0xffffffd0 ;  /* 0xffffffd044217836 */ /* 0x000fe20000000000 */
[----:B------:R-:W-:Y:S01]  /*5f60*/  FSEL R214, R35, -INF , !P1 ;  /* 0xff80000023d67808 */ /* 0x000fe20004800000 */
[----:B------:R-:W-:Y:S01]  /*5f70*/  IMAD.MOV.U32 R35, RZ, RZ, R83 ;  /* 0x000000ffff237224 */ /* 0x000fe200078e0053 */
[----:B------:R-:W-:-:S02]  /*5f80*/  ISETP.GE.AND P3, PT, R40, R197, PT ;  /* 0x000000c52800720c */ /* 0x000fc40003f66270 */
[C---:B------:R-:W-:Y:S02]  /*5f90*/  ISETP.GE.AND P1, PT, R37.reuse, R197, PT ;  /* 0x000000c52500720c */ /* 0x040fe40003f26270 */
[----:B------:R-:W-:Y:S01]  /*5fa0*/  FSEL R213, R34, -INF , !P3 ;  /* 0xff80000022d57808 */ /* 0x000fe20005800000 */
[----:B------:R-:W-:Y:S01]  /*5fb0*/  VIADD R34, R68, 0xffffffc9 ;  /* 0xffffffc944227836 */ /* 0x000fe20000000000 */
[----:B------:R-:W-:Y:S02]  /*5fc0*/  FSEL R222, R30, -INF , !P1 ;  /* 0xff8000001ede7808 */ /* 0x000fe40004800000 */
[-C--:B------:R-:W-:Y:S02]  /*5fd0*/  ISETP.GE.AND P3, PT, R37, R198.reuse, PT ;  /* 0x000000c62500720c */ /* 0x080fe40003f66270 */
[----:B------:R-:W-:Y:S02]  /*5fe0*/  ISETP.GE.AND P1, PT, R33, R198, PT ;  /* 0x000000c62100720c */ /* 0x000fe40003f26270 */
[----:B------:R-:W-:Y:S01]  /*5ff0*/  FSEL R216, R28, -INF , !P3 ;  /* 0xff8000001cd87808 */ /* 0x000fe20005800000 */
[----:B------:R-:W-:Y:S01]  /*6000*/  VIADD R28, R68, 0xffffffd8 ;  /* 0xffffffd8441c7836 */ /* 0x000fe20000000000 */
[----:B------:R-:W-:-:S02]  /*6010*/  FSEL R206, R24, -INF , !P1 ;  /* 0xff80000018ce7808 */ /* 0x000fc40004800000 */
[-C--:B------:R-:W-:Y:S02]  /*6020*/  ISETP.GE.AND P4, PT, R34, R198.reuse, PT ;  /* 0x000000c62200720c */ /* 0x080fe40003f86270 */
[----:B------:R-:W-:Y:S02]  /*6030*/  ISETP.GE.AND P1, PT, R32, R197, PT ;  /* 0x000000c52000720c */ /* 0x000fe40003f26270 */
[----:B------:R-:W-:Y:S01]  /*6040*/  FSEL R215, R29, -INF , !P4 ;  /* 0xff8000001dd77808 */ /* 0x000fe20006000000 */
[----:B------:R-:W-:Y:S01]  /*6050*/  VIADD R29, R68, 0xffffffd9 ;  /* 0xffffffd9441d7836 */ /* 0x000fe20000000000 */
[----:B------:R-:W-:Y:S02]  /*6060*/  FSEL R202, R27, -INF , !P1 ;  /* 0xff8000001bca7808 */ /* 0x000fe40004800000 */
[----:B------:R-:W-:Y:S02]  /*6070*/  ISETP.GE.AND P1, PT, R28, R198, PT ;  /* 0x000000c61c00720c */ /* 0x000fe40003f26270 */
[----:B------:R-:W-:-:S02]  /*6080*/  FSEL R93, R144, -INF , !P2 ;  /* 0xff800000905d7808 */ /* 0x000fc40005000000 */
[----:B------:R-:W-:Y:S01]  /*6090*/  FSEL R207, R20, -INF , !P1 ;  /* 0xff80000014cf7808 */ /* 0x000fe20004800000 */
[C---:B------:R-:W-:Y:S01]  /*60a0*/  VIADD R20, R68.reuse, 0xffffffe0 ;  /* 0xffffffe044147836 */ /* 0x040fe20000000000 */
[C---:B------:R-:W-:Y:S02]  /*60b0*/  ISETP.GE.AND P1, PT, R29.reuse, R197, PT ;  /* 0x000000c51d00720c */ /* 0x040fe40003f26270 */
[----:B------:R-:W-:Y:S02]  /*60c0*/  ISETP.GE.AND P2, PT, R29, R198, PT ;  /* 0x000000c61d00720c */ /* 0x000fe40003f46270 */
[----:B------:R-:W-:Y:S02]  /*60d0*/  FSEL R205, R23, -INF , !P1 ;  /* 0xff80000017cd7808 */ /* 0x000fe40004800000 */
[-C--:B------:R-:W-:Y:S02]  /*60e0*/  ISETP.GE.AND P1, PT, R41, R243.reuse, PT ;  /* 0x000000f32900720c */ /* 0x080fe40003f26270 */
[----:B------:R-:W-:Y:S01]  /*60f0*/  FSEL R204, R21, -INF , !P2 ;  /* 0xff80000015cc7808 */ /* 0x000fe20005000000 */
[----:B------:R-:W-:Y:S01]  /*6100*/  VIADD R21, R68, 0xffffffe1 ;  /* 0xffffffe144157836 */ /* 0x000fe20000000000 */
[----:B------:R-:W-:-:S02]  /*6110*/  ISETP.GE.AND P2, PT, R55, R243, PT ;  /* 0x000000f33700720c */ /* 0x000fc40003f46270 */
[----:B------:R-:W-:Y:S02]  /*6120*/  FSEL R103, R141, -INF , !P1 ;  /* 0xff8000008d677808 */ /* 0x000fe40004800000 */
[-C--:B------:R-:W-:Y:S02]  /*6130*/  ISETP.GE.AND P1, PT, R2, R243.reuse, PT ;  /* 0x000000f30200720c */ /* 0x080fe40003f26270 */
[----:B------:R-:W-:Y:S02]  /*6140*/  FSEL R106, R140, -INF , !P2 ;  /* 0xff8000008c6a7808 */ /* 0x000fe40005000000 */
[----:B------:R-:W-:Y:S02]  /*6150*/  ISETP.GE.AND P2, PT, R40, R243, PT ;  /* 0x000000f32800720c */ /* 0x000fe40003f46270 */
[----:B------:R-:W-:Y:S02]  /*6160*/  FSEL R220, R137, -INF , !P1 ;  /* 0xff80000089dc7808 */ /* 0x000fe40004800000 */
[----:B------:R-:W-:-:S02]  /*6170*/  ISETP.GE.AND P3, PT, R34, R197, PT ;  /* 0x000000c52200720c */ /* 0x000fc40003f66270 */
[----:B------:R-:W-:Y:S02]  /*6180*/  ISETP.GE.AND P1, PT, R20, R198, PT ;  /* 0x000000c61400720c */ /* 0x000fe40003f26270 */
[----:B------:R-:W-:Y:S02]  /*6190*/  FSEL R219, R136, -INF , !P2 ;  /* 0xff80000088db7808 */ /* 0x000fe40005000000 */
[----:B------:R-:W-:Y:S02]  /*61a0*/  ISETP.GE.AND P2, PT, R37, R243, PT ;  /* 0x000000f32500720c */ /* 0x000fe40003f46270 */
[----:B------:R-:W-:Y:S02]  /*61b0*/  FSEL R224, R31, -INF , !P3 ;  /* 0xff8000001fe07808 */ /* 0x000fe40005800000 */
[----:B------:R-:W-:Y:S01]  /*61c0*/  FSEL R80, R16, -INF , !P1 ;  /* 0xff80000010507808 */ /* 0x000fe20004800000 */
[----:B------:R-:W-:Y:S01]  /*61d0*/  VIADD R16, R68, 0xffffffe8 ;  /* 0xffffffe844107836 */ /* 0x000fe20000000000 */
[----:B------:R-:W-:-:S02]  /*61e0*/  ISETP.GE.AND P3, PT, R33, R197, PT ;  /* 0x000000c52100720c */ /* 0x000fc40003f66270 */
[-C--:B------:R-:W-:Y:S02]  /*61f0*/  ISETP.GE.AND P1, PT, R21, R197.reuse, PT ;  /* 0x000000c51500720c */ /* 0x080fe40003f26270 */
[----:B------:R-:W-:Y:S02]  /*6200*/  ISETP.GE.AND P4, PT, R32, R198, PT ;  /* 0x000000c62000720c */ /* 0x000fe40003f86270 */
[----:B------:R-:W-:Y:S02]  /*6210*/  FSEL R221, R132, -INF , !P2 ;  /* 0xff80000084dd7808 */ /* 0x000fe40005000000 */
[----:B------:R-:W-:Y:S02]  /*6220*/  ISETP.GE.AND P2, PT, R20, R197, PT ;  /* 0x000000c51400720c */ /* 0x000fe40003f46270 */
[----:B------:R-:W-:Y:S02]  /*6230*/  FSEL R201, R26, -INF , !P3 ;  /* 0xff8000001ac97808 */ /* 0x000fe40005800000 */
[----:B------:R-:W-:-:S02]  /*6240*/  FSEL R24, R19, -INF , !P1 ;  /* 0xff80000013187808 */ /* 0x000fc40004800000 */
[----:B------:R-:W-:Y:S02]  /*6250*/  FSEL R209, R25, -INF , !P4 ;  /* 0xff80000019d17808 */ /* 0x000fe40006000000 */
[-C--:B------:R-:W-:Y:S02]  /*6260*/  ISETP.GE.AND P3, PT, R69, R243.reuse, PT ;  /* 0x000000f34500720c */ /* 0x080fe40003f66270 */
        /* <DEDUP_REMOVED lines=9> */
[----:B------:R-:W-:Y:S01]  /*6300*/  FSEL R83, R17, -INF , !P3 ;  /* 0xff80000011537808 */ /* 0x000fe20005800000 */
[----:B------:R-:W-:Y:S01]  /*6310*/  VIADD R17, R68, 0xffffffe9 ;  /* 0xffffffe944117836 */ /* 0x000fe20000000000 */
[----:B------:R-:W-:-:S02]  /*6320*/  FSEL R125, R125, -INF , !P1 ;  /* 0xff8000007d7d7808 */ /* 0x000fc40004800000 */
[----:B------:R-:W-:Y:S02]  /*6330*/  ISETP.GE.AND P1, PT, R16, R198, PT ;  /* 0x000000c61000720c */ /* 0x000fe40003f26270 */
[----:B------:R-:W-:Y:S02]  /*6340*/  FSEL R200, R124, -INF , !P2 ;  /* 0xff8000007cc87808 */ /* 0x000fe40005000000 */
[-C--:B------:R-:W-:Y:S02]  /*6350*/  ISETP.GE.AND P2, PT, R20, R243.reuse, PT ;  /* 0x000000f31400720c */ /* 0x080fe40003f46270 */
[----:B------:R-:W-:Y:S02]  /*6360*/  ISETP.GE.AND P3, PT, R33, R243, PT ;  /* 0x000000f32100720c */ /* 0x000fe40003f66270 */
[----:B------:R-:W-:Y:S01]  /*6370*/  FSEL R88, R12, -INF , !P1 ;  /* 0xff8000000c587808 */ /* 0x000fe20004800000 */
[----:B------:R-:W-:Y:S01]  /*6380*/  VIADD R12, R68, 0xfffffff1 ;  /* 0xfffffff1440c7836 */ /* 0x000fe20000000000 */
[----:B------:R-:W-:-:S02]  /*6390*/  ISETP.GE.AND P1, PT, R17, R197, PT ;  /* 0x000000c51100720c */ /* 0x000fc40003f26270 */
[----:B------:R-:W-:Y:S02]  /*63a0*/  FSEL R90, R120, -INF , !P2 ;  /* 0xff800000785a7808 */ /* 0x000fe40005000000 */
[----:B------:R-:W-:Y:S02]  /*63b0*/  ISETP.GE.AND P2, PT, R17, R198, PT ;  /* 0x000000c61100720c */ /* 0x000fe40003f46270 */
[----:B------:R-:W-:Y:S02]  /*63c0*/  FSEL R128, R128, -INF , !P3 ;  /* 0xff80000080807808 */ /* 0x000fe40005800000 */
[----:B------:R-:W-:Y:S02]  /*63d0*/  ISETP.GE.AND P3, PT, R16, R197, PT ;  /* 0x000000c51000720c */ /* 0x000fe40003f66270 */
[----:B------:R-:W-:Y:S02]  /*63e0*/  FSEL R27, R15, -INF , !P1 ;  /* 0xff8000000f1b7808 */ /* 0x000fe40004800000 */
[----:B------:R-:W-:-:S02]  /*63f0*/  FMNMX3.FTZ R15, R66, R67, R62, !PT ;  /* 0x00000043420f7276 */ /* 0x000fc4000781003e */
[----:B------:R-:W-:Y:S01]  /*6400*/  FSEL R89, R13, -INF , !P2 ;  /* 0xff8000000d597808 */ /* 0x000fe20005000000 */
[----:B------:R-:W-:Y:S01]  /*6410*/  VIADD R13, R68, 0xfffffff0 ;  /* 0xfffffff0440d7836 */ /* 0x000fe20000000000 */
[----:B------:R-:W-:Y:S02]  /*6420*/  ISETP.GE.AND P2, PT, R21, R243, PT ;  /* 0x000000f31500720c */ /* 0x000fe40003f46270 */
[----:B------:R-:W-:Y:S02]  /*6430*/  FSEL R26, R14, -INF , !P3 ;  /* 0xff8000000e1a7808 */ /* 0x000fe40005800000 */
        /* <DEDUP_REMOVED lines=10> */
[----:B------:R-:W-:Y:S02]  /*64e0*/  ISETP.GE.AND P2, PT, R12, R198, PT ;  /* 0x000000c60c00720c */ /* 0x000fe40003f46270 */
[----:B------:R-:W-:Y:S02]  /*64f0*/  FMNMX3.FTZ R14, R14, R54, R48, !PT ;  /* 0x000000360e0e7276 */ /* 0x000fe40007810030 */
[----:B------:R-:W-:Y:S02]  /*6500*/  FMNMX3.FTZ R8, R8, R51, R46, !PT ;  /* 0x0000003308087276 */ /* 0x000fe4000781002e */
[----:B------:R-:W-:Y:S02]  /*6510*/  FSEL R92, R116, -INF , !P1 ;  /* 0xff800000745c7808 */ /* 0x000fe40004800000 */
[----:B------:R-:W-:-:S02]  /*6520*/  ISETP.GE.AND P1, PT, R13, R197, PT ;  /* 0x000000c50d00720c */ /* 0x000fc40003f26270 */
[----:B------:R-:W-:Y:S02]  /*6530*/  FSEL R82, R9, -INF , !P2 ;  /* 0xff80000009527808 */ /* 0x000fe40005000000 */
[----:B------:R-:W-:Y:S02]  /*6540*/  FMNMX3.FTZ R14, R14, R49, R44, !PT ;  /* 0x000000310e0e7276 */ /* 0x000fe4000781002c */
[----:B------:R-:W-:Y:S01]  /*6550*/  FMNMX3.FTZ R9, R8, R47, R107, !PT ;  /* 0x0000002f08097276 */ /* 0x000fe2000781006b */
[----:B------:R-:W-:Y:S01]  /*6560*/  VIADD R8, R68, 0xfffffff8 ;  /* 0xfffffff844087836 */ /* 0x000fe20000000000 */
[----:B------:R-:W-:Y:S01]  /*6570*/  FSEL R70, R10, -INF , !P1 ;  /* 0xff8000000a467808 */ /* 0x000fe20004800000 */
[----:B------:R-:W-:Y:S01]  /*6580*/  VIADD R68, R68, 0xfffffff9 ;  /* 0xfffffff944447836 */ /* 0x000fe20000000000 */
[----:B------:R-:W-:Y:S02]  /*6590*/  FMNMX3.FTZ R10, R14, R45, R232, !PT ;  /* 0x0000002d0e0a7276 */ /* 0x000fe400078100e8 */
[----:B------:R-:W-:-:S02]  /*65a0*/  FMNMX3.FTZ R9, R9, R218, R229, !PT ;  /* 0x000000da09097276 */ /* 0x000fc400078100e5 */
[----:B------:R-:W-:Y:S02]  /*65b0*/  ISETP.GE.AND P1, PT, R12, R197, PT ;  /* 0x000000c50c00720c */ /* 0x000fe40003f26270 */
[----:B------:R-:W-:Y:S02]  /*65c0*/  FMNMX3.FTZ R10, R10, R233, R231, !PT ;  /* 0x000000e90a0a7276 */ /* 0x000fe400078100e7 */
[----:B------:R-:W-:Y:S02]  /*65d0*/  FMNMX3.FTZ R9, R9, R230, R213, !PT ;  /* 0x000000e609097276 */ /* 0x000fe400078100d5 */
[----:B------:R-:W-:Y:S02]  /*65e0*/  ISETP.GE.AND P4, PT, R28, R197, PT ;  /* 0x000000c51c00720c */ /* 0x000fe40003f86270 */
[----:B------:R-:W-:Y:S02]  /*65f0*/  FSEL R78, R11, -INF , !P1 ;  /* 0xff8000000b4e7808 */ /* 0x000fe40004800000 */
[----:B------:R-:W-:-:S02]  /*6600*/  FMNMX3.FTZ R10, R10, R36, R211, !PT ;  /* 0x000000240a0a7276 */ /* 0x000fc400078100d3 */
[----:B------:R-:W-:Y:S02]  /*6610*/  FMNMX3.FTZ R9, R9, R214, R222, !PT ;  /* 0x000000d609097276 */ /* 0x000fe400078100de */
[----:B------:R-:W-:Y:S02]  /*6620*/  ISETP.GE.AND P1, PT, R13, R243, PT ;  /* 0x000000f30d00720c */ /* 0x000fe40003f26270 */
[----:B------:R-:W-:Y:S02]  /*6630*/  FSEL R203, R22, -INF , !P4 ;  /* 0xff80000016cb7808 */ /* 0x000fe40006000000 */
[----:B------:R-:W-:Y:S02]  /*6640*/  FMNMX3.FTZ R10, R10, R217, R216, !PT ;  /* 0x000000d90a0a7276 */ /* 0x000fe400078100d8 */
[----:B------:R-:W-:Y:S02]  /*6650*/  FMNMX3.FTZ R9, R9, R224, R201, !PT ;  /* 0x000000e009097276 */ /* 0x000fe400078100c9 */
[----:B------:R-:W-:-:S02]  /*6660*/  ISETP.GE.AND P2, PT, R17, R243, PT ;  /* 0x000000f31100720c */ /* 0x000fc40003f46270 */
[----:B------:R-:W-:Y:S02]  /*6670*/  FSEL R96, R112, -INF , !P1 ;  /* 0xff80000070607808 */ /* 0x000fe40004800000 */
[----:B------:R-:W-:Y:S02]  /*6680*/  ISETP.GE.AND P1, PT, R12, R243, PT ;  /* 0x000000f30c00720c */ /* 0x000fe40003f26270 */
[----:B------:R-:W-:Y:S02]  /*6690*/  FMNMX3.FTZ R10, R10, R215, R206, !PT ;  /* 0x000000d70a0a7276 */ /* 0x000fe400078100ce */
[----:B------:R-:W-:Y:S02]  /*66a0*/  FMNMX3.FTZ R9, R9, R202, R203, !PT ;  /* 0x000000ca09097276 */ /* 0x000fe400078100cb */
[----:B------:R-:W-:Y:S02]  /*66b0*/  FSEL R95, R117, -INF , !P2 ;  /* 0xff800000755f7808 */ /* 0x000fe40005000000 */
[----:B------:R-:W-:-:S02]  /*66c0*/  FSEL R97, R113, -INF , !P1 ;  /* 0xff80000071617808 */ /* 0x000fc40004800000 */
[CC--:B------:R-:W-:Y:S02]  /*66d0*/  ISETP.GE.AND P2, PT, R8.reuse, R198.reuse, PT ;  /* 0x000000c60800720c */ /* 0x0c0fe40003f46270 */
[----:B------:R-:W-:Y:S02]  /*66e0*/  ISETP.GE.AND P1, PT, R8, R197, PT ;  /* 0x000000c50800720c */ /* 0x000fe40003f26270 */
[----:B------:R-:W-:Y:S02]  /*66f0*/  FMNMX3.FTZ R10, R10, R209, R207, !PT ;  /* 0x000000d10a0a7276 */ /* 0x000fe400078100cf */
[----:B------:R-:W-:Y:S02]  /*6700*/  FMNMX3.FTZ R9, R9, R205, R25, !PT ;  /* 0x000000cd09097276 */ /* 0x000fe40007810019 */
[----:B------:R-:W-:Y:S02]  /*6710*/  FSEL R86, R4, -INF , !P2 ;  /* 0xff80000004567808 */ /* 0x000fe40005000000 */
[----:B------:R-:W-:-:S02]  /*6720*/  ISETP.GE.AND P2, PT, R68, R198, PT ;  /* 0x000000c64400720c */ /* 0x000fc40003f46270 */
[----:B------:R-:W-:Y:S02]  /*6730*/  FSEL R84, R6, -INF , !P1 ;  /* 0xff80000006547808 */ /* 0x000fe40004800000 */
[----:B------:R-:W-:Y:S02]  /*6740*/  FMNMX3.FTZ R10, R10, R204, R80, !PT ;  /* 0x000000cc0a0a7276 */ /* 0x000fe40007810050 */
[----:B------:R-:W-:Y:S02]  /*6750*/  FMNMX3.FTZ R6, R9, R24, R26, !PT ;  /* 0x0000001809067276 */ /* 0x000fe4000781001a */
[----:B------:R-:W-:Y:S02]  /*6760*/  FSEL R87, R5, -INF , !P2 ;  /* 0xff80000005577808 */ /* 0x000fe40005000000 */
[----:B------:R-:W-:Y:S02]  /*6770*/  FMNMX3.FTZ R4, R10, R83, R88, !PT ;  /* 0x000000530a047276 */ /* 0x000fe40007810058 */
[----:B------:R-:W-:-:S02]  /*6780*/  ISETP.GE.AND P1, PT, R68, R197, PT ;  /* 0x000000c54400720c */ /* 0x000fc40003f26270 */
[----:B------:R-:W-:Y:S02]  /*6790*/  FMNMX3.FTZ R5, R6, R27, R70, !PT ;  /* 0x0000001b06057276 */ /* 0x000fe40007810046 */
[----:B------:R-:W-:Y:S02]  /*67a0*/  FMNMX3.FTZ R4, R4, R89, R79, !PT ;  /* 0x0000005904047276 */ /* 0x000fe4000781004f */
[----:B------:R-:W-:Y:S02]  /*67b0*/  FSEL R85, R7, -INF , !P1 ;  /* 0xff80000007557808 */ /* 0x000fe40004800000 */
[----:B------:R-:W-:Y:S02]  /*67c0*/  FMNMX3.FTZ R5, R5, R78, R84, !PT ;  /* 0x0000004e05057276 */ /* 0x000fe40007810054 */
[----:B------:R-:W-:Y:S02]  /*67d0*/  ISETP.GE.AND P1, PT, R2, R199, PT ;  /* 0x000000c70200720c */ /* 0x000fe40003f26270 */
[----:B------:R-:W-:-:S02]  /*67e0*/  FMNMX3.FTZ R4, R4, R82, R86, !PT ;  /* 0x0000005204047276 */ /* 0x000fc40007810056 */
[----:B------:R-:W-:Y:S02]  /*67f0*/  FMNMX.FTZ R2, R85, R5, !PT ;  /* 0x0000000555027209 */ /* 0x000fe40007810000 */
[----:B------:R-:W-:Y:S02]  /*6800*/  FMNMX.FTZ R4, R87, R4, !PT ;  /* 0x0000000457047209 */ /* 0x000fe40007810000 */
[----:B------:R-:W-:Y:S01]  /*6810*/  FSEL R249, R146, -INF , !P5 ;  /* 0xff80000092f97808 */ /* 0x000fe20006800000 */
[----:B------:R-:W1:Y:S01]  /*6820*/  SHFL.BFLY PT, R6, R2, 0x2, 0x1f ;  /* 0x0c401f0002067f89 */ /* 0x000e6200000e0000 */
[-C--:B------:R-:W-:Y:S02]  /*6830*/  ISETP.GE.AND P2, PT, R41, R199.reuse, PT ;  /* 0x000000c72900720c */ /* 0x080fe40003f46270 */
[----:B------:R-:W-:Y:S01]  /*6840*/  ISETP.GE.AND P5, PT, R40, R199, PT ;  /* 0x000000c72800720c */ /* 0x000fe20003fa6270 */
[----:B------:R-:W2:Y:S01]  /*6850*/  SHFL.BFLY PT, R5, R4, 0x2, 0x1f ;  /* 0x0c401f0004057f89 */ /* 0x000ea200000e0000 */
[----:B------:R-:W-:-:S02]  /*6860*/  FSEL R234, R143, -INF , !P2 ;  /* 0xff8000008fea7808 */ /* 0x000fc40005000000 */
[----:B------:R-:W-:Y:S02]  /*6870*/  FSEL R227, R138, -INF , !P5 ;  /* 0xff8000008ae37808 */ /* 0x000fe40006800000 */
[-C--:B------:R-:W-:Y:S02]  /*6880*/  ISETP.GE.AND P2, PT, R33, R199.reuse, PT ;  /* 0x000000c72100720c */ /* 0x080fe40003f46270 */
[-C--:B------:R-:W-:Y:S02]  /*6890*/  ISETP.GE.AND P5, PT, R32, R199.reuse, PT ;  /* 0x000000c72000720c */ /* 0x080fe40003fa6270 */
[----:B------:R-:W-:Y:S02]  /*68a0*/  FSEL R210, R130, -INF , !P2 ;  /* 0xff80000082d27808 */ /* 0x000fe40005000000 */
[----:B------:R-:W-:Y:S02]  /*68b0*/  FSEL R131, R131, -INF , !P5 ;  /* 0xff80000083837808 */ /* 0x000fe40006800000 */
[----:B------:R-:W-:-:S02]  /*68c0*/  ISETP.GE.AND P2, PT, R21, R199, PT ;  /* 0x000000c71500720c */ /* 0x000fc40003f46270 */
[----:B------:R-:W-:Y:S02]  /*68d0*/  ISETP.GE.AND P5, PT, R16, R199, PT ;  /* 0x000000c71000720c */ /* 0x000fe40003fa6270 */
[----:B------:R-:W-:Y:S02]  /*68e0*/  FSEL R116, R123, -INF , !P2 ;  /* 0xff8000007b747808 */ /* 0x000fe40005000000 */
[----:B------:R-:W-:Y:S02]  /*68f0*/  FSEL R118, R118, -INF , !P5 ;  /* 0xff80000076767808 */ /* 0x000fe40006800000 */
[----:B-1----:R-:W-:Y:S02]  /*6900*/  FMNMX.FTZ R6, R2, R6, !PT ;  /* 0x0000000602067209 */ /* 0x002fe40007810000 */
[C---:B------:R-:W-:Y:S02]  /*6910*/  ISETP.GE.AND P2, PT, R8.reuse, R243, PT ;  /* 0x000000f30800720c */ /* 0x040fe40003f46270 */
[----:B------:R-:W-:-:S02]  /*6920*/  ISETP.GE.AND P5, PT, R8, R199, PT ;  /* 0x000000c70800720c */ /* 0x000fc40003fa6270 */
[----:B------:R-:W-:Y:S02]  /*6930*/  FMNMX3.FTZ R8, R168, R169, R81, !PT ;  /* 0x000000a9a8087276 */ /* 0x000fe40007810051 */
[----:B------:R-:W-:Y:S02]  /*6940*/  FSEL R228, R139, -INF , !P1 ;  /* 0xff8000008be47808 */ /* 0x000fe40004800000 */
[----:B------:R-:W-:Y:S02]  /*6950*/  ISETP.GE.AND P1, PT, R28, R199, PT ;  /* 0x000000c71c00720c */ /* 0x000fe40003f26270 */
[----:B--2---:R-:W-:Y:S02]  /*6960*/  FMNMX.FTZ R5, R4, R5, !PT ;  /* 0x0000000504057209 */ /* 0x004fe40007810000 */
[----:B------:R-:W1:Y:S01]  /*6970*/  SHFL.BFLY PT, R4, R6, 0x1, 0x1f ;  /* 0x0c201f0006047f89 */ /* 0x000e6200000e0000 */
[----:B------:R-:W-:Y:S02]  /*6980*/  FMNMX3.FTZ R8, R8, R77, R151, !PT ;  /* 0x0000004d08087276 */ /* 0x000fe40007810097 */
[----:B------:R-:W-:Y:S01]  /*6990*/  ISETP.GE.AND P4, PT, R69, R199, PT ;  /* 0x000000c74500720c */ /* 0x000fe20003f86270 */
[----:B------:R-:W-:Y:S01]  /*69a0*/  IMAD.IADD R69, R242, 0x1, R239 ;  /* 0x00000001f2457824 */ /* 0x000fe200078e02ef */
[----:B------:R-:W-:Y:S01]  /*69b0*/  FMNMX3.FTZ R7, R170, R171, R76, !PT ;  /* 0x000000abaa077276 */ /* 0x000fe2000781004c */
[----:B------:R-:W2:Y:S01]  /*69c0*/  SHFL.BFLY PT, R2, R5, 0x1, 0x1f ;  /* 0x0c201f0005027f89 */ /* 0x000ea200000e0000 */
[----:B------:R-:W-:Y:S01]  /*69d0*/  FSEL R130, R126, -INF , !P1 ;  /* 0xff8000007e827808 */ /* 0x000fe20004800000 */
[----:B------:R-:W-:Y:S01]  /*69e0*/  IMAD.MOV.U32 R126, RZ, RZ, R98 ;  /* 0x000000ffff7e7224 */ /* 0x000fe200078e0062 */
[----:B------:R-:W-:Y:S01]  /*69f0*/  FMNMX3.FTZ R8, R8, R150, R149, !PT ;  /* 0x0000009608087276 */ /* 0x000fe20007810095 */
[----:B------:R-:W-:Y:S01]  /*6a00*/  LDSM.16.MT88.4 R160, [R69+0x8000] ;  /* 0x0080000045a0783b */ /* 0x000fe20000004200 */
[----:B------:R-:W-:-:S02]  /*6a10*/  FSEL R235, R147, -INF , !P4 ;  /* 0xff80000093eb7808 */ /* 0x000fc40006000000 */
[----:B------:R-:W-:Y:S01]  /*6a20*/  FMNMX3.FTZ R7, R7, R75, R179, !PT ;  /* 0x0000004b07077276 */ /* 0x000fe200078100b3 */
[----:B------:R-:W-:Y:S01]  /*6a30*/  LDSM.16.MT88.4 R144, [R250+0x8000] ;  /* 0x00800000fa90783b */ /* 0x000fe20000004200 */
[----:B------:R-:W-:Y:S01]  /*6a40*/  ISETP.GE.AND P4, PT, R37, R199, PT ;  /* 0x000000c72500720c */ /* 0x000fe20003f86270 */
[----:B------:R-:W-:Y:S01]  /*6a50*/  IMAD.MOV.U32 R37, RZ, RZ, R104 ;  /* 0x000000ffff257224 */ /* 0x000fe200078e0068 */
[----:B------:R-:W-:Y:S02]  /*6a60*/  FMNMX3.FTZ R8, R8, R148, R126, !PT ;  /* 0x0000009408087276 */ /* 0x000fe4000781007e */
[----:B------:R-:W-:Y:S02]  /*6a70*/  FMNMX3.FTZ R7, R7, R178, R177, !PT ;  /* 0x000000b207077276 */ /* 0x000fe400078100b1 */
[----:B------:R-:W-:Y:S02]  /*6a80*/  FMNMX3.FTZ R8, R8, R37, R35, !PT ;  /* 0x0000002508087276 */ /* 0x000fe40007810023 */
[----:B------:R-:W-:-:S02]  /*6a90*/  FMNMX3.FTZ R7, R7, R176, R43, !PT ;  /* 0x000000b007077276 */ /* 0x000fc4000781002b */
[----:B------:R-:W-:Y:S02]  /*6aa0*/  FMNMX3.FTZ R8, R8, R38, R93, !PT ;  /* 0x0000002608087276 */ /* 0x000fe4000781005d */
[----:B------:R-:W-:Y:S02]  /*6ab0*/  ISETP.GE.AND P3, PT, R55, R199, PT ;  /* 0x000000c73700720c */ /* 0x000fe40003f66270 */
[----:B------:R-:W-:Y:S02]  /*6ac0*/  FMNMX3.FTZ R7, R7, R42, R252, !PT ;  /* 0x0000002a07077276 */ /* 0x000fe400078100fc */
[----:B------:R-:W-:Y:S02]  /*6ad0*/  FSEL R225, R134, -INF , !P4 ;  /* 0xff80000086e17808 */ /* 0x000fe40006000000 */
[----:B------:R-:W-:Y:S02]  /*6ae0*/  FMNMX3.FTZ R8, R8, R94, R106, !PT ;  /* 0x0000005e08087276 */ /* 0x000fe4000781006a */
[----:B------:R-:W-:-:S02]  /*6af0*/  FSEL R112, R142, -INF , !P3 ;  /* 0xff8000008e707808 */ /* 0x000fc40005800000 */
[----:B------:R-:W-:Y:S02]  /*6b00*/  ISETP.GE.AND P4, PT, R29, R199, PT ;  /* 0x000000c71d00720c */ /* 0x000fe40003f86270 */
[----:B------:R-:W-:Y:S02]  /*6b10*/  FMNMX3.FTZ R7, R7, R251, R249, !PT ;  /* 0x000000fb07077276 */ /* 0x000fe400078100f9 */
[----:B-1----:R-:W-:Y:S02]  /*6b20*/  FMNMX.FTZ R0, R6, R4, !PT ;  /* 0x0000000406007209 */ /* 0x002fe40007810000 */
[----:B------:R-:W-:Y:S02]  /*6b30*/  FMNMX3.FTZ R196, R8, R103, R219, !PT ;  /* 0x0000006708c47276 */ /* 0x000fe400078100db */
[----:B------:R-:W-:Y:S01]  /*6b40*/  FSEL R127, R127, -INF , !P4 ;  /* 0xff8000007f7f7808 */ /* 0x000fe20006000000 */
[----:B---3--:R-:W-:Y:S01]  /*6b50*/  FMUL.FTZ R100, R0, UR6 ;  /* 0x0000000600647c20 */ /* 0x008fe20008410000 */
[----:B------:R-:W-:-:S02]  /*6b60*/  FMNMX3.FTZ R4, R7, R235, R112, !PT ;  /* 0x000000eb07047276 */ /* 0x000fc40007810070 */
[-C--:B------:R-:W-:Y:S02]  /*6b70*/  ISETP.GE.AND P1, PT, R17, R199.reuse, PT ;  /* 0x000000c71100720c */ /* 0x080fe40003f26270 */
[-C--:B------:R-:W-:Y:S01]  /*6b80*/  ISETP.GE.AND P4, PT, R13, R199.reuse, PT ;  /* 0x000000c70d00720c */ /* 0x080fe20003f86270 */
[----:B------:R-:W-:Y:S01]  /*6b90*/  LDSM.16.MT88.4 R16, [R250+0x8800] ;  /* 0x00880000fa10783b */ /* 0x000fe20000004200 */
[----:B------:R-:W-:Y:S02]  /*6ba0*/  FMNMX3.FTZ R196, R196, R220, R221, !PT ;  /* 0x000000dcc4c47276 */ /* 0x000fe400078100dd */
[----:B------:R-:W-:Y:S02]  /*6bb0*/  ISETP.GE.AND P3, PT, R34, R199, PT ;  /* 0x000000c72200720c */ /* 0x000fe40003f66270 */
[----:B------:R-:W-:Y:S02]  /*6bc0*/  FMNMX3.FTZ R4, R4, R234, R227, !PT ;  /* 0x000000ea04047276 */ /* 0x000fe400078100e3 */
[----:B------:R-:W-:-:S02]  /*6bd0*/  FSEL R119, R119, -INF , !P1 ;  /* 0xff80000077777808 */ /* 0x000fc40004800000 */
[----:B------:R-:W-:Y:S02]  /*6be0*/  FSEL R114, R114, -INF , !P4 ;  /* 0xff80000072727808 */ /* 0x000fe40006000000 */
[C---:B------:R-:W-:Y:S02]  /*6bf0*/  ISETP.GE.AND P1, PT, R68.reuse, R243, PT ;  /* 0x000000f34400720c */ /* 0x040fe40003f26270 */
[----:B------:R-:W-:Y:S01]  /*6c00*/  ISETP.GE.AND P4, PT, R68, R199, PT ;  /* 0x000000c74400720c */ /* 0x000fe20003f86270 */
[----:B------:R-:W-:Y:S01]  /*6c10*/  IMAD.IADD R68, R3, 0x1, R69 ;  /* 0x0000000103447824 */ /* 0x000fe200078e0245 */
[----:B------:R-:W-:Y:S02]  /*6c20*/  FMNMX3.FTZ R196, R196, R223, R128, !PT ;  /* 0x000000dfc4c47276 */ /* 0x000fe40007810080 */
[----:B------:R-:W-:Y:S02]  /*6c30*/  FSEL R226, R135, -INF , !P3 ;  /* 0xff80000087e27808 */ /* 0x000fe40005800000 */
[----:B------:R-:W-:-:S02]  /*6c40*/  FMNMX3.FTZ R3, R4, R228, R225, !PT ;  /* 0x000000e404037276 */ /* 0x000fc400078100e1 */
[----:B------:R-:W-:Y:S02]  /*6c50*/  FMNMX3.FTZ R196, R196, R129, R200, !PT ;  /* 0x00000081c4c47276 */ /* 0x000fe400078100c8 */
[----:B------:R-:W-:Y:S02]  /*6c60*/  ISETP.GE.AND P3, PT, R20, R199, PT ;  /* 0x000000c71400720c */ /* 0x000fe40003f66270 */
[----:B------:R-:W-:Y:S01]  /*6c70*/  FMNMX3.FTZ R3, R3, R226, R210, !PT ;  /* 0x000000e203037276 */ /* 0x000fe200078100d2 */
[----:B------:R-:W-:Y:S01]  /*6c80*/  LDSM.16.MT88.4 R20, [R239+0x8800] ;  /* 0x00880000ef14783b */ /* 0x000fe20000004200 */
[----:B------:R-:W-:Y:S02]  /*6c90*/  FMNMX3.FTZ R196, R196, R125, R90, !PT ;  /* 0x0000007dc4c47276 */ /* 0x000fe4000781005a */
[----:B------:R-:W-:Y:S02]  /*6ca0*/  FSEL R113, R122, -INF , !P3 ;  /* 0xff8000007a717808 */ /* 0x000fe40005800000 */
[----:B------:R-:W-:-:S02]  /*6cb0*/  FMNMX3.FTZ R3, R3, R131, R130, !PT ;  /* 0x0000008303037276 */ /* 0x000fc40007810082 */
[----:B------:R-:W-:Y:S02]  /*6cc0*/  FMNMX3.FTZ R196, R196, R91, R92, !PT ;  /* 0x0000005bc4c47276 */ /* 0x000fe4000781005c */
[----:B------:R-:W-:Y:S02]  /*6cd0*/  FMNMX3.FTZ R3, R3, R127, R113, !PT ;  /* 0x0000007f03037276 */ /* 0x000fe40007810071 */
[----:B------:R-:W-:Y:S02]  /*6ce0*/  FSEL R121, R108, -INF , !P2 ;  /* 0xff8000006c797808 */ /* 0x000fe40005000000 */
[----:B------:R-:W-:Y:S02]  /*6cf0*/  FMNMX3.FTZ R196, R196, R95, R96, !PT ;  /* 0x0000005fc4c47276 */ /* 0x000fe40007810060 */
[----:B------:R-:W-:Y:S02]  /*6d00*/  ISETP.GE.AND P3, PT, R12, R199, PT ;  /* 0x000000c70c00720c */ /* 0x000fe40003f66270 */
[----:B------:R-:W-:Y:S01]  /*6d10*/  FMNMX3.FTZ R3, R3, R116, R118, !PT ;  /* 0x0000007403037276 */ /* 0x000fe20007810076 */
[----:B------:R-:W-:Y:S01]  /*6d20*/  LDSM.16.MT88.4 R12, [R69+0x8800] ;  /* 0x00880000450c783b */ /* 0x000fe20000004200 */
[----:B------:R-:W-:-:S02]  /*6d30*/  FSEL R123, R109, -INF , !P1 ;  /* 0xff8000006d7b7808 */ /* 0x000fc40004800000 */
[----:B------:R-:W-:Y:S02]  /*6d40*/  FMNMX3.FTZ R196, R196, R97, R121, !PT ;  /* 0x00000061c4c47276 */ /* 0x000fe40007810079 */
[----:B------:R-:W-:Y:S02]  /*6d50*/  FSEL R115, R115, -INF , !P3 ;  /* 0xff80000073737808 */ /* 0x000fe40005800000 */
[----:B------:R-:W-:Y:S02]  /*6d60*/  FSEL R117, R110, -INF , !P5 ;  /* 0xff8000006e757808 */ /* 0x000fe40006800000 */
[----:B------:R-:W-:Y:S02]  /*6d70*/  FMNMX3.FTZ R3, R3, R119, R114, !PT ;  /* 0x0000007703037276 */ /* 0x000fe40007810072 */
[----:B------:R-:W-:Y:S02]  /*6d80*/  FMNMX.FTZ R196, R123, R196, !PT ;  /* 0x000000c47bc47209 */ /* 0x000fe40007810000 */
[----:B------:R-:W-:-:S02]  /*6d90*/  FSEL R120, R111, -INF , !P4 ;  /* 0xff8000006f787808 */ /* 0x000fc40006000000 */
[----:B------:R-:W-:Y:S01]  /*6da0*/  FMNMX3.FTZ R3, R3, R115, R117, !PT ;  /* 0x0000007303037276 */ /* 0x000fe20007810075 */
[----:B------:R-:W1:Y:S01]  /*6db0*/  SHFL.BFLY PT, R9, R196, 0x2, 0x1f ;  /* 0x0c401f00c4097f89 */ /* 0x000e6200000e0000 */
[----:B--2---:R-:W-:Y:S02]  /*6dc0*/  FMNMX.FTZ R2, R5, R2, !PT ;  /* 0x0000000205027209 */ /* 0x004fe40007810000 */
[----:B------:R-:W-:Y:S01]  /*6dd0*/  FMNMX.FTZ R3, R120, R3, !PT ;  /* 0x0000000378037209 */ /* 0x000fe20007810000 */
[----:B------:R-:W-:Y:S01]  /*6de0*/  LDSM.16.MT88.4 R4, [R68+0x8000] ;  /* 0x008000004404783b */ /* 0x000fe20000004200 */
[C---:B------:R-:W-:Y:S01]  /*6df0*/  FSETP.NEU.FTZ.AND P1, PT, R2.reuse, -INF , PT ;  /* 0xff8000000200780b */ /* 0x040fe20003f3d000 */
[----:B------:R-:W-:Y:S02]  /*6e00*/  FMUL.FTZ R110, R2, UR6 ;  /* 0x00000006026e7c20 */ /* 0x000fe40008410000 */
[----:B------:R-:W2:Y:S03]  /*6e10*/  SHFL.BFLY PT, R8, R3, 0x2, 0x1f ;  /* 0x0c401f0003087f89 */ /* 0x000ea600000e0000 */
[----:B------:R-:W-:-:S02]  /*6e20*/  FSEL R110, R110, RZ, P1 ;  /* 0x000000ff6e6e7208 */ /* 0x000fc40000800000 */
[----:B------:R-:W-:-:S03]  /*6e30*/  FSETP.NEU.FTZ.AND P1, PT, R0, -INF , PT ;  /* 0xff8000000000780b */ /* 0x000fc60003f3d000 */
[--C-:B------:R-:W-:Y:S01]  /*6e40*/  FFMA.FTZ R74, R71, UR6, -R110.reuse ;  /* 0x00000006474a7c23 */ /* 0x100fe2000801086e */
[----:B------:R-:W-:Y:S01]  /*6e50*/  FSEL R100, R100, RZ, P1 ;  /* 0x000000ff64647208 */ /* 0x000fe20000800000 */
[--C-:B------:R-:W-:Y:S01]  /*6e60*/  FFMA.FTZ R102, R64, UR6, -R110.reuse ;  /* 0x0000000640667c23 */ /* 0x100fe2000801086e */
[--C-:B------:R-:W-:Y:S01]  /*6e70*/  FFMA.FTZ R101, R65, UR6, -R110.reuse ;  /* 0x0000000641657c23 */ /* 0x100fe2000801086e */
[--C-:B------:R-:W-:Y:S01]  /*6e80*/  FFMA.FTZ R73, R61, UR6, -R110.reuse ;  /* 0x000000063d497c23 */ /* 0x100fe2000801086e */
[----:B------:R-:W-:Y:S01]  /*6e90*/  FFMA.FTZ R55, R56, UR6, -R110 ;  /* 0x0000000638377c23 */ /* 0x000fe2000801086e */
[--C-:B------:R-:W-:Y:S01]  /*6ea0*/  FFMA.FTZ R99, R66, UR6, -R100.reuse ;  /* 0x0000000642637c23 */ /* 0x100fe20008010864 */
[--C-:B------:R-:W-:Y:S01]  /*6eb0*/  FFMA.FTZ R98, R67, UR6, -R100.reuse ;  /* 0x0000000643627c23 */ /* 0x100fe20008010864 */
[----:B-1----:R-:W-:Y:S01]  /*6ec0*/  FMNMX.FTZ R196, R196, R9, !PT ;  /* 0x00000009c4c47209 */ /* 0x002fe20007810000 */
[--C-:B------:R-:W-:Y:S01]  /*6ed0*/  FFMA.FTZ R72, R62, UR6, -R100.reuse ;  /* 0x000000063e487c23 */ /* 0x100fe20008010864 */
[----:B------:R-:W-:Y:S01]  /*6ee0*/  FFMA.FTZ R71, R63, UR6, -R100 ;  /* 0x000000063f477c23 */ /* 0x000fe20008010864 */
[----:B------:R-:W-:Y:S01]  /*6ef0*/  MUFU.EX2 R102, R102 ;  /* 0x0000006600667308 */ /* 0x000fe20000000800 */
[--C-:B------:R-:W-:Y:S01]  /*6f00*/  FFMA.FTZ R63, R60, UR6, -R110.reuse ;  /* 0x000000063c3f7c23 */ /* 0x100fe2000801086e */
[----:B------:R-:W1:Y:S01]  /*6f10*/  SHFL.BFLY PT, R29, R196, 0x1, 0x1f ;  /* 0x0c201f00c41d7f89 */ /* 0x000e6200000e0000 */
[----:B------:R-:W-:Y:S01]  /*6f20*/  FFMA.FTZ R62, R57, UR6, -R110 ;  /* 0x00000006393e7c23 */ /* 0x000fe2000801086e */
[----:B------:R-:W3:Y:S01]  /*6f30*/  MUFU.EX2 R101, R101 ;  /* 0x0000006500657308 */ /* 0x000ee20000000800 */
[----:B--2---:R-:W-:Y:S01]  /*6f40*/  FMNMX.FTZ R3, R3, R8, !PT ;  /* 0x0000000803037209 */ /* 0x004fe20007810000 */
[--C-:B------:R-:W-:Y:S01]  /*6f50*/  FFMA.FTZ R8, R52, UR6, -R100.reuse ;  /* 0x0000000634087c23 */ /* 0x100fe20008010864 */
[--C-:B------:R-:W-:Y:S01]  /*6f60*/  FFMA.FTZ R52, R53, UR6, -R100.reuse ;  /* 0x0000000635347c23 */ /* 0x100fe20008010864 */
[----:B------:R-:W-:Y:S01]  /*6f70*/  MUFU.EX2 R74, R74 ;  /* 0x0000004a004a7308 */ /* 0x000fe20000000800 */
[--C-:B------:R-:W-:Y:S01]  /*6f80*/  FFMA.FTZ R61, R58, UR6, -R100.reuse ;  /* 0x000000063a3d7c23 */ /* 0x100fe20008010864 */
[----:B------:R-:W2:Y:S01]  /*6f90*/  SHFL.BFLY PT, R28, R3, 0x1, 0x1f ;  /* 0x0c201f00031c7f89 */ /* 0x000ea200000e0000 */
[----:B------:R-:W-:Y:S01]  /*6fa0*/  FFMA.FTZ R60, R59, UR6, -R100 ;  /* 0x000000063b3c7c23 */ /* 0x000fe20008010864 */
[----:B------:R-:W4:Y:S01]  /*6fb0*/  MUFU.EX2 R73, R73 ;  /* 0x0000004900497308 */ /* 0x000f220000000800 */
[--C-:B------:R-:W-:Y:S01]  /*6fc0*/  FFMA.FTZ R54, R54, UR6, -R110.reuse ;  /* 0x0000000636367c23 */ /* 0x100fe2000801086e */
[--C-:B------:R-:W-:Y:S01]  /*6fd0*/  FFMA.FTZ R48, R48, UR6, -R110.reuse ;  /* 0x0000000630307c23 */ /* 0x100fe2000801086e */
[--C-:B------:R-:W-:Y:S01]  /*6fe0*/  FFMA.FTZ R41, R49, UR6, -R110.reuse ;  /* 0x0000000631297c23 */ /* 0x100fe2000801086e */
[----:B------:R-:W-:Y:S01]  /*6ff0*/  MUFU.EX2 R99, R99 ;  /* 0x0000006300637308 */ /* 0x000fe20000000800 */
[--C-:B------:R-:W-:Y:S01]  /*7000*/  FFMA.FTZ R40, R44, UR6, -R110.reuse ;  /* 0x000000062c287c23 */ /* 0x100fe2000801086e */
[----:B---3--:R-:W-:Y:S01]  /*7010*/  F2FP.F16.F32.PACK_AB R172, R101, R102 ;  /* 0x0000006665ac723e */ /* 0x008fe200000000ff */
[----:B------:R-:W-:Y:S01]  /*7020*/  FFMA.FTZ R39, R45, UR6, -R110 ;  /* 0x000000062d277c23 */ /* 0x000fe2000801086e */
[----:B------:R-:W3:Y:S01]  /*7030*/  MUFU.EX2 R98, R98 ;  /* 0x0000006200627308 */ /* 0x000ee20000000800 */
[--C-:B------:R-:W-:Y:S01]  /*7040*/  FFMA.FTZ R34, R51, UR6, -R100.reuse ;  /* 0x0000000633227c23 */ /* 0x100fe20008010864 */
[--C-:B------:R-:W-:Y:S01]  /*7050*/  FFMA.FTZ R33, R46, UR6, -R100.reuse ;  /* 0x000000062e217c23 */ /* 0x100fe20008010864 */
[----:B------:R-:W-:Y:S01]  /*7060*/  FFMA.FTZ R32, R47, UR6, -R100 ;  /* 0x000000062f207c23 */ /* 0x000fe20008010864 */
[----:B------:R-:W-:Y:S01]  /*7070*/  MUFU.EX2 R72, R72 ;  /* 0x0000004800487308 */ /* 0x000fe20000000800 */
[--C-:B------:R-:W-:Y:S01]  /*7080*/  FFMA.FTZ R231, R231, UR6, -R110.reuse ;  /* 0x00000006e7e77c23 */ /* 0x100fe2000801086e */
[----:B-1----:R-:W-:Y:S01]  /*7090*/  FMNMX.FTZ R196, R196, R29, !PT ;  /* 0x0000001dc4c47209 */ /* 0x002fe20007810000 */
[----:B------:R-:W-:Y:S01]  /*70a0*/  FFMA.FTZ R211, R211, UR6, -R110 ;  /* 0x00000006d3d37c23 */ /* 0x000fe2000801086e */
[----:B------:R-:W1:Y:S01]  /*70b0*/  MUFU.EX2 R71, R71 ;  /* 0x0000004700477308 */ /* 0x000e620000000800 */
[----:B----4-:R-:W-:Y:S01]  /*70c0*/  F2FP.F16.F32.PACK_AB R174, R73, R74 ;  /* 0x0000004a49ae723e */ /* 0x010fe200000000ff */
[----:B------:R-:W-:Y:S01]  /*70d0*/  FFMA.FTZ R214, R214, UR6, -R100 ;  /* 0x00000006d6d67c23 */ /* 0x000fe20008010864 */
[C---:B------:R-:W-:Y:S01]  /*70e0*/  FMUL.FTZ R124, R196.reuse, UR6 ;  /* 0x00000006c47c7c20 */ /* 0x040fe20008410000 */
[----:B------:R-:W-:Y:S01]  /*70f0*/  FSETP.NEU.FTZ.AND P1, PT, R196, -INF , PT ;  /* 0xff800000c400780b */ /* 0x000fe20003f3d000 */
[----:B------:R4:W-:Y:S01]  /*7100*/  MUFU.EX2 R53, R8 ;  /* 0x0000000800357308 */ /* 0x0009e20000000800 */
[----:B--2---:R-:W-:Y:S01]  /*7110*/  FMNMX.FTZ R3, R3, R28, !PT ;  /* 0x0000001c03037209 */ /* 0x004fe20007810000 */
[----:B------:R-:W-:Y:S01]  /*7120*/  FFMA.FTZ R209, R209, UR6, -R110 ;  /* 0x00000006d1d17c23 */ /* 0x000fe2000801086e */
[----:B------:R-:W-:Y:S01]  /*7130*/  FSEL R124, R124, RZ, P1 ;  /* 0x000000ff7c7c7208 */ /* 0x000fe20000800000 */
[----:B------:R-:W-:Y:S01]  /*7140*/  MUFU.EX2 R63, R63 ;  /* 0x0000003f003f7308 */ /* 0x000fe20000000800 */
[C---:B------:R-:W-:Y:S01]  /*7150*/  FSETP.NEU.FTZ.AND P1, PT, R3.reuse, -INF , PT ;  /* 0xff8000000300780b */ /* 0x040fe20003f3d000 */
[----:B------:R-:W-:Y:S01]  /*7160*/  FMUL.FTZ R122, R3, UR6 ;  /* 0x00000006037a7c20 */ /* 0x000fe20008410000 */
[----:B---3--:R-:W-:Y:S01]  /*7170*/  F2FP.F16.F32.PACK_AB R173, R98, R99 ;  /* 0x0000006362ad723e */ /* 0x008fe200000000ff */
[--C-:B------:R-:W-:Y:S01]  /*7180*/  FFMA.FTZ R109, R168, UR6, -R124.reuse ;  /* 0x00000006a86d7c23 */ /* 0x100fe2000801087c */
[--C-:B------:R-:W-:Y:S01]  /*7190*/  FFMA.FTZ R108, R169, UR6, -R124.reuse ;  /* 0x00000006a96c7c23 */ /* 0x100fe2000801087c */
[--C-:B------:R-:W-:Y:S01]  /*71a0*/  FFMA.FTZ R81, R81, UR6, -R124.reuse ;  /* 0x0000000651517c23 */ /* 0x100fe2000801087c */
[----:B------:R-:W-:Y:S01]  /*71b0*/  FSEL R122, R122, RZ, P1 ;  /* 0x000000ff7a7a7208 */ /* 0x000fe20000800000 */
[----:B------:R-:W-:Y:S01]  /*71c0*/  FFMA.FTZ R77, R77, UR6, -R124 ;  /* 0x000000064d4d7c23 */ /* 0x000fe2000801087c */
[----:B-1----:R-:W-:Y:S01]  /*71d0*/  F2FP.F16.F32.PACK_AB R175, R71, R72 ;  /* 0x0000004847af723e */ /* 0x002fe200000000ff */
[----:B------:R-:W-:Y:S01]  /*71e0*/  MUFU.EX2 R109, R109 ;  /* 0x0000006d006d7308 */ /* 0x000fe20000000800 */
[----:B----4-:R-:W1:Y:S01]  /*71f0*/  LDSM.16.MT88.4 R8, [R68+0x8800] ;  /* 0x008800004408783b */ /* 0x010e620000004200 */
[--C-:B------:R-:W-:Y:S01]  /*7200*/  FFMA.FTZ R105, R170, UR6, -R122.reuse ;  /* 0x00000006aa697c23 */ /* 0x100fe2000801087a */
[--C-:B------:R-:W-:Y:S01]  /*7210*/  FFMA.FTZ R104, R171, UR6, -R122.reuse ;  /* 0x00000006ab687c23 */ /* 0x100fe2000801087a */
[--C-:B------:R-:W-:Y:S01]  /*7220*/  FFMA.FTZ R76, R76, UR6, -R122.reuse ;  /* 0x000000064c4c7c23 */ /* 0x100fe2000801087a */
[----:B------:R-:W-:Y:S01]  /*7230*/  FFMA.FTZ R75, R75, UR6, -R122 ;  /* 0x000000064b4b7c23 */ /* 0x000fe2000801087a */
[----:B------:R-:W2:Y:S01]  /*7240*/  MUFU.EX2 R108, R108 ;  /* 0x0000006c006c7308 */ /* 0x000ea20000000800 */
[--C-:B------:R-:W-:Y:S01]  /*7250*/  FFMA.FTZ R67, R151, UR6, -R124.reuse ;  /* 0x0000000697437c23 */ /* 0x100fe2000801087c */
[--C-:B------:R-:W-:Y:S01]  /*7260*/  FFMA.FTZ R66, R150, UR6, -R124.reuse ;  /* 0x0000000696427c23 */ /* 0x100fe2000801087c */
[--C-:B------:R-:W-:Y:S01]  /*7270*/  FFMA.FTZ R59, R149, UR6, -R124.reuse ;  /* 0x00000006953b7c23 */ /* 0x100fe2000801087c */
[----:B------:R-:W-:Y:S01]  /*7280*/  MUFU.EX2 R81, R81 ;  /* 0x0000005100517308 */ /* 0x000fe20000000800 */
[----:B------:R-:W-:Y:S01]  /*7290*/  FFMA.FTZ R58, R148, UR6, -R124 ;  /* 0x00000006943a7c23 */ /* 0x000fe2000801087c */
[--C-:B------:R-:W-:Y:S01]  /*72a0*/  FFMA.FTZ R65, R179, UR6, -R122.reuse ;  /* 0x00000006b3417c23 */ /* 0x100fe2000801087a */
[--C-:B------:R-:W-:Y:S01]  /*72b0*/  FFMA.FTZ R64, R178, UR6, -R122.reuse ;  /* 0x00000006b2407c23 */ /* 0x100fe2000801087a */
[----:B------:R-:W3:Y:S01]  /*72c0*/  MUFU.EX2 R77, R77 ;  /* 0x0000004d004d7308 */ /* 0x000ee20000000800 */
[--C-:B------:R-:W-:Y:S01]  /*72d0*/  FFMA.FTZ R57, R177, UR6, -R122.reuse ;  /* 0x00000006b1397c23 */ /* 0x100fe2000801087a */
[--C-:B------:R-:W-:Y:S01]  /*72e0*/  FFMA.FTZ R56, R176, UR6, -R122.reuse ;  /* 0x00000006b0387c23 */ /* 0x100fe2000801087a */
[C---:B------:R-:W-:Y:S01]  /*72f0*/  HMMA.16816.F32 R188, R172.reuse, R180, RZ ;  /* 0x000000b4acbc723c */ /* 0x040fe200000018ff */
[----:B------:R-:W-:Y:S01]  /*7300*/  MUFU.EX2 R105, R105 ;  /* 0x0000006900697308 */ /* 0x000fe20000000800 */
[----:B------:R-:W-:Y:S01]  /*7310*/  FFMA.FTZ R44, R42, UR6, -R122 ;  /* 0x000000062a2c7c23 */ /* 0x000fe2000801087a */
[----:B--2---:R-:W-:Y:S01]  /*7320*/  F2FP.F16.F32.PACK_AB R168, R108, R109 ;  /* 0x0000006d6ca8723e */ /* 0x004fe200000000ff */
[--C-:B------:R-:W-:Y:S01]  /*7330*/  FFMA.FTZ R51, R126, UR6, -R124.reuse ;  /* 0x000000067e337c23 */ /* 0x100fe2000801087c */
[----:B------:R-:W2:Y:S01]  /*7340*/  MUFU.EX2 R104, R104 ;  /* 0x0000006800687308 */ /* 0x000ea20000000800 */
[--C-:B------:R-:W-:Y:S01]  /*7350*/  FFMA.FTZ R47, R37, UR6, -R124.reuse ;  /* 0x00000006252f7c23 */ /* 0x100fe2000801087c */
[--C-:B------:R-:W-:Y:S01]  /*7360*/  FFMA.FTZ R46, R35, UR6, -R124.reuse ;  /* 0x00000006232e7c23 */ /* 0x100fe2000801087c */
[C---:B------:R-:W-:Y:S01]  /*7370*/  HMMA.16816.F32 R136, R172.reuse, R144, RZ ;  /* 0x00000090ac88723c */ /* 0x040fe200000018ff */
[----:B------:R-:W-:Y:S01]  /*7380*/  MUFU.EX2 R76, R76 ;  /* 0x0000004c004c7308 */ /* 0x000fe20000000800 */
[----:B------:R-:W-:Y:S01]  /*7390*/  FFMA.FTZ R45, R38, UR6, -R124 ;  /* 0x00000006262d7c23 */ /* 0x000fe2000801087c */
[----:B---3--:R-:W-:Y:S01]  /*73a0*/  F2FP.F16.F32.PACK_AB R170, R77, R81 ;  /* 0x000000514daa723e */ /* 0x008fe200000000ff */
[----:B------:R-:W-:Y:S01]  /*73b0*/  FFMA.FTZ R42, R251, UR6, -R122 ;  /* 0x00000006fb2a7c23 */ /* 0x000fe2000801087a */
[----:B------:R-:W3:Y:S01]  /*73c0*/  MUFU.EX2 R75, R75 ;  /* 0x0000004b004b7308 */ /* 0x000ee20000000800 */
[--C-:B------:R-:W-:Y:S01]  /*73d0*/  FFMA.FTZ R38, R232, UR6, -R110.reuse ;  /* 0x00000006e8267c23 */ /* 0x100fe2000801086e */
[--C-:B------:R-:W-:Y:S01]  /*73e0*/  FFMA.FTZ R37, R233, UR6, -R110.reuse ;  /* 0x00000006e9257c23 */ /* 0x100fe2000801086e */
[C---:B------:R-:W-:Y:S01]  /*73f0*/  HMMA.16816.F32 R152, R172.reuse, R160, RZ ;  /* 0x000000a0ac98723c */ /* 0x040fe200000018ff */
[----:B------:R-:W4:Y:S01]  /*7400*/  MUFU.EX2 R62, R62 ;  /* 0x0000003e003e7308 */ /* 0x000f220000000800 */
[----:B------:R-:W-:Y:S01]  /*7410*/  FFMA.FTZ R35, R36, UR6, -R110 ;  /* 0x0000000624237c23 */ /* 0x000fe2000801086e */
[----:B--2---:R-:W-:Y:S01]  /*7420*/  F2FP.F16.F32.PACK_AB R169, R104, R105 ;  /* 0x0000006968a9723e */ /* 0x004fe200000000ff */
[--C-:B------:R-:W-:Y:S01]  /*7430*/  FFMA.FTZ R111, R112, UR6, -R122.reuse ;  /* 0x00000006706f7c23 */ /* 0x100fe2000801087a */
[----:B------:R-:W-:Y:S01]  /*7440*/  MUFU.EX2 R55, R55 ;  /* 0x0000003700377308 */ /* 0x000fe20000000800 */
[--C-:B------:R-:W-:Y:S01]  /*7450*/  FFMA.FTZ R126, R234, UR6, -R122.reuse ;  /* 0x00000006ea7e7c23 */ /* 0x100fe2000801087a */
[----:B------:R-:W-:Y:S01]  /*7460*/  FFMA.FTZ R235, R235, UR6, -R122 ;  /* 0x00000006ebeb7c23 */ /* 0x000fe2000801087a */
[C---:B------:R-:W-:Y:S01]  /*7470*/  HMMA.16816.F32 R184, R172.reuse, R182, RZ ;  /* 0x000000b6acb8723c */ /* 0x040fe200000018ff */
[----:B------:R-:W2:Y:S01]  /*7480*/  MUFU.EX2 R54, R54 ;  /* 0x0000003600367308 */ /* 0x000ea20000000800 */
[--C-:B------:R-:W-:Y:S01]  /*7490*/  FFMA.FTZ R219, R219, UR6, -R124.reuse ;  /* 0x00000006dbdb7c23 */ /* 0x100fe2000801087c */
[----:B---3--:R-:W-:Y:S01]  /*74a0*/  F2FP.F16.F32.PACK_AB R171, R75, R76 ;  /* 0x0000004c4bab723e */ /* 0x008fe200000000ff */
[--C-:B------:R-:W-:Y:S01]  /*74b0*/  FFMA.FTZ R220, R220, UR6, -R124.reuse ;  /* 0x00000006dcdc7c23 */ /* 0x100fe2000801087c */
[----:B------:R-:W-:Y:S01]  /*74c0*/  MUFU.EX2 R61, R61 ;  /* 0x0000003d003d7308 */ /* 0x000fe20000000800 */
[--C-:B------:R-:W-:Y:S01]  /*74d0*/  FFMA.FTZ R221, R221, UR6, -R124.reuse ;  /* 0x00000006dddd7c23 */ /* 0x100fe2000801087c */
[----:B----4-:R-:W-:Y:S01]  /*74e0*/  F2FP.F16.F32.PACK_AB R28, R62, R63 ;  /* 0x0000003f3e1c723e */ /* 0x010fe200000000ff */
[C---:B------:R-:W-:Y:S01]  /*74f0*/  HMMA.16816.F32 R140, R172.reuse, R146, RZ ;  /* 0x00000092ac8c723c */ /* 0x040fe200000018ff */
[----:B------:R-:W3:Y:S01]  /*7500*/  MUFU.EX2 R60, R60 ;  /* 0x0000003c003c7308 */ /* 0x000ee20000000800 */
[----:B------:R-:W-:Y:S01]  /*7510*/  FFMA.FTZ R223, R223, UR6, -R124 ;  /* 0x00000006dfdf7c23 */ /* 0x000fe2000801087c */
[----:B------:R-:W-:Y:S01]  /*7520*/  FFMA.FTZ R228, R228, UR6, -R122 ;  /* 0x00000006e4e47c23 */ /* 0x000fe2000801087a */
[----:B------:R-:W-:Y:S01]  /*7530*/  FFMA.FTZ R206, R206, UR6, -R110 ;  /* 0x00000006cece7c23 */ /* 0x000fe2000801086e */
[----:B------:R-:W4:Y:S01]  /*7540*/  MUFU.EX2 R52, R52 ;  /* 0x0000003400347308 */ /* 0x000f220000000800 */
[--C-:B------:R-:W-:Y:S01]  /*7550*/  FFMA.FTZ R128, R128, UR6, -R124.reuse ;  /* 0x0000000680807c23 */ /* 0x100fe2000801087c */
[----:B--2---:R-:W-:Y:S01]  /*7560*/  F2FP.F16.F32.PACK_AB R30, R54, R55 ;  /* 0x00000037361e723e */ /* 0x004fe200000000ff */
[----:B------:R-:W-:Y:S01]  /*7570*/  HMMA.16816.F32 R156, R172, R162, RZ ;  /* 0x000000a2ac9c723c */ /* 0x000fe200000018ff */
[----:B------:R-:W2:Y:S01]  /*7580*/  MUFU.EX2 R67, R67 ;  /* 0x0000004300437308 */ /* 0x000ea20000000800 */
[--C-:B------:R-:W-:Y:S01]  /*7590*/  FFMA.FTZ R129, R129, UR6, -R124.reuse ;  /* 0x0000000681817c23 */ /* 0x100fe2000801087c */
[----:B------:R-:W-:Y:S01]  /*75a0*/  FFMA.FTZ R200, R200, UR6, -R124 ;  /* 0x00000006c8c87c23 */ /* 0x000fe2000801087c */
[----:B------:R-:W-:Y:S01]  /*75b0*/  FADD.FTZ R108, R109, R108 ;  /* 0x0000006c6d6c7221 */ /* 0x000fe20000010000 */
[----:B------:R-:W-:Y:S01]  /*75c0*/  MUFU.EX2 R66, R66 ;  /* 0x0000004200427308 */ /* 0x000fe20000000800 */
[----:B------:R-:W-:Y:S01]  /*75d0*/  FADD.FTZ R104, R105, R104 ;  /* 0x0000006869687221 */ /* 0x000fe20000010000 */
[----:B---3--:R-:W-:Y:S01]  /*75e0*/  F2FP.F16.F32.PACK_AB R29, R60, R61 ;  /* 0x0000003d3c1d723e */ /* 0x008fe200000000ff */
[C---:B------:R-:W-:Y:S01]  /*75f0*/  HMMA.16816.F32 R192, R168.reuse, R180, RZ ;  /* 0x000000b4a8c0723c */ /* 0x040fe200000018ff */
[----:B------:R-:W-:Y:S01]  /*7600*/  MUFU.EX2 R59, R59 ;  /* 0x0000003b003b7308 */ /* 0x000fe20000000800 */
[----:B------:R-:W-:Y:S01]  /*7610*/  FADD.FTZ R108, R81, R108 ;  /* 0x0000006c516c7221 */ /* 0x000fe20000010000 */
[----:B----4-:R-:W-:Y:S01]  /*7620*/  F2FP.F16.F32.PACK_AB R31, R52, R53 ;  /* 0x00000035341f723e */ /* 0x010fe200000000ff */
[----:B------:R-:W-:Y:S01]  /*7630*/  FADD.FTZ R104, R76, R104 ;  /* 0x000000684c687221 */ /* 0x000fe20000010000 */
[----:B------:R-:W-:Y:S01]  /*7640*/  MUFU.EX2 R58, R58 ;  /* 0x0000003a003a7308 */ /* 0x000fe20000000800 */
[----:B------:R-:W-:Y:S01]  /*7650*/  FADD.FTZ R77, R77, R108 ;  /* 0x0000006c4d4d7221 */ /* 0x000fe20000010000 */
[----:B------:R-:W-:Y:S01]  /*7660*/  FFMA.FTZ R24, R24, UR6, -R100 ;  /* 0x0000000618187c23 */ /* 0x000fe20008010864 */
[C---:B------:R-:W-:Y:S01]  /*7670*/  HMMA.16816.F32 R132, R168.reuse, R144, RZ ;  /* 0x00000090a884723c */ /* 0x040fe200000018ff */
[----:B------:R-:W3:Y:S01]  /*7680*/  MUFU.EX2 R65, R65 ;  /* 0x0000004100417308 */ /* 0x000ee20000000800 */
[----:B------:R-:W-:Y:S01]  /*7690*/  FADD.FTZ R75, R75, R104 ;  /* 0x000000684b4b7221 */ /* 0x000fe20000010000 */
[----:B--2---:R-:W-:Y:S01]  /*76a0*/  FADD.FTZ R77, R67, R77 ;  /* 0x0000004d434d7221 */ /* 0x004fe20000010000 */
[----:B------:R-:W-:Y:S01]  /*76b0*/  FFMA.FTZ R26, R26, UR6, -R100 ;  /* 0x000000061a1a7c23 */ /* 0x000fe20008010864 */
[----:B------:R-:W2:Y:S01]  /*76c0*/  MUFU.EX2 R64, R64 ;  /* 0x0000004000407308 */ /* 0x000ea20000000800 */
[----:B------:R-:W-:Y:S01]  /*76d0*/  FADD.FTZ R101, R102, R101 ;  /* 0x0000006566657221 */ /* 0x000fe20000010000 */
[----:B------:R-:W-:Y:S01]  /*76e0*/  FADD.FTZ R98, R99, R98 ;  /* 0x0000006263627221 */ /* 0x000fe20000010000 */
[----:B------:R-:W-:Y:S01]  /*76f0*/  HMMA.16816.F32 R148, R168, R160, RZ ;  /* 0x000000a0a894723c */ /* 0x000fe200000018ff */
[----:B------:R-:W4:Y:S01]  /*7700*/  MUFU.EX2 R57, R57 ;  /* 0x0000003900397308 */ /* 0x000f220000000800 */
[----:B------:R-:W-:Y:S01]  /*7710*/  FADD.FTZ R101, R74, R101 ;  /* 0x000000654a657221 */ /* 0x000fe20000010000 */
[----:B------:R-:W-:Y:S01]  /*7720*/  FADD.FTZ R98, R72, R98 ;  /* 0x0000006248627221 */ /* 0x000fe20000010000 */
[----:B------:R-:W-:Y:S01]  /*7730*/  FFMA.FTZ R80, R80, UR6, -R110 ;  /* 0x0000000650507c23 */ /* 0x000fe2000801086e */
[----:B------:R-:W5:Y:S01]  /*7740*/  MUFU.EX2 R56, R56 ;  /* 0x0000003800387308 */ /* 0x000f620000000800 */
[----:B------:R-:W-:Y:S01]  /*7750*/  FADD.FTZ R73, R73, R101 ;  /* 0x0000006549497221 */ /* 0x000fe20000010000 */
[----:B---3--:R-:W-:Y:S01]  /*7760*/  FADD.FTZ R75, R65, R75 ;  /* 0x0000004b414b7221 */ /* 0x008fe20000010000 */
[----:B------:R-:W-:Y:S01]  /*7770*/  HMMA.16816.F32 R164, R172, R4, RZ ;  /* 0x00000004aca4723c */ /* 0x000fe200000018ff */
[----:B------:R3:W-:Y:S01]  /*7780*/  MUFU.EX2 R49, R48 ;  /* 0x0000003000317308 */ /* 0x0007e20000000800 */
[----:B------:R-:W-:Y:S01]  /*7790*/  FADD.FTZ R71, R71, R98 ;  /* 0x0000006247477221 */ /* 0x000fe20000010000 */
[--C-:B------:R-:W-:Y:S01]  /*77a0*/  FFMA.FTZ R83, R83, UR6, -R110.reuse ;  /* 0x0000000653537c23 */ /* 0x100fe2000801086e */
[--C-:B------:R-:W-:Y:S01]  /*77b0*/  FFMA.FTZ R88, R88, UR6, -R110.reuse ;  /* 0x0000000658587c23 */ /* 0x100fe2000801086e */
[----:B------:R-:W-:Y:S01]  /*77c0*/  MUFU.EX2 R41, R41 ;  /* 0x0000002900297308 */ /* 0x000fe20000000800 */
[----:B------:R-:W-:Y:S01]  /*77d0*/  FFMA.FTZ R89, R89, UR6, -R110 ;  /* 0x0000000659597c23 */ /* 0x000fe2000801086e */
[----:B------:R-:W-:Y:S01]  /*77e0*/  FADD.FTZ R73, R63, R73 ;  /* 0x000000493f497221 */ /* 0x000fe20000010000 */
[C---:B------:R-:W-:Y:S01]  /*77f0*/  HMMA.16816.F32 R180, R168.reuse, R182, RZ ;  /* 0x000000b6a8b4723c */ /* 0x040fe200000018ff */
[----:B------:R-:W-:Y:S01]  /*7800*/  MUFU.EX2 R40, R40 ;  /* 0x0000002800287308 */ /* 0x000fe20000000800 */
[----:B------:R-:W-:Y:S01]  /*7810*/  FADD.FTZ R71, R61, R71 ;  /* 0x000000473d477221 */ /* 0x000fe20000010000 */
[----:B------:R-:W-:Y:S01]  /*7820*/  FADD.FTZ R62, R62, R73 ;  /* 0x000000493e3e7221 */ /* 0x000fe20000010000 */
[----:B------:R-:W-:Y:S01]  /*7830*/  FFMA.FTZ R91, R91, UR6, -R124 ;  /* 0x000000065b5b7c23 */ /* 0x000fe2000801087c */
[----:B------:R-:W-:Y:S01]  /*7840*/  MUFU.EX2 R39, R39 ;  /* 0x0000002700277308 */ /* 0x000fe20000000800 */
[----:B------:R-:W-:Y:S01]  /*7850*/  FADD.FTZ R60, R60, R71 ;  /* 0x000000473c3c7221 */ /* 0x000fe20000010000 */
[----:B---3--:R-:W-:Y:S01]  /*7860*/  FFMA.FTZ R48, R50, UR6, -R100 ;  /* 0x0000000632307c23 */ /* 0x008fe20008010864 */
[C---:B------:R-:W-:Y:S01]  /*7870*/  HMMA.16816.F32 R144, R168.reuse, R146, RZ ;  /* 0x00000092a890723c */ /* 0x040fe200000018ff */
[----:B------:R-:W-:Y:S01]  /*7880*/  MUFU.EX2 R34, R34 ;  /* 0x0000002200227308 */ /* 0x000fe20000000800 */
[--C-:B------:R-:W-:Y:S01]  /*7890*/  FFMA.FTZ R50, R43, UR6, -R122.reuse ;  /* 0x000000062b327c23 */ /* 0x100fe2000801087a */
[----:B------:R-:W-:Y:S01]  /*78a0*/  FFMA.FTZ R43, R252, UR6, -R122 ;  /* 0x00000006fc2b7c23 */ /* 0x000fe2000801087a */
[--C-:B------:R-:W-:Y:S01]  /*78b0*/  FFMA.FTZ R92, R92, UR6, -R124.reuse ;  /* 0x000000065c5c7c23 */ /* 0x100fe2000801087c */
[----:B------:R-:W-:Y:S01]  /*78c0*/  MUFU.EX2 R48, R48 ;  /* 0x0000003000307308 */ /* 0x000fe20000000800 */
[----:B------:R-:W-:Y:S01]  /*78d0*/  FFMA.FTZ R95, R95, UR6, -R124 ;  /* 0x000000065f5f7c23 */ /* 0x000fe2000801087c */
[--C-:B------:R-:W-:Y:S01]  /*78e0*/  FFMA.FTZ R114, R114, UR6, -R122.reuse ;  /* 0x0000000672727c23 */ /* 0x100fe2000801087a */
[C---:B------:R-:W-:Y:S01]  /*78f0*/  HMMA.16816.F32 R160, R168.reuse, R162, RZ ;  /* 0x000000a2a8a0723c */ /* 0x040fe200000018ff */
[----:B------:R-:W-:Y:S01]  /*7900*/  MUFU.EX2 R33, R33 ;  /* 0x0000002100217308 */ /* 0x000fe20000000800 */
[--C-:B------:R-:W-:Y:S01]  /*7910*/  FFMA.FTZ R115, R115, UR6, -R122.reuse ;  /* 0x0000000673737c23 */ /* 0x100fe2000801087a */
[--C-:B------:R-:W-:Y:S01]  /*7920*/  FFMA.FTZ R117, R117, UR6, -R122.reuse ;  /* 0x0000000675757c23 */ /* 0x100fe2000801087a */
[----:B------:R-:W-:Y:S01]  /*7930*/  FFMA.FTZ R120, R120, UR6, -R122 ;  /* 0x0000000678787c23 */ /* 0x000fe2000801087a */
[----:B------:R-:W-:Y:S01]  /*7940*/  MUFU.EX2 R32, R32 ;  /* 0x0000002000207308 */ /* 0x000fe20000000800 */
[--C-:B------:R-:W-:Y:S01]  /*7950*/  FFMA.FTZ R96, R96, UR6, -R124.reuse ;  /* 0x0000000660607c23 */ /* 0x100fe2000801087c */
[--C-:B------:R-:W-:Y:S01]  /*7960*/  FFMA.FTZ R97, R97, UR6, -R124.reuse ;  /* 0x0000000661617c23 */ /* 0x100fe2000801087c */
[----:B------:R-:W-:Y:S01]  /*7970*/  HMMA.16816.F32 R176, R168, R4, RZ ;  /* 0x00000004a8b0723c */ /* 0x000fe200000018ff */
[----:B------:R-:W-:Y:S01]  /*7980*/  F2FP.F16.F32.PACK_AB R4, R66, R67 ;  /* 0x000000434204723e */ /* 0x000fe200000000ff */
[----:B------:R-:W3:Y:S01]  /*7990*/  MUFU.EX2 R51, R51 ;  /* 0x0000003300337308 */ /* 0x000ee20000000800 */
[----:B--2---:R-:W-:Y:S01]  /*79a0*/  F2FP.F16.F32.PACK_AB R5, R64, R65 ;  /* 0x000000414005723e */ /* 0x004fe200000000ff */
[----:B------:R-:W-:Y:S01]  /*79b0*/  FADD.FTZ R66, R66, R77 ;  /* 0x0000004d42427221 */ /* 0x000fe20000010000 */
[----:B------:R-:W-:Y:S01]  /*79c0*/  FADD.FTZ R64, R64, R75 ;  /* 0x0000004b40407221 */ /* 0x000fe20000010000 */
[----:B------:R-:W2:Y:S01]  /*79d0*/  MUFU.EX2 R47, R47 ;  /* 0x0000002f002f7308 */ /* 0x000ea20000000800 */
[----:B------:R-:W-:Y:S01]  /*79e0*/  FFMA.FTZ R121, R121, UR6, -R124 ;  /* 0x0000000679797c23 */ /* 0x000fe2000801087c */
[-C--:B------:R-:W-:Y:S01]  /*79f0*/  HMMA.16816.F32 R172, R172, R6.reuse, RZ ;  /* 0x00000006acac723c */ /* 0x080fe200000018ff */
[----:B------:R-:W-:Y:S01]  /*7a00*/  FADD.FTZ R66, R59, R66 ;  /* 0x000000423b427221 */ /* 0x000fe20000010000 */
[----:B------:R-:W-:Y:S01]  /*7a10*/  MUFU.EX2 R46, R46 ;  /* 0x0000002e002e7308 */ /* 0x000fe20000000800 */
[----:B----4-:R-:W-:Y:S01]  /*7a20*/  FADD.FTZ R64, R57, R64 ;  /* 0x0000004039407221 */ /* 0x010fe20000010000 */
[----:B------:R-:W-:Y:S01]  /*7a30*/  FFMA.FTZ R123, R123, UR6, -R124 ;  /* 0x000000067b7b7c23 */ /* 0x000fe2000801087c */
[----:B------:R-:W-:Y:S01]  /*7a40*/  FADD.FTZ R62, R55, R62 ;  /* 0x0000003e373e7221 */ /* 0x000fe20000010000 */
[----:B------:R-:W-:Y:S01]  /*7a50*/  MUFU.EX2 R45, R45 ;  /* 0x0000002d002d7308 */ /* 0x000fe20000000800 */
[----:B------:R-:W-:Y:S01]  /*7a60*/  FADD.FTZ R60, R53, R60 ;  /* 0x0000003c353c7221 */ /* 0x000fe20000010000 */
[----:B------:R-:W-:Y:S01]  /*7a70*/  HMMA.16816.F32 R168, R168, R6, RZ ;  /* 0x00000006a8a8723c */ /* 0x000fe200000018ff */
[----:B------:R-:W-:Y:S01]  /*7a80*/  F2FP.F16.F32.PACK_AB R6, R58, R59 ;  /* 0x0000003b3a06723e */ /* 0x000fe200000000ff */
[----:B------:R-:W4:Y:S01]  /*7a90*/  MUFU.EX2 R50, R50 ;  /* 0x0000003200327308 */ /* 0x000f220000000800 */
[----:B-----5:R-:W-:Y:S01]  /*7aa0*/  F2FP.F16.F32.PACK_AB R7, R56, R57 ;  /* 0x000000393807723e */ /* 0x020fe200000000ff */
[----:B------:R-:W-:Y:S01]  /*7ab0*/  FADD.FTZ R58, R58, R66 ;  /* 0x000000423a3a7221 */ /* 0x000fe20000010000 */
[----:B------:R-:W-:Y:S01]  /*7ac0*/  FADD.FTZ R56, R56, R64 ;  /* 0x0000004038387221 */ /* 0x000fe20000010000 */
[----:B------:R-:W5:Y:S01]  /*7ad0*/  MUFU.EX2 R44, R44 ;  /* 0x0000002c002c7308 */ /* 0x000f620000000800 */
[----:B------:R-:W-:Y:S01]  /*7ae0*/  FADD.FTZ R54, R54, R62 ;  /* 0x0000003e36367221 */ /* 0x000fe20000010000 */
[C---:B------:R-:W-:Y:S01]  /*7af0*/  HMMA.16816.F32 R188, R28.reuse, R20, R188 ;  /* 0x000000141cbc723c */ /* 0x040fe200000018bc */
[----:B---3--:R-:W-:Y:S01]  /*7b00*/  FADD.FTZ R58, R51, R58 ;  /* 0x0000003a333a7221 */ /* 0x008fe20000010000 */
[----:B------:R-:W3:Y:S01]  /*7b10*/  MUFU.EX2 R43, R43 ;  /* 0x0000002b002b7308 */ /* 0x000ee20000000800 */
[----:B------:R-:W-:Y:S01]  /*7b20*/  FADD.FTZ R52, R52, R60 ;  /* 0x0000003c34347221 */ /* 0x000fe20000010000 */
[----:B------:R-:W-:Y:S01]  /*7b30*/  FADD.FTZ R54, R49, R54 ;  /* 0x0000003631367221 */ /* 0x000fe20000010000 */
[----:B--2---:R-:W-:Y:S01]  /*7b40*/  FADD.FTZ R58, R47, R58 ;  /* 0x0000003a2f3a7221 */ /* 0x004fe20000010000 */
[----:B------:R-:W2:Y:S01]  /*7b50*/  MUFU.EX2 R42, R42 ;  /* 0x0000002a002a7308 */ /* 0x000ea20000000800 */
[----:B------:R-:W-:Y:S01]  /*7b60*/  FADD.FTZ R52, R48, R52 ;  /* 0x0000003430347221 */ /* 0x000fe20000010000 */
[C---:B------:R-:W-:Y:S01]  /*7b70*/  HMMA.16816.F32 R136, R28.reuse, R16, R136 ;  /* 0x000000101c88723c */ /* 0x040fe20000001888 */
[----:B----4-:R-:W-:Y:S01]  /*7b80*/  FADD.FTZ R56, R50, R56 ;  /* 0x0000003832387221 */ /* 0x010fe20000010000 */
[----:B------:R-:W4:Y:S01]  /*7b90*/  MUFU.EX2 R38, R38 ;  /* 0x0000002600267308 */ /* 0x000f220000000800 */
[----:B------:R-:W-:Y:S01]  /*7ba0*/  FADD.FTZ R58, R46, R58 ;  /* 0x0000003a2e3a7221 */ /* 0x000fe20000010000 */
[----:B------:R-:W-:Y:S01]  /*7bb0*/  FADD.FTZ R54, R41, R54 ;  /* 0x0000003629367221 */ /* 0x000fe20000010000 */
[----:B-----5:R-:W-:Y:S01]  /*7bc0*/  FADD.FTZ R56, R44, R56 ;  /* 0x000000382c387221 */ /* 0x020fe20000010000 */
        /* <DEDUP_REMOVED lines=10> */
[----:B-1----:R-:W-:Y:S01]  /*7c70*/  HMMA.16816.F32 R164, R28, R8, R164 ;  /* 0x000000081ca4723c */ /* 0x002fe200000018a4 */
[----:B------:R-:W-:Y:S01]  /*7c80*/  FADD.FTZ R54, R39, R54 ;  /* 0x0000003627367221 */ /* 0x000fe20000010000 */
[----:B------:R-:W-:Y:S01]  /*7c90*/  MUFU.EX2 R112, R235 ;  /* 0x000000eb00707308 */ /* 0x000fe20000000800 */
[----:B------:R-:W-:-:S02]  /*7ca0*/  FADD.FTZ R52, R32, R52 ;  /* 0x0000003420347221 */ /* 0x000fc40000010000 */
[----:B----4-:R-:W-:Y:S01]  /*7cb0*/  FADD.FTZ R54, R38, R54 ;  /* 0x0000003626367221 */ /* 0x010fe20000010000 */
[----:B------:R-:W-:Y:S02]  /*7cc0*/  MUFU.EX2 R111, R111 ;  /* 0x0000006f006f7308 */ /* 0x000fe40000000800 */
[C---:B------:R-:W-:Y:S01]  /*7cd0*/  HMMA.16816.F32 R184, R28.reuse, R22, R184 ;  /* 0x000000161cb8723c */ /* 0x040fe200000018b8 */
[----:B-----5:R-:W-:Y:S01]  /*7ce0*/  FADD.FTZ R54, R37, R54 ;  /* 0x0000003625367221 */ /* 0x020fe20000010000 */
[----:B------:R-:W-:Y:S03]  /*7cf0*/  MUFU.EX2 R126, R126 ;  /* 0x0000007e007e7308 */ /* 0x000fe60000000800 */
[----:B---3--:R-:W-:Y:S01]  /*7d00*/  FADD.FTZ R54, R36, R54 ;  /* 0x0000003624367221 */ /* 0x008fe20000010000 */
[----:B------:R-:W1:Y:S02]  /*7d10*/  MUFU.EX2 R211, R211 ;  /* 0x000000d300d37308 */ /* 0x000e640000000800 */
[C---:B------:R-:W-:Y:S01]  /*7d20*/  HMMA.16816.F32 R140, R28.reuse, R18, R140 ;  /* 0x000000121c8c723c */ /* 0x040fe2000000188c */
[----:B--2---:R-:W-:Y:S01]  /*7d30*/  FADD.FTZ R54, R35, R54 ;  /* 0x0000003623367221 */ /* 0x004fe20000010000 */
[----:B------:R-:W-:Y:S04]  /*7d40*/  MUFU.EX2 R214, R214 ;  /* 0x000000d600d67308 */ /* 0x000fe80000000800 */
[----:B------:R-:W-:Y:S02]  /*7d50*/  MUFU.EX2 R219, R219 ;  /* 0x000000db00db7308 */ /* 0x000fe40000000800 */
[----:B------:R-:W-:Y:S02]  /*7d60*/  HMMA.16816.F32 R156, R28, R14, R156 ;  /* 0x0000000e1c9c723c */ /* 0x000fe4000000189c */
[----:B------:R-:W-:Y:S01]  /*7d70*/  MUFU.EX2 R220, R220 ;  /* 0x000000dc00dc7308 */ /* 0x000fe20000000800 */
[----:B-1----:R-:W-:-:S03]  /*7d80*/  FADD.FTZ R54, R211, R54 ;  /* 0x00000036d3367221 */ /* 0x002fc60000010000 */
[----:B------:R-:W-:Y:S02]  /*7d90*/  MUFU.EX2 R221, R221 ;  /* 0x000000dd00dd7308 */ /* 0x000fe40000000800 */
[----:B------:R-:W-:Y:S01]  /*7da0*/  HMMA.16816.F32 R172, R28, R10, R172 ;  /* 0x0000000a1cac723c */ /* 0x000fe200000018ac */
[--C-:B------:R-:W-:Y:S01]  /*7db0*/  FFMA.FTZ R31, R107, UR6, -R100.reuse ;  /* 0x000000066b1f7c23 */ /* 0x100fe20008010864 */
[--C-:B------:R-:W-:Y:S01]  /*7dc0*/  FFMA.FTZ R30, R218, UR6, -R100.reuse ;  /* 0x00000006da1e7c23 */ /* 0x100fe20008010864 */
[--C-:B------:R-:W-:Y:S01]  /*7dd0*/  FFMA.FTZ R29, R229, UR6, -R100.reuse ;  /* 0x00000006e51d7c23 */ /* 0x100fe20008010864 */
[----:B------:R-:W-:Y:S01]  /*7de0*/  FFMA.FTZ R28, R230, UR6, -R100 ;  /* 0x00000006e61c7c23 */ /* 0x000fe20008010864 */
[--C-:B------:R-:W-:Y:S01]  /*7df0*/  FFMA.FTZ R107, R93, UR6, -R124.reuse ;  /* 0x000000065d6b7c23 */ /* 0x100fe2000801087c */
[----:B------:R-:W-:Y:S01]  /*7e00*/  FFMA.FTZ R93, R94, UR6, -R124 ;  /* 0x000000065e5d7c23 */ /* 0x000fe2000801087c */
[----:B------:R-:W1:Y:S01]  /*7e10*/  MUFU.EX2 R31, R31 ;  /* 0x0000001f001f7308 */ /* 0x000e620000000800 */
[C---:B------:R-:W-:Y:S01]  /*7e20*/  HMMA.16816.F32 R192, R4.reuse, R20, R192 ;  /* 0x0000001404c0723c */ /* 0x040fe200000018c0 */
[--C-:B------:R-:W-:Y:S01]  /*7e30*/  FFMA.FTZ R218, R217, UR6, -R110.reuse ;  /* 0x00000006d9da7c23 */ /* 0x100fe2000801086e */
[--C-:B------:R-:W-:Y:S01]  /*7e40*/  FFMA.FTZ R217, R216, UR6, -R110.reuse ;  /* 0x00000006d8d97c23 */ /* 0x100fe2000801086e */
[----:B------:R2:W3:Y:S01]  /*7e50*/  MUFU.EX2 R94, R107 ;  /* 0x0000006b005e7308 */ /* 0x0004e20000000800 */
[----:B------:R-:W-:Y:S01]  /*7e60*/  FFMA.FTZ R216, R215, UR6, -R110 ;  /* 0x00000006d7d87c23 */ /* 0x000fe2000801086e */
[--C-:B------:R-:W-:Y:S01]  /*7e70*/  FFMA.FTZ R215, R213, UR6, -R100.reuse ;  /* 0x00000006d5d77c23 */ /* 0x100fe20008010864 */
[--C-:B------:R-:W-:Y:S01]  /*7e80*/  FFMA.FTZ R213, R222, UR6, -R100.reuse ;  /* 0x00000006ded57c23 */ /* 0x100fe20008010864 */
[----:B------:R-:W4:Y:S01]  /*7e90*/  MUFU.EX2 R30, R30 ;  /* 0x0000001e001e7308 */ /* 0x000f220000000800 */
[C---:B------:R-:W-:Y:S01]  /*7ea0*/  HMMA.16816.F32 R132, R4.reuse, R16, R132 ;  /* 0x000000100484723c */ /* 0x040fe20000001884 */
[----:B------:R-:W-:Y:S01]  /*7eb0*/  FFMA.FTZ R222, R224, UR6, -R100 ;  /* 0x00000006e0de7c23 */ /* 0x000fe20008010864 */
[--C-:B------:R-:W-:Y:S01]  /*7ec0*/  FFMA.FTZ R224, R227, UR6, -R122.reuse ;  /* 0x00000006e3e07c23 */ /* 0x100fe2000801087a */
[----:B------:R-:W5:Y:S01]  /*7ed0*/  MUFU.EX2 R29, R29 ;  /* 0x0000001d001d7308 */ /* 0x000f620000000800 */
[--C-:B------:R-:W-:Y:S01]  /*7ee0*/  FFMA.FTZ R227, R226, UR6, -R122.reuse ;  /* 0x00000006e2e37c23 */ /* 0x100fe2000801087a */
[----:B------:R-:W-:Y:S01]  /*7ef0*/  FFMA.FTZ R229, R225, UR6, -R122 ;  /* 0x00000006e1e57c23 */ /* 0x000fe2000801087a */
[----:B-1----:R-:W-:Y:S01]  /*7f00*/  FADD.FTZ R52, R31, R52 ;  /* 0x000000341f347221 */ /* 0x002fe20000010000 */
[----:B------:R-:W1:Y:S01]  /*7f10*/  MUFU.EX2 R28, R28 ;  /* 0x0000001c001c7308 */ /* 0x000e620000000800 */
[----:B------:R-:W-:Y:S01]  /*7f20*/  HMMA.16816.F32 R148, R4, R12, R148 ;  /* 0x0000000c0494723c */ /* 0x000fe20000001894 */
[--C-:B--2---:R-:W-:Y:S01]  /*7f30*/  FFMA.FTZ R107, R106, UR6, -R124.reuse ;  /* 0x000000066a6b7c23 */ /* 0x104fe2000801087c */
[----:B------:R-:W-:Y:S01]  /*7f40*/  FFMA.FTZ R106, R103, UR6, -R124 ;  /* 0x00000006676a7c23 */ /* 0x000fe2000801087c */
[----:B------:R-:W-:Y:S01]  /*7f50*/  FFMA.FTZ R103, R249, UR6, -R122 ;  /* 0x00000006f9677c23 */ /* 0x000fe2000801087a */
[----:B------:R-:W2:Y:S01]  /*7f60*/  MUFU.EX2 R93, R93 ;  /* 0x0000005d005d7308 */ /* 0x000ea20000000800 */
[----:B---3--:R-:W-:Y:S01]  /*7f70*/  FADD.FTZ R58, R94, R58 ;  /* 0x0000003a5e3a7221 */ /* 0x008fe20000010000 */
[----:B----4-:R-:W-:-:S02]  /*7f80*/  FADD.FTZ R52, R30, R52 ;  /* 0x000000341e347221 */ /* 0x010fc40000010000 */
[----:B------:R-:W-:Y:S01]  /*7f90*/  HMMA.16816.F32 R176, R4, R8, R176 ;  /* 0x0000000804b0723c */ /* 0x000fe200000018b0 */
[----:B------:R-:W3:Y:S01]  /*7fa0*/  MUFU.EX2 R107, R107 ;  /* 0x0000006b006b7308 */ /* 0x000ee20000000800 */
[----:B-----5:R-:W-:-:S03]  /*7fb0*/  FADD.FTZ R52, R29, R52 ;  /* 0x000000341d347221 */ /* 0x020fc60000010000 */
[----:B------:R-:W4:Y:S01]  /*7fc0*/  MUFU.EX2 R106, R106 ;  /* 0x0000006a006a7308 */ /* 0x000f220000000800 */
[----:B-1----:R-:W-:Y:S02]  /*7fd0*/  FADD.FTZ R52, R28, R52 ;  /* 0x000000341c347221 */ /* 0x002fe40000010000 */
[----:B------:R-:W-:Y:S01]  /*7fe0*/  HMMA.16816.F32 R180, R4, R22, R180 ;  /* 0x0000001604b4723c */ /* 0x000fe200000018b4 */
[----:B------:R-:W1:Y:S01]  /*7ff0*/  LDSM.16.MT88.4 R20, [R239+0x9000] ;  /* 0x00900000ef14783b */ /* 0x000e620000004200 */
[----:B------:R-:W5:Y:S01]  /*8000*/  MUFU.EX2 R103, R103 ;  /* 0x0000006700677308 */ /* 0x000f620000000800 */
[----:B--2---:R-:W-:-:S03]  /*8010*/  FADD.FTZ R58, R93, R58 ;  /* 0x0000003a5d3a7221 */ /* 0x004fc60000010000 */
[----:B------:R-:W2:Y:S01]  /*8020*/  MUFU.EX2 R218, R218 ;  /* 0x000000da00da7308 */ /* 0x000ea20000000800 */
[----:B---3--:R-:W-:Y:S01]  /*8030*/  FADD.FTZ R58, R107, R58 ;  /* 0x0000003a6b3a7221 */ /* 0x008fe20000010000 */
[----:B------:R-:W-:Y:S01]  /*8040*/  HMMA.16816.F32 R144, R4, R18, R144 ;  /* 0x000000120490723c */ /* 0x000fe20000001890 */
[----:B------:R-:W3:Y:S01]  /*8050*/  LDSM.16.MT88.4 R16, [R250+0x9000] ;  /* 0x00900000fa10783b */ /* 0x000ee20000004200 */
[----:B------:R-:W-:Y:S01]  /*8060*/  MUFU.EX2 R217, R217 ;  /* 0x000000d900d97308 */ /* 0x000fe20000000800 */
[----:B----4-:R-:W-:-:S03]  /*8070*/  FADD.FTZ R58, R106, R58 ;  /* 0x0000003a6a3a7221 */ /* 0x010fc60000010000 */
[----:B------:R-:W-:Y:S01]  /*8080*/  MUFU.EX2 R216, R216 ;  /* 0x000000d800d87308 */ /* 0x000fe20000000800 */
[----:B------:R-:W-:Y:S01]  /*8090*/  FADD.FTZ R58, R219, R58 ;  /* 0x0000003adb3a7221 */ /* 0x000fe20000010000 */
[C---:B------:R-:W-:Y:S01]  /*80a0*/  HMMA.16816.F32 R160, R4.reuse, R14, R160 ;  /* 0x0000000e04a0723c */ /* 0x040fe200000018a0 */
[----:B------:R-:W4:Y:S01]  /*80b0*/  LDSM.16.MT88.4 R12, [R69+0x9000] ;  /* 0x00900000450c783b */ /* 0x000f220000004200 */
[----:B------:R-:W1:Y:S01]  /*80c0*/  MUFU.EX2 R215, R215 ;  /* 0x000000d700d77308 */ /* 0x000e620000000800 */
[----:B-----5:R-:W-:Y:S01]  /*80d0*/  FADD.FTZ R56, R103, R56 ;  /* 0x0000003867387221 */ /* 0x020fe20000010000 */
[----:B------:R-:W-:Y:S01]  /*80e0*/  FADD.FTZ R58, R220, R58 ;  /* 0x0000003adc3a7221 */ /* 0x000fe20000010000 */
[----:B--2---:R-:W-:Y:S01]  /*80f0*/  FADD.FTZ R54, R218, R54 ;  /* 0x00000036da367221 */ /* 0x004fe20000010000 */
[----:B------:R-:W2:Y:S01]  /*8100*/  MUFU.EX2 R213, R213 ;  /* 0x000000d500d57308 */ /* 0x000ea20000000800 */
[----:B------:R-:W-:Y:S01]  /*8110*/  FADD.FTZ R56, R112, R56 ;  /* 0x0000003870387221 */ /* 0x000fe20000010000 */
[----:B------:R-:W-:Y:S01]  /*8120*/  HMMA.16816.F32 R168, R4, R10, R168 ;  /* 0x0000000a04a8723c */ /* 0x000fe200000018a8 */
[----:B------:R-:W5:Y:S01]  /*8130*/  LDSM.16.MT88.4 R8, [R68+0x9000] ;  /* 0x009000004408783b */ /* 0x000f620000004200 */
[----:B------:R-:W-:Y:S01]  /*8140*/  F2FP.F16.F32.PACK_AB R4, R41, R49 ;  /* 0x000000312904723e */ /* 0x000fe200000000ff */
[----:B------:R-:W-:Y:S01]  /*8150*/  MUFU.EX2 R222, R222 ;  /* 0x000000de00de7308 */ /* 0x000fe20000000800 */
[----:B------:R-:W-:Y:S01]  /*8160*/  F2FP.F16.F32.PACK_AB R6, R39, R40 ;  /* 0x000000282706723e */ /* 0x000fe200000000ff */
[----:B------:R-:W-:Y:S01]  /*8170*/  FADD.FTZ R56, R111, R56 ;  /* 0x000000386f387221 */ /* 0x000fe20000010000 */
[----:B------:R-:W-:Y:S01]  /*8180*/  F2FP.F16.F32.PACK_AB R5, R34, R48 ;  /* 0x000000302205723e */ /* 0x000fe200000000ff */
[----:B------:R-:W2:Y:S01]  /*8190*/  MUFU.EX2 R223, R223 ;  /* 0x000000df00df7308 */ /* 0x000ea20000000800 */
[----:B------:R-:W-:Y:S01]  /*81a0*/  F2FP.F16.F32.PACK_AB R7, R32, R33 ;  /* 0x000000212007723e */ /* 0x000fe200000000ff */
[----:B------:R-:W-:Y:S01]  /*81b0*/  FADD.FTZ R56, R126, R56 ;  /* 0x000000387e387221 */ /* 0x000fe20000010000 */
[----:B------:R-:W-:Y:S01]  /*81c0*/  FADD.FTZ R58, R221, R58 ;  /* 0x0000003add3a7221 */ /* 0x000fe20000010000 */
[----:B------:R-:W3:Y:S01]  /*81d0*/  MUFU.EX2 R224, R224 ;  /* 0x000000e000e07308 */ /* 0x000ee20000000800 */
[----:B-1----:R-:W-:Y:S01]  /*81e0*/  FADD.FTZ R52, R215, R52 ;  /* 0x00000034d7347221 */ /* 0x002fe20000010000 */
[----:B------:R-:W-:-:S02]  /*81f0*/  FADD.FTZ R54, R217, R54 ;  /* 0x00000036d9367221 */ /* 0x000fc40000010000 */
[----:B------:R1:W1:Y:S01]  /*8200*/  MUFU.EX2 R225, R228 ;  /* 0x000000e400e17308 */ /* 0x0002620000000800 */
[----:B------:R-:W-:Y:S01]  /*8210*/  FADD.FTZ R52, R214, R52 ;  /* 0x00000034d6347221 */ /* 0x000fe20000010000 */
[C---:B------:R-:W-:Y:S01]  /*8220*/  HMMA.16816.F32 R188, R4.reuse, R20, R188 ;  /* 0x0000001404bc723c */ /* 0x040fe200000018bc */
[----:B------:R-:W-:Y:S01]  /*8230*/  FADD.FTZ R54, R216, R54 ;  /* 0x00000036d8367221 */ /* 0x000fe20000010000 */
[----:B------:R4:W4:Y:S01]  /*8240*/  MUFU.EX2 R226, R229 ;  /* 0x000000e500e27308 */ /* 0x0009220000000800 */
[----:B--2---:R-:W-:Y:S01]  /*8250*/  FADD.FTZ R52, R213, R52 ;  /* 0x00000034d5347221 */ /* 0x004fe20000010000 */
[----:B------:R-:W-:Y:S02]  /*8260*/  FADD.FTZ R58, R223, R58 ;  /* 0x0000003adf3a7221 */ /* 0x000fe40000010000 */
[----:B------:R-:W2:Y:S01]  /*8270*/  MUFU.EX2 R227, R227 ;  /* 0x000000e300e37308 */ /* 0x000ea20000000800 */
[----:B------:R-:W-:Y:S01]  /*8280*/  FADD.FTZ R52, R222, R52 ;  /* 0x00000034de347221 */ /* 0x000fe20000010000 */
[----:B---3--:R-:W-:Y:S01]  /*8290*/  HMMA.16816.F32 R136, R4, R16, R136 ;  /* 0x000000100488723c */ /* 0x008fe20000001888 */
[----:B------:R-:W-:Y:S01]  /*82a0*/  FADD.FTZ R56, R224, R56 ;  /* 0x00000038e0387221 */ /* 0x000fe20000010000 */
[----:B------:R-:W3:Y:S01]  /*82b0*/  MUFU.EX2 R206, R206 ;  /* 0x000000ce00ce7308 */ /* 0x000ee20000000800 */
[--C-:B-1----:R-:W-:Y:S01]  /*82c0*/  FFMA.FTZ R228, R210, UR6, -R122.reuse ;  /* 0x00000006d2e47c23 */ /* 0x102fe2000801087a */
[----:B------:R-:W-:-:S02]  /*82d0*/  FFMA.FTZ R210, R131, UR6, -R122 ;  /* 0x0000000683d27c23 */ /* 0x000fc4000801087a */
[----:B------:R-:W1:Y:S01]  /*82e0*/  MUFU.EX2 R128, R128 ;  /* 0x0000008000807308 */ /* 0x000e620000000800 */
[----:B------:R-:W-:Y:S01]  /*82f0*/  FADD.FTZ R56, R225, R56 ;  /* 0x00000038e1387221 */ /* 0x000fe20000010000 */
[----:B----4-:R-:W-:Y:S01]  /*8300*/  HMMA.16816.F32 R152, R4, R12, R152 ;  /* 0x0000000c0498723c */ /* 0x010fe20000001898 */
[----:B------:R-:W-:Y:S01]  /*8310*/  FFMA.FTZ R229, R125, UR6, -R124 ;  /* 0x000000067de57c23 */ /* 0x000fe2000801087c */
[----:B------:R4:W4:Y:S01]  /*8320*/  MUFU.EX2 R131, R228 ;  /* 0x000000e400837308 */ /* 0x0009220000000800 */
[----:B------:R-:W-:-:S03]  /*8330*/  FADD.FTZ R56, R226, R56 ;  /* 0x00000038e2387221 */ /* 0x000fc60000010000 */
[----:B------:R-:W-:Y:S01]  /*8340*/  MUFU.EX2 R125, R200 ;  /* 0x000000c8007d7308 */ /* 0x000fe20000000800 */
[----:B--2---:R-:W-:Y:S01]  /*8350*/  FADD.FTZ R56, R227, R56 ;  /* 0x00000038e3387221 */ /* 0x004fe20000010000 */
[----:B-----5:R-:W-:Y:S01]  /*8360*/  HMMA.16816.F32 R164, R4, R8, R164 ;  /* 0x0000000804a4723c */ /* 0x020fe200000018a4 */
[----:B---3--:R-:W-:Y:S01]  /*8370*/  FADD.FTZ R54, R206, R54 ;  /* 0x00000036ce367221 */ /* 0x008fe20000010000 */
[----:B------:R-:W2:Y:S01]  /*8380*/  MUFU.EX2 R129, R129 ;  /* 0x0000008100817308 */ /* 0x000ea20000000800 */
[----:B-1----:R-:W-:-:S03]  /*8390*/  FADD.FTZ R58, R128, R58 ;  /* 0x0000003a803a7221 */ /* 0x002fc60000010000 */
[----:B------:R-:W1:Y:S02]  /*83a0*/  MUFU.EX2 R200, R229 ;  /* 0x000000e500c87308 */ /* 0x000e640000000800 */
[----:B------:R-:W-:Y:S01]  /*83b0*/  HMMA.16816.F32 R184, R4, R22, R184 ;  /* 0x0000001604b8723c */ /* 0x000fe200000018b8 */
[----:B----4-:R-:W-:Y:S01]  /*83c0*/  FFMA.FTZ R228, R130, UR6, -R122 ;  /* 0x0000000682e47c23 */ /* 0x010fe2000801087a */
[----:B------:R-:W-:Y:S01]  /*83d0*/  MUFU.EX2 R80, R80 ;  /* 0x0000005000507308 */ /* 0x000fe20000000800 */
[----:B------:R-:W-:-:S03]  /*83e0*/  FADD.FTZ R56, R131, R56 ;  /* 0x0000003883387221 */ /* 0x000fc60000010000 */
[----:B------:R3:W4:Y:S02]  /*83f0*/  MUFU.EX2 R130, R210 ;  /* 0x000000d200827308 */ /* 0x0007240000000800 */
[C---:B------:R-:W-:Y:S01]  /*8400*/  HMMA.16816.F32 R140, R4.reuse, R18, R140 ;  /* 0x00000012048c723c */ /* 0x040fe2000000188c */
[----:B--2---:R-:W-:Y:S01]  /*8410*/  FADD.FTZ R58, R129, R58 ;  /* 0x0000003a813a7221 */ /* 0x004fe20000010000 */
[----:B------:R-:W-:Y:S03]  /*8420*/  MUFU.EX2 R83, R83 ;  /* 0x0000005300537308 */ /* 0x000fe60000000800 */
[----:B------:R-:W-:Y:S01]  /*8430*/  FADD.FTZ R58, R125, R58 ;  /* 0x0000003a7d3a7221 */ /* 0x000fe20000010000 */
[----:B------:R-:W-:Y:S02]  /*8440*/  MUFU.EX2 R88, R88 ;  /* 0x0000005800587308 */ /* 0x000fe40000000800 */
[----:B------:R-:W-:Y:S01]  /*8450*/  HMMA.16816.F32 R156, R4, R14, R156 ;  /* 0x0000000e049c723c */ /* 0x000fe2000000189c */
[----:B-1----:R-:W-:Y:S01]  /*8460*/  FADD.FTZ R58, R200, R58 ;  /* 0x0000003ac83a7221 */ /* 0x002fe20000010000 */
[----:B------:R-:W-:Y:S01]  /*8470*/  MUFU.EX2 R89, R89 ;  /* 0x0000005900597308 */ /* 0x000fe20000000800 */
[----:B---3--:R-:W-:Y:S01]  /*8480*/  FFMA.FTZ R210, R127, UR6, -R122 ;  /* 0x000000067fd27c23 */ /* 0x008fe2000801087a */
[----:B----4-:R-:W-:-:S02]  /*8490*/  FADD.FTZ R56, R130, R56 ;  /* 0x0000003882387221 */ /* 0x010fc40000010000 */
[----:B------:R1:W2:Y:S02]  /*84a0*/  MUFU.EX2 R127, R228 ;  /* 0x000000e4007f7308 */ /* 0x0002a40000000800 */
[----:B------:R-:W-:Y:S01]  /*84b0*/  HMMA.16816.F32 R172, R4, R10, R172 ;  /* 0x0000000a04ac723c */ /* 0x000fe200000018ac */
[----:B------:R-:W-:Y:S01]  /*84c0*/  F2FP.F16.F32.PACK_AB R4, R47, R51 ;  /* 0x000000332f04723e */ /* 0x000fe200000000ff */
[----:B------:R-:W3:Y:S01]  /*84d0*/  MUFU.EX2 R210, R210 ;  /* 0x000000d200d27308 */ /* 0x000ee20000000800 */
[----:B------:R-:W-:Y:S02]  /*84e0*/  F2FP.F16.F32.PACK_AB R5, R44, R50 ;  /* 0x000000322c05723e */ /* 0x000fe400000000ff */
[----:B------:R-:W-:Y:S01]  /*84f0*/  F2FP.F16.F32.PACK_AB R6, R45, R46 ;  /* 0x0000002e2d06723e */ /* 0x000fe200000000ff */
[----:B------:R-:W-:Y:S01]  /*8500*/  MUFU.EX2 R96, R96 ;  /* 0x0000006000607308 */ /* 0x000fe20000000800 */
[----:B------:R-:W-:-:S03]  /*8510*/  F2FP.F16.F32.PACK_AB R7, R42, R43 ;  /* 0x0000002b2a07723e */ /* 0x000fc600000000ff */
[----:B------:R-:W-:Y:S01]  /*8520*/  MUFU.EX2 R114, R114 ;  /* 0x0000007200727308 */ /* 0x000fe20000000800 */
[----:B-1----:R-:W-:Y:S01]  /*8530*/  FFMA.FTZ R228, R113, UR6, -R122 ;  /* 0x0000000671e47c23 */ /* 0x002fe2000801087a */
[----:B------:R-:W-:Y:S02]  /*8540*/  FFMA.FTZ R113, R79, UR6, -R110 ;  /* 0x000000064f717c23 */ /* 0x000fe4000801086e */
[----:B------:R-:W-:Y:S01]  /*8550*/  HMMA.16816.F32 R192, R4, R20, R192 ;  /* 0x0000001404c0723c */ /* 0x000fe200000018c0 */
[----:B------:R-:W-:Y:S01]  /*8560*/  MUFU.EX2 R79, R24 ;  /* 0x00000018004f7308 */ /* 0x000fe20000000800 */
[----:B--2---:R-:W-:-:S03]  /*8570*/  FADD.FTZ R56, R127, R56 ;  /* 0x000000387f387221 */ /* 0x004fc60000010000 */
[----:B------:R-:W-:Y:S01]  /*8580*/  MUFU.EX2 R113, R113 ;  /* 0x0000007100717308 */ /* 0x000fe20000000800 */
[----:B---3--:R-:W-:Y:S02]  /*8590*/  FADD.FTZ R56, R210, R56 ;  /* 0x00000038d2387221 */ /* 0x008fe40000010000 */
[C---:B------:R-:W-:Y:S01]  /*85a0*/  HMMA.16816.F32 R180, R4.reuse, R22, R180 ;  /* 0x0000001604b4723c */ /* 0x040fe200000018b4 */
[----:B------:R-:W1:Y:S01]  /*85b0*/  LDSM.16.MT88.4 R20, [R239+0x9800] ;  /* 0x00980000ef14783b */ /* 0x000e620000004200 */
[----:B------:R-:W-:Y:S04]  /*85c0*/  MUFU.EX2 R97, R97 ;  /* 0x0000006100617308 */ /* 0x000fe80000000800 */
[----:B------:R-:W-:Y:S02]  /*85d0*/  MUFU.EX2 R121, R121 ;  /* 0x0000007900797308 */ /* 0x000fe40000000800 */
[C---:B------:R-:W-:Y:S02]  /*85e0*/  HMMA.16816.F32 R132, R4.reuse, R16, R132 ;  /* 0x000000100484723c */ /* 0x040fe40000001884 */
[----:B------:R-:W-:Y:S04]  /*85f0*/  MUFU.EX2 R123, R123 ;  /* 0x0000007b007b7308 */ /* 0x000fe80000000800 */
[----:B------:R-:W-:Y:S02]  /*8600*/  MUFU.EX2 R115, R115 ;  /* 0x0000007300737308 */ /* 0x000fe40000000800 */
[C---:B------:R-:W-:Y:S01]  /*8610*/  HMMA.16816.F32 R144, R4.reuse, R18, R144 ;  /* 0x000000120490723c */ /* 0x040fe20000001890 */
[----:B------:R-:W2:Y:S01]  /*8620*/  LDSM.16.MT88.4 R16, [R250+0x9800] ;  /* 0x00980000fa10783b */ /* 0x000ea20000004200 */
[----:B------:R-:W-:Y:S04]  /*8630*/  MUFU.EX2 R117, R117 ;  /* 0x0000007500757308 */ /* 0x000fe80000000800 */
[----:B------:R-:W-:Y:S02]  /*8640*/  MUFU.EX2 R120, R120 ;  /* 0x0000007800787308 */ /* 0x000fe40000000800 */
        /* <DEDUP_REMOVED lines=18> */
[----:B------:R-:W-:-:S02]  /*8770*/  F2FP.F16.F32.PACK_AB R4, R93, R94 ;  /* 0x0000005e5d04723e */ /* 0x000fc400000000ff */
        /* <DEDUP_REMOVED lines=31> */
[C---:B------:R-:W-:Y:S01]  /*8970*/  HMMA.16816.F32 R148, R4.reuse, R12, R148 ;  /* 0x0000000c0494723c */ /* 0x040fe20000001894 */
[--C-:B------:R-:W-:Y:S01]  /*8980*/  FFMA.FTZ R12, R207, UR6, -R110.reuse ;  /* 0x00000006cf0c7c23 */ /* 0x100fe2000801086e */
[----:B------:R-:W-:Y:S01]  /*8990*/  FFMA.FTZ R13, R204, UR6, -R110 ;  /* 0x00000006cc0d7c23 */ /* 0x000fe2000801086e */
[----:B------:R1:W2:Y:S04]  /*89a0*/  MUFU.EX2 R207, R209 ;  /* 0x000000d100cf7308 */ /* 0x0002a80000000800 */
[----:B------:R3:W4:Y:S01]  /*89b0*/  MUFU.EX2 R204, R12 ;  /* 0x0000000c00cc7308 */ /* 0x0007220000000800 */
[C---:B------:R-:W-:Y:S08]  /*89c0*/  HMMA.16816.F32 R192, R4.reuse, R20, R192 ;  /* 0x0000001404c0723c */ /* 0x040ff000000018c0 */
[----:B------:R-:W-:Y:S01]  /*89d0*/  HMMA.16816.F32 R180, R4, R22, R180 ;  /* 0x0000001604b4723c */ /* 0x000fe200000018b4 */
[----:B-1----:R-:W-:Y:S01]  /*89e0*/  FFMA.FTZ R209, R205, UR6, -R100 ;  /* 0x00000006cdd17c23 */ /* 0x002fe20008010864 */
[----:B------:R-:W1:Y:S01]  /*89f0*/  LDSM.16.MT88.4 R20, [R239+0xa800] ;  /* 0x00a80000ef14783b */ /* 0x000e620000004200 */
[----:B--2---:R-:W-:Y:S01]  /*8a00*/  FADD.FTZ R54, R207, R54 ;  /* 0x00000036cf367221 */ /* 0x004fe20000010000 */
[----:B---3--:R-:W-:-:S02]  /*8a10*/  FFMA.FTZ R12, R201, UR6, -R100 ;  /* 0x00000006c90c7c23 */ /* 0x008fc40008010864 */
[----:B------:R2:W3:Y:S02]  /*8a20*/  MUFU.EX2 R201, R13 ;  /* 0x0000000d00c97308 */ /* 0x0004e40000000800 */
[C---:B------:R-:W-:Y:S01]  /*8a30*/  HMMA.16816.F32 R132, R4.reuse, R16, R132 ;  /* 0x000000100484723c */ /* 0x040fe20000001884 */
[----:B----4-:R-:W-:Y:S01]  /*8a40*/  FADD.FTZ R54, R204, R54 ;  /* 0x00000036cc367221 */ /* 0x010fe20000010000 */
[----:B------:R-:W-:Y:S06]  /*8a50*/  MUFU.EX2 R209, R209 ;  /* 0x000000d100d17308 */ /* 0x000fec0000000800 */
[C---:B------:R-:W-:Y:S01]  /*8a60*/  HMMA.16816.F32 R144, R4.reuse, R18, R144 ;  /* 0x000000120490723c */ /* 0x040fe20000001890 */
[----:B------:R-:W4:Y:S01]  /*8a70*/  LDSM.16.MT88.4 R16, [R250+0xa800] ;  /* 0x00a80000fa10783b */ /* 0x000f220000004200 */
[----:B--2---:R-:W-:Y:S01]  /*8a80*/  FFMA.FTZ R13, R202, UR6, -R100 ;  /* 0x00000006ca0d7c23 */ /* 0x004fe20008010864 */
[----:B---3--:R-:W-:Y:S01]  /*8a90*/  FADD.FTZ R54, R201, R54 ;  /* 0x00000036c9367221 */ /* 0x008fe20000010000 */
[----:B------:R2:W3:Y:S04]  /*8aa0*/  MUFU.EX2 R202, R12 ;  /* 0x0000000c00ca7308 */ /* 0x0004e80000000800 */
[----:B------:R-:W-:Y:S01]  /*8ab0*/  HMMA.16816.F32 R160, R4, R14, R160 ;  /* 0x0000000e04a0723c */ /* 0x000fe200000018a0 */
[----:B------:R-:W-:-:S04]  /*8ac0*/  FADD.FTZ R54, R80, R54 ;  /* 0x0000003650367221 */ /* 0x000fc80000010000 */
[----:B------:R-:W-:-:S03]  /*8ad0*/  FADD.FTZ R54, R83, R54 ;  /* 0x0000003653367221 */ /* 0x000fc60000010000 */
[C---:B------:R-:W-:Y:S01]  /*8ae0*/  HMMA.16816.F32 R176, R4.reuse, R8, R176 ;  /* 0x0000000804b0723c */ /* 0x040fe200000018b0 */
[----:B------:R-:W-:Y:S01]  /*8af0*/  FADD.FTZ R54, R88, R54 ;  /* 0x0000003658367221 */ /* 0x000fe20000010000 */
[----:B--2---:R-:W-:Y:S01]  /*8b00*/  FFMA.FTZ R12, R203, UR6, -R100 ;  /* 0x00000006cb0c7c23 */ /* 0x004fe20008010864 */
[----:B---3--:R-:W-:Y:S01]  /*8b10*/  FADD.FTZ R52, R202, R52 ;  /* 0x00000034ca347221 */ /* 0x008fe20000010000 */
[----:B------:R-:W2:Y:S04]  /*8b20*/  MUFU.EX2 R203, R13 ;  /* 0x0000000d00cb7308 */ /* 0x000ea80000000800 */
[----:B------:R-:W-:Y:S01]  /*8b30*/  HMMA.16816.F32 R168, R4, R10, R168 ;  /* 0x0000000a04a8723c */ /* 0x000fe200000018a8 */
[----:B------:R-:W-:Y:S01]  /*8b40*/  LDSM.16.MT88.4 R8, [R68+0xa800] ;  /* 0x00a800004408783b */ /* 0x000fe20000004200 */
[----:B------:R-:W-:Y:S01]  /*8b50*/  F2FP.F16.F32.PACK_AB R4, R207, R206 ;  /* 0x000000cecf04723e */ /* 0x000fe200000000ff */
[----:B------:R3:W5:Y:S01]  /*8b60*/  MUFU.EX2 R205, R12 ;  /* 0x0000000c00cd7308 */ /* 0x0007620000000800 */
[----:B------:R-:W-:Y:S01]  /*8b70*/  F2FP.F16.F32.PACK_AB R6, R201, R204 ;  /* 0x000000ccc906723e */ /* 0x000fe200000000ff */
[----:B------:R-:W-:-:S04]  /*8b80*/  FADD.FTZ R54, R89, R54 ;  /* 0x0000003659367221 */ /* 0x000fc80000010000 */
[----:B------:R-:W-:Y:S01]  /*8b90*/  FADD.FTZ R54, R113, R54 ;  /* 0x0000003671367221 */ /* 0x000fe20000010000 */
[C---:B--2---:R-:W-:Y:S01]  /*8ba0*/  F2FP.F16.F32.PACK_AB R5, R203.reuse, R202 ;  /* 0x000000cacb05723e */ /* 0x044fe200000000ff */
[----:B------:R-:W-:Y:S01]  /*8bb0*/  FADD.FTZ R52, R203, R52 ;  /* 0x00000034cb347221 */ /* 0x000fe20000010000 */
[----:B---3--:R-:W2:Y:S01]  /*8bc0*/  LDSM.16.MT88.4 R12, [R69+0xa800] ;  /* 0x00a80000450c783b */ /* 0x008ea20000004200 */
[----:B-----5:R-:W-:Y:S02]  /*8bd0*/  F2FP.F16.F32.PACK_AB R7, R209, R205 ;  /* 0x000000cdd107723e */ /* 0x020fe400000000ff */
[----:B------:R-:W-:-:S04]  /*8be0*/  FADD.FTZ R52, R205, R52 ;  /* 0x00000034cd347221 */ /* 0x000fc80000010000 */
[----:B------:R-:W-:Y:S01]  /*8bf0*/  FADD.FTZ R52, R209, R52 ;  /* 0x00000034d1347221 */ /* 0x000fe20000010000 */
[C---:B-1----:R-:W-:Y:S08]  /*8c00*/  HMMA.16816.F32 R188, R4.reuse, R20, R188 ;  /* 0x0000001404bc723c */ /* 0x042ff000000018bc */
[C---:B------:R-:W-:Y:S08]  /*8c10*/  HMMA.16816.F32 R184, R4.reuse, R22, R184 ;  /* 0x0000001604b8723c */ /* 0x040ff000000018b8 */
[C---:B----4-:R-:W-:Y:S08]  /*8c20*/  HMMA.16816.F32 R136, R4.reuse, R16, R136 ;  /* 0x000000100488723c */ /* 0x050ff00000001888 */
        /* <DEDUP_REMOVED lines=8> */
[----:B------:R-:W-:-:S07]  /*8cb0*/  F2FP.F16.F32.PACK_AB R7, R210, R127 ;  /* 0x0000007fd207723e */ /* 0x000fce00000000ff */
[C---:B------:R-:W-:Y:S01]  /*8cc0*/  HMMA.16816.F32 R192, R4.reuse, R20, R192 ;  /* 0x0000001404c0723c */ /* 0x040fe200000018c0 */
[----:B------:R-:W-:Y:S01]  /*8cd0*/  FFMA.FTZ R21, R116, UR6, -R122 ;  /* 0x0000000674157c23 */ /* 0x000fe2000801087a */
[----:B------:R-:W-:Y:S01]  /*8ce0*/  FFMA.FTZ R20, R90, UR6, -R124 ;  /* 0x000000065a147c23 */ /* 0x000fe2000801087c */
[----:B------:R-:W-:Y:S01]  /*8cf0*/  FFMA.FTZ R116, R82, UR6, -R110 ;  /* 0x0000000652747c23 */ /* 0x000fe2000801086e */
[--C-:B------:R-:W-:Y:S01]  /*8d00*/  FFMA.FTZ R90, R25, UR6, -R100.reuse ;  /* 0x00000006195a7c23 */ /* 0x100fe20008010864 */
[--C-:B------:R-:W-:Y:S01]  /*8d10*/  FFMA.FTZ R82, R27, UR6, -R100.reuse ;  /* 0x000000061b527c23 */ /* 0x100fe20008010864 */
[----:B------:R-:W-:Y:S02]  /*8d20*/  FFMA.FTZ R124, R70, UR6, -R100 ;  /* 0x00000006467c7c23 */ /* 0x000fe40008010864 */
[C---:B------:R-:W-:Y:S01]  /*8d30*/  HMMA.16816.F32 R180, R4.reuse, R22, R180 ;  /* 0x0000001604b4723c */ /* 0x040fe200000018b4 */
[----:B------:R-:W-:Y:S01]  /*8d40*/  FFMA.FTZ R23, R118, UR6, -R122 ;  /* 0x0000000676177c23 */ /* 0x000fe2000801087a */
[----:B------:R-:W-:Y:S01]  /*8d50*/  FFMA.FTZ R118, R86, UR6, -R110 ;  /* 0x0000000656767c23 */ /* 0x000fe2000801086e */
[----:B------:R-:W1:Y:S01]  /*8d60*/  MUFU.EX2 R90, R90 ;  /* 0x0000005a005a7308 */ /* 0x000e620000000800 */
[----:B------:R-:W-:Y:S01]  /*8d70*/  FFMA.FTZ R22, R119, UR6, -R122 ;  /* 0x0000000677167c23 */ /* 0x000fe2000801087a */
[----:B------:R-:W-:Y:S01]  /*8d80*/  FFMA.FTZ R122, R87, UR6, -R110 ;  /* 0x00000006577a7c23 */ /* 0x000fe2000801086e */
[--C-:B------:R-:W-:Y:S01]  /*8d90*/  FFMA.FTZ R119, R78, UR6, -R100.reuse ;  /* 0x000000064e777c23 */ /* 0x100fe20008010864 */
[----:B------:R2:W3:Y:S01]  /*8da0*/  MUFU.EX2 R86, R26 ;  /* 0x0000001a00567308 */ /* 0x0004e20000000800 */
[C---:B------:R-:W-:Y:S01]  /*8db0*/  HMMA.16816.F32 R132, R4.reuse, R16, R132 ;  /* 0x000000100484723c */ /* 0x040fe20000001884 */
[--C-:B------:R-:W-:Y:S01]  /*8dc0*/  FFMA.FTZ R110, R84, UR6, -R100.reuse ;  /* 0x00000006546e7c23 */ /* 0x100fe20008010864 */
[----:B------:R-:W-:Y:S01]  /*8dd0*/  FFMA.FTZ R100, R85, UR6, -R100 ;  /* 0x0000000655647c23 */ /* 0x000fe20008010864 */
[----:B------:R-:W4:Y:S04]  /*8de0*/  MUFU.EX2 R82, R82 ;  /* 0x0000005200527308 */ /* 0x000f280000000800 */
[----:B------:R-:W-:Y:S01]  /*8df0*/  MUFU.EX2 R87, R91 ;  /* 0x0000005b00577308 */ /* 0x000fe20000000800 */
[C---:B------:R-:W-:Y:S01]  /*8e00*/  HMMA.16816.F32 R144, R4.reuse, R18, R144 ;  /* 0x000000120490723c */ /* 0x040fe20000001890 */
[----:B------:R-:W5:Y:S01]  /*8e10*/  LDSM.16.MT88.4 R16, [R239+0xb000] ;  /* 0x00b00000ef10783b */ /* 0x000f620000004200 */
[----:B-1----:R-:W-:Y:S01]  /*8e20*/  FADD.FTZ R52, R90, R52 ;  /* 0x000000345a347221 */ /* 0x002fe20000010000 */
[----:B------:R-:W-:Y:S02]  /*8e30*/  MUFU.EX2 R85, R92 ;  /* 0x0000005c00557308 */ /* 0x000fe40000000800 */
[----:B--2---:R-:W-:Y:S01]  /*8e40*/  LDSM.16.MT88.4 R24, [R68+0xb000] ;  /* 0x00b000004418783b */ /* 0x004fe20000004200 */
[----:B------:R-:W-:Y:S01]  /*8e50*/  FADD.FTZ R52, R79, R52 ;  /* 0x000000344f347221 */ /* 0x000fe20000010000 */
[----:B------:R-:W-:Y:S01]  /*8e60*/  MUFU.EX2 R84, R95 ;  /* 0x0000005f00547308 */ /* 0x000fe20000000800 */
[C---:B------:R-:W-:Y:S02]  /*8e70*/  HMMA.16816.F32 R148, R4.reuse, R12, R148 ;  /* 0x0000000c0494723c */ /* 0x040fe40000001894 */
[----:B---3--:R-:W-:Y:S01]  /*8e80*/  FADD.FTZ R52, R86, R52 ;  /* 0x0000003456347221 */ /* 0x008fe20000010000 */
[----:B------:R-:W1:Y:S03]  /*8e90*/  MUFU.EX2 R70, R20 ;  /* 0x0000001400467308 */ /* 0x000e660000000800 */
[----:B----4-:R-:W-:Y:S01]  /*8ea0*/  FADD.FTZ R52, R82, R52 ;  /* 0x0000003452347221 */ /* 0x010fe20000010000 */
[----:B------:R-:W2:Y:S01]  /*8eb0*/  MUFU.EX2 R78, R228 ;  /* 0x000000e4004e7308 */ /* 0x000ea20000000800 */
[C---:B------:R-:W-:Y:S01]  /*8ec0*/  HMMA.16816.F32 R160, R4.reuse, R14, R160 ;  /* 0x0000000e04a0723c */ /* 0x040fe200000018a0 */
[----:B------:R-:W3:Y:S02]  /*8ed0*/  LDSM.16.MT88.4 R12, [R250+0xb000] ;  /* 0x00b00000fa0c783b */ /* 0x000ee40000004200 */
[----:B------:R-:W4:Y:S04]  /*8ee0*/  MUFU.EX2 R95, R21 ;  /* 0x00000015005f7308 */ /* 0x000f280000000800 */
[----:B------:R-:W5:Y:S01]  /*8ef0*/  MUFU.EX2 R92, R23 ;  /* 0x00000017005c7308 */ /* 0x000f620000000800 */
[----:B------:R-:W-:Y:S01]  /*8f00*/  HMMA.16816.F32 R176, R4, R8, R176 ;  /* 0x0000000804b0723c */ /* 0x000fe200000018b0 */
[----:B-1----:R-:W-:-:S02]  /*8f10*/  FADD.FTZ R58, R70, R58 ;  /* 0x0000003a463a7221 */ /* 0x002fc40000010000 */
[----:B------:R1:W-:Y:S01]  /*8f20*/  MUFU.EX2 R91, R22 ;  /* 0x00000016005b7308 */ /* 0x0003e20000000800 */
[----:B--2---:R-:W-:Y:S01]  /*8f30*/  FADD.FTZ R56, R78, R56 ;  /* 0x000000384e387221 */ /* 0x004fe20000010000 */
[----:B------:R-:W-:Y:S02]  /*8f40*/  FADD.FTZ R58, R87, R58 ;  /* 0x0000003a573a7221 */ /* 0x000fe40000010000 */
[----:B------:R-:W2:Y:S01]  /*8f50*/  MUFU.EX2 R116, R116 ;  /* 0x0000007400747308 */ /* 0x000ea20000000800 */
[----:B------:R-:W-:Y:S01]  /*8f60*/  HMMA.16816.F32 R168, R4, R10, R168 ;  /* 0x0000000a04a8723c */ /* 0x000fe200000018a8 */
[----:B------:R-:W3:Y:S01]  /*8f70*/  LDSM.16.MT88.4 R8, [R69+0xb000] ;  /* 0x00b000004508783b */ /* 0x000ee20000004200 */
[----:B------:R-:W-:Y:S01]  /*8f80*/  F2FP.F16.F32.PACK_AB R4, R83, R80 ;  /* 0x000000505304723e */ /* 0x000fe200000000ff */
[----:B------:R-:W2:Y:S01]  /*8f90*/  MUFU.EX2 R118, R118 ;  /* 0x0000007600767308 */ /* 0x000ea20000000800 */
[----:B------:R-:W-:Y:S01]  /*8fa0*/  F2FP.F16.F32.PACK_AB R6, R89, R88 ;  /* 0x000000585906723e */ /* 0x000fe200000000ff */
[----:B----4-:R-:W-:Y:S01]  /*8fb0*/  FADD.FTZ R56, R95, R56 ;  /* 0x000000385f387221 */ /* 0x010fe20000010000 */
[----:B------:R-:W-:Y:S01]  /*8fc0*/  F2FP.F16.F32.PACK_AB R5, R79, R90 ;  /* 0x0000005a4f05723e */ /* 0x000fe200000000ff */
[----:B------:R-:W-:Y:S01]  /*8fd0*/  MUFU.EX2 R122, R122 ;  /* 0x0000007a007a7308 */ /* 0x000fe20000000800 */
[----:B------:R-:W-:Y:S01]  /*8fe0*/  F2FP.F16.F32.PACK_AB R7, R82, R86 ;  /* 0x000000565207723e */ /* 0x000fe200000000ff */
[----:B-1----:R-:W-:Y:S01]  /*8ff0*/  LDSM.16.MT88.4 R20, [R69+0xb800] ;  /* 0x00b800004514783b */ /* 0x002fe20000004200 */
[----:B------:R-:W-:Y:S01]  /*9000*/  FADD.FTZ R58, R85, R58 ;  /* 0x0000003a553a7221 */ /* 0x000fe20000010000 */
[----:B------:R-:W1:Y:S01]  /*9010*/  MUFU.EX2 R124, R124 ;  /* 0x0000007c007c7308 */ /* 0x000e620000000800 */
[----:B-----5:R-:W-:Y:S01]  /*9020*/  FADD.FTZ R56, R92, R56 ;  /* 0x000000385c387221 */ /* 0x020fe20000010000 */
[----:B--2---:R-:W-:Y:S01]  /*9030*/  FADD.FTZ R54, R116, R54 ;  /* 0x0000003674367221 */ /* 0x004fe20000010000 */
[----:B------:R-:W-:Y:S01]  /*9040*/  FADD.FTZ R58, R84, R58 ;  /* 0x0000003a543a7221 */ /* 0x000fe20000010000 */
[C---:B------:R-:W-:Y:S01]  /*9050*/  HMMA.16816.F32 R188, R4.reuse, R16, R188 ;  /* 0x0000001004bc723c */ /* 0x040fe200000018bc */
[----:B------:R-:W2:Y:S01]  /*9060*/  MUFU.EX2 R119, R119 ;  /* 0x0000007700777308 */ /* 0x000ea20000000800 */
[----:B------:R-:W-:Y:S01]  /*9070*/  FADD.FTZ R56, R91, R56 ;  /* 0x000000385b387221 */ /* 0x000fe20000010000 */
[----:B------:R-:W-:Y:S01]  /*9080*/  FADD.FTZ R58, R96, R58 ;  /* 0x0000003a603a7221 */ /* 0x000fe20000010000 */
[----:B------:R-:W-:Y:S01]  /*9090*/  FADD.FTZ R54, R118, R54 ;  /* 0x0000003676367221 */ /* 0x000fe20000010000 */
[----:B------:R-:W4:Y:S01]  /*90a0*/  MUFU.EX2 R110, R110 ;  /* 0x0000006e006e7308 */ /* 0x000f220000000800 */
[----:B------:R-:W-:Y:S01]  /*90b0*/  FADD.FTZ R56, R114, R56 ;  /* 0x0000003872387221 */ /* 0x000fe20000010000 */
[----:B------:R-:W-:Y:S01]  /*90c0*/  FADD.FTZ R58, R97, R58 ;  /* 0x0000003a613a7221 */ /* 0x000fe20000010000 */
[----:B------:R-:W-:Y:S01]  /*90d0*/  HMMA.16816.F32 R184, R4, R18, R184 ;  /* 0x0000001204b8723c */ /* 0x000fe200000018b8 */
[----:B------:R-:W5:Y:S01]  /*90e0*/  MUFU.EX2 R100, R100 ;  /* 0x0000006400647308 */ /* 0x000f620000000800 */
[----:B------:R-:W-:Y:S01]  /*90f0*/  FADD.FTZ R56, R115, R56 ;  /* 0x0000003873387221 */ /* 0x000fe20000010000 */
[----:B------:R-:W-:Y:S01]  /*9100*/  FADD.FTZ R58, R121, R58 ;  /* 0x0000003a793a7221 */ /* 0x000fe20000010000 */
[----:B-1----:R-:W-:Y:S01]  /*9110*/  FADD.FTZ R52, R124, R52 ;  /* 0x000000347c347221 */ /* 0x002fe20000010000 */
[----:B------:R-:W-:Y:S01]  /*9120*/  FADD.FTZ R252, R122, R54 ;  /* 0x000000367afc7221 */ /* 0x000fe20000010000 */
[----:B------:R-:W-:-:S02]  /*9130*/  FADD.FTZ R56, R117, R56 ;  /* 0x0000003875387221 */ /* 0x000fc40000010000 */
[----:B---3--:R-:W-:Y:S01]  /*9140*/  HMMA.16816.F32 R136, R4, R12, R136 ;  /* 0x0000000c0488723c */ /* 0x008fe20000001888 */
[----:B--2---:R-:W-:-:S04]  /*9150*/  FADD.FTZ R52, R119, R52 ;  /* 0x0000003477347221 */ /* 0x004fc80000010000 */
[----:B----4-:R-:W-:-:S03]  /*9160*/  FADD.FTZ R52, R110, R52 ;  /* 0x000000346e347221 */ /* 0x010fc60000010000 */
[----:B------:R-:W-:Y:S01]  /*9170*/  HMMA.16816.F32 R140, R4, R14, R140 ;  /* 0x0000000e048c723c */ /* 0x000fe2000000188c */
[----:B-----5:R-:W-:-:S07]  /*9180*/  FADD.FTZ R251, R100, R52 ;  /* 0x0000003464fb7221 */ /* 0x020fce0000010000 */
        /* <DEDUP_REMOVED lines=27> */
[C---:B------:R-:W-:Y:S08]  /*9340*/  HMMA.16816.F32 R152, R4.reuse, R20, R152 ;  /* 0x000000140498723c */ /* 0x040ff00000001898 */
[C---:B------:R-:W-:Y:S08]  /*9350*/  HMMA.16816.F32 R156, R4.reuse, R22, R156 ;  /* 0x00000016049c723c */ /* 0x040ff0000000189c */
[C---:B---3--:R-:W-:Y:S08]  /*9360*/  HMMA.16816.F32 R164, R4.reuse, R8, R164 ;  /* 0x0000000804a4723c */ /* 0x048ff000000018a4 */
[----:B------:R-:W-:Y:S01]  /*9370*/  HMMA.16816.F32 R172, R4, R10, R172 ;  /* 0x0000000a04ac723c */ /* 0x000fe200000018ac */
[----:B------:R-:W-:-:S02]  /*9380*/  F2FP.F16.F32.PACK_AB R4, R97, R96 ;  /* 0x000000606104723e */ /* 0x000fc400000000ff */
[----:B------:R-:W-:Y:S02]  /*9390*/  F2FP.F16.F32.PACK_AB R5, R115, R114 ;  /* 0x000000727305723e */ /* 0x000fe400000000ff */
[----:B------:R-:W-:Y:S02]  /*93a0*/  F2FP.F16.F32.PACK_AB R6, R123, R121 ;  /* 0x000000797b06723e */ /* 0x000fe400000000ff */
[----:B------:R-:W-:-:S07]  /*93b0*/  F2FP.F16.F32.PACK_AB R7, R120, R117 ;  /* 0x000000757807723e */ /* 0x000fce00000000ff */
        /* <DEDUP_REMOVED lines=9> */
[----:B------:R-:W-:-:S04]  /*9450*/  FADD.FTZ R4, R120, R56 ;  /* 0x0000003878047221 */ /* 0x000fc80000010000 */
[----:B------:R1:W-:Y:S04]  /*9460*/  STL [R1+0x4], R5 ;  /* 0x0000040501007387 */ /* 0x0003e80000100800 */
[----:B------:R1:W-:Y:S01]  /*9470*/  STL [R1], R4 ;  /* 0x0000000401007387 */ /* 0x0003e20000100800 */
[----:B------:R-:W-:Y:S09]  /*9480*/  BRA.U !UP0, `(.L_x_266) ;  /* 0x0000006108207547 */ /* 0x000ff2000b800000 */
[----:B------:R-:W2:Y:S01]  /*9490*/  LDCU UR4, c[0x0][0x440] ;  /* 0x00008800ff0477ac */ /* 0x000ea20008000800 */
[----:B-1----:R-:W-:Y:S01]  /*94a0*/  IMAD.U32 R5, RZ, RZ, UR12 ;  /* 0x0000000cff057e24 */ /* 0x002fe2000f8e00ff */
[----:B------:R-:W-:-:S04]  /*94b0*/  DEPBAR.LE SB0, 0x0 ;  /* 0x000080000000791a */ /* 0x000fc80000000000 */
[----:B------:R-:W-:Y:S01]  /*94c0*/  UIADD3 UR7, UPT, UPT, UR20, -0x2, URZ ;  /* 0xfffffffe14077890 */ /* 0x000fe2000fffe0ff */
[----:B------:R-:W-:Y:S01]  /*94d0*/  IMAD.U32 R7, RZ, RZ, UR12 ;  /* 0x0000000cff077e24 */ /* 0x000fe2000f8e00ff */
[----:B------:R-:W-:Y:S01]  /*94e0*/  SEL R249, R208, 0xffffffe0, !P6 ;  /* 0xffffffe0d0f97807 */ /* 0x000fe20007000000 */
[----:B------:R-:W-:Y:S01]  /*94f0*/  IMAD.U32 R14, RZ, RZ, UR12 ;  /* 0x0000000cff0e7e24 */ /* 0x000fe2000f8e00ff */
[----:B------:R-:W-:Y:S01]  /*9500*/  UIMAD.WIDE.U32 UR8, UR7, UR12, URZ ;  /* 0x0000000c070872a5 */ /* 0x000fe2000f8e00ff */
[----:B------:R-:W-:Y:S01]  /*9510*/  IMAD.U32 R4, RZ, RZ, UR13 ;  /* 0x0000000dff047e24 */ /* 0x000fe2000f8e00ff */
[----:B------:R-:W-:Y:S01]  /*9520*/  UISETP.GE.AND UP0, UPT, UR20, 0x3, UPT ;  /* 0x000000031400788c */ /* 0x000fe2000bf06270 */
[----:B------:R-:W-:Y:S01]  /*9530*/  IMAD.U32 R13, RZ, RZ, UR12 ;  /* 0x0000000cff0d7e24 */ /* 0x000fe2000f8e00ff */
[----:B------:R-:W-:Y:S01]  /*9540*/  UIMAD UR7, UR7, UR13, UR9 ;  /* 0x0000000d070772a4 */ /* 0x000fe2000f8e0209 */
[----:B------:R-:W-:Y:S02]  /*9550*/  IMAD.U32 R6, RZ, RZ, UR13 ;  /* 0x0000000dff067e24 */ /* 0x000fe4000f8e00ff */
[----:B------:R-:W-:Y:S01]  /*9560*/  IMAD.U32 R9, RZ, RZ, UR12 ;  /* 0x0000000cff097e24 */ /* 0x000fe2000f8e00ff */
[----:B------:R-:W-:Y:S01]  /*9570*/  BAR.SYNC.DEFER_BLOCKING 0x0 ;  /* 0x0000000000007b1d */ /* 0x000fe20000010000 */
[----:B--2---:R-:W-:Y:S01]  /*9580*/  ISETP.GE.AND P1, PT, R237, UR4, PT ;  /* 0x00000004ed007c0c */ /* 0x004fe2000bf26270 */
[----:B------:R-:W-:Y:S01]  /*9590*/  USHF.L.U32 UR4, UR8, 0x7, URZ ;  /* 0x0000000708047899 */ /* 0x000fe200080006ff */
[----:B------:R-:W-:Y:S01]  /*95a0*/  IMAD.U32 R12, RZ, RZ, UR12 ;  /* 0x0000000cff0c7e24 */ /* 0x000fe2000f8e00ff */
[----:B------:R-:W-:Y:S01]  /*95b0*/  USHF.L.U64.HI UR7, UR8, 0x7, UR7 ;  /* 0x0000000708077899 */ /* 0x000fe20008010207 */
[----:B------:R-:W-:-:S02]  /*95c0*/  IMAD.U32 R8, RZ, RZ, UR13 ;  /* 0x0000000dff087e24 */ /* 0x000fc4000f8e00ff */
[----:B------:R-:W-:Y:S02]  /*95d0*/  IMAD.IADD R216, R212, 0x1, R249 ;  /* 0x00000001d4d87824 */ /* 0x000fe400078e02f9 */
[----:B------:R-:W-:Y:S02]  /*95e0*/  IMAD.U32 R11, RZ, RZ, UR4 ;  /* 0x00000004ff0b7e24 */ /* 0x000fe4000f8e00ff */
[----:B------:R-:W-:Y:S02]  /*95f0*/  IMAD.U32 R10, RZ, RZ, UR7 ;  /* 0x00000007ff0a7e24 */ /* 0x000fe4000f8e00ff */
[----:B------:R-:W-:Y:S01]  /*9600*/  IMAD.U32 R26, RZ, RZ, UR4 ;  /* 0x00000004ff1a7e24 */ /* 0x000fe2000f8e00ff */
[----:B------:R-:W-:Y:S01]  /*9610*/  @!P1 LEA R5, P4, R5, UR4, 0x4 ;  /* 0x0000000405059c11 */ /* 0x000fe2000f8820ff */
[----:B------:R-:W-:Y:S01]  /*9620*/  IMAD.U32 R27, RZ, RZ, UR7 ;  /* 0x00000007ff1b7e24 */ /* 0x000fe2000f8e00ff */
[----:B------:R-:W-:Y:S01]  /*9630*/  @!P1 LEA R7, P3, R7, UR4, 0x5 ;  /* 0x0000000407079c11 */ /* 0x000fe2000f8628ff */
[----:B------:R-:W-:Y:S01]  /*9640*/  IMAD.U32 R24, RZ, RZ, UR4 ;  /* 0x00000004ff187e24 */ /* 0x000fe2000f8e00ff */
[----:B------:R-:W-:Y:S01]  /*9650*/  @!P1 LEA.HI.X R4, R14, UR7, R4, 0x4, P4 ;  /* 0x000000070e049c11 */ /* 0x000fe2000a0f2404 */
[----:B------:R-:W-:Y:S01]  /*9660*/  IMAD.U32 R25, RZ, RZ, UR7 ;  /* 0x00000007ff197e24 */ /* 0x000fe2000f8e00ff */
[----:B------:R-:W-:Y:S01]  /*9670*/  @!P1 LEA.HI.X R6, R13, UR7, R6, 0x5, P3 ;  /* 0x000000070d069c11 */ /* 0x000fe200098f2c06 */
[----:B------:R-:W-:Y:S01]  /*9680*/  IMAD.IADD R242, R240, 0x1, R242 ;  /* 0x00000001f0f27824 */ /* 0x000fe200078e02f2 */
[----:B------:R-:W-:-:S02]  /*9690*/  @!P1 LEA R20, P4, R5, R244, 0x1 ;  /* 0x000000f405149211 */ /* 0x000fc400078808ff */
[-C--:B------:R-:W-:Y:S01]  /*96a0*/  @!P1 LEA R18, P3, R7, R244.reuse, 0x1 ;  /* 0x000000f407129211 */ /* 0x080fe200078608ff */
[----:B------:R-:W-:Y:S01]  /*96b0*/  @P1 STS.128 [R247+0x8000], RZ ;  /* 0x008000fff7001388 */ /* 0x000fe20000000c00 */
[-C--:B------:R-:W-:Y:S01]  /*96c0*/  @!P1 LEA.HI.X R21, R5, R241.reuse, R4, 0x1, P4 ;  /* 0x000000f105159211 */ /* 0x080fe200020f0c04 */
[----:B------:R-:W-:Y:S01]  /*96d0*/  IMAD.U32 R4, RZ, RZ, UR4 ;  /* 0x00000004ff047e24 */ /* 0x000fe2000f8e00ff */
[----:B------:R-:W-:Y:S01]  /*96e0*/  @!P1 LEA.HI.X R19, R7, R241, R6, 0x1, P3 ;  /* 0x000000f107139211 */ /* 0x000fe200018f0c06 */
[----:B------:R-:W-:Y:S01]  /*96f0*/  IMAD.U32 R5, RZ, RZ, UR7 ;  /* 0x00000007ff057e24 */ /* 0x000fe2000f8e00ff */
[----:B------:R-:W-:Y:S01]  /*9700*/  @!P1 LEA R9, P2, R9, UR4, 0x6 ;  /* 0x0000000409099c11 */ /* 0x000fe2000f8430ff */
[----:B------:R-:W-:Y:S01]  /*9710*/  IMAD.U32 R6, RZ, RZ, UR12 ;  /* 0x0000000cff067e24 */ /* 0x000fe2000f8e00ff */
[-C--:B------:R-:W-:Y:S02]  /*9720*/  @!P1 LEA R22, P5, R11, R244.reuse, 0x1 ;  /* 0x000000f40b169211 */ /* 0x080fe400078a08ff */
[----:B------:R-:W-:Y:S01]  /*9730*/  @!P1 LEA.HI.X R8, R12, UR7, R8, 0x6, P2 ;  /* 0x000000070c089c11 */ /* 0x000fe200090f3408 */
[----:B------:R-:W-:Y:S01]  /*9740*/  @!P1 IMAD.WIDE.U32 R6, R6, 0x30, R4 ;  /* 0x0000003006069825 */ /* 0x000fe200078e0004 */
[----:B------:R-:W-:-:S02]  /*9750*/  @!P1 LEA R14, P2, R9, R244, 0x1 ;  /* 0x000000f4090e9211 */ /* 0x000fc400078408ff */
[-C--:B------:R-:W-:Y:S01]  /*9760*/  @!P1 LEA.HI.X R23, R11, R241.reuse, R10, 0x1, P5 ;  /* 0x000000f10b179211 */ /* 0x080fe200028f0c0a */
[----:B------:R-:W-:Y:S01]  /*9770*/  IMAD.U32 R4, RZ, RZ, UR13 ;  /* 0x0000000dff047e24 */ /* 0x000fe2000f8e00ff */
[----:B------:R-:W-:Y:S01]  /*9780*/  @!P1 LEA.HI.X R15, R9, R241, R8, 0x1, P2 ;  /* 0x000000f1090f9211 */ /* 0x000fe200010f0c08 */
[----:B------:R-:W-:Y:S01]  /*9790*/  IMAD.U32 R8, RZ, RZ, UR4 ;  /* 0x00000004ff087e24 */ /* 0x000fe2000f8e00ff */
[----:B------:R-:W-:Y:S01]  /*97a0*/  @!P1 LEA R16, P2, R6, R244, 0x1 ;  /* 0x000000f406109211 */ /* 0x000fe200078408ff */
[----:B------:R-:W-:Y:S01]  /*97b0*/  @!P1 IMAD R4, R4, 0x30, RZ ;  /* 0x0000003004049824 */ /* 0x000fe200078e02ff */
[----:B------:R-:W-:Y:S01]  /*97c0*/  @!PT LDS RZ, [RZ] ;  /* 0x00000000fffff984 */ /* 0x000fe20000000800 */
[----:B------:R-:W-:Y:S01]  /*97d0*/  @!PT LDS RZ, [RZ] ;  /* 0x00000000fffff984 */ /* 0x000fe20000000800 */
[----:B------:R-:W-:Y:S01]  /*97e0*/  @!PT LDS RZ, [RZ] ;  /* 0x00000000fffff984 */ /* 0x000fe20000000800 */
[----:B------:R-:W-:Y:S01]  /*97f0*/  @!P1 LDGSTS.E.BYPASS.LTC128B.128 [R247+0x8000], desc[UR22][R22.64] ;  /* 0x0800000016f79fae */ /* 0x000fe2000b981a16 */
[----:B------:R-:W-:Y:S02]  /*9800*/  IMAD.U32 R9, RZ, RZ, UR7 ;  /* 0x00000007ff097e24 */ /* 0x000fe4000f8e00ff */
[----:B------:R-:W-:Y:S01]  /*9810*/  @!P1 IMAD.IADD R4, R4, 0x1, R7 ;  /* 0x0000000104049824 */ /* 0x000fe200078e0207 */
[----:B------:R-:W-:Y:S01]  /*9820*/  @P1 STS.128 [R247+0x8800], RZ ;  /* 0x008800fff7001388 */ /* 0x000fe20000000c00 */
[----:B------:R-:W-:-:S02]  /*9830*/  IMAD.U32 R10, RZ, RZ, UR12 ;  /* 0x0000000cff0a7e24 */ /* 0x000fc4000f8e00ff */
[----:B------:R-:W-:Y:S01]  /*9840*/  IMAD.U32 R5, RZ, RZ, UR13 ;  /* 0x0000000dff057e24 */ /* 0x000fe2000f8e00ff */
[----:B------:R-:W-:Y:S01]  /*9850*/  @!P1 LEA.HI.X R17, R6, R241, R4, 0x1, P2 ;  /* 0x000000f106119211 */ /* 0x000fe200010f0c04 */
[----:B------:R-:W-:Y:S01]  /*9860*/  IMAD.U32 R6, RZ, RZ, UR13 ;  /* 0x0000000dff067e24 */ /* 0x000fe2000f8e00ff */
[----:B------:R-:W-:Y:S01]  /*9870*/  @!PT LDS RZ, [RZ] ;  /* 0x00000000fffff984 */ /* 0x000fe20000000800 */
[----:B------:R-:W-:Y:S01]  /*9880*/  @!PT LDS RZ, [RZ] ;  /* 0x00000000fffff984 */ /* 0x000fe20000000800 */
[----:B------:R-:W-:Y:S01]  /*9890*/  @!PT LDS RZ, [RZ] ;  /* 0x00000000fffff984 */ /* 0x000fe20000000800 */
[----:B------:R-:W-:Y:S01]  /*98a0*/  @!P1 LDGSTS.E.BYPASS.LTC128B.128 [R247+0x8800], desc[UR22][R20.64] ;  /* 0x0880000014f79fae */ /* 0x000fe2000b981a16 */
[----:B------:R-:W-:-:S03]  /*98b0*/  @!P1 IMAD.WIDE.U32 R12, R12, 0x50, R8 ;  /* 0x000000500c0c9825 */ /* 0x000fc600078e0008 */
[----:B------:R-:W-:Y:S01]  /*98c0*/  @P1 STS.128 [R247+0x9000], RZ ;  /* 0x009000fff7001388 */ /* 0x000fe20000000c00 */
[----:B------:R-:W-:Y:S01]  /*98d0*/  IMAD.U32 R8, RZ, RZ, UR12 ;  /* 0x0000000cff087e24 */ /* 0x000fe2000f8e00ff */
[-C--:B------:R-:W-:Y:S01]  /*98e0*/  @!P1 LEA R28, P4, R12, R244.reuse, 0x1 ;  /* 0x000000f40c1c9211 */ /* 0x080fe200078808ff */
[----:B------:R-:W-:Y:S01]  /*98f0*/  IMAD.U32 R4, RZ, RZ, UR13 ;  /* 0x0000000dff047e24 */ /* 0x000fe2000f8e00ff */
[----:B------:R-:W-:Y:S01]  /*9900*/  @!PT LDS RZ, [RZ] ;  /* 0x00000000fffff984 */ /* 0x000fe20000000800 */
[----:B------:R-:W-:Y:S01]  /*9910*/  @!PT LDS RZ, [RZ] ;  /* 0x00000000fffff984 */ /* 0x000fe20000000800 */
[----:B------:R-:W-:Y:S01]  /*9920*/  @!PT LDS RZ, [RZ] ;  /* 0x00000000fffff984 */ /* 0x000fe20000000800 */
[----:B------:R-:W-:Y:S01]  /*9930*/  @!P1 LDGSTS.E.BYPASS.LTC128B.128 [R247+0x9000], desc[UR22][R18.64] ;  /* 0x0900000012f79fae */ /* 0x000fe2000b981a16 */
[----:B------:R-:W-:Y:S02]  /*9940*/  @!P1 IMAD R6, R6, 0x50, RZ ;  /* 0x0000005006069824 */ /* 0x000fe400078e02ff */
[----:B------:R-:W-:Y:S01]  /*9950*/  @!P1 IMAD.WIDE.U32 R10, R10, 0x60, R26 ;  /* 0x000000600a0a9825 */ /* 0x000fe200078e001a */
[----:B------:R-:W-:Y:S03]  /*9960*/  @P1 STS.128 [R247+0x9800], RZ ;  /* 0x009800fff7001388 */ /* 0x000fe60000000c00 */
[----:B------:R-:W-:Y:S01]  /*9970*/  @!P1 IMAD R5, R5, 0x60, RZ ;  /* 0x0000006005059824 */ /* 0x000fe200078e02ff */
[-C--:B------:R-:W-:Y:S01]  /*9980*/  @!P1 LEA R26, P3, R10, R244.reuse, 0x1 ;  /* 0x000000f40a1a9211 */ /* 0x080fe200078608ff */
[----:B------:R-:W-:Y:S01]  /*9990*/  @!P1 IMAD.WIDE.U32 R8, R8, 0x70, R24 ;  /* 0x0000007008089825 */ /* 0x000fe200078e0018 */
[----:B------:R-:W-:Y:S01]  /*99a0*/  @!PT LDS RZ, [RZ] ;  /* 0x00000000fffff984 */ /* 0x000fe20000000800 */
[----:B------:R-:W-:Y:S01]  /*99b0*/  @!PT LDS RZ, [RZ] ;  /* 0x00000000fffff984 */ /* 0x000fe20000000800 */
[----:B------:R-:W-:Y:S01]  /*99c0*/  @!PT LDS RZ, [RZ] ;  /* 0x00000000fffff984 */ /* 0x000fe20000000800 */
[----:B------:R-:W-:Y:S03]  /*99d0*/  @!P1 LDGSTS.E.BYPASS.LTC128B.128 [R247+0x9800], desc[UR22][R16.64] ;  /* 0x0980000010f79fae */ /* 0x000fe6000b981a16 */
[----:B------:R-:W-:Y:S01]  /*99e0*/  @!P1 IMAD R4, R4, 0x70, RZ ;  /* 0x0000007004049824 */ /* 0x000fe200078e02ff */
[----:B------:R-:W-:Y:S01]  /*99f0*/  @!P1 LEA R24, P2, R8, R244, 0x1 ;  /* 0x000000f408189211 */ /* 0x000fe200078408ff */
[----:B------:R-:W-:Y:S01]  /*9a00*/  @!P1 IMAD.IADD R6, R6, 0x1, R13 ;  /* 0x0000000106069824 */ /* 0x000fe200078e020d */
[----:B------:R-:W-:Y:S01]  /*9a10*/  @P1 STS.128 [R247+0xa000], RZ ;  /* 0x00a000fff7001388 */ /* 0x000fe20000000c00 */
[----:B------:R-:W-:-:S02]  /*9a20*/  @!P1 IMAD.IADD R5, R5, 0x1, R11 ;  /* 0x0000000105059824 */ /* 0x000fc400078e020b */
[----:B------:R-:W-:Y:S01]  /*9a30*/  @!P1 IMAD.IADD R4, R4, 0x1, R9 ;  /* 0x0000000104049824 */ /* 0x000fe200078e0209 */
[-C--:B------:R-:W-:Y:S01]  /*9a40*/  @!P1 LEA.HI.X R29, R12, R241.reuse, R6, 0x1, P4 ;  /* 0x000000f10c1d9211 */ /* 0x080fe200020f0c06 */
[----:B------:R-:W-:Y:S01]  /*9a50*/  @!PT LDS RZ, [RZ] ;  /* 0x00000000fffff984 */ /* 0x000fe20000000800 */
[----:B------:R-:W-:Y:S01]  /*9a60*/  @!PT LDS RZ, [RZ] ;  /* 0x00000000fffff984 */ /* 0x000fe20000000800 */
[----:B------:R-:W-:Y:S01]  /*9a70*/  @!PT LDS RZ, [RZ] ;  /* 0x00000000fffff984 */ /* 0x000fe20000000800 */
[----:B------:R-:W-:Y:S01]  /*9a80*/  @!P1 LDGSTS.E.BYPASS.LTC128B.128 [R247+0xa000], desc[UR22][R14.64] ;  /* 0x0a0000000ef79fae */ /* 0x000fe2000b981a16 */
[-C--:B------:R-:W-:Y:S02]  /*9a90*/  @!P1 LEA.HI.X R27, R10, R241.reuse, R5, 0x1, P3 ;  /* 0x000000f10a1b9211 */ /* 0x080fe400018f0c05 */
[----:B------:R-:W-:Y:S01]  /*9aa0*/  @!P1 LEA.HI.X R25, R8, R241, R4, 0x1, P2 ;  /* 0x000000f108199211 */ /* 0x000fe200010f0c04 */
[----:B------:R-:W-:Y:S04]  /*9ab0*/  @P1 STS.128 [R247+0xa800], RZ ;  /* 0x00a800fff7001388 */ /* 0x000fe80000000c00 */
[----:B------:R-:W-:Y:S01]  /*9ac0*/  @!PT LDS RZ, [RZ] ;  /* 0x00000000fffff984 */ /* 0x000fe20000000800 */
[----:B------:R-:W-:Y:S01]  /*9ad0*/  @!PT LDS RZ, [RZ] ;  /* 0x00000000fffff984 */ /* 0x000fe20000000800 */
[----:B------:R-:W-:Y:S01]  /*9ae0*/  @!PT LDS RZ, [RZ] ;  /* 0x00000000fffff984 */ /* 0x000fe20000000800 */
[----:B------:R1:W-:Y:S04]  /*9af0*/  @!P1 LDGSTS.E.BYPASS.LTC128B.128 [R247+0xa800], desc[UR22][R28.64] ;  /* 0x0a8000001cf79fae */ /* 0x0003e8000b981a16 */
[----:B------:R-:W-:Y:S04]  /*9b00*/  @P1 STS.128 [R247+0xb000], RZ ;  /* 0x00b000fff7001388 */ /* 0x000fe80000000c00 */
[----:B------:R-:W-:Y:S01]  /*9b10*/  @!PT LDS RZ, [RZ] ;  /* 0x00000000fffff984 */ /* 0x000fe20000000800 */
[----:B------:R-:W-:Y:S01]  /*9b20*/  @!PT LDS RZ, [RZ] ;  /* 0x00000000fffff984 */ /* 0x000fe20000000800 */
[----:B------:R-:W-:Y:S01]  /*9b30*/  @!PT LDS RZ, [RZ] ;  /* 0x00000000fffff984 */ /* 0x000fe20000000800 */
[----:B------:R-:W-:Y:S04]  /*9b40*/  @!P1 LDGSTS.E.BYPASS.LTC128B.128 [R247+0xb000], desc[UR22][R26.64] ;  /* 0x0b0000001af79fae */ /* 0x000fe8000b981a16 */
[----:B------:R-:W-:Y:S04]  /*9b50*/  @P1 STS.128 [R247+0xb800], RZ ;  /* 0x00b800fff7001388 */ /* 0x000fe80000000c00 */
[----:B------:R-:W-:Y:S01]  /*9b60*/  @!PT LDS RZ, [RZ] ;  /* 0x00000000fffff984 */ /* 0x000fe20000000800 */
[----:B------:R-:W-:Y:S01]  /*9b70*/  @!PT LDS RZ, [RZ] ;  /* 0x00000000fffff984 */ /* 0x000fe20000000800 */
[----:B------:R-:W-:Y:S01]  /*9b80*/  @!PT LDS RZ, [RZ] ;  /* 0x00000000fffff984 */ /* 0x000fe20000000800 */
[----:B------:R2:W-:Y:S04]  /*9b90*/  @!P1 LDGSTS.E.BYPASS.LTC128B.128 [R247+0xb800], desc[UR22][R24.64] ;  /* 0x0b80000018f79fae */ /* 0x0005e8000b981a16 */
[----:B------:R-:W-:Y:S04]  /*9ba0*/  LDSM.16.M88.4 R64, [R212+0x4000] ;  /* 0x00400000d440783b */ /* 0x000fe80000000200 */
[----:B------:R-:W3:Y:S04]  /*9bb0*/  LDSM.16.M88.4 R84, [R240+0x2000] ;  /* 0x00200000f054783b */ /* 0x000ee80000000200 */
[----:B------:R-:W4:Y:S04]  /*9bc0*/  LDSM.16.M88.4 R48, [R212+0x4800] ;  /* 0x00480000d430783b */ /* 0x000f280000000200 */
[----:B------:R-:W5:Y:S04]  /*9bd0*/  LDSM.16.M88.4 R124, [R212+0x5000] ;  /* 0x00500000d47c783b */ /* 0x000f680000000200 */
[----:B------:R-:W1:Y:S04]  /*9be0*/  LDSM.16.M88.4 R116, [R212+0x5800] ;  /* 0x00580000d474783b */ /* 0x000e680000000200 */
[----:B------:R-:W2:Y:S04]  /*9bf0*/  LDSM.16.M88.4 R108, [R212+0x6000] ;  /* 0x00600000d46c783b */ /* 0x000ea80000000200 */
[----:B------:R-:W-:Y:S04]  /*9c00*/  LDSM.16.M88.4 R100, [R212+0x6800] ;  /* 0x00680000d464783b */ /* 0x000fe80000000200 */
[----:B------:R-:W-:Y:S04]  /*9c10*/  LDSM.16.M88.4 R92, [R212+0x7000] ;  /* 0x00700000d45c783b */ /* 0x000fe80000000200 */
[----:B------:R5:W-:Y:S04]  /*9c20*/  LDSM.16.M88.4 R208, [R212+0x7800] ;  /* 0x00780000d4d0783b */ /* 0x000be80000000200 */
[----:B------:R-:W2:Y:S04]  /*9c30*/  LDSM.16.M88.4 R96, [R216+0x4000] ;  /* 0x00400000d860783b */ /* 0x000ea80000000200 */
[----:B------:R-:W-:Y:S04]  /*9c40*/  LDSM.16.M88.4 R228, [R216+0x4800] ;  /* 0x00480000d8e4783b */ /* 0x000fe80000000200 */
[----:B------:R-:W-:Y:S01]  /*9c50*/  LDSM.16.M88.4 R224, [R216+0x5000] ;  /* 0x00500000d8e0783b */ /* 0x000fe20000000200 */
[C---:B---3--:R-:W-:Y:S03]  /*9c60*/  HMMA.16816.F32 R72, R84.reuse, R64, RZ ;  /* 0x000000405448723c */ /* 0x048fe600000018ff */
[----:B------:R-:W-:Y:S04]  /*9c70*/  LDSM.16.M88.4 R204, [R216+0x5800] ;  /* 0x00580000d8cc783b */ /* 0x000fe80000000200 */
[----:B------:R-:W-:Y:S01]  /*9c80*/  LDSM.16.M88.4 R200, [R216+0x6000] ;  /* 0x00600000d8c8783b */ /* 0x000fe20000000200 */
[----:B----4-:R-:W-:Y:S01]  /*9c90*/  HMMA.16816.F32 R56, R84, R48, RZ ;  /* 0x000000305438723c */ /* 0x010fe200000018ff */
[----:B-----5:R-:W-:-:S02]  /*9ca0*/  IMAD.IADD R212, R240, 0x1, R249 ;  /* 0x00000001f0d47824 */ /* 0x020fc400078e02f9 */
[----:B------:R-:W-:Y:S04]  /*9cb0*/  LDSM.16.M88.4 R232, [R216+0x6800] ;  /* 0x00680000d8e8783b */ /* 0x000fe80000000200 */
[----:B------:R-:W-:Y:S01]  /*9cc0*/  LDSM.16.M88.4 R220, [R216+0x7000] ;  /* 0x00700000d8dc783b */ /* 0x000fe20000000200 */
[C---:B------:R-:W-:Y:S03]  /*9cd0*/  HMMA.16816.F32 R44, R84.reuse, R124, RZ ;  /* 0x0000007c542c723c */ /* 0x040fe600000018ff */
[----:B------:R-:W3:Y:S04]  /*9ce0*/  LDSM.16.M88.4 R60, [R212+0x2000] ;  /* 0x00200000d43c783b */ /* 0x000ee80000000200 */
[----:B------:R-:W4:Y:S01]  /*9cf0*/  LDSM.16.M88.4 R216, [R216+0x7800] ;  /* 0x00780000d8d8783b */ /* 0x000f220000000200 */
[C---:B-1----:R-:W-:Y:S03]  /*9d00*/  HMMA.16816.F32 R36, R84.reuse, R116, RZ ;  /* 0x000000745424723c */ /* 0x042fe600000018ff */
[----:B------:R-:W1:Y:S04]  /*9d10*/  LDSM.16.M88.4 R80, [R240] ;  /* 0x00000000f050783b */ /* 0x000e680000000200 */
[----:B------:R-:W5:Y:S01]  /*9d20*/  LDSM.16.M88.4 R212, [R212] ;  /* 0x00000000d4d4783b */ /* 0x000f620000000200 */
[----:B--2---:R-:W-:Y:S01]  /*9d30*/  HMMA.16816.F32 R28, R84, R108, RZ ;  /* 0x0000006c541c723c */ /* 0x004fe200000018ff */
[----:B------:R-:W-:-:S02]  /*9d40*/  IMAD.MOV.U32 R89, RZ, RZ, R98 ;  /* 0x000000ffff597224 */ /* 0x000fc400078e0062 */
[----:B------:R-:W-:Y:S01]  /*9d50*/  IMAD.MOV.U32 R88, RZ, RZ, R99 ;  /* 0x000000ffff587224 */ /* 0x000fe200078e0063 */
[----:B------:R-:W0:Y:S04]  /*9d60*/  LDGDEPBAR ;  /* 0x00000000000079af */ /* 0x000e280000000000 */
        /* <DEDUP_REMOVED lines=11> */
[C---:B---3--:R-:W-:Y:S08]  /*9e20*/  HMMA.16816.F32 R72, R60.reuse, R96, R72 ;  /* 0x000000603c48723c */ /* 0x048ff00000001848 */
[C---:B------:R-:W-:Y:S08]  /*9e30*/  HMMA.16816.F32 R56, R60.reuse, R228, R56 ;  /* 0x000000e43c38723c */ /* 0x040ff00000001838 */
[C---:B------:R-:W-:Y:S08]  /*9e40*/  HMMA.16816.F32 R44, R60.reuse, R224, R44 ;  /* 0x000000e03c2c723c */ /* 0x040ff0000000182c */
[C---:B------:R-:W-:Y:S08]  /*9e50*/  HMMA.16816.F32 R36, R60.reuse, R204, R36 ;  /* 0x000000cc3c24723c */ /* 0x040ff00000001824 */
[C---:B------:R-:W-:Y:S08]  /*9e60*/  HMMA.16816.F32 R28, R60.reuse, R200, R28 ;  /* 0x000000c83c1c723c */ /* 0x040ff0000000181c */
[C---:B------:R-:W-:Y:S08]  /*9e70*/  HMMA.16816.F32 R20, R60.reuse, R232, R20 ;  /* 0x000000e83c14723c */ /* 0x040ff00000001814 */
        /* <DEDUP_REMOVED lines=10> */
[C---:B-1----:R-:W-:Y:S08]  /*9f20*/  HMMA.16816.F32 R60, R80.reuse, R48, RZ ;  /* 0x00000030503c723c */ /* 0x042ff000000018ff */
        /* <DEDUP_REMOVED lines=8> */
[----:B-----5:R-:W-:Y:S01]  /*9fb0*/  HMMA.16816.F32 R60, R212, R228, R60 ;  /* 0x000000e4d43c723c */ /* 0x020fe2000000183c */
[----:B------:R-:W-:-:S02]  /*9fc0*/  IMAD.MOV.U32 R228, RZ, RZ, R89 ;  /* 0x000000ffffe47224 */ /* 0x000fc400078e0059 */
[----:B------:R-:W-:-:S05]  /*9fd0*/  IMAD.MOV.U32 R229, RZ, RZ, R88 ;  /* 0x000000ffffe57224 */ /* 0x000fca00078e0058 */
        /* <DEDUP_REMOVED lines=8> */
[----:B------:R-:W-:-:S02]  /*a060*/  IMAD.MOV.U32 R210, RZ, RZ, R228 ;  /* 0x000000ffffd27224 */ /* 0x000fc400078e00e4 */
[----:B------:R-:W-:-:S05]  /*a070*/  IMAD.MOV.U32 R211, RZ, RZ, R229 ;  /* 0x000000ffffd37224 */ /* 0x000fca00078e00e5 */
        /* <DEDUP_REMOVED lines=16> */
[C---:B------:R-:W-:Y:S08]  /*a180*/  HMMA.16816.F32 R100, R212.reuse, R234, R100 ;  /* 0x000000ead464723c */ /* 0x040ff00000001864 */
[C---:B------:R-:W-:Y:S01]  /*a190*/  HMMA.16816.F32 R92, R212.reuse, R222, R92 ;  /* 0x000000ded45c723c */ /* 0x040fe2000000185c */
[----:B------:R-:W-:Y:S07]  /*a1a0*/  LDSM.16.M88.4 R220, [R236+0x6800] ;  /* 0x00680000ecdc783b */ /* 0x000fee0000000200 */
[----:B------:R-:W-:Y:S01]  /*a1b0*/  HMMA.16816.F32 R80, R212, R218, R80 ;  /* 0x000000dad450723c */ /* 0x000fe20000001850 */
[----:B------:R-:W-:Y:S04]  /*a1c0*/  LDSM.16.M88.4 R216, [R236+0x7000] ;  /* 0x00700000ecd8783b */ /* 0x000fe80000000200 */
[----:B------:R-:W-:Y:S03]  /*a1d0*/  LDSM.16.M88.4 R212, [R236+0x7800] ;  /* 0x00780000ecd4783b */ /* 0x000fe60000000200 */
[-C--:B-1----:R-:W-:Y:S08]  /*a1e0*/  HMMA.16816.F32 R72, R224, R204.reuse, R72 ;  /* 0x000000cce048723c */ /* 0x082ff00000001848 */
[----:B------:R-:W-:Y:S08]  /*a1f0*/  HMMA.16816.F32 R76, R208, R204, R76 ;  /* 0x000000ccd04c723c */ /* 0x000ff0000000184c */
[-C--:B------:R-:W-:Y:S08]  /*a200*/  HMMA.16816.F32 R68, R224, R206.reuse, R68 ;  /* 0x000000cee044723c */ /* 0x080ff00000001844 */
[C---:B------:R-:W-:Y:S01]  /*a210*/  HMMA.16816.F32 R64, R208.reuse, R206, R64 ;  /* 0x000000ced040723c */ /* 0x040fe20000001840 */
[----:B------:R-:W1:Y:S07]  /*a220*/  LDSM.16.M88.4 R204, [R236+0x5800] ;  /* 0x00580000eccc783b */ /* 0x000e6e0000000200 */
[-C--:B--2---:R-:W-:Y:S08]  /*a230*/  HMMA.16816.F32 R60, R208, R200.reuse, R60 ;  /* 0x000000c8d03c723c */ /* 0x084ff0000000183c */
[C---:B------:R-:W-:Y:S08]  /*a240*/  HMMA.16816.F32 R56, R224.reuse, R200, R56 ;  /* 0x000000c8e038723c */ /* 0x040ff00000001838 */
[-C--:B------:R-:W-:Y:S08]  /*a250*/  HMMA.16816.F32 R52, R224, R202.reuse, R52 ;  /* 0x000000cae034723c */ /* 0x080ff00000001834 */
[C---:B------:R-:W-:Y:S01]  /*a260*/  HMMA.16816.F32 R48, R208.reuse, R202, R48 ;  /* 0x000000cad030723c */ /* 0x040fe20000001830 */
[----:B------:R2:W4:Y:S07]  /*a270*/  LDSM.16.M88.4 R200, [R236+0x6000] ;  /* 0x00600000ecc8783b */ /* 0x00052e0000000200 */
[-C--:B---3--:R-:W-:Y:S08]  /*a280*/  HMMA.16816.F32 R128, R208, R228.reuse, R128 ;  /* 0x000000e4d080723c */ /* 0x088ff00000001880 */
[----:B------:R-:W-:Y:S01]  /*a290*/  HMMA.16816.F32 R44, R224, R228, R44 ;  /* 0x000000e4e02c723c */ /* 0x000fe2000000182c */
[----:B------:R-:W-:-:S02]  /*a2a0*/  IMAD.IADD R228, R249, 0x1, R242 ;  /* 0x00000001f9e47824 */ /* 0x000fc400078e02f2 */
[----:B--2---:R-:W-:-:S05]  /*a2b0*/  IMAD.IADD R236, R249, 0x1, R236 ;  /* 0x00000001f9ec7824 */ /* 0x004fca00078e02ec */
[C---:B-1----:R-:W-:Y:S08]  /*a2c0*/  HMMA.16816.F32 R36, R224.reuse, R204, R36 ;  /* 0x000000cce024723c */ /* 0x042ff00000001824 */
        /* <DEDUP_REMOVED lines=10> */
[----:B------:R-:W-:Y:S07]  /*a370*/  LDSM.16.M88.4 R224, [R228+0x2000] ;  /* 0x00200000e4e0783b */ /* 0x000fee0000000200 */
[C---:B------:R-:W-:Y:S01]  /*a380*/  HMMA.16816.F32 R124, R208.reuse, R230, R124 ;  /* 0x000000e6d07c723c */ /* 0x040fe2000000187c */
[----:B------:R-:W-:Y:S07]  /*a390*/  LDSM.16.M88.4 R228, [R228] ;  /* 0x00000000e4e4783b */ /* 0x000fee0000000200 */
        /* <DEDUP_REMOVED lines=8> */
[----:B------:R-:W-:Y:S07]  /*a420*/  LDSM.16.M88.4 R220, [R236+0x5000] ;  /* 0x00500000ecdc783b */ /* 0x000fee0000000200 */
[----:B------:R-:W-:Y:S08]  /*a430*/  HMMA.16816.F32 R96, R208, R216, R96 ;  /* 0x000000d8d060723c */ /* 0x000ff00000001860 */
[-C--:B-1----:R-:W-:Y:S08]  /*a440*/  HMMA.16816.F32 R72, R224, R204.reuse, R72 ;  /* 0x000000cce048723c */ /* 0x082ff00000001848 */
[----:B------:R-:W-:Y:S08]  /*a450*/  HMMA.16816.F32 R76, R228, R204, R76 ;  /* 0x000000cce44c723c */ /* 0x000ff0000000184c */
[-C--:B------:R-:W-:Y:S08]  /*a460*/  HMMA.16816.F32 R68, R224, R206.reuse, R68 ;  /* 0x000000cee044723c */ /* 0x080ff00000001844 */
[----:B------:R-:W-:Y:S01]  /*a470*/  HMMA.16816.F32 R64, R228, R206, R64 ;  /* 0x000000cee440723c */ /* 0x000fe20000001840 */
[----:B------:R-:W1:Y:S07]  /*a480*/  LDSM.16.M88.4 R204, [R236+0x7000] ;  /* 0x00700000eccc783b */ /* 0x000e6e0000000200 */
[C---:B------:R-:W-:Y:S01]  /*a490*/  HMMA.16816.F32 R92, R208.reuse, R218, R92 ;  /* 0x000000dad05c723c */ /* 0x040fe2000000185c */
[----:B------:R-:W-:Y:S07]  /*a4a0*/  LDSM.16.M88.4 R216, [R236+0x5800] ;  /* 0x00580000ecd8783b */ /* 0x000fee0000000200 */
[C---:B------:R-:W-:Y:S08]  /*a4b0*/  HMMA.16816.F32 R88, R208.reuse, R212, R88 ;  /* 0x000000d4d058723c */ /* 0x040ff00000001858 */
[----:B------:R-:W-:Y:S01]  /*a4c0*/  HMMA.16816.F32 R80, R208, R214, R80 ;  /* 0x000000d6d050723c */ /* 0x000fe20000001850 */
[----:B------:R-:W3:Y:S04]  /*a4d0*/  LDSM.16.M88.4 R208, [R236+0x6800] ;  /* 0x00680000ecd0783b */ /* 0x000ee80000000200 */
[----:B------:R-:W4:Y:S03]  /*a4e0*/  LDSM.16.M88.4 R212, [R236+0x6000] ;  /* 0x00600000ecd4783b */ /* 0x000f260000000200 */
[-C--:B--2---:R-:W-:Y:S08]  /*a4f0*/  HMMA.16816.F32 R60, R228, R200.reuse, R60 ;  /* 0x000000c8e43c723c */ /* 0x084ff0000000183c */
[C---:B------:R-:W-:Y:S08]  /*a500*/  HMMA.16816.F32 R56, R224.reuse, R200, R56 ;  /* 0x000000c8e038723c */ /* 0x040ff00000001838 */
[-C--:B------:R-:W-:Y:S08]  /*a510*/  HMMA.16816.F32 R52, R224, R202.reuse, R52 ;  /* 0x000000cae034723c */ /* 0x080ff00000001834 */
[----:B------:R-:W-:Y:S01]  /*a520*/  HMMA.16816.F32 R48, R228, R202, R48 ;  /* 0x000000cae430723c */ /* 0x000fe20000001830 */
[----:B------:R-:W2:Y:S01]  /*a530*/  LDSM.16.M88.4 R200, [R236+0x7800] ;  /* 0x00780000ecc8783b */ /* 0x000ea20000000200 */
[----:B------:R-:W-:-:S06]  /*a540*/  DEPBAR.LE SB0, 0x0 ;  /* 0x000080000000791a */ /* 0x000fcc0000000000 */
[-C--:B-1----:R-:W-:Y:S08]  /*a550*/  HMMA.16816.F32 R12, R224, R204.reuse, R12 ;  /* 0x000000cce00c723c */ /* 0x082ff0000000180c */
[----:B------:R-:W-:Y:S01]  /*a560*/  HMMA.16816.F32 R96, R228, R204, R96 ;  /* 0x000000cce460723c */ /* 0x000fe20000001860 */
[----:B------:R-:W-:-:S05]  /*a570*/  IMAD.SHL.U32 R204, R238, 0x2, RZ ;  /* 0x00000002eecc7824 */ /* 0x000fca00078e00ff */
[----:B------:R-:W-:Y:S02]  /*a580*/  LOP3.LUT R204, R204, 0x6, RZ, 0xc0, !PT ;  /* 0x00000006cccc7812 */ /* 0x000fe400078ec0ff */
[-C--:B---3--:R-:W-:Y:S08]  /*a590*/  HMMA.16816.F32 R16, R224, R210.reuse, R16 ;  /* 0x000000d2e010723c */ /* 0x088ff00000001810 */
[----:B------:R-:W-:Y:S01]  /*a5a0*/  HMMA.16816.F32 R100, R228, R210, R100 ;  /* 0x000000d2e464723c */ /* 0x000fe20000001864 */
[----:B------:R-:W-:-:S04]  /*a5b0*/  IMAD.U32 R210, RZ, RZ, UR20 ;  /* 0x00000014ffd27e24 */ /* 0x000fc8000f8e00ff */
[----:B------:R-:W-:-:S03]  /*a5c0*/  IMAD R210, R210, 0x80, R204 ;  /* 0x00000080d2d27824 */ /* 0x000fc600078e02cc */
[-C--:B----4-:R-:W-:Y:S01]  /*a5d0*/  HMMA.16816.F32 R24, R224, R214.reuse, R24 ;  /* 0x000000d6e018723c */ /* 0x090fe20000001818 */
[C---:B------:R-:W-:Y:S02]  /*a5e0*/  VIADD R205, R210.reuse, 0xffffff28 ;  /* 0xffffff28d2cd7836 */ /* 0x040fe40000000000 */
[C---:B------:R-:W-:Y:S02]  /*a5f0*/  VIADD R211, R210.reuse, 0xffffff31 ;  /* 0xffffff31d2d37836 */ /* 0x040fe40000000000 */
[C---:B------:R-:W-:Y:S02]  /*a600*/  VIADD R233, R210.reuse, 0xffffff58 ;  /* 0xffffff58d2e97836 */ /* 0x040fe40000000000 */
[C---:B------:R-:W-:Y:S01]  /*a610*/  VIADD R235, R210.reuse, 0xffffff60 ;  /* 0xffffff60d2eb7836 */ /* 0x040fe20000000000 */
[----:B------:R-:W-:Y:S01]  /*a620*/  HMMA.16816.F32 R108, R228, R214, R108 ;  /* 0x000000d6e46c723c */ /* 0x000fe2000000186c */
[C---:B------:R-:W-:Y:S02]  /*a630*/  VIADD R215, R210.reuse, 0xffffff01 ;  /* 0xffffff01d2d77836 */ /* 0x040fe40000000000 */
[----:B------:R-:W-:-:S03]  /*a640*/  VIADD R204, R210, 0xffffff70 ;  /* 0xffffff70d2cc7836 */ /* 0x000fc60000000000 */
[C---:B------:R-:W-:Y:S02]  /*a650*/  ISETP.GE.AND P4, PT, R215.reuse, R243, PT ;  /* 0x000000f3d700720c */ /* 0x040fe40003f86270 */
[----:B------:R-:W-:Y:S01]  /*a660*/  HMMA.16816.F32 R44, R224, R220, R44 ;  /* 0x000000dce02c723c */ /* 0x000fe2000000182c */
[----:B------:R-:W-:-:S07]  /*a670*/  ISETP.GE.AND P2, PT, R215, R199, PT ;  /* 0x000000c7d700720c */ /* 0x000fce0003f46270 */
[----:B------:R-:W-:Y:S01]  /*a680*/  HMMA.16816.F32 R128, R228, R220, R128 ;  /* 0x000000dce480723c */ /* 0x000fe20000001880 */
[C---:B------:R-:W-:Y:S02]  /*a690*/  VIADD R220, R210.reuse, 0xffffff00 ;  /* 0xffffff00d2dc7836 */ /* 0x040fe40000000000 */
[----:B------:R-:W-:-:S03]  /*a6a0*/  VIADD R221, R210, 0xffffff48 ;  /* 0xffffff48d2dd7836 */ /* 0x000fc60000000000 */
[C---:B------:R-:W-:Y:S02]  /*a6b0*/  ISETP.GE.AND P5, PT, R220.reuse, R243, PT ;  /* 0x000000f3dc00720c */ /* 0x040fe40003fa6270 */
[----:B------:R-:W-:Y:S01]  /*a6c0*/  ISETP.GE.AND P3, PT, R220, R199, PT ;  /* 0x000000c7dc00720c */ /* 0x000fe20003f66270 */
[-C--:B------:R-:W-:Y:S08]  /*a6d0*/  HMMA.16816.F32 R8, R224, R206.reuse, R8 ;  /* 0x000000cee008723c */ /* 0x080ff00000001808 */
[----:B------:R-:W-:Y:S01]  /*a6e0*/  HMMA.16816.F32 R92, R228, R206, R92 ;  /* 0x000000cee45c723c */ /* 0x000fe2000000185c */
[----:B------:R-:W-:-:S02]  /*a6f0*/  VIADD R207, R210, 0xffffff08 ;  /* 0xffffff08d2cf7836 */ /* 0x000fc40000000000 */
[----:B------:R-:W-:-:S05]  /*a700*/  VIADD R206, R210, 0xffffff18 ;  /* 0xffffff18d2ce7836 */ /* 0x000fca0000000000 */
[C---:B--2---:R-:W-:Y:S08]  /*a710*/  HMMA.16816.F32 R4, R224.reuse, R200, R4 ;  /* 0x000000c8e004723c */ /* 0x044ff00000001804 */
[----:B------:R-:W-:Y:S08]  /*a720*/  HMMA.16816.F32 R84, R224, R202, R84 ;  /* 0x000000cae054723c */ /* 0x000ff00000001854 */
[----:B------:R-:W-:Y:S01]  /*a730*/  HMMA.16816.F32 R88, R228, R200, R88 ;  /* 0x000000c8e458723c */ /* 0x000fe20000001858 */
[----:B------:R-:W-:Y:S01]  /*a740*/  FSEL R200, R77, -INF , !P4 ;  /* 0xff8000004dc87808 */ /* 0x000fe20006000000 */
[----:B------:R-:W-:Y:S01]  /*a750*/  VIADD R201, R210, 0xffffff71 ;  /* 0xffffff71d2c97836 */ /* 0x000fe20000000000 */
[----:B------:R-:W-:-:S02]  /*a760*/  FSEL R77, R78, -INF , !P3 ;  /* 0xff8000004e4d7808 */ /* 0x000fc40005800000 */
[----:B------:R-:W-:Y:S01]  /*a770*/  ISETP.GE.AND P3, PT, R207, R199, PT ;  /* 0x000000c7cf00720c */ /* 0x000fe20003f66270 */
[----:B------:R1:W-:Y:S02]  /*a780*/  STL [R1+0x10], R200 ;  /* 0x000010c801007387 */ /* 0x0003e40000100800 */
[----:B------:R-:W-:Y:S01]  /*a790*/  HMMA.16816.F32 R80, R228, R202, R80 ;  /* 0x000000cae450723c */ /* 0x000fe20000001850 */
[C---:B------:R-:W-:Y:S01]  /*a7a0*/  VIADD R203, R210.reuse, 0xffffff09 ;  /* 0xffffff09d2cb7836 */ /* 0x040fe20000000000 */
[----:B------:R2:W-:Y:S01]  /*a7b0*/  STL [R1+0xc], R77 ;  /* 0x00000c4d01007387 */ /* 0x0005e20000100800 */
[----:B------:R-:W-:Y:S01]  /*a7c0*/  VIADD R202, R210, 0xffffff19 ;  /* 0xffffff19d2ca7836 */ /* 0x000fe20000000000 */
[----:B------:R-:W-:Y:S02]  /*a7d0*/  FSEL R242, R66, -INF , !P3 ;  /* 0xff80000042f27808 */ /* 0x000fe40005800000 */
[----:B------:R-:W-:Y:S02]  /*a7e0*/  ISETP.GE.AND P4, PT, R203, R243, PT ;  /* 0x000000f3cb00720c */ /* 0x000fe40003f86270 */
[C---:B------:R-:W-:Y:S08]  /*a7f0*/  HMMA.16816.F32 R40, R224.reuse, R222, R40 ;  /* 0x000000dee028723c */ /* 0x040ff00000001828 */
[----:B------:R-:W-:Y:S01]  /*a800*/  HMMA.16816.F32 R36, R224, R216, R36 ;  /* 0x000000d8e024723c */ /* 0x000fe20000001824 */
[----:B-1----:R-:W-:-:S07]  /*a810*/  VIADD R200, R210, 0xffffff29 ;  /* 0xffffff29d2c87836 */ /* 0x002fce0000000000 */
[----:B------:R-:W-:Y:S01]  /*a820*/  HMMA.16816.F32 R32, R224, R218, R32 ;  /* 0x000000dae020723c */ /* 0x000fe20000001820 */
[----:B--2---:R-:W-:-:S07]  /*a830*/  VIADD R77, R210, 0xffffff79 ;  /* 0xffffff79d24d7836 */ /* 0x004fce0000000000 */
[C---:B------:R-:W-:Y:S08]  /*a840*/  HMMA.16816.F32 R28, R224.reuse, R212, R28 ;  /* 0x000000d4e01c723c */ /* 0x040ff0000000181c */
[----:B------:R-:W-:Y:S01]  /*a850*/  HMMA.16816.F32 R20, R224, R208, R20 ;  /* 0x000000d0e014723c */ /* 0x000fe20000001814 */
[----:B------:R-:W-:Y:S01]  /*a860*/  FSEL R225, R76, -INF , !P5 ;  /* 0xff8000004ce17808 */ /* 0x000fe20006800000 */
[----:B------:R-:W-:Y:S01]  /*a870*/  VIADD R227, R210, 0xffffff68 ;  /* 0xffffff68d2e37836 */ /* 0x000fe20000000000 */
[----:B------:R-:W-:-:S02]  /*a880*/  FSEL R76, R79, -INF , !P2 ;  /* 0xff8000004f4c7808 */ /* 0x000fc40005000000 */
[----:B------:R-:W-:Y:S01]  /*a890*/  ISETP.GE.AND P5, PT, R207, R243, PT ;  /* 0x000000f3cf00720c */ /* 0x000fe20003fa6270 */
[----:B------:R-:W-:Y:S01]  /*a8a0*/  BAR.SYNC.DEFER_BLOCKING 0x0 ;  /* 0x0000000000007b1d */ /* 0x000fe20000010000 */
[-C--:B------:R-:W-:Y:S01]  /*a8b0*/  ISETP.GE.AND P2, PT, R203, R199.reuse, PT ;  /* 0x000000c7cb00720c */ /* 0x080fe20003f46270 */
[C---:B------:R-:W-:Y:S01]  /*a8c0*/  HMMA.16816.F32 R116, R228.reuse, R218, R116 ;  /* 0x000000dae474723c */ /* 0x040fe20000001874 */
[C---:B------:R-:W-:Y:S02]  /*a8d0*/  VIADD R219, R210.reuse, 0xffffff10 ;  /* 0xffffff10d2db7836 */ /* 0x040fe40000000000 */
[----:B------:R-:W-:Y:S01]  /*a8e0*/  FSEL R236, R67, -INF , !P2 ;  /* 0xff80000043ec7808 */ /* 0x000fe20005000000 */
[C---:B------:R-:W-:Y:S01]  /*a8f0*/  VIADD R218, R210.reuse, 0xffffff20 ;  /* 0xffffff20d2da7836 */ /* 0x040fe20000000000 */
[----:B------:R1:W-:Y:S01]  /*a900*/  STL [R1+0x8], R76 ;  /* 0x0000084c01007387 */ /* 0x0003e20000100800 */
[----:B------:R-:W-:Y:S02]  /*a910*/  ISETP.GE.AND P3, PT, R219, R199, PT ;  /* 0x000000c7db00720c */ /* 0x000fe40003f66270 */
[----:B------:R-:W-:Y:S01]  /*a920*/  HMMA.16816.F32 R112, R228, R212, R112 ;  /* 0x000000d4e470723c */ /* 0x000fe20000001870 */
[----:B------:R-:W-:-:S02]  /*a930*/  VIADD R213, R210, 0xffffff11 ;  /* 0xffffff11d2d57836 */ /* 0x000fc40000000000 */
[----:B------:R-:W-:-:S03]  /*a940*/  VIADD R212, R210, 0xffffff21 ;  /* 0xffffff21d2d47836 */ /* 0x000fc60000000000 */
[----:B------:R-:W-:Y:S02]  /*a950*/  ISETP.GE.AND P2, PT, R213, R199, PT ;  /* 0x000000c7d500720c */ /* 0x000fe40003f46270 */
[----:B------:R-:W-:Y:S01]  /*a960*/  HMMA.16816.F32 R124, R228, R222, R124 ;  /* 0x000000dee47c723c */ /* 0x000fe2000000187c */
[----:B------:R-:W-:-:S07]  /*a970*/  VIADD R222, R210, 0xffffff69 ;  /* 0xffffff69d2de7836 */ /* 0x000fce0000000000 */
[----:B------:R-:W-:Y:S01]  /*a980*/  HMMA.16816.F32 R120, R228, R216, R120 ;  /* 0x000000d8e478723c */ /* 0x000fe20000001878 */
[C---:B------:R-:W-:Y:S02]  /*a990*/  VIADD R217, R210.reuse, 0xffffff30 ;  /* 0xffffff30d2d97836 */ /* 0x040fe40000000000 */
[----:B------:R-:W-:Y:S01]  /*a9a0*/  VIADD R216, R210, 0xffffff40 ;  /* 0xffffff40d2d87836 */ /* 0x000fe20000000000 */
[----:B-1----:R-:W-:-:S04]  /*a9b0*/  FSEL R76, R64, -INF , !P5 ;  /* 0xff800000404c7808 */ /* 0x002fc80006800000 */
[----:B------:R-:W-:Y:S01]  /*a9c0*/  HMMA.16816.F32 R104, R228, R208, R104 ;  /* 0x000000d0e468723c */ /* 0x000fe20000001868 */
[----:B------:R-:W-:Y:S01]  /*a9d0*/  FSEL R64, R65, -INF , !P4 ;  /* 0xff80000041407808 */ /* 0x000fe20006000000 */
[C---:B------:R-:W-:Y:S01]  /*a9e0*/  VIADD R208, R210.reuse, 0xffffff41 ;  /* 0xffffff41d2d07836 */ /* 0x040fe20000000000 */
[-C--:B------:R-:W-:Y:S01]  /*a9f0*/  ISETP.GE.AND P5, PT, R219, R243.reuse, PT ;  /* 0x000000f3db00720c */ /* 0x080fe20003fa6270 */
[----:B------:R1:W-:Y:S01]  /*aa00*/  STL [R1+0x18], R76 ;  /* 0x0000184c01007387 */ /* 0x0003e20000100800 */
[-C--:B------:R-:W-:Y:S01]  /*aa10*/  ISETP.GE.AND P4, PT, R213, R243.reuse, PT ;  /* 0x000000f3d500720c */ /* 0x080fe20003f86270 */
[----:B------:R-:W-:Y:S01]  /*aa20*/  VIADD R209, R210, 0xffffff49 ;  /* 0xffffff49d2d17836 */ /* 0x000fe20000000000 */
[----:B------:R-:W-:Y:S01]  /*aa30*/  FSEL R231, R60, -INF , !P5 ;  /* 0xff8000003ce77808 */ /* 0x000fe20006800000 */
[----:B------:R2:W-:Y:S01]  /*aa40*/  STL [R1+0x14], R64 ;  /* 0x0000144001007387 */ /* 0x0005e20000100800 */
[----:B------:R-:W-:Y:S01]  /*aa50*/  FSEL R232, R61, -INF , !P4 ;  /* 0xff8000003de87808 */ /* 0x000fe20006000000 */
[----:B------:R-:W-:Y:S01]  /*aa60*/  VIADD R228, R210, 0xffffff50 ;  /* 0xffffff50d2e47836 */ /* 0x000fe20000000000 */
[----:B------:R-:W-:-:S02]  /*aa70*/  ISETP.GE.AND P5, PT, R206, R243, PT ;  /* 0x000000f3ce00720c */ /* 0x000fc40003fa6270 */
[----:B------:R-:W-:Y:S02]  /*aa80*/  ISETP.GE.AND P4, PT, R202, R243, PT ;  /* 0x000000f3ca00720c */ /* 0x000fe40003f86270 */
[----:B------:R-:W-:Y:S02]  /*aa90*/  FSEL R230, R62, -INF , !P3 ;  /* 0xff8000003ee67808 */ /* 0x000fe40005800000 */
[----:B------:R-:W-:Y:S02]  /*aaa0*/  FSEL R234, R48, -INF , !P5 ;  /* 0xff80000030ea7808 */ /* 0x000fe40006800000 */
[----:B------:R-:W-:Y:S02]  /*aab0*/  ISETP.GE.AND P3, PT, R206, R199, PT ;  /* 0x000000c7ce00720c */ /* 0x000fe40003f66270 */
[----:B------:R-:W-:Y:S02]  /*aac0*/  FSEL R48, R49, -INF , !P4 ;  /* 0xff80000031307808 */ /* 0x000fe40006000000 */
[----:B------:R-:W-:-:S02]  /*aad0*/  FSEL R229, R63, -INF , !P2 ;  /* 0xff8000003fe57808 */ /* 0x000fc40005000000 */
[----:B------:R-:W-:Y:S02]  /*aae0*/  ISETP.GE.AND P4, PT, R212, R243, PT ;  /* 0x000000f3d400720c */ /* 0x000fe40003f86270 */
[----:B------:R-:W-:Y:S02]  /*aaf0*/  ISETP.GE.AND P2, PT, R202, R199, PT ;  /* 0x000000c7ca00720c */ /* 0x000fe40003f46270 */
[----:B------:R-:W-:Y:S01]  /*ab00*/  FSEL R50, R50, -INF , !P3 ;  /* 0xff80000032327808 */ /* 0x000fe20005800000 */
[----:B-1----:R-:W-:Y:S01]  /*ab10*/  VIADD R76, R210, 0xffffff78 ;  /* 0xffffff78d24c7836 */ /* 0x002fe20000000000 */
[C---:B------:R-:W-:Y:S02]  /*ab20*/  ISETP.GE.AND P5, PT, R218.reuse, R243, PT ;  /* 0x000000f3da00720c */ /* 0x040fe40003fa6270 */
[----:B------:R-:W-:Y:S02]  /*ab30*/  ISETP.GE.AND P3, PT, R218, R199, PT ;  /* 0x000000c7da00720c */ /* 0x000fe40003f66270 */
[----:B------:R-:W-:Y:S01]  /*ab40*/  FSEL R61, R129, -INF , !P4 ;  /* 0xff800000813d7808 */ /* 0x000fe20006000000 */
[----:B------:R-:W-:Y:S01]  /*ab50*/  VIADD R129, R210, 0xffffff61 ;  /* 0xffffff61d2817836 */ /* 0x000fe20000000000 */
[----:B------:R-:W-:-:S02]  /*ab60*/  FSEL R51, R51, -INF , !P2 ;  /* 0xff80000033337808 */ /* 0x000fc40005000000 */
[----:B------:R-:W-:Y:S02]  /*ab70*/  ISETP.GE.AND P4, PT, R200, R243, PT ;  /* 0x000000f3c800720c */ /* 0x000fe40003f86270 */
[----:B------:R-:W-:Y:S02]  /*ab80*/  ISETP.GE.AND P2, PT, R212, R199, PT ;  /* 0x000000c7d400720c */ /* 0x000fe40003f46270 */
[----:B------:R-:W-:Y:S02]  /*ab90*/  FSEL R60, R128, -INF , !P5 ;  /* 0xff800000803c7808 */ /* 0x000fe40006800000 */
[----:B--2---:R-:W-:Y:S01]  /*aba0*/  FSEL R64, R130, -INF , !P3 ;  /* 0xff80000082407808 */ /* 0x004fe20005800000 */
[----:B------:R-:W-:Y:S01]  /*abb0*/  VIADD R130, R210, 0xffffff51 ;  /* 0xffffff51d2827836 */ /* 0x000fe20000000000 */
[C---:B------:R-:W-:Y:S02]  /*abc0*/  ISETP.GE.AND P5, PT, R205.reuse, R243, PT ;  /* 0x000000f3cd00720c */ /* 0x040fe40003fa6270 */
[----:B------:R-:W-:-:S02]  /*abd0*/  ISETP.GE.AND P3, PT, R205, R199, PT ;  /* 0x000000c7cd00720c */ /* 0x000fc40003f66270 */
[----:B------:R-:W-:Y:S01]  /*abe0*/  FSEL R65, R125, -INF , !P4 ;  /* 0xff8000007d417808 */ /* 0x000fe20006000000 */
[----:B------:R-:W-:Y:S01]  /*abf0*/  VIADD R125, R210, 0xffffff39 ;  /* 0xffffff39d27d7836 */ /* 0x000fe20000000000 */
[----:B------:R-:W-:Y:S02]  /*ac00*/  FSEL R63, R131, -INF , !P2 ;  /* 0xff800000833f7808 */ /* 0x000fe40005000000 */
[----:B------:R-:W-:Y:S02]  /*ac10*/  ISETP.GE.AND P4, PT, R211, R243, PT ;  /* 0x000000f3d300720c */ /* 0x000fe40003f86270 */
[----:B------:R-:W-:Y:S02]  /*ac20*/  ISETP.GE.AND P2, PT, R200, R199, PT ;  /* 0x000000c7c800720c */ /* 0x000fe40003f46270 */
[----:B------:R-:W-:Y:S02]  /*ac30*/  FSEL R214, R124, -INF , !P5 ;  /* 0xff8000007cd67808 */ /* 0x000fe40006800000 */
[----:B------:R-:W-:Y:S01]  /*ac40*/  FSEL R67, R126, -INF , !P3 ;  /* 0xff8000007e437808 */ /* 0x000fe20005800000 */
[----:B------:R-:W-:Y:S01]  /*ac50*/  VIADD R126, R210, 0xffffff38 ;  /* 0xffffff38d27e7836 */ /* 0x000fe20000000000 */
[----:B------:R-:W-:-:S02]  /*ac60*/  ISETP.GE.AND P5, PT, R217, R243, PT ;  /* 0x000000f3d900720c */ /* 0x000fc40003fa6270 */
[----:B------:R-:W-:Y:S02]  /*ac70*/  ISETP.GE.AND P3, PT, R217, R199, PT ;  /* 0x000000c7d900720c */ /* 0x000fe40003f66270 */
[----:B------:R-:W-:Y:S02]  /*ac80*/  FSEL R121, R121, -INF , !P4 ;  /* 0xff80000079797808 */ /* 0x000fe40006000000 */
[----:B------:R-:W-:Y:S02]  /*ac90*/  FSEL R66, R127, -INF , !P2 ;  /* 0xff8000007f427808 */ /* 0x000fe40005000000 */
[----:B------:R-:W-:Y:S02]  /*aca0*/  ISETP.GE.AND P4, PT, R125, R243, PT ;  /* 0x000000f37d00720c */ /* 0x000fe40003f86270 */
[----:B------:R-:W-:Y:S02]  /*acb0*/  ISETP.GE.AND P2, PT, R211, R199, PT ;  /* 0x000000c7d300720c */ /* 0x000fe40003f46270 */
[----:B------:R-:W-:-:S02]  /*acc0*/  FSEL R120, R120, -INF , !P5 ;  /* 0xff80000078787808 */ /* 0x000fc40006800000 */
[----:B------:R-:W-:Y:S02]  /*acd0*/  FSEL R122, R122, -INF , !P3 ;  /* 0xff8000007a7a7808 */ /* 0x000fe40005800000 */
[C---:B------:R-:W-:Y:S02]  /*ace0*/  ISETP.GE.AND P5, PT, R126.reuse, R243, PT ;  /* 0x000000f37e00720c */ /* 0x040fe40003fa6270 */
[----:B------:R-:W-:Y:S02]  /*acf0*/  ISETP.GE.AND P3, PT, R126, R199, PT ;  /* 0x000000c77e00720c */ /* 0x000fe40003f66270 */
[----:B------:R-:W-:Y:S02]  /*ad00*/  FSEL R127, R117, -INF , !P4 ;  /* 0xff800000757f7808 */ /* 0x000fe40006000000 */
[----:B------:R-:W-:Y:S02]  /*ad10*/  FSEL R123, R123, -INF , !P2 ;  /* 0xff8000007b7b7808 */ /* 0x000fe40005000000 */
[----:B------:R-:W-:-:S02]  /*ad20*/  ISETP.GE.AND P4, PT, R208, R243, PT ;  /* 0x000000f3d000720c */ /* 0x000fc40003f86270 */
[----:B------:R-:W-:Y:S02]  /*ad30*/  ISETP.GE.AND P2, PT, R125, R199, PT ;  /* 0x000000c77d00720c */ /* 0x000fe40003f46270 */
[----:B------:R-:W-:Y:S02]  /*ad40*/  FSEL R124, R116, -INF , !P5 ;  /* 0xff800000747c7808 */ /* 0x000fe40006800000 */
[----:B------:R-:W-:Y:S02]  /*ad50*/  FSEL R128, R118, -INF , !P3 ;  /* 0xff80000076807808 */ /* 0x000fe40005800000 */
[C---:B------:R-:W-:Y:S02]  /*ad60*/  ISETP.GE.AND P5, PT, R216.reuse, R243, PT ;  /* 0x000000f3d800720c */ /* 0x040fe40003fa6270 */
[----:B------:R-:W-:Y:S02]  /*ad70*/  ISETP.GE.AND P3, PT, R216, R199, PT ;  /* 0x000000c7d800720c */ /* 0x000fe40003f66270 */
[----:B------:R-:W-:-:S02]  /*ad80*/  FSEL R113, R113, -INF , !P4 ;  /* 0xff80000071717808 */ /* 0x000fc40006000000 */
[----:B------:R-:W-:Y:S01]  /*ad90*/  FSEL R131, R119, -INF , !P2 ;  /* 0xff80000077837808 */ /* 0x000fe20005000000 */
[----:B------:R-:W-:Y:S01]  /*ada0*/  VIADD R119, R210, 0xffffff59 ;  /* 0xffffff59d2777836 */ /* 0x000fe20000000000 */
[----:B------:R-:W-:Y:S02]  /*adb0*/  ISETP.GE.AND P4, PT, R209, R243, PT ;  /* 0x000000f3d100720c */ /* 0x000fe40003f86270 */
[----:B------:R-:W-:Y:S02]  /*adc0*/  ISETP.GE.AND P2, PT, R208, R199, PT ;  /* 0x000000c7d000720c */ /* 0x000fe40003f46270 */
[----:B------:R-:W-:Y:S02]  /*add0*/  FSEL R112, R112, -INF , !P5 ;  /* 0xff80000070707808 */ /* 0x000fe40006800000 */
[----:B------:R-:W-:Y:S02]  /*ade0*/  FSEL R114, R114, -INF , !P3 ;  /* 0xff80000072727808 */ /* 0x000fe40005800000 */
        /* <DEDUP_REMOVED lines=19> */
[----:B------:R-:W-:Y:S02]  /*af20*/  FSEL R107, R107, -INF , !P2 ;  /* 0xff8000006b6b7808 */ /* 0x000fe40005000000 */
        /* <DEDUP_REMOVED lines=14> */
[----:B------:R-:W-:Y:S01]  /*b010*/  FSEL R118, R88, -INF , !P4 ;  /* 0xff80000058767808 */ /* 0x000fe20006000000 */
[----:B------:R-:W-:Y:S01]  /*b020*/  IMAD.MOV.U32 R88, RZ, RZ, R233 ;  /* 0x000000ffff587224 */ /* 0x000fe200078e00e9 */
[----:B------:R-:W-:Y:S02]  /*b030*/  FSEL R99, R99, -INF , !P2 ;  /* 0xff80000063637808 */ /* 0x000fe40005000000 */
[----:B------:R-:W-:-:S02]  /*b040*/  ISETP.GE.AND P4, PT, R204, R199, PT ;  /* 0x000000c7cc00720c */ /* 0x000fc40003f86270 */
[----:B------:R-:W-:Y:S02]  /*b050*/  ISETP.GE.AND P2, PT, R201, R243, PT ;  /* 0x000000f3c900720c */ /* 0x000fe40003f46270 */
[----:B------:R-:W-:Y:S02]  /*b060*/  FSEL R116, R92, -INF , !P5 ;  /* 0xff8000005c747808 */ /* 0x000fe40006800000 */
[----:B------:R-:W-:Y:S02]  /*b070*/  FSEL R117, R93, -INF , !P3 ;  /* 0xff8000005d757808 */ /* 0x000fe40005800000 */
[----:B------:R-:W-:Y:S02]  /*b080*/  ISETP.GE.AND P3, PT, R222, R199, PT ;  /* 0x000000c7de00720c */ /* 0x000fe40003f66270 */
[----:B------:R-:W-:Y:S01]  /*b090*/  FSEL R92, R90, -INF , !P4 ;  /* 0xff8000005a5c7808 */ /* 0x000fe20006000000 */
[----:B------:R-:W-:Y:S01]  /*b0a0*/  IMAD.MOV.U32 R90, RZ, RZ, R228 ;  /* 0x000000ffff5a7224 */ /* 0x000fe200078e00e4 */
[----:B------:R-:W-:Y:S01]  /*b0b0*/  FSEL R93, R89, -INF , !P2 ;  /* 0xff800000595d7808 */ /* 0x000fe20005000000 */
[----:B------:R-:W-:Y:S01]  /*b0c0*/  IMAD.MOV.U32 R89, RZ, RZ, R235 ;  /* 0x000000ffff597224 */ /* 0x000fe200078e00eb */
[----:B------:R-:W-:-:S02]  /*b0d0*/  ISETP.GE.AND P4, PT, R220, R197, PT ;  /* 0x000000c5dc00720c */ /* 0x000fc40003f86270 */
[-C--:B------:R-:W-:Y:S02]  /*b0e0*/  ISETP.GE.AND P2, PT, R220, R198.reuse, PT ;  /* 0x000000c6dc00720c */ /* 0x080fe40003f46270 */
        /* <DEDUP_REMOVED lines=9> */
[-C--:B------:R-:W-:Y:S01]  /*b180*/  ISETP.GE.AND P3, PT, R215, R198.reuse, PT ;  /* 0x000000c6d700720c */ /* 0x080fe20003f66270 */
[----:B------:R-:W-:Y:S01]  /*b190*/  IMAD.MOV.U32 R215, RZ, RZ, R222 ;  /* 0x000000ffffd77224 */ /* 0x000fe200078e00de */
[----:B------:R-:W-:Y:S02]  /*b1a0*/  FSEL R49, R68, -INF , !P4 ;  /* 0xff80000044317808 */ /* 0x000fe40006000000 */
[----:B------:R-:W-:Y:S02]  /*b1b0*/  FSEL R78, R75, -INF , !P2 ;  /* 0xff8000004b4e7808 */ /* 0x000fe40005000000 */
[C---:B------:R-:W-:Y:S01]  /*b1c0*/  ISETP.GE.AND P4, PT, R203.reuse, R197, PT ;  /* 0x000000c5cb00720c */ /* 0x040fe20003f86270 */
[----:B------:R1:W-:Y:S01]  /*b1d0*/  STL [R1+0x24], R49 ;  /* 0x0000243101007387 */ /* 0x0003e20000100800 */
[----:B------:R-:W-:-:S02]  /*b1e0*/  ISETP.GE.AND P2, PT, R203, R198, PT ;  /* 0x000000c6cb00720c */ /* 0x000fc40003f46270 */
        /* <DEDUP_REMOVED lines=11> */
[----:B------:R-:W-:-:S02]  /*b2a0*/  ISETP.GE.AND P3, PT, R219, R198, PT ;  /* 0x000000c6db00720c */ /* 0x000fc40003f66270 */
[----:B-1----:R-:W-:Y:S02]  /*b2b0*/  FSEL R49, R57, -INF , !P4 ;  /* 0xff80000039317808 */ /* 0x002fe40006000000 */
[----:B------:R-:W-:Y:S02]  /*b2c0*/  FSEL R243, R58, -INF , !P2 ;  /* 0xff8000003af37808 */ /* 0x000fe40005000000 */
[----:B------:R-:W-:Y:S01]  /*b2d0*/  ISETP.GE.AND P2, PT, R206, R198, PT ;  /* 0x000000c6ce00720c */ /* 0x000fe20003f46270 */
[----:B------:R1:W-:Y:S01]  /*b2e0*/  STL [R1+0x20], R49 ;  /* 0x0000203101007387 */ /* 0x0003e20000100800 */
[----:B------:R-:W-:Y:S02]  /*b2f0*/  FSEL R69, R56, -INF , !P3 ;  /* 0xff80000038457808 */ /* 0x000fe40005800000 */
[-C--:B------:R-:W-:Y:S02]  /*b300*/  ISETP.GE.AND P3, PT, R213, R197.reuse, PT ;  /* 0x000000c5d500720c */ /* 0x080fe40003f66270 */
[----:B------:R-:W-:-:S02]  /*b310*/  ISETP.GE.AND P4, PT, R206, R197, PT ;  /* 0x000000c5ce00720c */ /* 0x000fc40003f86270 */
[----:B------:R-:W-:Y:S02]  /*b320*/  FSEL R58, R59, -INF , !P3 ;  /* 0xff8000003b3a7808 */ /* 0x000fe40005800000 */
[----:B------:R-:W-:Y:S02]  /*b330*/  ISETP.GE.AND P3, PT, R202, R198, PT ;  /* 0x000000c6ca00720c */ /* 0x000fe40003f66270 */
[----:B------:R-:W-:Y:S02]  /*b340*/  FSEL R206, R80, -INF , !P6 ;  /* 0xff80000050ce7808 */ /* 0x000fe40007000000 */
[----:B------:R-:W-:Y:S02]  /*b350*/  FSEL R59, R53, -INF , !P3 ;  /* 0xff800000353b7808 */ /* 0x000fe40005800000 */
[----:B------:R-:W-:Y:S02]  /*b360*/  ISETP.GE.AND P3, PT, R218, R197, PT ;  /* 0x000000c5da00720c */ /* 0x000fe40003f66270 */
[----:B------:R-:W-:-:S02]  /*b370*/  FSEL R207, R81, -INF , !P5 ;  /* 0xff80000051cf7808 */ /* 0x000fc40006800000 */
[----:B-1----:R-:W-:Y:S02]  /*b380*/  FSEL R49, R52, -INF , !P2 ;  /* 0xff80000034317808 */ /* 0x002fe40005000000 */
[----:B------:R-:W-:Y:S02]  /*b390*/  ISETP.GE.AND P2, PT, R202, R197, PT ;  /* 0x000000c5ca00720c */ /* 0x000fe40003f46270 */
[----:B------:R-:W-:Y:S01]  /*b3a0*/  FSEL R52, R46, -INF , !P3 ;  /* 0xff8000002e347808 */ /* 0x000fe20005800000 */
[----:B------:R1:W-:Y:S01]  /*b3b0*/  STL [R1+0x1c], R49 ;  /* 0x00001c3101007387 */ /* 0x0003e20000100800 */
[----:B------:R-:W-:Y:S02]  /*b3c0*/  FSEL R56, R55, -INF , !P2 ;  /* 0xff80000037387808 */ /* 0x000fe40005000000 */
[-C--:B------:R-:W-:Y:S02]  /*b3d0*/  ISETP.GE.AND P2, PT, R212, R198.reuse, PT ;  /* 0x000000c6d400720c */ /* 0x080fe40003f46270 */
[----:B------:R-:W-:-:S02]  /*b3e0*/  ISETP.GE.AND P3, PT, R205, R198, PT ;  /* 0x000000c6cd00720c */ /* 0x000fc40003f66270 */
[----:B------:R-:W-:Y:S02]  /*b3f0*/  FSEL R235, R45, -INF , !P2 ;  /* 0xff8000002deb7808 */ /* 0x000fe40005000000 */
[----:B------:R-:W-:-:S04]  /*b400*/  ISETP.GE.AND P2, PT, R205, R197, PT ;  /* 0x000000c5cd00720c */ /* 0x000fc80003f46270 */
[----:B------:R-:W-:Y:S02]  /*b410*/  FSEL R68, R42, -INF , !P2 ;  /* 0xff8000002a447808 */ /* 0x000fe40005000000 */
[----:B------:R-:W-:-:S04]  /*b420*/  ISETP.GE.AND P2, PT, R217, R198, PT ;  /* 0x000000c6d900720c */ /* 0x000fc80003f46270 */
[----:B------:R-:W-:Y:S02]  /*b430*/  FSEL R228, R36, -INF , !P2 ;  /* 0xff80000024e47808 */ /* 0x000fe40005000000 */
[----:B------:R-:W-:Y:S02]  /*b440*/  ISETP.GE.AND P2, PT, R211, R197, PT ;  /* 0x000000c5d300720c */ /* 0x000fe40003f46270 */
[----:B-1----:R-:W-:Y:S02]  /*b450*/  FSEL R49, R54, -INF , !P4 ;  /* 0xff80000036317808 */ /* 0x002fe40006000000 */
[----:B------:R-:W-:Y:S02]  /*b460*/  ISETP.GE.AND P4, PT, R218, R198, PT ;  /* 0x000000c6da00720c */ /* 0x000fe40003f86270 */
[----:B------:R-:W-:Y:S02]  /*b470*/  FSEL R54, R40, -INF , !P3 ;  /* 0xff80000028367808 */ /* 0x000fe40005800000 */
[----:B------:R-:W-:-:S02]  /*b480*/  FSEL R55, R44, -INF , !P4 ;  /* 0xff8000002c377808 */ /* 0x000fc40006000000 */
[-C--:B------:R-:W-:Y:S02]  /*b490*/  ISETP.GE.AND P4, PT, R212, R197.reuse, PT ;  /* 0x000000c5d400720c */ /* 0x080fe40003f86270 */
[C---:B------:R-:W-:Y:S02]  /*b4a0*/  ISETP.GE.AND P3, PT, R200.reuse, R197, PT ;  /* 0x000000c5c800720c */ /* 0x040fe40003f66270 */
[----:B------:R-:W-:Y:S02]  /*b4b0*/  FSEL R57, R47, -INF , !P4 ;  /* 0xff8000002f397808 */ /* 0x000fe40006000000 */
[----:B------:R-:W-:Y:S02]  /*b4c0*/  ISETP.GE.AND P4, PT, R200, R198, PT ;  /* 0x000000c6c800720c */ /* 0x000fe40003f86270 */
[----:B------:R-:W-:Y:S02]  /*b4d0*/  FSEL R233, R43, -INF , !P3 ;  /* 0xff8000002be97808 */ /* 0x000fe40005800000 */
[----:B------:R-:W-:-:S02]  /*b4e0*/  FSEL R53, R41, -INF , !P4 ;  /* 0xff80000029357808 */ /* 0x000fc40006000000 */
[-C--:B------:R-:W-:Y:S02]  /*b4f0*/  ISETP.GE.AND P4, PT, R217, R197.reuse, PT ;  /* 0x000000c5d900720c */ /* 0x080fe40003f86270 */
[-C--:B------:R-:W-:Y:S02]  /*b500*/  ISETP.GE.AND P3, PT, R211, R198.reuse, PT ;  /* 0x000000c6d300720c */ /* 0x080fe40003f66270 */
[----:B------:R-:W-:Y:S02]  /*b510*/  FSEL R221, R38, -INF , !P4 ;  /* 0xff80000026dd7808 */ /* 0x000fe40006000000 */
[C---:B------:R-:W-:Y:S02]  /*b520*/  ISETP.GE.AND P4, PT, R126.reuse, R198, PT ;  /* 0x000000c67e00720c */ /* 0x040fe40003f86270 */
[----:B------:R-:W-:Y:S02]  /*b530*/  FSEL R213, R37, -INF , !P3 ;  /* 0xff80000025d57808 */ /* 0x000fe40005800000 */
[----:B------:R-:W-:-:S02]  /*b540*/  ISETP.GE.AND P3, PT, R126, R197, PT ;  /* 0x000000c57e00720c */ /* 0x000fc40003f66270 */
[----:B------:R-:W-:Y:S02]  /*b550*/  FSEL R220, R39, -INF , !P2 ;  /* 0xff80000027dc7808 */ /* 0x000fe40005000000 */
[CC--:B------:R-:W-:Y:S02]  /*b560*/  ISETP.GE.AND P2, PT, R125.reuse, R198.reuse, PT ;  /* 0x000000c67d00720c */ /* 0x0c0fe40003f46270 */
        /* <DEDUP_REMOVED lines=11> */
[CC--:B------:R-:W-:Y:S02]  /*b620*/  ISETP.GE.AND P2, PT, R74.reuse, R198.reuse, PT ;  /* 0x000000c64a00720c */ /* 0x0c0fe40003f46270 */
[----:B------:R-:W-:Y:S02]  /*b630*/  FSEL R217, R29, -INF , !P4 ;  /* 0xff8000001dd97808 */ /* 0x000fe40006000000 */
[----:B------:R-:W-:Y:S01]  /*b640*/  ISETP.GE.AND P4, PT, R74, R197, PT ;  /* 0x000000c54a00720c */ /* 0x000fe20003f86270 */
[----:B------:R-:W-:Y:S01]  /*b650*/  IMAD.MOV.U32 R74, RZ, RZ, R215 ;  /* 0x000000ffff4a7224 */ /* 0x000fe200078e00d7 */
[----:B------:R-:W-:Y:S02]  /*b660*/  FSEL R208, R31, -INF , !P3 ;  /* 0xff8000001fd07808 */ /* 0x000fe40005800000 */
[----:B------:R-:W-:-:S02]  /*b670*/  ISETP.GE.AND P3, PT, R209, R198, PT ;  /* 0x000000c6d100720c */ /* 0x000fc40003f66270 */
[----:B------:R-:W-:Y:S02]  /*b680*/  FSEL R212, R24, -INF , !P2 ;  /* 0xff80000018d47808 */ /* 0x000fe40005000000 */
[-C--:B------:R-:W-:Y:S02]  /*b690*/  ISETP.GE.AND P2, PT, R209, R197.reuse, PT ;  /* 0x000000c5d100720c */ /* 0x080fe40003f46270 */
[----:B------:R-:W-:Y:S02]  /*b6a0*/  FSEL R209, R26, -INF , !P4 ;  /* 0xff8000001ad17808 */ /* 0x000fe40006000000 */
[C---:B------:R-:W-:Y:S02]  /*b6b0*/  ISETP.GE.AND P4, PT, R90.reuse, R198, PT ;  /* 0x000000c65a00720c */ /* 0x040fe40003f86270 */
        /* <DEDUP_REMOVED lines=35> */
[-C--:B------:R-:W-:Y:S02]  /*b8f0*/  ISETP.GE.AND P4, PT, R201, R198.reuse, PT ;  /* 0x000000c6c900720c */ /* 0x080fe40003f86270 */
        /* <DEDUP_REMOVED lines=11> */
[----:B------:R-:W-:Y:S02]  /*b9b0*/  FSEL R76, R86, -INF , !P3 ;  /* 0xff800000564c7808 */ /* 0x000fe40005800000 */
[C---:B------:R-:W-:Y:S02]  /*b9c0*/  ISETP.GE.AND P2, PT, R77.reuse, R197, PT ;  /* 0x000000c54d00720c */ /* 0x040fe40003f46270 */
[----:B------:R-:W-:-:S02]  /*b9d0*/  ISETP.GE.AND P3, PT, R77, R199, PT ;  /* 0x000000c74d00720c */ /* 0x000fc40003f66270 */
[----:B------:R-:W-:Y:S02]  /*b9e0*/  FSEL R77, R87, -INF , !P2 ;  /* 0xff800000574d7808 */ /* 0x000fe40005000000 */
[----:B------:R-:W-:Y:S02]  /*b9f0*/  FSEL R204, R82, -INF , !P4 ;  /* 0xff80000052cc7808 */ /* 0x000fe40006000000 */
[----:B------:R-:W-:Y:S01]  /*ba00*/  FSEL R205, R83, -INF , !P3 ;  /* 0xff80000053cd7808 */ /* 0x000fe20005800000 */
[----:B------:R-:W-:Y:S06]  /*ba10*/  BRA.U !UP0, `(.L_x_267) ;  /* 0x00000009082c7547 */ /* 0x000fec000b800000 */
[----:B------:R-:W-:Y:S01]  /*ba20*/  IMAD.U32 R13, RZ, RZ, UR20 ;  /* 0x00000014ff0d7e24 */ /* 0x000fe2000f8e00ff */
[----:B------:R-:W-:Y:S01]  /*ba30*/  MOV R12, UR20 ;  /* 0x00000014000c7c02 */ /* 0x000fe20008000f00 */
[----:B------:R-:W-:Y:S01]  /*ba40*/  IMAD.U32 R9, RZ, RZ, UR20 ;  /* 0x00000014ff097e24 */ /* 0x000fe2000f8e00ff */
[----:B------:R-:W-:Y:S01]  /*ba50*/  MOV R8, UR20 ;  /* 0x0000001400087c02 */ /* 0x000fe20008000f00 */
[----:B------:R-:W-:Y:S01]  /*ba60*/  @!P1 VIADD R13, R13, 0xfffffffd ;  /* 0xfffffffd0d0d9836 */ /* 0x000fe20000000000 */
[----:B------:R1:W-:Y:S01]  /*ba70*/  @P1 STS.128 [R247+0x4000], RZ ;  /* 0x004000fff7001388 */ /* 0x0003e20000000c00 */
[----:B------:R-:W-:Y:S01]  /*ba80*/  @!P1 VIADD R12, R12, 0xfffffffd ;  /* 0xfffffffd0c0c9836 */ /* 0x000fe20000000000 */
[----:B------:R-:W-:Y:S01]  /*ba90*/  @!P1 IADD3 R8, PT, PT, R8, -0x3, RZ ;  /* 0xfffffffd08089810 */ /* 0x000fe20007ffe0ff */
[C---:B------:R-:W-:Y:S01]  /*baa0*/  @!P1 IMAD.WIDE.U32 R4, R13.reuse, UR14, RZ ;  /* 0x0000000e0d049c25 */ /* 0x040fe2000f8e00ff */
[----:B------:R-:W-:Y:S03]  /*bab0*/  BSSY.RECONVERGENT B0, `(.L_x_268) ;  /* 0x0000080000007945 */ /* 0x000fe60003800200 */
[----:B------:R-:W-:Y:S01]  /*bac0*/  @!P1 IMAD R13, R13, UR15, R5 ;  /* 0x0000000f0d0d9c24 */ /* 0x000fe2000f8e0205 */
[----:B------:R-:W-:Y:S01]  /*bad0*/  @!P1 SHF.L.U32 R6, R4, 0x7, RZ ;  /* 0x0000000704069819 */ /* 0x000fe200000006ff */
[----:B------:R-:W-:-:S03]  /*bae0*/  @!P1 IMAD.WIDE.U32 R10, R12, UR14, RZ ;  /* 0x0000000e0c0a9c25 */ /* 0x000fc6000f8e00ff */
[----:B------:R-:W-:Y:S01]  /*baf0*/  @!P1 SHF.L.U64.HI R13, R4, 0x7, R13 ;  /* 0x00000007040d9819 */ /* 0x000fe2000001020d */
[----:B------:R-:W-:Y:S02]  /*bb00*/  IMAD.U32 R4, RZ, RZ, UR20 ;  /* 0x00000014ff047e24 */ /* 0x000fe4000f8e00ff */
[----:B------:R-:W-:Y:S02]  /*bb10*/  @!P1 IMAD R12, R12, UR15, R11 ;  /* 0x0000000f0c0c9c24 */ /* 0x000fe4000f8e020b */
[----:B------:R-:W-:Y:S02]  /*bb20*/  @!P1 VIADD R4, R4, 0xfffffffd ;  /* 0xfffffffd04049836 */ /* 0x000fe40000000000 */
[C---:B------:R-:W-:Y:S01]  /*bb30*/  @!P1 IMAD.SHL.U32 R5, R10.reuse, 0x80, RZ ;  /* 0x000000800a059824 */ /* 0x040fe200078e00ff */
[----:B------:R-:W-:Y:S01]  /*bb40*/  @!P1 SHF.L.U64.HI R12, R10, 0x7, R12 ;  /* 0x000000070a0c9819 */ /* 0x000fe2000001020c */
[----:B------:R-:W-:-:S04]  /*bb50*/  @!P1 IMAD.WIDE.U32 R14, R4, UR14, RZ ;  /* 0x0000000e040e9c25 */ /* 0x000fc8000f8e00ff */
[----:B------:R-:W-:-:S04]  /*bb60*/  @!P1 IMAD.WIDE.U32 R10, R8, UR14, RZ ;  /* 0x0000000e080a9c25 */ /* 0x000fc8000f8e00ff */
[----:B------:R-:W-:Y:S02]  /*bb70*/  @!P1 VIADD R9, R9, 0xfffffffd ;  /* 0xfffffffd09099836 */ /* 0x000fe40000000000 */
[----:B------:R-:W-:Y:S02]  /*bb80*/  @!P1 IMAD R4, R4, UR15, R15 ;  /* 0x0000000f04049c24 */ /* 0x000fe4000f8e020f */
[----:B------:R-:W-:Y:S02]  /*bb90*/  @!P1 IMAD R11, R8, UR15, R11 ;  /* 0x0000000f080b9c24 */ /* 0x000fe4000f8e020b */
[C---:B------:R-:W-:Y:S01]  /*bba0*/  @!P1 IMAD.WIDE.U32 R16, R9.reuse, UR14, RZ ;  /* 0x0000000e09109c25 */ /* 0x040fe2000f8e00ff */
[----:B------:R-:W-:Y:S02]  /*bbb0*/  @!P1 SHF.L.U64.HI R21, R14, 0x7, R4 ;  /* 0x000000070e159819 */ /* 0x000fe40000010204 */
[C---:B------:R-:W-:Y:S01]  /*bbc0*/  @!P1 SHF.L.U32 R4, R10.reuse, 0x7, RZ ;  /* 0x000000070a049819 */ /* 0x040fe200000006ff */
[----:B------:R-:W-:Y:S01]  /*bbd0*/  IMAD.U32 R7, RZ, RZ, UR20 ;  /* 0x00000014ff077e24 */ /* 0x000fe2000f8e00ff */
[----:B------:R-:W-:Y:S01]  /*bbe0*/  @!P1 SHF.L.U64.HI R11, R10, 0x7, R11 ;  /* 0x000000070a0b9819 */ /* 0x000fe2000001020b */
[----:B------:R-:W-:Y:S01]  /*bbf0*/  @!P1 IMAD R9, R9, UR15, R17 ;  /* 0x0000000f09099c24 */ /* 0x000fe2000f8e0211 */
[C---:B------:R-:W-:Y:S01]  /*bc00*/  @!P1 LEA R22, P2, R16.reuse, R246, 0x8 ;  /* 0x000000f610169211 */ /* 0x040fe200078440ff */
[----:B------:R-:W-:Y:S01]  /*bc10*/  IMAD.U32 R10, RZ, RZ, UR20 ;  /* 0x00000014ff0a7e24 */ /* 0x000fe2000f8e00ff */
[----:B------:R-:W-:Y:S01]  /*bc20*/  @!P1 IADD3 R7, PT, PT, R7, -0x3, RZ ;  /* 0xfffffffd07079810 */ /* 0x000fe20007ffe0ff */
[----:B------:R-:W-:Y:S01]  /*bc30*/  IMAD.U32 R15, RZ, RZ, UR14 ;  /* 0x0000000eff0f7e24 */ /* 0x000fe2000f8e00ff */
[----:B------:R-:W-:Y:S01]  /*bc40*/  @!P1 LEA.HI.X R23, R16, R245, R9, 0x8, P2 ;  /* 0x000000f510179211 */ /* 0x000fe200010f4409 */
[----:B------:R-:W-:Y:S01]  /*bc50*/  @!P1 IMAD.SHL.U32 R20, R14, 0x80, RZ ;  /* 0x000000800e149824 */ /* 0x000fe200078e00ff */
[----:B------:R-:W-:Y:S01]  /*bc60*/  @!P1 IADD3 R10, PT, PT, R10, -0x3, RZ ;  /* 0xfffffffd0a0a9810 */ /* 0x000fe20007ffe0ff */
[C---:B------:R-:W-:Y:S01]  /*bc70*/  @!P1 IMAD.WIDE.U32 R8, R7.reuse, UR14, RZ ;  /* 0x0000000e07089c25 */ /* 0x040fe2000f8e00ff */
[----:B------:R-:W-:Y:S01]  /*bc80*/  MOV R16, UR14 ;  /* 0x0000000e00107c02 */ /* 0x000fe20008000f00 */
[----:B------:R-:W-:Y:S01]  /*bc90*/  @!PT LDS RZ, [RZ] ;  /* 0x00000000fffff984 */ /* 0x000fe20000000800 */
[----:B------:R-:W-:Y:S01]  /*bca0*/  @!PT LDS RZ, [RZ] ;  /* 0x00000000fffff984 */ /* 0x000fe20000000800 */
[----:B------:R-:W-:Y:S01]  /*bcb0*/  @!PT LDS RZ, [RZ] ;  /* 0x00000000fffff984 */ /* 0x000fe20000000800 */
[----:B------:R2:W-:Y:S01]  /*bcc0*/  @!P1 LDGSTS.E.BYPASS.LTC128B.128 [R247+0x4000], desc[UR22][R22.64] ;  /* 0x0400000016f79fae */ /* 0x0005e2000b981a16 */
[----:B------:R-:W-:Y:S01]  /*bcd0*/  MOV R14, UR14 ;  /* 0x0000000e000e7c02 */ /* 0x000fe20008000f00 */
[----:B------:R-:W-:Y:S01]  /*bce0*/  @!P1 IMAD R7, R7, UR15, R9 ;  /* 0x0000000f07079c24 */ /* 0x000fe2000f8e0209 */
[----:B------:R-:W-:Y:S01]  /*bcf0*/  @!P1 LEA R15, P3, R15, R5, 0x5 ;  /* 0x000000050f0f9211 */ /* 0x000fe200078628ff */
[----:B------:R-:W-:Y:S01]  /*bd00*/  @!P1 IMAD.WIDE.U32 R24, R10, UR14, RZ ;  /* 0x0000000e0a189c25 */ /* 0x000fe2000f8e00ff */
[----:B------:R-:W-:Y:S01]  /*bd10*/  @!P1 LEA R16, P2, R16, R4, 0x6 ;  /* 0x0000000410109211 */ /* 0x000fe200078430ff */
[----:B------:R1:W-:Y:S01]  /*bd20*/  @P1 STS.128 [R247+0x4800], RZ ;  /* 0x004800fff7001388 */ /* 0x0003e20000000c00 */
[----:B------:R-:W-:Y:S01]  /*bd30*/  @!P1 SHF.L.U64.HI R19, R8, 0x7, R7 ;  /* 0x0000000708139819 */ /* 0x000fe20000010207 */
[----:B------:R-:W-:Y:S01]  /*bd40*/  @!P1 IMAD R10, R10, UR15, R25 ;  /* 0x0000000f0a0a9c24 */ /* 0x000fe2000f8e0219 */
[----:B------:R-:W-:Y:S01]  /*bd50*/  @!P1 LEA R14, P4, R14, R6, 0x4 ;  /* 0x000000060e0e9211 */ /* 0x000fe200078820ff */
[----:B------:R-:W-:Y:S01]  /*bd60*/  IMAD.U32 R5, RZ, RZ, UR14 ;  /* 0x0000000eff057e24 */ /* 0x000fe2000f8e00ff */
[----:B------:R-:W-:Y:S01]  /*bd70*/  MOV R4, UR15 ;  /* 0x0000000f00047c02 */ /* 0x000fe20008000f00 */
[----:B------:R-:W-:Y:S01]  /*bd80*/  IMAD.U32 R7, RZ, RZ, UR14 ;  /* 0x0000000eff077e24 */ /* 0x000fe2000f8e00ff */
[----:B------:R-:W-:Y:S01]  /*bd90*/  MOV R6, UR15 ;  /* 0x0000000f00067c02 */ /* 0x000fe20008000f00 */
[----:B------:R-:W-:Y:S01]  /*bda0*/  @!P1 IMAD.SHL.U32 R18, R8, 0x80, RZ ;  /* 0x0000008008129824 */ /* 0x000fe200078e00ff */
[----:B------:R-:W-:Y:S01]  /*bdb0*/  @!P1 SHF.L.U64.HI R25, R24, 0x7, R10 ;  /* 0x0000000718199819 */ /* 0x000fe2000001020a */
[----:B------:R-:W-:Y:S01]  /*bdc0*/  IMAD.U32 R9, RZ, RZ, UR14 ;  /* 0x0000000eff097e24 */ /* 0x000fe2000f8e00ff */
[C---:B------:R-:W-:Y:S01]  /*bdd0*/  @!P1 LEA.HI.X R4, R5.reuse, R11, R4, 0x6, P2 ;  /* 0x0000000b05049211 */ /* 0x040fe200010f3404 */
[----:B------:R-:W-:Y:S01]  /*bde0*/  @!P1 IMAD.WIDE.U32 R20, R5, 0x30, R20 ;  /* 0x0000003005149825 */ /* 0x000fe200078e0014 */
[----:B------:R-:W-:-:S02]  /*bdf0*/  MOV R8, UR15 ;  /* 0x0000000f00087c02 */ /* 0x000fc40008000f00 */
[----:B------:R-:W-:Y:S01]  /*be00*/  @!P1 LEA.HI.X R6, R7, R12, R6, 0x5, P3 ;  /* 0x0000000c07069211 */ /* 0x000fe200018f2c06 */
[----:B------:R-:W-:Y:S01]  /*be10*/  IMAD.U32 R7, RZ, RZ, UR15 ;  /* 0x0000000fff077e24 */ /* 0x000fe2000f8e00ff */
[-C--:B------:R-:W-:Y:S01]  /*be20*/  @!P1 LEA R10, P2, R15, R246.reuse, 0x1 ;  /* 0x000000f60f0a9211 */ /* 0x080fe200078408ff */
[----:B------:R-:W-:Y:S01]  /*be30*/  @!P1 IMAD.SHL.U32 R24, R24, 0x80, RZ ;  /* 0x0000008018189824 */ /* 0x000fe200078e00ff */
[----:B------:R-:W-:Y:S01]  /*be40*/  @!P1 LEA.HI.X R8, R9, R13, R8, 0x4, P4 ;  /* 0x0000000d09089211 */ /* 0x000fe200020f2408 */
[----:B------:R-:W-:Y:S01]  /*be50*/  @!P1 IMAD R7, R7, 0x30, RZ ;  /* 0x0000003007079824 */ /* 0x000fe200078e02ff */
[----:B------:R-:W-:Y:S01]  /*be60*/  @!P1 LEA R12, P3, R14, R246, 0x1 ;  /* 0x000000f60e0c9211 */ /* 0x000fe200078608ff */
[----:B------:R-:W-:Y:S01]  /*be70*/  @!P1 IMAD.WIDE.U32 R24, R5, 0x60, R24 ;  /* 0x0000006005189825 */ /* 0x000fe200078e0018 */
[----:B------:R-:W-:Y:S02]  /*be80*/  @!P1 LEA.HI.X R11, R15, R245, R6, 0x1, P2 ;  /* 0x000000f50f0b9211 */ /* 0x000fe400010f0c06 */
[----:B------:R-:W-:-:S02]  /*be90*/  MOV R6, UR14 ;  /* 0x0000000e00067c02 */ /* 0x000fc40008000f00 */
[-C--:B------:R-:W-:Y:S02]  /*bea0*/  @!P1 LEA.HI.X R13, R14, R245.reuse, R8, 0x1, P3 ;  /* 0x000000f50e0d9211 */ /* 0x080fe400018f0c08 */
[-C--:B------:R-:W-:Y:S01]  /*beb0*/  @!P1 LEA R8, P2, R16, R246.reuse, 0x1 ;  /* 0x000000f610089211 */ /* 0x080fe200078408ff */
[----:B------:R-:W-:Y:S01]  /*bec0*/  @!P1 IMAD.WIDE.U32 R18, R6, 0x50, R18 ;  /* 0x0000005006129825 */ /* 0x000fe200078e0012 */
[----:B------:R-:W-:Y:S01]  /*bed0*/  MOV R6, UR15 ;  /* 0x0000000f00067c02 */ /* 0x000fe20008000f00 */
[----:B------:R-:W-:Y:S01]  /*bee0*/  @!PT LDS RZ, [RZ] ;  /* 0x00000000fffff984 */ /* 0x000fe20000000800 */
[----:B------:R-:W-:Y:S01]  /*bef0*/  @!PT LDS RZ, [RZ] ;  /* 0x00000000fffff984 */ /* 0x000fe20000000800 */
[----:B------:R-:W-:Y:S01]  /*bf00*/  @!PT LDS RZ, [RZ] ;  /* 0x00000000fffff984 */ /* 0x000fe20000000800 */
[----:B------:R1:W-:Y:S01]  /*bf10*/  @!P1 LDGSTS.E.BYPASS.LTC128B.128 [R247+0x4800], desc[UR22][R12.64] ;  /* 0x048000000cf79fae */ /* 0x0003e2000b981a16 */
[----:B------:R-:W-:Y:S01]  /*bf20*/  @!P1 LEA.HI.X R9, R16, R245, R4, 0x1, P2 ;  /* 0x000000f510099211 */ /* 0x000fe200010f0c04 */
[----:B------:R-:W-:Y:S01]  /*bf30*/  IMAD.U32 R4, RZ, RZ, UR15 ;  /* 0x0000000fff047e24 */ /* 0x000fe2000f8e00ff */
[----:B------:R-:W-:Y:S01]  /*bf40*/  @!P1 IADD3 R7, PT, PT, R7, R21, RZ ;  /* 0x0000001507079210 */ /* 0x000fe20007ffe0ff */
[----:B------:R-:W-:Y:S01]  /*bf50*/  @!P1 IMAD R6, R6, 0x50, RZ ;  /* 0x0000005006069824 */ /* 0x000fe200078e02ff */
[-C--:B--2---:R-:W-:Y:S01]  /*bf60*/  @!P1 LEA R22, P4, R20, R246.reuse, 0x1 ;  /* 0x000000f614169211 */ /* 0x084fe200078808ff */
[----:B------:R-:W-:Y:S01]  /*bf70*/  @!P1 IMAD R4, R4, 0x60, RZ ;  /* 0x0000006004049824 */ /* 0x000fe200078e02ff */
[----:B------:R-:W-:Y:S01]  /*bf80*/  @!P1 LEA R16, P3, R18, R246, 0x1 ;  /* 0x000000f612109211 */ /* 0x000fe200078608ff */
[----:B------:R-:W-:Y:S01]  /*bf90*/  @!P1 IMAD.IADD R6, R6, 0x1, R19 ;  /* 0x0000000106069824 */ /* 0x000fe200078e0213 */
[----:B------:R-:W-:Y:S01]  /*bfa0*/  @!P1 LEA.HI.X R23, R20, R245, R7, 0x1, P4 ;  /* 0x000000f514179211 */ /* 0x000fe200020f0c07 */
[----:B------:R1:W-:Y:S01]  /*bfb0*/  @P1 STS.128 [R247+0x5000], RZ ;  /* 0x005000fff7001388 */ /* 0x0003e20000000c00 */
[----:B------:R-:W-:-:S02]  /*bfc0*/  @!P1 IADD3 R4, PT, PT, R4, R25, RZ ;  /* 0x0000001904049210 */ /* 0x000fc40007ffe0ff */
[----:B------:R-:W-:Y:S01]  /*bfd0*/  @!P1 LEA R14, P2, R24, R246, 0x1 ;  /* 0x000000f6180e9211 */ /* 0x000fe200078408ff */
[----:B------:R-:W-:Y:S01]  /*bfe0*/  @!PT LDS RZ, [RZ] ;  /* 0x00000000fffff984 */ /* 0x000fe20000000800 */
[----:B------:R-:W-:Y:S01]  /*bff0*/  @!PT LDS RZ, [RZ] ;  /* 0x00000000fffff984 */ /* 0x000fe20000000800 */
[----:B------:R-:W-:Y:S01]  /*c000*/  @!PT LDS RZ, [RZ] ;  /* 0x00000000fffff984 */ /* 0x000fe20000000800 */
[----:B------:R1:W-:Y:S01]  /*c010*/  @!P1 LDGSTS.E.BYPASS.LTC128B.128 [R247+0x5000], desc[UR22][R10.64] ;  /* 0x050000000af79fae */ /* 0x0003e2000b981a16 */
[-C--:B------:R-:W-:Y:S02]  /*c020*/  @!P1 LEA.HI.X R17, R18, R245.reuse, R6, 0x1, P3 ;  /* 0x000000f512119211 */ /* 0x080fe400018f0c06 */
[----:B------:R-:W-:Y:S01]  /*c030*/  @!P1 LEA.HI.X R15, R24, R245, R4, 0x1, P2 ;  /* 0x000000f5180f9211 */ /* 0x000fe200010f0c04 */
        /* <DEDUP_REMOVED lines=22> */
[----:B------:R-:W-:-:S04]  /*c1a0*/  UIADD3 UR4, UPT, UPT, UR20, -0x3, URZ ;  /* 0xfffffffd14047890 */ /* 0x000fc8000fffe0ff */
[----:B------:R-:W-:-:S04]  /*c1b0*/  UIMAD.WIDE.U32 UR8, UR4, UR14, URZ ;  /* 0x0000000e040872a5 */ /* 0x000fc8000f8e00ff */
[----:B------:R-:W-:Y:S02]  /*c1c0*/  UIMAD UR4, UR4, UR15, UR9 ;  /* 0x0000000f040472a4 */ /* 0x000fe4000f8e0209 */
[----:B------:R-:W-:Y:S02]  /*c1d0*/  USHF.L.U32 UR10, UR8, 0x7, URZ ;  /* 0x00000007080a7899 */ /* 0x000fe400080006ff */
[----:B------:R-:W-:Y:S02]  /*c1e0*/  USHF.L.U64.HI UR11, UR8, 0x7, UR4 ;  /* 0x00000007080b7899 */ /* 0x000fe40008010204 */
[----:B------:R-:W-:Y:S02]  /*c1f0*/  UIMAD UR4, UR15, 0x70, URZ ;  /* 0x000000700f0478a4 */ /* 0x000fe4000f8e02ff */
[----:B------:R-:W-:-:S04]  /*c200*/  UIMAD.WIDE.U32 UR10, UR14, 0x70, UR10 ;  /* 0x000000700e0a78a5 */ /* 0x000fc8000f8e000a */
[----:B------:R-:W-:Y:S02]  /*c210*/  UIADD3 UR4, UPT, UPT, UR4, UR11, URZ ;  /* 0x0000000b04047290 */ /* 0x000fe4000fffe0ff */
[----:B------:R-:W-:Y:S01]  /*c220*/  IMAD.U32 R6, RZ, RZ, UR10 ;  /* 0x0000000aff067e24 */ /* 0x000fe2000f8e00ff */
        /* <DEDUP_REMOVED lines=8> */
.L_x_269:
[----:B------:R-:W-:Y:S05]  /*c2b0*/  BSYNC.RECONVERGENT B0 ;  /* 0x0000000000007941 */ /* 0x000fea0003800200 */
.L_x_268:
[----:B------:R-:W0:Y:S02]  /*c2c0*/  LDGDEPBAR ;  /* 0x00000000000079af */ /* 0x000e240000000000 */
.L_x_267:
[----:B-1----:R-:W3:Y:S04]  /*c2d0*/  LDL.LU R9, [R1+0x24] ;  /* 0x0000240001097983 */ /* 0x002ee80000300800 */
[----:B------:R-:W4:Y:S04]  /*c2e0*/  LDL.LU R39, [R1+0x20] ;  /* 0x0000200001277983 */ /* 0x000f280000300800 */
[----:B------:R-:W5:Y:S01]  /*c2f0*/  LDL.LU R38, [R1+0x1c] ;  /* 0x00001c0001267983 */ /* 0x000f620000300800 */
[----:B------:R-:W-:-:S03]  /*c300*/  MOV R37, R59 ;  /* 0x0000003b00257202 */ /* 0x000fc60000000f00 */
[----:B------:R-:W5:Y:S04]  /*c310*/  LDL.LU R44, [R1+0x10] ;  /* 0x00001000012c7983 */ /* 0x000f680000300800 */
[----:B------:R-:W5:Y:S04]  /*c320*/  LDL.LU R41, [R1+0x18] ;  /* 0x0000180001297983 */ /* 0x000f680000300800 */
[----:B------:R-:W5:Y:S04]  /*c330*/  LDL.LU R40, [R1+0x14] ;  /* 0x0000140001287983 */ /* 0x000f680000300800 */
[----:B------:R-:W5:Y:S04]  /*c340*/  LDL.LU R27, [R1+0xc] ;  /* 0x00000c00011b7983 */ /* 0x000f680000300800 */
[----:B------:R-:W5:Y:S01]  /*c350*/  LDL.LU R26, [R1+0x8] ;  /* 0x00000800011a7983 */ /* 0x000f620000300800 */
[----:B------:R-:W-:-:S02]  /*c360*/  FMNMX3.FTZ R5, R2, R79, R223, !PT ;  /* 0x0000004f02057276 */ /* 0x000fc400078100df */
[----:B------:R-:W-:Y:S01]  /*c370*/  FMNMX3.FTZ R4, R0, R62, R78, !PT ;  /* 0x0000003e00047276 */ /* 0x000fe2000781004e */
[----:B------:R-:W-:Y:S01]  /*c380*/  LDSM.16.MT88.4 R16, [R239+0x8000] ;  /* 0x00800000ef10783b */ /* 0x000fe20000004200 */
[----:B------:R-:W-:Y:S02]  /*c390*/  IADD3 R36, PT, PT, R239, 0x8040, RZ ;  /* 0x00008040ef247810 */ /* 0x000fe40007ffe0ff */
[----:B------:R-:W-:Y:S01]  /*c3a0*/  FMNMX3.FTZ R4, R4, R203, R224, !PT ;  /* 0x000000cb04047276 */ /* 0x000fe200078100e0 */
[----:B------:R-:W-:Y:S03]  /*c3b0*/  LDSM.16.MT88.4 R12, [R250+0x8000] ;  /* 0x00800000fa0c783b */ /* 0x000fe60000004200 */
[----:B------:R-:W-:-:S04]  /*c3c0*/  FMNMX3.FTZ R4, R4, R243, R58, !PT ;  /* 0x000000f304047276 */ /* 0x000fc8000781003a */
        /* <DEDUP_REMOVED lines=12> */
[----:B------:R-:W-:-:S05]  /*c490*/  FMNMX3.FTZ R4, R4, R76, R77, !PT ;  /* 0x0000004c04047276 */ /* 0x000fca000781004d */
[----:B--2---:R-:W1:Y:S02]  /*c4a0*/  SHFL.BFLY PT, R6, R4, 0x2, 0x1f ;  /* 0x0c401f0004067f89 */ /* 0x004e6400000e0000 */
[----:B-1----:R-:W-:Y:S02]  /*c4b0*/  FMNMX.FTZ R6, R4, R6, !PT ;  /* 0x0000000604067209 */ /* 0x002fe40007810000 */
[----:B------:R-:W-:-:S03]  /*c4c0*/  IADD3 R4, PT, PT, R239, 0x8000, RZ ;  /* 0x00008000ef047810 */ /* 0x000fc60007ffe0ff */
[----:B------:R-:W1:Y:S01]  /*c4d0*/  SHFL.BFLY PT, R32, R6, 0x1, 0x1f ;  /* 0x0c201f0006207f89 */ /* 0x000e6200000e0000 */
[----:B------:R-:W-:Y:S02]  /*c4e0*/  @P0 IADD3 R36, PT, PT, R4, -0x40, RZ ;  /* 0xffffffc004240810 */ /* 0x000fe40007ffe0ff */
[----:B-1----:R-:W-:-:S05]  /*c4f0*/  FMNMX.FTZ R32, R6, R32, !PT ;  /* 0x0000002006207209 */ /* 0x002fca0007810000 */
[----:B------:R-:W-:Y:S01]  /*c500*/  FMUL.FTZ R81, R32, UR6 ;  /* 0x0000000620517c20 */ /* 0x000fe20008410000 */
[----:B---3--:R-:W-:-:S04]  /*c510*/  FMNMX3.FTZ R5, R5, R9, R226, !PT ;  /* 0x0000000905057276 */ /* 0x008fc800078100e2 */
[----:B----4-:R-:W-:-:S04]  /*c520*/  FMNMX3.FTZ R5, R5, R69, R39, !PT ;  /* 0x0000004505057276 */ /* 0x010fc80007810027 */
[----:B-----5:R-:W-:-:S04]  /*c530*/  FMNMX3.FTZ R5, R5, R38, R37, !PT ;  /* 0x0000002605057276 */ /* 0x020fc80007810025 */
[----:B------:R-:W-:Y:S02]  /*c540*/  FMNMX3.FTZ R5, R5, R55, R235, !PT ;  /* 0x0000003705057276 */ /* 0x000fe400078100eb */
[----:B------:R-:W-:Y:S02]  /*c550*/  FMNMX3.FTZ R7, R196, R225, R44, !PT ;  /* 0x000000e1c4077276 */ /* 0x000fe4000781002c */
[----:B------:R-:W-:-:S04]  /*c560*/  FMNMX3.FTZ R5, R5, R54, R53, !PT ;  /* 0x0000003605057276 */ /* 0x000fc80007810035 */
        /* <DEDUP_REMOVED lines=19> */
[----:B------:R-:W-:-:S03]  /*c6a0*/  FMNMX3.FTZ R35, R35, R104, R105, !PT ;  /* 0x0000006823237276 */ /* 0x000fc60007810069 */
[----:B------:R-:W1:Y:S01]  /*c6b0*/  SHFL.BFLY PT, R8, R5, 0x2, 0x1f ;  /* 0x0c401f0005087f89 */ /* 0x000e6200000e0000 */
[----:B------:R-:W-:-:S04]  /*c6c0*/  FMNMX3.FTZ R35, R35, R100, R101, !PT ;  /* 0x0000006423237276 */ /* 0x000fc80007810065 */
[----:B------:R-:W-:-:S04]  /*c6d0*/  FMNMX3.FTZ R35, R35, R96, R97, !PT ;  /* 0x0000006023237276 */ /* 0x000fc80007810061 */
[----:B------:R-:W-:-:S04]  /*c6e0*/  FMNMX3.FTZ R35, R35, R116, R117, !PT ;  /* 0x0000007423237276 */ /* 0x000fc80007810075 */
[----:B------:R-:W-:-:S04]  /*c6f0*/  FMNMX3.FTZ R35, R35, R118, R93, !PT ;  /* 0x0000007623237276 */ /* 0x000fc8000781005d */
[----:B------:R-:W-:-:S05]  /*c700*/  FMNMX3.FTZ R35, R35, R206, R207, !PT ;  /* 0x000000ce23237276 */ /* 0x000fca00078100cf */
[----:B------:R-:W2:Y:S01]  /*c710*/  SHFL.BFLY PT, R25, R35, 0x2, 0x1f ;  /* 0x0c401f0023197f89 */ /* 0x000ea200000e0000 */
[----:B-1----:R-:W-:Y:S02]  /*c720*/  FMNMX.FTZ R8, R5, R8, !PT ;  /* 0x0000000805087209 */ /* 0x002fe40007810000 */
[----:B------:R-:W-:-:S03]  /*c730*/  FMNMX3.FTZ R5, R3, R27, R26, !PT ;  /* 0x0000001b03057276 */ /* 0x000fc6000781001a */
[----:B------:R-:W1:Y:S01]  /*c740*/  SHFL.BFLY PT, R33, R8, 0x1, 0x1f ;  /* 0x0c201f0008217f89 */ /* 0x000e6200000e0000 */
[----:B------:R-:W-:-:S04]  /*c750*/  FMNMX3.FTZ R5, R5, R242, R236, !PT ;  /* 0x000000f205057276 */ /* 0x000fc800078100ec */
[----:B------:R-:W-:-:S04]  /*c760*/  FMNMX3.FTZ R5, R5, R230, R229, !PT ;  /* 0x000000e605057276 */ /* 0x000fc800078100e5 */
[----:B------:R-:W-:-:S04]  /*c770*/  FMNMX3.FTZ R4, R5, R50, R51, !PT ;  /* 0x0000003205047276 */ /* 0x000fc80007810033 */
[----:B------:R-:W-:-:S04]  /*c780*/  FMNMX3.FTZ R4, R4, R64, R63, !PT ;  /* 0x0000004004047276 */ /* 0x000fc8000781003f */
[----:B------:R-:W-:Y:S02]  /*c790*/  FMNMX3.FTZ R4, R4, R67, R66, !PT ;  /* 0x0000004304047276 */ /* 0x000fe40007810042 */
[----:B--2---:R-:W-:Y:S02]  /*c7a0*/  FMNMX.FTZ R35, R35, R25, !PT ;  /* 0x0000001923237209 */ /* 0x004fe40007810000 */
[----:B------:R-:W-:Y:S02]  /*c7b0*/  FMNMX3.FTZ R4, R4, R122, R123, !PT ;  /* 0x0000007a04047276 */ /* 0x000fe4000781007b */
[----:B-1----:R-:W-:Y:S02]  /*c7c0*/  FMNMX.FTZ R33, R8, R33, !PT ;  /* 0x0000002108217209 */ /* 0x002fe40007810000 */
[----:B------:R-:W-:Y:S02]  /*c7d0*/  FMNMX3.FTZ R4, R4, R128, R131, !PT ;  /* 0x0000008004047276 */ /* 0x000fe40007810083 */
[C---:B------:R-:W-:Y:S01]  /*c7e0*/  FSETP.NEU.FTZ.AND P1, PT, R33.reuse, -INF , PT ;  /* 0xff8000002100780b */ /* 0x040fe20003f3d000 */
[----:B------:R-:W-:Y:S01]  /*c7f0*/  FMUL.FTZ R197, R33, UR6 ;  /* 0x0000000621c57c20 */ /* 0x000fe20008410000 */
[----:B------:R-:W-:-:S02]  /*c800*/  FMNMX3.FTZ R4, R4, R114, R115, !PT ;  /* 0x0000007204047276 */ /* 0x000fc40007810073 */
[----:B------:R-:W-:Y:S02]  /*c810*/  FSEL R5, R33, RZ, P1 ;  /* 0x000000ff21057208 */ /* 0x000fe40000800000 */
[----:B------:R-:W-:Y:S02]  /*c820*/  FSEL R197, R197, RZ, P1 ;  /* 0x000000ffc5c57208 */ /* 0x000fe40000800000 */
[----:B------:R-:W-:Y:S01]  /*c830*/  FMNMX3.FTZ R4, R4, R110, R111, !PT ;  /* 0x0000006e04047276 */ /* 0x000fe2000781006f */
[----:B------:R-:W-:Y:S01]  /*c840*/  FADD.FTZ R2, R2, -R5 ;  /* 0x8000000502027221 */ /* 0x000fe20000010000 */
[----:B------:R-:W-:Y:S01]  /*c850*/  FSETP.NEU.FTZ.AND P1, PT, R32, -INF , PT ;  /* 0xff8000002000780b */ /* 0x000fe20003f3d000 */
[----:B------:R-:W-:Y:S01]  /*c860*/  FFMA.FTZ R43, R226, UR6, -R197 ;  /* 0x00000006e22b7c23 */ /* 0x000fe200080108c5 */
[----:B------:R-:W-:Y:S01]  /*c870*/  FMNMX3.FTZ R4, R4, R106, R107, !PT ;  /* 0x0000006a04047276 */ /* 0x000fe2000781006b */
[--C-:B------:R-:W-:Y:S01]  /*c880*/  FFMA.FTZ R79, R79, UR6, -R197.reuse ;  /* 0x000000064f4f7c23 */ /* 0x100fe200080108c5 */
[----:B------:R-:W-:Y:S01]  /*c890*/  FSEL R81, R81, RZ, P1 ;  /* 0x000000ff51517208 */ /* 0x000fe20000800000 */
[----:B------:R-:W-:Y:S01]  /*c8a0*/  FFMA.FTZ R80, R223, UR6, -R197 ;  /* 0x00000006df507c23 */ /* 0x000fe200080108c5 */
[----:B------:R-:W-:Y:S01]  /*c8b0*/  FMNMX3.FTZ R4, R4, R102, R103, !PT ;  /* 0x0000006604047276 */ /* 0x000fe20007810067 */
[----:B------:R1:W-:Y:S01]  /*c8c0*/  MUFU.EX2 R223, R79 ;  /* 0x0000004f00df7308 */ /* 0x0003e20000000800 */
[----:B------:R-:W-:Y:S01]  /*c8d0*/  FFMA.FTZ R69, R69, UR6, -R197 ;  /* 0x0000000645457c23 */ /* 0x000fe200080108c5 */
[----:B------:R-:W-:Y:S01]  /*c8e0*/  FFMA.FTZ R42, R224, UR6, -R81 ;  /* 0x00000006e02a7c23 */ /* 0x000fe20008010851 */
[----:B------:R-:W-:Y:S01]  /*c8f0*/  FMUL.FTZ R224, R2, UR6 ;  /* 0x0000000602e07c20 */ /* 0x000fe20008410000 */
[----:B------:R-:W-:Y:S01]  /*c900*/  FMNMX3.FTZ R2, R4, R98, R99, !PT ;  /* 0x0000006204027276 */ /* 0x000fe20007810063 */
[--C-:B------:R-:W-:Y:S01]  /*c910*/  FFMA.FTZ R45, R203, UR6, -R81.reuse ;  /* 0x00000006cb2d7c23 */ /* 0x100fe20008010851 */
[----:B------:R-:W-:Y:S01]  /*c920*/  FSEL R203, R32, RZ, P1 ;  /* 0x000000ff20cb7208 */ /* 0x000fe20000800000 */
[----:B------:R-:W-:Y:S01]  /*c930*/  FFMA.FTZ R199, R62, UR6, -R81 ;  /* 0x000000063ec77c23 */ /* 0x000fe20008010851 */
[----:B------:R-:W-:Y:S01]  /*c940*/  FMNMX3.FTZ R2, R2, R94, R95, !PT ;  /* 0x0000005e02027276 */ /* 0x000fe2000781005f */
[----:B------:R-:W-:Y:S01]  /*c950*/  FFMA.FTZ R78, R78, UR6, -R81 ;  /* 0x000000064e4e7c23 */ /* 0x000fe20008010851 */
[----:B------:R-:W2:Y:S01]  /*c960*/  MUFU.EX2 R80, R80 ;  /* 0x0000005000507308 */ /* 0x000ea20000000800 */
[----:B------:R-:W-:Y:S01]  /*c970*/  FADD.FTZ R203, R0, -R203 ;  /* 0x800000cb00cb7221 */ /* 0x000fe20000010000 */
[----:B------:R-:W-:Y:S01]  /*c980*/  FMNMX3.FTZ R2, R2, R92, R91, !PT ;  /* 0x0000005c02027276 */ /* 0x000fe2000781005b */
[--C-:B------:R-:W-:Y:S01]  /*c990*/  FFMA.FTZ R46, R39, UR6, -R197.reuse ;  /* 0x00000006272e7c23 */ /* 0x100fe200080108c5 */
[----:B------:R-:W-:Y:S01]  /*c9a0*/  IADD3 R0, PT, PT, R249, R36, RZ ;  /* 0x00000024f9007210 */ /* 0x000fe20007ffe0ff */
[----:B-1----:R-:W-:Y:S01]  /*c9b0*/  FFMA.FTZ R79, R9, UR6, -R197 ;  /* 0x00000006094f7c23 */ /* 0x002fe200080108c5 */
[----:B------:R-:W-:Y:S01]  /*c9c0*/  FMNMX3.FTZ R2, R2, R204, R205, !PT ;  /* 0x000000cc02027276 */ /* 0x000fe200078100cd */
[----:B------:R-:W-:Y:S01]  /*c9d0*/  LDSM.16.MT88.4 R8, [R36] ;  /* 0x000000002408783b */ /* 0x000fe20000004200 */
[----:B------:R-:W-:Y:S01]  /*c9e0*/  FMUL.FTZ R203, R203, UR6 ;  /* 0x00000006cbcb7c20 */ /* 0x000fe20008410000 */
[----:B------:R-:W-:Y:S02]  /*c9f0*/  MUFU.EX2 R43, R43 ;  /* 0x0000002b002b7308 */ /* 0x000fe40000000800 */
[----:B------:R-:W1:Y:S02]  /*ca00*/  SHFL.BFLY PT, R24, R2, 0x2, 0x1f ;  /* 0x0c401f0002187f89 */ /* 0x000e6400000e0000 */
[----:B------:R-:W3:Y:S01]  /*ca10*/  MUFU.EX2 R79, R79 ;  /* 0x0000004f004f7308 */ /* 0x000ee20000000800 */
[----:B--2---:R-:W-:Y:S01]  /*ca20*/  F2FP.F16.F32.PACK_AB R20, R80, R223 ;  /* 0x000000df5014723e */ /* 0x004fe200000000ff */
[----:B------:R-:W-:Y:S02]  /*ca30*/  LDSM.16.MT88.4 R4, [R0] ;  /* 0x000000000004783b */ /* 0x000fe40000004200 */
[----:B------:R-:W-:Y:S04]  /*ca40*/  MUFU.EX2 R199, R199 ;  /* 0x000000c700c77308 */ /* 0x000fe80000000800 */
[----:B------:R-:W2:Y:S04]  /*ca50*/  MUFU.EX2 R78, R78 ;  /* 0x0000004e004e7308 */ /* 0x000ea80000000800 */
[----:B------:R-:W-:Y:S01]  /*ca60*/  MUFU.EX2 R45, R45 ;  /* 0x0000002d002d7308 */ /* 0x000fe20000000800 */
[----:B---3--:R-:W-:-:S03]  /*ca70*/  F2FP.F16.F32.PACK_AB R22, R43, R79 ;  /* 0x0000004f2b16723e */ /* 0x008fc600000000ff */
[----:B------:R-:W3:Y:S04]  /*ca80*/  MUFU.EX2 R42, R42 ;  /* 0x0000002a002a7308 */ /* 0x000ee80000000800 */
[----:B------:R-:W4:Y:S01]  /*ca90*/  MUFU.EX2 R224, R224 ;  /* 0x000000e000e07308 */ /* 0x000f220000000800 */
[----:B-1----:R-:W-:Y:S02]  /*caa0*/  FMNMX.FTZ R2, R2, R24, !PT ;  /* 0x0000001802027209 */ /* 0x002fe40007810000 */
[----:B------:R-:W1:Y:S01]  /*cab0*/  SHFL.BFLY PT, R24, R35, 0x1, 0x1f ;  /* 0x0c201f0023187f89 */ /* 0x000e6200000e0000 */
[----:B------:R-:W5:Y:S01]  /*cac0*/  MUFU.EX2 R203, R203 ;  /* 0x000000cb00cb7308 */ /* 0x000f620000000800 */
[----:B--2---:R-:W-:Y:S02]  /*cad0*/  F2FP.F16.F32.PACK_AB R21, R78, R199 ;  /* 0x000000c74e15723e */ /* 0x004fe400000000ff */
[----:B------:R-:W2:Y:S01]  /*cae0*/  SHFL.BFLY PT, R34, R2, 0x1, 0x1f ;  /* 0x0c201f0002227f89 */ /* 0x000ea200000e0000 */
[--C-:B------:R-:W-:Y:S01]  /*caf0*/  FFMA.FTZ R47, R243, UR6, -R81.reuse ;  /* 0x00000006f32f7c23 */ /* 0x100fe20008010851 */
[----:B---3--:R-:W-:Y:S01]  /*cb00*/  F2FP.F16.F32.PACK_AB R23, R42, R45 ;  /* 0x0000002d2a17723e */ /* 0x008fe200000000ff */
[----:B------:R-:W-:Y:S01]  /*cb10*/  FFMA.FTZ R58, R58, UR6, -R81 ;  /* 0x000000063a3a7c23 */ /* 0x000fe20008010851 */
[----:B------:R-:W-:Y:S01]  /*cb20*/  MUFU.EX2 R69, R69 ;  /* 0x0000004500457308 */ /* 0x000fe20000000800 */
[-C--:B----4-:R-:W-:Y:S01]  /*cb30*/  FMUL.FTZ R188, R188, R224.reuse ;  /* 0x000000e0bcbc7220 */ /* 0x090fe20000410000 */
[-C--:B------:R-:W-:Y:S01]  /*cb40*/  FMUL.FTZ R189, R189, R224.reuse ;  /* 0x000000e0bdbd7220 */ /* 0x080fe20000410000 */
[-C--:B------:R-:W-:Y:S01]  /*cb50*/  FMUL.FTZ R184, R184, R224.reuse ;  /* 0x000000e0b8b87220 */ /* 0x080fe20000410000 */
[-C--:B------:R-:W-:Y:S01]  /*cb60*/  FMUL.FTZ R185, R185, R224.reuse ;  /* 0x000000e0b9b97220 */ /* 0x080fe20000410000 */
[-C--:B------:R-:W-:Y:S01]  /*cb70*/  FMUL.FTZ R136, R136, R224.reuse ;  /* 0x000000e088887220 */ /* 0x080fe20000410000 */
[-C--:B------:R-:W-:Y:S01]  /*cb80*/  FMUL.FTZ R137, R137, R224.reuse ;  /* 0x000000e089897220 */ /* 0x080fe20000410000 */
[-C--:B-----5:R-:W-:Y:S01]  /*cb90*/  FMUL.FTZ R190, R190, R203.reuse ;  /* 0x000000cbbebe7220 */ /* 0x0a0fe20000410000 */
[-C--:B------:R-:W-:Y:S01]  /*cba0*/  FMUL.FTZ R191, R191, R203.reuse ;  /* 0x000000cbbfbf7220 */ /* 0x080fe20000410000 */
[-C--:B------:R-:W-:Y:S01]  /*cbb0*/  FMUL.FTZ R140, R140, R224.reuse ;  /* 0x000000e08c8c7220 */ /* 0x080fe20000410000 */
[-C--:B------:R-:W-:Y:S01]  /*cbc0*/  FMUL.FTZ R186, R186, R203.reuse ;  /* 0x000000cbbaba7220 */ /* 0x080fe20000410000 */
[-C--:B------:R-:W-:Y:S01]  /*cbd0*/  FMUL.FTZ R187, R187, R203.reuse ;  /* 0x000000cbbbbb7220 */ /* 0x080fe20000410000 */
[----:B------:R-:W-:Y:S01]  /*cbe0*/  FMUL.FTZ R141, R141, R224 ;  /* 0x000000e08d8d7220 */ /* 0x000fe20000410000 */
[-C--:B------:R-:W-:Y:S01]  /*cbf0*/  FMUL.FTZ R138, R138, R203.reuse ;  /* 0x000000cb8a8a7220 */ /* 0x080fe20000410000 */
[-C--:B------:R-:W-:Y:S01]  /*cc00*/  FMUL.FTZ R139, R139, R203.reuse ;  /* 0x000000cb8b8b7220 */ /* 0x080fe20000410000 */
[----:B-1----:R-:W-:Y:S01]  /*cc10*/  FMNMX.FTZ R35, R35, R24, !PT ;  /* 0x0000001823237209 */ /* 0x002fe20007810000 */
[-C--:B------:R-:W-:Y:S01]  /*cc20*/  FMUL.FTZ R142, R142, R203.reuse ;  /* 0x000000cb8e8e7220 */ /* 0x080fe20000410000 */
[-C--:B------:R-:W-:Y:S01]  /*cc30*/  FMUL.FTZ R143, R143, R203.reuse ;  /* 0x000000cb8f8f7220 */ /* 0x080fe20000410000 */
[----:B------:R-:W-:Y:S01]  /*cc40*/  FMUL.FTZ R152, R152, R224 ;  /* 0x000000e098987220 */ /* 0x000fe20000410000 */
[C---:B------:R-:W-:Y:S01]  /*cc50*/  FSETP.NEU.FTZ.AND P1, PT, R35.reuse, -INF , PT ;  /* 0xff8000002300780b */ /* 0x040fe20003f3d000 */
[----:B------:R-:W-:Y:S01]  /*cc60*/  FMUL.FTZ R226, R35, UR6 ;  /* 0x0000000623e27c20 */ /* 0x000fe20008410000 */
[----:B--2---:R-:W-:Y:S01]  /*cc70*/  FMNMX.FTZ R34, R2, R34, !PT ;  /* 0x0000002202227209 */ /* 0x004fe20007810000 */
[-C--:B------:R-:W-:Y:S01]  /*cc80*/  FMUL.FTZ R153, R153, R224.reuse ;  /* 0x000000e099997220 */ /* 0x080fe20000410000 */
[----:B------:R-:W-:Y:S01]  /*cc90*/  FSEL R2, R35, RZ, P1 ;  /* 0x000000ff23027208 */ /* 0x000fe20000800000 */
[-C--:B------:R-:W-:Y:S01]  /*cca0*/  FMUL.FTZ R154, R154, R203.reuse ;  /* 0x000000cb9a9a7220 */ /* 0x080fe20000410000 */
[----:B------:R-:W-:Y:S01]  /*ccb0*/  FSEL R226, R226, RZ, P1 ;  /* 0x000000ffe2e27208 */ /* 0x000fe20000800000 */
[-C--:B------:R-:W-:Y:S01]  /*ccc0*/  FMUL.FTZ R155, R155, R203.reuse ;  /* 0x000000cb9b9b7220 */ /* 0x080fe20000410000 */
[----:B------:R-:W-:Y:S01]  /*ccd0*/  FSETP.NEU.FTZ.AND P1, PT, R34, -INF , PT ;  /* 0xff8000002200780b */ /* 0x000fe20003f3d000 */
[-C--:B------:R-:W-:Y:S01]  /*cce0*/  FMUL.FTZ R156, R156, R224.reuse ;  /* 0x000000e09c9c7220 */ /* 0x080fe20000410000 */
[-C--:B------:R-:W-:Y:S01]  /*ccf0*/  FMUL.FTZ R157, R157, R224.reuse ;  /* 0x000000e09d9d7220 */ /* 0x080fe20000410000 */
[----:B------:R-:W-:Y:S01]  /*cd00*/  FFMA.FTZ R24, R225, UR6, -R226 ;  /* 0x00000006e1187c23 */ /* 0x000fe200080108e2 */
[----:B------:R-:W-:Y:S01]  /*cd10*/  FMUL.FTZ R225, R34, UR6 ;  /* 0x0000000622e17c20 */ /* 0x000fe20008410000 */
[-C--:B------:R-:W-:Y:S01]  /*cd20*/  FMUL.FTZ R158, R158, R203.reuse ;  /* 0x000000cb9e9e7220 */ /* 0x080fe20000410000 */
[-C--:B------:R-:W-:Y:S01]  /*cd30*/  FMUL.FTZ R159, R159, R203.reuse ;  /* 0x000000cb9f9f7220 */ /* 0x080fe20000410000 */
[-C--:B------:R-:W-:Y:S01]  /*cd40*/  FMUL.FTZ R164, R164, R224.reuse ;  /* 0x000000e0a4a47220 */ /* 0x080fe20000410000 */
[-C--:B------:R-:W-:Y:S01]  /*cd50*/  FMUL.FTZ R165, R165, R224.reuse ;  /* 0x000000e0a5a57220 */ /* 0x080fe20000410000 */
[----:B------:R-:W-:Y:S01]  /*cd60*/  FSEL R225, R225, RZ, P1 ;  /* 0x000000ffe1e17208 */ /* 0x000fe20000800000 */
[-C--:B------:R-:W-:Y:S01]  /*cd70*/  FMUL.FTZ R166, R166, R203.reuse ;  /* 0x000000cba6a67220 */ /* 0x080fe20000410000 */
[-C--:B------:R-:W-:Y:S01]  /*cd80*/  FMUL.FTZ R167, R167, R203.reuse ;  /* 0x000000cba7a77220 */ /* 0x080fe20000410000 */
[-C--:B------:R-:W-:Y:S01]  /*cd90*/  FMUL.FTZ R172, R172, R224.reuse ;  /* 0x000000e0acac7220 */ /* 0x080fe20000410000 */
[----:B------:R-:W-:Y:S01]  /*cda0*/  FMUL.FTZ R173, R173, R224 ;  /* 0x000000e0adad7220 */ /* 0x000fe20000410000 */
[--C-:B------:R-:W-:Y:S01]  /*cdb0*/  FFMA.FTZ R84, R242, UR6, -R225.reuse ;  /* 0x00000006f2547c23 */ /* 0x100fe200080108e1 */
[-C--:B------:R-:W-:Y:S01]  /*cdc0*/  FMUL.FTZ R174, R174, R203.reuse ;  /* 0x000000cbaeae7220 */ /* 0x080fe20000410000 */
[----:B------:R-:W2:Y:S01]  /*cdd0*/  LDL.LU R242, [R1+0x4] ;  /* 0x0000040001f27983 */ /* 0x000ea20000300800 */
[----:B------:R-:W-:Y:S01]  /*cde0*/  FMUL.FTZ R175, R175, R203 ;  /* 0x000000cbafaf7220 */ /* 0x000fe20000410000 */
[C---:B------:R-:W-:Y:S01]  /*cdf0*/  HMMA.16816.F32 R188, R20.reuse, R16, R188 ;  /* 0x0000001014bc723c */ /* 0x040fe200000018bc */
[----:B------:R-:W-:Y:S01]  /*ce00*/  FADD.FTZ R2, R196, -R2 ;  /* 0x80000002c4027221 */ /* 0x000fe20000010000 */
[----:B------:R-:W3:Y:S01]  /*ce10*/  LDL.LU R249, [R1] ;  /* 0x0000000001f97983 */ /* 0x000ee20000300800 */
[--C-:B------:R-:W-:Y:S01]  /*ce20*/  FFMA.FTZ R83, R44, UR6, -R226.reuse ;  /* 0x000000062c537c23 */ /* 0x100fe200080108e2 */
[--C-:B------:R-:W-:Y:S01]  /*ce30*/  FFMA.FTZ R82, R41, UR6, -R226.reuse ;  /* 0x0000000629527c23 */ /* 0x100fe200080108e2 */
[----:B------:R-:W-:Y:S01]  /*ce40*/  FFMA.FTZ R62, R40, UR6, -R226 ;  /* 0x00000006283e7c23 */ /* 0x000fe200080108e2 */
[--C-:B------:R-:W-:Y:S01]  /*ce50*/  FFMA.FTZ R25, R27, UR6, -R225.reuse ;  /* 0x000000061b197c23 */ /* 0x100fe200080108e1 */
[--C-:B------:R-:W-:Y:S01]  /*ce60*/  FFMA.FTZ R85, R26, UR6, -R225.reuse ;  /* 0x000000061a557c23 */ /* 0x100fe200080108e1 */
[C---:B------:R-:W-:Y:S01]  /*ce70*/  HMMA.16816.F32 R184, R20.reuse, R18, R184 ;  /* 0x0000001214b8723c */ /* 0x040fe200000018b8 */
[----:B------:R-:W-:Y:S01]  /*ce80*/  FFMA.FTZ R59, R236, UR6, -R225 ;  /* 0x00000006ec3b7c23 */ /* 0x000fe200080108e1 */
[----:B------:R-:W-:Y:S01]  /*ce90*/  FMUL.FTZ R2, R2, UR6 ;  /* 0x0000000602027c20 */ /* 0x000fe20008410000 */
[----:B------:R-:W-:Y:S04]  /*cea0*/  MUFU.EX2 R24, R24 ;  /* 0x0000001800187308 */ /* 0x000fe80000000800 */
[----:B------:R-:W-:Y:S01]  /*ceb0*/  MUFU.EX2 R83, R83 ;  /* 0x0000005300537308 */ /* 0x000fe20000000800 */
[C---:B------:R-:W-:Y:S03]  /*cec0*/  HMMA.16816.F32 R136, R20.reuse, R12, R136 ;  /* 0x0000000c1488723c */ /* 0x040fe60000001888 */
[----:B------:R-:W-:Y:S04]  /*ced0*/  MUFU.EX2 R82, R82 ;  /* 0x0000005200527308 */ /* 0x000fe80000000800 */
[----:B------:R-:W-:Y:S01]  /*cee0*/  MUFU.EX2 R62, R62 ;  /* 0x0000003e003e7308 */ /* 0x000fe20000000800 */
[C---:B------:R-:W-:Y:S03]  /*cef0*/  HMMA.16816.F32 R140, R20.reuse, R14, R140 ;  /* 0x0000000e148c723c */ /* 0x040fe6000000188c */
[----:B------:R-:W-:Y:S04]  /*cf00*/  MUFU.EX2 R25, R25 ;  /* 0x0000001900197308 */ /* 0x000fe80000000800 */
[----:B------:R-:W-:Y:S01]  /*cf10*/  MUFU.EX2 R85, R85 ;  /* 0x0000005500557308 */ /* 0x000fe20000000800 */
[C---:B------:R-:W-:Y:S03]  /*cf20*/  HMMA.16816.F32 R152, R20.reuse, R8, R152 ;  /* 0x000000081498723c */ /* 0x040fe60000001898 */
[----:B------:R-:W1:Y:S04]  /*cf30*/  MUFU.EX2 R27, R2 ;  /* 0x00000002001b7308 */ /* 0x000e680000000800 */
[----:B------:R-:W-:Y:S01]  /*cf40*/  MUFU.EX2 R84, R84 ;  /* 0x0000005400547308 */ /* 0x000fe20000000800 */
[C---:B------:R-:W-:Y:S03]  /*cf50*/  HMMA.16816.F32 R156, R20.reuse, R10, R156 ;  /* 0x0000000a149c723c */ /* 0x040fe6000000189c */
[----:B------:R-:W4:Y:S04]  /*cf60*/  MUFU.EX2 R59, R59 ;  /* 0x0000003b003b7308 */ /* 0x000f280000000800 */
[----:B------:R-:W-:Y:S01]  /*cf70*/  MUFU.EX2 R46, R46 ;  /* 0x0000002e002e7308 */ /* 0x000fe20000000800 */
[C---:B------:R-:W-:Y:S01]  /*cf80*/  HMMA.16816.F32 R164, R20.reuse, R4, R164 ;  /* 0x0000000414a4723c */ /* 0x040fe200000018a4 */
[-C--:B-1----:R-:W-:Y:S01]  /*cf90*/  FMUL.FTZ R192, R192, R27.reuse ;  /* 0x0000001bc0c07220 */ /* 0x082fe20000410000 */
[-C--:B------:R-:W-:Y:S01]  /*cfa0*/  FMUL.FTZ R193, R193, R27.reuse ;  /* 0x0000001bc1c17220 */ /* 0x080fe20000410000 */
[-C--:B------:R-:W-:Y:S01]  /*cfb0*/  FMUL.FTZ R180, R180, R27.reuse ;  /* 0x0000001bb4b47220 */ /* 0x080fe20000410000 */
[-C--:B------:R-:W-:Y:S01]  /*cfc0*/  FMUL.FTZ R181, R181, R27.reuse ;  /* 0x0000001bb5b57220 */ /* 0x080fe20000410000 */
[-C--:B------:R-:W-:Y:S01]  /*cfd0*/  FMUL.FTZ R132, R132, R27.reuse ;  /* 0x0000001b84847220 */ /* 0x080fe20000410000 */
[-C--:B------:R-:W-:Y:S01]  /*cfe0*/  FMUL.FTZ R133, R133, R27.reuse ;  /* 0x0000001b85857220 */ /* 0x080fe20000410000 */
[-C--:B------:R-:W-:Y:S01]  /*cff0*/  FMUL.FTZ R144, R144, R27.reuse ;  /* 0x0000001b90907220 */ /* 0x080fe20000410000 */
[----:B------:R-:W-:Y:S01]  /*d000*/  HMMA.16816.F32 R172, R20, R6, R172 ;  /* 0x0000000614ac723c */ /* 0x000fe200000018ac */
[----:B------:R-:W-:Y:S01]  /*d010*/  FSEL R20, R34, RZ, P1 ;  /* 0x000000ff22147208 */ /* 0x000fe20000800000 */
[----:B------:R-:W-:Y:S01]  /*d020*/  FMUL.FTZ R145, R145, R27 ;  /* 0x0000001b91917220 */ /* 0x000fe20000410000 */
[----:B------:R-:W-:Y:S01]  /*d030*/  F2FP.F16.F32.PACK_AB R21, R85, R25 ;  /* 0x000000195515723e */ /* 0x000fe200000000ff */
[-C--:B------:R-:W-:Y:S01]  /*d040*/  FMUL.FTZ R148, R148, R27.reuse ;  /* 0x0000001b94947220 */ /* 0x080fe20000410000 */
[----:B------:R-:W-:Y:S01]  /*d050*/  F2FP.F16.F32.PACK_AB R22, R62, R82 ;  /* 0x000000523e16723e */ /* 0x000fe200000000ff */
[----:B------:R-:W-:Y:S01]  /*d060*/  FADD.FTZ R3, R3, -R20 ;  /* 0x8000001403037221 */ /* 0x000fe20000010000 */
[----:B------:R-:W-:Y:S01]  /*d070*/  F2FP.F16.F32.PACK_AB R20, R83, R24 ;  /* 0x000000185314723e */ /* 0x000fe200000000ff */
[-C--:B------:R-:W-:Y:S01]  /*d080*/  FMUL.FTZ R149, R149, R27.reuse ;  /* 0x0000001b95957220 */ /* 0x080fe20000410000 */
[----:B----4-:R-:W-:Y:S01]  /*d090*/  F2FP.F16.F32.PACK_AB R23, R59, R84 ;  /* 0x000000543b17723e */ /* 0x010fe200000000ff */
[----:B------:R-:W-:Y:S01]  /*d0a0*/  FMUL.FTZ R3, R3, UR6 ;  /* 0x0000000603037c20 */ /* 0x000fe20008410000 */
[-C--:B------:R-:W-:Y:S01]  /*d0b0*/  FMUL.FTZ R160, R160, R27.reuse ;  /* 0x0000001ba0a07220 */ /* 0x080fe20000410000 */
[-C--:B------:R-:W-:Y:S01]  /*d0c0*/  FMUL.FTZ R161, R161, R27.reuse ;  /* 0x0000001ba1a17220 */ /* 0x080fe20000410000 */
[--C-:B------:R-:W-:Y:S01]  /*d0d0*/  FFMA.FTZ R2, R37, UR6, -R197.reuse ;  /* 0x0000000625027c23 */ /* 0x100fe200080108c5 */
[----:B------:R-:W1:Y:S01]  /*d0e0*/  MUFU.EX2 R26, R3 ;  /* 0x00000003001a7308 */ /* 0x000e620000000800 */
[-C--:B------:R-:W-:Y:S01]  /*d0f0*/  FMUL.FTZ R176, R176, R27.reuse ;  /* 0x0000001bb0b07220 */ /* 0x080fe20000410000 */
[-C--:B------:R-:W-:Y:S01]  /*d100*/  FMUL.FTZ R177, R177, R27.reuse ;  /* 0x0000001bb1b17220 */ /* 0x080fe20000410000 */
[-C--:B------:R-:W-:Y:S01]  /*d110*/  FMUL.FTZ R168, R168, R27.reuse ;  /* 0x0000001ba8a87220 */ /* 0x080fe20000410000 */
[----:B------:R-:W-:Y:S01]  /*d120*/  FMUL.FTZ R169, R169, R27 ;  /* 0x0000001ba9a97220 */ /* 0x000fe20000410000 */
[-C--:B-1----:R-:W-:Y:S01]  /*d130*/  FMUL.FTZ R194, R194, R26.reuse ;  /* 0x0000001ac2c27220 */ /* 0x082fe20000410000 */
        /* <DEDUP_REMOVED lines=15> */
[----:B------:R-:W-:Y:S01]  /*d230*/  HMMA.16816.F32 R192, R20, R16, R192 ;  /* 0x0000001014c0723c */ /* 0x000fe200000018c0 */
[----:B------:R-:W-:-:S07]  /*d240*/  FFMA.FTZ R3, R38, UR6, -R197 ;  /* 0x0000000626037c23 */ /* 0x000fce00080108c5 */
[C---:B------:R-:W-:Y:S01]  /*d250*/  HMMA.16816.F32 R180, R20.reuse, R18, R180 ;  /* 0x0000001214b4723c */ /* 0x040fe200000018b4 */
[----:B------:R-:W1:Y:S07]  /*d260*/  LDSM.16.MT88.4 R16, [R239+0x8800] ;  /* 0x00880000ef10783b */ /* 0x000e6e0000004200 */
[C---:B------:R-:W-:Y:S08]  /*d270*/  HMMA.16816.F32 R132, R20.reuse, R12, R132 ;  /* 0x0000000c1484723c */ /* 0x040ff00000001884 */
[C---:B------:R-:W-:Y:S01]  /*d280*/  HMMA.16816.F32 R144, R20.reuse, R14, R144 ;  /* 0x0000000e1490723c */ /* 0x040fe20000001890 */
[----:B------:R-:W4:Y:S07]  /*d290*/  LDSM.16.MT88.4 R12, [R250+0x8800] ;  /* 0x00880000fa0c783b */ /* 0x000f2e0000004200 */
[C---:B------:R-:W-:Y:S08]  /*d2a0*/  HMMA.16816.F32 R148, R20.reuse, R8, R148 ;  /* 0x000000081494723c */ /* 0x040ff00000001894 */
[C---:B------:R-:W-:Y:S01]  /*d2b0*/  HMMA.16816.F32 R160, R20.reuse, R10, R160 ;  /* 0x0000000a14a0723c */ /* 0x040fe200000018a0 */
[----:B------:R-:W5:Y:S07]  /*d2c0*/  LDSM.16.MT88.4 R8, [R36+0x800] ;  /* 0x000800002408783b */ /* 0x000f6e0000004200 */
[C---:B------:R-:W-:Y:S08]  /*d2d0*/  HMMA.16816.F32 R176, R20.reuse, R4, R176 ;  /* 0x0000000414b0723c */ /* 0x040ff000000018b0 */
[----:B------:R-:W-:Y:S01]  /*d2e0*/  HMMA.16816.F32 R168, R20, R6, R168 ;  /* 0x0000000614a8723c */ /* 0x000fe200000018a8 */
[----:B------:R-:W5:Y:S01]  /*d2f0*/  LDSM.16.MT88.4 R4, [R0+0x800] ;  /* 0x000800000004783b */ /* 0x000f620000004200 */
[--C-:B------:R-:W-:Y:S01]  /*d300*/  FFMA.FTZ R38, R49, UR6, -R81.reuse ;  /* 0x0000000631267c23 */ /* 0x100fe20008010851 */
[----:B------:R-:W-:Y:S01]  /*d310*/  FFMA.FTZ R37, R56, UR6, -R81 ;  /* 0x0000000638257c23 */ /* 0x000fe20008010851 */
[----:B------:R-:W-:Y:S01]  /*d320*/  MUFU.EX2 R3, R3 ;  /* 0x0000000300037308 */ /* 0x000fe20000000800 */
[--C-:B------:R-:W-:Y:S01]  /*d330*/  FFMA.FTZ R86, R231, UR6, -R226.reuse ;  /* 0x00000006e7567c23 */ /* 0x100fe200080108e2 */
[----:B------:R-:W-:-:S02]  /*d340*/  FFMA.FTZ R56, R232, UR6, -R226 ;  /* 0x00000006e8387c23 */ /* 0x000fc400080108e2 */
[----:B------:R-:W-:Y:S01]  /*d350*/  MUFU.EX2 R2, R2 ;  /* 0x0000000200027308 */ /* 0x000fe20000000800 */
[--C-:B------:R-:W-:Y:S01]  /*d360*/  FFMA.FTZ R41, R234, UR6, -R226.reuse ;  /* 0x00000006ea297c23 */ /* 0x100fe200080108e2 */
[----:B------:R-:W-:Y:S02]  /*d370*/  FFMA.FTZ R40, R48, UR6, -R226 ;  /* 0x0000000630287c23 */ /* 0x000fe400080108e2 */
[----:B------:R-:W-:Y:S01]  /*d380*/  MUFU.EX2 R47, R47 ;  /* 0x0000002f002f7308 */ /* 0x000fe20000000800 */
[--C-:B------:R-:W-:Y:S01]  /*d390*/  FFMA.FTZ R87, R230, UR6, -R225.reuse ;  /* 0x00000006e6577c23 */ /* 0x100fe200080108e1 */
[--C-:B------:R-:W-:Y:S02]  /*d3a0*/  FFMA.FTZ R39, R50, UR6, -R225.reuse ;  /* 0x0000000632277c23 */ /* 0x100fe400080108e1 */
[----:B------:R1:W4:Y:S01]  /*d3b0*/  MUFU.EX2 R49, R58 ;  /* 0x0000003a00317308 */ /* 0x0003220000000800 */
[----:B------:R-:W-:-:S03]  /*d3c0*/  FFMA.FTZ R44, R51, UR6, -R225 ;  /* 0x00000006332c7c23 */ /* 0x000fc600080108e1 */
[----:B------:R-:W-:Y:S04]  /*d3d0*/  MUFU.EX2 R38, R38 ;  /* 0x0000002600267308 */ /* 0x000fe80000000800 */
[----:B------:R-:W5:Y:S01]  /*d3e0*/  MUFU.EX2 R37, R37 ;  /* 0x0000002500257308 */ /* 0x000f620000000800 */
[----:B-1----:R-:W-:-:S03]  /*d3f0*/  FFMA.FTZ R58, R229, UR6, -R225 ;  /* 0x00000006e53a7c23 */ /* 0x002fc600080108e1 */
[----:B------:R-:W-:Y:S04]  /*d400*/  MUFU.EX2 R86, R86 ;  /* 0x0000005600567308 */ /* 0x000fe80000000800 */
[----:B------:R-:W1:Y:S04]  /*d410*/  MUFU.EX2 R56, R56 ;  /* 0x0000003800387308 */ /* 0x000e680000000800 */
[----:B------:R-:W-:Y:S04]  /*d420*/  MUFU.EX2 R41, R41 ;  /* 0x0000002900297308 */ /* 0x000fe80000000800 */
[----:B------:R-:W-:Y:S04]  /*d430*/  MUFU.EX2 R40, R40 ;  /* 0x0000002800287308 */ /* 0x000fe80000000800 */
[----:B------:R-:W-:Y:S04]  /*d440*/  MUFU.EX2 R87, R87 ;  /* 0x0000005700577308 */ /* 0x000fe80000000800 */
[----:B------:R-:W1:Y:S04]  /*d450*/  MUFU.EX2 R58, R58 ;  /* 0x0000003a003a7308 */ /* 0x000e680000000800 */
[----:B------:R-:W-:Y:S04]  /*d460*/  MUFU.EX2 R39, R39 ;  /* 0x0000002700277308 */ /* 0x000fe80000000800 */
[----:B------:R-:W1:Y:S01]  /*d470*/  MUFU.EX2 R44, R44 ;  /* 0x0000002c002c7308 */ /* 0x000e620000000800 */
[----:B------:R-:W-:-:S02]  /*d480*/  F2FP.F16.F32.PACK_AB R20, R46, R69 ;  /* 0x000000452e14723e */ /* 0x000fc400000000ff */
[----:B----4-:R-:W-:Y:S02]  /*d490*/  F2FP.F16.F32.PACK_AB R21, R49, R47 ;  /* 0x0000002f3115723e */ /* 0x010fe400000000ff */
[----:B------:R-:W-:Y:S02]  /*d4a0*/  F2FP.F16.F32.PACK_AB R22, R2, R3 ;  /* 0x000000030216723e */ /* 0x000fe400000000ff */
[----:B-----5:R-:W-:-:S07]  /*d4b0*/  F2FP.F16.F32.PACK_AB R23, R37, R38 ;  /* 0x000000262517723e */ /* 0x020fce00000000ff */
        /* <DEDUP_REMOVED lines=8> */
[----:B-1----:R-:W-:-:S02]  /*d540*/  F2FP.F16.F32.PACK_AB R20, R56, R86 ;  /* 0x000000563814723e */ /* 0x002fc400000000ff */
[----:B------:R-:W-:Y:S02]  /*d550*/  F2FP.F16.F32.PACK_AB R21, R58, R87 ;  /* 0x000000573a15723e */ /* 0x000fe400000000ff */
[----:B------:R-:W-:Y:S02]  /*d560*/  F2FP.F16.F32.PACK_AB R22, R40, R41 ;  /* 0x000000292816723e */ /* 0x000fe400000000ff */
[----:B------:R-:W-:Y:S01]  /*d570*/  F2FP.F16.F32.PACK_AB R23, R44, R39 ;  /* 0x000000272c17723e */ /* 0x000fe200000000ff */
[----:B------:R-:W-:-:S06]  /*d580*/  FFMA.FTZ R50, R68, UR6, -R81 ;  /* 0x0000000644327c23 */ /* 0x000fcc0008010851 */
        /* <DEDUP_REMOVED lines=12> */
[----:B------:R-:W2:Y:S01]  /*d650*/  LDSM.16.MT88.4 R4, [R0+0x1000] ;  /* 0x001000000004783b */ /* 0x000ea20000004200 */
[----:B------:R-:W-:-:S02]  /*d660*/  FFMA.FTZ R60, R61, UR6, -R226 ;  /* 0x000000063d3c7c23 */ /* 0x000fc400080108e2 */
[----:B------:R3:W-:Y:S01]  /*d670*/  MUFU.EX2 R61, R68 ;  /* 0x00000044003d7308 */ /* 0x0007e20000000800 */
[----:B------:R-:W-:Y:S01]  /*d680*/  FFMA.FTZ R48, R55, UR6, -R197 ;  /* 0x0000000637307c23 */ /* 0x000fe200080108c5 */
[----:B------:R-:W-:Y:S01]  /*d690*/  FFMA.FTZ R51, R57, UR6, -R81 ;  /* 0x0000000639337c23 */ /* 0x000fe20008010851 */
[--C-:B------:R-:W-:Y:S01]  /*d6a0*/  FFMA.FTZ R55, R235, UR6, -R197.reuse ;  /* 0x00000006eb377c23 */ /* 0x100fe200080108c5 */
[--C-:B------:R-:W-:Y:S01]  /*d6b0*/  FFMA.FTZ R54, R54, UR6, -R197.reuse ;  /* 0x0000000636367c23 */ /* 0x100fe200080108c5 */
[----:B------:R-:W-:Y:S01]  /*d6c0*/  FFMA.FTZ R53, R53, UR6, -R197 ;  /* 0x0000000635357c23 */ /* 0x000fe200080108c5 */
[--C-:B------:R-:W-:Y:S01]  /*d6d0*/  FFMA.FTZ R52, R52, UR6, -R81.reuse ;  /* 0x0000000634347c23 */ /* 0x100fe20008010851 */
[----:B------:R-:W-:Y:S01]  /*d6e0*/  FFMA.FTZ R57, R233, UR6, -R81 ;  /* 0x00000006e9397c23 */ /* 0x000fe20008010851 */
[----:B------:R-:W-:Y:S01]  /*d6f0*/  FFMA.FTZ R196, R64, UR6, -R225 ;  /* 0x0000000640c47c23 */ /* 0x000fe200080108e1 */
[----:B---3--:R-:W-:-:S04]  /*d700*/  FFMA.FTZ R68, R65, UR6, -R226 ;  /* 0x0000000641447c23 */ /* 0x008fc800080108e2 */
[----:B------:R3:W-:Y:S04]  /*d710*/  MUFU.EX2 R64, R68 ;  /* 0x0000004400407308 */ /* 0x0007e80000000800 */
[----:B------:R-:W-:Y:S04]  /*d720*/  MUFU.EX2 R48, R48 ;  /* 0x0000003000307308 */ /* 0x000fe80000000800 */
[----:B------:R-:W1:Y:S01]  /*d730*/  MUFU.EX2 R55, R55 ;  /* 0x0000003700377308 */ /* 0x000e620000000800 */
[----:B---3--:R-:W-:-:S03]  /*d740*/  FFMA.FTZ R68, R63, UR6, -R225 ;  /* 0x000000063f447c23 */ /* 0x008fc600080108e1 */
[----:B------:R-:W-:Y:S04]  /*d750*/  MUFU.EX2 R54, R54 ;  /* 0x0000003600367308 */ /* 0x000fe80000000800 */
[----:B------:R3:W-:Y:S04]  /*d760*/  MUFU.EX2 R63, R196 ;  /* 0x000000c4003f7308 */ /* 0x0007e80000000800 */
[----:B------:R-:W-:Y:S04]  /*d770*/  MUFU.EX2 R53, R53 ;  /* 0x0000003500357308 */ /* 0x000fe80000000800 */
[----:B------:R-:W-:Y:S04]  /*d780*/  MUFU.EX2 R52, R52 ;  /* 0x0000003400347308 */ /* 0x000fe80000000800 */
[----:B------:R-:W4:Y:S01]  /*d790*/  MUFU.EX2 R51, R51 ;  /* 0x0000003300337308 */ /* 0x000f220000000800 */
[----:B---3--:R-:W-:-:S03]  /*d7a0*/  FFMA.FTZ R196, R67, UR6, -R225 ;  /* 0x0000000643c47c23 */ /* 0x008fc600080108e1 */
[----:B------:R-:W-:Y:S04]  /*d7b0*/  MUFU.EX2 R50, R50 ;  /* 0x0000003200327308 */ /* 0x000fe80000000800 */
[----:B------:R-:W3:Y:S01]  /*d7c0*/  MUFU.EX2 R57, R57 ;  /* 0x0000003900397308 */ /* 0x000ee20000000800 */
[----:B------:R-:W-:-:S03]  /*d7d0*/  FFMA.FTZ R214, R214, UR6, -R226 ;  /* 0x00000006d6d67c23 */ /* 0x000fc600080108e2 */
[----:B------:R5:W-:Y:S04]  /*d7e0*/  MUFU.EX2 R67, R68 ;  /* 0x0000004400437308 */ /* 0x000be80000000800 */
[----:B------:R-:W2:Y:S04]  /*d7f0*/  MUFU.EX2 R60, R60 ;  /* 0x0000003c003c7308 */ /* 0x000ea80000000800 */
[----:B------:R-:W2:Y:S01]  /*d800*/  MUFU.EX2 R65, R214 ;  /* 0x000000d600417308 */ /* 0x000ea20000000800 */
[----:B-----5:R-:W-:-:S03]  /*d810*/  FFMA.FTZ R68, R66, UR6, -R225 ;  /* 0x0000000642447c23 */ /* 0x020fc600080108e1 */
[----:B------:R-:W-:Y:S04]  /*d820*/  MUFU.EX2 R66, R196 ;  /* 0x000000c400427308 */ /* 0x000fe80000000800 */
[----:B------:R-:W5:Y:S01]  /*d830*/  MUFU.EX2 R68, R68 ;  /* 0x0000004400447308 */ /* 0x000f620000000800 */
[----:B-1----:R-:W-:Y:S02]  /*d840*/  F2FP.F16.F32.PACK_AB R20, R55, R48 ;  /* 0x000000303714723e */ /* 0x002fe400000000ff */
[----:B----4-:R-:W-:Y:S02]  /*d850*/  F2FP.F16.F32.PACK_AB R21, R51, R52 ;  /* 0x000000343315723e */ /* 0x010fe400000000ff */
[----:B------:R-:W-:Y:S02]  /*d860*/  F2FP.F16.F32.PACK_AB R22, R53, R54 ;  /* 0x000000363516723e */ /* 0x000fe400000000ff */
[----:B---3--:R-:W-:-:S07]  /*d870*/  F2FP.F16.F32.PACK_AB R23, R57, R50 ;  /* 0x000000323917723e */ /* 0x008fce00000000ff */
[C---:B------:R-:W-:Y:S08]  /*d880*/  HMMA.16816.F32 R188, R20.reuse, R16, R188 ;  /* 0x0000001014bc723c */ /* 0x040ff000000018bc */
[C---:B------:R-:W-:Y:S08]  /*d890*/  HMMA.16816.F32 R184, R20.reuse, R18, R184 ;  /* 0x0000001214b8723c */ /* 0x040ff000000018b8 */
[C---:B------:R-:W-:Y:S08]  /*d8a0*/  HMMA.16816.F32 R136, R20.reuse, R12, R136 ;  /* 0x0000000c1488723c */ /* 0x040ff00000001888 */
[C---:B------:R-:W-:Y:S08]  /*d8b0*/  HMMA.16816.F32 R140, R20.reuse, R14, R140 ;  /* 0x0000000e148c723c */ /* 0x040ff0000000188c */
[C---:B------:R-:W-:Y:S08]  /*d8c0*/  HMMA.16816.F32 R152, R20.reuse, R8, R152 ;  /* 0x000000081498723c */ /* 0x040ff00000001898 */
[C---:B------:R-:W-:Y:S08]  /*d8d0*/  HMMA.16816.F32 R156, R20.reuse, R10, R156 ;  /* 0x0000000a149c723c */ /* 0x040ff0000000189c */
[C---:B--2---:R-:W-:Y:S08]  /*d8e0*/  HMMA.16816.F32 R164, R20.reuse, R4, R164 ;  /* 0x0000000414a4723c */ /* 0x044ff000000018a4 */
[----:B------:R-:W-:Y:S01]  /*d8f0*/  HMMA.16816.F32 R172, R20, R6, R172 ;  /* 0x0000000614ac723c */ /* 0x000fe200000018ac */
[----:B------:R-:W-:-:S02]  /*d900*/  F2FP.F16.F32.PACK_AB R20, R60, R61 ;  /* 0x0000003d3c14723e */ /* 0x000fc400000000ff */
[----:B------:R-:W-:Y:S02]  /*d910*/  F2FP.F16.F32.PACK_AB R21, R67, R63 ;  /* 0x0000003f4315723e */ /* 0x000fe400000000ff */
[----:B------:R-:W-:Y:S02]  /*d920*/  F2FP.F16.F32.PACK_AB R22, R64, R65 ;  /* 0x000000414016723e */ /* 0x000fe400000000ff */
[----:B-----5:R-:W-:-:S07]  /*d930*/  F2FP.F16.F32.PACK_AB R23, R68, R66 ;  /* 0x000000424417723e */ /* 0x020fce00000000ff */
        /* <DEDUP_REMOVED lines=12> */
[----:B------:R-:W-:Y:S01]  /*da00*/  FFMA.FTZ R196, R222, UR6, -R197 ;  /* 0x00000006dec47c23 */ /* 0x000fe200080108c5 */
[----:B------:R-:W-:Y:S01]  /*da10*/  FFMA.FTZ R20, R218, UR6, -R81 ;  /* 0x00000006da147c23 */ /* 0x000fe20008010851 */
[--C-:B------:R-:W-:Y:S01]  /*da20*/  FFMA.FTZ R214, R228, UR6, -R197.reuse ;  /* 0x00000006e4d67c23 */ /* 0x100fe200080108c5 */
[--C-:B------:R-:W-:Y:S01]  /*da30*/  FFMA.FTZ R213, R213, UR6, -R197.reuse ;  /* 0x00000006d5d57c23 */ /* 0x100fe200080108c5 */
[----:B------:R-:W-:Y:S01]  /*da40*/  FFMA.FTZ R222, R227, UR6, -R197 ;  /* 0x00000006e3de7c23 */ /* 0x000fe200080108c5 */
[--C-:B------:R-:W-:Y:S01]  /*da50*/  FFMA.FTZ R221, R221, UR6, -R81.reuse ;  /* 0x00000006dddd7c23 */ /* 0x100fe20008010851 */
[--C-:B------:R-:W-:Y:S01]  /*da60*/  FFMA.FTZ R220, R220, UR6, -R81.reuse ;  /* 0x00000006dcdc7c23 */ /* 0x100fe20008010851 */
[----:B------:R-:W-:Y:S01]  /*da70*/  FFMA.FTZ R218, R219, UR6, -R81 ;  /* 0x00000006dbda7c23 */ /* 0x000fe20008010851 */
[----:B------:R-:W-:Y:S04]  /*da80*/  MUFU.EX2 R214, R214 ;  /* 0x000000d600d67308 */ /* 0x000fe80000000800 */
[----:B------:R-:W-:Y:S04]  /*da90*/  MUFU.EX2 R213, R213 ;  /* 0x000000d500d57308 */ /* 0x000fe80000000800 */
[----:B------:R-:W-:Y:S04]  /*daa0*/  MUFU.EX2 R196, R196 ;  /* 0x000000c400c47308 */ /* 0x000fe80000000800 */
[----:B------:R-:W4:Y:S04]  /*dab0*/  MUFU.EX2 R222, R222 ;  /* 0x000000de00de7308 */ /* 0x000f280000000800 */
[----:B------:R-:W-:Y:S04]  /*dac0*/  MUFU.EX2 R221, R221 ;  /* 0x000000dd00dd7308 */ /* 0x000fe80000000800 */
[----:B------:R-:W5:Y:S04]  /*dad0*/  MUFU.EX2 R220, R220 ;  /* 0x000000dc00dc7308 */ /* 0x000f680000000800 */
[----:B------:R1:W-:Y:S04]  /*dae0*/  MUFU.EX2 R219, R20 ;  /* 0x0000001400db7308 */ /* 0x0003e80000000800 */
[----:B------:R-:W2:Y:S01]  /*daf0*/  MUFU.EX2 R218, R218 ;  /* 0x000000da00da7308 */ /* 0x000ea20000000800 */
[----:B----4-:R-:W-:-:S02]  /*db00*/  F2FP.F16.F32.PACK_AB R22, R222, R196 ;  /* 0x000000c4de16723e */ /* 0x010fc400000000ff */
[----:B-----5:R-:W-:Y:S02]  /*db10*/  F2FP.F16.F32.PACK_AB R21, R220, R221 ;  /* 0x000000dddc15723e */ /* 0x020fe400000000ff */
[----:B-1----:R-:W-:Y:S02]  /*db20*/  F2FP.F16.F32.PACK_AB R20, R213, R214 ;  /* 0x000000d6d514723e */ /* 0x002fe400000000ff */
[----:B--2---:R-:W-:Y:S01]  /*db30*/  F2FP.F16.F32.PACK_AB R23, R218, R219 ;  /* 0x000000dbda17723e */ /* 0x004fe200000000ff */
[----:B------:R-:W-:-:S06]  /*db40*/  FFMA.FTZ R127, R127, UR6, -R226 ;  /* 0x000000067f7f7c23 */ /* 0x000fcc00080108e2 */
[----:B------:R-:W-:Y:S01]  /*db50*/  HMMA.16816.F32 R188, R20, R16, R188 ;  /* 0x0000001014bc723c */ /* 0x000fe200000018bc */
[----:B------:R-:W-:-:S07]  /*db60*/  FFMA.FTZ R120, R120, UR6, -R226 ;  /* 0x0000000678787c23 */ /* 0x000fce00080108e2 */
[----:B------:R-:W-:Y:S01]  /*db70*/  HMMA.16816.F32 R184, R20, R18, R184 ;  /* 0x0000001214b8723c */ /* 0x000fe200000018b8 */
[----:B------:R-:W-:-:S07]  /*db80*/  FFMA.FTZ R121, R121, UR6, -R226 ;  /* 0x0000000679797c23 */ /* 0x000fce00080108e2 */
[----:B------:R-:W-:Y:S01]  /*db90*/  HMMA.16816.F32 R136, R20, R12, R136 ;  /* 0x0000000c1488723c */ /* 0x000fe20000001888 */
[----:B------:R-:W-:-:S07]  /*dba0*/  FFMA.FTZ R124, R124, UR6, -R226 ;  /* 0x000000067c7c7c23 */ /* 0x000fce00080108e2 */
[C---:B------:R-:W-:Y:S08]  /*dbb0*/  HMMA.16816.F32 R140, R20.reuse, R14, R140 ;  /* 0x0000000e148c723c */ /* 0x040ff0000000188c */
[C---:B---3--:R-:W-:Y:S08]  /*dbc0*/  HMMA.16816.F32 R152, R20.reuse, R4, R152 ;  /* 0x000000041498723c */ /* 0x048ff00000001898 */
[C---:B------:R-:W-:Y:S08]  /*dbd0*/  HMMA.16816.F32 R156, R20.reuse, R6, R156 ;  /* 0x00000006149c723c */ /* 0x040ff0000000189c */
[C---:B------:R-:W-:Y:S08]  /*dbe0*/  HMMA.16816.F32 R164, R20.reuse, R8, R164 ;  /* 0x0000000814a4723c */ /* 0x040ff000000018a4 */
[----:B------:R-:W-:Y:S01]  /*dbf0*/  HMMA.16816.F32 R172, R20, R10, R172 ;  /* 0x0000000a14ac723c */ /* 0x000fe200000018ac */
[----:B------:R-:W-:-:S02]  /*dc00*/  FFMA.FTZ R20, R122, UR6, -R225 ;  /* 0x000000067a147c23 */ /* 0x000fc400080108e1 */
[----:B------:R1:W-:Y:S04]  /*dc10*/  MUFU.EX2 R122, R127 ;  /* 0x0000007f007a7308 */ /* 0x0003e80000000800 */
[----:B------:R-:W-:Y:S01]  /*dc20*/  MUFU.EX2 R120, R120 ;  /* 0x0000007800787308 */ /* 0x000fe20000000800 */
[----:B-1----:R-:W-:-:S03]  /*dc30*/  FFMA.FTZ R127, R123, UR6, -R225 ;  /* 0x000000067b7f7c23 */ /* 0x002fc600080108e1 */
[----:B------:R1:W-:Y:S04]  /*dc40*/  MUFU.EX2 R123, R20 ;  /* 0x00000014007b7308 */ /* 0x0003e80000000800 */
[----:B------:R-:W2:Y:S01]  /*dc50*/  MUFU.EX2 R121, R121 ;  /* 0x0000007900797308 */ /* 0x000ea20000000800 */
[--C-:B-1----:R-:W-:Y:S01]  /*dc60*/  FFMA.FTZ R20, R128, UR6, -R225.reuse ;  /* 0x0000000680147c23 */ /* 0x102fe200080108e1 */
[----:B------:R-:W-:Y:S02]  /*dc70*/  FFMA.FTZ R128, R131, UR6, -R225 ;  /* 0x0000000683807c23 */ /* 0x000fe400080108e1 */
[----:B------:R-:W1:Y:S04]  /*dc80*/  MUFU.EX2 R124, R124 ;  /* 0x0000007c007c7308 */ /* 0x000e680000000800 */
[----:B------:R-:W3:Y:S04]  /*dc90*/  MUFU.EX2 R127, R127 ;  /* 0x0000007f007f7308 */ /* 0x000ee80000000800 */
[----:B------:R4:W-:Y:S04]  /*dca0*/  MUFU.EX2 R131, R20 ;  /* 0x0000001400837308 */ /* 0x0009e80000000800 */
[----:B------:R-:W5:Y:S01]  /*dcb0*/  MUFU.EX2 R128, R128 ;  /* 0x0000008000807308 */ /* 0x000f620000000800 */
[----:B------:R-:W-:Y:S01]  /*dcc0*/  FFMA.FTZ R227, R242, R27, R24 ;  /* 0x0000001bf2e37223 */ /* 0x000fe20000010018 */
[----:B------:R-:W-:Y:S01]  /*dcd0*/  FFMA.FTZ R228, R249, R26, R25 ;  /* 0x0000001af9e47223 */ /* 0x000fe20000010019 */
[----:B--2---:R-:W-:-:S02]  /*dce0*/  F2FP.F16.F32.PACK_AB R24, R121, R120 ;  /* 0x000000787918723e */ /* 0x004fc400000000ff */
[----:B-1----:R-:W-:Y:S02]  /*dcf0*/  F2FP.F16.F32.PACK_AB R26, R122, R124 ;  /* 0x0000007c7a1a723e */ /* 0x002fe400000000ff */
[----:B---3--:R-:W-:Y:S01]  /*dd00*/  F2FP.F16.F32.PACK_AB R25, R127, R123 ;  /* 0x0000007b7f19723e */ /* 0x008fe200000000ff */
[----:B------:R-:W-:Y:S01]  /*dd10*/  FFMA.FTZ R217, R217, UR6, -R197 ;  /* 0x00000006d9d97c23 */ /* 0x000fe200080108c5 */
[----:B----4-:R-:W1:Y:S01]  /*dd20*/  LDSM.16.MT88.4 R20, [R239+0xa000] ;  /* 0x00a00000ef14783b */ /* 0x010e620000004200 */
[----:B-----5:R-:W-:-:S07]  /*dd30*/  F2FP.F16.F32.PACK_AB R27, R128, R131 ;  /* 0x00000083801b723e */ /* 0x020fce00000000ff */
[----:B------:R-:W-:Y:S01]  /*dd40*/  HMMA.16816.F32 R132, R24, R12, R132 ;  /* 0x0000000c1884723c */ /* 0x000fe20000001884 */
[--C-:B------:R-:W-:Y:S01]  /*dd50*/  FFMA.FTZ R12, R212, UR6, -R197.reuse ;  /* 0x00000006d40c7c23 */ /* 0x100fe200080108c5 */
[----:B------:R-:W-:-:S03]  /*dd60*/  FFMA.FTZ R13, R215, UR6, -R197 ;  /* 0x00000006d70d7c23 */ /* 0x000fc600080108c5 */
[----:B------:R2:W-:Y:S03]  /*dd70*/  MUFU.EX2 R215, R12 ;  /* 0x0000000c00d77308 */ /* 0x0005e60000000800 */
[----:B------:R-:W-:Y:S01]  /*dd80*/  HMMA.16816.F32 R148, R24, R4, R148 ;  /* 0x000000041894723c */ /* 0x000fe20000001894 */
[--C-:B------:R-:W-:Y:S01]  /*dd90*/  FFMA.FTZ R5, R208, UR6, -R81.reuse ;  /* 0x00000006d0057c23 */ /* 0x100fe20008010851 */
[--C-:B------:R-:W-:Y:S01]  /*dda0*/  FFMA.FTZ R4, R209, UR6, -R81.reuse ;  /* 0x00000006d1047c23 */ /* 0x100fe20008010851 */
[----:B------:R3:W-:Y:S01]  /*ddb0*/  MUFU.EX2 R212, R217 ;  /* 0x000000d900d47308 */ /* 0x0007e20000000800 */
[----:B--2---:R-:W-:-:S04]  /*ddc0*/  FFMA.FTZ R12, R210, UR6, -R81 ;  /* 0x00000006d20c7c23 */ /* 0x004fc80008010851 */
[----:B------:R-:W-:Y:S01]  /*ddd0*/  HMMA.16816.F32 R192, R24, R16, R192 ;  /* 0x0000001018c0723c */ /* 0x000fe200000018c0 */
[----:B------:R-:W-:Y:S01]  /*dde0*/  MUFU.EX2 R210, R13 ;  /* 0x0000000d00d27308 */ /* 0x000fe20000000800 */
[----:B---3--:R-:W-:-:S03]  /*ddf0*/  FFMA.FTZ R217, R211, UR6, -R81 ;  /* 0x00000006d3d97c23 */ /* 0x008fc60008010851 */
[----:B------:R2:W-:Y:S03]  /*de00*/  MUFU.EX2 R208, R12 ;  /* 0x0000000c00d07308 */ /* 0x0005e60000000800 */
[C---:B------:R-:W-:Y:S01]  /*de10*/  HMMA.16816.F32 R180, R24.reuse, R18, R180 ;  /* 0x0000001218b4723c */ /* 0x040fe200000018b4 */
[----:B------:R-:W-:Y:S01]  /*de20*/  LDSM.16.MT88.4 R16, [R36+0x2000] ;  /* 0x002000002410783b */ /* 0x000fe20000004200 */
[----:B------:R-:W-:Y:S04]  /*de30*/  MUFU.EX2 R209, R5 ;  /* 0x0000000500d17308 */ /* 0x000fe80000000800 */
[----:B------:R3:W-:Y:S02]  /*de40*/  MUFU.EX2 R211, R4 ;  /* 0x0000000400d37308 */ /* 0x0007e40000000800 */
[C---:B------:R-:W-:Y:S01]  /*de50*/  HMMA.16816.F32 R144, R24.reuse, R14, R144 ;  /* 0x0000000e1890723c */ /* 0x040fe20000001890 */
[----:B--2---:R-:W-:Y:S07]  /*de60*/  LDSM.16.MT88.4 R12, [R0+0x2000] ;  /* 0x00200000000c783b */ /* 0x004fee0000004200 */
[----:B------:R-:W-:Y:S01]  /*de70*/  HMMA.16816.F32 R160, R24, R6, R160 ;  /* 0x0000000618a0723c */ /* 0x000fe200000018a0 */
[----:B---3--:R-:W2:Y:S01]  /*de80*/  LDSM.16.MT88.4 R4, [R250+0xa000] ;  /* 0x00a00000fa04783b */ /* 0x008ea20000004200 */
[----:B------:R-:W-:Y:S01]  /*de90*/  FFMA.FTZ R216, R216, UR6, -R197 ;  /* 0x00000006d8d87c23 */ /* 0x000fe200080108c5 */
[----:B------:R-:W-:Y:S01]  /*dea0*/  MUFU.EX2 R217, R217 ;  /* 0x000000d900d97308 */ /* 0x000fe20000000800 */
[----:B------:R-:W-:Y:S01]  /*deb0*/  FFMA.FTZ R252, R252, R224, R223 ;  /* 0x000000e0fcfc7223 */ /* 0x000fe200000100df */
[----:B------:R-:W-:-:S03]  /*dec0*/  FFMA.FTZ R223, R112, UR6, -R226 ;  /* 0x0000000670df7c23 */ /* 0x000fc600080108e2 */
[----:B------:R-:W3:Y:S01]  /*ded0*/  MUFU.EX2 R216, R216 ;  /* 0x000000d800d87308 */ /* 0x000ee20000000800 */
[C---:B------:R-:W-:Y:S01]  /*dee0*/  HMMA.16816.F32 R176, R24.reuse, R8, R176 ;  /* 0x0000000818b0723c */ /* 0x040fe200000018b0 */
[--C-:B------:R-:W-:Y:S01]  /*def0*/  FFMA.FTZ R112, R104, UR6, -R226.reuse ;  /* 0x0000000668707c23 */ /* 0x100fe200080108e2 */
[--C-:B------:R-:W-:Y:S01]  /*df00*/  FFMA.FTZ R230, R100, UR6, -R226.reuse ;  /* 0x0000000664e67c23 */ /* 0x100fe200080108e2 */
[--C-:B------:R-:W-:Y:S01]  /*df10*/  FFMA.FTZ R104, R114, UR6, -R225.reuse ;  /* 0x0000000672687c23 */ /* 0x100fe200080108e1 */
[--C-:B------:R-:W-:Y:S01]  /*df20*/  FFMA.FTZ R110, R110, UR6, -R225.reuse ;  /* 0x000000066e6e7c23 */ /* 0x100fe200080108e1 */
[--C-:B------:R-:W-:Y:S01]  /*df30*/  FFMA.FTZ R111, R111, UR6, -R225.reuse ;  /* 0x000000066f6f7c23 */ /* 0x100fe200080108e1 */
[--C-:B------:R-:W-:Y:S02]  /*df40*/  FFMA.FTZ R100, R93, UR6, -R226.reuse ;  /* 0x000000065d647c23 */ /* 0x100fe400080108e2 */
[----:B------:R-:W-:Y:S01]  /*df50*/  HMMA.16816.F32 R168, R24, R10, R168 ;  /* 0x0000000a18a8723c */ /* 0x000fe200000018a8 */
[--C-:B------:R-:W-:Y:S01]  /*df60*/  FFMA.FTZ R26, R113, UR6, -R226.reuse ;  /* 0x00000006711a7c23 */ /* 0x100fe200080108e2 */
        /* <DEDUP_REMOVED lines=8> */
[--C-:B------:R-:W-:Y:S01]  /*dff0*/  FFMA.FTZ R224, R98, UR6, -R225.reuse ;  /* 0x0000000662e07c23 */ /* 0x100fe200080108e1 */
[--C-:B------:R-:W-:Y:S01]  /*e000*/  FFMA.FTZ R115, R94, UR6, -R225.reuse ;  /* 0x000000065e737c23 */ /* 0x100fe200080108e1 */
[--C-:B------:R-:W-:Y:S01]  /*e010*/  FFMA.FTZ R101, R92, UR6, -R225.reuse ;  /* 0x000000065c657c23 */ /* 0x100fe200080108e1 */
[--C-:B------:R-:W-:Y:S01]  /*e020*/  FFMA.FTZ R99, R91, UR6, -R225.reuse ;  /* 0x000000065b637c23 */ /* 0x100fe200080108e1 */
[----:B------:R-:W5:Y:S04]  /*e030*/  MUFU.EX2 R96, R26 ;  /* 0x0000001a00607308 */ /* 0x000f680000000800 */
[----:B------:R-:W-:Y:S01]  /*e040*/  MUFU.EX2 R97, R25 ;  /* 0x0000001900617308 */ /* 0x000fe20000000800 */
[----:B----4-:R-:W-:-:S03]  /*e050*/  FFMA.FTZ R223, R95, UR6, -R225 ;  /* 0x000000065fdf7c23 */ /* 0x010fc600080108e1 */
[----:B------:R-:W-:Y:S04]  /*e060*/  MUFU.EX2 R94, R24 ;  /* 0x00000018005e7308 */ /* 0x000fe80000000800 */
[----:B------:R4:W-:Y:S04]  /*e070*/  MUFU.EX2 R92, R104 ;  /* 0x00000068005c7308 */ /* 0x0009e80000000800 */
[----:B------:R2:W5:Y:S04]  /*e080*/  MUFU.EX2 R91, R27 ;  /* 0x0000001b005b7308 */ /* 0x0005680000000800 */
[----:B------:R-:W-:Y:S04]  /*e090*/  MUFU.EX2 R95, R110 ;  /* 0x0000006e005f7308 */ /* 0x000fe80000000800 */
[----:B------:R-:W5:Y:S01]  /*e0a0*/  MUFU.EX2 R98, R111 ;  /* 0x0000006f00627308 */ /* 0x000f620000000800 */
[----:B---3--:R-:W-:-:S02]  /*e0b0*/  F2FP.F16.F32.PACK_AB R8, R212, R216 ;  /* 0x000000d8d408723e */ /* 0x008fc400000000ff */
[----:B------:R-:W-:Y:S02]  /*e0c0*/  F2FP.F16.F32.PACK_AB R9, R209, R208 ;  /* 0x000000d0d109723e */ /* 0x000fe400000000ff */
[----:B------:R-:W-:Y:S02]  /*e0d0*/  F2FP.F16.F32.PACK_AB R10, R210, R215 ;  /* 0x000000d7d20a723e */ /* 0x000fe400000000ff */
[----:B------:R-:W-:Y:S01]  /*e0e0*/  F2FP.F16.F32.PACK_AB R11, R217, R211 ;  /* 0x000000d3d90b723e */ /* 0x000fe200000000ff */
[--C-:B------:R-:W-:Y:S01]  /*e0f0*/  FFMA.FTZ R113, R105, UR6, -R226.reuse ;  /* 0x0000000669717c23 */ /* 0x100fe200080108e2 */
[--C-:B------:R-:W-:Y:S01]  /*e100*/  FFMA.FTZ R116, R116, UR6, -R226.reuse ;  /* 0x0000000674747c23 */ /* 0x100fe200080108e2 */
[--C-:B------:R-:W-:Y:S01]  /*e110*/  FFMA.FTZ R117, R117, UR6, -R226.reuse ;  /* 0x0000000675757c23 */ /* 0x100fe200080108e2 */
[--C-:B------:R-:W-:Y:S01]  /*e120*/  FFMA.FTZ R118, R118, UR6, -R226.reuse ;  /* 0x0000000676767c23 */ /* 0x100fe200080108e2 */
[--C-:B------:R-:W-:Y:S01]  /*e130*/  FFMA.FTZ R206, R206, UR6, -R226.reuse ;  /* 0x00000006cece7c23 */ /* 0x100fe200080108e2 */
[----:B------:R-:W-:Y:S01]  /*e140*/  FFMA.FTZ R207, R207, UR6, -R226 ;  /* 0x00000006cfcf7c23 */ /* 0x000fe200080108e2 */
[C---:B-1----:R-:W-:Y:S01]  /*e150*/  HMMA.16816.F32 R188, R8.reuse, R20, R188 ;  /* 0x0000001408bc723c */ /* 0x042fe200000018bc */
[----:B------:R-:W-:Y:S01]  /*e160*/  FFMA.FTZ R231, R103, UR6, -R225 ;  /* 0x0000000667e77c23 */ /* 0x000fe200080108e1 */
[----:B----4-:R-:W-:Y:S01]  /*e170*/  FFMA.FTZ R104, R31, UR6, -R197 ;  /* 0x000000061f687c23 */ /* 0x010fe200080108c5 */
[----:B--2---:R-:W-:Y:S05]  /*e180*/  LDSM.16.MT88.4 R24, [R250+0xa800] ;  /* 0x00a80000fa18783b */ /* 0x004fea0000004200 */
[C---:B------:R-:W-:Y:S08]  /*e190*/  HMMA.16816.F32 R184, R8.reuse, R22, R184 ;  /* 0x0000001608b8723c */ /* 0x040ff000000018b8 */
[C---:B------:R-:W-:Y:S08]  /*e1a0*/  HMMA.16816.F32 R136, R8.reuse, R4, R136 ;  /* 0x000000040888723c */ /* 0x040ff00000001888 */
[C---:B------:R-:W-:Y:S08]  /*e1b0*/  HMMA.16816.F32 R140, R8.reuse, R6, R140 ;  /* 0x00000006088c723c */ /* 0x040ff0000000188c */
[C---:B------:R-:W-:Y:S08]  /*e1c0*/  HMMA.16816.F32 R152, R8.reuse, R16, R152 ;  /* 0x000000100898723c */ /* 0x040ff00000001898 */
[C---:B------:R-:W-:Y:S08]  /*e1d0*/  HMMA.16816.F32 R156, R8.reuse, R18, R156 ;  /* 0x00000012089c723c */ /* 0x040ff0000000189c */
[C---:B------:R-:W-:Y:S08]  /*e1e0*/  HMMA.16816.F32 R164, R8.reuse, R12, R164 ;  /* 0x0000000c08a4723c */ /* 0x040ff000000018a4 */
[----:B------:R-:W-:Y:S01]  /*e1f0*/  HMMA.16816.F32 R172, R8, R14, R172 ;  /* 0x0000000e08ac723c */ /* 0x000fe200000018ac */
[----:B-----5:R-:W-:-:S02]  /*e200*/  F2FP.F16.F32.PACK_AB R8, R96, R93 ;  /* 0x0000005d6008723e */ /* 0x020fc400000000ff */
[----:B------:R-:W-:Y:S02]  /*e210*/  F2FP.F16.F32.PACK_AB R9, R91, R92 ;  /* 0x0000005c5b09723e */ /* 0x000fe400000000ff */
[----:B------:R-:W-:Y:S02]  /*e220*/  F2FP.F16.F32.PACK_AB R10, R94, R97 ;  /* 0x000000615e0a723e */ /* 0x000fe400000000ff */
[----:B------:R-:W-:Y:S01]  /*e230*/  F2FP.F16.F32.PACK_AB R11, R98, R95 ;  /* 0x0000005f620b723e */ /* 0x000fe200000000ff */
[----:B------:R-:W-:Y:S01]  /*e240*/  FFMA.FTZ R226, R102, UR6, -R225 ;  /* 0x0000000666e27c23 */ /* 0x000fe200080108e1 */
[--C-:B------:R-:W-:Y:S01]  /*e250*/  FFMA.FTZ R103, R29, UR6, -R197.reuse ;  /* 0x000000061d677c23 */ /* 0x100fe200080108c5 */
[----:B------:R-:W-:-:S04]  /*e260*/  FFMA.FTZ R102, R30, UR6, -R197 ;  /* 0x000000061e667c23 */ /* 0x000fc800080108c5 */
[C---:B------:R-:W-:Y:S01]  /*e270*/  HMMA.16816.F32 R148, R8.reuse, R16, R148 ;  /* 0x000000100894723c */ /* 0x040fe20000001894 */
[----:B------:R-:W-:Y:S02]  /*e280*/  FFMA.FTZ R17, R28, UR6, -R81 ;  /* 0x000000061c117c23 */ /* 0x000fe40008010851 */
[----:B------:R-:W-:Y:S05]  /*e290*/  LDSM.16.MT88.4 R28, [R36+0x2800] ;  /* 0x00280000241c783b */ /* 0x000fea0000004200 */
[C---:B------:R-:W-:Y:S08]  /*e2a0*/  HMMA.16816.F32 R192, R8.reuse, R20, R192 ;  /* 0x0000001408c0723c */ /* 0x040ff000000018c0 */
[C---:B------:R-:W-:Y:S01]  /*e2b0*/  HMMA.16816.F32 R180, R8.reuse, R22, R180 ;  /* 0x0000001608b4723c */ /* 0x040fe200000018b4 */
[----:B------:R-:W-:Y:S07]  /*e2c0*/  LDSM.16.MT88.4 R20, [R0+0x2800] ;  /* 0x002800000014783b */ /* 0x000fee0000004200 */
[C---:B------:R-:W-:Y:S08]  /*e2d0*/  HMMA.16816.F32 R132, R8.reuse, R4, R132 ;  /* 0x000000040884723c */ /* 0x040ff00000001884 */
[----:B------:R-:W-:Y:S01]  /*e2e0*/  HMMA.16816.F32 R144, R8, R6, R144 ;  /* 0x000000060890723c */ /* 0x000fe20000001890 */
[----:B------:R-:W1:Y:S01]  /*e2f0*/  LDSM.16.MT88.4 R4, [R239+0xa800] ;  /* 0x00a80000ef04783b */ /* 0x000e620000004200 */
[----:B------:R-:W-:Y:S01]  /*e300*/  FFMA.FTZ R233, R106, UR6, -R225 ;  /* 0x000000066ae97c23 */ /* 0x000fe200080108e1 */
[----:B------:R-:W-:Y:S01]  /*e310*/  FFMA.FTZ R105, R119, UR6, -R197 ;  /* 0x0000000677697c23 */ /* 0x000fe200080108c5 */
[--C-:B------:R-:W-:Y:S01]  /*e320*/  FFMA.FTZ R106, R88, UR6, -R81.reuse ;  /* 0x00000006586a7c23 */ /* 0x100fe20008010851 */
[----:B------:R-:W-:Y:S01]  /*e330*/  FFMA.FTZ R89, R89, UR6, -R81 ;  /* 0x0000000659597c23 */ /* 0x000fe20008010851 */
[----:B------:R-:W-:Y:S01]  /*e340*/  FFMA.FTZ R232, R107, UR6, -R225 ;  /* 0x000000066be87c23 */ /* 0x000fe200080108e1 */
[----:B------:R-:W-:Y:S01]  /*e350*/  FFMA.FTZ R16, R90, UR6, -R81 ;  /* 0x000000065a107c23 */ /* 0x000fe20008010851 */
[----:B------:R-:W-:Y:S01]  /*e360*/  MUFU.EX2 R111, R113 ;  /* 0x00000071006f7308 */ /* 0x000fe20000000800 */
[--C-:B------:R-:W-:Y:S01]  /*e370*/  FFMA.FTZ R204, R204, UR6, -R225.reuse ;  /* 0x00000006cccc7c23 */ /* 0x100fe200080108e1 */
[----:B------:R-:W-:Y:S01]  /*e380*/  FFMA.FTZ R205, R205, UR6, -R225 ;  /* 0x00000006cdcd7c23 */ /* 0x000fe200080108e1 */
[----:B------:R-:W-:Y:S01]  /*e390*/  FFMA.FTZ R225, R71, UR6, -R81 ;  /* 0x0000000647e17c23 */ /* 0x000fe20008010851 */
[----:B------:R2:W-:Y:S04]  /*e3a0*/  MUFU.EX2 R110, R230 ;  /* 0x000000e6006e7308 */ /* 0x0005e80000000800 */
[----:B------:R3:W-:Y:S01]  /*e3b0*/  MUFU.EX2 R113, R233 ;  /* 0x000000e900717308 */ /* 0x0007e20000000800 */
[----:B------:R-:W-:-:S03]  /*e3c0*/  FADD.FTZ R227, R83, R227 ;  /* 0x000000e353e37221 */ /* 0x000fc60000010000 */
[----:B------:R-:W-:Y:S01]  /*e3d0*/  MUFU.EX2 R104, R104 ;  /* 0x0000006800687308 */ /* 0x000fe20000000800 */
[----:B------:R-:W-:-:S03]  /*e3e0*/  FADD.FTZ R228, R85, R228 ;  /* 0x000000e455e47221 */ /* 0x000fc60000010000 */
[----:B------:R-:W-:Y:S01]  /*e3f0*/  MUFU.EX2 R103, R103 ;  /* 0x0000006700677308 */ /* 0x000fe20000000800 */
[----:B--2---:R-:W-:-:S03]  /*e400*/  FFMA.FTZ R230, R72, UR6, -R81 ;  /* 0x0000000648e67c23 */ /* 0x004fc60008010851 */
[----:B------:R-:W-:Y:S01]  /*e410*/  MUFU.EX2 R102, R102 ;  /* 0x0000006600667308 */ /* 0x000fe20000000800 */
[----:B---3--:R-:W-:-:S03]  /*e420*/  FFMA.FTZ R233, R70, UR6, -R81 ;  /* 0x0000000646e97c23 */ /* 0x008fc60008010851 */
[----:B------:R-:W-:Y:S04]  /*e430*/  MUFU.EX2 R105, R105 ;  /* 0x0000006900697308 */ /* 0x000fe80000000800 */
[----:B------:R-:W-:Y:S04]  /*e440*/  MUFU.EX2 R90, R17 ;  /* 0x00000011005a7308 */ /* 0x000fe80000000800 */
[----:B------:R-:W-:Y:S04]  /*e450*/  MUFU.EX2 R88, R16 ;  /* 0x0000001000587308 */ /* 0x000fe80000000800 */
[----:B------:R-:W-:Y:S04]  /*e460*/  MUFU.EX2 R106, R106 ;  /* 0x0000006a006a7308 */ /* 0x000fe80000000800 */
[----:B------:R-:W-:Y:S04]  /*e470*/  MUFU.EX2 R89, R89 ;  /* 0x0000005900597308 */ /* 0x000fe80000000800 */
[----:B------:R-:W2:Y:S04]  /*e480*/  MUFU.EX2 R112, R112 ;  /* 0x0000007000707308 */ /* 0x000ea80000000800 */
[----:B------:R-:W-:Y:S04]  /*e490*/  MUFU.EX2 R107, R229 ;  /* 0x000000e5006b7308 */ /* 0x000fe80000000800 */
[----:B------:R-:W3:Y:S04]  /*e4a0*/  MUFU.EX2 R70, R232 ;  /* 0x000000e800467308 */ /* 0x000ee80000000800 */
[----:B------:R-:W-:Y:S04]  /*e4b0*/  MUFU.EX2 R71, R226 ;  /* 0x000000e200477308 */ /* 0x000fe80000000800 */
[----:B------:R-:W4:Y:S01]  /*e4c0*/  MUFU.EX2 R72, R231 ;  /* 0x000000e700487308 */ /* 0x000f220000000800 */
[----:B------:R-:W-:Y:S01]  /*e4d0*/  FFMA.FTZ R203, R251, R203, R199 ;  /* 0x000000cbfbcb7223 */ /* 0x000fe200000100c7 */
[----:B------:R-:W-:Y:S01]  /*e4e0*/  FADD.FTZ R82, R82, R227 ;  /* 0x000000e352527221 */ /* 0x000fe20000010000 */
        /* <DEDUP_REMOVED lines=8> */
[----:B--2---:R-:W-:Y:S01]  /*e570*/  F2FP.F16.F32.PACK_AB R16, R111, R112 ;  /* 0x000000706f10723e */ /* 0x004fe200000000ff */
[----:B------:R-:W-:Y:S01]  /*e580*/  FADD.FTZ R86, R86, R82 ;  /* 0x0000005256567221 */ /* 0x000fe20000010000 */
[----:B---3--:R-:W-:Y:S01]  /*e590*/  F2FP.F16.F32.PACK_AB R17, R70, R113 ;  /* 0x000000714611723e */ /* 0x008fe200000000ff */
[----:B------:R-:W-:Y:S01]  /*e5a0*/  FADD.FTZ R87, R87, R84 ;  /* 0x0000005457577221 */ /* 0x000fe20000010000 */
[----:B------:R-:W-:-:S02]  /*e5b0*/  F2FP.F16.F32.PACK_AB R18, R107, R110 ;  /* 0x0000006e6b12723e */ /* 0x000fc400000000ff */
[----:B------:R-:W-:Y:S01]  /*e5c0*/  HMMA.16816.F32 R176, R8, R12, R176 ;  /* 0x0000000c08b0723c */ /* 0x000fe200000018b0 */
[----:B----4-:R-:W-:Y:S01]  /*e5d0*/  F2FP.F16.F32.PACK_AB R19, R72, R71 ;  /* 0x000000474813723e */ /* 0x010fe200000000ff */
[----:B------:R-:W-:Y:S01]  /*e5e0*/  FADD.FTZ R80, R43, R80 ;  /* 0x000000502b507221 */ /* 0x000fe20000010000 */
[----:B------:R-:W-:-:S05]  /*e5f0*/  FADD.FTZ R42, R42, R203 ;  /* 0x000000cb2a2a7221 */ /* 0x000fca0000010000 */
        /* <DEDUP_REMOVED lines=8> */
[----:B-1----:R-:W-:Y:S01]  /*e680*/  HMMA.16816.F32 R192, R16, R4, R192 ;  /* 0x0000000410c0723c */ /* 0x002fe200000018c0 */
[----:B------:R-:W-:Y:S01]  /*e690*/  FADD.FTZ R42, R47, R42 ;  /* 0x0000002a2f2a7221 */ /* 0x000fe20000010000 */
[----:B------:R-:W1:Y:S01]  /*e6a0*/  LDSM.16.MT88.4 R12, [R239+0xb000] ;  /* 0x00b00000ef0c783b */ /* 0x000e620000004200 */
[----:B------:R-:W-:Y:S01]  /*e6b0*/  FADD.FTZ R86, R41, R86 ;  /* 0x0000005629567221 */ /* 0x000fe20000010000 */
[----:B------:R-:W-:Y:S01]  /*e6c0*/  FADD.FTZ R87, R39, R87 ;  /* 0x0000005727577221 */ /* 0x000fe20000010000 */
[----:B------:R-:W-:-:S03]  /*e6d0*/  FADD.FTZ R69, R46, R69 ;  /* 0x000000452e457221 */ /* 0x000fc60000010000 */
[----:B------:R-:W-:Y:S01]  /*e6e0*/  HMMA.16816.F32 R188, R8, R4, R188 ;  /* 0x0000000408bc723c */ /* 0x000fe200000018bc */
[----:B------:R-:W-:Y:S01]  /*e6f0*/  FADD.FTZ R49, R49, R42 ;  /* 0x0000002a31317221 */ /* 0x000fe20000010000 */
[----:B------:R-:W-:-:S06]  /*e700*/  FADD.FTZ R40, R40, R86 ;  /* 0x0000005628287221 */ /* 0x000fcc0000010000 */
[----:B------:R-:W-:Y:S01]  /*e710*/  HMMA.16816.F32 R184, R8, R6, R184 ;  /* 0x0000000608b8723c */ /* 0x000fe200000018b8 */
[----:B------:R-:W-:-:S07]  /*e720*/  FADD.FTZ R44, R44, R87 ;  /* 0x000000572c2c7221 */ /* 0x000fce0000010000 */
[----:B------:R-:W-:Y:S01]  /*e730*/  HMMA.16816.F32 R136, R8, R24, R136 ;  /* 0x000000180888723c */ /* 0x000fe20000001888 */
[----:B------:R-:W-:-:S07]  /*e740*/  FADD.FTZ R69, R3, R69 ;  /* 0x0000004503457221 */ /* 0x000fce0000010000 */
[C---:B------:R-:W-:Y:S08]  /*e750*/  HMMA.16816.F32 R140, R8.reuse, R26, R140 ;  /* 0x0000001a088c723c */ /* 0x040ff0000000188c */
[C---:B------:R-:W-:Y:S08]  /*e760*/  HMMA.16816.F32 R152, R8.reuse, R28, R152 ;  /* 0x0000001c0898723c */ /* 0x040ff00000001898 */
[C---:B------:R-:W-:Y:S08]  /*e770*/  HMMA.16816.F32 R156, R8.reuse, R30, R156 ;  /* 0x0000001e089c723c */ /* 0x040ff0000000189c */
[C---:B------:R-:W-:Y:S08]  /*e780*/  HMMA.16816.F32 R164, R8.reuse, R20, R164 ;  /* 0x0000001408a4723c */ /* 0x040ff000000018a4 */
[----:B------:R-:W-:Y:S01]  /*e790*/  HMMA.16816.F32 R172, R8, R22, R172 ;  /* 0x0000001608ac723c */ /* 0x000fe200000018ac */
[----:B------:R-:W2:Y:S07]  /*e7a0*/  LDSM.16.MT88.4 R8, [R250+0xb000] ;  /* 0x00b00000fa08783b */ /* 0x000eae0000004200 */
[C---:B------:R-:W-:Y:S01]  /*e7b0*/  HMMA.16816.F32 R180, R16.reuse, R6, R180 ;  /* 0x0000000610b4723c */ /* 0x040fe200000018b4 */
[----:B------:R-:W3:Y:S07]  /*e7c0*/  LDSM.16.MT88.4 R4, [R36+0x3000] ;  /* 0x003000002404783b */ /* 0x000eee0000004200 */
[C---:B------:R-:W-:Y:S08]  /*e7d0*/  HMMA.16816.F32 R132, R16.reuse, R24, R132 ;  /* 0x000000181084723c */ /* 0x040ff00000001884 */
[C---:B------:R-:W-:Y:S01]  /*e7e0*/  HMMA.16816.F32 R144, R16.reuse, R26, R144 ;  /* 0x0000001a1090723c */ /* 0x040fe20000001890 */
[----:B------:R-:W4:Y:S01]  /*e7f0*/  LDSM.16.MT88.4 R24, [R0+0x3000] ;  /* 0x003000000018783b */ /* 0x000f220000004200 */
        /* <DEDUP_REMOVED lines=16> */
[----:B------:R-:W-:Y:S01]  /*e900*/  FADD.FTZ R37, R52, R37 ;  /* 0x0000002534257221 */ /* 0x000fe20000010000 */
[----:B------:R-:W-:Y:S01]  /*e910*/  FFMA.FTZ R197, R202, UR6, -R197 ;  /* 0x00000006cac57c23 */ /* 0x000fe200080108c5 */
[----:B------:R-:W-:Y:S01]  /*e920*/  FADD.FTZ R40, R65, R40 ;  /* 0x0000002841287221 */ /* 0x000fe20000010000 */
[--C-:B------:R-:W-:Y:S01]  /*e930*/  FFMA.FTZ R202, R73, UR6, -R81.reuse ;  /* 0x0000000649ca7c23 */ /* 0x100fe20008010851 */
[--C-:B------:R-:W-:Y:S01]  /*e940*/  FFMA.FTZ R199, R75, UR6, -R81.reuse ;  /* 0x000000064bc77c23 */ /* 0x100fe20008010851 */
[--C-:B------:R-:W-:Y:S01]  /*e950*/  FFMA.FTZ R119, R76, UR6, -R81.reuse ;  /* 0x000000064c777c23 */ /* 0x100fe20008010851 */
[----:B------:R-:W-:Y:S01]  /*e960*/  FADD.FTZ R44, R66, R44 ;  /* 0x0000002c422c7221 */ /* 0x000fe20000010000 */
[----:B------:R-:W-:Y:S01]  /*e970*/  FFMA.FTZ R81, R77, UR6, -R81 ;  /* 0x000000064d517c23 */ /* 0x000fe20008010851 */
[----:B------:R-:W-:Y:S01]  /*e980*/  HMMA.16816.F32 R148, R16, R28, R148 ;  /* 0x0000001c1094723c */ /* 0x000fe20000001894 */
[----:B------:R-:W-:Y:S01]  /*e990*/  FADD.FTZ R2, R55, R2 ;  /* 0x0000000237027221 */ /* 0x000fe20000010000 */
[----:B------:R-:W-:Y:S01]  /*e9a0*/  MUFU.EX2 R76, R126 ;  /* 0x0000007e004c7308 */ /* 0x000fe20000000800 */
[----:B------:R-:W-:Y:S01]  /*e9b0*/  FADD.FTZ R37, R51, R37 ;  /* 0x0000002533257221 */ /* 0x000fe20000010000 */
[----:B------:R-:W-:-:S02]  /*e9c0*/  FADD.FTZ R40, R64, R40 ;  /* 0x0000002840287221 */ /* 0x000fc40000010000 */
[----:B------:R-:W-:Y:S01]  /*e9d0*/  MUFU.EX2 R75, R130 ;  /* 0x00000082004b7308 */ /* 0x000fe20000000800 */
[----:B------:R-:W-:Y:S01]  /*e9e0*/  FADD.FTZ R44, R68, R44 ;  /* 0x0000002c442c7221 */ /* 0x000fe20000010000 */
[----:B------:R-:W-:Y:S02]  /*e9f0*/  HMMA.16816.F32 R160, R16, R30, R160 ;  /* 0x0000001e10a0723c */ /* 0x000fe400000018a0 */
[----:B------:R-:W-:Y:S01]  /*ea00*/  MUFU.EX2 R74, R125 ;  /* 0x0000007d004a7308 */ /* 0x000fe20000000800 */
[----:B------:R-:W-:-:S03]  /*ea10*/  FADD.FTZ R2, R54, R2 ;  /* 0x0000000236027221 */ /* 0x000fc60000010000 */
[----:B------:R-:W-:Y:S04]  /*ea20*/  MUFU.EX2 R73, R129 ;  /* 0x0000008100497308 */ /* 0x000fe80000000800 */
[----:B------:R-:W-:Y:S04]  /*ea30*/  MUFU.EX2 R79, R233 ;  /* 0x000000e9004f7308 */ /* 0x000fe80000000800 */
[----:B------:R-:W-:Y:S04]  /*ea40*/  MUFU.EX2 R78, R230 ;  /* 0x000000e6004e7308 */ /* 0x000fe80000000800 */
[----:B------:R-:W-:Y:S04]  /*ea50*/  MUFU.EX2 R77, R229 ;  /* 0x000000e5004d7308 */ /* 0x000fe80000000800 */
[----:B------:R-:W-:Y:S04]  /*ea60*/  MUFU.EX2 R28, R225 ;  /* 0x000000e1001c7308 */ /* 0x000fe80000000800 */
[----:B------:R-:W-:Y:S04]  /*ea70*/  MUFU.EX2 R109, R109 ;  /* 0x0000006d006d7308 */ /* 0x000fe80000000800 */
[----:B------:R-:W5:Y:S04]  /*ea80*/  MUFU.EX2 R108, R108 ;  /* 0x0000006c006c7308 */ /* 0x000f680000000800 */
[----:B------:R-:W-:Y:S04]  /*ea90*/  MUFU.EX2 R116, R116 ;  /* 0x0000007400747308 */ /* 0x000fe80000000800 */
[----:B------:R-:W-:Y:S04]  /*eaa0*/  MUFU.EX2 R117, R117 ;  /* 0x0000007500757308 */ /* 0x000fe80000000800 */
[----:B------:R-:W-:Y:S04]  /*eab0*/  MUFU.EX2 R224, R224 ;  /* 0x000000e000e07308 */ /* 0x000fe80000000800 */
[----:B------:R-:W1:Y:S04]  /*eac0*/  MUFU.EX2 R114, R114 ;  /* 0x0000007200727308 */ /* 0x000e680000000800 */
[----:B------:R-:W-:Y:S04]  /*ead0*/  MUFU.EX2 R115, R115 ;  /* 0x0000007300737308 */ /* 0x000fe80000000800 */
[----:B------:R-:W2:Y:S01]  /*eae0*/  MUFU.EX2 R223, R223 ;  /* 0x000000df00df7308 */ /* 0x000ea20000000800 */
        /* <DEDUP_REMOVED lines=11> */
[----:B-----5:R-:W-:Y:S01]  /*eba0*/  F2FP.F16.F32.PACK_AB R20, R108, R109 ;  /* 0x0000006d6c14723e */ /* 0x020fe200000000ff */
[----:B------:R-:W-:Y:S01]  /*ebb0*/  FADD.FTZ R44, R131, R44 ;  /* 0x0000002c832c7221 */ /* 0x000fe20000010000 */
[----:B-1----:R-:W-:Y:S01]  /*ebc0*/  F2FP.F16.F32.PACK_AB R21, R114, R224 ;  /* 0x000000e07215723e */ /* 0x002fe200000000ff */
[----:B------:R-:W-:-:S03]  /*ebd0*/  FADD.FTZ R2, R213, R2 ;  /* 0x00000002d5027221 */ /* 0x000fc60000010000 */
[----:B------:R-:W-:Y:S01]  /*ebe0*/  HMMA.16816.F32 R168, R16, R22, R168 ;  /* 0x0000001610a8723c */ /* 0x000fe200000018a8 */
[----:B------:R-:W-:Y:S02]  /*ebf0*/  F2FP.F16.F32.PACK_AB R16, R75, R76 ;  /* 0x0000004c4b10723e */ /* 0x000fe400000000ff */
[----:B------:R-:W-:Y:S02]  /*ec00*/  F2FP.F16.F32.PACK_AB R17, R78, R79 ;  /* 0x0000004f4e11723e */ /* 0x000fe400000000ff */
[----:B------:R-:W-:Y:S02]  /*ec10*/  F2FP.F16.F32.PACK_AB R18, R73, R74 ;  /* 0x0000004a4912723e */ /* 0x000fe400000000ff */
[----:B------:R-:W-:Y:S02]  /*ec20*/  F2FP.F16.F32.PACK_AB R19, R28, R77 ;  /* 0x0000004d1c13723e */ /* 0x000fe400000000ff */
[----:B------:R-:W-:Y:S02]  /*ec30*/  F2FP.F16.F32.PACK_AB R22, R117, R116 ;  /* 0x000000747516723e */ /* 0x000fe400000000ff */
[----:B--2---:R-:W-:Y:S01]  /*ec40*/  F2FP.F16.F32.PACK_AB R23, R223, R115 ;  /* 0x00000073df17723e */ /* 0x004fe200000000ff */
        /* <DEDUP_REMOVED lines=11> */
[----:B------:R-:W-:Y:S01]  /*ed00*/  FADD.FTZ R40, R96, R40 ;  /* 0x0000002860287221 */ /* 0x000fe20000010000 */
[----:B------:R-:W-:-:S06]  /*ed10*/  FADD.FTZ R44, R91, R44 ;  /* 0x0000002c5b2c7221 */ /* 0x000fcc0000010000 */
[----:B------:R-:W-:Y:S01]  /*ed20*/  HMMA.16816.F32 R136, R16, R8, R136 ;  /* 0x000000081088723c */ /* 0x000fe20000001888 */
[----:B------:R-:W-:-:S07]  /*ed30*/  FADD.FTZ R2, R216, R2 ;  /* 0x00000002d8027221 */ /* 0x000fce0000010000 */
[----:B------:R-:W-:Y:S01]  /*ed40*/  HMMA.16816.F32 R140, R16, R10, R140 ;  /* 0x0000000a108c723c */ /* 0x000fe2000000188c */
[----:B------:R-:W-:-:S07]  /*ed50*/  FADD.FTZ R37, R208, R37 ;  /* 0x00000025d0257221 */ /* 0x000fce0000010000 */
[C---:B---3--:R-:W-:Y:S08]  /*ed60*/  HMMA.16816.F32 R152, R16.reuse, R4, R152 ;  /* 0x000000041098723c */ /* 0x048ff00000001898 */
[C---:B------:R-:W-:Y:S08]  /*ed70*/  HMMA.16816.F32 R156, R16.reuse, R6, R156 ;  /* 0x00000006109c723c */ /* 0x040ff0000000189c */
[C---:B----4-:R-:W-:Y:S08]  /*ed80*/  HMMA.16816.F32 R164, R16.reuse, R24, R164 ;  /* 0x0000001810a4723c */ /* 0x050ff000000018a4 */
[----:B------:R-:W-:Y:S01]  /*ed90*/  HMMA.16816.F32 R172, R16, R26, R172 ;  /* 0x0000001a10ac723c */ /* 0x000fe200000018ac */
[----:B------:R-:W-:Y:S07]  /*eda0*/  LDSM.16.MT88.4 R16, [R250+0xb800] ;  /* 0x00b80000fa10783b */ /* 0x000fee0000004200 */
[C---:B------:R-:W-:Y:S08]  /*edb0*/  HMMA.16816.F32 R192, R20.reuse, R12, R192 ;  /* 0x0000000c14c0723c */ /* 0x040ff000000018c0 */
[C---:B------:R-:W-:Y:S01]  /*edc0*/  HMMA.16816.F32 R180, R20.reuse, R14, R180 ;  /* 0x0000000e14b4723c */ /* 0x040fe200000018b4 */
[----:B------:R-:W-:Y:S07]  /*edd0*/  LDSM.16.MT88.4 R12, [R36+0x3800] ;  /* 0x00380000240c783b */ /* 0x000fee0000004200 */
[C---:B------:R-:W-:Y:S08]  /*ede0*/  HMMA.16816.F32 R132, R20.reuse, R8, R132 ;  /* 0x000000081484723c */ /* 0x040ff00000001884 */
[C---:B------:R-:W-:Y:S01]  /*edf0*/  HMMA.16816.F32 R144, R20.reuse, R10, R144 ;  /* 0x0000000a1490723c */ /* 0x040fe20000001890 */
[----:B------:R-:W1:Y:S07]  /*ee00*/  LDSM.16.MT88.4 R8, [R239+0xb800] ;  /* 0x00b80000ef08783b */ /* 0x000e6e0000004200 */
[C---:B------:R-:W-:Y:S08]  /*ee10*/  HMMA.16816.F32 R148, R20.reuse, R4, R148 ;  /* 0x000000041494723c */ /* 0x040ff00000001894 */
        /* <DEDUP_REMOVED lines=25> */
[----:B------:R-:W5:Y:S01]  /*efb0*/  MUFU.EX2 R81, R81 ;  /* 0x0000005100517308 */ /* 0x000f620000000800 */
[----:B------:R-:W-:Y:S01]  /*efc0*/  FADD.FTZ R40, R110, R40 ;  /* 0x000000286e287221 */ /* 0x000fe20000010000 */
[----:B------:R-:W-:Y:S01]  /*efd0*/  FADD.FTZ R44, R71, R44 ;  /* 0x0000002c472c7221 */ /* 0x000fe20000010000 */
[----:B------:R-:W-:Y:S01]  /*efe0*/  FADD.FTZ R2, R103, R2 ;  /* 0x0000000267027221 */ /* 0x000fe20000010000 */
[----:B------:R-:W-:Y:S01]  /*eff0*/  FADD.FTZ R37, R88, R37 ;  /* 0x0000002558257221 */ /* 0x000fe20000010000 */
[----:B------:R-:W2:Y:S01]  /*f000*/  MUFU.EX2 R118, R118 ;  /* 0x0000007600767308 */ /* 0x000ea20000000800 */
[----:B------:R-:W-:Y:S01]  /*f010*/  FADD.FTZ R40, R107, R40 ;  /* 0x000000286b287221 */ /* 0x000fe20000010000 */
[----:B------:R-:W-:Y:S01]  /*f020*/  HMMA.16816.F32 R176, R20, R24, R176 ;  /* 0x0000001814b0723c */ /* 0x000fe200000018b0 */
[----:B------:R-:W-:Y:S01]  /*f030*/  FADD.FTZ R44, R72, R44 ;  /* 0x0000002c482c7221 */ /* 0x000fe20000010000 */
[----:B------:R-:W2:Y:S01]  /*f040*/  MUFU.EX2 R100, R100 ;  /* 0x0000006400647308 */ /* 0x000ea20000000800 */
[----:B------:R-:W-:-:S03]  /*f050*/  FADD.FTZ R2, R102, R2 ;  /* 0x0000000266027221 */ /* 0x000fc60000010000 */
[----:B------:R-:W-:Y:S02]  /*f060*/  MUFU.EX2 R206, R206 ;  /* 0x000000ce00ce7308 */ /* 0x000fe40000000800 */
[----:B------:R-:W-:Y:S02]  /*f070*/  HMMA.16816.F32 R168, R20, R26, R168 ;  /* 0x0000001a14a8723c */ /* 0x000fe400000018a8 */
[----:B------:R-:W-:Y:S01]  /*f080*/  MUFU.EX2 R207, R207 ;  /* 0x000000cf00cf7308 */ /* 0x000fe20000000800 */
[----:B------:R-:W-:-:S03]  /*f090*/  FADD.FTZ R37, R106, R37 ;  /* 0x000000256a257221 */ /* 0x000fc60000010000 */
        /* <DEDUP_REMOVED lines=11> */
[----:B-----5:R-:W-:Y:S01]  /*f150*/  F2FP.F16.F32.PACK_AB R23, R81, R119 ;  /* 0x000000775117723e */ /* 0x020fe200000000ff */
[----:B------:R-:W-:Y:S01]  /*f160*/  FADD.FTZ R40, R108, R40 ;  /* 0x000000286c287221 */ /* 0x000fe20000010000 */
[----:B------:R-:W-:Y:S01]  /*f170*/  FADD.FTZ R44, R114, R44 ;  /* 0x0000002c722c7221 */ /* 0x000fe20000010000 */
[----:B------:R-:W-:Y:S01]  /*f180*/  FADD.FTZ R2, R76, R2 ;  /* 0x000000024c027221 */ /* 0x000fe20000010000 */
[----:B------:R-:W-:Y:S01]  /*f190*/  FADD.FTZ R37, R79, R37 ;  /* 0x000000254f257221 */ /* 0x000fe20000010000 */
[----:B------:R-:W-:Y:S01]  /*f1a0*/  FADD.FTZ R40, R116, R40 ;  /* 0x0000002874287221 */ /* 0x000fe20000010000 */
[----:B------:R-:W-:Y:S01]  /*f1b0*/  FADD.FTZ R44, R115, R44 ;  /* 0x0000002c732c7221 */ /* 0x000fe20000010000 */
[----:B-1----:R-:W-:Y:S01]  /*f1c0*/  HMMA.16816.F32 R188, R20, R8, R188 ;  /* 0x0000000814bc723c */ /* 0x002fe200000018bc */
        /* <DEDUP_REMOVED lines=8> */
[----:B--2---:R-:W-:-:S07]  /*f250*/  FADD.FTZ R40, R118, R40 ;  /* 0x0000002876287221 */ /* 0x004fce0000010000 */
        /* <DEDUP_REMOVED lines=32> */
[----:B------:R-:W-:Y:S01]  /*f460*/  FADD.FTZ R37, R119, R37 ;  /* 0x0000002577257221 */ /* 0x000fe20000010000 */
[----:B------:R1:W-:Y:S01]  /*f470*/  STL [R1+0x4], R3 ;  /* 0x0000040301007387 */ /* 0x0003e20000100800 */
[----:B------:R-:W-:Y:S01]  /*f480*/  USEL UR7, UR20, 0x2, !UP0 ;  /* 0x0000000214077887 */ /* 0x000fe2000c000000 */
[----:B------:R-:W-:Y:S01]  /*f490*/  FADD.FTZ R252, R197, R2 ;  /* 0x00000002c5fc7221 */ /* 0x000fe20000010000 */
[----:B------:R-:W-:Y:S01]  /*f4a0*/  FADD.FTZ R251, R81, R37 ;  /* 0x0000002551fb7221 */ /* 0x000fe20000010000 */
[----:B------:R2:W-:Y:S01]  /*f4b0*/  STL [R1], R0 ;  /* 0x0000000001007387 */ /* 0x0005e20000100800 */
[----:B------:R-:W-:-:S02]  /*f4c0*/  MOV R2, R33 ;  /* 0x0000002100027202 */ /* 0x000fc40000000f00 */
[----:B------:R-:W-:Y:S01]  /*f4d0*/  MOV R196, R35 ;  /* 0x0000002300c47202 */ /* 0x000fe20000000f00 */
[----:B------:R-:W-:Y:S01]  /*f4e0*/  UIADD3 UR7, UPT, UPT, UR7, -0x3, URZ ;  /* 0xfffffffd07077890 */ /* 0x000fe2000fffe0ff */
[----:B-1----:R-:W-:Y:S02]  /*f4f0*/  MOV R3, R34 ;  /* 0x0000002200037202 */ /* 0x002fe40000000f00 */
[----:B--2---:R-:W-:-:S09]  /*f500*/  MOV R0, R32 ;  /* 0x0000002000007202 */ /* 0x004fd20000000f00 */
.L_x_266:
[----:B------:R-:W-:-:S09]  /*f510*/  UISETP.GE.AND UP0, UPT, UR7, URZ, UPT ;  /* 0x000000ff0700728c */ /* 0x000fd2000bf06270 */
[----:B------:R-:W-:Y:S05]  /*f520*/  BRA.U !UP0, `(.L_x_270) ;  /* 0x0000004d08007547 */ /* 0x000fea000b800000 */
[----:B------:R-:W2:Y:S01]  /*f530*/  S2R R238, SR_TID.X ;  /* 0x0000000000ee7919 */ /* 0x000ea20000002100 */
[----:B------:R-:W3:Y:S01]  /*f540*/  S2UR UR5, SR_CgaCtaId ;  /* 0x00000000000579c3 */ /* 0x000ee20000008800 */
[----:B------:R-:W4:Y:S01]  /*f550*/  LDCU UR9, c[0x0][0x440] ;  /* 0x00008800ff0977ac */ /* 0x000f220008000800 */
[----:B------:R-:W-:Y:S01]  /*f560*/  MOV R232, 0x20 ;  /* 0x0000002000e87802 */ /* 0x000fe20000000f00 */
[----:B------:R-:W-:Y:S01]  /*f570*/  IMAD.MOV.U32 R200, RZ, RZ, R0 ;  /* 0x000000ffffc87224 */ /* 0x000fe200078e0000 */
[----:B------:R-:W-:Y:S01]  /*f580*/  MOV R198, R3 ;  /* 0x0000000300c67202 */ /* 0x000fe20000000f00 */
[----:B------:R-:W-:Y:S01]  /*f590*/  IMAD.MOV.U32 R199, RZ, RZ, R2 ;  /* 0x000000ffffc77224 */ /* 0x000fe200078e0002 */
[----:B------:R-:W-:Y:S01]  /*f5a0*/  UMOV UR8, 0x400 ;  /* 0x0000040000087882 */ /* 0x000fe20000000000 */
[----:B------:R-:W-:Y:S01]  /*f5b0*/  IMAD.MOV.U32 R197, RZ, RZ, R196 ;  /* 0x000000ffffc57224 */ /* 0x000fe200078e00c4 */
[----:B------:R-:W1:Y:S01]  /*f5c0*/  LDC.64 R242, c[0x0][0x3c0] ;  /* 0x0000f000fff27b82 */ /* 0x000e620000000a00 */
[----:B------:R-:W-:Y:S01]  /*f5d0*/  VIADD R250, R239, 0x8040 ;  /* 0x00008040effa7836 */ /* 0x000fe20000000000 */
[----:B------:R-:W1:Y:S01]  /*f5e0*/  LDCU UR6, c[0x0][0x440] ;  /* 0x00008800ff0677ac */ /* 0x000e620008000800 */
[----:B------:R-:W-:-:S02]  /*f5f0*/  IMAD.MOV.U32 R236, RZ, RZ, 0x40 ;  /* 0x00000040ffec7424 */ /* 0x000fc400078e00ff */
[----:B------:R-:W-:Y:S01]  /*f600*/  VIADD R249, R239, 0x8000 ;  /* 0x00008000eff97836 */ /* 0x000fe20000000000 */
[----:B------:R-:W1:Y:S01]  /*f610*/  LDCU UR4, c[0x0][0x45c] ;  /* 0x00008b80ff0477ac */ /* 0x000e620008000800 */
[----:B----4-:R-:W-:Y:S01]  /*f620*/  ISETP.GE.AND P1, PT, R237, UR9, PT ;  /* 0x00000009ed007c0c */ /* 0x010fe2000bf26270 */
[----:B---3--:R-:W-:Y:S01]  /*f630*/  ULEA UR5, UR5, UR8, 0x18 ;  /* 0x0000000805057291 */ /* 0x008fe2000f8ec0ff */
[C---:B--2---:R-:W-:Y:S02]  /*f640*/  LOP3.LUT P0, RZ, R238.reuse, 0x2, RZ, 0xc0, !PT ;  /* 0x00000002eeff7812 */ /* 0x044fe4000780c0ff */
[----:B------:R-:W-:Y:S02]  /*f650*/  SHF.L.U32 R235, R238, 0x6, RZ ;  /* 0x00000006eeeb7819 */ /* 0x000fe400000006ff */
[----:B------:R-:W-:Y:S02]  /*f660*/  SEL R232, R232, 0xffffffe0, !P0 ;  /* 0xffffffe0e8e87807 */ /* 0x000fe40004000000 */
[----:B------:R-:W-:-:S02]  /*f670*/  LOP3.LUT R234, R238, 0x8, RZ, 0xc0, !PT ;  /* 0x00000008eeea7812 */ /* 0x000fc400078ec0ff */
[----:B------:R-:W-:Y:S01]  /*f680*/  LOP3.LUT R233, R235, 0x400, RZ, 0xc0, !PT ;  /* 0x00000400ebe97812 */ /* 0x000fe200078ec0ff */
[----:B------:R-:W-:Y:S01]  /*f690*/  IMAD.IADD R203, R240, 0x1, R232 ;  /* 0x00000001f0cb7824 */ /* 0x000fe200078e02e8 */
[----:B------:R-:W-:Y:S01]  /*f6a0*/  IADD3 R202, PT, PT, R232, R239, RZ ;  /* 0x000000efe8ca7210 */ /* 0x000fe20007ffe0ff */
[----:B------:R-:W-:Y:S06]  /*f6b0*/  BRA `(.L_x_271) ;  /* 0x0000000400707947 */ /* 0x000fec0003800000 */
.L_x_273:
[----:B------:R-:W1:Y:S01]  /*f6c0*/  LDC.64 R2, c[0x0][0x3b8] ;  /* 0x0000ee00ff027b82 */ /* 0x000e620000000a00 */
[----:B------:R-:W-:Y:S01]  /*f6d0*/  UIADD3 UR8, UPT, UPT, UR7, -0x1, URZ ;  /* 0xffffffff07087890 */ /* 0x000fe2000fffe0ff */
[----:B------:R-:W-:Y:S02]  /*f6e0*/  ISETP.GE.AND P1, PT, R237, UR6, PT ;  /* 0x00000006ed007c0c */ /* 0x000fe4000bf26270 */
[----:B------:R-:W-:Y:S04]  /*f6f0*/  LOP3.LUT R215, R248, 0x1f8, RZ, 0xc0, !PT ;  /* 0x000001f8f8d77812 */ /* 0x000fe800078ec0ff */
[----:B------:R-:W-:Y:S04]  /*f700*/  LOP3.LUT R215, R215, 0x38, R238, 0x78, !PT ;  /* 0x00000038d7d77812 */ /* 0x000fe800078e78ee */
[----:B------:R-:W-:Y:S04]  /*f710*/  LOP3.LUT R215, R215, 0x1e00, R248, 0xf8, !PT ;  /* 0x00001e00d7d77812 */ /* 0x000fe800078ef8f8 */
[----:B------:R-:W-:Y:S01]  /*f720*/  LEA R247, R215, UR5, 0x1 ;  /* 0x00000005d7f77c11 */ /* 0x000fe2000f8e08ff */
[----:B-1----:R-:W-:Y:S04]  /*f730*/  IMAD.WIDE.U32 R206, R2, UR8, RZ ;  /* 0x0000000802ce7c25 */ /* 0x002fe8000f8e00ff */
[C---:B------:R-:W-:Y:S02]  /*f740*/  IMAD R201, R3.reuse, UR8, R207 ;  /* 0x0000000803c97c24 */ /* 0x040fe4000f8e02cf */
[C---:B------:R-:W-:Y:S02]  /*f750*/  IMAD.SHL.U32 R218, R206.reuse, 0x80, RZ ;  /* 0x00000080ceda7824 */ /* 0x040fe400078e00ff */
[C---:B------:R-:W-:Y:S01]  /*f760*/  @!P2 IMAD R208, R3.reuse, 0x30, RZ ;  /* 0x0000003003d0a824 */ /* 0x040fe200078e02ff */
[----:B------:R-:W-:Y:S01]  /*f770*/  SHF.L.U64.HI R219, R206, 0x7, R201 ;  /* 0x00000007cedb7819 */ /* 0x000fe200000102c9 */
[--C-:B------:R-:W-:Y:S01]  /*f780*/  @!P2 IMAD.MOV.U32 R220, RZ, RZ, R218.reuse ;  /* 0x000000ffffdca224 */ /* 0x100fe200078e00da */
[CC--:B------:R-:W-:Y:S01]  /*f790*/  @!P2 LEA R211, P5, R2.reuse, R218.reuse, 0x4 ;  /* 0x000000da02d3a211 */ /* 0x0c0fe200078a20ff */
[--C-:B------:R-:W-:Y:S01]  /*f7a0*/  @!P2 IMAD.MOV.U32 R224, RZ, RZ, R218.reuse ;  /* 0x000000ffffe0a224 */ /* 0x100fe200078e00da */
[CC--:B------:R-:W-:Y:S01]  /*f7b0*/  @!P2 LEA R213, P4, R2.reuse, R218.reuse, 0x5 ;  /* 0x000000da02d5a211 */ /* 0x0c0fe200078828ff */
[--C-:B------:R-:W-:Y:S01]  /*f7c0*/  @!P2 IMAD.MOV.U32 R221, RZ, RZ, R219.reuse ;  /* 0x000000ffffdda224 */ /* 0x100fe200078e00db */
[----:B------:R-:W-:Y:S01]  /*f7d0*/  @!P2 LEA R214, P3, R2, R218, 0x6 ;  /* 0x000000da02d6a211 */ /* 0x000fe200078630ff */
[----:B------:R-:W-:Y:S01]  /*f7e0*/  @!P2 IMAD.MOV.U32 R225, RZ, RZ, R219 ;  /* 0x000000ffffe1a224 */ /* 0x000fe200078e00db */
[-C--:B------:R-:W-:Y:S01]  /*f7f0*/  @!P1 LEA R209, P6, R218, R246.reuse, 0x1 ;  /* 0x000000f6dad19211 */ /* 0x080fe200078c08ff */
[C---:B------:R-:W-:Y:S01]  /*f800*/  @!P2 IMAD R207, R3.reuse, 0x50, RZ ;  /* 0x0000005003cfa824 */ /* 0x040fe200078e02ff */
[CCC-:B------:R-:W-:Y:S01]  /*f810*/  @!P2 LEA.HI.X R210, R2.reuse, R219.reuse, R3.reuse, 0x4, P5 ;  /* 0x000000db02d2a211 */ /* 0x1c0fe200028f2403 */
[C---:B------:R-:W-:Y:S01]  /*f820*/  @!P2 IMAD R206, R3.reuse, 0x60, RZ ;  /* 0x0000006003cea824 */ /* 0x040fe200078e02ff */
[CCC-:B------:R-:W-:Y:S01]  /*f830*/  @!P2 LEA.HI.X R212, R2.reuse, R219.reuse, R3.reuse, 0x5, P4 ;  /* 0x000000db02d4a211 */ /* 0x1c0fe200020f2c03 */
[----:B------:R-:W-:Y:S01]  /*f840*/  @!P2 IMAD R201, R3, 0x70, RZ ;  /* 0x0000007003c9a824 */ /* 0x000fe200078e02ff */
[C---:B------:R-:W-:Y:S01]  /*f850*/  @!P2 LEA.HI.X R216, R2.reuse, R219, R3, 0x6, P3 ;  /* 0x000000db02d8a211 */ /* 0x040fe200018f3403 */
[----:B------:R-:W-:Y:S01]  /*f860*/  @!P2 IMAD.WIDE.U32 R222, R2, 0x30, R218 ;  /* 0x0000003002dea825 */ /* 0x000fe200078e00da */
[-C--:B------:R-:W-:Y:S02]  /*f870*/  @!P1 LEA.HI.X R3, R218, R245.reuse, R219, 0x1, P6 ;  /* 0x000000f5da039211 */ /* 0x080fe400030f0cdb */
[-C--:B------:R-:W-:Y:S01]  /*f880*/  @!P2 LEA R230, P5, R211, R246.reuse, 0x1 ;  /* 0x000000f6d3e6a211 */ /* 0x080fe200078a08ff */
[C---:B------:R-:W-:Y:S01]  /*f890*/  @!P2 IMAD.WIDE.U32 R220, R2.reuse, 0x50, R220 ;  /* 0x0000005002dca825 */ /* 0x040fe200078e00dc */
[-C--:B------:R-:W-:Y:S02]  /*f8a0*/  @!P2 LEA R228, P4, R213, R246.reuse, 0x1 ;  /* 0x000000f6d5e4a211 */ /* 0x080fe400078808ff */
[-C--:B------:R-:W-:Y:S01]  /*f8b0*/  @!P2 LEA.HI.X R231, R211, R245.reuse, R210, 0x1, P5 ;  /* 0x000000f5d3e7a211 */ /* 0x080fe200028f0cd2 */
[----:B------:R-:W-:Y:S01]  /*f8c0*/  @!P2 IMAD.WIDE.U32 R218, R2, 0x60, R218 ;  /* 0x0000006002daa825 */ /* 0x000fe200078e00da */
[-C--:B------:R-:W-:Y:S02]  /*f8d0*/  @!P2 LEA R226, P3, R214, R246.reuse, 0x1 ;  /* 0x000000f6d6e2a211 */ /* 0x080fe400078608ff */
[-C--:B------:R-:W-:Y:S01]  /*f8e0*/  @!P2 LEA.HI.X R229, R213, R245.reuse, R212, 0x1, P4 ;  /* 0x000000f5d5e5a211 */ /* 0x080fe200020f0cd4 */
[----:B------:R-:W-:Y:S01]  /*f8f0*/  @!P2 IMAD.WIDE.U32 R224, R2, 0x70, R224 ;  /* 0x0000007002e0a825 */ /* 0x000fe200078e00e0 */
[-C--:B------:R-:W-:Y:S02]  /*f900*/  @!P2 LEA.HI.X R227, R214, R245.reuse, R216, 0x1, P3 ;  /* 0x000000f5d6e3a211 */ /* 0x080fe400018f0cd8 */
[-C--:B------:R-:W-:Y:S01]  /*f910*/  @!P2 LEA R214, P6, R222, R246.reuse, 0x1 ;  /* 0x000000f6ded6a211 */ /* 0x080fe200078c08ff */
[----:B------:R-:W-:Y:S01]  /*f920*/  @!P1 IMAD.MOV.U32 R2, RZ, RZ, R209 ;  /* 0x000000ffff029224 */ /* 0x000fe200078e00d1 */
[-C--:B------:R-:W-:Y:S01]  /*f930*/  @!P2 LEA R212, P5, R220, R246.reuse, 0x1 ;  /* 0x000000f6dcd4a211 */ /* 0x080fe200078a08ff */
[----:B------:R-:W-:Y:S01]  /*f940*/  @!P2 IMAD.IADD R208, R208, 0x1, R223 ;  /* 0x00000001d0d0a824 */ /* 0x000fe200078e02df */
[-C--:B------:R-:W-:Y:S01]  /*f950*/  @!P2 LEA R210, P4, R218, R246.reuse, 0x1 ;  /* 0x000000f6dad2a211 */ /* 0x080fe200078808ff */
[----:B------:R-:W-:Y:S01]  /*f960*/  @!P2 IMAD.IADD R207, R207, 0x1, R221 ;  /* 0x00000001cfcfa824 */ /* 0x000fe200078e02dd */
[----:B------:R-:W-:Y:S01]  /*f970*/  @!PT LDS RZ, [RZ] ;  /* 0x00000000fffff984 */ /* 0x000fe20000000800 */
[----:B------:R-:W-:Y:S01]  /*f980*/  @!PT LDS RZ, [RZ] ;  /* 0x00000000fffff984 */ /* 0x000fe20000000800 */
[----:B------:R-:W-:Y:S01]  /*f990*/  @!PT LDS RZ, [RZ] ;  /* 0x00000000fffff984 */ /* 0x000fe20000000800 */
[----:B------:R1:W-:Y:S01]  /*f9a0*/  @!P1 LDGSTS.E.BYPASS.LTC128B.128 [R247+0x4000], desc[UR22][R2.64] ;  /* 0x0400000002f79fae */ /* 0x0003e2000b981a16 */
[----:B------:R-:W-:Y:S01]  /*f9b0*/  @!P2 IMAD.IADD R206, R206, 0x1, R219 ;  /* 0x00000001cecea824 */ /* 0x000fe200078e02db */
[-C--:B------:R-:W-:Y:S01]  /*f9c0*/  @!P2 LEA.HI.X R215, R222, R245.reuse, R208, 0x1, P6 ;  /* 0x000000f5ded7a211 */ /* 0x080fe200030f0cd0 */
[----:B------:R-:W-:Y:S01]  /*f9d0*/  @!P2 IMAD.IADD R201, R201, 0x1, R225 ;  /* 0x00000001c9c9a824 */ /* 0x000fe200078e02e1 */
[----:B------:R2:W-:Y:S01]  /*f9e0*/  @P1 STS.128 [R247+0x4000], RZ ;  /* 0x004000fff7001388 */ /* 0x0005e20000000c00 */
[-C--:B------:R-:W-:Y:S02]  /*f9f0*/  @!P2 LEA.HI.X R213, R220, R245.reuse, R207, 0x1, P5 ;  /* 0x000000f5dcd5a211 */ /* 0x080fe400028f0ccf */
[-C--:B------:R-:W-:Y:S01]  /*fa00*/  @!P2 LEA.HI.X R211, R218, R245.reuse, R206, 0x1, P4 ;  /* 0x000000f5dad3a211 */ /* 0x080fe200020f0cce */
        /* <DEDUP_REMOVED lines=11> */
[C---:B-1----:R-:W-:Y:S03]  /*fac0*/  @!P2 LEA R2, P3, R224.reuse, R246, 0x1 ;  /* 0x000000f6e002a211 */ /* 0x042fe600078608ff */
[----:B------:R-:W-:Y:S01]  /*fad0*/  @!PT LDS RZ, [RZ] ;  /* 0x00000000fffff984 */ /* 0x000fe20000000800 */
[----:B------:R-:W-:Y:S01]  /*fae0*/  @!PT LDS RZ, [RZ] ;  /* 0x00000000fffff984 */ /* 0x000fe20000000800 */
[----:B------:R-:W-:Y:S01]  /*faf0*/  @!PT LDS RZ, [RZ] ;  /* 0x00000000fffff984 */ /* 0x000fe20000000800 */
[----:B------:R2:W-:Y:S01]  /*fb00*/  @!P2 LDGSTS.E.BYPASS.LTC128B.128 [R247+0x5800], desc[UR22][R214.64] ;  /* 0x05800000d6f7afae */ /* 0x0005e2000b981a16 */
[----:B------:R-:W-:Y:S03]  /*fb10*/  @!P2 LEA.HI.X R3, R224, R245, R201, 0x1, P3 ;  /* 0x000000f5e003a211 */ /* 0x000fe600018f0cc9 */
        /* <DEDUP_REMOVED lines=20> */
[----:B------:R-:W0:Y:S01]  /*fc60*/  LDGDEPBAR ;  /* 0x00000000000079af */ /* 0x000e220000000000 */
[----:B------:R-:W-:Y:S05]  /*fc70*/  BRA `(.L_x_272) ;  /* 0x0000001400447947 */ /* 0x000fea0003800000 */
.L_x_271:
[----:B-1----:R-:W-:Y:S01]  /*fc80*/  ISETP.GE.AND P2, PT, R237, UR6, PT ;  /* 0x00000006ed007c0c */ /* 0x002fe2000bf46270 */
[----:B------:R-:W-:Y:S01]  /*fc90*/  IMAD.WIDE.U32 R2, R242, UR7, RZ ;  /* 0x00000007f2027c25 */ /* 0x000fe2000f8e00ff */
[----:B------:R-:W-:Y:S04]  /*fca0*/  DEPBAR.LE SB0, 0x0 ;  /* 0x000080000000791a */ /* 0x000fe80000000000 */
[----:B------:R-:W-:Y:S01]  /*fcb0*/  IMAD.SHL.U32 R10, R2, 0x80, RZ ;  /* 0x00000080020a7824 */ /* 0x000fe200078e00ff */
[----:B------:R-:W-:Y:S01]  /*fcc0*/  BAR.SYNC.DEFER_BLOCKING 0x0 ;  /* 0x0000000000007b1d */ /* 0x000fe20000010000 */
[C---:B------:R-:W-:Y:S01]  /*fcd0*/  IMAD R0, R243.reuse, UR7, R3 ;  /* 0x00000007f3007c24 */ /* 0x040fe2000f8e0203 */
[----:B------:R-:W-:Y:S01]  /*fce0*/  UISETP.NE.AND UP0, UPT, UR7, URZ, UPT ;  /* 0x000000ff0700728c */ /* 0x000fe2000bf05270 */
[----:B------:R-:W-:Y:S03]  /*fcf0*/  IMAD.SHL.U32 R248, R238, 0x8, RZ ;  /* 0x00000008eef87824 */ /* 0x000fe600078e00ff */
[----:B------:R-:W-:Y:S01]  /*fd00*/  SHF.L.U64.HI R11, R2, 0x7, R0 ;  /* 0x00000007020b7819 */ /* 0x000fe20000010200 */
[--C-:B------:R-:W-:Y:S01]  /*fd10*/  @!P2 IMAD.MOV.U32 R14, RZ, RZ, R10.reuse ;  /* 0x000000ffff0ea224 */ /* 0x100fe200078e000a */
[CC--:B------:R-:W-:Y:S01]  /*fd20*/  @!P2 LEA R4, P3, R242.reuse, R10.reuse, 0x5 ;  /* 0x0000000af204a211 */ /* 0x0c0fe200078628ff */
[--C-:B------:R-:W-:Y:S01]  /*fd30*/  @!P2 IMAD.MOV.U32 R12, RZ, RZ, R10.reuse ;  /* 0x000000ffff0ca224 */ /* 0x100fe200078e000a */
[CC--:B------:R-:W-:Y:S01]  /*fd40*/  @!P2 LEA R6, P0, R242.reuse, R10.reuse, 0x6 ;  /* 0x0000000af206a211 */ /* 0x0c0fe200078030ff */
[C---:B------:R-:W-:Y:S01]  /*fd50*/  @!P2 IMAD.WIDE.U32 R16, R242.reuse, 0x30, R10 ;  /* 0x00000030f210a825 */ /* 0x040fe200078e000a */
[C---:B------:R-:W-:Y:S02]  /*fd60*/  @!P2 LEA R2, P4, R242.reuse, R10, 0x4 ;  /* 0x0000000af202a211 */ /* 0x040fe400078820ff */
[CC--:B------:R-:W-:Y:S01]  /*fd70*/  @!P2 LEA.HI.X R3, R242.reuse, R11.reuse, R243, 0x5, P3 ;  /* 0x0000000bf203a211 */ /* 0x0c0fe200018f2cf3 */
[----:B------:R-:W-:Y:S01]  /*fd80*/  @!P2 IMAD.MOV.U32 R15, RZ, RZ, R11 ;  /* 0x000000ffff0fa224 */ /* 0x000fe200078e000b */
[-C--:B------:R-:W-:Y:S01]  /*fd90*/  @!P2 LEA.HI.X R5, R242, R11.reuse, R243, 0x6, P0 ;  /* 0x0000000bf205a211 */ /* 0x080fe200000f34f3 */
[----:B------:R-:W-:Y:S01]  /*fda0*/  @!P2 IMAD.MOV.U32 R13, RZ, RZ, R11 ;  /* 0x000000ffff0da224 */ /* 0x000fe200078e000b */
[-C--:B------:R-:W-:Y:S01]  /*fdb0*/  @!P2 LEA R18, P3, R4, R244.reuse, 0x1 ;  /* 0x000000f40412a211 */ /* 0x080fe200078608ff */
[----:B------:R-:W-:Y:S01]  /*fdc0*/  @!P2 IMAD.WIDE.U32 R14, R242, 0x50, R14 ;  /* 0x00000050f20ea825 */ /* 0x000fe200078e000e */
[-C--:B------:R-:W-:Y:S02]  /*fdd0*/  @!P2 LEA R8, P0, R6, R244.reuse, 0x1 ;  /* 0x000000f40608a211 */ /* 0x080fe400078008ff */
[C---:B------:R-:W-:Y:S01]  /*fde0*/  @!P2 LEA.HI.X R0, R242.reuse, R11, R243, 0x4, P4 ;  /* 0x0000000bf200a211 */ /* 0x040fe200020f24f3 */
[----:B------:R-:W-:Y:S01]  /*fdf0*/  @!P2 IMAD.WIDE.U32 R12, R242, 0x60, R12 ;  /* 0x00000060f20ca825 */ /* 0x000fe200078e000c */
[-C--:B------:R-:W-:Y:S02]  /*fe00*/  @!P2 LEA R20, P4, R2, R244.reuse, 0x1 ;  /* 0x000000f40214a211 */ /* 0x080fe400078808ff */
[-C--:B------:R-:W-:Y:S01]  /*fe10*/  @!P2 LEA.HI.X R19, R4, R241.reuse, R3, 0x1, P3 ;  /* 0x000000f10413a211 */ /* 0x080fe200018f0c03 */
[C---:B------:R-:W-:Y:S01]  /*fe20*/  @!P2 IMAD R3, R243.reuse, 0x50, RZ ;  /* 0x00000050f303a824 */ /* 0x040fe200078e02ff */
[-C--:B------:R-:W-:Y:S01]  /*fe30*/  @!P2 LEA.HI.X R9, R6, R241.reuse, R5, 0x1, P0 ;  /* 0x000000f10609a211 */ /* 0x080fe200000f0c05 */
[----:B------:R-:W-:Y:S01]  /*fe40*/  @!P2 IMAD R5, R243, 0x60, RZ ;  /* 0x00000060f305a824 */ /* 0x000fe200078e02ff */
[-C--:B------:R-:W-:Y:S01]  /*fe50*/  @!P1 LEA R4, P0, R10, R244.reuse, 0x1 ;  /* 0x000000f40a049211 */ /* 0x080fe200078008ff */
[----:B------:R-:W-:Y:S01]  /*fe60*/  @!P2 IMAD.IADD R3, R3, 0x1, R15 ;  /* 0x000000010303a824 */ /* 0x000fe200078e020f */
[-C--:B------:R-:W-:Y:S01]  /*fe70*/  @!P2 LEA.HI.X R21, R2, R241.reuse, R0, 0x1, P4 ;  /* 0x000000f10215a211 */ /* 0x080fe200020f0c00 */
[----:B------:R-:W-:Y:S01]  /*fe80*/  @!P2 IMAD R0, R243, 0x30, RZ ;  /* 0x00000030f300a824 */ /* 0x000fe200078e02ff */
[-C--:B------:R-:W-:Y:S01]  /*fe90*/  @!P1 LEA.HI.X R2, R10, R241.reuse, R11, 0x1, P0 ;  /* 0x000000f10a029211 */ /* 0x080fe200000f0c0b */
[----:B------:R-:W-:Y:S01]  /*fea0*/  @!P1 IMAD.MOV.U32 R22, RZ, RZ, R4 ;  /* 0x000000ffff169224 */ /* 0x000fe200078e0004 */
[-C--:B------:R-:W-:Y:S01]  /*feb0*/  @!P2 LEA R24, P5, R16, R244.reuse, 0x1 ;  /* 0x000000f41018a211 */ /* 0x080fe200078a08ff */
[----:B------:R-:W-:Y:S01]  /*fec0*/  @!P2 IMAD.IADD R0, R0, 0x1, R17 ;  /* 0x000000010000a824 */ /* 0x000fe200078e0211 */
[-C--:B------:R-:W-:Y:S01]  /*fed0*/  @!P2 LEA R4, P3, R12, R244.reuse, 0x1 ;  /* 0x000000f40c04a211 */ /* 0x080fe200078608ff */
[----:B------:R-:W-:Y:S01]  /*fee0*/  @!P1 IMAD.MOV.U32 R23, RZ, RZ, R2 ;  /* 0x000000ffff179224 */ /* 0x000fe200078e0002 */
[----:B------:R-:W-:Y:S01]  /*fef0*/  LOP3.LUT R237, R248, 0x38, RZ, 0xc0, !PT ;  /* 0x00000038f8ed7812 */ /* 0x000fe200078ec0ff */
[----:B------:R-:W-:Y:S01]  /*ff00*/  @!P2 IMAD.IADD R5, R5, 0x1, R13 ;  /* 0x000000010505a824 */ /* 0x000fe200078e020d */
[-C--:B------:R-:W-:Y:S01]  /*ff10*/  @!P2 LEA.HI.X R25, R16, R241.reuse, R0, 0x1, P5 ;  /* 0x000000f11019a211 */ /* 0x080fe200028f0c00 */
[----:B------:R-:W-:Y:S01]  /*ff20*/  @!P2 IMAD.WIDE.U32 R10, R242, 0x70, R10 ;  /* 0x00000070f20aa825 */ /* 0x000fe200078e000a */
[----:B------:R-:W-:Y:S01]  /*ff30*/  @!PT LDS RZ, [RZ] ;  /* 0x00000000fffff984 */ /* 0x000fe20000000800 */
[----:B------:R-:W-:Y:S01]  /*ff40*/  @!PT LDS RZ, [RZ] ;  /* 0x00000000fffff984 */ /* 0x000fe20000000800 */
[----:B------:R-:W-:Y:S01]  /*ff50*/  @!PT LDS RZ, [RZ] ;  /* 0x00000000fffff984 */ /* 0x000fe20000000800 */
[----:B------:R1:W-:Y:S02]  /*ff60*/  @!P1 LDGSTS.E.BYPASS.LTC128B.128 [R247+0x8000], desc[UR22][R22.64] ;  /* 0x0800000016f79fae */ /* 0x0003e4000b981a16 */
[-C--:B------:R-:W-:Y:S01]  /*ff70*/  @!P2 LEA.HI.X R5, R12, R241.reuse, R5, 0x1, P3 ;  /* 0x000000f10c05a211 */ /* 0x080fe200018f0c05 */
[----:B------:R-:W-:Y:S01]  /*ff80*/  @!P2 IMAD R6, R243, 0x70, RZ ;  /* 0x00000070f306a824 */ /* 0x000fe200078e02ff */
[----:B------:R-:W-:Y:S02]  /*ff90*/  @!P2 LEA R2, P0, R10, R244, 0x1 ;  /* 0x000000f40a02a211 */ /* 0x000fe400078008ff */
[----:B------:R-:W-:Y:S01]  /*ffa0*/  LOP3.LUT R204, R237, 0x1c0, R235, 0xf8, !PT ;  /* 0x000001c0edcc7812 */ /* 0x000fe200078ef8eb */
[----:B------:R-:W-:Y:S01]  /*ffb0*/  @!P2 IMAD.IADD R6, R6, 0x1, R11 ;  /* 0x000000010606a824 */ /* 0x000fe200078e020b */
[----:B------:R-:W-:Y:S02]  /*ffc0*/  @P1 STS.128 [R247+0x8000], RZ ;  /* 0x008000fff7001388 */ /* 0x000fe40000000c00 */
[----:B------:R-:W-:Y:S05]  /*ffd0*/  LOP3.LUT R204, R204, R234, RZ, 0x3c, !PT ;  /* 0x000000eacccc7212 */ /* 0x000fea00078e3cff */
[----:B------:R-:W-:Y:S01]  /*ffe0*/  IMAD R204, R204, 0x2, R233 ;  /* 0x00000002cccc7824 */ /* 0x000fe200078e02e9 */
[----:B------:R-:W-:Y:S03]  /*fff0*/  @P2 STS.128 [R247+0x8800], RZ ;  /* 0x008800fff7002388 */ /* 0x000fe60000000c00 */
[----:B------:R-:W-:Y:S05]  /*10000*/  VIADD R0, R204, UR5 ;  /* 0x00000005cc007c36 */ /* 0x000fea0008000000 */
[----:B------:R-:W-:Y:S01]  /*10010*/  @!PT LDS RZ, [RZ] ;  /* 0x00000000fffff984 */ /* 0x000fe20000000800 */
[----:B------:R-:W-:Y:S01]  /*10020*/  @!PT LDS RZ, [RZ] ;  /* 0x00000000fffff984 */ /* 0x000fe20000000800 */
[----:B------:R-:W-:Y:S01]  /*10030*/  @!PT LDS RZ, [RZ] ;  /* 0x00000000fffff984 */ /* 0x000fe20000000800 */
[----:B------:R-:W-:Y:S01]  /*10040*/  @!P2 LDGSTS.E.BYPASS.LTC128B.128 [R247+0x8800], desc[UR22][R20.64] ;  /* 0x0880000014f7afae */ /* 0x000fe2000b981a16 */
[C---:B-1----:R-:W-:Y:S04]  /*10050*/  @!P2 LEA R22, P4, R14.reuse, R244, 0x1 ;  /* 0x000000f40e16a211 */ /* 0x042fe800078808ff */
[-C--:B------:R-:W-:Y:S03]  /*10060*/  @!P2 LEA.HI.X R23, R14, R241.reuse, R3, 0x1, P4 ;  /* 0x000000f10e17a211 */ /* 0x080fe600020f0c03 */
[----:B------:R-:W-:Y:S01]  /*10070*/  @P2 STS.128 [R247+0x9000], RZ ;  /* 0x009000fff7002388 */ /* 0x000fe20000000c00 */
[----:B------:R-:W-:Y:S02]  /*10080*/  @!P2 LEA.HI.X R3, R10, R241, R6, 0x1, P0 ;  /* 0x000000f10a03a211 */ /* 0x000fe400000f0c06 */
[----:B------:R-:W-:Y:S05]  /*10090*/  LOP3.LUT P0, RZ, R238, 0x4, RZ, 0xc0, !PT ;  /* 0x00000004eeff7812 */ /* 0x000fea000780c0ff */
[----:B------:R-:W-:Y:S01]  /*100a0*/  @!PT LDS RZ, [RZ] ;  /* 0x00000000fffff984 */ /* 0x000fe20000000800 */
[----:B------:R-:W-:Y:S01]  /*100b0*/  @!PT LDS RZ, [RZ] ;  /* 0x00000000fffff984 */ /* 0x000fe20000000800 */
[----:B------:R-:W-:Y:S01]  /*100c0*/  @!PT LDS RZ, [RZ] ;  /* 0x00000000fffff984 */ /* 0x000fe20000000800 */
[----:B------:R1:W-:Y:S08]  /*100d0*/  @!P2 LDGSTS.E.BYPASS.LTC128B.128 [R247+0x9000], desc[UR22][R18.64] ;  /* 0x0900000012f7afae */ /* 0x0003f0000b981a16 */
[----:B------:R-:W-:Y:S08]  /*100e0*/  @P2 STS.128 [R247+0x9800], RZ ;  /* 0x009800fff7002388 */ /* 0x000ff00000000c00 */
[----:B------:R-:W-:Y:S01]  /*100f0*/  @!PT LDS RZ, [RZ] ;  /* 0x00000000fffff984 */ /* 0x000fe20000000800 */
[----:B------:R-:W-:Y:S01]  /*10100*/  @!PT LDS RZ, [RZ] ;  /* 0x00000000fffff984 */ /* 0x000fe20000000800 */
[----:B------:R-:W-:Y:S01]  /*10110*/  @!PT LDS RZ, [RZ] ;  /* 0x00000000fffff984 */ /* 0x000fe20000000800 */
[----:B------:R-:W-:Y:S08]  /*10120*/  @!P2 LDGSTS.E.BYPASS.LTC128B.128 [R247+0x9800], desc[UR22][R24.64] ;  /* 0x0980000018f7afae */ /* 0x000ff0000b981a16 */
        /* <DEDUP_REMOVED lines=19> */
[----:B------:R2:W-:Y:S08]  /*10260*/  @!P2 LDGSTS.E.BYPASS.LTC128B.128 [R247+0xb800], desc[UR22][R2.64] ;  /* 0x0b80000002f7afae */ /* 0x0005f0000b981a16 */
[----:B------:R-:W-:Y:S08]  /*10270*/  LDSM.16.M88.4 R128, [R240] ;  /* 0x00000000f080783b */ /* 0x000ff00000000200 */
[----:B-1----:R-:W1:Y:S08]  /*10280*/  LDSM.16.M88.4 R16, [R204+UR5+0x4000] ;  /* 0x00400005cc10783b */ /* 0x002e700008000200 */
[----:B------:R-:W3:Y:S01]  /*10290*/  LDSM.16.M88.4 R124, [R240+0x2000] ;  /* 0x00200000f07c783b */ /* 0x000ee20000000200 */
[----:B--2---:R-:W-:Y:S01]  /*102a0*/  IMAD.IADD R2, R0, 0x1, R232 ;  /* 0x0000000100027824 */ /* 0x004fe200078e02e8 */
[----:B------:R-:W-:Y:S06]  /*102b0*/  SEL R3, R236, 0xffffffc0, !P0 ;  /* 0xffffffc0ec037807 */ /* 0x000fec0004000000 */
[----:B------:R-:W2:Y:S01]  /*102c0*/  LDSM.16.M88.4 R32, [R204+UR5+0x4800] ;  /* 0x00480005cc20783b */ /* 0x000ea20008000200 */
[--C-:B------:R-:W-:Y:S07]  /*102d0*/  IMAD.IADD R0, R0, 0x1, R3.reuse ;  /* 0x0000000100007824 */ /* 0x100fee00078e0203 */
[----:B------:R-:W0:Y:S08]  /*102e0*/  LDGDEPBAR ;  /* 0x00000000000079af */ /* 0x000e300000000000 */
[----:B------:R-:W4:Y:S08]  /*102f0*/  LDSM.16.M88.4 R48, [R204+UR5+0x5000] ;  /* 0x00500005cc30783b */ /* 0x000f300008000200 */
[----:B------:R-:W5:Y:S01]  /*10300*/  LDSM.16.M88.4 R64, [R204+UR5+0x5800] ;  /* 0x00580005cc40783b */ /* 0x000f620008000200 */
[-C--:B-1----:R-:W-:Y:S07]  /*10310*/  HMMA.16816.F32 R4, R128, R16.reuse, RZ ;  /* 0x000000108004723c */ /* 0x082fee00000018ff */
[----:B------:R-:W1:Y:S01]  /*10320*/  LDSM.16.M88.4 R80, [R204+UR5+0x6000] ;  /* 0x00600005cc50783b */ /* 0x000e620008000200 */
[C---:B---3--:R-:W-:Y:S07]  /*10330*/  HMMA.16816.F32 R8, R124.reuse, R16, RZ ;  /* 0x000000107c08723c */ /* 0x048fee00000018ff */
[----:B------:R-:W3:Y:S01]  /*10340*/  LDSM.16.M88.4 R96, [R204+UR5+0x6800] ;  /* 0x00680005cc60783b */ /* 0x000ee20008000200 */
[-C--:B------:R-:W-:Y:S07]  /*10350*/  HMMA.16816.F32 R12, R124, R18.reuse, RZ ;  /* 0x000000127c0c723c */ /* 0x080fee00000018ff */
[----:B------:R-:W3:Y:S01]  /*10360*/  LDSM.16.M88.4 R112, [R204+UR5+0x7000] ;  /* 0x00700005cc70783b */ /* 0x000ee20008000200 */
[C---:B------:R-:W-:Y:S07]  /*10370*/  HMMA.16816.F32 R16, R128.reuse, R18, RZ ;  /* 0x000000128010723c */ /* 0x040fee00000018ff */
[----:B------:R-:W3:Y:S01]  /*10380*/  LDSM.16.M88.4 R204, [R204+UR5+0x7800] ;  /* 0x00780005cccc783b */ /* 0x000ee20008000200 */
[-C--:B--2---:R-:W-:Y:S07]  /*10390*/  HMMA.16816.F32 R20, R128, R32.reuse, RZ ;  /* 0x000000208014723c */ /* 0x084fee00000018ff */
[----:B------:R-:W-:Y:S01]  /*103a0*/  LDSM.16.M88.4 R208, [R203] ;  /* 0x00000000cbd0783b */ /* 0x000fe20000000200 */
[C---:B------:R-:W-:Y:S07]  /*103b0*/  HMMA.16816.F32 R24, R124.reuse, R32, RZ ;  /* 0x000000207c18723c */ /* 0x040fee00000018ff */
[----:B------:R-:W2:Y:S01]  /*103c0*/  LDSM.16.M88.4 R212, [R2+0x4000] ;  /* 0x0040000002d4783b */ /* 0x000ea20000000200 */
[-C--:B------:R-:W-:Y:S07]  /*103d0*/  HMMA.16816.F32 R28, R124, R34.reuse, RZ ;  /* 0x000000227c1c723c */ /* 0x080fee00000018ff */
[----:B------:R-:W2:Y:S01]  /*103e0*/  LDSM.16.M88.4 R216, [R203+0x2000] ;  /* 0x00200000cbd8783b */ /* 0x000ea20000000200 */
[C---:B------:R-:W-:Y:S07]  /*103f0*/  HMMA.16816.F32 R32, R128.reuse, R34, RZ ;  /* 0x000000228020723c */ /* 0x040fee00000018ff */
[----:B------:R-:W2:Y:S01]  /*10400*/  LDSM.16.M88.4 R220, [R2+0x4800] ;  /* 0x0048000002dc783b */ /* 0x000ea20000000200 */
[-C--:B----4-:R-:W-:Y:S07]  /*10410*/  HMMA.16816.F32 R36, R128, R48.reuse, RZ ;  /* 0x000000308024723c */ /* 0x090fee00000018ff */
[----:B------:R-:W4:Y:S01]  /*10420*/  LDSM.16.M88.4 R224, [R2+0x5000] ;  /* 0x0050000002e0783b */ /* 0x000f220000000200 */
[C---:B------:R-:W-:Y:S07]  /*10430*/  HMMA.16816.F32 R40, R124.reuse, R48, RZ ;  /* 0x000000307c28723c */ /* 0x040fee00000018ff */
[----:B------:R-:W4:Y:S01]  /*10440*/  LDSM.16.M88.4 R228, [R2+0x5800] ;  /* 0x0058000002e4783b */ /* 0x000f220000000200 */
[-C--:B------:R-:W-:Y:S08]  /*10450*/  HMMA.16816.F32 R44, R124, R50.reuse, RZ ;  /* 0x000000327c2c723c */ /* 0x080ff000000018ff */
[C---:B------:R-:W-:Y:S08]  /*10460*/  HMMA.16816.F32 R48, R128.reuse, R50, RZ ;  /* 0x000000328030723c */ /* 0x040ff000000018ff */
[-C--:B-----5:R-:W-:Y:S08]  /*10470*/  HMMA.16816.F32 R52, R128, R64.reuse, RZ ;  /* 0x000000408034723c */ /* 0x0a0ff000000018ff */
        /* <DEDUP_REMOVED lines=30> */
[-C--:B----4-:R-:W-:Y:S08]  /*10660*/  HMMA.16816.F32 R36, R208, R224.reuse, R36 ;  /* 0x000000e0d024723c */ /* 0x090ff00000001824 */
[C---:B------:R-:W-:Y:S08]  /*10670*/  HMMA.16816.F32 R40, R216.reuse, R224, R40 ;  /* 0x000000e0d828723c */ /* 0x040ff00000001828 */
[-C--:B------:R-:W-:Y:S08]  /*10680*/  HMMA.16816.F32 R44, R216, R226.reuse, R44 ;  /* 0x000000e2d82c723c */ /* 0x080ff0000000182c */
[C---:B------:R-:W-:Y:S01]  /*10690*/  HMMA.16816.F32 R48, R208.reuse, R226, R48 ;  /* 0x000000e2d030723c */ /* 0x040fe20000001830 */
[----:B------:R4:W5:Y:S07]  /*106a0*/  LDSM.16.M88.4 R224, [R2+0x7800] ;  /* 0x0078000002e0783b */ /* 0x00096e0000000200 */
[-C--:B------:R-:W-:Y:S08]  /*106b0*/  HMMA.16816.F32 R52, R208, R228.reuse, R52 ;  /* 0x000000e4d034723c */ /* 0x080ff00000001834 */
[C---:B------:R-:W-:Y:S08]  /*106c0*/  HMMA.16816.F32 R56, R216.reuse, R228, R56 ;  /* 0x000000e4d838723c */ /* 0x040ff00000001838 */
[-C--:B------:R-:W-:Y:S03]  /*106d0*/  HMMA.16816.F32 R60, R216, R230.reuse, R60 ;  /* 0x000000e6d83c723c */ /* 0x080fe6000000183c */
[----:B----4-:R-:W-:Y:S05]  /*106e0*/  IMAD.IADD R2, R240, 0x1, R3 ;  /* 0x00000001f0027824 */ /* 0x010fea00078e0203 */
        /* <DEDUP_REMOVED lines=16> */
[----:B------:R2:W3:Y:S07]  /*107f0*/  LDSM.16.M88.4 R220, [R2+0x2000] ;  /* 0x0020000002dc783b */ /* 0x0004ee0000000200 */
[-C--:B-----5:R-:W-:Y:S08]  /*10800*/  HMMA.16816.F32 R116, R208, R224.reuse, R116 ;  /* 0x000000e0d074723c */ /* 0x0a0ff00000001874 */
[C---:B------:R-:W-:Y:S08]  /*10810*/  HMMA.16816.F32 R120, R216.reuse, R224, R120 ;  /* 0x000000e0d878723c */ /* 0x040ff00000001878 */
[-C--:B------:R-:W-:Y:S01]  /*10820*/  HMMA.16816.F32 R124, R216, R226.reuse, R124 ;  /* 0x000000e2d87c723c */ /* 0x080fe2000000187c */
[----:B------:R-:W4:Y:S02]  /*10830*/  LDSM.16.M88.4 R216, [R0+0x5000] ;  /* 0x0050000000d8783b */ /* 0x000f240000000200 */
[C---:B--2---:R-:W-:Y:S05]  /*10840*/  IMAD.IADD R2, R232.reuse, 0x1, R2 ;  /* 0x00000001e8027824 */ /* 0x044fea00078e0202 */
[----:B------:R-:W-:Y:S01]  /*10850*/  HMMA.16816.F32 R128, R208, R226, R128 ;  /* 0x000000e2d080723c */ /* 0x000fe20000001880 */
[----:B------:R-:W2:Y:S07]  /*10860*/  LDSM.16.M88.4 R208, [R0+0x5800] ;  /* 0x0058000000d0783b */ /* 0x000eae0000000200 */
[-C--:B-1----:R-:W-:Y:S01]  /*10870*/  HMMA.16816.F32 R4, R204, R212.reuse, R4 ;  /* 0x000000d4cc04723c */ /* 0x082fe20000001804 */
[----:B------:R-:W-:Y:S07]  /*10880*/  LDSM.16.M88.4 R224, [R0+0x7000] ;  /* 0x0070000000e0783b */ /* 0x000fee0000000200 */
[C---:B---3--:R-:W-:Y:S08]  /*10890*/  HMMA.16816.F32 R8, R220.reuse, R212, R8 ;  /* 0x000000d4dc08723c */ /* 0x048ff00000001808 */
        /* <DEDUP_REMOVED lines=8> */
[-C--:B----4-:R-:W-:Y:S08]  /*10920*/  HMMA.16816.F32 R36, R204, R216.reuse, R36 ;  /* 0x000000d8cc24723c */ /* 0x090ff00000001824 */
[C---:B------:R-:W-:Y:S08]  /*10930*/  HMMA.16816.F32 R40, R220.reuse, R216, R40 ;  /* 0x000000d8dc28723c */ /* 0x040ff00000001828 */
[-C--:B------:R-:W-:Y:S08]  /*10940*/  HMMA.16816.F32 R44, R220, R218.reuse, R44 ;  /* 0x000000dadc2c723c */ /* 0x080ff0000000182c */
[C---:B------:R-:W-:Y:S01]  /*10950*/  HMMA.16816.F32 R48, R204.reuse, R218, R48 ;  /* 0x000000dacc30723c */ /* 0x040fe20000001830 */
[----:B------:R3:W4:Y:S07]  /*10960*/  LDSM.16.M88.4 R216, [R0+0x6800] ;  /* 0x0068000000d8783b */ /* 0x00072e0000000200 */
[-C--:B--2---:R-:W-:Y:S08]  /*10970*/  HMMA.16816.F32 R52, R204, R208.reuse, R52 ;  /* 0x000000d0cc34723c */ /* 0x084ff00000001834 */
[C---:B------:R-:W-:Y:S08]  /*10980*/  HMMA.16816.F32 R56, R220.reuse, R208, R56 ;  /* 0x000000d0dc38723c */ /* 0x040ff00000001838 */
[-C--:B------:R-:W-:Y:S03]  /*10990*/  HMMA.16816.F32 R60, R220, R210.reuse, R60 ;  /* 0x000000d2dc3c723c */ /* 0x080fe6000000183c */
[----:B---3--:R-:W-:Y:S05]  /*109a0*/  IMAD.IADD R0, R232, 0x1, R0 ;  /* 0x00000001e8007824 */ /* 0x008fea00078e0200 */
[C---:B------:R-:W-:Y:S01]  /*109b0*/  HMMA.16816.F32 R64, R204.reuse, R210, R64 ;  /* 0x000000d2cc40723c */ /* 0x040fe20000001840 */
[----:B------:R-:W-:Y:S07]  /*109c0*/  LDSM.16.M88.4 R208, [R2] ;  /* 0x0000000002d0783b */ /* 0x000fee0000000200 */
[-C--:B-1----:R-:W-:Y:S08]  /*109d0*/  HMMA.16816.F32 R68, R204, R212.reuse, R68 ;  /* 0x000000d4cc44723c */ /* 0x082ff00000001844 */
[C---:B------:R-:W-:Y:S08]  /*109e0*/  HMMA.16816.F32 R72, R220.reuse, R212, R72 ;  /* 0x000000d4dc48723c */ /* 0x040ff00000001848 */
[-C--:B------:R-:W-:Y:S08]  /*109f0*/  HMMA.16816.F32 R76, R220, R214.reuse, R76 ;  /* 0x000000d6dc4c723c */ /* 0x080ff0000000184c */
[C---:B------:R-:W-:Y:S01]  /*10a00*/  HMMA.16816.F32 R80, R204.reuse, R214, R80 ;  /* 0x000000d6cc50723c */ /* 0x040fe20000001850 */
        /* <DEDUP_REMOVED lines=16> */
[----:B------:R-:W5:Y:S07]  /*10b10*/  LDSM.16.M88.4 R204, [R0+0x5800] ;  /* 0x0058000000cc783b */ /* 0x000f6e0000000200 */
[-C--:B-1----:R-:W-:Y:S01]  /*10b20*/  HMMA.16816.F32 R4, R208, R212.reuse, R4 ;  /* 0x000000d4d004723c */ /* 0x082fe20000001804 */
[----:B------:R-:W-:Y:S07]  /*10b30*/  LDSM.16.M88.4 R228, [R0+0x7000] ;  /* 0x0070000000e4783b */ /* 0x000fee0000000200 */
[C---:B--2---:R-:W-:Y:S08]  /*10b40*/  HMMA.16816.F32 R8, R216.reuse, R212, R8 ;  /* 0x000000d4d808723c */ /* 0x044ff00000001808 */
[-C--:B------:R-:W-:Y:S08]  /*10b50*/  HMMA.16816.F32 R12, R216, R214.reuse, R12 ;  /* 0x000000d6d80c723c */ /* 0x080ff0000000180c */
[C---:B------:R-:W-:Y:S01]  /*10b60*/  HMMA.16816.F32 R16, R208.reuse, R214, R16 ;  /* 0x000000d6d010723c */ /* 0x040fe20000001810 */
[----:B------:R-:W1:Y:S03]  /*10b70*/  LDSM.16.M88.4 R212, [R0+0x6000] ;  /* 0x0060000000d4783b */ /* 0x000e660000000200 */
[----:B------:R-:W-:Y:S04]  /*10b80*/  FMNMX3.FTZ R196, R199, R8, R9, !PT ;  /* 0x00000008c7c47276 */ /* 0x000fe80007810009 */
[-C--:B---3--:R-:W-:Y:S03]  /*10b90*/  HMMA.16816.F32 R20, R208, R224.reuse, R20 ;  /* 0x000000e0d014723c */ /* 0x088fe60000001814 */
[----:B------:R-:W-:Y:S05]  /*10ba0*/  FMNMX3.FTZ R196, R196, R12, R13, !PT ;  /* 0x0000000cc4c47276 */ /* 0x000fea000781000d */
[C---:B------:R-:W-:Y:S08]  /*10bb0*/  HMMA.16816.F32 R24, R216.reuse, R224, R24 ;  /* 0x000000e0d818723c */ /* 0x040ff00000001818 */
[-C--:B------:R-:W-:Y:S08]  /*10bc0*/  HMMA.16816.F32 R28, R216, R226.reuse, R28 ;  /* 0x000000e2d81c723c */ /* 0x080ff0000000181c */
[C---:B------:R-:W-:Y:S01]  /*10bd0*/  HMMA.16816.F32 R32, R208.reuse, R226, R32 ;  /* 0x000000e2d020723c */ /* 0x040fe20000001820 */
[----:B------:R-:W2:Y:S03]  /*10be0*/  LDSM.16.M88.4 R224, [R0+0x6800] ;  /* 0x0068000000e0783b */ /* 0x000ea60000000200 */
[----:B------:R-:W-:Y:S04]  /*10bf0*/  FMNMX3.FTZ R196, R196, R24, R25, !PT ;  /* 0x00000018c4c47276 */ /* 0x000fe80007810019 */
[-C--:B----4-:R-:W-:Y:S03]  /*10c00*/  HMMA.16816.F32 R36, R208, R220.reuse, R36 ;  /* 0x000000dcd024723c */ /* 0x090fe60000001824 */
[----:B------:R-:W-:Y:S05]  /*10c10*/  FMNMX3.FTZ R196, R196, R28, R29, !PT ;  /* 0x0000001cc4c47276 */ /* 0x000fea000781001d */
[C---:B------:R-:W-:Y:S08]  /*10c20*/  HMMA.16816.F32 R40, R216.reuse, R220, R40 ;  /* 0x000000dcd828723c */ /* 0x040ff00000001828 */
[-C--:B------:R-:W-:Y:S08]  /*10c30*/  HMMA.16816.F32 R44, R216, R222.reuse, R44 ;  /* 0x000000ded82c723c */ /* 0x080ff0000000182c */
[C---:B------:R-:W-:Y:S01]  /*10c40*/  HMMA.16816.F32 R48, R208.reuse, R222, R48 ;  /* 0x000000ded030723c */ /* 0x040fe20000001830 */
[----:B------:R3:W4:Y:S01]  /*10c50*/  LDSM.16.M88.4 R220, [R0+0x7800] ;  /* 0x0078000000dc783b */ /* 0x0007220000000200 */
[----:B------:R-:W-:Y:S04]  /*10c60*/  DEPBAR.LE SB0, 0x0 ;  /* 0x000080000000791a */ /* 0x000fe80000000000 */
[----:B------:R-:W-:Y:S02]  /*10c70*/  FMNMX3.FTZ R196, R196, R40, R41, !PT ;  /* 0x00000028c4c47276 */ /* 0x000fe40007810029 */
[-C--:B-----5:R-:W-:Y:S01]  /*10c80*/  HMMA.16816.F32 R52, R208, R204.reuse, R52 ;  /* 0x000000ccd034723c */ /* 0x0a0fe20000001834 */
[----:B------:R-:W-:Y:S04]  /*10c90*/  BAR.SYNC.DEFER_BLOCKING 0x0 ;  /* 0x0000000000007b1d */ /* 0x000fe80000010000 */
[----:B------:R-:W-:Y:S03]  /*10ca0*/  FMNMX3.FTZ R196, R196, R44, R45, !PT ;  /* 0x0000002cc4c47276 */ /* 0x000fe6000781002d */
[C---:B------:R-:W-:Y:S04]  /*10cb0*/  HMMA.16816.F32 R56, R216.reuse, R204, R56 ;  /* 0x000000ccd838723c */ /* 0x040fe80000001838 */
[----:B------:R-:W-:Y:S02]  /*10cc0*/  FMNMX3.FTZ R205, R197, R4, R5, !PT ;  /* 0x00000004c5cd7276 */ /* 0x000fe40007810005 */
[----:B------:R-:W-:Y:S02]  /*10cd0*/  FMNMX3.FTZ R204, R198, R6, R7, !PT ;  /* 0x00000006c6cc7276 */ /* 0x000fe40007810007 */
[-C--:B------:R-:W-:Y:S03]  /*10ce0*/  HMMA.16816.F32 R60, R216, R206.reuse, R60 ;  /* 0x000000ced83c723c */ /* 0x080fe6000000183c */
[----:B---3--:R-:W-:Y:S02]  /*10cf0*/  FMNMX3.FTZ R0, R200, R10, R11, !PT ;  /* 0x0000000ac8007276 */ /* 0x008fe4000781000b */
[----:B------:R-:W-:Y:S02]  /*10d00*/  FMNMX3.FTZ R205, R205, R16, R17, !PT ;  /* 0x00000010cdcd7276 */ /* 0x000fe40007810011 */
[----:B------:R-:W-:Y:S01]  /*10d10*/  FMNMX3.FTZ R0, R0, R14, R15, !PT ;  /* 0x0000000e00007276 */ /* 0x000fe2000781000f */
        /* <DEDUP_REMOVED lines=47> */
[-C--:B----4-:R-:W-:Y:S03]  /*11010*/  HMMA.16816.F32 R116, R208, R220.reuse, R116 ;  /* 0x000000dcd074723c */ /* 0x090fe60000001874 */
        /* <DEDUP_REMOVED lines=22> */
[----:B------:R-:W-:Y:S06]  /*11180*/  BRA.U.ANY UP0, `(.L_x_273) ;  /* 0xffffffe5004c7547 */ /* 0x000fec000b93ffff */
.L_x_272:
[----:B------:R-:W1:Y:S01]  /*11190*/  SHFL.BFLY PT, R206, R205, 0x2, 0x1f ;  /* 0x0c401f00cdce7f89 */ /* 0x000e6200000e0000 */
[----:B------:R-:W-:Y:S02]  /*111a0*/  UISETP.NE.AND UP0, UPT, UR7, URZ, UPT ;  /* 0x000000ff0700728c */ /* 0x000fe4000bf05270 */
[----:B------:R-:W-:Y:S05]  /*111b0*/  UIADD3 UR7, UPT, UPT, UR7, -0x1, URZ ;  /* 0xffffffff07077890 */ /* 0x000fea000fffe0ff */
[----:B--2---:R-:W2:Y:S08]  /*111c0*/  SHFL.BFLY PT, R2, R196, 0x2, 0x1f ;  /* 0x0c401f00c4027f89 */ /* 0x004eb000000e0000 */
[----:B------:R-:W3:Y:S08]  /*111d0*/  SHFL.BFLY PT, R3, R204, 0x2, 0x1f ;  /* 0x0c401f00cc037f89 */ /* 0x000ef000000e0000 */
[----:B------:R-:W4:Y:S08]  /*111e0*/  SHFL.BFLY PT, R201, R0, 0x2, 0x1f ;  /* 0x0c401f0000c97f89 */ /* 0x000f3000000e0000 */
[----:B------:R-:W-:Y:S01]  /*111f0*/  LDSM.16.MT88.4 R208, [R202+0x8000] ;  /* 0x00800000cad0783b */ /* 0x000fe20000004200 */
[----:B-1----:R-:W-:Y:S02]  /*11200*/  FMNMX.FTZ R205, R205, R206, !PT ;  /* 0x000000cecdcd7209 */ /* 0x002fe40007810000 */
[----:B--2---:R-:W-:Y:S05]  /*11210*/  FMNMX.FTZ R2, R196, R2, !PT ;  /* 0x00000002c4027209 */ /* 0x004fea0007810000 */
[----:B------:R-:W1:Y:S01]  /*11220*/  SHFL.BFLY PT, R196, R205, 0x1, 0x1f ;  /* 0x0c201f00cdc47f89 */ /* 0x000e6200000e0000 */
[----:B---3--:R-:W-:Y:S07]  /*11230*/  FMNMX.FTZ R3, R204, R3, !PT ;  /* 0x00000003cc037209 */ /* 0x008fee0007810000 */
[----:B------:R-:W2:Y:S01]  /*11240*/  SHFL.BFLY PT, R204, R2, 0x1, 0x1f ;  /* 0x0c201f0002cc7f89 */ /* 0x000ea200000e0000 */
[----:B----4-:R-:W-:Y:S07]  /*11250*/  FMNMX.FTZ R201, R0, R201, !PT ;  /* 0x000000c900c97209 */ /* 0x010fee0007810000 */
[----:B------:R-:W3:Y:S08]  /*11260*/  SHFL.BFLY PT, R206, R3, 0x1, 0x1f ;  /* 0x0c201f0003ce7f89 */ /* 0x000ef000000e0000 */
[----:B------:R-:W4:Y:S01]  /*11270*/  SHFL.BFLY PT, R0, R201, 0x1, 0x1f ;  /* 0x0c201f00c9007f89 */ /* 0x000f2200000e0000 */
[----:B-1----:R-:W-:Y:S02]  /*11280*/  FMNMX.FTZ R196, R205, R196, !PT ;  /* 0x000000c4cdc47209 */ /* 0x002fe40007810000 */
[----:B--2---:R-:W-:Y:S03]  /*11290*/  FMNMX.FTZ R2, R2, R204, !PT ;  /* 0x000000cc02027209 */ /* 0x004fe60007810000 */
[C---:B------:R-:W-:Y:S01]  /*112a0*/  FMUL.FTZ R204, R196.reuse, UR4 ;  /* 0x00000004c4cc7c20 */ /* 0x040fe20008410000 */
[C---:B------:R-:W-:Y:S01]  /*112b0*/  FSETP.NEU.FTZ.AND P3, PT, R196.reuse, -INF , PT ;  /* 0xff800000c400780b */ /* 0x040fe20003f7d000 */
[----:B------:R-:W-:Y:S01]  /*112c0*/  FADD.FTZ R197, -R196, R197 ;  /* 0x000000c5c4c57221 */ /* 0x000fe20000010100 */
[----:B---3--:R-:W-:Y:S01]  /*112d0*/  FMNMX.FTZ R3, R3, R206, !PT ;  /* 0x000000ce03037209 */ /* 0x008fe20007810000 */
[----:B------:R-:W-:Y:S01]  /*112e0*/  FMUL.FTZ R229, R2, UR4 ;  /* 0x0000000402e57c20 */ /* 0x000fe20008410000 */
[----:B------:R-:W-:Y:S02]  /*112f0*/  FSEL R230, R204, RZ, P3 ;  /* 0x000000ffcce67208 */ /* 0x000fe40001800000 */
[----:B------:R-:W1:Y:S01]  /*11300*/  LDSM.16.MT88.4 R204, [R239+0x8000] ;  /* 0x00800000efcc783b */ /* 0x000e620000004200 */
[C---:B------:R-:W-:Y:S01]  /*11310*/  FMUL.FTZ R231, R3.reuse, UR4 ;  /* 0x0000000403e77c20 */ /* 0x040fe20008410000 */
[----:B------:R-:W-:Y:S01]  /*11320*/  FSETP.NEU.FTZ.AND P2, PT, R3, -INF , PT ;  /* 0xff8000000300780b */ /* 0x000fe20003f5d000 */
[----:B------:R-:W-:Y:S01]  /*11330*/  FFMA.FTZ R227, R4, UR4, -R230 ;  /* 0x0000000404e37c23 */ /* 0x000fe200080108e6 */
[----:B----4-:R-:W-:Y:S01]  /*11340*/  FMNMX.FTZ R0, R201, R0, !PT ;  /* 0x00000000c9007209 */ /* 0x010fe20007810000 */
[----:B------:R-:W-:Y:S01]  /*11350*/  FADD.FTZ R201, -R3, R198 ;  /* 0x000000c603c97221 */ /* 0x000fe20000010100 */
[----:B------:R-:W-:Y:S01]  /*11360*/  FSEL R231, R231, RZ, P2 ;  /* 0x000000ffe7e77208 */ /* 0x000fe20001000000 */
[----:B------:R-:W-:Y:S01]  /*11370*/  FADD.FTZ R198, -R2, R199 ;  /* 0x000000c702c67221 */ /* 0x000fe20000010100 */
[----:B------:R-:W-:Y:S01]  /*11380*/  FMUL.FTZ R199, R197, UR4 ;  /* 0x00000004c5c77c20 */ /* 0x000fe20008410000 */
[----:B------:R-:W-:Y:S01]  /*11390*/  FMUL.FTZ R228, R0, UR4 ;  /* 0x0000000400e47c20 */ /* 0x000fe20008410000 */
[----:B------:R-:W-:Y:S01]  /*113a0*/  FSETP.NEU.FTZ.AND P3, PT, R2, -INF , PT ;  /* 0xff8000000200780b */ /* 0x000fe20003f7d000 */
[--C-:B------:R-:W-:Y:S01]  /*113b0*/  FFMA.FTZ R218, R5, UR4, -R230.reuse ;  /* 0x0000000405da7c23 */ /* 0x100fe200080108e6 */
[----:B------:R-:W-:Y:S01]  /*113c0*/  FSETP.NEU.FTZ.AND P2, PT, R0, -INF , PT ;  /* 0xff8000000000780b */ /* 0x000fe20003f5d000 */
[--C-:B------:R-:W-:Y:S01]  /*113d0*/  FFMA.FTZ R221, R16, UR4, -R230.reuse ;  /* 0x0000000410dd7c23 */ /* 0x100fe200080108e6 */
[----:B------:R-:W-:Y:S01]  /*113e0*/  FFMA.FTZ R212, R17, UR4, -R230 ;  /* 0x0000000411d47c23 */ /* 0x000fe200080108e6 */
[--C-:B------:R-:W-:Y:S01]  /*113f0*/  FFMA.FTZ R216, R18, UR4, -R231.reuse ;  /* 0x0000000412d87c23 */ /* 0x100fe200080108e7 */
[--C-:B------:R-:W-:Y:S01]  /*11400*/  FFMA.FTZ R213, R19, UR4, -R231.reuse ;  /* 0x0000000413d57c23 */ /* 0x100fe200080108e7 */
[--C-:B------:R-:W-:Y:S01]  /*11410*/  FFMA.FTZ R224, R6, UR4, -R231.reuse ;  /* 0x0000000406e07c23 */ /* 0x100fe200080108e7 */
[----:B------:R-:W-:Y:S01]  /*11420*/  FFMA.FTZ R220, R7, UR4, -R231 ;  /* 0x0000000407dc7c23 */ /* 0x000fe200080108e7 */
[----:B------:R-:W-:Y:S01]  /*11430*/  FMUL.FTZ R201, R201, UR4 ;  /* 0x00000004c9c97c20 */ /* 0x000fe20008410000 */
[----:B------:R-:W-:Y:S01]  /*11440*/  FADD.FTZ R197, -R0, R200 ;  /* 0x000000c800c57221 */ /* 0x000fe20000010100 */
[----:B------:R-:W-:Y:S01]  /*11450*/  FSEL R229, R229, RZ, P3 ;  /* 0x000000ffe5e57208 */ /* 0x000fe20001800000 */
[----:B------:R-:W2:Y:S01]  /*11460*/  MUFU.EX2 R200, R199 ;  /* 0x000000c700c87308 */ /* 0x000ea20000000800 */
[----:B------:R-:W-:Y:S01]  /*11470*/  FSEL R228, R228, RZ, P2 ;  /* 0x000000ffe4e47208 */ /* 0x000fe20001000000 */
[----:B------:R-:W-:Y:S01]  /*11480*/  FMUL.FTZ R198, R198, UR4 ;  /* 0x00000004c6c67c20 */ /* 0x000fe20008410000 */
[----:B------:R-:W-:Y:S07]  /*11490*/  FMUL.FTZ R197, R197, UR4 ;  /* 0x00000004c5c57c20 */ /* 0x000fee0008410000 */
[----:B------:R-:W3:Y:S01]  /*114a0*/  MUFU.EX2 R199, R201 ;  /* 0x000000c900c77308 */ /* 0x000ee20000000800 */
[--C-:B------:R-:W-:Y:S01]  /*114b0*/  FFMA.FTZ R217, R12, UR4, -R229.reuse ;  /* 0x000000040cd97c23 */ /* 0x100fe200080108e5 */
[--C-:B------:R-:W-:Y:S01]  /*114c0*/  FFMA.FTZ R214, R13, UR4, -R229.reuse ;  /* 0x000000040dd67c23 */ /* 0x100fe200080108e5 */
[--C-:B------:R-:W-:Y:S07]  /*114d0*/  FFMA.FTZ R219, R14, UR4, -R228.reuse ;  /* 0x000000040edb7c23 */ /* 0x100fee00080108e4 */
[----:B------:R-:W-:Y:S01]  /*114e0*/  MUFU.EX2 R227, R227 ;  /* 0x000000e300e37308 */ /* 0x000fe20000000800 */
[--C-:B------:R-:W-:Y:S01]  /*114f0*/  FFMA.FTZ R215, R15, UR4, -R228.reuse ;  /* 0x000000040fd77c23 */ /* 0x100fe200080108e4 */
[--C-:B------:R-:W-:Y:S01]  /*11500*/  FFMA.FTZ R225, R8, UR4, -R229.reuse ;  /* 0x0000000408e17c23 */ /* 0x100fe200080108e5 */
[----:B------:R-:W-:Y:S07]  /*11510*/  FFMA.FTZ R222, R9, UR4, -R229 ;  /* 0x0000000409de7c23 */ /* 0x000fee00080108e5 */
[----:B------:R-:W4:Y:S01]  /*11520*/  MUFU.EX2 R218, R218 ;  /* 0x000000da00da7308 */ /* 0x000f220000000800 */
[--C-:B------:R-:W-:Y:S01]  /*11530*/  FFMA.FTZ R226, R10, UR4, -R228.reuse ;  /* 0x000000040ae27c23 */ /* 0x100fe200080108e4 */
[--C-:B------:R-:W-:Y:S01]  /*11540*/  FFMA.FTZ R223, R11, UR4, -R228.reuse ;  /* 0x000000040bdf7c23 */ /* 0x100fe200080108e4 */
[C---:B--2---:R-:W-:Y:S07]  /*11550*/  FMUL.FTZ R4, R200.reuse, R192 ;  /* 0x000000c0c8047220 */ /* 0x044fee0000410000 */
[----:B------:R-:W-:Y:S01]  /*11560*/  MUFU.EX2 R224, R224 ;  /* 0x000000e000e07308 */ /* 0x000fe20000000800 */
[C---:B------:R-:W-:Y:S01]  /*11570*/  FMUL.FTZ R5, R200.reuse, R193 ;  /* 0x000000c1c8057220 */ /* 0x040fe20000410000 */
[C---:B---3--:R-:W-:Y:S01]  /*11580*/  FMUL.FTZ R6, R199.reuse, R194 ;  /* 0x000000c2c7067220 */ /* 0x048fe20000410000 */
[C---:B------:R-:W-:Y:S07]  /*11590*/  FMUL.FTZ R7, R199.reuse, R195 ;  /* 0x000000c3c7077220 */ /* 0x040fee0000410000 */
[----:B------:R-:W2:Y:S01]  /*115a0*/  MUFU.EX2 R220, R220 ;  /* 0x000000dc00dc7308 */ /* 0x000ea20000000800 */
[C---:B------:R-:W-:Y:S01]  /*115b0*/  FMUL.FTZ R16, R200.reuse, R180 ;  /* 0x000000b4c8107220 */ /* 0x040fe20000410000 */
[----:B------:R-:W-:Y:S01]  /*115c0*/  FMUL.FTZ R17, R200, R181 ;  /* 0x000000b5c8117220 */ /* 0x000fe20000410000 */
[C---:B------:R-:W-:Y:S07]  /*115d0*/  FMUL.FTZ R18, R199.reuse, R182 ;  /* 0x000000b6c7127220 */ /* 0x040fee0000410000 */
[----:B------:R-:W-:Y:S01]  /*115e0*/  MUFU.EX2 R221, R221 ;  /* 0x000000dd00dd7308 */ /* 0x000fe20000000800 */
[----:B------:R-:W-:Y:S01]  /*115f0*/  FMUL.FTZ R19, R199, R183 ;  /* 0x000000b7c7137220 */ /* 0x000fe20000410000 */
[----:B----4-:R-:W-:Y:S01]  /*11600*/  F2FP.F16.F32.PACK_AB R192, R218, R227 ;  /* 0x000000e3dac0723e */ /* 0x010fe200000000ff */
[C---:B------:R-:W-:Y:S07]  /*11610*/  FMUL.FTZ R132, R200.reuse, R132 ;  /* 0x00000084c8847220 */ /* 0x040fee0000410000 */
[----:B------:R-:W3:Y:S01]  /*11620*/  MUFU.EX2 R212, R212 ;  /* 0x000000d400d47308 */ /* 0x000ee20000000800 */
[----:B------:R-:W-:Y:S01]  /*11630*/  MOV R201, R250 ;  /* 0x000000fa00c97202 */ /* 0x000fe20000000f00 */
[----:B------:R-:W-:Y:S01]  /*11640*/  FMUL.FTZ R133, R200, R133 ;  /* 0x00000085c8857220 */ /* 0x000fe20000410000 */
[----:B------:R-:W-:Y:S07]  /*11650*/  @P0 IADD3 R201, PT, PT, R249, -0x40, RZ ;  /* 0xffffffc0f9c90810 */ /* 0x000fee0007ffe0ff */
[----:B------:R-:W-:Y:S01]  /*11660*/  MUFU.EX2 R216, R216 ;  /* 0x000000d800d87308 */ /* 0x000fe20000000800 */
[C---:B------:R-:W-:Y:S01]  /*11670*/  FMUL.FTZ R134, R199.reuse, R134 ;  /* 0x00000086c7867220 */ /* 0x040fe20000410000 */
[----:B--2---:R-:W-:Y:S01]  /*11680*/  F2FP.F16.F32.PACK_AB R193, R220, R224 ;  /* 0x000000e0dcc1723e */ /* 0x004fe200000000ff */
[C---:B------:R-:W-:Y:S07]  /*11690*/  FMUL.FTZ R135, R199.reuse, R135 ;  /* 0x00000087c7877220 */ /* 0x040fee0000410000 */
[----:B------:R-:W2:Y:S01]  /*116a0*/  MUFU.EX2 R213, R213 ;  /* 0x000000d500d57308 */ /* 0x000ea20000000800 */
[----:B------:R-:W4:Y:S01]  /*116b0*/  LDSM.16.MT88.4 R180, [R201] ;  /* 0x00000000c9b4783b */ /* 0x000f220000004200 */
[C---:B------:R-:W-:Y:S01]  /*116c0*/  FMUL.FTZ R144, R200.reuse, R144 ;  /* 0x00000090c8907220 */ /* 0x040fe20000410000 */
[----:B------:R-:W-:Y:S07]  /*116d0*/  FMUL.FTZ R145, R200, R145 ;  /* 0x00000091c8917220 */ /* 0x000fee0000410000 */
[----:B------:R-:W5:Y:S01]  /*116e0*/  MUFU.EX2 R198, R198 ;  /* 0x000000c600c67308 */ /* 0x000f620000000800 */
[C---:B------:R-:W-:Y:S01]  /*116f0*/  FMUL.FTZ R146, R199.reuse, R146 ;  /* 0x00000092c7927220 */ /* 0x040fe20000410000 */
[----:B---3--:R-:W-:Y:S01]  /*11700*/  F2FP.F16.F32.PACK_AB R194, R212, R221 ;  /* 0x000000ddd4c2723e */ /* 0x008fe200000000ff */
[C---:B------:R-:W-:Y:S07]  /*11710*/  FMUL.FTZ R147, R199.reuse, R147 ;  /* 0x00000093c7937220 */ /* 0x040fee0000410000 */
[----:B------:R-:W3:Y:S01]  /*11720*/  MUFU.EX2 R197, R197 ;  /* 0x000000c500c57308 */ /* 0x000ee20000000800 */
[C---:B------:R-:W-:Y:S01]  /*11730*/  FMUL.FTZ R148, R200.reuse, R148 ;  /* 0x00000094c8947220 */ /* 0x040fe20000410000 */
[----:B------:R-:W-:Y:S01]  /*11740*/  FMUL.FTZ R149, R200, R149 ;  /* 0x00000095c8957220 */ /* 0x000fe20000410000 */
[C---:B------:R-:W-:Y:S07]  /*11750*/  FMUL.FTZ R150, R199.reuse, R150 ;  /* 0x00000096c7967220 */ /* 0x040fee0000410000 */
[----:B------:R-:W-:Y:S01]  /*11760*/  MUFU.EX2 R214, R214 ;  /* 0x000000d600d67308 */ /* 0x000fe20000000800 */
[----:B------:R-:W-:Y:S01]  /*11770*/  FMUL.FTZ R151, R199, R151 ;  /* 0x00000097c7977220 */ /* 0x000fe20000410000 */
[----:B--2---:R-:W-:Y:S01]  /*11780*/  F2FP.F16.F32.PACK_AB R195, R213, R216 ;  /* 0x000000d8d5c3723e */ /* 0x004fe200000000ff */
[--C-:B------:R-:W-:Y:S07]  /*11790*/  FFMA.FTZ R50, R50, UR4, -R231.reuse ;  /* 0x0000000432327c23 */ /* 0x100fee00080108e7 */
[----:B------:R-:W-:Y:S01]  /*117a0*/  MUFU.EX2 R225, R225 ;  /* 0x000000e100e17308 */ /* 0x000fe20000000800 */
[----:B------:R-:W-:Y:S01]  /*117b0*/  FFMA.FTZ R51, R51, UR4, -R231 ;  /* 0x0000000433337c23 */ /* 0x000fe200080108e7 */
[C---:B-----5:R-:W-:Y:S01]  /*117c0*/  FMUL.FTZ R12, R198.reuse, R184 ;  /* 0x000000b8c60c7220 */ /* 0x060fe20000410000 */
[C---:B------:R-:W-:Y:S07]  /*117d0*/  FMUL.FTZ R13, R198.reuse, R185 ;  /* 0x000000b9c60d7220 */ /* 0x040fee0000410000 */
[----:B------:R-:W2:Y:S01]  /*117e0*/  MUFU.EX2 R222, R222 ;  /* 0x000000de00de7308 */ /* 0x000ea20000000800 */
[-C--:B-1----:R-:W-:Y:S09]  /*117f0*/  HMMA.16816.F32 R4, R192, R204.reuse, R4 ;  /* 0x000000ccc004723c */ /* 0x082ff20000001804 */
[----:B------:R-:W-:Y:S01]  /*11800*/  MUFU.EX2 R226, R226 ;  /* 0x000000e200e27308 */ /* 0x000fe20000000800 */
[C---:B------:R-:W-:Y:S01]  /*11810*/  FMUL.FTZ R8, R198.reuse, R188 ;  /* 0x000000bcc6087220 */ /* 0x040fe20000410000 */
[----:B------:R-:W-:Y:S08]  /*11820*/  FMUL.FTZ R9, R198, R189 ;  /* 0x000000bdc6097220 */ /* 0x000ff00000410000 */
[----:B------:R-:W1:Y:S01]  /*11830*/  MUFU.EX2 R223, R223 ;  /* 0x000000df00df7308 */ /* 0x000e620000000800 */
[C---:B---3--:R-:W-:Y:S01]  /*11840*/  FMUL.FTZ R10, R197.reuse, R190 ;  /* 0x000000bec50a7220 */ /* 0x048fe20000410000 */
[C---:B------:R-:W-:Y:S01]  /*11850*/  FMUL.FTZ R11, R197.reuse, R191 ;  /* 0x000000bfc50b7220 */ /* 0x040fe20000410000 */
[C---:B------:R-:W-:Y:S07]  /*11860*/  FMUL.FTZ R14, R197.reuse, R186 ;  /* 0x000000bac50e7220 */ /* 0x040fee0000410000 */
[----:B------:R-:W3:Y:S01]  /*11870*/  MUFU.EX2 R217, R217 ;  /* 0x000000d900d97308 */ /* 0x000ee20000000800 */
[C---:B------:R-:W-:Y:S01]  /*11880*/  FMUL.FTZ R15, R197.reuse, R187 ;  /* 0x000000bbc50f7220 */ /* 0x040fe20000410000 */
[----:B--2---:R-:W-:Y:S01]  /*11890*/  F2FP.F16.F32.PACK_AB R188, R222, R225 ;  /* 0x000000e1debc723e */ /* 0x004fe200000000ff */
[C---:B------:R-:W-:Y:S07]  /*118a0*/  FMUL.FTZ R136, R198.reuse, R136 ;  /* 0x00000088c6887220 */ /* 0x040fee0000410000 */
[----:B------:R-:W-:Y:S01]  /*118b0*/  MUFU.EX2 R219, R219 ;  /* 0x000000db00db7308 */ /* 0x000fe20000000800 */
[C---:B------:R-:W-:Y:S01]  /*118c0*/  FMUL.FTZ R137, R198.reuse, R137 ;  /* 0x00000089c6897220 */ /* 0x040fe20000410000 */
[C---:B------:R-:W-:Y:S01]  /*118d0*/  FMUL.FTZ R138, R197.reuse, R138 ;  /* 0x0000008ac58a7220 */ /* 0x040fe20000410000 */
[----:B------:R-:W-:Y:S07]  /*118e0*/  FMUL.FTZ R139, R197, R139 ;  /* 0x0000008bc58b7220 */ /* 0x000fee0000410000 */
[----:B------:R-:W2:Y:S01]  /*118f0*/  MUFU.EX2 R215, R215 ;  /* 0x000000d700d77308 */ /* 0x000ea20000000800 */
[C---:B------:R-:W-:Y:S01]  /*11900*/  FMUL.FTZ R140, R198.reuse, R140 ;  /* 0x0000008cc68c7220 */ /* 0x040fe20000410000 */
[----:B-1----:R-:W-:Y:S01]  /*11910*/  F2FP.F16.F32.PACK_AB R189, R223, R226 ;  /* 0x000000e2dfbd723e */ /* 0x002fe200000000ff */
[----:B------:R-:W-:Y:S01]  /*11920*/  FMUL.FTZ R141, R198, R141 ;  /* 0x0000008dc68d7220 */ /* 0x000fe20000410000 */
[C---:B------:R-:W-:Y:S01]  /*11930*/  FMUL.FTZ R142, R197.reuse, R142 ;  /* 0x0000008ec58e7220 */ /* 0x040fe20000410000 */
[C---:B------:R-:W-:Y:S01]  /*11940*/  FMUL.FTZ R143, R197.reuse, R143 ;  /* 0x0000008fc58f7220 */ /* 0x040fe20000410000 */
[----:B---3--:R-:W-:Y:S01]  /*11950*/  F2FP.F16.F32.PACK_AB R190, R214, R217 ;  /* 0x000000d9d6be723e */ /* 0x008fe200000000ff */
[C---:B------:R-:W-:Y:S01]  /*11960*/  FMUL.FTZ R152, R198.reuse, R152 ;  /* 0x00000098c6987220 */ /* 0x040fe20000410000 */
[C---:B------:R-:W-:Y:S01]  /*11970*/  FMUL.FTZ R153, R198.reuse, R153 ;  /* 0x00000099c6997220 */ /* 0x040fe20000410000 */
[C---:B------:R-:W-:Y:S01]  /*11980*/  FMUL.FTZ R154, R197.reuse, R154 ;  /* 0x0000009ac59a7220 */ /* 0x040fe20000410000 */
[C---:B------:R-:W-:Y:S01]  /*11990*/  FMUL.FTZ R155, R197.reuse, R155 ;  /* 0x0000009bc59b7220 */ /* 0x040fe20000410000 */
[C---:B------:R-:W-:Y:S01]  /*119a0*/  FMUL.FTZ R156, R198.reuse, R156 ;  /* 0x0000009cc69c7220 */ /* 0x040fe20000410000 */
[----:B------:R-:W-:Y:S01]  /*119b0*/  FMUL.FTZ R157, R198, R157 ;  /* 0x0000009dc69d7220 */ /* 0x000fe20000410000 */
[----:B------:R-:W-:Y:S01]  /*119c0*/  FMUL.FTZ R158, R197, R158 ;  /* 0x0000009ec59e7220 */ /* 0x000fe20000410000 */
[----:B--2---:R-:W-:Y:S01]  /*119d0*/  F2FP.F16.F32.PACK_AB R191, R215, R219 ;  /* 0x000000dbd7bf723e */ /* 0x004fe200000000ff */
[--C-:B------:R-:W-:Y:S01]  /*119e0*/  FFMA.FTZ R44, R44, UR4, -R229.reuse ;  /* 0x000000042c2c7c23 */ /* 0x100fe200080108e5 */
[----:B------:R-:W-:Y:S01]  /*119f0*/  FFMA.FTZ R45, R45, UR4, -R229 ;  /* 0x000000042d2d7c23 */ /* 0x000fe200080108e5 */
[--C-:B------:R-:W-:Y:S01]  /*11a00*/  FFMA.FTZ R46, R46, UR4, -R228.reuse ;  /* 0x000000042e2e7c23 */ /* 0x100fe200080108e4 */
[----:B------:R-:W-:Y:S01]  /*11a10*/  FFMA.FTZ R47, R47, UR4, -R228 ;  /* 0x000000042f2f7c23 */ /* 0x000fe200080108e4 */
[--C-:B------:R-:W-:Y:S01]  /*11a20*/  FFMA.FTZ R35, R35, UR4, -R231.reuse ;  /* 0x0000000423237c23 */ /* 0x100fe200080108e7 */
[----:B------:R-:W-:Y:S01]  /*11a30*/  FSETP.NEU.FTZ.AND P2, PT, R196, -INF , PT ;  /* 0xff800000c400780b */ /* 0x000fe20003f5d000 */
[C---:B------:R-:W-:Y:S04]  /*11a40*/  HMMA.16816.F32 R8, R188.reuse, R204, R8 ;  /* 0x000000ccbc08723c */ /* 0x040fe80000001808 */
[----:B------:R-:W-:Y:S01]  /*11a50*/  IADD3 R204, PT, PT, R232, R201, RZ ;  /* 0x000000c9e8cc7210 */ /* 0x000fe20007ffe0ff */
[----:B------:R-:W-:Y:S01]  /*11a60*/  FFMA.FTZ R205, R33, UR4, -R230 ;  /* 0x0000000421cd7c23 */ /* 0x000fe200080108e6 */
[----:B------:R-:W-:Y:S01]  /*11a70*/  FMUL.FTZ R33, R198, R173 ;  /* 0x000000adc6217220 */ /* 0x000fe20000410000 */
[--C-:B------:R-:W-:Y:S01]  /*11a80*/  FFMA.FTZ R71, R71, UR4, -R231.reuse ;  /* 0x0000000447477c23 */ /* 0x100fe200080108e7 */
[-C--:B------:R-:W-:Y:S01]  /*11a90*/  HMMA.16816.F32 R12, R188, R206.reuse, R12 ;  /* 0x000000cebc0c723c */ /* 0x080fe2000000180c */
[----:B------:R-:W1:Y:S02]  /*11aa0*/  LDSM.16.MT88.4 R184, [R204] ;  /* 0x00000000ccb8783b */ /* 0x000e640000004200 */
[----:B------:R-:W-:Y:S01]  /*11ab0*/  MUFU.EX2 R205, R205 ;  /* 0x000000cd00cd7308 */ /* 0x000fe20000000800 */
[C---:B------:R-:W-:Y:S01]  /*11ac0*/  FMUL.FTZ R160, R200.reuse, R160 ;  /* 0x000000a0c8a07220 */ /* 0x040fe20000410000 */
[----:B------:R-:W-:Y:S01]  /*11ad0*/  FMUL.FTZ R161, R200, R161 ;  /* 0x000000a1c8a17220 */ /* 0x000fe20000410000 */
[C---:B------:R-:W-:Y:S01]  /*11ae0*/  FMUL.FTZ R162, R199.reuse, R162 ;  /* 0x000000a2c7a27220 */ /* 0x040fe20000410000 */
[C---:B------:R-:W-:Y:S01]  /*11af0*/  FMUL.FTZ R163, R199.reuse, R163 ;  /* 0x000000a3c7a37220 */ /* 0x040fe20000410000 */
[C---:B------:R-:W-:Y:S04]  /*11b00*/  HMMA.16816.F32 R16, R192.reuse, R206, R16 ;  /* 0x000000cec010723c */ /* 0x040fe80000001810 */
[----:B------:R-:W-:Y:S01]  /*11b10*/  FFMA.FTZ R207, R22, UR4, -R231 ;  /* 0x0000000416cf7c23 */ /* 0x000fe200080108e7 */
[----:B------:R-:W-:Y:S01]  /*11b20*/  FMUL.FTZ R22, R199, R178 ;  /* 0x000000b2c7167220 */ /* 0x000fe20000410000 */
[----:B------:R-:W-:Y:S01]  /*11b30*/  FFMA.FTZ R27, R27, UR4, -R228 ;  /* 0x000000041b1b7c23 */ /* 0x000fe200080108e4 */
[----:B------:R-:W-:Y:S01]  /*11b40*/  FFMA.FTZ R206, R25, UR4, -R229 ;  /* 0x0000000419ce7c23 */ /* 0x000fe200080108e5 */
[-C--:B------:R-:W-:Y:S02]  /*11b50*/  HMMA.16816.F32 R132, R192, R208.reuse, R132 ;  /* 0x000000d0c084723c */ /* 0x080fe40000001884 */
[----:B------:R-:W-:Y:S01]  /*11b60*/  MUFU.EX2 R207, R207 ;  /* 0x000000cf00cf7308 */ /* 0x000fe20000000800 */
[----:B------:R-:W-:Y:S01]  /*11b70*/  FMUL.FTZ R25, R200, R169 ;  /* 0x000000a9c8197220 */ /* 0x000fe20000410000 */
[----:B------:R-:W-:Y:S01]  /*11b80*/  FFMA.FTZ R131, R131, UR4, -R231 ;  /* 0x0000000483837c23 */ /* 0x000fe200080108e7 */
[--C-:B------:R-:W-:Y:S07]  /*11b90*/  FFMA.FTZ R76, R76, UR4, -R229.reuse ;  /* 0x000000044c4c7c23 */ /* 0x100fee00080108e5 */
[----:B------:R-:W-:Y:S01]  /*11ba0*/  MUFU.EX2 R206, R206 ;  /* 0x000000ce00ce7308 */ /* 0x000fe20000000800 */
[--C-:B------:R-:W-:Y:S01]  /*11bb0*/  FFMA.FTZ R92, R92, UR4, -R229.reuse ;  /* 0x000000045c5c7c23 */ /* 0x100fe200080108e5 */
[C---:B------:R-:W-:Y:S08]  /*11bc0*/  HMMA.16816.F32 R136, R188.reuse, R208, R136 ;  /* 0x000000d0bc88723c */ /* 0x040ff00000001888 */
[----:B------:R-:W-:Y:S01]  /*11bd0*/  MUFU.EX2 R131, R131 ;  /* 0x0000008300837308 */ /* 0x000fe20000000800 */
[--C-:B------:R-:W-:Y:S01]  /*11be0*/  FFMA.FTZ R208, R20, UR4, -R230.reuse ;  /* 0x0000000414d07c23 */ /* 0x100fe200080108e6 */
[----:B------:R-:W-:Y:S01]  /*11bf0*/  FMUL.FTZ R20, R200, R176 ;  /* 0x000000b0c8147220 */ /* 0x000fe20000410000 */
[--C-:B------:R-:W-:Y:S01]  /*11c00*/  FFMA.FTZ R209, R24, UR4, -R229.reuse ;  /* 0x0000000418d17c23 */ /* 0x100fe200080108e5 */
[----:B------:R-:W-:Y:S01]  /*11c10*/  FMUL.FTZ R24, R200, R168 ;  /* 0x000000a8c8187220 */ /* 0x000fe20000410000 */
[-C--:B------:R-:W-:Y:S05]  /*11c20*/  HMMA.16816.F32 R140, R188, R210.reuse, R140 ;  /* 0x000000d2bc8c723c */ /* 0x080fea000000188c */
[----:B------:R-:W-:Y:S01]  /*11c30*/  MUFU.EX2 R92, R92 ;  /* 0x0000005c005c7308 */ /* 0x000fe20000000800 */
[--C-:B------:R-:W-:Y:S01]  /*11c40*/  FFMA.FTZ R93, R93, UR4, -R229.reuse ;  /* 0x000000045d5d7c23 */ /* 0x100fe200080108e5 */
[--C-:B------:R-:W-:Y:S08]  /*11c50*/  FFMA.FTZ R104, R104, UR4, -R229.reuse ;  /* 0x0000000468687c23 */ /* 0x100ff000080108e5 */
[----:B------:R-:W-:Y:S01]  /*11c60*/  MUFU.EX2 R208, R208 ;  /* 0x000000d000d07308 */ /* 0x000fe20000000800 */
[--C-:B------:R-:W-:Y:S01]  /*11c70*/  FFMA.FTZ R105, R105, UR4, -R229.reuse ;  /* 0x0000000469697c23 */ /* 0x100fe200080108e5 */
[--C-:B------:R-:W-:Y:S01]  /*11c80*/  FFMA.FTZ R108, R108, UR4, -R229.reuse ;  /* 0x000000046c6c7c23 */ /* 0x100fe200080108e5 */
[C---:B------:R-:W-:Y:S07]  /*11c90*/  HMMA.16816.F32 R144, R192.reuse, R210, R144 ;  /* 0x000000d2c090723c */ /* 0x040fee0000001890 */
[----:B------:R-:W2:Y:S01]  /*11ca0*/  MUFU.EX2 R209, R209 ;  /* 0x000000d100d17308 */ /* 0x000ea20000000800 */
[--C-:B------:R-:W-:Y:S01]  /*11cb0*/  FFMA.FTZ R109, R109, UR4, -R229.reuse ;  /* 0x000000046d6d7c23 */ /* 0x100fe200080108e5 */
[--C-:B------:R-:W-:Y:S01]  /*11cc0*/  FFMA.FTZ R120, R120, UR4, -R229.reuse ;  /* 0x0000000478787c23 */ /* 0x100fe200080108e5 */
[--C-:B------:R-:W-:Y:S01]  /*11cd0*/  FFMA.FTZ R121, R121, UR4, -R229.reuse ;  /* 0x0000000479797c23 */ /* 0x100fe200080108e5 */
[--C-:B------:R-:W-:Y:S01]  /*11ce0*/  FFMA.FTZ R124, R124, UR4, -R229.reuse ;  /* 0x000000047c7c7c23 */ /* 0x100fe200080108e5 */
[-C--:B----4-:R-:W-:Y:S05]  /*11cf0*/  HMMA.16816.F32 R148, R192, R180.reuse, R148 ;  /* 0x000000b4c094723c */ /* 0x090fea0000001894 */
[----:B------:R-:W-:Y:S01]  /*11d00*/  MUFU.EX2 R93, R93 ;  /* 0x0000005d005d7308 */ /* 0x000fe20000000800 */
[----:B------:R-:W-:Y:S01]  /*11d10*/  FFMA.FTZ R125, R125, UR4, -R229 ;  /* 0x000000047d7d7c23 */ /* 0x000fe200080108e5 */
[----:B------:R-:W-:Y:S08]  /*11d20*/  FMUL.FTZ R159, R197, R159 ;  /* 0x0000009fc59f7220 */ /* 0x000ff00000410000 */
[----:B------:R-:W-:Y:S01]  /*11d30*/  MUFU.EX2 R104, R104 ;  /* 0x0000006800687308 */ /* 0x000fe20000000800 */
[----:B------:R-:W-:Y:S01]  /*11d40*/  FMUL.FTZ R164, R198, R164 ;  /* 0x000000a4c6a47220 */ /* 0x000fe20000410000 */
[----:B--2---:R-:W-:Y:S01]  /*11d50*/  F2FP.F16.F32.PACK_AB R168, R206, R209 ;  /* 0x000000d1cea8723e */ /* 0x004fe200000000ff */
[C---:B------:R-:W-:Y:S07]  /*11d60*/  HMMA.16816.F32 R152, R188.reuse, R180, R152 ;  /* 0x000000b4bc98723c */ /* 0x040fee0000001898 */
[----:B------:R-:W-:Y:S01]  /*11d70*/  MUFU.EX2 R105, R105 ;  /* 0x0000006900697308 */ /* 0x000fe20000000800 */
[----:B------:R-:W-:Y:S01]  /*11d80*/  FFMA.FTZ R180, R21, UR4, -R230 ;  /* 0x0000000415b47c23 */ /* 0x000fe200080108e6 */
[----:B------:R-:W-:Y:S01]  /*11d90*/  FMUL.FTZ R21, R200, R177 ;  /* 0x000000b1c8157220 */ /* 0x000fe20000410000 */
[--C-:B------:R-:W-:Y:S01]  /*11da0*/  FFMA.FTZ R181, R23, UR4, -R231.reuse ;  /* 0x0000000417b57c23 */ /* 0x100fe200080108e7 */
[----:B------:R-:W-:Y:S01]  /*11db0*/  FMUL.FTZ R23, R199, R179 ;  /* 0x000000b3c7177220 */ /* 0x000fe20000410000 */
[-C--:B------:R-:W-:Y:S01]  /*11dc0*/  HMMA.16816.F32 R156, R188, R182.reuse, R156 ;  /* 0x000000b6bc9c723c */ /* 0x080fe2000000189c */
[----:B------:R-:W2:Y:S04]  /*11dd0*/  LDSM.16.MT88.4 R176, [R239+0x8800] ;  /* 0x00880000efb0783b */ /* 0x000ea80000004200 */
[----:B------:R-:W-:Y:S01]  /*11de0*/  MUFU.EX2 R180, R180 ;  /* 0x000000b400b47308 */ /* 0x000fe20000000800 */
[----:B------:R-:W-:Y:S01]  /*11df0*/  FMUL.FTZ R165, R198, R165 ;  /* 0x000000a5c6a57220 */ /* 0x000fe20000410000 */
[C---:B------:R-:W-:Y:S01]  /*11e00*/  FMUL.FTZ R166, R197.reuse, R166 ;  /* 0x000000a6c5a67220 */ /* 0x040fe20000410000 */
[C---:B------:R-:W-:Y:S07]  /*11e10*/  FMUL.FTZ R167, R197.reuse, R167 ;  /* 0x000000a7c5a77220 */ /* 0x040fee0000410000 */
[----:B------:R-:W3:Y:S01]  /*11e20*/  MUFU.EX2 R181, R181 ;  /* 0x000000b500b57308 */ /* 0x000ee20000000800 */
[----:B------:R-:W-:Y:S01]  /*11e30*/  FFMA.FTZ R210, R26, UR4, -R228 ;  /* 0x000000041ad27c23 */ /* 0x000fe200080108e4 */
[C---:B------:R-:W-:Y:S08]  /*11e40*/  HMMA.16816.F32 R160, R192.reuse, R182, R160 ;  /* 0x000000b6c0a0723c */ /* 0x040ff000000018a0 */
[----:B------:R-:W-:Y:S01]  /*11e50*/  MUFU.EX2 R108, R108 ;  /* 0x0000006c006c7308 */ /* 0x000fe20000000800 */
[----:B------:R-:W-:Y:S01]  /*11e60*/  FFMA.FTZ R183, R32, UR4, -R230 ;  /* 0x0000000420b77c23 */ /* 0x000fe200080108e6 */
[----:B------:R-:W-:Y:S01]  /*11e70*/  FMUL.FTZ R32, R198, R172 ;  /* 0x000000acc6207220 */ /* 0x000fe20000410000 */
[--C-:B------:R-:W-:Y:S01]  /*11e80*/  FFMA.FTZ R182, R34, UR4, -R231.reuse ;  /* 0x0000000422b67c23 */ /* 0x100fe200080108e7 */
[----:B------:R-:W-:Y:S01]  /*11e90*/  FMUL.FTZ R34, R197, R174 ;  /* 0x000000aec5227220 */ /* 0x000fe20000410000 */
[-C--:B-1----:R-:W-:Y:S05]  /*11ea0*/  HMMA.16816.F32 R20, R192, R184.reuse, R20 ;  /* 0x000000b8c014723c */ /* 0x082fea0000001814 */
[----:B------:R-:W-:Y:S01]  /*11eb0*/  MUFU.EX2 R210, R210 ;  /* 0x000000d200d27308 */ /* 0x000fe20000000800 */
[----:B------:R-:W-:Y:S01]  /*11ec0*/  FMUL.FTZ R26, R199, R170 ;  /* 0x000000aac71a7220 */ /* 0x000fe20000410000 */
[--C-:B------:R-:W-:Y:S08]  /*11ed0*/  FFMA.FTZ R98, R98, UR4, -R231.reuse ;  /* 0x0000000462627c23 */ /* 0x100ff000080108e7 */
[----:B------:R-:W1:Y:S01]  /*11ee0*/  MUFU.EX2 R183, R183 ;  /* 0x000000b700b77308 */ /* 0x000e620000000800 */
[--C-:B------:R-:W-:Y:S01]  /*11ef0*/  FFMA.FTZ R99, R99, UR4, -R231.reuse ;  /* 0x0000000463637c23 */ /* 0x100fe200080108e7 */
[----:B------:R-:W-:Y:S01]  /*11f00*/  FFMA.FTZ R102, R102, UR4, -R231 ;  /* 0x0000000466667c23 */ /* 0x000fe200080108e7 */
[C---:B------:R-:W-:Y:S07]  /*11f10*/  HMMA.16816.F32 R164, R188.reuse, R184, R164 ;  /* 0x000000b8bca4723c */ /* 0x040fee00000018a4 */
[----:B------:R4:W-:Y:S01]  /*11f20*/  MUFU.EX2 R184, R35 ;  /* 0x0000002300b87308 */ /* 0x0009e20000000800 */
[----:B------:R-:W-:Y:S09]  /*11f30*/  FFMA.FTZ R185, R29, UR4, -R229 ;  /* 0x000000041db97c23 */ /* 0x000ff200080108e5 */
[----:B------:R-:W5:Y:S01]  /*11f40*/  MUFU.EX2 R182, R182 ;  /* 0x000000b600b67308 */ /* 0x000f620000000800 */
[----:B---3--:R-:W-:Y:S01]  /*11f50*/  F2FP.F16.F32.PACK_AB R29, R181, R207 ;  /* 0x000000cfb51d723e */ /* 0x008fe200000000ff */
[--C-:B------:R-:W-:Y:S01]  /*11f60*/  FFMA.FTZ R103, R103, UR4, -R231.reuse ;  /* 0x0000000467677c23 */ /* 0x100fe200080108e7 */
[--C-:B------:R-:W-:Y:S01]  /*11f70*/  FFMA.FTZ R114, R114, UR4, -R231.reuse ;  /* 0x0000000472727c23 */ /* 0x100fe200080108e7 */
[--C-:B------:R-:W-:Y:S06]  /*11f80*/  FFMA.FTZ R115, R115, UR4, -R231.reuse ;  /* 0x0000000473737c23 */ /* 0x100fec00080108e7 */
[----:B------:R-:W-:Y:S01]  /*11f90*/  MUFU.EX2 R185, R185 ;  /* 0x000000b900b97308 */ /* 0x000fe20000000800 */
[--C-:B------:R-:W-:Y:S01]  /*11fa0*/  FFMA.FTZ R118, R118, UR4, -R231.reuse ;  /* 0x0000000476767c23 */ /* 0x100fe200080108e7 */
[--C-:B------:R-:W-:Y:S01]  /*11fb0*/  FFMA.FTZ R119, R119, UR4, -R231.reuse ;  /* 0x0000000477777c23 */ /* 0x100fe200080108e7 */
[----:B------:R-:W-:Y:S07]  /*11fc0*/  FFMA.FTZ R130, R130, UR4, -R231 ;  /* 0x0000000482827c23 */ /* 0x000fee00080108e7 */
[----:B------:R-:W-:Y:S01]  /*11fd0*/  MUFU.EX2 R98, R98 ;  /* 0x0000006200627308 */ /* 0x000fe20000000800 */
[----:B----4-:R-:W-:Y:S01]  /*11fe0*/  FMUL.FTZ R35, R197, R175 ;  /* 0x000000afc5237220 */ /* 0x010fe20000410000 */
[--C-:B------:R-:W-:Y:S01]  /*11ff0*/  FFMA.FTZ R78, R78, UR4, -R228.reuse ;  /* 0x000000044e4e7c23 */ /* 0x100fe200080108e4 */
[----:B------:R-:W3:Y:S07]  /*12000*/  LDSM.16.MT88.4 R172, [R202+0x8800] ;  /* 0x00880000caac783b */ /* 0x000eee0000004200 */
[----:B------:R-:W-:Y:S01]  /*12010*/  MUFU.EX2 R99, R99 ;  /* 0x0000006300637308 */ /* 0x000fe20000000800 */
[--C-:B------:R-:W-:Y:S01]  /*12020*/  FFMA.FTZ R106, R106, UR4, -R228.reuse ;  /* 0x000000046a6a7c23 */ /* 0x100fe200080108e4 */
[--C-:B------:R-:W-:Y:S01]  /*12030*/  FFMA.FTZ R107, R107, UR4, -R228.reuse ;  /* 0x000000046b6b7c23 */ /* 0x100fe200080108e4 */
[--C-:B------:R-:W-:Y:S01]  /*12040*/  FFMA.FTZ R110, R110, UR4, -R228.reuse ;  /* 0x000000046e6e7c23 */ /* 0x100fe200080108e4 */
[-C--:B------:R-:W-:Y:S06]  /*12050*/  HMMA.16816.F32 R32, R188, R186.reuse, R32 ;  /* 0x000000babc20723c */ /* 0x080fec0000001820 */
[----:B------:R4:W2:Y:S01]  /*12060*/  MUFU.EX2 R191, R27 ;  /* 0x0000001b00bf7308 */ /* 0x0008a20000000800 */
[----:B------:R-:W-:Y:S01]  /*12070*/  FFMA.FTZ R189, R28, UR4, -R229 ;  /* 0x000000041cbd7c23 */ /* 0x000fe200080108e5 */
[--C-:B------:R-:W-:Y:S01]  /*12080*/  FFMA.FTZ R190, R30, UR4, -R228.reuse ;  /* 0x000000041ebe7c23 */ /* 0x100fe200080108e4 */
[--C-:B------:R-:W-:Y:S01]  /*12090*/  FFMA.FTZ R188, R31, UR4, -R228.reuse ;  /* 0x000000041fbc7c23 */ /* 0x100fe200080108e4 */
[----:B------:R-:W-:Y:S06]  /*120a0*/  F2FP.F16.F32.PACK_AB R28, R180, R208 ;  /* 0x000000d0b41c723e */ /* 0x000fec00000000ff */
[----:B------:R-:W-:Y:S01]  /*120b0*/  MUFU.EX2 R102, R102 ;  /* 0x0000006600667308 */ /* 0x000fe20000000800 */
[----:B-1----:R-:W-:Y:S01]  /*120c0*/  F2FP.F16.F32.PACK_AB R30, R205, R183 ;  /* 0x000000b7cd1e723e */ /* 0x002fe200000000ff */
[--C-:B------:R-:W-:Y:S01]  /*120d0*/  FFMA.FTZ R111, R111, UR4, -R228.reuse ;  /* 0x000000046f6f7c23 */ /* 0x100fe200080108e4 */
[----:B-----5:R-:W-:Y:S07]  /*120e0*/  F2FP.F16.F32.PACK_AB R31, R184, R182 ;  /* 0x000000b6b81f723e */ /* 0x020fee00000000ff */
[----:B------:R-:W-:Y:S01]  /*120f0*/  MUFU.EX2 R188, R188 ;  /* 0x000000bc00bc7308 */ /* 0x000fe20000000800 */
[--C-:B------:R-:W-:Y:S01]  /*12100*/  FFMA.FTZ R122, R122, UR4, -R228.reuse ;  /* 0x000000047a7a7c23 */ /* 0x100fe200080108e4 */
[--C-:B------:R-:W-:Y:S01]  /*12110*/  FFMA.FTZ R123, R123, UR4, -R228.reuse ;  /* 0x000000047b7b7c23 */ /* 0x100fe200080108e4 */
[--C-:B------:R-:W-:Y:S01]  /*12120*/  FFMA.FTZ R126, R126, UR4, -R228.reuse ;  /* 0x000000047e7e7c23 */ /* 0x100fe200080108e4 */
[----:B----4-:R-:W-:Y:S06]  /*12130*/  FMUL.FTZ R27, R199, R171 ;  /* 0x000000abc71b7220 */ /* 0x010fec0000410000 */
[----:B------:R-:W1:Y:S01]  /*12140*/  MUFU.EX2 R189, R189 ;  /* 0x000000bd00bd7308 */ /* 0x000e620000000800 */
[----:B--2---:R-:W-:Y:S01]  /*12150*/  F2FP.F16.F32.PACK_AB R169, R191, R210 ;  /* 0x000000d2bfa9723e */ /* 0x004fe200000000ff */
[----:B------:R-:W-:Y:S01]  /*12160*/  FFMA.FTZ R127, R127, UR4, -R228 ;  /* 0x000000047f7f7c23 */ /* 0x000fe200080108e4 */
[----:B------:R-:W-:Y:S07]  /*12170*/  FFMA.FTZ R226, R197, R251, R226 ;  /* 0x000000fbc5e27223 */ /* 0x000fee00000100e2 */
[----:B------:R-:W2:Y:S01]  /*12180*/  MUFU.EX2 R190, R190 ;  /* 0x000000be00be7308 */ /* 0x000ea20000000800 */
[----:B------:R-:W-:Y:S01]  /*12190*/  FFMA.FTZ R225, R198, R252, R225 ;  /* 0x000000fcc6e17223 */ /* 0x000fe200000100e1 */
[----:B------:R-:W-:Y:S08]  /*121a0*/  HMMA.16816.F32 R24, R192, R186, R24 ;  /* 0x000000bac018723c */ /* 0x000ff00000001818 */
[----:B------:R-:W-:Y:S01]  /*121b0*/  MUFU.EX2 R103, R103 ;  /* 0x0000006700677308 */ /* 0x000fe20000000800 */
[----:B------:R-:W-:Y:S01]  /*121c0*/  FFMA.FTZ R186, R36, UR4, -R230 ;  /* 0x0000000424ba7c23 */ /* 0x000fe200080108e6 */
[----:B------:R-:W-:Y:S08]  /*121d0*/  FMUL.FTZ R36, R196, UR4 ;  /* 0x00000004c4247c20 */ /* 0x000ff00008410000 */
[----:B------:R-:W-:Y:S01]  /*121e0*/  MUFU.EX2 R114, R114 ;  /* 0x0000007200727308 */ /* 0x000fe20000000800 */
[-C--:B------:R-:W-:Y:S09]  /*121f0*/  HMMA.16816.F32 R4, R28, R176.reuse, R4 ;  /* 0x000000b01c04723c */ /* 0x080ff20000001804 */
[----:B------:R-:W-:Y:S01]  /*12200*/  MUFU.EX2 R115, R115 ;  /* 0x0000007300737308 */ /* 0x000fe20000000800 */
[----:B-1----:R-:W-:Y:S09]  /*12210*/  F2FP.F16.F32.PACK_AB R170, R185, R189 ;  /* 0x000000bdb9aa723e */ /* 0x002ff200000000ff */
[----:B------:R-:W-:Y:S01]  /*12220*/  MUFU.EX2 R106, R106 ;  /* 0x0000006a006a7308 */ /* 0x000fe20000000800 */
[----:B--2---:R-:W-:Y:S02]  /*12230*/  F2FP.F16.F32.PACK_AB R171, R188, R190 ;  /* 0x000000bebcab723e */ /* 0x004fe400000000ff */
[----:B------:R-:W-:Y:S07]  /*12240*/  FSEL R36, R36, RZ, P2 ;  /* 0x000000ff24247208 */ /* 0x000fee0001000000 */
[----:B------:R-:W-:Y:S01]  /*12250*/  MUFU.EX2 R107, R107 ;  /* 0x0000006b006b7308 */ /* 0x000fe20000000800 */
[C---:B------:R-:W-:Y:S09]  /*12260*/  HMMA.16816.F32 R8, R168.reuse, R176, R8 ;  /* 0x000000b0a808723c */ /* 0x040ff20000001808 */
[----:B------:R-:W-:Y:S01]  /*12270*/  MUFU.EX2 R109, R109 ;  /* 0x0000006d006d7308 */ /* 0x000fe20000000800 */
[--C-:B------:R-:W-:Y:S01]  /*12280*/  FFMA.FTZ R52, R52, UR4, -R36.reuse ;  /* 0x0000000434347c23 */ /* 0x100fe20008010824 */
[--C-:B------:R-:W-:Y:S01]  /*12290*/  FFMA.FTZ R192, R53, UR4, -R36.reuse ;  /* 0x0000000435c07c23 */ /* 0x100fe20008010824 */
[--C-:B------:R-:W-:Y:S01]  /*122a0*/  FFMA.FTZ R193, R65, UR4, -R36.reuse ;  /* 0x0000000441c17c23 */ /* 0x100fe20008010824 */
[--C-:B------:R-:W-:Y:S01]  /*122b0*/  FFMA.FTZ R187, R37, UR4, -R36.reuse ;  /* 0x0000000425bb7c23 */ /* 0x100fe20008010824 */
[-C--:B------:R-:W-:Y:S05]  /*122c0*/  HMMA.16816.F32 R12, R168, R178.reuse, R12 ;  /* 0x000000b2a80c723c */ /* 0x080fea000000180c */
[----:B------:R-:W-:Y:S01]  /*122d0*/  MUFU.EX2 R110, R110 ;  /* 0x0000006e006e7308 */ /* 0x000fe20000000800 */
[----:B------:R-:W-:Y:S01]  /*122e0*/  MOV R53, R52 ;  /* 0x0000003400357202 */ /* 0x000fe20000000f00 */
[--C-:B------:R-:W-:Y:S01]  /*122f0*/  FFMA.FTZ R48, R48, UR4, -R36.reuse ;  /* 0x0000000430307c23 */ /* 0x100fe20008010824 */
[--C-:B------:R-:W-:Y:S01]  /*12300*/  FFMA.FTZ R49, R49, UR4, -R36.reuse ;  /* 0x0000000431317c23 */ /* 0x100fe20008010824 */
[--C-:B------:R-:W-:Y:S01]  /*12310*/  FFMA.FTZ R64, R64, UR4, -R36.reuse ;  /* 0x0000000440407c23 */ /* 0x100fe20008010824 */
[--C-:B------:R-:W-:Y:S01]  /*12320*/  FFMA.FTZ R230, R68, UR4, -R36.reuse ;  /* 0x0000000444e67c23 */ /* 0x100fe20008010824 */
[C---:B------:R-:W-:Y:S01]  /*12330*/  HMMA.16816.F32 R16, R28.reuse, R178, R16 ;  /* 0x000000b21c10723c */ /* 0x040fe20000001810 */
[----:B------:R-:W1:Y:S03]  /*12340*/  LDSM.16.MT88.4 R176, [R201+0x800] ;  /* 0x00080000c9b0783b */ /* 0x000e660000004200 */
[----:B------:R-:W-:Y:S01]  /*12350*/  MUFU.EX2 R111, R111 ;  /* 0x0000006f006f7308 */ /* 0x000fe20000000800 */
[--C-:B------:R-:W-:Y:S01]  /*12360*/  FFMA.FTZ R211, R69, UR4, -R36.reuse ;  /* 0x0000000445d37c23 */ /* 0x100fe20008010824 */
[--C-:B------:R-:W-:Y:S01]  /*12370*/  FFMA.FTZ R195, R80, UR4, -R36.reuse ;  /* 0x0000000450c37c23 */ /* 0x100fe20008010824 */
[--C-:B------:R-:W-:Y:S01]  /*12380*/  FFMA.FTZ R194, R81, UR4, -R36.reuse ;  /* 0x0000000451c27c23 */ /* 0x100fe20008010824 */
[--C-:B------:R-:W-:Y:S01]  /*12390*/  FFMA.FTZ R96, R96, UR4, -R36.reuse ;  /* 0x0000000460607c23 */ /* 0x100fe20008010824 */
[-C--:B---3--:R-:W-:Y:S05]  /*123a0*/  HMMA.16816.F32 R132, R28, R172.reuse, R132 ;  /* 0x000000ac1c84723c */ /* 0x088fea0000001884 */
[----:B------:R-:W-:Y:S01]  /*123b0*/  MUFU.EX2 R118, R118 ;  /* 0x0000007600767308 */ /* 0x000fe20000000800 */
[--C-:B------:R-:W-:Y:S01]  /*123c0*/  FFMA.FTZ R97, R97, UR4, -R36.reuse ;  /* 0x0000000461617c23 */ /* 0x100fe20008010824 */
[--C-:B------:R-:W-:Y:S01]  /*123d0*/  FFMA.FTZ R100, R100, UR4, -R36.reuse ;  /* 0x0000000464647c23 */ /* 0x100fe20008010824 */
[--C-:B------:R-:W-:Y:S01]  /*123e0*/  FFMA.FTZ R101, R101, UR4, -R36.reuse ;  /* 0x0000000465657c23 */ /* 0x100fe20008010824 */
[--C-:B------:R-:W-:Y:S01]  /*123f0*/  FFMA.FTZ R112, R112, UR4, -R36.reuse ;  /* 0x0000000470707c23 */ /* 0x100fe20008010824 */
[--C-:B------:R-:W-:Y:S01]  /*12400*/  FFMA.FTZ R113, R113, UR4, -R36.reuse ;  /* 0x0000000471717c23 */ /* 0x100fe20008010824 */
[C---:B------:R-:W-:Y:S04]  /*12410*/  HMMA.16816.F32 R136, R168.reuse, R172, R136 ;  /* 0x000000aca888723c */ /* 0x040fe80000001888 */
        /* <DEDUP_REMOVED lines=8> */
[----:B------:R-:W-:Y:S01]  /*124a0*/  FFMA.FTZ R129, R129, UR4, -R36 ;  /* 0x0000000481817c23 */ /* 0x000fe20008010824 */
[--C-:B------:R-:W-:Y:S01]  /*124b0*/  FFMA.FTZ R52, R38, UR4, -R231.reuse ;  /* 0x0000000426347c23 */ /* 0x100fe200080108e7 */
[----:B------:R-:W-:Y:S01]  /*124c0*/  FFMA.FTZ R65, R39, UR4, -R231 ;  /* 0x0000000427417c23 */ /* 0x000fe200080108e7 */
[----:B------:R-:W-:Y:S01]  /*124d0*/  FFMA.FTZ R69, R41, UR4, -R229 ;  /* 0x0000000429457c23 */ /* 0x000fe200080108e5 */
[C---:B------:R-:W-:Y:S01]  /*124e0*/  HMMA.16816.F32 R144, R28.reuse, R174, R144 ;  /* 0x000000ae1c90723c */ /* 0x040fe20000001890 */
[----:B------:R-:W2:Y:S03]  /*124f0*/  LDSM.16.MT88.4 R36, [R204+0x800] ;  /* 0x00080000cc24783b */ /* 0x000ea60000004200 */
[----:B------:R-:W-:Y:S01]  /*12500*/  MUFU.EX2 R129, R129 ;  /* 0x0000008100817308 */ /* 0x000fe20000000800 */
[----:B------:R-:W-:Y:S01]  /*12510*/  FFMA.FTZ R84, R55, UR4, -R231 ;  /* 0x0000000437547c23 */ /* 0x000fe200080108e7 */
[----:B------:R-:W-:Y:S01]  /*12520*/  MOV R55, R192 ;  /* 0x000000c000377202 */ /* 0x000fe20000000f00 */
[--C-:B------:R-:W-:Y:S01]  /*12530*/  FFMA.FTZ R68, R40, UR4, -R229.reuse ;  /* 0x0000000428447c23 */ /* 0x100fe200080108e5 */
[----:B------:R-:W-:Y:S01]  /*12540*/  FFMA.FTZ R40, R73, UR4, -R229 ;  /* 0x0000000449287c23 */ /* 0x000fe200080108e5 */
[--C-:B------:R-:W-:Y:S01]  /*12550*/  FFMA.FTZ R85, R54, UR4, -R231.reuse ;  /* 0x0000000436557c23 */ /* 0x100fe200080108e7 */
[-C--:B-1----:R-:W-:Y:S04]  /*12560*/  HMMA.16816.F32 R148, R28, R176.reuse, R148 ;  /* 0x000000b01c94723c */ /* 0x082fe80000001894 */
[----:B------:R-:W-:Y:S01]  /*12570*/  MUFU.EX2 R65, R65 ;  /* 0x0000004100417308 */ /* 0x000fe20000000800 */
[--C-:B------:R-:W-:Y:S01]  /*12580*/  FFMA.FTZ R81, R66, UR4, -R231.reuse ;  /* 0x0000000442517c23 */ /* 0x100fe200080108e7 */
[----:B------:R-:W-:Y:S01]  /*12590*/  MOV R66, R193 ;  /* 0x000000c100427202 */ /* 0x000fe20000000f00 */
[----:B------:R-:W-:Y:S01]  /*125a0*/  FFMA.FTZ R192, R82, UR4, -R231 ;  /* 0x0000000452c07c23 */ /* 0x000fe200080108e7 */
[----:B------:R-:W-:Y:S01]  /*125b0*/  FFMA.FTZ R82, R61, UR4, -R229 ;  /* 0x000000043d527c23 */ /* 0x000fe200080108e5 */
[--C-:B------:R-:W-:Y:S01]  /*125c0*/  FFMA.FTZ R54, R70, UR4, -R231.reuse ;  /* 0x0000000446367c23 */ /* 0x100fe200080108e7 */
[C---:B------:R-:W-:Y:S04]  /*125d0*/  HMMA.16816.F32 R152, R168.reuse, R176, R152 ;  /* 0x000000b0a898723c */ /* 0x040fe80000001898 */
[----:B------:R1:W-:Y:S01]  /*125e0*/  MUFU.EX2 R61, R48 ;  /* 0x00000030003d7308 */ /* 0x0003e20000000800 */
[----:B------:R-:W-:Y:S01]  /*125f0*/  MOV R73, R66 ;  /* 0x0000004200497202 */ /* 0x000fe20000000f00 */
[--C-:B------:R-:W-:Y:S08]  /*12600*/  FFMA.FTZ R70, R43, UR4, -R228.reuse ;  /* 0x000000042b467c23 */ /* 0x100ff000080108e4 */
[----:B------:R3:W-:Y:S01]  /*12610*/  MUFU.EX2 R66, R52 ;  /* 0x0000003400427308 */ /* 0x0007e20000000800 */
[--C-:B------:R-:W-:Y:S01]  /*12620*/  FFMA.FTZ R177, R59, UR4, -R228.reuse ;  /* 0x000000043bb17c23 */ /* 0x100fe200080108e4 */
[-C--:B------:R-:W-:Y:S08]  /*12630*/  HMMA.16816.F32 R156, R168, R178.reuse, R156 ;  /* 0x000000b2a89c723c */ /* 0x080ff0000000189c */
[----:B------:R-:W-:Y:S01]  /*12640*/  MUFU.EX2 R59, R45 ;  /* 0x0000002d003b7308 */ /* 0x000fe20000000800 */
[--C-:B------:R-:W-:Y:S01]  /*12650*/  FFMA.FTZ R80, R67, UR4, -R231.reuse ;  /* 0x0000000443507c23 */ /* 0x100fe200080108e7 */
[----:B------:R-:W-:Y:S01]  /*12660*/  FFMA.FTZ R174, R87, UR4, -R231 ;  /* 0x0000000457ae7c23 */ /* 0x000fe200080108e7 */
[----:B------:R-:W-:Y:S01]  /*12670*/  MOV R67, R64 ;  /* 0x0000004000437202 */ /* 0x000fe20000000f00 */
[----:B------:R-:W-:Y:S01]  /*12680*/  FFMA.FTZ R87, R60, UR4, -R229 ;  /* 0x000000043c577c23 */ /* 0x000fe200080108e5 */
[----:B-1----:R-:W-:Y:S01]  /*12690*/  MOV R48, R71 ;  /* 0x0000004700307202 */ /* 0x002fe20000000f00 */
[C---:B------:R-:W-:Y:S04]  /*126a0*/  HMMA.16816.F32 R160, R28.reuse, R178, R160 ;  /* 0x000000b21ca0723c */ /* 0x040fe800000018a0 */
[----:B------:R1:W-:Y:S01]  /*126b0*/  MUFU.EX2 R64, R186 ;  /* 0x000000ba00407308 */ /* 0x0003e20000000800 */
[----:B---3--:R-:W-:Y:S01]  /*126c0*/  MOV R52, R40 ;  /* 0x0000002800347202 */ /* 0x008fe20000000f00 */
[--C-:B------:R-:W-:Y:S08]  /*126d0*/  FFMA.FTZ R71, R42, UR4, -R228.reuse ;  /* 0x000000042a477c23 */ /* 0x100ff000080108e4 */
[----:B------:R3:W4:Y:S01]  /*126e0*/  MUFU.EX2 R60, R187 ;  /* 0x000000bb003c7308 */ /* 0x0007220000000800 */
[----:B------:R-:W5:Y:S01]  /*126f0*/  LDSM.16.MT88.4 R40, [R239+0x9000] ;  /* 0x00900000ef28783b */ /* 0x000f620000004200 */
[-C--:B--2---:R-:W-:Y:S08]  /*12700*/  HMMA.16816.F32 R20, R28, R36.reuse, R20 ;  /* 0x000000241c14723c */ /* 0x084ff00000001814 */
[----:B------:R-:W-:Y:S01]  /*12710*/  MUFU.EX2 R68, R68 ;  /* 0x0000004400447308 */ /* 0x000fe20000000800 */
[--C-:B------:R-:W-:Y:S01]  /*12720*/  FFMA.FTZ R193, R83, UR4, -R231.reuse ;  /* 0x0000000453c17c23 */ /* 0x100fe200080108e7 */
[----:B------:R-:W-:Y:S01]  /*12730*/  FFMA.FTZ R175, R86, UR4, -R231 ;  /* 0x0000000456af7c23 */ /* 0x000fe200080108e7 */
[--C-:B------:R-:W-:Y:S01]  /*12740*/  FFMA.FTZ R231, R72, UR4, -R229.reuse ;  /* 0x0000000448e77c23 */ /* 0x100fe200080108e5 */
[--C-:B------:R-:W-:Y:S01]  /*12750*/  FFMA.FTZ R176, R58, UR4, -R228.reuse ;  /* 0x000000043ab07c23 */ /* 0x100fe200080108e4 */
[--C-:B-1----:R-:W-:Y:S01]  /*12760*/  FFMA.FTZ R186, R89, UR4, -R229.reuse ;  /* 0x0000000459ba7c23 */ /* 0x102fe200080108e5 */
[C---:B------:R-:W-:Y:S04]  /*12770*/  HMMA.16816.F32 R164, R168.reuse, R36, R164 ;  /* 0x00000024a8a4723c */ /* 0x040fe800000018a4 */
[----:B------:R-:W1:Y:S01]  /*12780*/  MUFU.EX2 R58, R44 ;  /* 0x0000002c003a7308 */ /* 0x000e620000000800 */
[----:B------:R-:W-:Y:S01]  /*12790*/  MOV R72, R193 ;  /* 0x000000c100487202 */ /* 0x000fe20000000f00 */
[--C-:B---3--:R-:W-:Y:S01]  /*127a0*/  FFMA.FTZ R187, R88, UR4, -R229.reuse ;  /* 0x0000000458bb7c23 */ /* 0x108fe200080108e5 */
[--C-:B------:R-:W-:Y:S01]  /*127b0*/  FFMA.FTZ R89, R62, UR4, -R228.reuse ;  /* 0x000000043e597c23 */ /* 0x100fe200080108e4 */
[--C-:B------:R-:W-:Y:S01]  /*127c0*/  FFMA.FTZ R88, R63, UR4, -R228.reuse ;  /* 0x000000043f587c23 */ /* 0x100fe200080108e4 */
[-C--:B------:R-:W-:Y:S05]  /*127d0*/  HMMA.16816.F32 R32, R168, R38.reuse, R32 ;  /* 0x00000026a820723c */ /* 0x080fea0000001820 */
[----:B------:R-:W-:Y:S01]  /*127e0*/  MUFU.EX2 R63, R46 ;  /* 0x0000002e003f7308 */ /* 0x000fe20000000800 */
[--C-:B------:R-:W-:Y:S01]  /*127f0*/  FFMA.FTZ R193, R77, UR4, -R229.reuse ;  /* 0x000000044dc17c23 */ /* 0x100fe200080108e5 */
[--C-:B------:R-:W-:Y:S01]  /*12800*/  FFMA.FTZ R83, R57, UR4, -R229.reuse ;  /* 0x0000000439537c23 */ /* 0x100fe200080108e5 */
[----:B------:R-:W-:Y:S01]  /*12810*/  MOV R77, R67 ;  /* 0x00000043004d7202 */ /* 0x000fe20000000f00 */
[----:B------:R-:W-:Y:S06]  /*12820*/  FFMA.FTZ R86, R56, UR4, -R229 ;  /* 0x0000000438567c23 */ /* 0x000fec00080108e5 */
[----:B------:R2:W3:Y:S01]  /*12830*/  MUFU.EX2 R62, R47 ;  /* 0x0000002f003e7308 */ /* 0x0004e20000000800 */
[----:B------:R-:W-:Y:S09]  /*12840*/  HMMA.16816.F32 R24, R28, R38, R24 ;  /* 0x000000261c18723c */ /* 0x000ff20000001818 */
[----:B------:R-:W-:Y:S01]  /*12850*/  MUFU.EX2 R67, R50 ;  /* 0x0000003200437308 */ /* 0x000fe20000000800 */
[----:B----4-:R-:W-:Y:S01]  /*12860*/  F2FP.F16.F32.PACK_AB R28, R60, R64 ;  /* 0x000000403c1c723e */ /* 0x010fe200000000ff */
[--C-:B------:R-:W-:Y:S01]  /*12870*/  FFMA.FTZ R229, R91, UR4, -R228.reuse ;  /* 0x000000045be57c23 */ /* 0x100fe200080108e4 */
[----:B------:R-:W-:Y:S07]  /*12880*/  F2FP.F16.F32.PACK_AB R29, R65, R66 ;  /* 0x00000042411d723e */ /* 0x000fee00000000ff */
[----:B------:R-:W4:Y:S01]  /*12890*/  MUFU.EX2 R57, R51 ;  /* 0x0000003300397308 */ /* 0x000f220000000800 */
[----:B-1----:R-:W-:Y:S01]  /*128a0*/  F2FP.F16.F32.PACK_AB R38, R59, R58 ;  /* 0x0000003a3b26723e */ /* 0x002fe200000000ff */
[--C-:B------:R-:W-:Y:S01]  /*128b0*/  FFMA.FTZ R179, R74, UR4, -R228.reuse ;  /* 0x000000044ab37c23 */ /* 0x100fe200080108e4 */
[----:B------:R-:W-:Y:S07]  /*128c0*/  MOV R91, R48 ;  /* 0x00000030005b7202 */ /* 0x000fee0000000f00 */
[----:B------:R1:W5:Y:S01]  /*128d0*/  MUFU.EX2 R56, R49 ;  /* 0x0000003100387308 */ /* 0x0003620000000800 */
[--C-:B------:R-:W-:Y:S01]  /*128e0*/  FFMA.FTZ R178, R75, UR4, -R228.reuse ;  /* 0x000000044bb27c23 */ /* 0x100fe200080108e4 */
[----:B--2---:R-:W2:Y:S01]  /*128f0*/  LDSM.16.MT88.4 R44, [R202+0x9000] ;  /* 0x00900000ca2c783b */ /* 0x004ea20000004200 */
[----:B---3--:R-:W-:Y:S07]  /*12900*/  F2FP.F16.F32.PACK_AB R39, R62, R63 ;  /* 0x0000003f3e27723e */ /* 0x008fee00000000ff */
[----:B------:R-:W3:Y:S01]  /*12910*/  MUFU.EX2 R69, R69 ;  /* 0x0000004500457308 */ /* 0x000ee20000000800 */
[----:B------:R-:W-:Y:S02]  /*12920*/  MOV R74, R77 ;  /* 0x0000004d004a7202 */ /* 0x000fe40000000f00 */
[----:B------:R-:W-:Y:S07]  /*12930*/  MOV R168, R72 ;  /* 0x0000004800a87202 */ /* 0x000fee0000000f00 */
[----:B------:R-:W-:Y:S01]  /*12940*/  MUFU.EX2 R71, R71 ;  /* 0x0000004700477308 */ /* 0x000fe20000000800 */
[----:B------:R-:W-:Y:S02]  /*12950*/  MOV R169, R52 ;  /* 0x0000003400a97202 */ /* 0x000fe40000000f00 */
[----:B----4-:R-:W-:Y:S07]  /*12960*/  F2FP.F16.F32.PACK_AB R31, R57, R67 ;  /* 0x00000043391f723e */ /* 0x010fee00000000ff */
[----:B------:R-:W4:Y:S01]  /*12970*/  MUFU.EX2 R70, R70 ;  /* 0x0000004600467308 */ /* 0x000f220000000800 */
[----:B------:R-:W-:Y:S01]  /*12980*/  MOV R72, R55 ;  /* 0x0000003700487202 */ /* 0x000fe20000000f00 */
[--C-:B-1----:R-:W-:Y:S01]  /*12990*/  FFMA.FTZ R49, R79, UR4, -R228.reuse ;  /* 0x000000044f317c23 */ /* 0x102fe200080108e4 */
[----:B-----5:R-:W-:Y:S07]  /*129a0*/  F2FP.F16.F32.PACK_AB R30, R56, R61 ;  /* 0x0000003d381e723e */ /* 0x020fee00000000ff */
[----:B------:R-:W-:Y:S01]  /*129b0*/  MUFU.EX2 R74, R74 ;  /* 0x0000004a004a7308 */ /* 0x000fe20000000800 */
[----:B------:R-:W-:Y:S02]  /*129c0*/  MOV R77, R54 ;  /* 0x00000036004d7202 */ /* 0x000fe40000000f00 */
[----:B------:R-:W-:Y:S07]  /*129d0*/  MOV R170, R49 ;  /* 0x0000003100aa7202 */ /* 0x000fee0000000f00 */
[----:B------:R-:W-:Y:S01]  /*129e0*/  MUFU.EX2 R73, R73 ;  /* 0x0000004900497308 */ /* 0x000fe20000000800 */
[----:B------:R-:W1:Y:S01]  /*129f0*/  LDSM.16.MT88.4 R48, [R201+0x1000] ;  /* 0x00100000c930783b */ /* 0x000e620000004200 */
[-C--:B------:R-:W-:Y:S08]  /*12a00*/  HMMA.16816.F32 R4, R28, R40.reuse, R4 ;  /* 0x000000281c04723c */ /* 0x080ff00000001804 */
[----:B------:R-:W-:Y:S01]  /*12a10*/  MUFU.EX2 R87, R87 ;  /* 0x0000005700577308 */ /* 0x000fe20000000800 */
[----:B---3--:R-:W-:Y:S02]  /*12a20*/  F2FP.F16.F32.PACK_AB R36, R69, R68 ;  /* 0x000000444524723e */ /* 0x008fe400000000ff */
[----:B----4-:R-:W-:Y:S07]  /*12a30*/  F2FP.F16.F32.PACK_AB R37, R70, R71 ;  /* 0x000000474625723e */ /* 0x010fee00000000ff */
[----:B------:R-:W-:Y:S01]  /*12a40*/  MUFU.EX2 R179, R179 ;  /* 0x000000b300b37308 */ /* 0x000fe20000000800 */
[----:B------:R-:W-:Y:S02]  /*12a50*/  MOV R75, R53 ;  /* 0x00000035004b7202 */ /* 0x000fe40000000f00 */
[----:B------:R-:W3:Y:S01]  /*12a60*/  LDSM.16.MT88.4 R52, [R204+0x1000] ;  /* 0x00100000cc34783b */ /* 0x000ee20000004200 */
[----:B------:R-:W-:Y:S06]  /*12a70*/  MOV R79, R231 ;  /* 0x000000e7004f7202 */ /* 0x000fec0000000f00 */
[----:B------:R-:W-:Y:S01]  /*12a80*/  MUFU.EX2 R229, R229 ;  /* 0x000000e500e57308 */ /* 0x000fe20000000800 */
[C---:B------:R-:W-:Y:S09]  /*12a90*/  HMMA.16816.F32 R8, R36.reuse, R40, R8 ;  /* 0x000000282408723c */ /* 0x040ff20000001808 */
[----:B------:R-:W-:Y:S01]  /*12aa0*/  MUFU.EX2 R100, R100 ;  /* 0x0000006400647308 */ /* 0x000fe20000000800 */
[--C-:B------:R-:W-:Y:S01]  /*12ab0*/  FFMA.FTZ R231, R90, UR4, -R228.reuse ;  /* 0x000000045ae77c23 */ /* 0x100fe200080108e4 */
[----:B------:R-:W-:Y:S01]  /*12ac0*/  MOV R90, R192 ;  /* 0x000000c0005a7202 */ /* 0x000fe20000000f00 */
[--C-:B------:R-:W-:Y:S01]  /*12ad0*/  FFMA.FTZ R192, R94, UR4, -R228.reuse ;  /* 0x000000045ec07c23 */ /* 0x100fe200080108e4 */
[----:B------:R-:W-:Y:S01]  /*12ae0*/  MOV R94, R193 ;  /* 0x000000c1005e7202 */ /* 0x000fe20000000f00 */
[-C--:B------:R-:W-:Y:S05]  /*12af0*/  HMMA.16816.F32 R12, R36, R42.reuse, R12 ;  /* 0x0000002a240c723c */ /* 0x080fea000000180c */
[----:B------:R-:W-:Y:S01]  /*12b00*/  MUFU.EX2 R101, R101 ;  /* 0x0000006500657308 */ /* 0x000fe20000000800 */
[----:B------:R-:W-:Y:S01]  /*12b10*/  FFMA.FTZ R193, R95, UR4, -R228 ;  /* 0x000000045fc17c23 */ /* 0x000fe200080108e4 */
[----:B------:R-:W-:Y:S08]  /*12b20*/  MOV R228, R170 ;  /* 0x000000aa00e47202 */ /* 0x000ff00000000f00 */
[----:B------:R-:W-:Y:S01]  /*12b30*/  MUFU.EX2 R90, R90 ;  /* 0x0000005a005a7308 */ /* 0x000fe20000000800 */
[----:B------:R-:W-:Y:S01]  /*12b40*/  MOV R170, R94 ;  /* 0x0000005e00aa7202 */ /* 0x000fe20000000f00 */
[C---:B------:R-:W-:Y:S01]  /*12b50*/  HMMA.16816.F32 R16, R28.reuse, R42, R16 ;  /* 0x0000002a1c10723c */ /* 0x040fe20000001810 */
[----:B------:R-:W4:Y:S07]  /*12b60*/  LDSM.16.MT88.4 R40, [R239+0x9800] ;  /* 0x00980000ef28783b */ /* 0x000f2e0000004200 */
[----:B------:R-:W-:Y:S01]  /*12b70*/  MUFU.EX2 R198, R170 ;  /* 0x000000aa00c67308 */ /* 0x000fe20000000800 */
[----:B------:R-:W-:Y:S09]  /*12b80*/  MOV R94, R79 ;  /* 0x0000004f005e7202 */ /* 0x000ff20000000f00 */
[----:B------:R-:W-:Y:S01]  /*12b90*/  MUFU.EX2 R79, R80 ;  /* 0x00000050004f7308 */ /* 0x000fe20000000800 */
[----:B------:R-:W-:Y:S01]  /*12ba0*/  MOV R171, R78 ;  /* 0x0000004e00ab7202 */ /* 0x000fe20000000f00 */
[-C--:B--2---:R-:W-:Y:S08]  /*12bb0*/  HMMA.16816.F32 R132, R28, R44.reuse, R132 ;  /* 0x0000002c1c84723c */ /* 0x084ff00000001884 */
[----:B------:R-:W-:Y:S01]  /*12bc0*/  MUFU.EX2 R80, R177 ;  /* 0x000000b100507308 */ /* 0x000fe20000000800 */
[----:B------:R-:W-:Y:S09]  /*12bd0*/  MOV R95, R77 ;  /* 0x0000004d005f7202 */ /* 0x000ff20000000f00 */
[----:B------:R-:W-:Y:S01]  /*12be0*/  MUFU.EX2 R78, R75 ;  /* 0x0000004b004e7308 */ /* 0x000fe20000000800 */
[C---:B------:R-:W-:Y:S09]  /*12bf0*/  HMMA.16816.F32 R136, R36.reuse, R44, R136 ;  /* 0x0000002c2488723c */ /* 0x040ff20000001888 */
[----:B------:R-:W-:Y:S10]  /*12c00*/  MUFU.EX2 R75, R72 ;  /* 0x00000048004b7308 */ /* 0x000ff40000000800 */
[----:B------:R2:W-:Y:S01]  /*12c10*/  MUFU.EX2 R72, R84 ;  /* 0x0000005400487308 */ /* 0x0005e20000000800 */
[-C--:B------:R-:W-:Y:S09]  /*12c20*/  HMMA.16816.F32 R140, R36, R46.reuse, R140 ;  /* 0x0000002e248c723c */ /* 0x080ff2000000188c */
[----:B------:R-:W-:Y:S10]  /*12c30*/  MUFU.EX2 R77, R85 ;  /* 0x00000055004d7308 */ /* 0x000ff40000000800 */
[----:B------:R-:W-:Y:S01]  /*12c40*/  MUFU.EX2 R85, R86 ;  /* 0x0000005600557308 */ /* 0x000fe20000000800 */
[C---:B------:R-:W-:Y:S01]  /*12c50*/  HMMA.16816.F32 R144, R28.reuse, R46, R144 ;  /* 0x0000002e1c90723c */ /* 0x040fe20000001890 */
[----:B------:R-:W5:Y:S08]  /*12c60*/  LDSM.16.MT88.4 R44, [R202+0x9800] ;  /* 0x00980000ca2c783b */ /* 0x000f700000004200 */
[----:B------:R-:W-:Y:S01]  /*12c70*/  MUFU.EX2 R86, R88 ;  /* 0x0000005800567308 */ /* 0x000fe20000000800 */
[----:B--2---:R-:W-:Y:S09]  /*12c80*/  MOV R84, R168 ;  /* 0x000000a800547202 */ /* 0x004ff20000000f00 */
[----:B------:R-:W-:Y:S01]  /*12c90*/  MUFU.EX2 R88, R211 ;  /* 0x000000d300587308 */ /* 0x000fe20000000800 */
[----:B------:R-:W-:Y:S01]  /*12ca0*/  MOV R168, R169 ;  /* 0x000000a900a87202 */ /* 0x000fe20000000f00 */
[-C--:B-1----:R-:W-:Y:S08]  /*12cb0*/  HMMA.16816.F32 R148, R28, R48.reuse, R148 ;  /* 0x000000301c94723c */ /* 0x082ff00000001894 */
[----:B------:R-:W-:Y:S01]  /*12cc0*/  MUFU.EX2 R94, R94 ;  /* 0x0000005e005e7308 */ /* 0x000fe20000000800 */
[----:B------:R-:W-:Y:S09]  /*12cd0*/  MOV R169, R76 ;  /* 0x0000004c00a97202 */ /* 0x000ff20000000f00 */
[----:B------:R-:W-:Y:S01]  /*12ce0*/  MUFU.EX2 R76, R81 ;  /* 0x00000051004c7308 */ /* 0x000fe20000000800 */
[C---:B------:R-:W-:Y:S09]  /*12cf0*/  HMMA.16816.F32 R152, R36.reuse, R48, R152 ;  /* 0x000000302498723c */ /* 0x040ff20000001898 */
[----:B------:R-:W1:Y:S10]  /*12d00*/  MUFU.EX2 R81, R83 ;  /* 0x0000005300517308 */ /* 0x000e740000000800 */
[----:B------:R2:W4:Y:S01]  /*12d10*/  MUFU.EX2 R83, R176 ;  /* 0x000000b000537308 */ /* 0x0005220000000800 */
[-C--:B------:R-:W-:Y:S09]  /*12d20*/  HMMA.16816.F32 R156, R36, R50.reuse, R156 ;  /* 0x00000032249c723c */ /* 0x080ff2000000189c */
[----:B------:R5:W-:Y:S10]  /*12d30*/  MUFU.EX2 R211, R171 ;  /* 0x000000ab00d37308 */ /* 0x000bf40000000800 */
[----:B------:R-:W-:Y:S01]  /*12d40*/  MUFU.EX2 R231, R231 ;  /* 0x000000e700e77308 */ /* 0x000fe20000000800 */
[C---:B------:R-:W-:Y:S01]  /*12d50*/  HMMA.16816.F32 R160, R28.reuse, R50, R160 ;  /* 0x000000321ca0723c */ /* 0x040fe200000018a0 */
[----:B------:R-:W4:Y:S08]  /*12d60*/  LDSM.16.MT88.4 R48, [R201+0x1800] ;  /* 0x00180000c930783b */ /* 0x000f300000004200 */
[----:B------:R-:W-:Y:S01]  /*12d70*/  MUFU.EX2 R112, R112 ;  /* 0x0000007000707308 */ /* 0x000fe20000000800 */
[----:B--2---:R-:W-:Y:S09]  /*12d80*/  MOV R176, R84 ;  /* 0x0000005400b07202 */ /* 0x004ff20000000f00 */
[----:B------:R-:W2:Y:S01]  /*12d90*/  MUFU.EX2 R84, R82 ;  /* 0x0000005200547308 */ /* 0x000ea20000000800 */
[-C--:B---3--:R-:W-:Y:S09]  /*12da0*/  HMMA.16816.F32 R20, R28, R52.reuse, R20 ;  /* 0x000000341c14723c */ /* 0x088ff20000001814 */
[----:B------:R-:W3:Y:S01]  /*12db0*/  MUFU.EX2 R82, R89 ;  /* 0x0000005900527308 */ /* 0x000ee20000000800 */
[----:B-----5:R-:W-:Y:S09]  /*12dc0*/  FADD.FTZ R171, R223, R226 ;  /* 0x000000e2dfab7221 */ /* 0x020ff20000010000 */
[----:B------:R-:W-:Y:S01]  /*12dd0*/  MUFU.EX2 R113, R113 ;  /* 0x0000007100717308 */ /* 0x000fe20000000800 */
[----:B------:R-:W-:Y:S01]  /*12de0*/  FADD.FTZ R171, R219, R171 ;  /* 0x000000abdbab7221 */ /* 0x000fe20000010000 */
[C---:B------:R-:W-:Y:S01]  /*12df0*/  HMMA.16816.F32 R164, R36.reuse, R52, R164 ;  /* 0x0000003424a4723c */ /* 0x040fe200000018a4 */
[----:B------:R-:W5:Y:S07]  /*12e00*/  LDL.LU R53, [R1+0x4] ;  /* 0x0000040001357983 */ /* 0x000f6e0000300800 */
[----:B------:R-:W-:Y:S01]  /*12e10*/  MUFU.EX2 R219, R175 ;  /* 0x000000af00db7308 */ /* 0x000fe20000000800 */
[----:B------:R-:W-:Y:S01]  /*12e20*/  FADD.FTZ R171, R215, R171 ;  /* 0x000000abd7ab7221 */ /* 0x000fe20000010000 */
[----:B------:R-:W5:Y:S08]  /*12e30*/  LDL.LU R177, [R1] ;  /* 0x0000000001b17983 */ /* 0x000f700000300800 */
[----:B------:R-:W-:Y:S01]  /*12e40*/  MUFU.EX2 R116, R116 ;  /* 0x0000007400747308 */ /* 0x000fe20000000800 */
[-C--:B------:R-:W-:Y:S09]  /*12e50*/  HMMA.16816.F32 R32, R36, R54.reuse, R32 ;  /* 0x000000362420723c */ /* 0x080ff20000001820 */
[----:B------:R-:W-:Y:S01]  /*12e60*/  MUFU.EX2 R117, R117 ;  /* 0x0000007500757308 */ /* 0x000fe20000000800 */
[----:B-1----:R-:W-:Y:S01]  /*12e70*/  F2FP.F16.F32.PACK_AB R36, R81, R85 ;  /* 0x000000555124723e */ /* 0x002fe200000000ff */
[----:B------:R-:W-:Y:S01]  /*12e80*/  FADD.FTZ R210, R210, R171 ;  /* 0x000000abd2d27221 */ /* 0x000fe20000010000 */
[----:B----4-:R-:W-:Y:S07]  /*12e90*/  F2FP.F16.F32.PACK_AB R37, R80, R83 ;  /* 0x000000535025723e */ /* 0x010fee00000000ff */
[----:B------:R-:W-:Y:S01]  /*12ea0*/  MUFU.EX2 R119, R119 ;  /* 0x0000007700777308 */ /* 0x000fe20000000800 */
[----:B--2---:R-:W-:Y:S01]  /*12eb0*/  F2FP.F16.F32.PACK_AB R38, R84, R87 ;  /* 0x000000575426723e */ /* 0x004fe200000000ff */
[----:B------:R-:W-:Y:S08]  /*12ec0*/  HMMA.16816.F32 R24, R28, R54, R24 ;  /* 0x000000361c18723c */ /* 0x000ff00000001818 */
[----:B------:R-:W-:Y:S01]  /*12ed0*/  MUFU.EX2 R128, R128 ;  /* 0x0000008000807308 */ /* 0x000fe20000000800 */
[----:B------:R-:W-:Y:S01]  /*12ee0*/  F2FP.F16.F32.PACK_AB R28, R75, R78 ;  /* 0x0000004e4b1c723e */ /* 0x000fe200000000ff */
[----:B------:R-:W-:Y:S01]  /*12ef0*/  FADD.FTZ R210, R191, R210 ;  /* 0x000000d2bfd27221 */ /* 0x000fe20000010000 */
[----:B------:R-:W-:Y:S07]  /*12f00*/  F2FP.F16.F32.PACK_AB R29, R72, R77 ;  /* 0x0000004d481d723e */ /* 0x000fee00000000ff */
[----:B------:R-:W1:Y:S01]  /*12f10*/  MUFU.EX2 R130, R130 ;  /* 0x0000008200827308 */ /* 0x000e620000000800 */
[----:B------:R-:W-:Y:S01]  /*12f20*/  F2FP.F16.F32.PACK_AB R30, R73, R74 ;  /* 0x0000004a491e723e */ /* 0x000fe200000000ff */
[----:B------:R-:W-:Y:S01]  /*12f30*/  FADD.FTZ R190, R190, R210 ;  /* 0x000000d2bebe7221 */ /* 0x000fe20000010000 */
[----:B------:R-:W-:Y:S07]  /*12f40*/  F2FP.F16.F32.PACK_AB R31, R79, R76 ;  /* 0x0000004c4f1f723e */ /* 0x000fee00000000ff */
[----:B------:R-:W-:Y:S01]  /*12f50*/  MUFU.EX2 R120, R120 ;  /* 0x0000007800787308 */ /* 0x000fe20000000800 */
[----:B---3--:R-:W-:Y:S01]  /*12f60*/  F2FP.F16.F32.PACK_AB R39, R86, R82 ;  /* 0x000000525627723e */ /* 0x008fe200000000ff */
[----:B------:R-:W-:Y:S01]  /*12f70*/  FADD.FTZ R190, R188, R190 ;  /* 0x000000bebcbe7221 */ /* 0x000fe20000010000 */
[----:B------:R-:W-:Y:S07]  /*12f80*/  MOV R89, R176 ;  /* 0x000000b000597202 */ /* 0x000fee0000000f00 */
[----:B------:R-:W-:Y:S01]  /*12f90*/  MUFU.EX2 R121, R121 ;  /* 0x0000007900797308 */ /* 0x000fe20000000800 */
[-C--:B------:R-:W-:Y:S09]  /*12fa0*/  HMMA.16816.F32 R4, R28, R40.reuse, R4 ;  /* 0x000000281c04723c */ /* 0x080ff20000001804 */
[----:B------:R-:W-:Y:S01]  /*12fb0*/  MUFU.EX2 R176, R195 ;  /* 0x000000c300b07308 */ /* 0x000fe20000000800 */
[----:B------:R-:W-:Y:S01]  /*12fc0*/  FADD.FTZ R190, R71, R190 ;  /* 0x000000be47be7221 */ /* 0x000fe20000010000 */
[----:B-1----:R-:W-:Y:S08]  /*12fd0*/  F2FP.F16.F32.PACK_AB R171, R131, R130 ;  /* 0x0000008283ab723e */ /* 0x002ff000000000ff */
[----:B------:R-:W-:Y:S01]  /*12fe0*/  MUFU.EX2 R89, R89 ;  /* 0x0000005900597308 */ /* 0x000fe20000000800 */
[----:B------:R-:W-:Y:S01]  /*12ff0*/  FADD.FTZ R70, R70, R190 ;  /* 0x000000be46467221 */ /* 0x000fe20000010000 */
[C---:B------:R-:W-:Y:S08]  /*13000*/  HMMA.16816.F32 R8, R36.reuse, R40, R8 ;  /* 0x000000282408723c */ /* 0x040ff00000001808 */
[----:B------:R-:W-:Y:S01]  /*13010*/  MUFU.EX2 R122, R122 ;  /* 0x0000007a007a7308 */ /* 0x000fe20000000800 */
[----:B------:R-:W-:Y:S09]  /*13020*/  FADD.FTZ R70, R63, R70 ;  /* 0x000000463f467221 */ /* 0x000ff20000010000 */
[----:B------:R-:W-:Y:S01]  /*13030*/  MUFU.EX2 R123, R123 ;  /* 0x0000007b007b7308 */ /* 0x000fe20000000800 */
[-C--:B------:R-:W-:Y:S09]  /*13040*/  HMMA.16816.F32 R12, R36, R42.reuse, R12 ;  /* 0x0000002a240c723c */ /* 0x080ff2000000180c */
[----:B------:R-:W-:Y:S01]  /*13050*/  MUFU.EX2 R124, R124 ;  /* 0x0000007c007c7308 */ /* 0x000fe20000000800 */
[----:B------:R-:W-:Y:S09]  /*13060*/  FADD.FTZ R70, R62, R70 ;  /* 0x000000463e467221 */ /* 0x000ff20000010000 */
[----:B------:R-:W-:Y:S01]  /*13070*/  MUFU.EX2 R125, R125 ;  /* 0x0000007d007d7308 */ /* 0x000fe20000000800 */
[----:B------:R-:W-:Y:S01]  /*13080*/  FADD.FTZ R70, R83, R70 ;  /* 0x0000004653467221 */ /* 0x000fe20000010000 */
[C---:B------:R-:W-:Y:S01]  /*13090*/  HMMA.16816.F32 R16, R28.reuse, R42, R16 ;  /* 0x0000002a1c10723c */ /* 0x040fe20000001810 */
[----:B------:R-:W-:Y:S07]  /*130a0*/  LDSM.16.MT88.4 R40, [R239+0xa000] ;  /* 0x00a00000ef28783b */ /* 0x000fee0000004200 */
[----:B------:R-:W-:Y:S01]  /*130b0*/  MUFU.EX2 R126, R126 ;  /* 0x0000007e007e7308 */ /* 0x000fe20000000800 */
[----:B------:R-:W-:Y:S09]  /*130c0*/  FADD.FTZ R70, R80, R70 ;  /* 0x0000004650467221 */ /* 0x000ff20000010000 */
[----:B------:R-:W1:Y:S01]  /*130d0*/  MUFU.EX2 R127, R127 ;  /* 0x0000007f007f7308 */ /* 0x000e620000000800 */
[-C--:B------:R-:W-:Y:S03]  /*130e0*/  HMMA.16816.F32 R132, R28, R44.reuse, R132 ;  /* 0x0000002c1c84723c */ /* 0x080fe60000001884 */
[----:B------:R-:W-:Y:S04]  /*130f0*/  FADD.FTZ R70, R82, R70 ;  /* 0x0000004652467221 */ /* 0x000fe80000010000 */
[----:B------:R-:W-:Y:S01]  /*13100*/  FADD.FTZ R86, R86, R70 ;  /* 0x0000004656567221 */ /* 0x000fe20000010000 */
[C---:B------:R-:W-:Y:S04]  /*13110*/  HMMA.16816.F32 R136, R36.reuse, R44, R136 ;  /* 0x0000002c2488723c */ /* 0x040fe80000001888 */
[----:B-1----:R-:W-:Y:S01]  /*13120*/  F2FP.F16.F32.PACK_AB R175, R127, R126 ;  /* 0x0000007e7faf723e */ /* 0x002fe200000000ff */
[----:B------:R-:W-:Y:S03]  /*13130*/  FADD.FTZ R86, R179, R86 ;  /* 0x00000056b3567221 */ /* 0x000fe60000010000 */
[-C--:B------:R-:W-:Y:S08]  /*13140*/  HMMA.16816.F32 R140, R36, R46.reuse, R140 ;  /* 0x0000002e248c723c */ /* 0x080ff0000000188c */
[C---:B------:R-:W-:Y:S01]  /*13150*/  HMMA.16816.F32 R144, R28.reuse, R46, R144 ;  /* 0x0000002e1c90723c */ /* 0x040fe20000001890 */
[----:B------:R-:W-:Y:S07]  /*13160*/  LDSM.16.MT88.4 R44, [R202+0xa000] ;  /* 0x00a00000ca2c783b */ /* 0x000fee0000004200 */
[-C--:B------:R-:W-:Y:S08]  /*13170*/  HMMA.16816.F32 R148, R28, R48.reuse, R148 ;  /* 0x000000301c94723c */ /* 0x080ff00000001894 */
[C---:B------:R-:W-:Y:S08]  /*13180*/  HMMA.16816.F32 R152, R36.reuse, R48, R152 ;  /* 0x000000302498723c */ /* 0x040ff00000001898 */
[-C--:B------:R-:W-:Y:S08]  /*13190*/  HMMA.16816.F32 R156, R36, R50.reuse, R156 ;  /* 0x00000032249c723c */ /* 0x080ff0000000189c */
[C---:B------:R-:W-:Y:S01]  /*131a0*/  HMMA.16816.F32 R160, R28.reuse, R50, R160 ;  /* 0x000000321ca0723c */ /* 0x040fe200000018a0 */
[----:B------:R-:W-:Y:S03]  /*131b0*/  LDSM.16.MT88.4 R48, [R201+0x2000] ;  /* 0x00200000c930783b */ /* 0x000fe60000004200 */
[----:B-----5:R-:W-:Y:S01]  /*131c0*/  FFMA.FTZ R227, R200, R53, R227 ;  /* 0x00000035c8e37223 */ /* 0x020fe200000100e3 */
[----:B------:R-:W-:Y:S04]  /*131d0*/  MOV R200, R168 ;  /* 0x000000a800c87202 */ /* 0x000fe80000000f00 */
[----:B------:R-:W1:Y:S01]  /*131e0*/  LDSM.16.MT88.4 R52, [R204+0x1800] ;  /* 0x00180000cc34783b */ /* 0x000e620000004200 */
[----:B------:R-:W-:Y:S01]  /*131f0*/  MOV R168, R178 ;  /* 0x000000b200a87202 */ /* 0x000fe20000000f00 */
[----:B------:R-:W-:Y:S01]  /*13200*/  FFMA.FTZ R224, R199, R177, R224 ;  /* 0x000000b1c7e07223 */ /* 0x000fe200000100e0 */
[----:B------:R-:W-:Y:S03]  /*13210*/  MUFU.EX2 R197, R200 ;  /* 0x000000c800c57308 */ /* 0x000fe60000000800 */
[----:B------:R-:W-:Y:S07]  /*13220*/  FADD.FTZ R170, R220, R224 ;  /* 0x000000e0dcaa7221 */ /* 0x000fee0000010000 */
[----:B------:R2:W3:Y:S01]  /*13230*/  MUFU.EX2 R200, R168 ;  /* 0x000000a800c87308 */ /* 0x0004e20000000800 */
[----:B------:R-:W-:Y:S09]  /*13240*/  FADD.FTZ R170, R216, R170 ;  /* 0x000000aad8aa7221 */ /* 0x000ff20000010000 */
[----:B------:R-:W-:Y:S01]  /*13250*/  MUFU.EX2 R177, R95 ;  /* 0x0000005f00b17308 */ /* 0x000fe20000000800 */
[----:B------:R-:W-:Y:S09]  /*13260*/  FADD.FTZ R170, R213, R170 ;  /* 0x000000aad5aa7221 */ /* 0x000ff20000010000 */
[----:B------:R-:W-:Y:S01]  /*13270*/  MUFU.EX2 R95, R91 ;  /* 0x0000005b005f7308 */ /* 0x000fe20000000800 */
[----:B------:R-:W-:Y:S09]  /*13280*/  FADD.FTZ R207, R207, R170 ;  /* 0x000000aacfcf7221 */ /* 0x000ff20000010000 */
[----:B------:R-:W-:Y:S01]  /*13290*/  MUFU.EX2 R91, R194 ;  /* 0x000000c2005b7308 */ /* 0x000fe20000000800 */
[----:B------:R-:W-:Y:S01]  /*132a0*/  F2FP.F16.F32.PACK_AB R170, R129, R128 ;  /* 0x0000008081aa723e */ /* 0x000fe200000000ff */
[----:B--2---:R-:W-:Y:S01]  /*132b0*/  FADD.FTZ R168, R218, R227 ;  /* 0x000000e3daa87221 */ /* 0x004fe20000010000 */
[----:B---3--:R-:W-:Y:S07]  /*132c0*/  FADD.FTZ R86, R200, R86 ;  /* 0x00000056c8567221 */ /* 0x008fee0000010000 */
[----:B------:R-:W-:Y:S01]  /*132d0*/  MUFU.EX2 R178, R230 ;  /* 0x000000e600b27308 */ /* 0x000fe20000000800 */
[----:B------:R-:W-:Y:S01]  /*132e0*/  FADD.FTZ R168, R221, R168 ;  /* 0x000000a8dda87221 */ /* 0x000fe20000010000 */
[----:B------:R-:W-:Y:S08]  /*132f0*/  FADD.FTZ R86, R211, R86 ;  /* 0x00000056d3567221 */ /* 0x000ff00000010000 */
[----:B------:R2:W-:Y:S01]  /*13300*/  MUFU.EX2 R199, R169 ;  /* 0x000000a900c77308 */ /* 0x0005e20000000800 */
[----:B------:R-:W-:Y:S09]  /*13310*/  FADD.FTZ R168, R212, R168 ;  /* 0x000000a8d4a87221 */ /* 0x000ff20000010000 */
[----:B------:R-:W-:Y:S01]  /*13320*/  MUFU.EX2 R212, R192 ;  /* 0x000000c000d47308 */ /* 0x000fe20000000800 */
[----:B------:R-:W-:Y:S09]  /*13330*/  FADD.FTZ R168, R208, R168 ;  /* 0x000000a8d0a87221 */ /* 0x000ff20000010000 */
[----:B------:R-:W-:Y:S01]  /*13340*/  MUFU.EX2 R208, R193 ;  /* 0x000000c100d07308 */ /* 0x000fe20000000800 */
[----:B------:R-:W-:Y:S09]  /*13350*/  FADD.FTZ R168, R180, R168 ;  /* 0x000000a8b4a87221 */ /* 0x000ff20000010000 */
[----:B------:R-:W3:Y:S01]  /*13360*/  MUFU.EX2 R218, R228 ;  /* 0x000000e400da7308 */ /* 0x000ee20000000800 */
[-C--:B-1----:R-:W-:Y:S03]  /*13370*/  HMMA.16816.F32 R20, R28, R52.reuse, R20 ;  /* 0x000000341c14723c */ /* 0x082fe60000001814 */
[----:B------:R-:W-:Y:S06]  /*13380*/  FADD.FTZ R168, R183, R168 ;  /* 0x000000a8b7a87221 */ /* 0x000fec0000010000 */
[----:B------:R1:W4:Y:S01]  /*13390*/  MUFU.EX2 R216, R172 ;  /* 0x000000ac00d87308 */ /* 0x0003220000000800 */
[----:B--2---:R-:W-:Y:S01]  /*133a0*/  FADD.FTZ R169, R222, R225 ;  /* 0x000000e1dea97221 */ /* 0x004fe20000010000 */
[----:B------:R-:W-:Y:S01]  /*133b0*/  FADD.FTZ R168, R205, R168 ;  /* 0x000000a8cda87221 */ /* 0x000fe20000010000 */
[C---:B------:R-:W-:Y:S07]  /*133c0*/  HMMA.16816.F32 R164, R36.reuse, R52, R164 ;  /* 0x0000003424a4723c */ /* 0x040fee00000018a4 */
[----:B------:R-:W-:Y:S01]  /*133d0*/  MUFU.EX2 R220, R174 ;  /* 0x000000ae00dc7308 */ /* 0x000fe20000000800 */
[----:B------:R-:W-:Y:S09]  /*133e0*/  FADD.FTZ R169, R217, R169 ;  /* 0x000000a9d9a97221 */ /* 0x000ff20000010000 */
[----:B------:R-:W-:Y:S01]  /*133f0*/  MUFU.EX2 R221, R187 ;  /* 0x000000bb00dd7308 */ /* 0x000fe20000000800 */
[----:B------:R-:W-:Y:S01]  /*13400*/  FADD.FTZ R168, R64, R168 ;  /* 0x000000a840a87221 */ /* 0x000fe20000010000 */
[----:B---3--:R-:W-:Y:S01]  /*13410*/  FADD.FTZ R86, R218, R86 ;  /* 0x00000056da567221 */ /* 0x008fe20000010000 */
[-C--:B------:R-:W-:Y:S07]  /*13420*/  HMMA.16816.F32 R32, R36, R54.reuse, R32 ;  /* 0x000000362420723c */ /* 0x080fee0000001820 */
[----:B------:R2:W3:Y:S01]  /*13430*/  MUFU.EX2 R217, R173 ;  /* 0x000000ad00d97308 */ /* 0x0004e20000000800 */
[----:B------:R-:W-:Y:S01]  /*13440*/  FADD.FTZ R169, R214, R169 ;  /* 0x000000a9d6a97221 */ /* 0x000fe20000010000 */
[----:B------:R-:W-:Y:S08]  /*13450*/  F2FP.F16.F32.PACK_AB R36, R197, R94 ;  /* 0x0000005ec524723e */ /* 0x000ff000000000ff */
[----:B------:R-:W5:Y:S01]  /*13460*/  MUFU.EX2 R222, R186 ;  /* 0x000000ba00de7308 */ /* 0x000f620000000800 */
[----:B------:R-:W-:Y:S01]  /*13470*/  F2FP.F16.F32.PACK_AB R37, R200, R179 ;  /* 0x000000b3c825723e */ /* 0x000fe200000000ff */
[----:B------:R-:W-:Y:S01]  /*13480*/  FADD.FTZ R209, R209, R169 ;  /* 0x000000a9d1d17221 */ /* 0x000fe20000010000 */
[----:B------:R-:W-:Y:S01]  /*13490*/  HMMA.16816.F32 R24, R28, R54, R24 ;  /* 0x000000361c18723c */ /* 0x000fe20000001818 */
[----:B------:R-:W5:Y:S03]  /*134a0*/  LDSM.16.MT88.4 R52, [R204+0x2000] ;  /* 0x00200000cc34783b */ /* 0x000f660000004200 */
[----:B------:R-:W-:Y:S01]  /*134b0*/  F2FP.F16.F32.PACK_AB R28, R88, R178 ;  /* 0x000000b2581c723e */ /* 0x000fe200000000ff */
[----:B------:R-:W-:Y:S01]  /*134c0*/  FADD.FTZ R169, R181, R207 ;  /* 0x000000cfb5a97221 */ /* 0x000fe20000010000 */
[----:B------:R-:W-:Y:S01]  /*134d0*/  F2FP.F16.F32.PACK_AB R29, R95, R177 ;  /* 0x000000b15f1d723e */ /* 0x000fe200000000ff */
[----:B------:R-:W-:Y:S01]  /*134e0*/  FADD.FTZ R60, R60, R168 ;  /* 0x000000a83c3c7221 */ /* 0x000fe20000010000 */
[----:B------:R-:W-:Y:S01]  /*134f0*/  F2FP.F16.F32.PACK_AB R30, R91, R176 ;  /* 0x000000b05b1e723e */ /* 0x000fe200000000ff */
[----:B------:R-:W-:Y:S01]  /*13500*/  FADD.FTZ R169, R182, R169 ;  /* 0x000000a9b6a97221 */ /* 0x000fe20000010000 */
[----:B------:R-:W-:Y:S01]  /*13510*/  F2FP.F16.F32.PACK_AB R31, R89, R90 ;  /* 0x0000005a591f723e */ /* 0x000fe200000000ff */
[----:B------:R-:W-:Y:S01]  /*13520*/  LDSM.16.MT88.4 R180, [R239+0xb800] ;  /* 0x00b80000efb4783b */ /* 0x000fe20000004200 */
[----:B------:R-:W-:Y:S01]  /*13530*/  F2FP.F16.F32.PACK_AB R38, R198, R199 ;  /* 0x000000c7c626723e */ /* 0x000fe200000000ff */
[----:B------:R-:W-:Y:S01]  /*13540*/  FADD.FTZ R169, R184, R169 ;  /* 0x000000a9b8a97221 */ /* 0x000fe20000010000 */
[----:B------:R-:W-:Y:S01]  /*13550*/  F2FP.F16.F32.PACK_AB R39, R218, R211 ;  /* 0x000000d3da27723e */ /* 0x000fe200000000ff */
[----:B------:R-:W-:Y:S01]  /*13560*/  FADD.FTZ R209, R206, R209 ;  /* 0x000000d1ced17221 */ /* 0x000fe20000010000 */
[----:B------:R-:W-:Y:S01]  /*13570*/  F2FP.F16.F32.PACK_AB R168, R117, R116 ;  /* 0x0000007475a8723e */ /* 0x000fe200000000ff */
[-C--:B------:R-:W-:Y:S03]  /*13580*/  HMMA.16816.F32 R4, R28, R40.reuse, R4 ;  /* 0x000000281c04723c */ /* 0x080fe60000001804 */
[----:B-1----:R-:W-:Y:S01]  /*13590*/  F2FP.F16.F32.PACK_AB R172, R121, R120 ;  /* 0x0000007879ac723e */ /* 0x002fe200000000ff */
[----:B------:R-:W-:Y:S01]  /*135a0*/  FADD.FTZ R169, R66, R169 ;  /* 0x000000a942a97221 */ /* 0x000fe20000010000 */
[----:B--2---:R-:W-:Y:S01]  /*135b0*/  F2FP.F16.F32.PACK_AB R173, R123, R122 ;  /* 0x0000007a7bad723e */ /* 0x004fe200000000ff */
[----:B------:R-:W-:Y:S01]  /*135c0*/  FADD.FTZ R189, R189, R209 ;  /* 0x000000d1bdbd7221 */ /* 0x000fe20000010000 */
[----:B------:R-:W-:Y:S01]  /*135d0*/  F2FP.F16.F32.PACK_AB R174, R125, R124 ;  /* 0x0000007c7dae723e */ /* 0x000fe200000000ff */
[C---:B------:R-:W-:Y:S04]  /*135e0*/  HMMA.16816.F32 R8, R36.reuse, R40, R8 ;  /* 0x000000282408723c */ /* 0x040fe80000001808 */
[----:B------:R-:W-:Y:S01]  /*135f0*/  FADD.FTZ R65, R65, R169 ;  /* 0x000000a941417221 */ /* 0x000fe20000010000 */
[----:B------:R-:W-:Y:S01]  /*13600*/  F2FP.F16.F32.PACK_AB R169, R119, R118 ;  /* 0x0000007677a9723e */ /* 0x000fe200000000ff */
[----:B------:R-:W-:Y:S01]  /*13610*/  FADD.FTZ R189, R185, R189 ;  /* 0x000000bdb9bd7221 */ /* 0x000fe20000010000 */
[----:B------:R-:W-:Y:S01]  /*13620*/  FADD.FTZ R61, R61, R60 ;  /* 0x0000003c3d3d7221 */ /* 0x000fe20000010000 */
[-C--:B------:R-:W-:Y:S03]  /*13630*/  HMMA.16816.F32 R12, R36, R42.reuse, R12 ;  /* 0x0000002a240c723c */ /* 0x080fe6000000180c */
[----:B------:R-:W-:Y:S01]  /*13640*/  FADD.FTZ R189, R68, R189 ;  /* 0x000000bd44bd7221 */ /* 0x000fe20000010000 */
[----:B------:R-:W-:Y:S01]  /*13650*/  FADD.FTZ R61, R56, R61 ;  /* 0x0000003d383d7221 */ /* 0x000fe20000010000 */
[----:B------:R-:W-:Y:S01]  /*13660*/  FADD.FTZ R67, R67, R65 ;  /* 0x0000004143437221 */ /* 0x000fe20000010000 */
[----:B------:R-:W-:Y:S01]  /*13670*/  MOV R200, R0 ;  /* 0x0000000000c87202 */ /* 0x000fe20000000f00 */
[----:B------:R-:W-:Y:S01]  /*13680*/  FADD.FTZ R69, R69, R189 ;  /* 0x000000bd45457221 */ /* 0x000fe20000010000 */
[C---:B------:R-:W-:Y:S01]  /*13690*/  HMMA.16816.F32 R16, R28.reuse, R42, R16 ;  /* 0x0000002a1c10723c */ /* 0x040fe20000001810 */
[----:B------:R-:W1:Y:S03]  /*136a0*/  LDSM.16.MT88.4 R40, [R239+0xa800] ;  /* 0x00a80000ef28783b */ /* 0x000e660000004200 */
        /* <DEDUP_REMOVED lines=22> */
[----:B------:R-:W2:Y:S03]  /*13810*/  LDSM.16.MT88.4 R44, [R202+0xa800] ;  /* 0x00a80000ca2c783b */ /* 0x000ea60000004200 */
        /* <DEDUP_REMOVED lines=9> */
[----:B----4-:R-:W-:Y:S01]  /*138b0*/  FADD.FTZ R178, R216, R178 ;  /* 0x000000b2d8b27221 */ /* 0x010fe20000010000 */
[C---:B------:R-:W-:Y:S04]  /*138c0*/  HMMA.16816.F32 R152, R36.reuse, R48, R152 ;  /* 0x000000302498723c */ /* 0x040fe80000001898 */
[----:B---3--:R-:W-:Y:S01]  /*138d0*/  FADD.FTZ R178, R217, R178 ;  /* 0x000000b2d9b27221 */ /* 0x008fe20000010000 */
        /* <DEDUP_REMOVED lines=15> */
[-C--:B-----5:R-:W-:Y:S03]  /*139d0*/  HMMA.16816.F32 R20, R28, R52.reuse, R20 ;  /* 0x000000341c14723c */ /* 0x0a0fe60000001814 */
[----:B------:R-:W-:Y:S01]  /*139e0*/  FADD.FTZ R177, R219, R177 ;  /* 0x000000b1dbb17221 */ /* 0x000fe20000010000 */
[----:B------:R-:W-:Y:S01]  /*139f0*/  FADD.FTZ R69, R198, R69 ;  /* 0x00000045c6457221 */ /* 0x000fe20000010000 */
[----:B------:R-:W-:Y:S01]  /*13a00*/  FADD.FTZ R86, R123, R86 ;  /* 0x000000567b567221 */ /* 0x000fe20000010000 */
[----:B------:R-:W-:Y:S01]  /*13a10*/  MOV R199, R2 ;  /* 0x0000000200c77202 */ /* 0x000fe20000000f00 */
[----:B------:R-:W-:Y:S01]  /*13a20*/  FADD.FTZ R177, R220, R177 ;  /* 0x000000b1dcb17221 */ /* 0x000fe20000010000 */
[C---:B------:R-:W-:Y:S04]  /*13a30*/  HMMA.16816.F32 R164, R36.reuse, R52, R164 ;  /* 0x0000003424a4723c */ /* 0x040fe800000018a4 */
[----:B------:R-:W-:Y:S01]  /*13a40*/  FADD.FTZ R177, R98, R177 ;  /* 0x000000b162b17221 */ /* 0x000fe20000010000 */
[----:B------:R-:W-:Y:S01]  /*13a50*/  FADD.FTZ R69, R221, R69 ;  /* 0x00000045dd457221 */ /* 0x000fe20000010000 */
[----:B------:R-:W-:Y:S01]  /*13a60*/  FADD.FTZ R86, R126, R86 ;  /* 0x000000567e567221 */ /* 0x000fe20000010000 */
[----:B------:R-:W-:Y:S01]  /*13a70*/  MOV R198, R3 ;  /* 0x0000000300c67202 */ /* 0x000fe20000000f00 */
[-C--:B------:R-:W-:Y:S03]  /*13a80*/  HMMA.16816.F32 R32, R36, R54.reuse, R32 ;  /* 0x000000362420723c */ /* 0x080fe60000001820 */
[C---:B------:R-:W-:Y:S01]  /*13a90*/  F2FP.F16.F32.PACK_AB R36, R222.reuse, R221 ;  /* 0x000000ddde24723e */ /* 0x040fe200000000ff */
[----:B------:R-:W-:Y:S01]  /*13aa0*/  FADD.FTZ R177, R99, R177 ;  /* 0x000000b163b17221 */ /* 0x000fe20000010000 */
[----:B------:R-:W-:Y:S01]  /*13ab0*/  F2FP.F16.F32.PACK_AB R37, R229, R231 ;  /* 0x000000e7e525723e */ /* 0x000fe200000000ff */
[----:B------:R-:W-:Y:S01]  /*13ac0*/  FADD.FTZ R69, R222, R69 ;  /* 0x00000045de457221 */ /* 0x000fe20000010000 */
[----:B------:R-:W-:Y:S01]  /*13ad0*/  F2FP.F16.F32.PACK_AB R38, R93, R92 ;  /* 0x0000005c5d26723e */ /* 0x000fe200000000ff */
[----:B------:R-:W-:Y:S01]  /*13ae0*/  HMMA.16816.F32 R24, R28, R54, R24 ;  /* 0x000000361c18723c */ /* 0x000fe20000001818 */
[----:B------:R-:W4:Y:S03]  /*13af0*/  LDSM.16.MT88.4 R52, [R204+0x2800] ;  /* 0x00280000cc34783b */ /* 0x000f260000004200 */
[----:B------:R-:W-:Y:S01]  /*13b00*/  F2FP.F16.F32.PACK_AB R28, R217, R216 ;  /* 0x000000d8d91c723e */ /* 0x000fe200000000ff */
[----:B------:R-:W-:Y:S01]  /*13b10*/  FADD.FTZ R69, R92, R69 ;  /* 0x000000455c457221 */ /* 0x000fe20000010000 */
[----:B------:R-:W-:Y:S01]  /*13b20*/  F2FP.F16.F32.PACK_AB R29, R220, R219 ;  /* 0x000000dbdc1d723e */ /* 0x000fe200000000ff */
[----:B------:R-:W-:Y:S01]  /*13b30*/  FADD.FTZ R251, R127, R86 ;  /* 0x000000567ffb7221 */ /* 0x000fe20000010000 */
[----:B------:R-:W-:Y:S01]  /*13b40*/  F2FP.F16.F32.PACK_AB R30, R97, R96 ;  /* 0x00000060611e723e */ /* 0x000fe200000000ff */
[----:B------:R-:W-:Y:S01]  /*13b50*/  FADD.FTZ R69, R93, R69 ;  /* 0x000000455d457221 */ /* 0x000fe20000010000 */
[----:B------:R-:W-:Y:S02]  /*13b60*/  F2FP.F16.F32.PACK_AB R31, R99, R98 ;  /* 0x00000062631f723e */ /* 0x000fe400000000ff */
[----:B------:R-:W-:Y:S01]  /*13b70*/  F2FP.F16.F32.PACK_AB R39, R208, R212 ;  /* 0x000000d4d027723e */ /* 0x000fe200000000ff */
[----:B------:R-:W-:Y:S01]  /*13b80*/  FADD.FTZ R69, R104, R69 ;  /* 0x0000004568457221 */ /* 0x000fe20000010000 */
[----:B------:R-:W-:Y:S03]  /*13b90*/  MOV R197, R196 ;  /* 0x000000c400c57202 */ /* 0x000fe60000000f00 */
[-C--:B-1----:R-:W-:Y:S03]  /*13ba0*/  HMMA.16816.F32 R4, R28, R40.reuse, R4 ;  /* 0x000000281c04723c */ /* 0x082fe60000001804 */
[----:B------:R-:W-:Y:S04]  /*13bb0*/  FADD.FTZ R69, R105, R69 ;  /* 0x0000004569457221 */ /* 0x000fe80000010000 */
[----:B------:R-:W-:Y:S01]  /*13bc0*/  FADD.FTZ R69, R108, R69 ;  /* 0x000000456c457221 */ /* 0x000fe20000010000 */
[C---:B------:R-:W-:Y:S04]  /*13bd0*/  HMMA.16816.F32 R8, R36.reuse, R40, R8 ;  /* 0x000000282408723c */ /* 0x040fe80000001808 */
[----:B------:R-:W-:Y:S04]  /*13be0*/  FADD.FTZ R69, R109, R69 ;  /* 0x000000456d457221 */ /* 0x000fe80000010000 */
[-C--:B------:R-:W-:Y:S03]  /*13bf0*/  HMMA.16816.F32 R12, R36, R42.reuse, R12 ;  /* 0x0000002a240c723c */ /* 0x080fe6000000180c */
[----:B------:R-:W-:Y:S04]  /*13c00*/  FADD.FTZ R69, R120, R69 ;  /* 0x0000004578457221 */ /* 0x000fe80000010000 */
[----:B------:R-:W-:Y:S01]  /*13c10*/  FADD.FTZ R69, R121, R69 ;  /* 0x0000004579457221 */ /* 0x000fe20000010000 */
[C---:B------:R-:W-:Y:S01]  /*13c20*/  HMMA.16816.F32 R16, R28.reuse, R42, R16 ;  /* 0x0000002a1c10723c */ /* 0x040fe20000001810 */
[----:B------:R-:W1:Y:S03]  /*13c30*/  LDSM.16.MT88.4 R40, [R239+0xb000] ;  /* 0x00b00000ef28783b */ /* 0x000e660000004200 */
[----:B------:R-:W-:Y:S04]  /*13c40*/  FADD.FTZ R69, R124, R69 ;  /* 0x000000457c457221 */ /* 0x000fe80000010000 */
[-C--:B--2---:R-:W-:Y:S03]  /*13c50*/  HMMA.16816.F32 R132, R28, R44.reuse, R132 ;  /* 0x0000002c1c84723c */ /* 0x084fe60000001884 */
[----:B------:R-:W-:Y:S05]  /*13c60*/  FADD.FTZ R252, R125, R69 ;  /* 0x000000457dfc7221 */ /* 0x000fea0000010000 */
        /* <DEDUP_REMOVED lines=8> */
[----:B------:R-:W3:Y:S07]  /*13cf0*/  LDSM.16.MT88.4 R48, [R201+0x3000] ;  /* 0x00300000c930783b */ /* 0x000eee0000004200 */
[-C--:B----4-:R-:W-:Y:S08]  /*13d00*/  HMMA.16816.F32 R20, R28, R52.reuse, R20 ;  /* 0x000000341c14723c */ /* 0x090ff00000001814 */
[C---:B------:R-:W-:Y:S08]  /*13d10*/  HMMA.16816.F32 R164, R36.reuse, R52, R164 ;  /* 0x0000003424a4723c */ /* 0x040ff000000018a4 */
[-C--:B------:R-:W-:Y:S03]  /*13d20*/  HMMA.16816.F32 R32, R36, R54.reuse, R32 ;  /* 0x000000362420723c */ /* 0x080fe60000001820 */
[----:B------:R-:W-:Y:S02]  /*13d30*/  F2FP.F16.F32.PACK_AB R36, R105, R104 ;  /* 0x000000686924723e */ /* 0x000fe400000000ff */
[----:B------:R-:W-:Y:S02]  /*13d40*/  F2FP.F16.F32.PACK_AB R37, R107, R106 ;  /* 0x0000006a6b25723e */ /* 0x000fe400000000ff */
[----:B------:R-:W-:Y:S01]  /*13d50*/  F2FP.F16.F32.PACK_AB R38, R109, R108 ;  /* 0x0000006c6d26723e */ /* 0x000fe200000000ff */
[----:B------:R-:W-:Y:S01]  /*13d60*/  HMMA.16816.F32 R24, R28, R54, R24 ;  /* 0x000000361c18723c */ /* 0x000fe20000001818 */
[----:B------:R-:W4:Y:S03]  /*13d70*/  LDSM.16.MT88.4 R52, [R204+0x3000] ;  /* 0x00300000cc34783b */ /* 0x000f260000004200 */
[C---:B------:R-:W-:Y:S01]  /*13d80*/  F2FP.F16.F32.PACK_AB R28, R101.reuse, R100 ;  /* 0x00000064651c723e */ /* 0x040fe200000000ff */
[----:B------:R-:W-:Y:S01]  /*13d90*/  FADD.FTZ R101, R101, R178 ;  /* 0x000000b265657221 */ /* 0x000fe20000010000 */
[----:B------:R-:W-:Y:S01]  /*13da0*/  F2FP.F16.F32.PACK_AB R29, R103, R102 ;  /* 0x00000066671d723e */ /* 0x000fe200000000ff */
[----:B------:R-:W-:Y:S01]  /*13db0*/  FADD.FTZ R102, R102, R177 ;  /* 0x000000b166667221 */ /* 0x000fe20000010000 */
[----:B------:R-:W-:Y:S01]  /*13dc0*/  F2FP.F16.F32.PACK_AB R30, R113, R112 ;  /* 0x00000070711e723e */ /* 0x000fe200000000ff */
[----:B------:R-:W-:Y:S01]  /*13dd0*/  FADD.FTZ R101, R112, R101 ;  /* 0x0000006570657221 */ /* 0x000fe20000010000 */
[----:B------:R-:W-:Y:S01]  /*13de0*/  F2FP.F16.F32.PACK_AB R31, R115, R114 ;  /* 0x00000072731f723e */ /* 0x000fe200000000ff */
[----:B------:R-:W-:Y:S01]  /*13df0*/  FADD.FTZ R102, R103, R102 ;  /* 0x0000006667667221 */ /* 0x000fe20000010000 */
[----:B------:R-:W-:Y:S01]  /*13e00*/  F2FP.F16.F32.PACK_AB R39, R111, R110 ;  /* 0x0000006e6f27723e */ /* 0x000fe200000000ff */
[----:B------:R-:W-:Y:S02]  /*13e10*/  FADD.FTZ R101, R113, R101 ;  /* 0x0000006571657221 */ /* 0x000fe40000010000 */
[----:B------:R-:W-:Y:S02]  /*13e20*/  FADD.FTZ R102, R114, R102 ;  /* 0x0000006672667221 */ /* 0x000fe40000010000 */
[-C--:B-1----:R-:W-:Y:S03]  /*13e30*/  HMMA.16816.F32 R4, R28, R40.reuse, R4 ;  /* 0x000000281c04723c */ /* 0x082fe60000001804 */
[----:B------:R-:W-:Y:S01]  /*13e40*/  FADD.FTZ R101, R116, R101 ;  /* 0x0000006574657221 */ /* 0x000fe20000010000 */
[----:B------:R-:W-:Y:S03]  /*13e50*/  FADD.FTZ R102, R115, R102 ;  /* 0x0000006673667221 */ /* 0x000fe60000010000 */
[----:B------:R-:W-:Y:S01]  /*13e60*/  FADD.FTZ R101, R117, R101 ;  /* 0x0000006575657221 */ /* 0x000fe20000010000 */
[C---:B------:R-:W-:Y:S04]  /*13e70*/  HMMA.16816.F32 R8, R36.reuse, R40, R8 ;  /* 0x000000282408723c */ /* 0x040fe80000001808 */
[----:B------:R-:W-:Y:S01]  /*13e80*/  FADD.FTZ R101, R128, R101 ;  /* 0x0000006580657221 */ /* 0x000fe20000010000 */
[----:B------:R-:W-:Y:S03]  /*13e90*/  FADD.FTZ R102, R118, R102 ;  /* 0x0000006676667221 */ /* 0x000fe60000010000 */
[-C--:B------:R-:W-:Y:S03]  /*13ea0*/  HMMA.16816.F32 R12, R36, R42.reuse, R12 ;  /* 0x0000002a240c723c */ /* 0x080fe6000000180c */
[----:B------:R-:W-:Y:S04]  /*13eb0*/  FADD.FTZ R102, R119, R102 ;  /* 0x0000006677667221 */ /* 0x000fe80000010000 */
[----:B------:R-:W-:Y:S01]  /*13ec0*/  FADD.FTZ R102, R130, R102 ;  /* 0x0000006682667221 */ /* 0x000fe20000010000 */
[C---:B------:R-:W-:Y:S01]  /*13ed0*/  HMMA.16816.F32 R16, R28.reuse, R42, R16 ;  /* 0x0000002a1c10723c */ /* 0x040fe20000001810 */
[----:B------:R-:W1:Y:S07]  /*13ee0*/  LDSM.16.MT88.4 R40, [R202+0xb800] ;  /* 0x00b80000ca28783b */ /* 0x000e6e0000004200 */
[-C--:B--2---:R-:W-:Y:S08]  /*13ef0*/  HMMA.16816.F32 R132, R28, R44.reuse, R132 ;  /* 0x0000002c1c84723c */ /* 0x084ff00000001884 */
[C---:B------:R-:W-:Y:S08]  /*13f00*/  HMMA.16816.F32 R136, R36.reuse, R44, R136 ;  /* 0x0000002c2488723c */ /* 0x040ff00000001888 */
[-C--:B------:R-:W-:Y:S08]  /*13f10*/  HMMA.16816.F32 R140, R36, R46.reuse, R140 ;  /* 0x0000002e248c723c */ /* 0x080ff0000000188c */
[C---:B------:R-:W-:Y:S08]  /*13f20*/  HMMA.16816.F32 R144, R28.reuse, R46, R144 ;  /* 0x0000002e1c90723c */ /* 0x040ff00000001890 */
[-C--:B---3--:R-:W-:Y:S08]  /*13f30*/  HMMA.16816.F32 R148, R28, R48.reuse, R148 ;  /* 0x000000301c94723c */ /* 0x088ff00000001894 */
[C---:B------:R-:W-:Y:S08]  /*13f40*/  HMMA.16816.F32 R152, R36.reuse, R48, R152 ;  /* 0x000000302498723c */ /* 0x040ff00000001898 */
[-C--:B------:R-:W-:Y:S08]  /*13f50*/  HMMA.16816.F32 R156, R36, R50.reuse, R156 ;  /* 0x00000032249c723c */ /* 0x080ff0000000189c */
[C---:B------:R-:W-:Y:S08]  /*13f60*/  HMMA.16816.F32 R160, R28.reuse, R50, R160 ;  /* 0x000000321ca0723c */ /* 0x040ff000000018a0 */
[-C--:B----4-:R-:W-:Y:S08]  /*13f70*/  HMMA.16816.F32 R20, R28, R52.reuse, R20 ;  /* 0x000000341c14723c */ /* 0x090ff00000001814 */
[C---:B------:R-:W-:Y:S08]  /*13f80*/  HMMA.16816.F32 R164, R36.reuse, R52, R164 ;  /* 0x0000003424a4723c */ /* 0x040ff000000018a4 */
[-C--:B------:R-:W-:Y:S08]  /*13f90*/  HMMA.16816.F32 R32, R36, R54.reuse, R32 ;  /* 0x000000362420723c */ /* 0x080ff00000001820 */
[----:B------:R-:W-:Y:S08]  /*13fa0*/  HMMA.16816.F32 R24, R28, R54, R24 ;  /* 0x000000361c18723c */ /* 0x000ff00000001818 */
[-C--:B------:R-:W-:Y:S01]  /*13fb0*/  HMMA.16816.F32 R192, R168, R180.reuse, R4 ;  /* 0x000000b4a8c0723c */ /* 0x080fe20000001804 */
[----:B------:R-:W2:Y:S07]  /*13fc0*/  LDSM.16.MT88.4 R4, [R201+0x3800] ;  /* 0x00380000c904783b */ /* 0x000eae0000004200 */
[C---:B------:R-:W-:Y:S01]  /*13fd0*/  HMMA.16816.F32 R188, R172.reuse, R180, R8 ;  /* 0x000000b4acbc723c */ /* 0x040fe20000001808 */
[----:B------:R-:W3:Y:S07]  /*13fe0*/  LDSM.16.MT88.4 R8, [R204+0x3800] ;  /* 0x00380000cc08783b */ /* 0x000eee0000004200 */
[-C--:B------:R-:W-:Y:S08]  /*13ff0*/  HMMA.16816.F32 R184, R172, R182.reuse, R12 ;  /* 0x000000b6acb8723c */ /* 0x080ff0000000180c */
[C---:B------:R-:W-:Y:S08]  /*14000*/  HMMA.16816.F32 R180, R168.reuse, R182, R16 ;  /* 0x000000b6a8b4723c */ /* 0x040ff00000001810 */
[-C--:B-1----:R-:W-:Y:S08]  /*14010*/  HMMA.16816.F32 R132, R168, R40.reuse, R132 ;  /* 0x00000028a884723c */ /* 0x082ff00000001884 */
[C---:B------:R-:W-:Y:S08]  /*14020*/  HMMA.16816.F32 R136, R172.reuse, R40, R136 ;  /* 0x00000028ac88723c */ /* 0x040ff00000001888 */
[-C--:B------:R-:W-:Y:S08]  /*14030*/  HMMA.16816.F32 R140, R172, R42.reuse, R140 ;  /* 0x0000002aac8c723c */ /* 0x080ff0000000188c */
[C---:B------:R-:W-:Y:S08]  /*14040*/  HMMA.16816.F32 R144, R168.reuse, R42, R144 ;  /* 0x0000002aa890723c */ /* 0x040ff00000001890 */
[-C--:B--2---:R-:W-:Y:S08]  /*14050*/  HMMA.16816.F32 R148, R168, R4.reuse, R148 ;  /* 0x00000004a894723c */ /* 0x084ff00000001894 */
[C---:B------:R-:W-:Y:S04]  /*14060*/  HMMA.16816.F32 R152, R172.reuse, R4, R152 ;  /* 0x00000004ac98723c */ /* 0x040fe80000001898 */
[----:B------:R-:W-:Y:S01]  /*14070*/  FADD.FTZ R5, R129, R101 ;  /* 0x0000006581057221 */ /* 0x000fe20000010000 */
[----:B------:R-:W-:Y:S03]  /*14080*/  FADD.FTZ R4, R131, R102 ;  /* 0x0000006683047221 */ /* 0x000fe60000010000 */
[-C--:B------:R-:W-:Y:S01]  /*14090*/  HMMA.16816.F32 R156, R172, R6.reuse, R156 ;  /* 0x00000006ac9c723c */ /* 0x080fe2000000189c */
[----:B------:R2:W-:Y:S04]  /*140a0*/  STL [R1+0x4], R5 ;  /* 0x0000040501007387 */ /* 0x0005e80000100800 */
[----:B------:R2:W-:Y:S03]  /*140b0*/  STL [R1], R4 ;  /* 0x0000000401007387 */ /* 0x0005e60000100800 */
[C---:B------:R-:W-:Y:S08]  /*140c0*/  HMMA.16816.F32 R160, R168.reuse, R6, R160 ;  /* 0x00000006a8a0723c */ /* 0x040ff000000018a0 */
[-C--:B---3--:R-:W-:Y:S08]  /*140d0*/  HMMA.16816.F32 R176, R168, R8.reuse, R20 ;  /* 0x00000008a8b0723c */ /* 0x088ff00000001814 */
[C---:B------:R-:W-:Y:S08]  /*140e0*/  HMMA.16816.F32 R164, R172.reuse, R8, R164 ;  /* 0x00000008aca4723c */ /* 0x040ff000000018a4 */
[-C--:B------:R-:W-:Y:S08]  /*140f0*/  HMMA.16816.F32 R172, R172, R10.reuse, R32 ;  /* 0x0000000aacac723c */ /* 0x080ff00000001820 */
[----:B------:R-:W-:Y:S01]  /*14100*/  HMMA.16816.F32 R168, R168, R10, R24 ;  /* 0x0000000aa8a8723c */ /* 0x000fe20000001818 */
[----:B------:R-:W-:Y:S08]  /*14110*/  @!UPT UIADD3 URZ, UPT, UPT, URZ, URZ, URZ ;  /* 0x000000fffffff290 */ /* 0x000ff0000fffe0ff */
[----:B--2---:R-:W-:Y:S11]  /*14120*/  BRA.U UP0, `(.L_x_271) ;  /* 0xffffffb900d47547 */ /* 0x004ff6000b83ffff */
.L_x_270:
[----:B------:R-:W1:Y:S04]  /*14130*/  LDL.LU R6, [R1+0x4] ;  /* 0x0000040001067983 */ /* 0x000e680000300800 */
[----:B------:R-:W2:Y:S01]  /*14140*/  SHFL.BFLY PT, R9, R252, 0x2, 0x1f ;  /* 0x0c401f00fc097f89 */ /* 0x000ea200000e0000 */
[----:B------:R-:W-:Y:S01]  /*14150*/  UISETP.NE.AND UP3, UPT, UR19, -0x1, UPT ;  /* 0xffffffff1300788c */ /* 0x000fe2000bf65270 */
[----:B------:R-:W3:Y:S01]  /*14160*/  S2UR UR9, SR_CTAID.Y ;  /* 0x00000000000979c3 */ /* 0x000ee20000002600 */
[----:B------:R-:W-:Y:S01]  /*14170*/  LOP3.LUT P5, RZ, R238, 0x8, RZ, 0xc0, !PT ;  /* 0x00000008eeff7812 */ /* 0x000fe200078ac0ff */
[----:B------:R-:W4:Y:S01]  /*14180*/  LDL.LU R7, [R1] ;  /* 0x0000000001077983 */ /* 0x000f220000300800 */
[----:B------:R-:W-:Y:S01]  /*14190*/  MOV R14, 0x20 ;  /* 0x00000020000e7802 */ /* 0x000fe20000000f00 */
[----:B------:R-:W5:Y:S03]  /*141a0*/  LDCU.U8 UR4, c[0x0][0x549] ;  /* 0x0000a920ff0477ac */ /* 0x000f660008000000 */
[----:B------:R-:W-:Y:S01]  /*141b0*/  SEL R14, R14, 0xffffffe0, !P5 ;  /* 0xffffffe00e0e7807 */ /* 0x000fe20006800000 */
[----:B------:R-:W1:Y:S01]  /*141c0*/  S2UR UR13, SR_CTAID.Z ;  /* 0x00000000000d79c3 */ /* 0x000e620000002700 */
[----:B------:R-:W3:Y:S01]  /*141d0*/  LDCU.U8 UR8, c[0x0][0x548] ;  /* 0x0000a900ff0877ac */ /* 0x000ee20008000000 */
[----:B------:R-:W3:Y:S01]  /*141e0*/  @!UP3 LDCU.64 UR6, c[0x0][0x400] ;  /* 0x00008000ff06b7ac */ /* 0x000ee20008000a00 */
[----:B------:R-:W-:Y:S01]  /*141f0*/  UISETP.NE.AND UP2, UPT, UR19, -0x1, UPT ;  /* 0xffffffff1300788c */ /* 0x000fe2000bf45270 */
[----:B------:R-:W3:Y:S01]  /*14200*/  LDCU UR11, c[0x0][0x434] ;  /* 0x00008680ff0b77ac */ /* 0x000ee20008000800 */
[----:B--2---:R-:W-:Y:S01]  /*14210*/  FADD.FTZ R252, R9, R252 ;  /* 0x000000fc09fc7221 */ /* 0x004fe20000010000 */
[----:B------:R-:W-:Y:S01]  /*14220*/  SHF.L.U32 R9, R238, 0x4, RZ ;  /* 0x00000004ee097819 */ /* 0x000fe200000006ff */
[----:B-----5:R-:W-:Y:S01]  /*14230*/  UISETP.NE.AND UP1, UPT, UR4, URZ, UPT ;  /* 0x000000ff0400728c */ /* 0x020fe2000bf25270 */
[----:B------:R-:W2:Y:S02]  /*14240*/  LDCU UR4, c[0x0][0x434] ;  /* 0x00008680ff0477ac */ /* 0x000ea40008000800 */
[----:B------:R-:W5:Y:S01]  /*14250*/  SHFL.BFLY PT, R13, R252, 0x1, 0x1f ;  /* 0x0c201f00fc0d7f89 */ /* 0x000f6200000e0000 */
[----:B------:R-:W-:Y:S01]  /*14260*/  LOP3.LUT R9, R9, 0x1c0, RZ, 0xc0, !PT ;  /* 0x000001c009097812 */ /* 0x000fe200078ec0ff */
[----:B---3--:R-:W-:-:S02]  /*14270*/  UISETP.NE.AND UP0, UPT, UR8, URZ, !UP1 ;  /* 0x000000ff0800728c */ /* 0x008fc4000cf05270 */
[----:B------:R-:W-:-:S04]  /*14280*/  @!UP3 UIMAD.WIDE.U32 UR14, UR9, UR6, URZ ;  /* 0x00000006090eb2a5 */ /* 0x000fc8000f8e00ff */
[----:B------:R-:W2:Y:S01]  /*14290*/  @UP1 LDCU UR12, c[0x0][0x430] ;  /* 0x00008600ff0c17ac */ /* 0x000ea20008000800 */
[----:B------:R-:W-:Y:S01]  /*142a0*/  @!UP3 UIMAD UR10, UR9, UR7, UR15 ;  /* 0x00000007090ab2a4 */ /* 0x000fe2000f8e020f */
[----:B------:R-:W3:Y:S05]  /*142b0*/  @UP3 LDCU.64 UR6, c[0x0][0x408] ;  /* 0x00008100ff0637ac */ /* 0x000eea0008000a00 */
[----:B------:R-:W1:Y:S01]  /*142c0*/  @UP1 LDCU UR15, c[0x0][0x430] ;  /* 0x00008600ff0f17ac */ /* 0x000e620008000800 */
[----:B-----5:R-:W-:Y:S01]  /*142d0*/  FADD.FTZ R13, R252, R13 ;  /* 0x0000000dfc0d7221 */ /* 0x020fe20000010000 */
[----:B--2---:R-:W-:-:S04]  /*142e0*/  @UP1 UIMAD UR11, UR12, UR4, URZ ;  /* 0x000000040c0b12a4 */ /* 0x004fc8000f8e02ff */
[----:B------:R-:W-:Y:S01]  /*142f0*/  FSETP.NE.FTZ.AND P2, PT, R13, RZ, PT ;  /* 0x000000ff0d00720b */ /* 0x000fe20003f55000 */
[----:B---3--:R-:W-:Y:S01]  /*14300*/  @UP3 UIMAD.WIDE.U32 UR16, UR19, UR6, URZ ;  /* 0x00000006131032a5 */ /* 0x008fe2000f8e00ff */
[----:B------:R-:W2:Y:S03]  /*14310*/  S2UR UR6, SR_CTAID.X ;  /* 0x00000000000679c3 */ /* 0x000ea60000002500 */
[----:B------:R-:W-:Y:S02]  /*14320*/  @UP3 UIMAD UR10, UR19, UR7, UR17 ;  /* 0x00000007130a32a4 */ /* 0x000fe4000f8e0211 */
[----:B------:R-:W-:Y:S01]  /*14330*/  @!UP2 UIMAD UR19, UR9, UR4, URZ ;  /* 0x000000040913a2a4 */ /* 0x000fe2000f8e02ff */
[----:B------:R-:W-:Y:S01]  /*14340*/  @UP1 UMOV UR7, 0x1 ;  /* 0x0000000100071882 */ /* 0x000fe20000000000 */
[----:B------:R-:W-:Y:S02]  /*14350*/  @UP3 UMOV UR14, UR16 ;  /* 0x00000010000e3c82 */ /* 0x000fe40008000000 */
[----:B------:R-:W-:Y:S01]  /*14360*/  USHF.R.S32.HI UR12, URZ, 0x1f, UR19 ;  /* 0x0000001fff0c7899 */ /* 0x000fe20008011413 */
[----:B-1----:R-:W1:Y:S04]  /*14370*/  SHFL.BFLY PT, R5, R6, 0x2, 0x1f ;  /* 0x0c401f0006057f89 */ /* 0x002e6800000e0000 */
[----:B----4-:R-:W3:Y:S01]  /*14380*/  SHFL.BFLY PT, R4, R7, 0x2, 0x1f ;  /* 0x0c401f0007047f89 */ /* 0x010ee200000e0000 */
[----:B-1----:R-:W-:-:S03]  /*14390*/  FADD.FTZ R5, R5, R6 ;  /* 0x0000000605057221 */ /* 0x002fc60000010000 */
[----:B------:R-:W1:Y:S04]  /*143a0*/  SHFL.BFLY PT, R6, R251, 0x2, 0x1f ;  /* 0x0c401f00fb067f89 */ /* 0x000e6800000e0000 */
[----:B------:R-:W4:Y:S01]  /*143b0*/  SHFL.BFLY PT, R8, R5, 0x1, 0x1f ;  /* 0x0c201f0005087f89 */ /* 0x000f2200000e0000 */
[----:B---3--:R-:W-:-:S05]  /*143c0*/  FADD.FTZ R4, R4, R7 ;  /* 0x0000000704047221 */ /* 0x008fca0000010000 */
[----:B------:R-:W3:Y:S01]  /*143d0*/  SHFL.BFLY PT, R7, R4, 0x1, 0x1f ;  /* 0x0c201f0004077f89 */ /* 0x000ee200000e0000 */
[----:B-1----:R-:W-:Y:S01]  /*143e0*/  FADD.FTZ R251, R6, R251 ;  /* 0x000000fb06fb7221 */ /* 0x002fe20000010000 */
[----:B------:R-:W-:Y:S01]  /*143f0*/  SHF.L.U32 R6, R238, 0x1, RZ ;  /* 0x00000001ee067819 */ /* 0x000fe200000006ff */
[----:B----4-:R-:W-:-:S03]  /*14400*/  FADD.FTZ R8, R5, R8 ;  /* 0x0000000805087221 */ /* 0x010fc60000010000 */
[----:B------:R-:W1:Y:S01]  /*14410*/  SHFL.BFLY PT, R12, R251, 0x1, 0x1f ;  /* 0x0c201f00fb0c7f89 */ /* 0x000e6200000e0000 */
[----:B------:R-:W-:Y:S01]  /*14420*/  LOP3.LUT R5, R6, 0x6, RZ, 0xc0, !PT ;  /* 0x0000000606057812 */ /* 0x000fe200078ec0ff */
[----:B------:R-:W4:Y:S01]  /*14430*/  MUFU.RCP R11, R8 ;  /* 0x00000008000b7308 */ /* 0x000f220000001000 */
[----:B------:R-:W-:Y:S01]  /*14440*/  LOP3.LUT R9, R9, 0x38, R6, 0xf8, !PT ;  /* 0x0000003809097812 */ /* 0x000fe200078ef806 */
[----:B---3--:R-:W-:Y:S01]  /*14450*/  FADD.FTZ R7, R4, R7 ;  /* 0x0000000704077221 */ /* 0x008fe20000010000 */
[----:B------:R-:W-:Y:S02]  /*14460*/  SHF.L.U32 R4, R238, 0x5, RZ ;  /* 0x00000005ee047819 */ /* 0x000fe400000006ff */
[----:B------:R-:W-:-:S03]  /*14470*/  FSETP.NE.FTZ.AND P4, PT, R8, RZ, PT ;  /* 0x000000ff0800720b */ /* 0x000fc60003f95000 */
[----:B------:R-:W3:Y:S01]  /*14480*/  MUFU.RCP R10, R7 ;  /* 0x00000007000a7308 */ /* 0x000ee20000001000 */
[----:B------:R-:W-:Y:S02]  /*14490*/  LOP3.LUT R4, R5, 0x7c00, R4, 0xf8, !PT ;  /* 0x00007c0005047812 */ /* 0x000fe400078ef804 */
[----:B------:R-:W-:Y:S02]  /*144a0*/  FSETP.NE.FTZ.AND P3, PT, R7, RZ, PT ;  /* 0x000000ff0700720b */ /* 0x000fe40003f75000 */
[----:B------:R-:W-:Y:S02]  /*144b0*/  LOP3.LUT R4, R4, R9, RZ, 0xfc, !PT ;  /* 0x0000000904047212 */ /* 0x000fe400078efcff */
[----:B------:R-:W-:Y:S01]  /*144c0*/  MOV R9, 0x10 ;  /* 0x0000001000097802 */ /* 0x000fe20000000f00 */
[----:B------:R-:W5:Y:S01]  /*144d0*/  MUFU.RCP R5, R13 ;  /* 0x0000000d00057308 */ /* 0x000f620000001000 */
[----:B------:R-:W-:Y:S02]  /*144e0*/  LEA R4, R4, UR5, 0x1 ;  /* 0x0000000504047c11 */ /* 0x000fe4000f8e08ff */
[----:B----4-:R-:W-:Y:S01]  /*144f0*/  FSEL R11, R11, 1, P4 ;  /* 0x3f8000000b0b7808 */ /* 0x010fe20002000000 */
[----:B-1----:R-:W-:Y:S01]  /*14500*/  FADD.FTZ R12, R251, R12 ;  /* 0x0000000cfb0c7221 */ /* 0x002fe20000010000 */
[----:B------:R-:W-:-:S02]  /*14510*/  SEL R9, R9, 0xfffffff0, !P0 ;  /* 0xfffffff009097807 */ /* 0x000fc40004000000 */
[----:B------:R-:W-:Y:S01]  /*14520*/  LOP3.LUT P0, RZ, R238, 0x10, RZ, 0xc0, !PT ;  /* 0x00000010eeff7812 */ /* 0x000fe2000780c0ff */
[----:B------:R-:W1:Y:S01]  /*14530*/  MUFU.RCP R6, R12 ;  /* 0x0000000c00067308 */ /* 0x000e620000001000 */
[----:B------:R-:W-:Y:S01]  /*14540*/  FSETP.NE.FTZ.AND P1, PT, R12, RZ, PT ;  /* 0x000000ff0c00720b */ /* 0x000fe20003f35000 */
[C---:B------:R-:W-:Y:S01]  /*14550*/  FMUL.FTZ R192, R11.reuse, R192 ;  /* 0x000000c00bc07220 */ /* 0x040fe20000410000 */
[----:B---3--:R-:W-:Y:S01]  /*14560*/  FSEL R10, R10, 1, P3 ;  /* 0x3f8000000a0a7808 */ /* 0x008fe20001800000 */
[C---:B------:R-:W-:Y:S01]  /*14570*/  FMUL.FTZ R193, R11.reuse, R193 ;  /* 0x000000c10bc17220 */ /* 0x040fe20000410000 */
[C---:B------:R-:W-:Y:S01]  /*14580*/  FMUL.FTZ R180, R11.reuse, R180 ;  /* 0x000000b40bb47220 */ /* 0x040fe20000410000 */
[----:B------:R-:W-:Y:S01]  /*14590*/  FMUL.FTZ R181, R11, R181 ;  /* 0x000000b50bb57220 */ /* 0x000fe20000410000 */
[----:B------:R-:W-:Y:S01]  /*145a0*/  IADD3 R15, PT, PT, R9, R4, RZ ;  /* 0x00000004090f7210 */ /* 0x000fe20007ffe0ff */
[C---:B------:R-:W-:Y:S01]  /*145b0*/  FMUL.FTZ R194, R10.reuse, R194 ;  /* 0x000000c20ac27220 */ /* 0x040fe20000410000 */
[----:B-----5:R-:W-:Y:S01]  /*145c0*/  FSEL R5, R5, 1, P2 ;  /* 0x3f80000005057808 */ /* 0x020fe20001000000 */
[C---:B------:R-:W-:Y:S01]  /*145d0*/  FMUL.FTZ R195, R10.reuse, R195 ;  /* 0x000000c30ac37220 */ /* 0x040fe20000410000 */
[C---:B------:R-:W-:Y:S01]  /*145e0*/  FMUL.FTZ R182, R10.reuse, R182 ;  /* 0x000000b60ab67220 */ /* 0x040fe20000410000 */
[----:B------:R-:W-:Y:S01]  /*145f0*/  FMUL.FTZ R183, R10, R183 ;  /* 0x000000b70ab77220 */ /* 0x000fe20000410000 */
[----:B------:R-:W-:Y:S01]  /*14600*/  F2FP.F16.F32.PACK_AB R192, R193, R192 ;  /* 0x000000c0c1c0723e */ /* 0x000fe200000000ff */
[C---:B------:R-:W-:Y:S01]  /*14610*/  FMUL.FTZ R188, R5.reuse, R188 ;  /* 0x000000bc05bc7220 */ /* 0x040fe20000410000 */
[----:B------:R-:W-:Y:S01]  /*14620*/  FMUL.FTZ R189, R5, R189 ;  /* 0x000000bd05bd7220 */ /* 0x000fe20000410000 */
[----:B------:R-:W-:Y:S01]  /*14630*/  F2FP.F16.F32.PACK_AB R194, R195, R194 ;  /* 0x000000c2c3c2723e */ /* 0x000fe200000000ff */
[C---:B------:R-:W-:Y:S01]  /*14640*/  FMUL.FTZ R184, R5.reuse, R184 ;  /* 0x000000b805b87220 */ /* 0x040fe20000410000 */
[----:B-1----:R-:W-:Y:S01]  /*14650*/  FSEL R6, R6, 1, P1 ;  /* 0x3f80000006067808 */ /* 0x002fe20000800000 */
[----:B------:R-:W-:Y:S01]  /*14660*/  FMUL.FTZ R185, R5, R185 ;  /* 0x000000b905b97220 */ /* 0x000fe20000410000 */
[----:B------:R-:W-:Y:S01]  /*14670*/  F2FP.F16.F32.PACK_AB R180, R181, R180 ;  /* 0x000000b4b5b4723e */ /* 0x000fe200000000ff */
[----:B------:R-:W-:Y:S01]  /*14680*/  FMUL.FTZ R132, R11, R132 ;  /* 0x000000840b847220 */ /* 0x000fe20000410000 */
[----:B------:R-:W-:Y:S01]  /*14690*/  F2FP.F16.F32.PACK_AB R182, R183, R182 ;  /* 0x000000b6b7b6723e */ /* 0x000fe200000000ff */
[C---:B------:R-:W-:Y:S01]  /*146a0*/  FMUL.FTZ R190, R6.reuse, R190 ;  /* 0x000000be06be7220 */ /* 0x040fe20000410000 */
[C---:B------:R-:W-:Y:S01]  /*146b0*/  FMUL.FTZ R191, R6.reuse, R191 ;  /* 0x000000bf06bf7220 */ /* 0x040fe20000410000 */
[C---:B------:R-:W-:Y:S01]  /*146c0*/  FMUL.FTZ R186, R6.reuse, R186 ;  /* 0x000000ba06ba7220 */ /* 0x040fe20000410000 */
[----:B------:R-:W-:Y:S01]  /*146d0*/  FMUL.FTZ R187, R6, R187 ;  /* 0x000000bb06bb7220 */ /* 0x000fe20000410000 */
[----:B------:R-:W-:Y:S01]  /*146e0*/  FMUL.FTZ R133, R11, R133 ;  /* 0x000000850b857220 */ /* 0x000fe20000410000 */
[C---:B------:R-:W-:Y:S01]  /*146f0*/  FMUL.FTZ R134, R10.reuse, R134 ;  /* 0x000000860a867220 */ /* 0x040fe20000410000 */
[C---:B------:R-:W-:Y:S01]  /*14700*/  FMUL.FTZ R135, R10.reuse, R135 ;  /* 0x000000870a877220 */ /* 0x040fe20000410000 */
[----:B------:R-:W-:Y:S01]  /*14710*/  F2FP.F16.F32.PACK_AB R188, R189, R188 ;  /* 0x000000bcbdbc723e */ /* 0x000fe200000000ff */
[----:B------:R-:W-:Y:S01]  /*14720*/  FMUL.FTZ R144, R11, R144 ;  /* 0x000000900b907220 */ /* 0x000fe20000410000 */
[----:B------:R-:W-:Y:S01]  /*14730*/  F2FP.F16.F32.PACK_AB R190, R191, R190 ;  /* 0x000000bebfbe723e */ /* 0x000fe200000000ff */
[----:B------:R-:W-:Y:S01]  /*14740*/  FMUL.FTZ R145, R11, R145 ;  /* 0x000000910b917220 */ /* 0x000fe20000410000 */
[C---:B------:R-:W-:Y:S01]  /*14750*/  FMUL.FTZ R146, R10.reuse, R146 ;  /* 0x000000920a927220 */ /* 0x040fe20000410000 */
[----:B------:R-:W-:Y:S01]  /*14760*/  FMUL.FTZ R147, R10, R147 ;  /* 0x000000930a937220 */ /* 0x000fe20000410000 */
[C---:B------:R-:W-:Y:S01]  /*14770*/  FMUL.FTZ R136, R5.reuse, R136 ;  /* 0x0000008805887220 */ /* 0x040fe20000410000 */
[C---:B------:R-:W-:Y:S01]  /*14780*/  FMUL.FTZ R137, R5.reuse, R137 ;  /* 0x0000008905897220 */ /* 0x040fe20000410000 */
[C---:B------:R-:W-:Y:S01]  /*14790*/  FMUL.FTZ R138, R6.reuse, R138 ;  /* 0x0000008a068a7220 */ /* 0x040fe20000410000 */
[----:B------:R-:W-:Y:S01]  /*147a0*/  FMUL.FTZ R139, R6, R139 ;  /* 0x0000008b068b7220 */ /* 0x000fe20000410000 */
[----:B------:R-:W-:Y:S01]  /*147b0*/  IADD3 R17, PT, PT, R14, R4, RZ ;  /* 0x000000040e117210 */ /* 0x000fe20007ffe0ff */
[C---:B------:R-:W-:Y:S01]  /*147c0*/  FMUL.FTZ R140, R5.reuse, R140 ;  /* 0x0000008c058c7220 */ /* 0x040fe20000410000 */
[----:B------:R-:W-:Y:S01]  /*147d0*/  FMUL.FTZ R141, R5, R141 ;  /* 0x0000008d058d7220 */ /* 0x000fe20000410000 */
[C---:B------:R-:W-:Y:S01]  /*147e0*/  FMUL.FTZ R142, R6.reuse, R142 ;  /* 0x0000008e068e7220 */ /* 0x040fe20000410000 */
[----:B------:R-:W-:Y:S01]  /*147f0*/  FMUL.FTZ R143, R6, R143 ;  /* 0x0000008f068f7220 */ /* 0x000fe20000410000 */
[----:B------:R-:W-:Y:S01]  /*14800*/  STS [R4], R192 ;  /* 0x000000c004007388 */ /* 0x000fe20000000800 */
[----:B------:R-:W-:Y:S01]  /*14810*/  F2FP.F16.F32.PACK_AB R184, R185, R184 ;  /* 0x000000b8b9b8723e */ /* 0x000fe200000000ff */
[----:B------:R-:W-:Y:S01]  /*14820*/  FMUL.FTZ R148, R11, R148 ;  /* 0x000000940b947220 */ /* 0x000fe20000410000 */
[----:B------:R-:W-:Y:S01]  /*14830*/  F2FP.F16.F32.PACK_AB R186, R187, R186 ;  /* 0x000000babbba723e */ /* 0x000fe200000000ff */
[----:B------:R-:W-:Y:S01]  /*14840*/  STS [R4+0x400], R194 ;  /* 0x000400c204007388 */ /* 0x000fe20000000800 */
[----:B------:R-:W-:Y:S01]  /*14850*/  IADD3 R16, PT, PT, R4, 0x40, RZ ;  /* 0x0000004004107810 */ /* 0x000fe20007ffe0ff */
[----:B------:R-:W-:Y:S01]  /*14860*/  FMUL.FTZ R149, R11, R149 ;  /* 0x000000950b957220 */ /* 0x000fe20000410000 */
[----:B------:R-:W-:Y:S01]  /*14870*/  F2FP.F16.F32.PACK_AB R132, R133, R132 ;  /* 0x000000848584723e */ /* 0x000fe200000000ff */
[----:B------:R-:W-:Y:S01]  /*14880*/  STS [R15], R180 ;  /* 0x000000b40f007388 */ /* 0x000fe20000000800 */
[----:B------:R-:W-:Y:S01]  /*14890*/  F2FP.F16.F32.PACK_AB R134, R135, R134 ;  /* 0x000000868786723e */ /* 0x000fe200000000ff */
[----:B------:R-:W-:Y:S01]  /*148a0*/  FMUL.FTZ R150, R10, R150 ;  /* 0x000000960a967220 */ /* 0x000fe20000410000 */
[----:B------:R-:W-:Y:S01]  /*148b0*/  @P0 IADD3 R16, PT, PT, R4, -0x40, RZ ;  /* 0xffffffc004100810 */ /* 0x000fe20007ffe0ff */
        /* <DEDUP_REMOVED lines=11> */
[----:B------:R-:W-:Y:S01]  /*14970*/  F2FP.F16.F32.PACK_AB R142, R143, R142 ;  /* 0x0000008e8f8e723e */ /* 0x000fe200000000ff */
[C---:B------:R-:W-:Y:S01]  /*14980*/  FMUL.FTZ R162, R10.reuse, R162 ;  /* 0x000000a20aa27220 */ /* 0x040fe20000410000 */
[----:B------:R-:W-:Y:S01]  /*14990*/  FMUL.FTZ R163, R10, R163 ;  /* 0x000000a30aa37220 */ /* 0x000fe20000410000 */
[----:B------:R-:W-:Y:S01]  /*149a0*/  STS [R15+0x2000], R184 ;  /* 0x002000b80f007388 */ /* 0x000fe20000000800 */
[C---:B------:R-:W-:Y:S01]  /*149b0*/  FMUL.FTZ R152, R5.reuse, R152 ;  /* 0x0000009805987220 */ /* 0x040fe20000410000 */
[C---:B------:R-:W-:Y:S01]  /*149c0*/  FMUL.FTZ R153, R5.reuse, R153 ;  /* 0x0000009905997220 */ /* 0x040fe20000410000 */
[C---:B------:R-:W-:Y:S01]  /*149d0*/  FMUL.FTZ R154, R6.reuse, R154 ;  /* 0x0000009a069a7220 */ /* 0x040fe20000410000 */
[----:B------:R3:W-:Y:S01]  /*149e0*/  STS [R15+0x2400], R186 ;  /* 0x002400ba0f007388 */ /* 0x0007e20000000800 */
[C---:B------:R-:W-:Y:S01]  /*149f0*/  FMUL.FTZ R155, R6.reuse, R155 ;  /* 0x0000009b069b7220 */ /* 0x040fe20000410000 */
[C---:B------:R-:W-:Y:S01]  /*14a00*/  FMUL.FTZ R156, R5.reuse, R156 ;  /* 0x0000009c059c7220 */ /* 0x040fe20000410000 */
[----:B------:R-:W-:Y:S01]  /*14a10*/  FMUL.FTZ R157, R5, R157 ;  /* 0x0000009d059d7220 */ /* 0x000fe20000410000 */
[----:B------:R-:W-:Y:S01]  /*14a20*/  STS [R17], R132 ;  /* 0x0000008411007388 */ /* 0x000fe20000000800 */
[C---:B------:R-:W-:Y:S01]  /*14a30*/  FMUL.FTZ R158, R6.reuse, R158 ;  /* 0x0000009e069e7220 */ /* 0x040fe20000410000 */
[----:B------:R-:W-:Y:S01]  /*14a40*/  FMUL.FTZ R159, R6, R159 ;  /* 0x0000009f069f7220 */ /* 0x000fe20000410000 */
[C---:B------:R-:W-:Y:S01]  /*14a50*/  FMUL.FTZ R176, R11.reuse, R176 ;  /* 0x000000b00bb07220 */ /* 0x040fe20000410000 */
[----:B------:R-:W-:Y:S01]  /*14a60*/  STS [R17+0x400], R134 ;  /* 0x0004008611007388 */ /* 0x000fe20000000800 */
[C---:B------:R-:W-:Y:S01]  /*14a70*/  FMUL.FTZ R177, R11.reuse, R177 ;  /* 0x000000b10bb17220 */ /* 0x040fe20000410000 */
[C---:B------:R-:W-:Y:S01]  /*14a80*/  FMUL.FTZ R168, R11.reuse, R168 ;  /* 0x000000a80ba87220 */ /* 0x040fe20000410000 */
[C---:B------:R-:W-:Y:S01]  /*14a90*/  FMUL.FTZ R178, R10.reuse, R178 ;  /* 0x000000b20ab27220 */ /* 0x040fe20000410000 */
[C---:B------:R-:W-:Y:S01]  /*14aa0*/  FMUL.FTZ R179, R10.reuse, R179 ;  /* 0x000000b30ab37220 */ /* 0x040fe20000410000 */
[C---:B------:R-:W-:Y:S01]  /*14ab0*/  FMUL.FTZ R170, R10.reuse, R170 ;  /* 0x000000aa0aaa7220 */ /* 0x040fe20000410000 */
[----:B------:R-:W-:Y:S01]  /*14ac0*/  FMUL.FTZ R11, R11, R169 ;  /* 0x000000a90b0b7220 */ /* 0x000fe20000410000 */
[----:B-1----:R-:W-:Y:S01]  /*14ad0*/  IADD3 R4, PT, PT, R9, R17, RZ ;  /* 0x0000001109047210 */ /* 0x002fe20007ffe0ff */
[----:B------:R-:W-:Y:S01]  /*14ae0*/  FMUL.FTZ R10, R10, R171 ;  /* 0x000000ab0a0a7220 */ /* 0x000fe20000410000 */
[----:B------:R-:W-:Y:S01]  /*14af0*/  F2FP.F16.F32.PACK_AB R148, R149, R148 ;  /* 0x000000949594723e */ /* 0x000fe200000000ff */
[----:B------:R-:W-:Y:S01]  /*14b00*/  FMUL.FTZ R164, R5, R164 ;  /* 0x000000a405a47220 */ /* 0x000fe20000410000 */
[----:B------:R-:W-:Y:S01]  /*14b10*/  F2FP.F16.F32.PACK_AB R150, R151, R150 ;  /* 0x000000969796723e */ /* 0x000fe200000000ff */
[----:B------:R-:W-:Y:S01]  /*14b20*/  STS [R4], R144 ;  /* 0x0000009004007388 */ /* 0x000fe20000000800 */
[----:B------:R-:W-:Y:S01]  /*14b30*/  FMUL.FTZ R165, R5, R165 ;  /* 0x000000a505a57220 */ /* 0x000fe20000410000 */
[C---:B------:R-:W-:Y:S01]  /*14b40*/  FMUL.FTZ R166, R6.reuse, R166 ;  /* 0x000000a606a67220 */ /* 0x040fe20000410000 */
[----:B------:R-:W-:Y:S01]  /*14b50*/  FMUL.FTZ R167, R6, R167 ;  /* 0x000000a706a77220 */ /* 0x000fe20000410000 */
[----:B------:R-:W-:Y:S01]  /*14b60*/  STS [R4+0x400], R146 ;  /* 0x0004009204007388 */ /* 0x000fe20000000800 */
[----:B------:R-:W-:Y:S01]  /*14b70*/  F2FP.F16.F32.PACK_AB R160, R161, R160 ;  /* 0x000000a0a1a0723e */ /* 0x000fe200000000ff */
[----:B------:R-:W-:Y:S01]  /*14b80*/  FMUL.FTZ R172, R5, R172 ;  /* 0x000000ac05ac7220 */ /* 0x000fe20000410000 */
[----:B------:R-:W-:Y:S01]  /*14b90*/  F2FP.F16.F32.PACK_AB R162, R163, R162 ;  /* 0x000000a2a3a2723e */ /* 0x000fe200000000ff */
[----:B------:R-:W-:Y:S01]  /*14ba0*/  STS [R17+0x2000], R136 ;  /* 0x0020008811007388 */ /* 0x000fe20000000800 */
[----:B------:R-:W-:Y:S01]  /*14bb0*/  IADD3 R14, PT, PT, R14, R16, RZ ;  /* 0x000000100e0e7210 */ /* 0x000fe20007ffe0ff */
[C---:B------:R-:W-:Y:S01]  /*14bc0*/  FMUL.FTZ R174, R6.reuse, R174 ;  /* 0x000000ae06ae7220 */ /* 0x040fe20000410000 */
[----:B------:R-:W-:Y:S01]  /*14bd0*/  F2FP.F16.F32.PACK_AB R152, R153, R152 ;  /* 0x000000989998723e */ /* 0x000fe200000000ff */
        /* <DEDUP_REMOVED lines=10> */
[----:B------:R-:W4:Y:S01]  /*14c80*/  @P4 MUFU.LG2 R8, R8 ;  /* 0x0000000800084308 */ /* 0x000f220000000c00 */
[----:B------:R-:W-:Y:S01]  /*14c90*/  F2FP.F16.F32.PACK_AB R11, R11, R168 ;  /* 0x000000a80b0b723e */ /* 0x000fe200000000ff */
[----:B------:R-:W-:Y:S01]  /*14ca0*/  STS [R16], R148 ;  /* 0x0000009410007388 */ /* 0x000fe20000000800 */
[----:B------:R-:W-:-:S02]  /*14cb0*/  F2FP.F16.F32.PACK_AB R10, R10, R170 ;  /* 0x000000aa0a0a723e */ /* 0x000fc400000000ff */
[----:B------:R-:W-:Y:S01]  /*14cc0*/  F2FP.F16.F32.PACK_AB R164, R165, R164 ;  /* 0x000000a4a5a4723e */ /* 0x000fe200000000ff */
[----:B------:R-:W-:Y:S01]  /*14cd0*/  STS [R16+0x400], R150 ;  /* 0x0004009610007388 */ /* 0x000fe20000000800 */
[----:B------:R-:W-:Y:S01]  /*14ce0*/  F2FP.F16.F32.PACK_AB R166, R167, R166 ;  /* 0x000000a6a7a6723e */ /* 0x000fe200000000ff */
[----:B------:R-:W2:Y:S01]  /*14cf0*/  @P3 MUFU.LG2 R7, R7 ;  /* 0x0000000700073308 */ /* 0x000ea20000000c00 */
[----:B------:R-:W-:Y:S02]  /*14d00*/  F2FP.F16.F32.PACK_AB R5, R5, R172 ;  /* 0x000000ac0505723e */ /* 0x000fe400000000ff */
[----:B------:R-:W-:-:S05]  /*14d10*/  F2FP.F16.F32.PACK_AB R6, R6, R174 ;  /* 0x000000ae0606723e */ /* 0x000fca00000000ff */
[----:B---3--:R3:W2:Y:S01]  /*14d20*/  @P1 MUFU.LG2 R15, R12 ;  /* 0x0000000c000f1308 */ /* 0x0086a20000000c00 */
[----:B----4-:R-:W-:Y:S01]  /*14d30*/  @P4 FMUL.FTZ R8, R8, 0.69314718246459960938 ;  /* 0x3f31721808084820 */ /* 0x010fe20000410000 */
[C---:B-1----:R-:W-:Y:S02]  /*14d40*/  IADD3 R4, PT, PT, R9.reuse, R16, RZ ;  /* 0x0000001009047210 */ /* 0x042fe40007ffe0ff */
[----:B------:R-:W-:-:S03]  /*14d50*/  IADD3 R9, PT, PT, R9, R14, RZ ;  /* 0x0000000e09097210 */ /* 0x000fc60007ffe0ff */
[----:B------:R-:W-:Y:S04]  /*14d60*/  STS [R4], R160 ;  /* 0x000000a004007388 */ /* 0x000fe80000000800 */
[----:B------:R-:W-:Y:S04]  /*14d70*/  STS [R4+0x400], R162 ;  /* 0x000400a204007388 */ /* 0x000fe80000000800 */
[----:B------:R-:W-:Y:S04]  /*14d80*/  STS [R16+0x2000], R152 ;  /* 0x0020009810007388 */ /* 0x000fe80000000800 */
[----:B------:R-:W-:Y:S04]  /*14d90*/  STS [R16+0x2400], R154 ;  /* 0x0024009a10007388 */ /* 0x000fe80000000800 */
[----:B------:R-:W-:Y:S04]  /*14da0*/  STS [R4+0x2000], R156 ;  /* 0x0020009c04007388 */ /* 0x000fe80000000800 */
[----:B------:R1:W-:Y:S04]  /*14db0*/  STS [R4+0x2400], R158 ;  /* 0x0024009e04007388 */ /* 0x0003e80000000800 */
[----:B------:R-:W-:Y:S04]  /*14dc0*/  STS [R14], R176 ;  /* 0x000000b00e007388 */ /* 0x000fe80000000800 */
[----:B------:R-:W-:Y:S04]  /*14dd0*/  STS [R14+0x400], R178 ;  /* 0x000400b20e007388 */ /* 0x000fe80000000800 */
[----:B------:R4:W-:Y:S04]  /*14de0*/  STS [R9], R11 ;  /* 0x0000000b09007388 */ /* 0x0009e80000000800 */
[----:B------:R5:W-:Y:S04]  /*14df0*/  STS [R9+0x400], R10 ;  /* 0x0004000a09007388 */ /* 0x000be80000000800 */
[----:B------:R-:W-:Y:S04]  /*14e00*/  STS [R14+0x2000], R164 ;  /* 0x002000a40e007388 */ /* 0x000fe80000000800 */
[----:B------:R2:W-:Y:S01]  /*14e10*/  STS [R14+0x2400], R166 ;  /* 0x002400a60e007388 */ /* 0x0005e20000000800 */
[----:B-1----:R-:W1:Y:S03]  /*14e20*/  @P1 LDC R4, c[0x0][0x458] ;  /* 0x00011600ff041b82 */ /* 0x002e660000000800 */
[----:B------:R-:W-:Y:S04]  /*14e30*/  STS [R9+0x2000], R5 ;  /* 0x0020000509007388 */ /* 0x000fe80000000800 */
[----:B------:R2:W-:Y:S01]  /*14e40*/  STS [R9+0x2400], R6 ;  /* 0x0024000609007388 */ /* 0x0005e20000000800 */
[----:B----4-:R-:W-:Y:S01]  /*14e50*/  LOP3.LUT R11, R248, 0x1f8, RZ, 0xc0, !PT ;  /* 0x000001f8f80b7812 */ /* 0x010fe200078ec0ff */
[----:B-----5:R-:W4:Y:S03]  /*14e60*/  S2R R10, SR_CTAID.X ;  /* 0x00000000000a7919 */ /* 0x020f260000002500 */
[----:B---3--:R-:W-:-:S02]  /*14e70*/  LOP3.LUT R12, R11, 0x38, R238, 0x78, !PT ;  /* 0x000000380b0c7812 */ /* 0x008fc400078e78ee */
[----:B------:R-:W-:Y:S02]  /*14e80*/  MOV R11, 0x7f800000 ;  /* 0x7f800000000b7802 */ /* 0x000fe40000000f00 */
[----:B------:R-:W-:Y:S01]  /*14e90*/  LOP3.LUT R248, R12, 0x1e00, R248, 0xf8, !PT ;  /* 0x00001e000cf87812 */ /* 0x000fe200078ef8f8 */
[----:B--2---:R-:W2:Y:S08]  /*14ea0*/  @P4 LDC R14, c[0x0][0x458] ;  /* 0x00011600ff0e4b82 */ /* 0x004eb00000000800 */
[----:B------:R-:W3:Y:S01]  /*14eb0*/  @P3 LDC R6, c[0x0][0x458] ;  /* 0x00011600ff063b82 */ /* 0x000ee20000000800 */
[----:B------:R1:W1:Y:S07]  /*14ec0*/  @P2 MUFU.LG2 R9, R13 ;  /* 0x0000000d00092308 */ /* 0x00026e0000000c00 */
[----:B------:R-:W1:Y:S01]  /*14ed0*/  @P2 LDC R5, c[0x0][0x458] ;  /* 0x00011600ff052b82 */ /* 0x000e620000000800 */
[----:B--2---:R-:W-:Y:S01]  /*14ee0*/  @P4 FFMA.FTZ R11, R196, R14, R8 ;  /* 0x0000000ec40b4223 */ /* 0x004fe20000010008 */
[----:B----4-:R-:W-:Y:S06]  /*14ef0*/  BRA.U UP1, `(.L_x_274) ;  /* 0x0000000101207547 */ /* 0x010fec000b800000 */
[----:B------:R-:W-:Y:S01]  /*14f00*/  UISETP.NE.AND UP1, UPT, UR8, URZ, UPT ;  /* 0x000000ff0800728c */ /* 0x000fe2000bf25270 */
[----:B------:R-:W2:Y:S10]  /*14f10*/  LDCU UR8, c[0x0][0x3e0] ;  /* 0x00007c00ff0877ac */ /* 0x000eb40008000800 */
[----:B------:R-:W2:Y:S01]  /*14f20*/  @UP1 LDCU UR7, c[0x0][0x454] ;  /* 0x00008a80ff0717ac */ /* 0x000ea20008000800 */
[----:B------:R-:W-:Y:S01]  /*14f30*/  @UP1 UMOV UR15, 0x1 ;  /* 0x00000001000f1882 */ /* 0x000fe20000000000 */
[----:B------:R-:W4:Y:S01]  /*14f40*/  @UP1 LDCU UR11, c[0x0][0x454] ;  /* 0x00008a80ff0b17ac */ /* 0x000f220008000800 */
[----:B------:R-:W-:Y:S01]  /*14f50*/  @!UP1 UMOV UR15, 0x1 ;  /* 0x00000001000f9882 */ /* 0x000fe20000000000 */
[----:B--2---:R-:W-:-:S02]  /*14f60*/  @UP1 UIMAD UR7, UR7, UR8, URZ ;  /* 0x00000008070712a4 */ /* 0x004fc4000f8e02ff */
[----:B----4-:R-:W-:-:S12]  /*14f70*/  @!UP1 UIMAD UR7, UR4, UR8, URZ ;  /* 0x00000008040792a4 */ /* 0x010fd8000f8e02ff */
.L_x_274:
[----:B------:R-:W-:Y:S01]  /*14f80*/  UIMAD UR11, UR13, UR11, URZ ;  /* 0x0000000b0d0b72a4 */ /* 0x000fe2000f8e02ff */
[----:B------:R-:W-:Y:S01]  /*14f90*/  LOP3.LUT P0, RZ, R238, 0x3, RZ, 0xc0, !PT ;  /* 0x00000003eeff7812 */ /* 0x000fe2000780c0ff */
[----:B------:R-:W-:Y:S01]  /*14fa0*/  UIMAD UR8, UR6, UR15, URZ ;  /* 0x0000000f060872a4 */ /* 0x000fe2000f8e02ff */
[----:B------:R-:W-:Y:S01]  /*14fb0*/  @P1 FMUL.FTZ R15, R15, 0.69314718246459960938 ;  /* 0x3f3172180f0f1820 */ /* 0x000fe20000410000 */
[----:B------:R-:W-:Y:S01]  /*14fc0*/  USEL UR19, UR19, URZ, UP0 ;  /* 0x000000ff13137287 */ /* 0x000fe20008000000 */
[----:B------:R-:W-:Y:S01]  /*14fd0*/  @P3 FMUL.FTZ R7, R7, 0.69314718246459960938 ;  /* 0x3f31721807073820 */ /* 0x000fe20000410000 */
[----:B------:R-:W-:Y:S01]  /*14fe0*/  @!UP0 UIMAD UR11, UR9, UR7, UR11 ;  /* 0x00000007090b82a4 */ /* 0x000fe2000f8e020b */
[----:B-1----:R-:W-:Y:S01]  /*14ff0*/  @P2 FMUL.FTZ R9, R9, 0.69314718246459960938 ;  /* 0x3f31721809092820 */ /* 0x002fe20000410000 */
[----:B------:R-:W-:Y:S01]  /*15000*/  USHF.L.U32 UR8, UR8, 0x7, URZ ;  /* 0x0000000708087899 */ /* 0x000fe200080006ff */
[----:B------:R-:W-:Y:S01]  /*15010*/  BAR.SYNC.DEFER_BLOCKING 0x0 ;  /* 0x0000000000007b1d */ /* 0x000fe20000010000 */
[----:B------:R-:W-:Y:S01]  /*15020*/  USEL UR12, UR12, URZ, UP0 ;  /* 0x000000ff0c0c7287 */ /* 0x000fe20008000000 */
[----:B------:R-:W-:Y:S01]  /*15030*/  MOV R12, 0x7f800000 ;  /* 0x7f800000000c7802 */ /* 0x000fe20000000f00 */
[----:B------:R-:W-:Y:S01]  /*15040*/  USHF.R.S32.HI UR7, URZ, 0x1f, UR11 ;  /* 0x0000001fff077899 */ /* 0x000fe2000801140b */
[----:B------:R-:W-:Y:S01]  /*15050*/  MOV R14, 0x7f800000 ;  /* 0x7f800000000e7802 */ /* 0x000fe20000000f00 */
[----:B------:R-:W-:Y:S01]  /*15060*/  USHF.R.S32.HI UR4, URZ, 0x1f, UR8 ;  /* 0x0000001fff047899 */ /* 0x000fe20008011408 */
[----:B------:R-:W-:Y:S01]  /*15070*/  BSSY.RECONVERGENT B0, `(.L_x_275) ;  /* 0x0000030000007945 */ /* 0x000fe20003800200 */
[----:B------:R-:W-:Y:S01]  /*15080*/  UIADD3 UR19, UP1, UP0, UR8, UR19, UR11 ;  /* 0x0000001308137290 */ /* 0x000fe2000f83e00b */
[----:B------:R-:W-:Y:S01]  /*15090*/  MOV R13, 0x7f800000 ;  /* 0x7f800000000d7802 */ /* 0x000fe20000000f00 */
[----:B------:R-:W-:Y:S01]  /*150a0*/  @P1 FFMA.FTZ R12, R0, R4, R15 ;  /* 0x00000004000c1223 */ /* 0x000fe2000001000f */
[----:B---3--:R-:W-:Y:S01]  /*150b0*/  @P3 FFMA.FTZ R14, R3, R6, R7 ;  /* 0x00000006030e3223 */ /* 0x008fe20000010007 */
[----:B------:R-:W-:Y:S01]  /*150c0*/  UIADD3.X UR4, UPT, UPT, UR4, UR12, UR7, UP1, UP0 ;  /* 0x0000000c04047290 */ /* 0x000fe20008fe0407 */
[----:B------:R-:W-:Y:S01]  /*150d0*/  @P2 FFMA.FTZ R13, R2, R5, R9 ;  /* 0x00000005020d2223 */ /* 0x000fe20000010009 */
[----:B------:R-:W-:Y:S01]  /*150e0*/  LEA R0, R248, UR5, 0x1 ;  /* 0x00000005f8007c11 */ /* 0x000fe2000f8e08ff */
[----:B------:R-:W-:Y:S09]  /*150f0*/  @P0 BRA `(.L_x_276) ;  /* 0x00000000009c0947 */ /* 0x000ff20003800000 */
[--C-:B------:R-:W-:Y:S02]  /*15100*/  SHF.R.U32.HI R2, RZ, 0x1, R238.reuse ;  /* 0x00000001ff027819 */ /* 0x100fe400000116ee */
[----:B------:R-:W-:Y:S02]  /*15110*/  SHF.R.U32.HI R15, RZ, 0x2, R238 ;  /* 0x00000002ff0f7819 */ /* 0x000fe400000116ee */
[----:B------:R-:W-:-:S04]  /*15120*/  LOP3.LUT R2, R2, 0x30, RZ, 0xc0, !PT ;  /* 0x0000003002027812 */ /* 0x000fc800078ec0ff */
        /* <DEDUP_REMOVED lines=24> */
[C---:B------:R-:W-:Y:S02]  /*152b0*/  @!P4 IADD3 R6, P1, PT, R18.reuse, UR19, RZ ;  /* 0x000000131206cc10 */ /* 0x040fe4000ff3e0ff */
[----:B------:R-:W-:Y:S02]  /*152c0*/  @!P3 IADD3 R9, P0, PT, R17, UR19, RZ ;  /* 0x000000131109bc10 */ /* 0x000fe4000ff1e0ff */
[----:B------:R-:W-:-:S02]  /*152d0*/  @!P4 LEA.HI.X.SX32 R18, R18, UR4, 0x1, P1 ;  /* 0x000000041212cc11 */ /* 0x000fc400088f0eff */
[----:B------:R-:W-:Y:S02]  /*152e0*/  @!P3 LEA.HI.X.SX32 R17, R17, UR4, 0x1, P0 ;  /* 0x000000041111bc11 */ /* 0x000fe400080f0eff */
[----:B---3--:R-:W-:Y:S02]  /*152f0*/  @!P4 LEA R4, P1, R6, R4, 0x2 ;  /* 0x000000040604c211 */ /* 0x008fe400078210ff */
[----:B------:R-:W-:Y:S02]  /*15300*/  @!P5 LEA.HI.X R23, R8, R7, R19, 0x2, P2 ;  /* 0x000000070817d211 */ /* 0x000fe400010f1413 */
[----:B------:R-:W-:Y:S02]  /*15310*/  @!P4 LEA.HI.X R5, R6, R5, R18, 0x2, P1 ;  /* 0x000000050605c211 */ /* 0x000fe400008f1412 */
[C---:B----4-:R-:W-:Y:S01]  /*15320*/  @!P3 LEA R2, P0, R9.reuse, R2, 0x2 ;  /* 0x000000020902b211 */ /* 0x050fe200078010ff */
[----:B------:R1:W-:Y:S03]  /*15330*/  @!P5 STG.E desc[UR22][R22.64], R14 ;  /* 0x0000000e1600d986 */ /* 0x0003e6000c101916 */
[----:B------:R-:W-:Y:S01]  /*15340*/  @!P3 LEA.HI.X R3, R9, R3, R17, 0x2, P0 ;  /* 0x000000030903b211 */ /* 0x000fe200000f1411 */
[----:B------:R1:W-:Y:S04]  /*15350*/  @!P4 STG.E desc[UR22][R4.64], R13 ;  /* 0x0000000d0400c986 */ /* 0x0003e8000c101916 */
[----:B------:R1:W-:Y:S04]  /*15360*/  @!P3 STG.E desc[UR22][R2.64], R12 ;  /* 0x0000000c0200b986 */ /* 0x0003e8000c101916 */
.L_x_276:
[----:B------:R-:W-:Y:S05]  /*15370*/  BSYNC.RECONVERGENT B0 ;  /* 0x0000000000007941 */ /* 0x000fea0003800200 */
.L_x_275:
[----:B------:R-:W2:Y:S01]  /*15380*/  LDCU UR6, c[0x0][0x440] ;  /* 0x00008800ff0677ac */ /* 0x000ea20008000800 */
[----:B------:R-:W-:Y:S01]  /*15390*/  SHF.R.U32.HI R238, RZ, 0x3, R238 ;  /* 0x00000003ffee7819 */ /* 0x000fe200000116ee */
[----:B------:R-:W-:Y:S01]  /*153a0*/  IMAD.MOV.U32 R239, RZ, RZ, RZ ;  /* 0x000000ffffef7224 */ /* 0x000fe200078e00ff */
[----:B-1----:R1:W3:Y:S01]  /*153b0*/  LDS.128 R4, [R0+0x3800] ;  /* 0x0038000000047984 */ /* 0x0022e20000000c00 */
[----:B------:R-:W4:Y:S01]  /*153c0*/  LDCU.64 UR4, c[0x0][0x410] ;  /* 0x00008200ff0477ac */ /* 0x000f220008000a00 */
[----:B------:R-:W-:Y:S01]  /*153d0*/  IADD3 R8, PT, PT, R238, 0x20, RZ ;  /* 0x00000020ee087810 */ /* 0x000fe20007ffe0ff */
[----:B------:R-:W-:Y:S01]  /*153e0*/  IMAD.WIDE.U32 R14, R10, 0x80, R238 ;  /* 0x000000800a0e7825 */ /* 0x000fe200078e00ee */
[----:B------:R-:W-:Y:S03]  /*153f0*/  BSSY.RECONVERGENT B0, `(.L_x_277) ;  /* 0x0000020000007945 */ /* 0x000fe60003800200 */
[----:B------:R-:W-:-:S02]  /*15400*/  VIADD R2, R238, 0x10 ;  /* 0x00000010ee027836 */ /* 0x000fc40000000000 */
[----:B------:R-:W-:Y:S01]  /*15410*/  VIADD R3, R238, 0x30 ;  /* 0x00000030ee037836 */ /* 0x000fe20000000000 */
[----:B--2---:R-:W-:-:S04]  /*15420*/  ISETP.GE.AND P0, PT, R237, UR6, PT ;  /* 0x00000006ed007c0c */ /* 0x004fc8000bf06270 */
[----:B------:R-:W-:Y:S01]  /*15430*/  ISETP.GE.OR P5, PT, R8, UR18, P0 ;  /* 0x0000001208007c0c */ /* 0x000fe200087a6670 */
[----:B----4-:R-:W-:Y:S01]  /*15440*/  IMAD.U32 R16, RZ, RZ, UR4 ;  /* 0x00000004ff107e24 */ /* 0x010fe2000f8e00ff */
[----:B------:R-:W-:Y:S02]  /*15450*/  IADD3 R8, P1, PT, R237, UR14, RZ ;  /* 0x0000000eed087c10 */ /* 0x000fe4000ff3e0ff */
[----:B------:R-:W-:Y:S01]  /*15460*/  ISETP.GE.OR P6, PT, R2, UR18, P0 ;  /* 0x0000001202007c0c */ /* 0x000fe200087c6670 */
[C---:B------:R-:W-:Y:S01]  /*15470*/  VIADD R2, R238.reuse, 0x40 ;  /* 0x00000040ee027836 */ /* 0x040fe20000000000 */
[----:B------:R-:W-:Y:S01]  /*15480*/  MOV R18, UR5 ;  /* 0x0000000500127c02 */ /* 0x000fe20008000f00 */
[----:B------:R-:W-:Y:S01]  /*15490*/  IMAD.X R9, RZ, RZ, UR10, P1 ;  /* 0x0000000aff097e24 */ /* 0x000fe200088e06ff */
[----:B------:R-:W-:Y:S02]  /*154a0*/  ISETP.GE.OR P1, PT, R238, UR18, P0 ;  /* 0x00000012ee007c0c */ /* 0x000fe40008726670 */
[----:B------:R-:W-:Y:S01]  /*154b0*/  ISETP.GE.OR P3, PT, R2, UR18, P0 ;  /* 0x0000001202007c0c */ /* 0x000fe20008766670 */
[----:B------:R-:W-:Y:S01]  /*154c0*/  IMAD.WIDE.U32 R16, R16, UR13, R8 ;  /* 0x0000000d10107c25 */ /* 0x000fe2000f8e0008 */
[C---:B------:R-:W-:Y:S01]  /*154d0*/  IADD3 R2, PT, PT, R238.reuse, 0x50, RZ ;  /* 0x00000050ee027810 */ /* 0x040fe20007ffe0ff */
[----:B------:R1:W2:Y:S01]  /*154e0*/  LDS.128 R8, [R0] ;  /* 0x0000000000087984 */ /* 0x0002a20000000c00 */
[----:B------:R-:W-:Y:S01]  /*154f0*/  ISETP.GE.OR P4, PT, R3, UR18, P0 ;  /* 0x0000001203007c0c */ /* 0x000fe20008786670 */
[----:B------:R-:W-:Y:S01]  /*15500*/  VIADD R3, R238, 0x60 ;  /* 0x00000060ee037836 */ /* 0x000fe20000000000 */
[----:B------:R-:W-:Y:S01]  /*15510*/  ISETP.GE.OR P2, PT, R2, UR18, P0 ;  /* 0x0000001202007c0c */ /* 0x000fe20008746670 */
[----:B------:R-:W-:Y:S01]  /*15520*/  IMAD R19, R18, UR13, R17 ;  /* 0x0000000d12137c24 */ /* 0x000fe2000f8e0211 */
[----:B------:R-:W-:-:S03]  /*15530*/  IADD3 R2, PT, PT, R238, 0x70, RZ ;  /* 0x00000070ee027810 */ /* 0x000fc60007ffe0ff */
[----:B---3--:R-:W-:Y:S08]  /*15540*/  @P1 BRA `(.L_x_278) ;  /* 0x0000000000281947 */ /* 0x008ff00003800000 */
[----:B------:R-:W3:Y:S01]  /*15550*/  LDCU.64 UR6, c[0x0][0x408] ;  /* 0x00008100ff0677ac */ /* 0x000ee20008000a00 */
[----:B------:R-:W-:Y:S01]  /*15560*/  MOV R18, R16 ;  /* 0x0000001000127202 */ /* 0x000fe20000000f00 */
[----:B------:R-:W4:Y:S01]  /*15570*/  LDCU.64 UR4, c[0x0][0x3f0] ;  /* 0x00007e00ff0477ac */ /* 0x000f220008000a00 */
[----:B---3--:R-:W-:-:S03]  /*15580*/  IMAD R12, R15, UR6, RZ ;  /* 0x000000060f0c7c24 */ /* 0x008fc6000f8e02ff */
[----:B------:R-:W-:-:S04]  /*15590*/  IMAD.WIDE.U32 R20, R14, UR6, R18 ;  /* 0x000000060e147c25 */ /* 0x000fc8000f8e0012 */
[----:B------:R-:W-:Y:S01]  /*155a0*/  IMAD R12, R14, UR7, R12 ;  /* 0x000000070e0c7c24 */ /* 0x000fe2000f8e020c */
[----:B----4-:R-:W-:-:S04]  /*155b0*/  LEA R22, P1, R20, UR4, 0x1 ;  /* 0x0000000414167c11 */ /* 0x010fc8000f8208ff */
[----:B------:R-:W-:-:S04]  /*155c0*/  IADD3 R12, PT, PT, R21, R12, RZ ;  /* 0x0000000c150c7210 */ /* 0x000fc80007ffe0ff */
[----:B------:R-:W-:-:S05]  /*155d0*/  LEA.HI.X R23, R20, UR5, R12, 0x1, P1 ;  /* 0x0000000514177c11 */ /* 0x000fca00088f0c0c */
[----:B--2---:R3:W-:Y:S02]  /*155e0*/  STG.E.128 desc[UR22][R22.64], R8 ;  /* 0x0000000816007986 */ /* 0x0047e4000c101d16 */
.L_x_278:
[----:B------:R-:W-:Y:S05]  /*155f0*/  BSYNC.RECONVERGENT B0 ;  /* 0x0000000000007941 */ /* 0x000fea0003800200 */
.L_x_277:
[----:B--23--:R2:W3:Y:S01]  /*15600*/  LDS.128 R8, [R0+0x800] ;  /* 0x0008000000087984 */ /* 0x00c4e20000000c00 */
[----:B------:R-:W-:Y:S01]  /*15610*/  BSSY.RECONVERGENT B0, `(.L_x_279) ;  /* 0x0000011000007945 */ /* 0x000fe20003800200 */
[----:B------:R-:W-:Y:S02]  /*15620*/  ISETP.GE.OR P1, PT, R3, UR18, P0 ;  /* 0x0000001203007c0c */ /* 0x000fe40008726670 */
[----:B------:R-:W-:Y:S01]  /*15630*/  ISETP.GE.OR P0, PT, R2, UR18, P0 ;  /* 0x0000001202007c0c */ /* 0x000fe20008706670 */
[----:B------:R-:W-:-:S12]  /*15640*/  @P6 BRA `(.L_x_280) ;  /* 0x0000000000346947 */ /* 0x000fd80003800000 */
[----:B------:R-:W4:Y:S01]  /*15650*/  LDCU.64 UR6, c[0x0][0x408] ;  /* 0x00008100ff0677ac */ /* 0x000f220008000a00 */
[----:B------:R-:W-:Y:S01]  /*15660*/  IADD3 R3, P6, PT, R14, 0x10, RZ ;  /* 0x000000100e037810 */ /* 0x000fe20007fde0ff */
[----:B------:R-:W-:Y:S01]  /*15670*/  IMAD.MOV.U32 R12, RZ, RZ, R16 ;  /* 0x000000ffff0c7224 */ /* 0x000fe200078e0010 */
[----:B------:R-:W-:Y:S01]  /*15680*/  MOV R13, R19 ;  /* 0x00000013000d7202 */ /* 0x000fe20000000f00 */
[----:B------:R-:W5:Y:S02]  /*15690*/  LDCU.64 UR4, c[0x0][0x3f0] ;  /* 0x00007e00ff0477ac */ /* 0x000f640008000a00 */
[----:B------:R-:W-:-:S04]  /*156a0*/  IMAD.X R2, RZ, RZ, R15, P6 ;  /* 0x000000ffff027224 */ /* 0x000fc800030e060f */
[----:B----4-:R-:W-:Y:S02]  /*156b0*/  IMAD R2, R2, UR6, RZ ;  /* 0x0000000602027c24 */ /* 0x010fe4000f8e02ff */
[----:B------:R-:W-:-:S04]  /*156c0*/  IMAD.WIDE.U32 R12, R3, UR6, R12 ;  /* 0x00000006030c7c25 */ /* 0x000fc8000f8e000c */
[----:B------:R-:W-:Y:S01]  /*156d0*/  IMAD R2, R3, UR7, R2 ;  /* 0x0000000703027c24 */ /* 0x000fe2000f8e0202 */
[----:B-----5:R-:W-:-:S04]  /*156e0*/  LEA R20, P6, R12, UR4, 0x1 ;  /* 0x000000040c147c11 */ /* 0x020fc8000f8c08ff */
[----:B------:R-:W-:-:S04]  /*156f0*/  IADD3 R2, PT, PT, R13, R2, RZ ;  /* 0x000000020d027210 */ /* 0x000fc80007ffe0ff */
[----:B------:R-:W-:-:S05]  /*15700*/  LEA.HI.X R21, R12, UR5, R2, 0x1, P6 ;  /* 0x000000050c157c11 */ /* 0x000fca000b0f0c02 */
[----:B---3--:R4:W-:Y:S02]  /*15710*/  STG.E.128 desc[UR22][R20.64], R8 ;  /* 0x0000000814007986 */ /* 0x0089e4000c101d16 */
.L_x_280:
[----:B------:R-:W-:Y:S05]  /*15720*/  BSYNC.RECONVERGENT B0 ;  /* 0x0000000000007941 */ /* 0x000fea0003800200 */
.L_x_279:
        /* <DEDUP_REMOVED lines=8> */
[----:B------:R-:W-:-:S04]  /*157b0*/  IMAD.X R2, RZ, RZ, R15, P5 ;  /* 0x000000ffff027224 */ /* 0x000fc800028e060f */
[----:B-----5:R-:W-:Y:S02]  /*157c0*/  IMAD R2, R2, UR6, RZ ;  /* 0x0000000602027c24 */ /* 0x020fe4000f8e02ff */
[----:B------:R-:W-:-:S04]  /*157d0*/  IMAD.WIDE.U32 R12, R3, UR6, R12 ;  /* 0x00000006030c7c25 */ /* 0x000fc8000f8e000c */
[----:B------:R-:W-:Y:S01]  /*157e0*/  IMAD R2, R3, UR7, R2 ;  /* 0x0000000703027c24 */ /* 0x000fe2000f8e0202 */
[----:B-1----:R-:W-:-:S04]  /*157f0*/  LEA R20, P5, R12, UR4, 0x1 ;  /* 0x000000040c147c11 */ /* 0x002fc8000f8a08ff */
[----:B------:R-:W-:-:S04]  /*15800*/  IADD3 R2, PT, PT, R13, R2, RZ ;  /* 0x000000020d027210 */ /* 0x000fc80007ffe0ff */
[----:B------:R-:W-:-:S05]  /*15810*/  LEA.HI.X R21, R12, UR5, R2, 0x1, P5 ;  /* 0x000000050c157c11 */ /* 0x000fca000a8f0c02 */
[----:B----4-:R1:W-:Y:S02]  /*15820*/  STG.E.128 desc[UR22][R20.64], R8 ;  /* 0x0000000814007986 */ /* 0x0103e4000c101d16 */
.L_x_282:
[----:B------:R-:W-:Y:S05]  /*15830*/  BSYNC.RECONVERGENT B0 ;  /* 0x0000000000007941 */ /* 0x000fea0003800200 */
.L_x_281:
        /* <DEDUP_REMOVED lines=8> */
[----:B------:R-:W-:-:S04]  /*158c0*/  IMAD.X R2, RZ, RZ, R15, P4 ;  /* 0x000000ffff027224 */ /* 0x000fc800020e060f */
[----:B-----5:R-:W-:Y:S02]  /*158d0*/  IMAD R2, R2, UR6, RZ ;  /* 0x0000000602027c24 */ /* 0x020fe4000f8e02ff */
[----:B------:R-:W-:-:S04]  /*158e0*/  IMAD.WIDE.U32 R12, R3, UR6, R12 ;  /* 0x00000006030c7c25 */ /* 0x000fc8000f8e000c */
[----:B------:R-:W-:Y:S01]  /*158f0*/  IMAD R2, R3, UR7, R2 ;  /* 0x0000000703027c24 */ /* 0x000fe2000f8e0202 */
[----:B--2---:R-:W-:-:S04]  /*15900*/  LEA R20, P4, R12, UR4, 0x1 ;  /* 0x000000040c147c11 */ /* 0x004fc8000f8808ff */
[----:B------:R-:W-:-:S04]  /*15910*/  IADD3 R2, PT, PT, R13, R2, RZ ;  /* 0x000000020d027210 */ /* 0x000fc80007ffe0ff */
[----:B------:R-:W-:-:S05]  /*15920*/  LEA.HI.X R21, R12, UR5, R2, 0x1, P4 ;  /* 0x000000050c157c11 */ /* 0x000fca000a0f0c02 */
[----:B----4-:R2:W-:Y:S02]  /*15930*/  STG.E.128 desc[UR22][R20.64], R8 ;  /* 0x0000000814007986 */ /* 0x0105e4000c101d16 */
.L_x_284:
[----:B------:R-:W-:Y:S05]  /*15940*/  BSYNC.RECONVERGENT B0 ;  /* 0x0000000000007941 */ /* 0x000fea0003800200 */
.L_x_283:
        /* <DEDUP_REMOVED lines=8> */
[----:B------:R-:W-:-:S04]  /*159d0*/  IMAD.X R2, RZ, RZ, R15, P3 ;  /* 0x000000ffff027224 */ /* 0x000fc800018e060f */
[----:B-----5:R-:W-:Y:S02]  /*159e0*/  IMAD R2, R2, UR6, RZ ;  /* 0x0000000602027c24 */ /* 0x020fe4000f8e02ff */
[----:B------:R-:W-:-:S04]  /*159f0*/  IMAD.WIDE.U32 R12, R3, UR6, R12 ;  /* 0x00000006030c7c25 */ /* 0x000fc8000f8e000c */
[----:B------:R-:W-:Y:S01]  /*15a00*/  IMAD R2, R3, UR7, R2 ;  /* 0x0000000703027c24 */ /* 0x000fe2000f8e0202 */
[----:B---3--:R-:W-:-:S04]  /*15a10*/  LEA R20, P3, R12, UR4, 0x1 ;  /* 0x000000040c147c11 */ /* 0x008fc8000f8608ff */
[----:B------:R-:W-:-:S04]  /*15a20*/  IADD3 R2, PT, PT, R13, R2, RZ ;  /* 0x000000020d027210 */ /* 0x000fc80007ffe0ff */
[----:B------:R-:W-:-:S05]  /*15a30*/  LEA.HI.X R21, R12, UR5, R2, 0x1, P3 ;  /* 0x000000050c157c11 */ /* 0x000fca00098f0c02 */
[----:B----4-:R3:W-:Y:S02]  /*15a40*/  STG.E.128 desc[UR22][R20.64], R8 ;  /* 0x0000000814007986 */ /* 0x0107e4000c101d16 */
.L_x_286:
[----:B------:R-:W-:Y:S05]  /*15a50*/  BSYNC.RECONVERGENT B0 ;  /* 0x0000000000007941 */ /* 0x000fea0003800200 */
.L_x_285:
        /* <DEDUP_REMOVED lines=16> */
.L_x_288:
[----:B------:R-:W-:Y:S05]  /*15b60*/  BSYNC.RECONVERGENT B0 ;  /* 0x0000000000007941 */ /* 0x000fea0003800200 */
.L_x_287:
[----:B-1--4-:R1:W4:Y:S01]  /*15b70*/  LDS.128 R8, [R0+0x3000] ;  /* 0x0030000000087984 */ /* 0x0123220000000c00 */
[----:B------:R-:W-:Y:S04]  /*15b80*/  BSSY.RECONVERGENT B0, `(.L_x_289) ;  /* 0x000000f000007945 */ /* 0x000fe80003800200 */
[----:B------:R-:W-:Y:S05]  /*15b90*/  @P1 BRA `(.L_x_290) ;  /* 0x0000000000341947 */ /* 0x000fea0003800000 */
[----:B------:R-:W5:Y:S01]  /*15ba0*/  LDCU.64 UR6, c[0x0][0x408] ;  /* 0x00008100ff0677ac */ /* 0x000f620008000a00 */
[----:B------:R-:W-:Y:S01]  /*15bb0*/  IADD3 R2, P1, PT, R14, 0x60, RZ ;  /* 0x000000600e027810 */ /* 0x000fe20007f3e0ff */
[----:B------:R-:W-:Y:S01]  /*15bc0*/  IMAD.MOV.U32 R12, RZ, RZ, R16 ;  /* 0x000000ffff0c7224 */ /* 0x000fe200078e0010 */
[----:B------:R-:W-:Y:S01]  /*15bd0*/  MOV R13, R19 ;  /* 0x00000013000d7202 */ /* 0x000fe20000000f00 */
[----:B------:R-:W5:Y:S02]  /*15be0*/  LDCU.64 UR4, c[0x0][0x3f0] ;  /* 0x00007e00ff0477ac */ /* 0x000f640008000a00 */
[----:B-123--:R-:W-:-:S04]  /*15bf0*/  IMAD.X R0, RZ, RZ, R15, P1 ;  /* 0x000000ffff007224 */ /* 0x00efc800008e060f */
[----:B-----5:R-:W-:Y:S02]  /*15c00*/  IMAD R0, R0, UR6, RZ ;  /* 0x0000000600007c24 */ /* 0x020fe4000f8e02ff */
[----:B------:R-:W-:-:S04]  /*15c10*/  IMAD.WIDE.U32 R12, R2, UR6, R12 ;  /* 0x00000006020c7c25 */ /* 0x000fc8000f8e000c */
[----:B------:R-:W-:Y:S01]  /*15c20*/  IMAD R0, R2, UR7, R0 ;  /* 0x0000000702007c24 */ /* 0x000fe2000f8e0200 */
[----:B------:R-:W-:-:S04]  /*15c30*/  LEA R2, P1, R12, UR4, 0x1 ;  /* 0x000000040c027c11 */ /* 0x000fc8000f8208ff */
[----:B------:R-:W-:-:S04]  /*15c40*/  IADD3 R0, PT, PT, R13, R0, RZ ;  /* 0x000000000d007210 */ /* 0x000fc80007ffe0ff */
[----:B------:R-:W-:-:S05]  /*15c50*/  LEA.HI.X R3, R12, UR5, R0, 0x1, P1 ;  /* 0x000000050c037c11 */ /* 0x000fca00088f0c00 */
[----:B----4-:R1:W-:Y:S02]  /*15c60*/  STG.E.128 desc[UR22][R2.64], R8 ;  /* 0x0000000802007986 */ /* 0x0103e4000c101d16 */
.L_x_290:
[----:B------:R-:W-:Y:S05]  /*15c70*/  BSYNC.RECONVERGENT B0 ;  /* 0x0000000000007941 */ /* 0x000fea0003800200 */
.L_x_289:
[----:B------:R-:W-:Y:S05]  /*15c80*/  @P0 EXIT ;  /* 0x000000000000094d */ /* 0x000fea0003800000 */
[----:B------:R-:W5:Y:S01]  /*15c90*/  LDCU.64 UR6, c[0x0][0x408] ;  /* 0x00008100ff0677ac */ /* 0x000f620008000a00 */
[----:B-123--:R-:W-:Y:S01]  /*15ca0*/  IADD3 R0, P0, PT, R14, 0x70, RZ ;  /* 0x000000700e007810 */ /* 0x00efe20007f1e0ff */
[----:B----4-:R-:W-:Y:S01]  /*15cb0*/  IMAD.MOV.U32 R8, RZ, RZ, R16 ;  /* 0x000000ffff087224 */ /* 0x010fe200078e0010 */
        /* <DEDUP_REMOVED lines=9> */
[----:B------:R-:W-:Y:S01]  /*15d50*/  STG.E.128 desc[UR22][R10.64], R4 ;  /* 0x000000040a007986 */ /* 0x000fe2000c101d16 */
[----:B------:R-:W-:Y:S05]  /*15d60*/  EXIT ;  /* 0x000000000000794d */ /* 0x000fea0003800000 */
.L_x_291:
        /* <DEDUP_REMOVED lines=9> */
.L_x_1460:


//--------------------- .text._ZN5flash16flash_fwd_kernelI23Flash_fwd_kernel_traitsILi64ELi128ELi128ELi4ELb0ELb0EN7cutlass6half_tE19Flash_kernel_traitsILi64ELi128ELi128ELi4ES3_EELb0ELb1ELb0ELb0ELb0ELb0ELb1ELb0EEEvNS_16Flash_fwd_paramsE --------------------------
	.section	.text._ZN5flash16flash_fwd_kernelI23Flash_fwd_kernel_traitsILi64ELi128ELi128ELi4ELb0ELb0EN7cutlass6half_tE19Flash_kernel_traitsILi64ELi128ELi128ELi4ES3_EELb0ELb1ELb0ELb0ELb0ELb0ELb1ELb0EEEvNS_16Flash_fwd_paramsE,"ax",@progbits
	.align	128
        .global         _ZN5flash16flash_fwd_kernelI23Flash_fwd_kernel_traitsILi64ELi128ELi128ELi4ELb0ELb0EN7cutlass6half_tE19Flash_kernel_traitsILi64ELi128ELi128ELi4ES3_EELb0ELb1ELb0ELb0ELb0ELb0ELb1ELb0EEEvNS_16Flash_fwd_paramsE
        .type           _ZN5flash16flash_fwd_kernelI23Flash_fwd_kernel_traitsILi64ELi128ELi128ELi4ELb0ELb0EN7cutlass6half_tE19Flash_kernel_traitsILi64ELi128ELi128ELi4ES3_EELb0ELb1ELb0ELb0ELb0ELb0ELb1ELb0EEEvNS_16Flash_fwd_paramsE,@function
        .size           _ZN5flash16flash_fwd_kernelI23Flash_fwd_kernel_traitsILi64ELi128ELi128ELi4ELb0ELb0EN7cutlass6half_tE19Flash_kernel_traitsILi64ELi128ELi128ELi4ES3_EELb0ELb1ELb0ELb0ELb0ELb0ELb1ELb0EEEvNS_16Flash_fwd_paramsE,(.L_x_1461 - _ZN5flash16flash_fwd_kernelI23Flash_fwd_kernel_traitsILi64ELi128ELi128ELi4ELb0ELb0EN7cutlass6half_tE19Flash_kernel_traitsILi64ELi128ELi128ELi4ES3_EELb0ELb1ELb0ELb0ELb0ELb0ELb1ELb0EEEvNS_16Flash_fwd_paramsE)
        .other          _ZN5flash16flash_fwd_kernelI23Flash_fwd_kernel_traitsILi64ELi128ELi128ELi4ELb0ELb0EN7cutlass6half_tE19Flash_kernel_traitsILi64ELi128ELi128ELi4ES3_EELb0ELb1ELb0ELb0ELb0ELb0ELb1ELb0EEEvNS_16Flash_fwd_paramsE,@"STO_CUDA_ENTRY STV_DEFAULT"
_ZN5flash16flash_fwd_kernelI23Flash_fwd_kernel_traitsILi64ELi128ELi128ELi4ELb0ELb0EN7cutlass6half_tE19Flash_kernel_traitsILi64ELi128ELi128ELi4ES3_EELb0ELb1ELb0ELb0ELb0ELb0ELb1ELb0EEEvNS_16Flash_fwd_paramsE:
.text._ZN5flash16flash_fwd_kernelI23Flash_fwd_kernel_traitsILi64ELi128ELi128ELi4ELb0ELb0EN7cutlass6half_tE19Flash_kernel_traitsILi64ELi128ELi128ELi4ES3_EELb0ELb1ELb0ELb0ELb0ELb0ELb1ELb0EEEvNS_16Flash_fwd_paramsE:
        /* <DEDUP_REMOVED lines=33> */
[----:B------:R-:W-:Y:S01]  /*0210*/  IMAD.U32 R10, RZ, RZ, UR10 ;  /* 0x0000000aff0a7e24 */ /* 0x000fe2000f8e00ff */
[----:B------:R-:W-:Y:S01]  /*0220*/  UIADD3.X UR10, UPT, UPT, UR12, UR7, URZ, UP1, !UPT ;  /* 0x000000070c0a7290 */ /* 0x000fe20008ffe4ff */
[----:B------:R-:W-:Y:S01]  /*0230*/  PLOP3.LUT P1, PT, PT, PT, UP3, 0x80, 0x8 ;  /* 0x000000000008781c */ /* 0x000fe20003f2f038 */
[----:B------:R-:W-:Y:S01]  /*0240*/  IMAD.U32 R11, RZ, RZ, UR11 ;  /* 0x0000000bff0b7e24 */ /* 0x000fe2000f8e00ff */
[----:B------:R-:W-:-:S05]  /*0250*/  PLOP3.LUT P0, PT, PT, PT, UP0, 0x80, 0x8 ;  /* 0x000000000008781c */ /* 0x000fca0003f0f008 */
[----:B------:R-:W-:-:S04]  /*0260*/  @UP0 UIADD3 UR4, UP1, UPT, UR13, UR4, URZ ;  /* 0x000000040d040290 */ /* 0x000fc8000ff3e0ff */
[----:B------:R-:W-:Y:S01]  /*0270*/  @UP0 UIADD3.X UR5, UPT, UPT, UR12, UR5, URZ, UP1, !UPT ;  /* 0x000000050c050290 */ /* 0x000fe20008ffe4ff */
[----:B-1----:R-:W-:Y:S01]  /*0280*/  IMAD.U32 R6, RZ, RZ, UR9 ;  /* 0x00000009ff067e24 */ /* 0x002fe2000f8e00ff */
[----:B------:R-:W4:Y:S01]  /*0290*/  @P1 LDG.E R3, desc[UR22][R10.64] ;  /* 0x000000160a031981 */ /* 0x000f22000c1e1900 */
        /* <DEDUP_REMOVED lines=11> */
[----:B------:R-:W2:Y:S02]  /*0350*/  @!UP0 LDCU UR6, c[0x0][0x43c] ;  /* 0x00008780ff0687ac */ /* 0x000ea40008000800 */
[----:B------:R-:W-:-:S02]  /*0360*/  UISETP.NE.AND.EX UP1, UPT, UR7, URZ, UPT, UP1 ;  /* 0x000000ff0700728c */ /* 0x000fc4000bf25310 */
[----:B-1----:R-:W-:Y:S01]  /*0370*/  USHF.L.U32 UR24, UR29, 0x7, URZ ;  /* 0x000000071d187899 */ /* 0x002fe200080006ff */
[----:B--2---:R-:W-:Y:S02]  /*0380*/  @P4 R2UR UR19, R5 ;  /* 0x00000000051342ca */ /* 0x004fe400000e0000 */
[----:B---3--:R-:W-:-:S13]  /*0390*/  @P2 R2UR UR9, R2 ;  /* 0x00000000020922ca */ /* 0x008fda00000e0000 */
[----:B------:R-:W-:-:S03]  /*03a0*/  @UP4 UIADD3 UR26, UPT, UPT, UR9, -UR19, URZ ;  /* 0x80000013091a4290 */ /* 0x000fc6000fffe0ff */
[----:B------:R-:W-:Y:S01]  /*03b0*/  UMOV UR9, URZ ;  /* 0x000000ff00097c82 */ /* 0x000fe20008000000 */
        /* <DEDUP_REMOVED lines=13> */
.L_x_292:
        /* <DEDUP_REMOVED lines=49> */
.L_x_294:
        /* <DEDUP_REMOVED lines=17> */
[C---:B------:R-:W-:Y:S02]  /*08b0*/  ISETP.GE.OR P3, PT, R235.reuse, UR26, P1 ;  /* 0x0000001aeb007c0c */ /* 0x040fe40008f66670 */
        /* <DEDUP_REMOVED lines=33> */
.L_x_296:
[----:B------:R-:W-:Y:S05]  /*0ad0*/  BSYNC.RECONVERGENT B0 ;  /* 0x0000000000007941 */ /* 0x000fea0003800200 */
.L_x_295:
        /* <DEDUP_REMOVED lines=17> */
.L_x_298:
[----:B------:R-:W-:Y:S05]  /*0bf0*/  BSYNC.RECONVERGENT B0 ;  /* 0x0000000000007941 */ /* 0x000fea0003800200 */
.L_x_297:
        /* <DEDUP_REMOVED lines=17> */
.L_x_300:
[----:B------:R-:W-:Y:S05]  /*0d10*/  BSYNC.RECONVERGENT B0 ;  /* 0x0000000000007941 */ /* 0x000fea0003800200 */
.L_x_299:
        /* <DEDUP_REMOVED lines=17> */
.L_x_302:
[----:B------:R-:W-:Y:S05]  /*0e30*/  BSYNC.RECONVERGENT B0 ;  /* 0x0000000000007941 */ /* 0x000fea0003800200 */
.L_x_301:
        /* <DEDUP_REMOVED lines=18> */
.L_x_304:
[----:B------:R-:W-:Y:S05]  /*0f60*/  BSYNC.RECONVERGENT B0 ;  /* 0x0000000000007941 */ /* 0x000fea0003800200 */
.L_x_303:
        /* <DEDUP_REMOVED lines=17> */
.L_x_306:
[----:B------:R-:W-:Y:S05]  /*1080*/  BSYNC.RECONVERGENT B0 ;  /* 0x0000000000007941 */ /* 0x000fea0003800200 */
.L_x_305:
        /* <DEDUP_REMOVED lines=15> */
.L_x_308:
[----:B------:R-:W-:Y:S05]  /*1180*/  BSYNC.RECONVERGENT B0 ;  /* 0x0000000000007941 */ /* 0x000fea0003800200 */
.L_x_307:
        /* <DEDUP_REMOVED lines=14> */
.L_x_310:
[----:B------:R-:W-:Y:S05]  /*1270*/  BSYNC.RECONVERGENT B0 ;  /* 0x0000000000007941 */ /* 0x000fea0003800200 */
.L_x_309:
[----:B------:R-:W-:Y:S04]  /*1280*/  BSSY.RECONVERGENT B0, `(.L_x_311) ;  /* 0x000000a000007945 */ /* 0x000fe80003800200 */
[----:B------:R-:W-:Y:S05]  /*1290*/  @P3 BRA `(.L_x_312) ;  /* 0x0000000000203947 */ /* 0x000fea0003800000 */
[----:B------:R-:W5:Y:S01]  /*12a0*/  LDCU.64 UR4, c[0x0][0x420] ;  /* 0x00008400ff0477ac */ /* 0x000f620008000a00 */
[----:B------:R-:W-:Y:S02]  /*12b0*/  IMAD R0, R235, UR9, RZ ;  /* 0x00000009eb007c24 */ /* 0x000fe4000f8e02ff */
[----:B------:R-:W-:-:S03]  /*12c0*/  IMAD.MOV.U32 R11, RZ, RZ, 0x7f800000 ;  /* 0x7f800000ff0b7424 */ /* 0x000fc600078e00ff */
[----:B--2---:R-:W-:-:S04]  /*12d0*/  IADD3 R3, P2, PT, R0, UR8, RZ ;  /* 0x0000000800037c10 */ /* 0x004fc8000ff5e0ff */
[----:B------:R-:W-:Y:S02]  /*12e0*/  LEA.HI.X.SX32 R0, R0, UR12, 0x1, P2 ;  /* 0x0000000c00007c11 */ /* 0x000fe400090f0eff */
[----:B-----5:R-:W-:-:S04]  /*12f0*/  LEA R2, P2, R3, UR4, 0x2 ;  /* 0x0000000403027c11 */ /* 0x020fc8000f8410ff */
[----:B------:R-:W-:-:S05]  /*1300*/  LEA.HI.X R3, R3, UR5, R0, 0x2, P2 ;  /* 0x0000000503037c11 */ /* 0x000fca00090f1400 */
[----:B------:R2:W-:Y:S04]  /*1310*/  STG.E desc[UR22][R2.64], R11 ;  /* 0x0000000b02007986 */ /* 0x0005e8000c101916 */
.L_x_312:
[----:B------:R-:W-:Y:S05]  /*1320*/  BSYNC.RECONVERGENT B0 ;  /* 0x0000000000007941 */ /* 0x000fea0003800200 */
.L_x_311:
        /* <DEDUP_REMOVED lines=8> */
[----:B------:R-:W-:Y:S02]  /*13b0*/  IMAD R0, R10, UR9, RZ ;  /* 0x000000090a007c24 */ /* 0x000fe4000f8e02ff */
[----:B--2---:R-:W-:-:S03]  /*13c0*/  IMAD.MOV.U32 R11, RZ, RZ, 0x7f800000 ;  /* 0x7f800000ff0b7424 */ /* 0x004fc600078e00ff */
[----:B------:R-:W-:-:S04]  /*13d0*/  IADD3 R3, P0, PT, R0, UR8, RZ ;  /* 0x0000000800037c10 */ /* 0x000fc8000ff1e0ff */
[----:B------:R-:W-:Y:S02]  /*13e0*/  LEA.HI.X.SX32 R0, R0, UR12, 0x1, P0 ;  /* 0x0000000c00007c11 */ /* 0x000fe400080f0eff */
[----:B-----5:R-:W-:-:S04]  /*13f0*/  LEA R2, P0, R3, UR4, 0x2 ;  /* 0x0000000403027c11 */ /* 0x020fc8000f8010ff */
[----:B------:R-:W-:-:S05]  /*1400*/  LEA.HI.X R3, R3, UR5, R0, 0x2, P0 ;  /* 0x0000000503037c11 */ /* 0x000fca00080f1400 */
[----:B------:R2:W-:Y:S04]  /*1410*/  STG.E desc[UR22][R2.64], R11 ;  /* 0x0000000b02007986 */ /* 0x0005e8000c101916 */
.L_x_314:
[----:B------:R-:W-:Y:S05]  /*1420*/  BSYNC.RECONVERGENT B0 ;  /* 0x0000000000007941 */ /* 0x000fea0003800200 */
.L_x_313:
        /* <DEDUP_REMOVED lines=10> */
.L_x_316:
[----:B------:R-:W-:Y:S05]  /*14d0*/  BSYNC.RECONVERGENT B0 ;  /* 0x0000000000007941 */ /* 0x000fea0003800200 */
.L_x_315:
[----:B------:R-:W-:Y:S04]  /*14e0*/  BSSY.RECONVERGENT B0, `(.L_x_317) ;  /* 0x000000a000007945 */ /* 0x000fe80003800200 */
[----:B------:R-:W-:Y:S05]  /*14f0*/  @P5 BRA `(.L_x_318) ;  /* 0x0000000000205947 */ /* 0x000fea0003800000 */
        /* <DEDUP_REMOVED lines=8> */
.L_x_318:
[----:B------:R-:W-:Y:S05]  /*1580*/  BSYNC.RECONVERGENT B0 ;  /* 0x0000000000007941 */ /* 0x000fea0003800200 */
.L_x_317:
        /* <DEDUP_REMOVED lines=10> */
.L_x_320:
[----:B------:R-:W-:Y:S05]  /*1630*/  BSYNC.RECONVERGENT B0 ;  /* 0x0000000000007941 */ /* 0x000fea0003800200 */
.L_x_319:
        /* <DEDUP_REMOVED lines=10> */
.L_x_322:
[----:B------:R-:W-:Y:S05]  /*16e0*/  BSYNC.RECONVERGENT B0 ;  /* 0x0000000000007941 */ /* 0x000fea0003800200 */
.L_x_321:
        /* <DEDUP_REMOVED lines=10> */
.L_x_324:
[----:B------:R-:W-:Y:S05]  /*1790*/  BSYNC.RECONVERGENT B0 ;  /* 0x0000000000007941 */ /* 0x000fea0003800200 */
.L_x_323:
[----:B------:R-:W-:Y:S05]  /*17a0*/  @P1 EXIT ;  /* 0x000000000000194d */ /* 0x000fea0003800000 */
[----:B------:R-:W5:Y:S01]  /*17b0*/  LDCU.64 UR4, c[0x0][0x420] ;  /* 0x00008400ff0477ac */ /* 0x000f620008000a00 */
[----:B------:R-:W-:Y:S02]  /*17c0*/  IMAD R0, R4, UR9, RZ ;  /* 0x0000000904007c24 */ /* 0x000fe4000f8e02ff */
[----:B--2---:R-:W-:-:S03]  /*17d0*/  IMAD.MOV.U32 R5, RZ, RZ, 0x7f800000 ;  /* 0x7f800000ff057424 */ /* 0x004fc600078e00ff */
[----:B------:R-:W-:-:S04]  /*17e0*/  IADD3 R3, P0, PT, R0, UR8, RZ ;  /* 0x0000000800037c10 */ /* 0x000fc8000ff1e0ff */
[----:B------:R-:W-:Y:S02]  /*17f0*/  LEA.HI.X.SX32 R0, R0, UR12, 0x1, P0 ;  /* 0x0000000c00007c11 */ /* 0x000fe400080f0eff */
[----:B-----5:R-:W-:-:S04]  /*1800*/  LEA R2, P0, R3, UR4, 0x2 ;  /* 0x0000000403027c11 */ /* 0x020fc8000f8010ff */
[----:B------:R-:W-:-:S05]  /*1810*/  LEA.HI.X R3, R3, UR5, R0, 0x2, P0 ;  /* 0x0000000503037c11 */ /* 0x000fca00080f1400 */
[----:B------:R-:W-:Y:S01]  /*1820*/  STG.E desc[UR22][R2.64], R5 ;  /* 0x0000000502007986 */ /* 0x000fe2000c101916 */
[----:B------:R-:W-:Y:S05]  /*1830*/  EXIT ;  /* 0x000000000000794d */ /* 0x000fea0003800000 */
.L_x_293:
        /* <DEDUP_REMOVED lines=21> */
.L_x_325:
[----:B------:R-:W1:Y:S01]  /*1990*/  LDCU.64 UR14, c[0x0][0x3b8] ;  /* 0x00007700ff0e77ac */ /* 0x000e620008000a00 */
[----:B------:R-:W-:-:S04]  /*19a0*/  UIADD3 UR6, UPT, UPT, UR9, UR10, URZ ;  /* 0x0000000a09067290 */ /* 0x000fc8000fffe0ff */
[----:B-1----:R-:W-:Y:S02]  /*19b0*/  UIMAD.WIDE.U32 UR16, UR6, UR14, URZ ;  /* 0x0000000e061072a5 */ /* 0x002fe4000f8e00ff */
[----:B------:R-:W-:-:S04]  /*19c0*/  UIMAD UR6, UR6, UR15, URZ ;  /* 0x0000000f060672a4 */ /* 0x000fc8000f8e02ff */
[----:B------:R-:W-:Y:S02]  /*19d0*/  UIADD3 UR6, UPT, UPT, UR17, UR6, URZ ;  /* 0x0000000611067290 */ /* 0x000fe4000fffe0ff */
.L_x_326:
        /* <DEDUP_REMOVED lines=11> */
[----:B------:R-:W-:-:S06]  /*1a90*/  IMAD.HI.U32 R3, R7, R3, R6 ;  /* 0x0000000307037227 */ /* 0x000fcc00078e0006 */
[----:B------:R-:W-:-:S04]  /*1aa0*/  IMAD.HI.U32 R5, R3, R2, RZ ;  /* 0x0000000203057227 */ /* 0x000fc800078e00ff */
[----:B------:R-:W-:-:S04]  /*1ab0*/  IMAD.MOV R3, RZ, RZ, -R5 ;  /* 0x000000ffff037224 */ /* 0x000fc800078e0a05 */
[----:B------:R-:W-:Y:S01]  /*1ac0*/  IMAD R3, R4, R3, R2 ;  /* 0x0000000304037224 */ /* 0x000fe200078e0202 */
[----:B------:R-:W-:-:S04]  /*1ad0*/  LOP3.LUT R2, R0, UR27, RZ, 0x3c, !PT ;  /* 0x0000001b00027c12 */ /* 0x000fc8000f8e3cff */
[----:B------:R-:W-:Y:S02]  /*1ae0*/  ISETP.GT.U32.AND P1, PT, R4, R3, PT ;  /* 0x000000030400720c */ /* 0x000fe40003f24070 */
[----:B------:R-:W-:-:S11]  /*1af0*/  ISETP.GE.AND P0, PT, R2, RZ, PT ;  /* 0x000000ff0200720c */ /* 0x000fd60003f06270 */
[-C--:B------:R-:W-:Y:S01]  /*1b00*/  @!P1 IADD3 R3, PT, PT, R3, -R4.reuse, RZ ;  /* 0x8000000403039210 */ /* 0x080fe20007ffe0ff */
[----:B------:R-:W-:Y:S01]  /*1b10*/  @!P1 VIADD R5, R5, 0x1 ;  /* 0x0000000105059836 */ /* 0x000fe20000000000 */
[----:B------:R-:W-:Y:S02]  /*1b20*/  ISETP.NE.AND P1, PT, R0, RZ, PT ;  /* 0x000000ff0000720c */ /* 0x000fe40003f25270 */
[----:B------:R-:W-:-:S13]  /*1b30*/  ISETP.GE.U32.AND P2, PT, R3, R4, PT ;  /* 0x000000040300720c */ /* 0x000fda0003f46070 */
        /* <DEDUP_REMOVED lines=16> */
.L_x_327:
[----:B------:R-:W1:Y:S01]  /*1c40*/  LDCU.64 UR12, c[0x0][0x3c0] ;  /* 0x00007800ff0c77ac */ /* 0x000e620008000a00 */
[----:B------:R-:W-:-:S04]  /*1c50*/  UIADD3 UR9, UPT, UPT, UR9, UR10, URZ ;  /* 0x0000000a09097290 */ /* 0x000fc8000fffe0ff */
[----:B-1----:R-:W-:Y:S02]  /*1c60*/  UIMAD.WIDE.U32 UR4, UR9, UR12, URZ ;  /* 0x0000000c090472a5 */ /* 0x002fe4000f8e00ff */
[----:B------:R-:W-:-:S04]  /*1c70*/  UIMAD UR8, UR9, UR13, URZ ;  /* 0x0000000d090872a4 */ /* 0x000fc8000f8e02ff */
[----:B------:R-:W-:-:S12]  /*1c80*/  UIADD3 UR8, UPT, UPT, UR5, UR8, URZ ;  /* 0x0000000805087290 */ /* 0x000fd8000fffe0ff */
.L_x_328:
        /* <DEDUP_REMOVED lines=13> */
[----:B------:R-:W-:Y:S01]  /*1d60*/  LOP3.LUT R3, R247, 0x1e00, RZ, 0xc0, !PT ;  /* 0x00001e00f7037812 */ /* 0x000fe200078ec0ff */
[----:B------:R-:W-:Y:S01]  /*1d70*/  IMAD.X R5, RZ, RZ, UR6, P1 ;  /* 0x00000006ff057e24 */ /* 0x000fe200088e06ff */
[----:B------:R-:W4:Y:S01]  /*1d80*/  LDCU.128 UR4, c[0x0][0x3d0] ;  /* 0x00007a00ff0477ac */ /* 0x000f220008000c00 */
[----:B------:R-:W-:Y:S01]  /*1d90*/  IADD3.X R17, PT, PT, RZ, UR8, RZ, P0, !PT ;  /* 0x00000008ff117c10 */ /* 0x000fe200087fe4ff */
[----:B------:R-:W-:Y:S01]  /*1da0*/  IMAD.WIDE.U32 R4, R10, UR14, R4 ;  /* 0x0000000e0a047c25 */ /* 0x000fe2000f8e0004 */
[----:B------:R-:W5:Y:S01]  /*1db0*/  LDCU.64 UR8, c[0x0][0x390] ;  /* 0x00007200ff0877ac */ /* 0x000f620008000a00 */
[----:B------:R-:W-:Y:S02]  /*1dc0*/  LOP3.LUT R246, R246, 0x38, R235, 0x78, !PT ;  /* 0x00000038f6f67812 */ /* 0x000fe400078e78eb */
[----:B------:R-:W-:Y:S01]  /*1dd0*/  IMAD.WIDE.U32 R16, R10, UR12, R16 ;  /* 0x0000000c0a107c25 */ /* 0x000fe2000f8e0010 */
[----:B------:R-:W-:Y:S02]  /*1de0*/  IADD3 R14, P0, PT, R236, UR30, RZ ;  /* 0x0000001eec0e7c10 */ /* 0x000fe4000ff1e0ff */
[C---:B------:R-:W-:Y:S01]  /*1df0*/  ISETP.GE.AND P2, PT, R10.reuse, UR18, PT ;  /* 0x000000120a007c0c */ /* 0x040fe2000bf46270 */
[----:B------:R-:W-:Y:S01]  /*1e00*/  IMAD R5, R10, UR15, R5 ;  /* 0x0000000f0a057c24 */ /* 0x000fe2000f8e0205 */
[----:B------:R-:W-:Y:S01]  /*1e10*/  LOP3.LUT R246, R246, R3, RZ, 0xfc, !PT ;  /* 0x00000003f6f67212 */ /* 0x000fe200078efcff */
[----:B------:R-:W-:-:S02]  /*1e20*/  IMAD R17, R10, UR13, R17 ;  /* 0x0000000d0a117c24 */ /* 0x000fc4000f8e0211 */
[----:B---3--:R-:W-:Y:S02]  /*1e30*/  IMAD.U32 R12, RZ, RZ, UR16 ;  /* 0x00000010ff0c7e24 */ /* 0x008fe4000f8e00ff */
        /* <DEDUP_REMOVED lines=10> */
[----:B------:R-:W-:Y:S02]  /*1ee0*/  MOV R17, UR17 ;  /* 0x0000001100117c02 */ /* 0x000fe40008000f00 */
[----:B------:R-:W-:Y:S01]  /*1ef0*/  IADD3 R244, PT, PT, R5, R9, RZ ;  /* 0x0000000905f47210 */ /* 0x000fe20007ffe0ff */
[----:B------:R-:W-:Y:S01]  /*1f00*/  IMAD.IADD R238, R3, 0x1, R7 ;  /* 0x0000000103ee7824 */ /* 0x000fe200078e0207 */
[----:B--2---:R-:W-:Y:S01]  /*1f10*/  LEA R245, P1, R4, UR10, 0x1 ;  /* 0x0000000a04f57c11 */ /* 0x004fe2000f8208ff */
[----:B------:R-:W-:Y:S01]  /*1f20*/  IMAD.WIDE.U32 R12, R12, UR27, R14 ;  /* 0x0000001b0c0c7c25 */ /* 0x000fe2000f8e000e */
[----:B-----5:R-:W-:Y:S02]  /*1f30*/  LEA R240, P0, R2, UR8, 0x1 ;  /* 0x0000000802f07c11 */ /* 0x020fe4000f8008ff */
[----:B------:R-:W-:Y:S01]  /*1f40*/  LEA.HI.X R244, R4, UR11, R244, 0x1, P1 ;  /* 0x0000000b04f47c11 */ /* 0x000fe200088f0cf4 */
[----:B------:R-:W-:Y:S01]  /*1f50*/  IMAD R17, R17, UR27, R13 ;  /* 0x0000001b11117c24 */ /* 0x000fe2000f8e020d */
[----:B------:R-:W-:-:S02]  /*1f60*/  LEA.HI.X R238, R2, UR9, R238, 0x1, P0 ;  /* 0x0000000902ee7c11 */ /* 0x000fc400080f0cee */
        /* <DEDUP_REMOVED lines=20> */
.L_x_331:
[----:B------:R1:W-:Y:S02]  /*20b0*/  STS.128 [R246], RZ ;  /* 0x000000fff6007388 */ /* 0x0003e40000000c00 */
.L_x_330:
[----:B------:R-:W-:Y:S05]  /*20c0*/  BSYNC.RECONVERGENT B0 ;  /* 0x0000000000007941 */ /* 0x000fea0003800200 */
.L_x_329:
        /* <DEDUP_REMOVED lines=41> */
.L_x_333:
[----:B------:R-:W-:Y:S05]  /*2360*/  BSYNC.RECONVERGENT B0 ;  /* 0x0000000000007941 */ /* 0x000fea0003800200 */
.L_x_332:
        /* <DEDUP_REMOVED lines=22> */
.L_x_335:
[----:B------:R-:W-:Y:S05]  /*24d0*/  BSYNC.RECONVERGENT B0 ;  /* 0x0000000000007941 */ /* 0x000fea0003800200 */
.L_x_334:
        /* <DEDUP_REMOVED lines=22> */
.L_x_337:
[----:B------:R-:W-:Y:S05]  /*2640*/  BSYNC.RECONVERGENT B0 ;  /* 0x0000000000007941 */ /* 0x000fea0003800200 */
.L_x_336:
        /* <DEDUP_REMOVED lines=22> */
.L_x_339:
[----:B------:R-:W-:Y:S05]  /*27b0*/  BSYNC.RECONVERGENT B0 ;  /* 0x0000000000007941 */ /* 0x000fea0003800200 */
.L_x_338:
        /* <DEDUP_REMOVED lines=22> */
.L_x_341:
[----:B------:R-:W-:Y:S05]  /*2920*/  BSYNC.RECONVERGENT B0 ;  /* 0x0000000000007941 */ /* 0x000fea0003800200 */
.L_x_340:
        /* <DEDUP_REMOVED lines=22> */
.L_x_343:
[----:B------:R-:W-:Y:S05]  /*2a90*/  BSYNC.RECONVERGENT B0 ;  /* 0x0000000000007941 */ /* 0x000fea0003800200 */
.L_x_342:
        /* <DEDUP_REMOVED lines=21> */
.L_x_345:
[----:B------:R-:W-:Y:S05]  /*2bf0*/  BSYNC.RECONVERGENT B0 ;  /* 0x0000000000007941 */ /* 0x000fea0003800200 */
.L_x_344:
        /* <DEDUP_REMOVED lines=8> */
[----:B--2---:R-:W-:Y:S01]  /*2c80*/  IMAD.U32 R8, RZ, RZ, UR30 ;  /* 0x0000001eff087e24 */ /* 0x004fe2000f8e00ff */
        /* <DEDUP_REMOVED lines=9> */
.L_x_348:
[----:B------:R1:W-:Y:S02]  /*2d20*/  STS.128 [R246+0x4000], RZ ;  /* 0x004000fff6007388 */ /* 0x0003e40000000c00 */
.L_x_347:
[----:B------:R-:W-:Y:S05]  /*2d30*/  BSYNC.RECONVERGENT B0 ;  /* 0x0000000000007941 */ /* 0x000fea0003800200 */
.L_x_346:
        /* <DEDUP_REMOVED lines=17> */
[----:B--2---:R-:W-:-:S04]  /*2e50*/  IMAD.U32 R8, RZ, RZ, UR8 ;  /* 0x00000008ff087e24 */ /* 0x004fc8000f8e00ff */
[----:B------:R-:W-:Y:S01]  /*2e60*/  IMAD.U32 R9, RZ, RZ, UR6 ;  /* 0x00000006ff097e24 */ /* 0x000fe2000f8e00ff */
[----:B------:R-:W-:-:S04]  /*2e70*/  LEA R10, P1, R8, R245, 0x1 ;  /* 0x000000f5080a7211 */ /* 0x000fc800078208ff */
[----:B------:R-:W-:-:S05]  /*2e80*/  LEA.HI.X R11, R8, R244, R9, 0x1, P1 ;  /* 0x000000f4080b7211 */ /* 0x000fca00008f0c09 */
[----:B------:R-:W-:Y:S01]  /*2e90*/  @!PT LDS RZ, [RZ] ;  /* 0x00000000fffff984 */ /* 0x000fe20000000800 */
[----:B------:R-:W-:Y:S01]  /*2ea0*/  @!PT LDS RZ, [RZ] ;  /* 0x00000000fffff984 */ /* 0x000fe20000000800 */
[----:B------:R-:W-:Y:S01]  /*2eb0*/  @!PT LDS RZ, [RZ] ;  /* 0x00000000fffff984 */ /* 0x000fe20000000800 */
[----:B------:R2:W-:Y:S04]  /*2ec0*/  LDGSTS.E.BYPASS.LTC128B.128 [R246+0x4800], desc[UR22][R10.64] ;  /* 0x048000000af67fae */ /* 0x0005e8000b981a16 */
.L_x_350:
[----:B------:R-:W-:Y:S05]  /*2ed0*/  BSYNC.RECONVERGENT B0 ;  /* 0x0000000000007941 */ /* 0x000fea0003800200 */
.L_x_349:
        /* <DEDUP_REMOVED lines=18> */
.L_x_352:
[----:B------:R-:W-:Y:S05]  /*3000*/  BSYNC.RECONVERGENT B0 ;  /* 0x0000000000007941 */ /* 0x000fea0003800200 */
.L_x_351:
        /* <DEDUP_REMOVED lines=11> */
[----:B--2---:R-:W-:Y:S01]  /*30c0*/  IMAD.U32 R8, RZ, RZ, UR16 ;  /* 0x00000010ff087e24 */ /* 0x004fe2000f8e00ff */
        /* <DEDUP_REMOVED lines=8> */
.L_x_354:
[----:B------:R-:W-:Y:S05]  /*3150*/  BSYNC.RECONVERGENT B0 ;  /* 0x0000000000007941 */ /* 0x000fea0003800200 */
.L_x_353:
        /* <DEDUP_REMOVED lines=16> */
.L_x_356:
[----:B------:R-:W-:Y:S05]  /*3260*/  BSYNC.RECONVERGENT B0 ;  /* 0x0000000000007941 */ /* 0x000fea0003800200 */
.L_x_355:
        /* <DEDUP_REMOVED lines=20> */
.L_x_358:
[----:B------:R-:W-:Y:S05]  /*33b0*/  BSYNC.RECONVERGENT B0 ;  /* 0x0000000000007941 */ /* 0x000fea0003800200 */
.L_x_357:
        /* <DEDUP_REMOVED lines=20> */
.L_x_360:
[----:B------:R-:W-:Y:S05]  /*3500*/  BSYNC.RECONVERGENT B0 ;  /* 0x0000000000007941 */ /* 0x000fea0003800200 */
.L_x_359:
        /* <DEDUP_REMOVED lines=20> */
.L_x_362:
[----:B------:R-:W-:Y:S05]  /*3650*/  BSYNC.RECONVERGENT B0 ;  /* 0x0000000000007941 */ /* 0x000fea0003800200 */
.L_x_361:
[----:B------:R-:W0:Y:S01]  /*3660*/  LDGDEPBAR ;  /* 0x00000000000079af */ /* 0x000e220000000000 */
[--C-:B------:R-:W-:Y:S01]  /*3670*/  SHF.R.U32.HI R114, RZ, 0x1, R235.reuse ;  /* 0x00000001ff727819 */ /* 0x100fe200000116eb */
[----:B--2---:R-:W-:Y:S01]  /*3680*/  IMAD.U32 R8, RZ, RZ, UR24 ;  /* 0x00000018ff087e24 */ /* 0x004fe2000f8e00ff */
[----:B------:R-:W-:Y:S01]  /*3690*/  SHF.R.U32.HI R9, RZ, 0x2, R235 ;  /* 0x00000002ff097819 */ /* 0x000fe200000116eb */
        /* <DEDUP_REMOVED lines=13> */
[----:B------:R-:W2:Y:S02]  /*3770*/  LDCU UR8, c[0x0][0x440] ;  /* 0x00008800ff0877ac */ /* 0x000ea40008000800 */
[----:B--2---:R-:W-:-:S13]  /*3780*/  ISETP.GE.AND P0, PT, R236, UR8, PT ;  /* 0x00000008ec007c0c */ /* 0x004fda000bf06270 */
        /* <DEDUP_REMOVED lines=11> */
.L_x_365:
[----:B------:R2:W-:Y:S01]  /*3840*/  STS.128 [R246+0x8000], RZ ;  /* 0x008000fff6007388 */ /* 0x0005e20000000c00 */
[----:B------:R-:W-:Y:S05]  /*3850*/  BRA `(.L_x_366) ;  /* 0x0000000000047947 */ /* 0x000fea0003800000 */
.L_x_364:
[----:B------:R2:W-:Y:S02]  /*3860*/  STS.128 [R246+0x8000], RZ ;  /* 0x008000fff6007388 */ /* 0x0005e40000000c00 */
.L_x_366:
[----:B------:R-:W-:Y:S05]  /*3870*/  BSYNC.RECONVERGENT B0 ;  /* 0x0000000000007941 */ /* 0x000fea0003800200 */
.L_x_363:
        /* <DEDUP_REMOVED lines=8> */
[----:B------:R-:W-:-:S02]  /*3900*/  LOP3.LUT R115, R5, 0x200, RZ, 0xc0, !PT ;  /* 0x0000020005737812 */ /* 0x000fc400078ec0ff */
[C---:B------:R-:W-:Y:S01]  /*3910*/  LOP3.LUT R114, R0.reuse, 0x8, R114, 0x78, !PT ;  /* 0x0000000800727812 */ /* 0x040fe200078e7872 */
[----:B------:R1:W-:Y:S01]  /*3920*/  @P0 STS.128 [R246+0x8800], RZ ;  /* 0x008800fff6000388 */ /* 0x0003e20000000c00 */
[----:B------:R-:W-:Y:S02]  /*3930*/  LOP3.LUT R127, R5, 0x400, RZ, 0xc0, !PT ;  /* 0x00000400057f7812 */ /* 0x000fe400078ec0ff */
[----:B------:R-:W-:Y:S02]  /*3940*/  LOP3.LUT R0, R0, 0x8, R235, 0x78, !PT ;  /* 0x0000000800007812 */ /* 0x000fe400078e78eb */
[----:B------:R-:W-:Y:S02]  /*3950*/  LOP3.LUT R239, R115, 0x7c00, R2, 0xf8, !PT ;  /* 0x00007c0073ef7812 */ /* 0x000fe400078ef802 */
[----:B------:R-:W-:Y:S01]  /*3960*/  ISETP.GE.AND P6, PT, R6, UR4, PT ;  /* 0x0000000406007c0c */ /* 0x000fe2000bfc6270 */
[----:B------:R-:W-:Y:S01]  /*3970*/  IMAD R127, R0, 0x2, R127 ;  /* 0x00000002007f7824 */ /* 0x000fe200078e027f */
[----:B------:R-:W-:-:S02]  /*3980*/  ISETP.GE.AND P4, PT, R4, UR4, PT ;  /* 0x0000000404007c0c */ /* 0x000fc4000bf86270 */
[----:B------:R-:W-:Y:S02]  /*3990*/  ISETP.GE.AND P3, PT, R3, UR4, PT ;  /* 0x0000000403007c0c */ /* 0x000fe4000bf66270 */
        /* <DEDUP_REMOVED lines=18> */
.L_x_368:
[----:B------:R-:W-:Y:S05]  /*3ac0*/  BSYNC.RECONVERGENT B0 ;  /* 0x0000000000007941 */ /* 0x000fea0003800200 */
.L_x_367:
        /* <DEDUP_REMOVED lines=11> */
[----:B-1----:R-:W-:Y:S01]  /*3b80*/  IMAD.U32 R3, RZ, RZ, UR8 ;  /* 0x00000008ff037e24 */ /* 0x002fe2000f8e00ff */
[----:B------:R-:W-:-:S04]  /*3b90*/  LEA R2, P0, R5, R240, 0x1 ;  /* 0x000000f005027211 */ /* 0x000fc800078008ff */
[----:B------:R-:W-:-:S05]  /*3ba0*/  LEA.HI.X R3, R5, R238, R3, 0x1, P0 ;  /* 0x000000ee05037211 */ /* 0x000fca00000f0c03 */
[----:B------:R-:W-:Y:S01]  /*3bb0*/  @!PT LDS RZ, [RZ] ;  /* 0x00000000fffff984 */ /* 0x000fe20000000800 */
[----:B------:R-:W-:Y:S01]  /*3bc0*/  @!PT LDS RZ, [RZ] ;  /* 0x00000000fffff984 */ /* 0x000fe20000000800 */
[----:B------:R-:W-:Y:S01]  /*3bd0*/  @!PT LDS RZ, [RZ] ;  /* 0x00000000fffff984 */ /* 0x000fe20000000800 */
[----:B------:R1:W-:Y:S04]  /*3be0*/  LDGSTS.E.BYPASS.LTC128B.128 [R246+0x9000], desc[UR22][R2.64] ;  /* 0x0900000002f67fae */ /* 0x0003e8000b981a16 */
.L_x_370:
[----:B------:R-:W-:Y:S05]  /*3bf0*/  BSYNC.RECONVERGENT B0 ;  /* 0x0000000000007941 */ /* 0x000fea0003800200 */
.L_x_369:
        /* <DEDUP_REMOVED lines=21> */
.L_x_372:
[----:B------:R-:W-:Y:S05]  /*3d50*/  BSYNC.RECONVERGENT B0 ;  /* 0x0000000000007941 */ /* 0x000fea0003800200 */
.L_x_371:
        /* <DEDUP_REMOVED lines=9> */
[----:B-1----:R-:W-:-:S04]  /*3df0*/  IMAD.U32 R5, RZ, RZ, UR10 ;  /* 0x0000000aff057e24 */ /* 0x002fc8000f8e00ff */
[----:B------:R-:W-:Y:S01]  /*3e00*/  IMAD.U32 R3, RZ, RZ, UR8 ;  /* 0x00000008ff037e24 */ /* 0x000fe2000f8e00ff */
[----:B------:R-:W-:-:S04]  /*3e10*/  LEA R2, P0, R5, R240, 0x1 ;  /* 0x000000f005027211 */ /* 0x000fc800078008ff */
[----:B------:R-:W-:-:S05]  /*3e20*/  LEA.HI.X R3, R5, R238, R3, 0x1, P0 ;  /* 0x000000ee05037211 */ /* 0x000fca00000f0c03 */
[----:B------:R-:W-:Y:S01]  /*3e30*/  @!PT LDS RZ, [RZ] ;  /* 0x00000000fffff984 */ /* 0x000fe20000000800 */
[----:B------:R-:W-:Y:S01]  /*3e40*/  @!PT LDS RZ, [RZ] ;  /* 0x00000000fffff984 */ /* 0x000fe20000000800 */
[----:B------:R-:W-:Y:S01]  /*3e50*/  @!PT LDS RZ, [RZ] ;  /* 0x00000000fffff984 */ /* 0x000fe20000000800 */
[----:B------:R1:W-:Y:S04]  /*3e60*/  LDGSTS.E.BYPASS.LTC128B.128 [R246+0xa000], desc[UR22][R2.64] ;  /* 0x0a00000002f67fae */ /* 0x0003e8000b981a16 */
.L_x_374:
[----:B------:R-:W-:Y:S05]  /*3e70*/  BSYNC.RECONVERGENT B0 ;  /* 0x0000000000007941 */ /* 0x000fea0003800200 */
.L_x_373:
        /* <DEDUP_REMOVED lines=21> */
.L_x_376:
[----:B------:R-:W-:Y:S05]  /*3fd0*/  BSYNC.RECONVERGENT B0 ;  /* 0x0000000000007941 */ /* 0x000fea0003800200 */
.L_x_375:
        /* <DEDUP_REMOVED lines=21> */
.L_x_378:
[----:B------:R-:W-:Y:S05]  /*4130*/  BSYNC.RECONVERGENT B0 ;  /* 0x0000000000007941 */ /* 0x000fea0003800200 */
.L_x_377:
        /* <DEDUP_REMOVED lines=20> */
.L_x_380:
[----:B------:R-:W-:Y:S05]  /*4280*/  BSYNC.RECONVERGENT B0 ;  /* 0x0000000000007941 */ /* 0x000fea0003800200 */
.L_x_379:
[----:B------:R-:W-:Y:S01]  /*4290*/  LDSM.16.M88.4 R68, [R239] ;  /* 0x00000000ef44783b */ /* 0x000fe20000000200 */
[----:B------:R-:W-:Y:S01]  /*42a0*/  LOP3.LUT P6, RZ, R235, 0x2, RZ, 0xc0, !PT ;  /* 0x00000002ebff7812 */ /* 0x000fe200078cc0ff */
[----:B------:R-:W5:Y:S01]  /*42b0*/  LDCU UR4, c[0x0][0x50c] ;  /* 0x0000a180ff0477ac */ /* 0x000f620008000800 */
[----:B------:R-:W-:Y:S01]  /*42c0*/  MOV R28, 0x20 ;  /* 0x00000020001c7802 */ /* 0x000fe20000000f00 */
[----:B------:R-:W2:Y:S01]  /*42d0*/  LDSM.16.M88.4 R32, [R127+UR5+0x4000] ;  /* 0x004000057f20783b */ /* 0x000ea20008000200 */
[----:B------:R-:W-:Y:S01]  /*42e0*/  IADD3 R29, PT, PT, R127, UR5, RZ ;  /* 0x000000057f1d7c10 */ /* 0x000fe2000fffe0ff */
[----:B------:R-:W-:Y:S01]  /*42f0*/  UISETP.NE.AND UP0, UPT, UR20, 0x1, UPT ;  /* 0x000000011400788c */ /* 0x000fe2000bf05270 */
[----:B------:R-:W-:Y:S01]  /*4300*/  SEL R30, R28, 0xffffffe0, !P6 ;  /* 0xffffffe01c1e7807 */ /* 0x000fe20007000000 */
[----:B------:R-:W4:Y:S01]  /*4310*/  LDSM.16.M88.4 R64, [R239+0x2000] ;  /* 0x00200000ef40783b */ /* 0x000f220000000200 */
[----:B------:R-:W-:Y:S02]  /*4320*/  LOP3.LUT P0, RZ, R235, 0x4, RZ, 0xc0, !PT ;  /* 0x00000004ebff7812 */ /* 0x000fe4000780c0ff */
[-C--:B-1----:R-:W-:Y:S01]  /*4330*/  IADD3 R2, PT, PT, R239, R30.reuse, RZ ;  /* 0x0000001eef027210 */ /* 0x082fe20007ffe0ff */
[----:B------:R-:W-:Y:S01]  /*4340*/  LDSM.16.M88.4 R44, [R127+UR5+0x4800] ;  /* 0x004800057f2c783b */ /* 0x000fe20008000200 */
[----:B------:R-:W-:-:S02]  /*4350*/  IADD3 R126, PT, PT, R29, R30, RZ ;  /* 0x0000001e1d7e7210 */ /* 0x000fc40007ffe0ff */
[----:B------:R-:W-:Y:S01]  /*4360*/  MOV R242, 0x40 ;  /* 0x0000004000f27802 */ /* 0x000fe20000000f00 */
[----:B------:R-:W-:Y:S01]  /*4370*/  LDSM.16.M88.4 R56, [R2] ;  /* 0x000000000238783b */ /* 0x000fe20000000200 */
[----:B------:R-:W-:Y:S02]  /*4380*/  VIMNMX R232, PT, PT, R116, UR25, PT ;  /* 0x0000001974e87c48 */ /* 0x000fe4000bfe0100 */
[----:B------:R-:W-:Y:S01]  /*4390*/  SEL R242, R242, 0xffffffc0, !P0 ;  /* 0xffffffc0f2f27807 */ /* 0x000fe20004000000 */
[----:B------:R-:W1:Y:S03]  /*43a0*/  LDSM.16.M88.4 R24, [R126+0x4000] ;  /* 0x004000007e18783b */ /* 0x000e660000000200 */
[-C--:B------:R-:W-:Y:S01]  /*43b0*/  IADD3 R3, PT, PT, R239, R242.reuse, RZ ;  /* 0x000000f2ef037210 */ /* 0x080fe20007ffe0ff */
[----:B------:R-:W5:Y:S01]  /*43c0*/  LDSM.16.M88.4 R52, [R2+0x2000] ;  /* 0x002000000234783b */ /* 0x000f620000000200 */
[----:B------:R-:W-:-:S02]  /*43d0*/  IADD3 R241, PT, PT, R29, R242, RZ ;  /* 0x000000f21df17210 */ /* 0x000fc40007ffe0ff */
[C---:B------:R-:W-:Y:S01]  /*43e0*/  IADD3 R0, PT, PT, R30.reuse, R3, RZ ;  /* 0x000000031e007210 */ /* 0x040fe20007ffe0ff */
[----:B------:R-:W-:Y:S01]  /*43f0*/  LDSM.16.M88.4 R40, [R3] ;  /* 0x000000000328783b */ /* 0x000fe20000000200 */
[----:B------:R-:W-:-:S03]  /*4400*/  IADD3 R117, PT, PT, R30, R241, RZ ;  /* 0x000000f11e757210 */ /* 0x000fc60007ffe0ff */
[----:B------:R-:W5:Y:S04]  /*4410*/  LDSM.16.M88.4 R76, [R241+0x4000] ;  /* 0x00400000f14c783b */ /* 0x000f680000000200 */
[----:B------:R-:W5:Y:S04]  /*4420*/  LDSM.16.M88.4 R36, [R3+0x2000] ;  /* 0x002000000324783b */ /* 0x000f680000000200 */
[----:B------:R-:W-:Y:S01]  /*4430*/  LDSM.16.M88.4 R60, [R117+0x4000] ;  /* 0x00400000753c783b */ /* 0x000fe20000000200 */
[-C--:B--2---:R-:W-:Y:S03]  /*4440*/  HMMA.16816.F32 R8, R68, R32.reuse, RZ ;  /* 0x000000204408723c */ /* 0x084fe600000018ff */
[----:B------:R-:W2:Y:S04]  /*4450*/  LDSM.16.M88.4 R20, [R0] ;  /* 0x000000000014783b */ /* 0x000ea80000000200 */
[----:B---3--:R-:W3:Y:S01]  /*4460*/  LDSM.16.M88.4 R16, [R0+0x2000] ;  /* 0x002000000010783b */ /* 0x008ee20000000200 */
[C---:B----4-:R-:W-:Y:S03]  /*4470*/  HMMA.16816.F32 R4, R64.reuse, R32, RZ ;  /* 0x000000204004723c */ /* 0x050fe600000018ff */
[----:B------:R-:W4:Y:S04]  /*4480*/  LDSM.16.M88.4 R48, [R126+0x4800] ;  /* 0x004800007e30783b */ /* 0x000f280000000200 */
[----:B------:R-:W0:Y:S01]  /*4490*/  LDGDEPBAR ;  /* 0x00000000000079af */ /* 0x000e220000000000 */
[-C--:B------:R-:W-:Y:S08]  /*44a0*/  HMMA.16816.F32 R12, R64, R34.reuse, RZ ;  /* 0x00000022400c723c */ /* 0x080ff000000018ff */
[----:B------:R-:W-:Y:S08]  /*44b0*/  HMMA.16816.F32 R32, R68, R34, RZ ;  /* 0x000000224420723c */ /* 0x000ff000000018ff */
[-C--:B-1----:R-:W-:Y:S08]  /*44c0*/  HMMA.16816.F32 R8, R56, R24.reuse, R8 ;  /* 0x000000183808723c */ /* 0x082ff00000001808 */
[C---:B-----5:R-:W-:Y:S08]  /*44d0*/  HMMA.16816.F32 R4, R52.reuse, R24, R4 ;  /* 0x000000183404723c */ /* 0x060ff00000001804 */
[-C--:B------:R-:W-:Y:S08]  /*44e0*/  HMMA.16816.F32 R12, R52, R26.reuse, R12 ;  /* 0x0000001a340c723c */ /* 0x080ff0000000180c */
[----:B------:R-:W-:Y:S08]  /*44f0*/  HMMA.16816.F32 R32, R56, R26, R32 ;  /* 0x0000001a3820723c */ /* 0x000ff00000001820 */
[-C--:B------:R-:W-:Y:S08]  /*4500*/  HMMA.16816.F32 R8, R40, R76.reuse, R8 ;  /* 0x0000004c2808723c */ /* 0x080ff00000001808 */
[----:B------:R-:W-:Y:S08]  /*4510*/  HMMA.16816.F32 R4, R36, R76, R4 ;  /* 0x0000004c2404723c */ /* 0x000ff00000001804 */
[-C--:B------:R-:W-:Y:S08]  /*4520*/  HMMA.16816.F32 R32, R40, R78.reuse, R32 ;  /* 0x0000004e2820723c */ /* 0x080ff00000001820 */
[----:B------:R-:W-:Y:S01]  /*4530*/  HMMA.16816.F32 R12, R36, R78, R12 ;  /* 0x0000004e240c723c */ /* 0x000fe2000000180c */
[----:B------:R-:W1:Y:S07]  /*4540*/  LDSM.16.M88.4 R76, [R241+0x4800] ;  /* 0x00480000f14c783b */ /* 0x000e6e0000000200 */
[----:B------:R-:W-:Y:S08]  /*4550*/  HMMA.16816.F32 R72, R68, R44, RZ ;  /* 0x0000002c4448723c */ /* 0x000ff000000018ff */
[-C--:B--2---:R-:W-:Y:S08]  /*4560*/  HMMA.16816.F32 R8, R20, R60.reuse, R8 ;  /* 0x0000003c1408723c */ /* 0x084ff00000001808 */
[----:B---3--:R-:W-:Y:S08]  /*4570*/  HMMA.16816.F32 R4, R16, R60, R4 ;  /* 0x0000003c1004723c */ /* 0x008ff00000001804 */
[----:B------:R-:W-:Y:S03]  /*4580*/  HMMA.16816.F32 R24, R64, R44, RZ ;  /* 0x0000002c4018723c */ /* 0x000fe600000018ff */
[----:B------:R-:W-:Y:S01]  /*4590*/  FMUL.FTZ R8, R8, UR4 ;  /* 0x0000000408087c20 */ /* 0x000fe20008410000 */
[----:B------:R-:W-:Y:S01]  /*45a0*/  FMUL.FTZ R9, R9, UR4 ;  /* 0x0000000409097c20 */ /* 0x000fe20008410000 */
[----:B------:R-:W-:Y:S01]  /*45b0*/  FMUL.FTZ R10, R10, UR4 ;  /* 0x000000040a0a7c20 */ /* 0x000fe20008410000 */
[----:B------:R-:W-:Y:S01]  /*45c0*/  FMUL.FTZ R100, R11, UR4 ;  /* 0x000000040b647c20 */ /* 0x000fe20008410000 */
[----:B------:R-:W2:Y:S01]  /*45d0*/  MUFU.TANH R113, R8 ;  /* 0x0000000800717308 */ /* 0x000ea20000002400 */
[-C--:B------:R-:W-:Y:S03]  /*45e0*/  HMMA.16816.F32 R32, R20, R62.reuse, R32 ;  /* 0x0000003e1420723c */ /* 0x080fe60000001820 */
[----:B------:R-:W-:Y:S01]  /*45f0*/  FMUL.FTZ R4, R4, UR4 ;  /* 0x0000000404047c20 */ /* 0x000fe20008410000 */
[----:B------:R-:W-:Y:S01]  /*4600*/  FMUL.FTZ R98, R5, UR4 ;  /* 0x0000000405627c20 */ /* 0x000fe20008410000 */
[----:B------:R-:W-:Y:S01]  /*4610*/  FMUL.FTZ R97, R6, UR4 ;  /* 0x0000000406617c20 */ /* 0x000fe20008410000 */
[----:B------:R-:W-:Y:S01]  /*4620*/  FMUL.FTZ R96, R7, UR4 ;  /* 0x0000000407607c20 */ /* 0x000fe20008410000 */
[----:B------:R-:W3:Y:S01]  /*4630*/  MUFU.TANH R112, R9 ;  /* 0x0000000900707308 */ /* 0x000ee20000002400 */
[----:B------:R-:W-:Y:S01]  /*4640*/  HMMA.16816.F32 R12, R16, R62, R12 ;  /* 0x0000003e100c723c */ /* 0x000fe2000000180c */
[----:B------:R-:W5:Y:S06]  /*4650*/  LDSM.16.M88.4 R60, [R117+0x4800] ;  /* 0x00480000753c783b */ /* 0x000f6c0000000200 */
[----:B------:R1:W1:Y:S01]  /*4660*/  MUFU.TANH R101, R10 ;  /* 0x0000000a00657308 */ /* 0x0002620000002400 */
[-C--:B----4-:R-:W-:Y:S03]  /*4670*/  HMMA.16816.F32 R72, R56, R48.reuse, R72 ;  /* 0x000000303848723c */ /* 0x090fe60000001848 */
[----:B------:R-:W-:Y:S01]  /*4680*/  FMUL.FTZ R32, R32, UR4 ;  /* 0x0000000420207c20 */ /* 0x000fe20008410000 */
[----:B------:R-:W-:Y:S01]  /*4690*/  FMUL.FTZ R33, R33, UR4 ;  /* 0x0000000421217c20 */ /* 0x000fe20008410000 */
[----:B------:R-:W-:Y:S01]  /*46a0*/  FMUL.FTZ R34, R34, UR4 ;  /* 0x0000000422227c20 */ /* 0x000fe20008410000 */
[----:B------:R-:W-:Y:S01]  /*46b0*/  FMUL.FTZ R94, R35, UR4 ;  /* 0x00000004235e7c20 */ /* 0x000fe20008410000 */
[----:B------:R4:W2:Y:S01]  /*46c0*/  MUFU.TANH R99, R4 ;  /* 0x0000000400637308 */ /* 0x0008a20000002400 */
[----:B------:R-:W-:Y:S03]  /*46d0*/  HMMA.16816.F32 R24, R52, R48, R24 ;  /* 0x000000303418723c */ /* 0x000fe60000001818 */
[----:B------:R-:W-:Y:S01]  /*46e0*/  FMUL.FTZ R93, R12, UR4 ;  /* 0x000000040c5d7c20 */ /* 0x000fe20008410000 */
[----:B------:R-:W-:Y:S01]  /*46f0*/  FMUL.FTZ R92, R13, UR4 ;  /* 0x000000040d5c7c20 */ /* 0x000fe20008410000 */
[----:B------:R-:W-:Y:S01]  /*4700*/  FMUL.FTZ R91, R14, UR4 ;  /* 0x000000040e5b7c20 */ /* 0x000fe20008410000 */
[----:B------:R-:W-:Y:S01]  /*4710*/  FMUL.FTZ R90, R15, UR4 ;  /* 0x000000040f5a7c20 */ /* 0x000fe20008410000 */
[----:B------:R-:W2:Y:S01]  /*4720*/  MUFU.TANH R111, R32 ;  /* 0x00000020006f7308 */ /* 0x000ea20000002400 */
[-C--:B-1----:R-:W-:Y:S07]  /*4730*/  HMMA.16816.F32 R8, R64, R46.reuse, RZ ;  /* 0x0000002e4008723c */ /* 0x082fee00000018ff */
[----:B------:R-:W1:Y:S01]  /*4740*/  MUFU.TANH R110, R33 ;  /* 0x00000021006e7308 */ /* 0x000e620000002400 */
[----:B----4-:R-:W-:Y:S01]  /*4750*/  HMMA.16816.F32 R4, R68, R46, RZ ;  /* 0x0000002e4404723c */ /* 0x010fe200000018ff */
[----:B------:R-:W4:Y:S06]  /*4760*/  LDSM.16.M88.4 R44, [R127+UR5+0x5000] ;  /* 0x005000057f2c783b */ /* 0x000f2c0008000200 */
[----:B------:R3:W1:Y:S01]  /*4770*/  MUFU.TANH R95, R34 ;  /* 0x00000022005f7308 */ /* 0x0006620000002400 */
[-C--:B------:R-:W-:Y:S07]  /*4780*/  HMMA.16816.F32 R72, R40, R76.reuse, R72 ;  /* 0x0000004c2848723c */ /* 0x080fee0000001848 */
[----:B------:R-:W1:Y:S01]  /*4790*/  MUFU.TANH R100, R100 ;  /* 0x0000006400647308 */ /* 0x000e620000002400 */
[----:B------:R-:W-:Y:S07]  /*47a0*/  HMMA.16816.F32 R24, R36, R76, R24 ;  /* 0x0000004c2418723c */ /* 0x000fee0000001818 */
[----:B------:R-:W1:Y:S01]  /*47b0*/  MUFU.TANH R98, R98 ;  /* 0x0000006200627308 */ /* 0x000e620000002400 */
[-C--:B------:R-:W-:Y:S07]  /*47c0*/  HMMA.16816.F32 R8, R52, R50.reuse, R8 ;  /* 0x000000323408723c */ /* 0x080fee0000001808 */
[----:B------:R-:W1:Y:S01]  /*47d0*/  MUFU.TANH R97, R97 ;  /* 0x0000006100617308 */ /* 0x000e620000002400 */
[----:B------:R-:W-:Y:S01]  /*47e0*/  HMMA.16816.F32 R4, R56, R50, R4 ;  /* 0x000000323804723c */ /* 0x000fe20000001804 */
[----:B------:R-:W2:Y:S06]  /*47f0*/  LDSM.16.M88.4 R48, [R126+0x5000] ;  /* 0x005000007e30783b */ /* 0x000eac0000000200 */
[----:B------:R-:W1:Y:S01]  /*4800*/  MUFU.TANH R96, R96 ;  /* 0x0000006000607308 */ /* 0x000e620000002400 */
[-C--:B-----5:R-:W-:Y:S07]  /*4810*/  HMMA.16816.F32 R72, R20, R60.reuse, R72 ;  /* 0x0000003c1448723c */ /* 0x0a0fee0000001848 */
[----:B------:R-:W1:Y:S01]  /*4820*/  MUFU.TANH R94, R94 ;  /* 0x0000005e005e7308 */ /* 0x000e620000002400 */
[----:B------:R-:W-:Y:S07]  /*4830*/  HMMA.16816.F32 R24, R16, R60, R24 ;  /* 0x0000003c1018723c */ /* 0x000fee0000001818 */
[----:B------:R-:W1:Y:S01]  /*4840*/  MUFU.TANH R93, R93 ;  /* 0x0000005d005d7308 */ /* 0x000e620000002400 */
[-C--:B------:R-:W-:Y:S03]  /*4850*/  HMMA.16816.F32 R4, R40, R78.reuse, R4 ;  /* 0x0000004e2804723c */ /* 0x080fe60000001804 */
[----:B------:R-:W-:Y:S01]  /*4860*/  FMUL.FTZ R72, R72, UR4 ;  /* 0x0000000448487c20 */ /* 0x000fe20008410000 */
[----:B------:R-:W-:Y:S01]  /*4870*/  FMUL.FTZ R73, R73, UR4 ;  /* 0x0000000449497c20 */ /* 0x000fe20008410000 */
[----:B------:R-:W-:Y:S01]  /*4880*/  FMUL.FTZ R74, R74, UR4 ;  /* 0x000000044a4a7c20 */ /* 0x000fe20008410000 */
[----:B------:R-:W-:Y:S01]  /*4890*/  FMUL.FTZ R84, R75, UR4 ;  /* 0x000000044b547c20 */ /* 0x000fe20008410000 */
[----:B------:R-:W1:Y:S01]  /*48a0*/  MUFU.TANH R109, R72 ;  /* 0x00000048006d7308 */ /* 0x000e620000002400 */
[----:B------:R-:W-:Y:S01]  /*48b0*/  HMMA.16816.F32 R8, R36, R78, R8 ;  /* 0x0000004e2408723c */ /* 0x000fe20000001808 */
[----:B------:R-:W5:Y:S02]  /*48c0*/  LDSM.16.M88.4 R76, [R241+0x5000] ;  /* 0x00500000f14c783b */ /* 0x000f640000000200 */
[----:B------:R-:W-:Y:S01]  /*48d0*/  FMUL.FTZ R24, R24, UR4 ;  /* 0x0000000418187c20 */ /* 0x000fe20008410000 */
[----:B------:R-:W-:Y:S01]  /*48e0*/  FMUL.FTZ R88, R25, UR4 ;  /* 0x0000000419587c20 */ /* 0x000fe20008410000 */
[----:B------:R-:W-:Y:S01]  /*48f0*/  FMUL.FTZ R87, R26, UR4 ;  /* 0x000000041a577c20 */ /* 0x000fe20008410000 */
[----:B------:R-:W-:Y:S01]  /*4900*/  FMUL.FTZ R86, R27, UR4 ;  /* 0x000000041b567c20 */ /* 0x000fe20008410000 */
[----:B------:R-:W1:Y:S01]  /*4910*/  MUFU.TANH R108, R73 ;  /* 0x00000049006c7308 */ /* 0x000e620000002400 */
[-C--:B----4-:R-:W-:Y:S07]  /*4920*/  HMMA.16816.F32 R12, R64, R44.reuse, RZ ;  /* 0x0000002c400c723c */ /* 0x090fee00000018ff */
[----:B------:R4:W1:Y:S01]  /*4930*/  MUFU.TANH R85, R74 ;  /* 0x0000004a00557308 */ /* 0x0008620000002400 */
[----:B---3--:R-:W-:Y:S07]  /*4940*/  HMMA.16816.F32 R32, R68, R44, RZ ;  /* 0x0000002c4420723c */ /* 0x008fee00000018ff */
[----:B------:R3:W1:Y:S01]  /*4950*/  MUFU.TANH R89, R24 ;  /* 0x0000001800597308 */ /* 0x0006620000002400 */
[-C--:B------:R-:W-:Y:S07]  /*4960*/  HMMA.16816.F32 R4, R20, R62.reuse, R4 ;  /* 0x0000003e1404723c */ /* 0x080fee0000001804 */
[----:B------:R-:W1:Y:S01]  /*4970*/  MUFU.TANH R92, R92 ;  /* 0x0000005c005c7308 */ /* 0x000e620000002400 */
[----:B------:R-:W-:Y:S01]  /*4980*/  HMMA.16816.F32 R8, R16, R62, R8 ;  /* 0x0000003e1008723c */ /* 0x000fe20000001808 */
[----:B------:R-:W-:Y:S06]  /*4990*/  LDSM.16.M88.4 R60, [R117+0x5000] ;  /* 0x00500000753c783b */ /* 0x000fec0000000200 */
[----:B------:R-:W1:Y:S01]  /*49a0*/  MUFU.TANH R91, R91 ;  /* 0x0000005b005b7308 */ /* 0x000e620000002400 */
[-C--:B----4-:R-:W-:Y:S01]  /*49b0*/  HMMA.16816.F32 R72, R64, R46.reuse, RZ ;  /* 0x0000002e4048723c */ /* 0x090fe200000018ff */
[----:B---3--:R-:W3:Y:S02]  /*49c0*/  LDSM.16.M88.4 R24, [R127+UR5+0x5800] ;  /* 0x005800057f18783b */ /* 0x008ee40008000200 */
[----:B------:R-:W-:Y:S01]  /*49d0*/  FMUL.FTZ R4, R4, UR4 ;  /* 0x0000000404047c20 */ /* 0x000fe20008410000 */
[----:B------:R-:W-:Y:S01]  /*49e0*/  FMUL.FTZ R5, R5, UR4 ;  /* 0x0000000405057c20 */ /* 0x000fe20008410000 */
[----:B------:R-:W-:Y:S01]  /*49f0*/  FMUL.FTZ R6, R6, UR4 ;  /* 0x0000000406067c20 */ /* 0x000fe20008410000 */
[----:B------:R-:W-:Y:S01]  /*4a00*/  FMUL.FTZ R3, R7, UR4 ;  /* 0x0000000407037c20 */ /* 0x000fe20008410000 */
[----:B------:R-:W4:Y:S01]  /*4a10*/  MUFU.TANH R107, R4 ;  /* 0x00000004006b7308 */ /* 0x000f220000002400 */
[----:B------:R-:W-:Y:S03]  /*4a20*/  HMMA.16816.F32 R44, R68, R46, RZ ;  /* 0x0000002e442c723c */ /* 0x000fe600000018ff */
[----:B------:R-:W-:Y:S01]  /*4a30*/  FMUL.FTZ R104, R8, UR4 ;  /* 0x0000000408687c20 */ /* 0x000fe20008410000 */
[----:B------:R-:W-:Y:S01]  /*4a40*/  FMUL.FTZ R103, R9, UR4 ;  /* 0x0000000409677c20 */ /* 0x000fe20008410000 */
[----:B------:R-:W-:Y:S01]  /*4a50*/  FMUL.FTZ R102, R10, UR4 ;  /* 0x000000040a667c20 */ /* 0x000fe20008410000 */
[----:B------:R-:W-:Y:S01]  /*4a60*/  FMUL.FTZ R105, R11, UR4 ;  /* 0x000000040b697c20 */ /* 0x000fe20008410000 */
[----:B------:R-:W1:Y:S01]  /*4a70*/  MUFU.TANH R106, R5 ;  /* 0x00000005006a7308 */ /* 0x000e620000002400 */
[-C--:B--2---:R-:W-:Y:S07]  /*4a80*/  HMMA.16816.F32 R12, R52, R48.reuse, R12 ;  /* 0x00000030340c723c */ /* 0x084fee000000180c */
[----:B------:R3:W2:Y:S01]  /*4a90*/  MUFU.TANH R31, R6 ;  /* 0x00000006001f7308 */ /* 0x0006a20000002400 */
[----:B------:R-:W-:Y:S07]  /*4aa0*/  HMMA.16816.F32 R32, R56, R48, R32 ;  /* 0x000000303820723c */ /* 0x000fee0000001820 */
[----:B------:R-:W1:Y:S01]  /*4ab0*/  MUFU.TANH R90, R90 ;  /* 0x0000005a005a7308 */ /* 0x000e620000002400 */
[-C--:B------:R-:W-:Y:S07]  /*4ac0*/  HMMA.16816.F32 R72, R52, R50.reuse, R72 ;  /* 0x000000323448723c */ /* 0x080fee0000001848 */
[----:B------:R-:W1:Y:S01]  /*4ad0*/  MUFU.TANH R84, R84 ;  /* 0x0000005400547308 */ /* 0x000e620000002400 */
[----:B------:R-:W-:Y:S01]  /*4ae0*/  HMMA.16816.F32 R44, R56, R50, R44 ;  /* 0x00000032382c723c */ /* 0x000fe2000000182c */
[----:B------:R-:W4:Y:S06]  /*4af0*/  LDSM.16.M88.4 R48, [R126+0x5800] ;  /* 0x005800007e30783b */ /* 0x000f2c0000000200 */
[----:B------:R-:W1:Y:S01]  /*4b00*/  MUFU.TANH R88, R88 ;  /* 0x0000005800587308 */ /* 0x000e620000002400 */
[-C--:B-----5:R-:W-:Y:S07]  /*4b10*/  HMMA.16816.F32 R12, R36, R76.reuse, R12 ;  /* 0x0000004c240c723c */ /* 0x0a0fee000000180c */
[----:B------:R-:W1:Y:S01]  /*4b20*/  MUFU.TANH R87, R87 ;  /* 0x0000005700577308 */ /* 0x000e620000002400 */
[C---:B------:R-:W-:Y:S07]  /*4b30*/  HMMA.16816.F32 R32, R40.reuse, R76, R32 ;  /* 0x0000004c2820723c */ /* 0x040fee0000001820 */
[----:B------:R-:W1:Y:S01]  /*4b40*/  MUFU.TANH R86, R86 ;  /* 0x0000005600567308 */ /* 0x000e620000002400 */
[-C--:B------:R-:W-:Y:S07]  /*4b50*/  HMMA.16816.F32 R44, R40, R78.reuse, R44 ;  /* 0x0000004e282c723c */ /* 0x080fee000000182c */
[----:B------:R-:W1:Y:S01]  /*4b60*/  MUFU.TANH R3, R3 ;  /* 0x0000000300037308 */ /* 0x000e620000002400 */
[----:B------:R-:W-:Y:S01]  /*4b70*/  HMMA.16816.F32 R72, R36, R78, R72 ;  /* 0x0000004e2448723c */ /* 0x000fe20000001848 */
[----:B------:R-:W5:Y:S06]  /*4b80*/  LDSM.16.M88.4 R76, [R241+0x5800] ;  /* 0x00580000f14c783b */ /* 0x000f6c0000000200 */
[----:B------:R-:W1:Y:S01]  /*4b90*/  MUFU.TANH R104, R104 ;  /* 0x0000006800687308 */ /* 0x000e620000002400 */
[----:B---3--:R-:W-:Y:S07]  /*4ba0*/  HMMA.16816.F32 R4, R68, R24, RZ ;  /* 0x000000184404723c */ /* 0x008fee00000018ff */
[----:B------:R-:W3:Y:S01]  /*4bb0*/  MUFU.TANH R103, R103 ;  /* 0x0000006700677308 */ /* 0x000ee20000002400 */
[-C--:B------:R-:W-:Y:S07]  /*4bc0*/  HMMA.16816.F32 R12, R16, R60.reuse, R12 ;  /* 0x0000003c100c723c */ /* 0x080fee000000180c */
[----:B------:R-:W1:Y:S01]  /*4bd0*/  MUFU.TANH R102, R102 ;  /* 0x0000006600667308 */ /* 0x000e620000002400 */
[----:B------:R-:W-:Y:S07]  /*4be0*/  HMMA.16816.F32 R32, R20, R60, R32 ;  /* 0x0000003c1420723c */ /* 0x000fee0000001820 */
[----:B------:R-:W1:Y:S01]  /*4bf0*/  MUFU.TANH R105, R105 ;  /* 0x0000006900697308 */ /* 0x000e620000002400 */
[----:B----4-:R-:W-:Y:S03]  /*4c00*/  HMMA.16816.F32 R4, R56, R48, R4 ;  /* 0x000000303804723c */ /* 0x010fe60000001804 */
[----:B------:R-:W-:Y:S01]  /*4c10*/  FMUL.FTZ R120, R12, UR4 ;  /* 0x000000040c787c20 */ /* 0x000fe20008410000 */
[----:B------:R-:W-:Y:S01]  /*4c20*/  FMUL.FTZ R124, R13, UR4 ;  /* 0x000000040d7c7c20 */ /* 0x000fe20008410000 */
[----:B------:R-:W-:Y:S01]  /*4c30*/  FMUL.FTZ R132, R14, UR4 ;  /* 0x000000040e847c20 */ /* 0x000fe20008410000 */
[----:B------:R-:W-:-:S02]  /*4c40*/  FMUL.FTZ R133, R15, UR4 ;  /* 0x000000040f857c20 */ /* 0x000fc40008410000 */
[----:B------:R-:W4:Y:S01]  /*4c50*/  LDSM.16.M88.4 R12, [R117+0x5800] ;  /* 0x00580000750c783b */ /* 0x000f220000000200 */
[----:B------:R-:W-:Y:S01]  /*4c60*/  HMMA.16816.F32 R8, R64, R24, RZ ;  /* 0x000000184008723c */ /* 0x000fe200000018ff */
[----:B------:R-:W1:Y:S01]  /*4c70*/  MUFU.TANH R120, R120 ;  /* 0x0000007800787308 */ /* 0x000e620000002400 */
[----:B------:R-:W-:Y:S01]  /*4c80*/  FMUL.FTZ R32, R32, UR4 ;  /* 0x0000000420207c20 */ /* 0x000fe20008410000 */
[----:B------:R-:W-:Y:S01]  /*4c90*/  FMUL.FTZ R33, R33, UR4 ;  /* 0x0000000421217c20 */ /* 0x000fe20008410000 */
[----:B------:R-:W-:Y:S01]  /*4ca0*/  FMUL.FTZ R2, R34, UR4 ;  /* 0x0000000422027c20 */ /* 0x000fe20008410000 */
[----:B------:R-:W-:-:S03]  /*4cb0*/  FMUL.FTZ R0, R35, UR4 ;  /* 0x0000000423007c20 */ /* 0x000fc60008410000 */
[----:B------:R-:W-:Y:S01]  /*4cc0*/  HMMA.16816.F32 R44, R20, R62, R44 ;  /* 0x0000003e142c723c */ /* 0x000fe2000000182c */
[----:B------:R-:W1:Y:S07]  /*4cd0*/  MUFU.TANH R119, R32 ;  /* 0x0000002000777308 */ /* 0x000e6e0000002400 */
[----:B-----5:R-:W-:Y:S01]  /*4ce0*/  HMMA.16816.F32 R4, R40, R76, R4 ;  /* 0x0000004c2804723c */ /* 0x020fe20000001804 */
[----:B------:R5:W1:Y:S07]  /*4cf0*/  MUFU.TANH R121, R33 ;  /* 0x0000002100797308 */ /* 0x000a6e0000002400 */
[----:B------:R-:W-:Y:S01]  /*4d00*/  HMMA.16816.F32 R72, R16, R62, R72 ;  /* 0x0000003e1048723c */ /* 0x000fe20000001848 */
[----:B------:R-:W2:Y:S01]  /*4d10*/  LDSM.16.M88.4 R60, [R127+UR5+0x6000] ;  /* 0x006000057f3c783b */ /* 0x000ea20008000200 */
[----:B------:R-:W1:Y:S01]  /*4d20*/  MUFU.TANH R2, R2 ;  /* 0x0000000200027308 */ /* 0x000e620000002400 */
[----:B------:R-:W-:Y:S01]  /*4d30*/  FMUL.FTZ R44, R44, UR4 ;  /* 0x000000042c2c7c20 */ /* 0x000fe20008410000 */
[----:B------:R-:W-:Y:S01]  /*4d40*/  FMUL.FTZ R45, R45, UR4 ;  /* 0x000000042d2d7c20 */ /* 0x000fe20008410000 */
[----:B------:R-:W-:Y:S01]  /*4d50*/  FMUL.FTZ R46, R46, UR4 ;  /* 0x000000042e2e7c20 */ /* 0x000fe20008410000 */
[----:B------:R-:W-:-:S02]  /*4d60*/  FMUL.FTZ R122, R47, UR4 ;  /* 0x000000042f7a7c20 */ /* 0x000fc40008410000 */
[----:B------:R-:W-:Y:S02]  /*4d70*/  HMMA.16816.F32 R8, R52, R48, R8 ;  /* 0x000000303408723c */ /* 0x000fe40000001808 */
[----:B------:R-:W1:Y:S06]  /*4d80*/  MUFU.TANH R123, R44 ;  /* 0x0000002c007b7308 */ /* 0x000e6c0000002400 */
[----:B-----5:R-:W-:Y:S02]  /*4d90*/  HMMA.16816.F32 R32, R64, R26, RZ ;  /* 0x0000001a4020723c */ /* 0x020fe400000018ff */
[----:B------:R-:W1:Y:S01]  /*4da0*/  MUFU.TANH R125, R45 ;  /* 0x0000002d007d7308 */ /* 0x000e620000002400 */
[----:B------:R-:W-:Y:S01]  /*4db0*/  FMUL.FTZ R135, R72, UR4 ;  /* 0x0000000448877c20 */ /* 0x000fe20008410000 */
[----:B------:R-:W-:Y:S01]  /*4dc0*/  FMUL.FTZ R137, R73, UR4 ;  /* 0x0000000449897c20 */ /* 0x000fe20008410000 */
[----:B------:R-:W-:Y:S01]  /*4dd0*/  FMUL.FTZ R138, R74, UR4 ;  /* 0x000000044a8a7c20 */ /* 0x000fe20008410000 */
[----:B------:R-:W-:-:S02]  /*4de0*/  FMUL.FTZ R139, R75, UR4 ;  /* 0x000000044b8b7c20 */ /* 0x000fc40008410000 */
[----:B------:R-:W-:Y:S02]  /*4df0*/  HMMA.16816.F32 R24, R68, R26, RZ ;  /* 0x0000001a4418723c */ /* 0x000fe400000018ff */
[----:B------:R2:W1:Y:S06]  /*4e00*/  MUFU.TANH R118, R46 ;  /* 0x0000002e00767308 */ /* 0x00046c0000002400 */
[----:B----4-:R-:W-:Y:S02]  /*4e10*/  HMMA.16816.F32 R4, R20, R12, R4 ;  /* 0x0000000c1404723c */ /* 0x010fe40000001804 */
[----:B------:R-:W4:Y:S06]  /*4e20*/  MUFU.TANH R0, R0 ;  /* 0x0000000000007308 */ /* 0x000f2c0000002400 */
[-C--:B------:R-:W-:Y:S02]  /*4e30*/  HMMA.16816.F32 R32, R52, R50.reuse, R32 ;  /* 0x000000323420723c */ /* 0x080fe40000001820 */
[----:B------:R-:W1:Y:S06]  /*4e40*/  MUFU.TANH R124, R124 ;  /* 0x0000007c007c7308 */ /* 0x000e6c0000002400 */
[----:B------:R-:W-:Y:S01]  /*4e50*/  HMMA.16816.F32 R24, R56, R50, R24 ;  /* 0x000000323818723c */ /* 0x000fe20000001818 */
[----:B------:R-:W5:Y:S01]  /*4e60*/  LDSM.16.M88.4 R48, [R126+0x6000] ;  /* 0x006000007e30783b */ /* 0x000f620000000200 */
[----:B------:R-:W1:Y:S01]  /*4e70*/  MUFU.TANH R132, R132 ;  /* 0x0000008400847308 */ /* 0x000e620000002400 */
[----:B------:R-:W-:Y:S01]  /*4e80*/  FMUL.FTZ R4, R4, UR4 ;  /* 0x0000000404047c20 */ /* 0x000fe20008410000 */
[----:B------:R-:W-:Y:S01]  /*4e90*/  FMUL.FTZ R129, R5, UR4 ;  /* 0x0000000405817c20 */ /* 0x000fe20008410000 */
[----:B------:R-:W-:Y:S01]  /*4ea0*/  FMUL.FTZ R134, R6, UR4 ;  /* 0x0000000406867c20 */ /* 0x000fe20008410000 */
[----:B------:R-:W-:-:S02]  /*4eb0*/  FMUL.FTZ R136, R7, UR4 ;  /* 0x0000000407887c20 */ /* 0x000fc40008410000 */
[----:B------:R-:W-:Y:S02]  /*4ec0*/  HMMA.16816.F32 R8, R36, R76, R8 ;  /* 0x0000004c2408723c */ /* 0x000fe40000001808 */
[----:B------:R3:W1:Y:S06]  /*4ed0*/  MUFU.TANH R128, R4 ;  /* 0x0000000400807308 */ /* 0x00066c0000002400 */
[-C--:B--2---:R-:W-:Y:S02]  /*4ee0*/  HMMA.16816.F32 R44, R68, R60.reuse, RZ ;  /* 0x0000003c442c723c */ /* 0x084fe400000018ff */
[----:B------:R-:W2:Y:S06]  /*4ef0*/  MUFU.TANH R133, R133 ;  /* 0x0000008500857308 */ /* 0x000eac0000002400 */
[----:B------:R-:W-:Y:S02]  /*4f00*/  HMMA.16816.F32 R72, R64, R60, RZ ;  /* 0x0000003c4048723c */ /* 0x000fe400000018ff */
[----:B------:R-:W1:Y:S01]  /*4f10*/  MUFU.TANH R122, R122 ;  /* 0x0000007a007a7308 */ /* 0x000e620000002400 */
[----:B---3--:R-:W3:Y:S05]  /*4f20*/  LDSM.16.M88.4 R4, [R241+0x6000] ;  /* 0x00600000f104783b */ /* 0x008eea0000000200 */
[----:B------:R-:W-:Y:S02]  /*4f30*/  HMMA.16816.F32 R8, R16, R12, R8 ;  /* 0x0000000c1008723c */ /* 0x000fe40000001808 */
[----:B------:R-:W1:Y:S06]  /*4f40*/  MUFU.TANH R135, R135 ;  /* 0x0000008700877308 */ /* 0x000e6c0000002400 */
[----:B------:R-:W-:Y:S02]  /*4f50*/  HMMA.16816.F32 R24, R40, R78, R24 ;  /* 0x0000004e2818723c */ /* 0x000fe40000001818 */
[----:B------:R-:W1:Y:S06]  /*4f60*/  MUFU.TANH R137, R137 ;  /* 0x0000008900897308 */ /* 0x000e6c0000002400 */
[----:B-----5:R-:W-:Y:S02]  /*4f70*/  HMMA.16816.F32 R44, R56, R48, R44 ;  /* 0x00000030382c723c */ /* 0x020fe4000000182c */
[----:B------:R-:W1:Y:S01]  /*4f80*/  MUFU.TANH R138, R138 ;  /* 0x0000008a008a7308 */ /* 0x000e620000002400 */
[----:B------:R-:W-:Y:S01]  /*4f90*/  FMUL.FTZ R142, R8, UR4 ;  /* 0x00000004088e7c20 */ /* 0x000fe20008410000 */
[----:B------:R-:W-:Y:S01]  /*4fa0*/  FMUL.FTZ R143, R9, UR4 ;  /* 0x00000004098f7c20 */ /* 0x000fe20008410000 */
[----:B------:R-:W-:Y:S01]  /*4fb0*/  FMUL.FTZ R144, R10, UR4 ;  /* 0x000000040a907c20 */ /* 0x000fe20008410000 */
[----:B------:R-:W-:-:S02]  /*4fc0*/  FMUL.FTZ R145, R11, UR4 ;  /* 0x000000040b917c20 */ /* 0x000fc40008410000 */
[----:B------:R-:W5:Y:S01]  /*4fd0*/  LDSM.16.M88.4 R8, [R117+0x6000] ;  /* 0x006000007508783b */ /* 0x000f620000000200 */
[----:B------:R-:W-:Y:S01]  /*4fe0*/  HMMA.16816.F32 R72, R52, R48, R72 ;  /* 0x000000303448723c */ /* 0x000fe20000001848 */
[----:B------:R-:W1:Y:S07]  /*4ff0*/  MUFU.TANH R139, R139 ;  /* 0x0000008b008b7308 */ /* 0x000e6e0000002400 */
[----:B------:R-:W-:Y:S01]  /*5000*/  HMMA.16816.F32 R32, R36, R78, R32 ;  /* 0x0000004e2420723c */ /* 0x000fe20000001820 */
[----:B------:R-:W1:Y:S07]  /*5010*/  MUFU.TANH R129, R129 ;  /* 0x0000008100817308 */ /* 0x000e6e0000002400 */
[----:B---3--:R-:W-:Y:S01]  /*5020*/  HMMA.16816.F32 R44, R40, R4, R44 ;  /* 0x00000004282c723c */ /* 0x008fe2000000182c */
[----:B------:R-:W3:Y:S07]  /*5030*/  MUFU.TANH R134, R134 ;  /* 0x0000008600867308 */ /* 0x000eee0000002400 */
[----:B------:R-:W-:Y:S01]  /*5040*/  HMMA.16816.F32 R76, R64, R62, RZ ;  /* 0x0000003e404c723c */ /* 0x000fe200000018ff */
[----:B------:R-:W1:Y:S07]  /*5050*/  MUFU.TANH R136, R136 ;  /* 0x0000008800887308 */ /* 0x000e6e0000002400 */
[----:B------:R-:W-:Y:S01]  /*5060*/  HMMA.16816.F32 R72, R36, R4, R72 ;  /* 0x000000042448723c */ /* 0x000fe20000001848 */
[----:B------:R-:W1:Y:S07]  /*5070*/  MUFU.TANH R142, R142 ;  /* 0x0000008e008e7308 */ /* 0x000e6e0000002400 */
[----:B------:R-:W-:Y:S01]  /*5080*/  HMMA.16816.F32 R60, R68, R62, RZ ;  /* 0x0000003e443c723c */ /* 0x000fe200000018ff */
[----:B------:R-:W1:Y:S07]  /*5090*/  MUFU.TANH R143, R143 ;  /* 0x0000008f008f7308 */ /* 0x000e6e0000002400 */
[-C--:B------:R-:W-:Y:S01]  /*50a0*/  HMMA.16816.F32 R24, R20, R14.reuse, R24 ;  /* 0x0000000e1418723c */ /* 0x080fe20000001818 */
[----:B------:R-:W1:Y:S07]  /*50b0*/  MUFU.TANH R144, R144 ;  /* 0x0000009000907308 */ /* 0x000e6e0000002400 */
[----:B------:R-:W-:Y:S01]  /*50c0*/  HMMA.16816.F32 R32, R16, R14, R32 ;  /* 0x0000000e1020723c */ /* 0x000fe20000001820 */
[----:B------:R-:W4:Y:S01]  /*50d0*/  LDSM.16.M88.4 R12, [R127+UR5+0x6800] ;  /* 0x006800057f0c783b */ /* 0x000f220008000200 */
[----:B------:R-:W1:Y:S06]  /*50e0*/  MUFU.TANH R145, R145 ;  /* 0x0000009100917308 */ /* 0x000e6c0000002400 */
[----:B-----5:R-:W-:Y:S03]  /*50f0*/  HMMA.16816.F32 R44, R20, R8, R44 ;  /* 0x00000008142c723c */ /* 0x020fe6000000182c */
[----:B------:R-:W-:Y:S01]  /*5100*/  FMUL.FTZ R24, R24, UR4 ;  /* 0x0000000418187c20 */ /* 0x000fe20008410000 */
[----:B------:R-:W-:Y:S01]  /*5110*/  FMUL.FTZ R25, R25, UR4 ;  /* 0x0000000419197c20 */ /* 0x000fe20008410000 */
[----:B------:R-:W-:Y:S01]  /*5120*/  FMUL.FTZ R26, R26, UR4 ;  /* 0x000000041a1a7c20 */ /* 0x000fe20008410000 */
[----:B------:R-:W-:Y:S01]  /*5130*/  FMUL.FTZ R141, R27, UR4 ;  /* 0x000000041b8d7c20 */ /* 0x000fe20008410000 */
[----:B------:R-:W1:Y:S01]  /*5140*/  MUFU.TANH R130, R24 ;  /* 0x0000001800827308 */ /* 0x000e620000002400 */
[----:B------:R-:W-:Y:S03]  /*5150*/  HMMA.16816.F32 R76, R52, R50, R76 ;  /* 0x00000032344c723c */ /* 0x000fe6000000184c */
        /* <DEDUP_REMOVED lines=10> */
[----:B------:R5:W1:Y:S01]  /*5200*/  MUFU.TANH R140, R26 ;  /* 0x0000001a008c7308 */ /* 0x000a620000002400 */
[----:B------:R-:W-:Y:S01]  /*5210*/  HMMA.16816.F32 R60, R56, R50, R60 ;  /* 0x00000032383c723c */ /* 0x000fe2000000183c */
[----:B------:R-:W2:Y:S06]  /*5220*/  LDSM.16.M88.4 R48, [R126+0x6800] ;  /* 0x006800007e30783b */ /* 0x000eac0000000200 */
[----:B------:R-:W1:Y:S01]  /*5230*/  MUFU.TANH R155, R44 ;  /* 0x0000002c009b7308 */ /* 0x000e620000002400 */
[----:B------:R-:W-:Y:S03]  /*5240*/  HMMA.16816.F32 R76, R36, R6, R76 ;  /* 0x00000006244c723c */ /* 0x000fe6000000184c */
[----:B------:R-:W-:Y:S01]  /*5250*/  FMUL.FTZ R72, R72, UR4 ;  /* 0x0000000448487c20 */ /* 0x000fe20008410000 */
[----:B------:R-:W-:Y:S01]  /*5260*/  FMUL.FTZ R156, R73, UR4 ;  /* 0x00000004499c7c20 */ /* 0x000fe20008410000 */
[----:B------:R-:W-:Y:S01]  /*5270*/  FMUL.FTZ R158, R74, UR4 ;  /* 0x000000044a9e7c20 */ /* 0x000fe20008410000 */
[----:B------:R-:W-:Y:S01]  /*5280*/  FMUL.FTZ R159, R75, UR4 ;  /* 0x000000044b9f7c20 */ /* 0x000fe20008410000 */
[----:B------:R-:W1:Y:S01]  /*5290*/  MUFU.TANH R157, R45 ;  /* 0x0000002d009d7308 */ /* 0x000e620000002400 */
[----:B----4-:R-:W-:Y:S07]  /*52a0*/  HMMA.16816.F32 R32, R64, R12, RZ ;  /* 0x0000000c4020723c */ /* 0x010fee00000018ff */
[----:B------:R4:W1:Y:S01]  /*52b0*/  MUFU.TANH R146, R46 ;  /* 0x0000002e00927308 */ /* 0x0008620000002400 */
[----:B------:R-:W-:Y:S01]  /*52c0*/  HMMA.16816.F32 R60, R40, R6, R60 ;  /* 0x00000006283c723c */ /* 0x000fe2000000183c */
[----:B------:R-:W3:Y:S06]  /*52d0*/  LDSM.16.M88.4 R4, [R241+0x6800] ;  /* 0x00680000f104783b */ /* 0x000eec0000000200 */
[----:B------:R1:W1:Y:S01]  /*52e0*/  MUFU.TANH R154, R72 ;  /* 0x00000048009a7308 */ /* 0x0002620000002400 */
[----:B-----5:R-:W-:Y:S07]  /*52f0*/  HMMA.16816.F32 R24, R68, R12, RZ ;  /* 0x0000000c4418723c */ /* 0x020fee00000018ff */
[----:B------:R-:W2:Y:S01]  /*5300*/  MUFU.TANH R141, R141 ;  /* 0x0000008d008d7308 */ /* 0x000ea20000002400 */
[----:B------:R-:W-:Y:S07]  /*5310*/  HMMA.16816.F32 R76, R16, R10, R76 ;  /* 0x0000000a104c723c */ /* 0x000fee000000184c */
[----:B------:R-:W2:Y:S01]  /*5320*/  MUFU.TANH R148, R148 ;  /* 0x0000009400947308 */ /* 0x000ea20000002400 */
[-C--:B----4-:R-:W-:Y:S01]  /*5330*/  HMMA.16816.F32 R44, R64, R14.reuse, RZ ;  /* 0x0000000e402c723c */ /* 0x090fe200000018ff */
[----:B-1----:R-:W1:Y:S06]  /*5340*/  LDSM.16.M88.4 R72, [R127+UR5+0x7000] ;  /* 0x007000057f48783b */ /* 0x002e6c0008000200 */
[----:B------:R-:W4:Y:S01]  /*5350*/  MUFU.TANH R149, R149 ;  /* 0x0000009500957308 */ /* 0x000f220000002400 */
[----:B------:R-:W-:Y:S03]  /*5360*/  HMMA.16816.F32 R12, R68, R14, RZ ;  /* 0x0000000e440c723c */ /* 0x000fe600000018ff */
[----:B------:R-:W-:Y:S01]  /*5370*/  FMUL.FTZ R76, R76, UR4 ;  /* 0x000000044c4c7c20 */ /* 0x000fe20008410000 */
[----:B------:R-:W-:Y:S01]  /*5380*/  FMUL.FTZ R209, R77, UR4 ;  /* 0x000000044dd17c20 */ /* 0x000fe20008410000 */
[----:B------:R-:W-:Y:S01]  /*5390*/  FMUL.FTZ R222, R78, UR4 ;  /* 0x000000044ede7c20 */ /* 0x000fe20008410000 */
[----:B------:R-:W-:Y:S01]  /*53a0*/  FMUL.FTZ R220, R79, UR4 ;  /* 0x000000044fdc7c20 */ /* 0x000fe20008410000 */
[----:B------:R5:W1:Y:S01]  /*53b0*/  MUFU.TANH R211, R76 ;  /* 0x0000004c00d37308 */ /* 0x000a620000002400 */
[----:B------:R-:W-:Y:S01]  /*53c0*/  HMMA.16816.F32 R60, R20, R10, R60 ;  /* 0x0000000a143c723c */ /* 0x000fe2000000183c */
[----:B------:R-:W4:Y:S06]  /*53d0*/  LDSM.16.M88.4 R8, [R117+0x6800] ;  /* 0x006800007508783b */ /* 0x000f2c0000000200 */
[----:B------:R-:W1:Y:S01]  /*53e0*/  MUFU.TANH R150, R150 ;  /* 0x0000009600967308 */ /* 0x000e620000002400 */
[-C--:B--2---:R-:W-:Y:S07]  /*53f0*/  HMMA.16816.F32 R24, R56, R48.reuse, R24 ;  /* 0x000000303818723c */ /* 0x084fee0000001818 */
[----:B------:R-:W2:Y:S01]  /*5400*/  MUFU.TANH R151, R151 ;  /* 0x0000009700977308 */ /* 0x000ea20000002400 */
[C---:B------:R-:W-:Y:S01]  /*5410*/  HMMA.16816.F32 R32, R52.reuse, R48, R32 ;  /* 0x000000303420723c */ /* 0x040fe20000001820 */
[----:B-----5:R-:W-:Y:S02]  /*5420*/  LDSM.16.M88.4 R76, [R241+0x7000] ;  /* 0x00700000f14c783b */ /* 0x020fe40000000200 */
[----:B------:R-:W-:Y:S01]  /*5430*/  FMUL.FTZ R60, R60, UR4 ;  /* 0x000000043c3c7c20 */ /* 0x000fe20008410000 */
[----:B------:R-:W-:Y:S01]  /*5440*/  FMUL.FTZ R61, R61, UR4 ;  /* 0x000000043d3d7c20 */ /* 0x000fe20008410000 */
[----:B------:R-:W-:Y:S01]  /*5450*/  FMUL.FTZ R62, R62, UR4 ;  /* 0x000000043e3e7c20 */ /* 0x000fe20008410000 */
[----:B------:R-:W-:Y:S01]  /*5460*/  FMUL.FTZ R153, R63, UR4 ;  /* 0x000000043f997c20 */ /* 0x000fe20008410000 */
[----:B------:R-:W1:Y:S01]  /*5470*/  MUFU.TANH R219, R60 ;  /* 0x0000003c00db7308 */ /* 0x000e620000002400 */
[-C--:B------:R-:W-:Y:S07]  /*5480*/  HMMA.16816.F32 R44, R52, R50.reuse, R44 ;  /* 0x00000032342c723c */ /* 0x080fee000000182c */
[----:B------:R-:W1:Y:S01]  /*5490*/  MUFU.TANH R221, R61 ;  /* 0x0000003d00dd7308 */ /* 0x000e620000002400 */
[----:B------:R-:W-:Y:S01]  /*54a0*/  HMMA.16816.F32 R12, R56, R50, R12 ;  /* 0x00000032380c723c */ /* 0x000fe2000000180c */
[----:B------:R-:W5:Y:S06]  /*54b0*/  LDSM.16.M88.4 R48, [R126+0x7000] ;  /* 0x007000007e30783b */ /* 0x000f6c0000000200 */
[----:B------:R1:W1:Y:S01]  /*54c0*/  MUFU.TANH R152, R62 ;  /* 0x0000003e00987308 */ /* 0x0002620000002400 */
[-C--:B---3--:R-:W-:Y:S07]  /*54d0*/  HMMA.16816.F32 R24, R40, R4.reuse, R24 ;  /* 0x000000042818723c */ /* 0x088fee0000001818 */
[----:B------:R-:W3:Y:S01]  /*54e0*/  MUFU.TANH R147, R147 ;  /* 0x0000009300937308 */ /* 0x000ee20000002400 */
[----:B------:R-:W-:Y:S07]  /*54f0*/  HMMA.16816.F32 R32, R36, R4, R32 ;  /* 0x000000042420723c */ /* 0x000fee0000001820 */
[----:B------:R-:W2:Y:S01]  /*5500*/  MUFU.TANH R156, R156 ;  /* 0x0000009c009c7308 */ /* 0x000ea20000002400 */
[----:B------:R-:W-:Y:S07]  /*5510*/  HMMA.16816.F32 R12, R40, R6, R12 ;  /* 0x00000006280c723c */ /* 0x000fee000000180c */
[----:B------:R-:W2:Y:S01]  /*5520*/  MUFU.TANH R158, R158 ;  /* 0x0000009e009e7308 */ /* 0x000ea20000002400 */
[-C--:B-1----:R-:W-:Y:S07]  /*5530*/  HMMA.16816.F32 R60, R68, R72.reuse, RZ ;  /* 0x00000048443c723c */ /* 0x082fee00000018ff */
[----:B------:R-:W1:Y:S01]  /*5540*/  MUFU.TANH R159, R159 ;  /* 0x0000009f009f7308 */ /* 0x000e620000002400 */
[----:B------:R-:W-:Y:S07]  /*5550*/  HMMA.16816.F32 R80, R64, R72, RZ ;  /* 0x000000484050723c */ /* 0x000fee00000018ff */
[----:B------:R-:W1:Y:S01]  /*5560*/  MUFU.TANH R153, R153 ;  /* 0x0000009900997308 */ /* 0x000e620000002400 */
[----:B------:R-:W-:Y:S01]  /*5570*/  HMMA.16816.F32 R44, R36, R6, R44 ;  /* 0x00000006242c723c */ /* 0x000fe2000000182c */
[----:B------:R-:W3:Y:S06]  /*5580*/  LDSM.16.M88.4 R4, [R117+0x7000] ;  /* 0x007000007504783b */ /* 0x000eec0000000200 */
[----:B------:R-:W1:Y:S01]  /*5590*/  MUFU.TANH R209, R209 ;  /* 0x000000d100d17308 */ /* 0x000e620000002400 */
[----:B----4-:R-:W-:Y:S07]  /*55a0*/  HMMA.16816.F32 R24, R20, R8, R24 ;  /* 0x000000081418723c */ /* 0x010fee0000001818 */
[----:B------:R-:W4:Y:S01]  /*55b0*/  MUFU.TANH R222, R222 ;  /* 0x000000de00de7308 */ /* 0x000f220000002400 */
[----:B-----5:R-:W-:Y:S07]  /*55c0*/  HMMA.16816.F32 R60, R56, R48, R60 ;  /* 0x00000030383c723c */ /* 0x020fee000000183c */
[----:B------:R-:W1:Y:S01]  /*55d0*/  MUFU.TANH R220, R220 ;  /* 0x000000dc00dc7308 */ /* 0x000e620000002400 */
[----:B------:R-:W-:Y:S03]  /*55e0*/  HMMA.16816.F32 R12, R20, R10, R12 ;  /* 0x0000000a140c723c */ /* 0x000fe6000000180c */
[----:B------:R-:W-:Y:S01]  /*55f0*/  FMUL.FTZ R24, R24, UR4 ;  /* 0x0000000418187c20 */ /* 0x000fe20008410000 */
[----:B------:R-:W-:Y:S01]  /*5600*/  FMUL.FTZ R25, R25, UR4 ;  /* 0x0000000419197c20 */ /* 0x000fe20008410000 */
[----:B------:R-:W-:Y:S01]  /*5610*/  FMUL.FTZ R26, R26, UR4 ;  /* 0x000000041a1a7c20 */ /* 0x000fe20008410000 */
[----:B------:R-:W-:Y:S01]  /*5620*/  FMUL.FTZ R27, R27, UR4 ;  /* 0x000000041b1b7c20 */ /* 0x000fe20008410000 */
[----:B------:R-:W1:Y:S01]  /*5630*/  MUFU.TANH R201, R24 ;  /* 0x0000001800c97308 */ /* 0x000e620000002400 */
[----:B------:R-:W-:Y:S07]  /*5640*/  HMMA.16816.F32 R32, R16, R8, R32 ;  /* 0x000000081020723c */ /* 0x000fee0000001820 */
[----:B------:R-:W1:Y:S01]  /*5650*/  MUFU.TANH R199, R25 ;  /* 0x0000001900c77308 */ /* 0x000e620000002400 */
[----:B------:R-:W-:Y:S03]  /*5660*/  HMMA.16816.F32 R80, R52, R48, R80 ;  /* 0x000000303450723c */ /* 0x000fe60000001850 */
[----:B------:R-:W-:Y:S01]  /*5670*/  FMUL.FTZ R12, R12, UR4 ;  /* 0x000000040c0c7c20 */ /* 0x000fe20008410000 */
[----:B------:R-:W-:Y:S01]  /*5680*/  FMUL.FTZ R13, R13, UR4 ;  /* 0x000000040d0d7c20 */ /* 0x000fe20008410000 */
[----:B------:R-:W-:Y:S01]  /*5690*/  FMUL.FTZ R200, R14, UR4 ;  /* 0x000000040ec87c20 */ /* 0x000fe20008410000 */
[----:B------:R-:W-:Y:S01]  /*56a0*/  FMUL.FTZ R198, R15, UR4 ;  /* 0x000000040fc67c20 */ /* 0x000fe20008410000 */
[----:B------:R-:W1:Y:S01]  /*56b0*/  MUFU.TANH R204, R26 ;  /* 0x0000001a00cc7308 */ /* 0x000e620000002400 */
[----:B------:R-:W-:Y:S01]  /*56c0*/  HMMA.16816.F32 R44, R16, R10, R44 ;  /* 0x0000000a102c723c */ /* 0x000fe2000000182c */
[----:B------:R-:W5:Y:S02]  /*56d0*/  LDSM.16.M88.4 R8, [R127+UR5+0x7800] ;  /* 0x007800057f08783b */ /* 0x000f640008000200 */
[----:B------:R-:W-:Y:S01]  /*56e0*/  FMUL.FTZ R32, R32, UR4 ;  /* 0x0000000420207c20 */ /* 0x000fe20008410000 */
[----:B------:R-:W-:Y:S01]  /*56f0*/  FMUL.FTZ R33, R33, UR4 ;  /* 0x0000000421217c20 */ /* 0x000fe20008410000 */
[----:B------:R-:W-:Y:S01]  /*5700*/  FMUL.FTZ R34, R34, UR4 ;  /* 0x0000000422227c20 */ /* 0x000fe20008410000 */
[----:B------:R-:W-:Y:S01]  /*5710*/  FMUL.FTZ R35, R35, UR4 ;  /* 0x0000000423237c20 */ /* 0x000fe20008410000 */
[----:B------:R2:W1:Y:S01]  /*5720*/  MUFU.TANH R202, R27 ;  /* 0x0000001b00ca7308 */ /* 0x0004620000002400 */
[-C--:B------:R-:W-:Y:S07]  /*5730*/  HMMA.16816.F32 R60, R40, R76.reuse, R60 ;  /* 0x0000004c283c723c */ /* 0x080fee000000183c */
[----:B------:R-:W1:Y:S01]  /*5740*/  MUFU.TANH R197, R12 ;  /* 0x0000000c00c57308 */ /* 0x000e620000002400 */
[----:B------:R-:W-:Y:S03]  /*5750*/  HMMA.16816.F32 R80, R36, R76, R80 ;  /* 0x0000004c2450723c */ /* 0x000fe60000001850 */
[----:B------:R-:W-:Y:S01]  /*5760*/  FMUL.FTZ R44, R44, UR4 ;  /* 0x000000042c2c7c20 */ /* 0x000fe20008410000 */
[----:B------:R-:W-:Y:S01]  /*5770*/  FMUL.FTZ R45, R45, UR4 ;  /* 0x000000042d2d7c20 */ /* 0x000fe20008410000 */
[----:B------:R-:W-:Y:S01]  /*5780*/  FMUL.FTZ R46, R46, UR4 ;  /* 0x000000042e2e7c20 */ /* 0x000fe20008410000 */
[----:B------:R-:W-:Y:S01]  /*5790*/  FMUL.FTZ R206, R47, UR4 ;  /* 0x000000042fce7c20 */ /* 0x000fe20008410000 */
[----:B------:R4:W1:Y:S01]  /*57a0*/  MUFU.TANH R76, R13 ;  /* 0x0000000d004c7308 */ /* 0x0008620000002400 */
[-C--:B--2---:R-:W-:Y:S07]  /*57b0*/  HMMA.16816.F32 R24, R64, R74.reuse, RZ ;  /* 0x0000004a4018723c */ /* 0x084fee00000018ff */
[----:B------:R-:W2:Y:S01]  /*57c0*/  MUFU.TANH R217, R32 ;  /* 0x0000002000d97308 */ /* 0x000ea20000002400 */
[----:B------:R-:W-:Y:S07]  /*57d0*/  HMMA.16816.F32 R72, R68, R74, RZ ;  /* 0x0000004a4448723c */ /* 0x000fee00000018ff */
[----:B------:R-:W1:Y:S01]  /*57e0*/  MUFU.TANH R215, R33 ;  /* 0x0000002100d77308 */ /* 0x000e620000002400 */
[----:B----4-:R4:W2:Y:S01]  /*57f0*/  LDSM.16.M88.4 R12, [R126+0x7800] ;  /* 0x007800007e0c783b */ /* 0x0108a20000000200 */
[----:B---3--:R-:W-:Y:S06]  /*5800*/  HMMA.16816.F32 R60, R20, R4, R60 ;  /* 0x00000004143c723c */ /* 0x008fec000000183c */
[----:B------:R-:W3:Y:S02]  /*5810*/  MUFU.TANH R212, R34 ;  /* 0x0000002200d47308 */ /* 0x000ee40000002400 */
[-C--:B------:R-:W-:Y:S06]  /*5820*/  HMMA.16816.F32 R24, R52, R50.reuse, R24 ;  /* 0x000000323418723c */ /* 0x080fec0000001818 */
[----:B------:R5:W1:Y:S02]  /*5830*/  MUFU.TANH R210, R35 ;  /* 0x0000002300d27308 */ /* 0x000a640000002400 */
[----:B------:R-:W-:Y:S01]  /*5840*/  HMMA.16816.F32 R72, R56, R50, R72 ;  /* 0x000000323848723c */ /* 0x000fe20000001848 */
[----:B------:R-:W3:Y:S02]  /*5850*/  LDSM.16.M88.4 R48, [R241+0x7800] ;  /* 0x00780000f130783b */ /* 0x000ee40000000200 */
[----:B------:R-:W-:Y:S01]  /*5860*/  FMUL.FTZ R60, R60, UR4 ;  /* 0x000000043c3c7c20 */ /* 0x000fe20008410000 */
[----:B------:R-:W-:-:S02]  /*5870*/  FMUL.FTZ R61, R61, UR4 ;  /* 0x000000043d3d7c20 */ /* 0x000fc40008410000 */
[----:B------:R-:W1:Y:S02]  /*5880*/  MUFU.TANH R207, R44 ;  /* 0x0000002c00cf7308 */ /* 0x000e640000002400 */
[----:B------:R-:W-:Y:S01]  /*5890*/  HMMA.16816.F32 R80, R16, R4, R80 ;  /* 0x000000041050723c */ /* 0x000fe20000001850 */
[----:B------:R-:W-:Y:S01]  /*58a0*/  FMUL.FTZ R4, R62, UR4 ;  /* 0x000000043e047c20 */ /* 0x000fe20008410000 */
[----:B------:R-:W-:-:S04]  /*58b0*/  FMUL.FTZ R5, R63, UR4 ;  /* 0x000000043f057c20 */ /* 0x000fc80008410000 */
[----:B------:R-:W1:Y:S02]  /*58c0*/  MUFU.TANH R205, R45 ;  /* 0x0000002d00cd7308 */ /* 0x000e640000002400 */
[C---:B-----5:R-:W-:Y:S06]  /*58d0*/  HMMA.16816.F32 R32, R68.reuse, R8, RZ ;  /* 0x000000084420723c */ /* 0x060fec00000018ff */
[----:B------:R5:W1:Y:S02]  /*58e0*/  MUFU.TANH R208, R46 ;  /* 0x0000002e00d07308 */ /* 0x000a640000002400 */
[----:B------:R-:W-:Y:S03]  /*58f0*/  HMMA.16816.F32 R68, R68, R10, RZ ;  /* 0x0000000a4444723c */ /* 0x000fe600000018ff */
[----:B------:R-:W-:-:S03]  /*5900*/  FMUL.FTZ R82, R82, UR4 ;  /* 0x0000000452527c20 */ /* 0x000fc60008410000 */
[----:B------:R-:W1:Y:S02]  /*5910*/  MUFU.TANH R127, R60 ;  /* 0x0000003c007f7308 */ /* 0x000e640000002400 */
[----:B------:R-:W-:Y:S06]  /*5920*/  HMMA.16816.F32 R24, R36, R78, R24 ;  /* 0x0000004e2418723c */ /* 0x000fec0000001818 */
[----:B----4-:R4:W1:Y:S02]  /*5930*/  MUFU.TANH R126, R61 ;  /* 0x0000003d007e7308 */ /* 0x0108640000002400 */
[----:B-----5:R-:W-:Y:S01]  /*5940*/  HMMA.16816.F32 R44, R64, R8, RZ ;  /* 0x00000008402c723c */ /* 0x020fe200000018ff */
[----:B------:R-:W-:Y:S01]  /*5950*/  FMUL.FTZ R9, R80, UR4 ;  /* 0x0000000450097c20 */ /* 0x000fe20008410000 */
[----:B------:R-:W-:-:S04]  /*5960*/  FMUL.FTZ R80, R81, UR4 ;  /* 0x0000000451507c20 */ /* 0x000fc80008410000 */
[----:B------:R-:W1:Y:S02]  /*5970*/  MUFU.TANH R200, R200 ;  /* 0x000000c800c87308 */ /* 0x000e640000002400 */
[----:B------:R-:W-:Y:S06]  /*5980*/  HMMA.16816.F32 R64, R64, R10, RZ ;  /* 0x0000000a4040723c */ /* 0x000fec00000018ff */
[----:B------:R-:W1:Y:S01]  /*5990*/  MUFU.TANH R198, R198 ;  /* 0x000000c600c67308 */ /* 0x000e620000002400 */
[----:B----4-:R-:W4:Y:S01]  /*59a0*/  LDSM.16.M88.4 R60, [R117+0x7800] ;  /* 0x00780000753c783b */ /* 0x010f220000000200 */
[----:B--2---:R-:W-:Y:S01]  /*59b0*/  HMMA.16816.F32 R32, R56, R12, R32 ;  /* 0x0000000c3820723c */ /* 0x004fe20000001820 */
[----:B------:R-:W-:-:S05]  /*59c0*/  DEPBAR.LE SB0, 0x0 ;  /* 0x000080000000791a */ /* 0x000fca0000000000 */
[----:B------:R-:W2:Y:S02]  /*59d0*/  MUFU.TANH R206, R206 ;  /* 0x000000ce00ce7308 */ /* 0x000ea40000002400 */
[----:B------:R-:W-:Y:S01]  /*59e0*/  HMMA.16816.F32 R44, R52, R12, R44 ;  /* 0x0000000c342c723c */ /* 0x000fe2000000182c */
[----:B------:R-:W-:-:S05]  /*59f0*/  FMUL.FTZ R12, R83, UR4 ;  /* 0x00000004530c7c20 */ /* 0x000fca0008410000 */
[----:B------:R-:W1:Y:S02]  /*5a00*/  MUFU.TANH R4, R4 ;  /* 0x0000000400047308 */ /* 0x000e640000002400 */
[-C--:B------:R-:W-:Y:S06]  /*5a10*/  HMMA.16816.F32 R68, R56, R14.reuse, R68 ;  /* 0x0000000e3844723c */ /* 0x080fec0000001844 */
[----:B------:R-:W1:Y:S02]  /*5a20*/  MUFU.TANH R5, R5 ;  /* 0x0000000500057308 */ /* 0x000e640000002400 */
[----:B------:R-:W-:Y:S06]  /*5a30*/  HMMA.16816.F32 R64, R52, R14, R64 ;  /* 0x0000000e3440723c */ /* 0x000fec0000001840 */
[----:B------:R-:W1:Y:S02]  /*5a40*/  MUFU.TANH R9, R9 ;  /* 0x0000000900097308 */ /* 0x000e640000002400 */
[C---:B------:R-:W-:Y:S06]  /*5a50*/  HMMA.16816.F32 R72, R40.reuse, R78, R72 ;  /* 0x0000004e2848723c */ /* 0x040fec0000001848 */
[----:B------:R-:W1:Y:S02]  /*5a60*/  MUFU.TANH R80, R80 ;  /* 0x0000005000507308 */ /* 0x000e640000002400 */
[-C--:B---3--:R-:W-:Y:S06]  /*5a70*/  HMMA.16816.F32 R32, R40, R48.reuse, R32 ;  /* 0x000000302820723c */ /* 0x088fec0000001820 */
[----:B------:R3:W1:Y:S02]  /*5a80*/  MUFU.TANH R13, R82 ;  /* 0x00000052000d7308 */ /* 0x0006640000002400 */
[----:B------:R-:W-:Y:S06]  /*5a90*/  HMMA.16816.F32 R44, R36, R48, R44 ;  /* 0x00000030242c723c */ /* 0x000fec000000182c */
[----:B------:R-:W1:Y:S02]  /*5aa0*/  MUFU.TANH R12, R12 ;  /* 0x0000000c000c7308 */ /* 0x000e640000002400 */
[-C--:B------:R-:W-:Y:S08]  /*5ab0*/  HMMA.16816.F32 R68, R40, R50.reuse, R68 ;  /* 0x000000322844723c */ /* 0x080ff00000001844 */
[----:B------:R-:W-:Y:S08]  /*5ac0*/  HMMA.16816.F32 R64, R36, R50, R64 ;  /* 0x000000322440723c */ /* 0x000ff00000001840 */
[-C--:B------:R-:W-:Y:S08]  /*5ad0*/  HMMA.16816.F32 R24, R16, R6.reuse, R24 ;  /* 0x000000061018723c */ /* 0x080ff00000001818 */
[C---:B------:R-:W-:Y:S08]  /*5ae0*/  HMMA.16816.F32 R72, R20.reuse, R6, R72 ;  /* 0x000000061448723c */ /* 0x040ff00000001848 */
[----:B----4-:R-:W-:Y:S03]  /*5af0*/  HMMA.16816.F32 R32, R20, R60, R32 ;  /* 0x0000003c1420723c */ /* 0x010fe60000001820 */
[----:B------:R-:W-:Y:S01]  /*5b00*/  FMUL.FTZ R7, R24, UR4 ;  /* 0x0000000418077c20 */ /* 0x000fe20008410000 */
[----:B------:R-:W-:Y:S01]  /*5b10*/  FMUL.FTZ R24, R25, UR4 ;  /* 0x0000000419187c20 */ /* 0x000fe20008410000 */
[----:B------:R-:W-:Y:S01]  /*5b20*/  FMUL.FTZ R25, R27, UR4 ;  /* 0x000000041b197c20 */ /* 0x000fe20008410000 */
[----:B------:R-:W-:-:S02]  /*5b30*/  FMUL.FTZ R26, R26, UR4 ;  /* 0x000000041a1a7c20 */ /* 0x000fc40008410000 */
[----:B------:R-:W-:Y:S01]  /*5b40*/  HMMA.16816.F32 R44, R16, R60, R44 ;  /* 0x0000003c102c723c */ /* 0x000fe2000000182c */
[----:B------:R-:W4:Y:S02]  /*5b50*/  MUFU.TANH R7, R7 ;  /* 0x0000000700077308 */ /* 0x000f240000002400 */
[----:B------:R-:W-:Y:S01]  /*5b60*/  FMUL.FTZ R72, R72, UR4 ;  /* 0x0000000448487c20 */ /* 0x000fe20008410000 */
[----:B------:R-:W-:Y:S01]  /*5b70*/  FMUL.FTZ R73, R73, UR4 ;  /* 0x0000000449497c20 */ /* 0x000fe20008410000 */
[----:B------:R-:W-:Y:S01]  /*5b80*/  FMUL.FTZ R6, R74, UR4 ;  /* 0x000000044a067c20 */ /* 0x000fe20008410000 */
[----:B------:R-:W-:Y:S02]  /*5b90*/  FMUL.FTZ R8, R75, UR4 ;  /* 0x000000044b087c20 */ /* 0x000fe40008410000 */
[----:B------:R-:W-:Y:S01]  /*5ba0*/  HMMA.16816.F32 R68, R20, R62, R68 ;  /* 0x0000003e1444723c */ /* 0x000fe20000001844 */
[----:B------:R-:W1:Y:S02]  /*5bb0*/  MUFU.TANH R72, R72 ;  /* 0x0000004800487308 */ /* 0x000e640000002400 */
[----:B------:R-:W-:Y:S01]  /*5bc0*/  FMUL.FTZ R32, R32, UR4 ;  /* 0x0000000420207c20 */ /* 0x000fe20008410000 */
[----:B------:R-:W-:Y:S01]  /*5bd0*/  FMUL.FTZ R11, R34, UR4 ;  /* 0x00000004220b7c20 */ /* 0x000fe20008410000 */
[----:B------:R-:W-:Y:S01]  /*5be0*/  FMUL.FTZ R10, R35, UR4 ;  /* 0x00000004230a7c20 */ /* 0x000fe20008410000 */
[----:B------:R-:W-:-:S02]  /*5bf0*/  FMUL.FTZ R33, R33, UR4 ;  /* 0x0000000421217c20 */ /* 0x000fc40008410000 */
[----:B------:R-:W-:Y:S01]  /*5c00*/  HMMA.16816.F32 R64, R16, R62, R64 ;  /* 0x0000003e1040723c */ /* 0x000fe20000001840 */
[----:B------:R-:W1:Y:S01]  /*5c10*/  MUFU.TANH R73, R73 ;  /* 0x0000004900497308 */ /* 0x000e620000002400 */
[----:B------:R-:W-:Y:S01]  /*5c20*/  MOV R17, 0x40 ;  /* 0x0000004000117802 */ /* 0x000fe20000000f00 */
[----:B------:R-:W-:Y:S01]  /*5c30*/  FMUL.FTZ R20, R44, UR4 ;  /* 0x000000042c147c20 */ /* 0x000fe20008410000 */
[----:B------:R-:W-:Y:S01]  /*5c40*/  FMUL.FTZ R27, R45, UR4 ;  /* 0x000000042d1b7c20 */ /* 0x000fe20008410000 */
[----:B------:R-:W-:Y:S01]  /*5c50*/  FMUL.FTZ R40, R46, UR4 ;  /* 0x000000042e287c20 */ /* 0x000fe20008410000 */
[----:B------:R-:W-:-:S03]  /*5c60*/  FMUL.FTZ R38, R47, UR4 ;  /* 0x000000042f267c20 */ /* 0x000fc60008410000 */
[----:B------:R-:W1:Y:S02]  /*5c70*/  MUFU.TANH R6, R6 ;  /* 0x0000000600067308 */ /* 0x000e640000002400 */
[----:B------:R-:W-:Y:S01]  /*5c80*/  FMUL.FTZ R22, R68, UR4 ;  /* 0x0000000444167c20 */ /* 0x000fe20008410000 */
[----:B------:R-:W-:Y:S01]  /*5c90*/  FMUL.FTZ R19, R69, UR4 ;  /* 0x0000000445137c20 */ /* 0x000fe20008410000 */
[----:B------:R-:W-:Y:S01]  /*5ca0*/  FMUL.FTZ R15, R70, UR4 ;  /* 0x00000004460f7c20 */ /* 0x000fe20008410000 */
[----:B------:R-:W-:Y:S01]  /*5cb0*/  FMUL.FTZ R14, R71, UR4 ;  /* 0x00000004470e7c20 */ /* 0x000fe20008410000 */
[----:B------:R-:W-:Y:S02]  /*5cc0*/  MOV R71, 0x8 ;  /* 0x0000000800477802 */ /* 0x000fe40000000f00 */
[----:B------:R-:W1:Y:S01]  /*5cd0*/  MUFU.TANH R8, R8 ;  /* 0x0000000800087308 */ /* 0x000e620000002400 */
[----:B------:R-:W-:Y:S01]  /*5ce0*/  MOV R69, 0x48 ;  /* 0x0000004800457802 */ /* 0x000fe20000000f00 */
[----:B------:R-:W-:Y:S01]  /*5cf0*/  FMUL.FTZ R58, R65, UR4 ;  /* 0x00000004413a7c20 */ /* 0x000fe20008410000 */
[----:B------:R-:W-:Y:S01]  /*5d00*/  FMUL.FTZ R64, R64, UR4 ;  /* 0x0000000440407c20 */ /* 0x000fe20008410000 */
[----:B------:R-:W-:Y:S01]  /*5d10*/  FMUL.FTZ R66, R66, UR4 ;  /* 0x0000000442427c20 */ /* 0x000fe20008410000 */
[----:B------:R-:W-:Y:S01]  /*5d20*/  FMUL.FTZ R67, R67, UR4 ;  /* 0x0000000443437c20 */ /* 0x000fe20008410000 */
[----:B------:R-:W-:-:S02]  /*5d30*/  VIADDMNMX R71, R116, R71, UR25, PT ;  /* 0x0000001974477e46 */ /* 0x000fc4000b800147 */
[----:B------:R-:W1:Y:S01]  /*5d40*/  MUFU.TANH R24, R24 ;  /* 0x0000001800187308 */ /* 0x000e620000002400 */
[C---:B------:R-:W-:Y:S02]  /*5d50*/  VIADDMNMX R70, R116.reuse, R17, UR25, PT ;  /* 0x0000001974467e46 */ /* 0x040fe4000b800111 */
[----:B------:R-:W-:-:S05]  /*5d60*/  VIADDMNMX R69, R116, R69, UR25, PT ;  /* 0x0000001974457e46 */ /* 0x000fca000b800145 */
[----:B------:R-:W1:Y:S08]  /*5d70*/  MUFU.TANH R26, R26 ;  /* 0x0000001a001a7308 */ /* 0x000e700000002400 */
[----:B------:R-:W1:Y:S08]  /*5d80*/  MUFU.TANH R25, R25 ;  /* 0x0000001900197308 */ /* 0x000e700000002400 */
[----:B------:R-:W1:Y:S08]  /*5d90*/  MUFU.TANH R32, R32 ;  /* 0x0000002000207308 */ /* 0x000e700000002400 */
[----:B------:R3:W1:Y:S08]  /*5da0*/  MUFU.TANH R41, R33 ;  /* 0x0000002100297308 */ /* 0x0006700000002400 */
        /* <DEDUP_REMOVED lines=10> */
[----:B------:R3:W1:Y:S08]  /*5e50*/  MUFU.TANH R164, R64 ;  /* 0x0000004000a47308 */ /* 0x0006700000002400 */
[----:B------:R-:W1:Y:S08]  /*5e60*/  MUFU.TANH R58, R58 ;  /* 0x0000003a003a7308 */ /* 0x000e700000002400 */
[----:B------:R3:W1:Y:S08]  /*5e70*/  MUFU.TANH R167, R66 ;  /* 0x0000004200a77308 */ /* 0x0006700000002400 */
[----:B------:R3:W1:Y:S01]  /*5e80*/  MUFU.TANH R160, R67 ;  /* 0x0000004300a07308 */ /* 0x0006620000002400 */
[----:B------:R-:W-:Y:S06]  /*5e90*/  BAR.SYNC.DEFER_BLOCKING 0x0 ;  /* 0x0000000000007b1d */ /* 0x000fec0000010000 */
[----:B--2-4-:R-:W-:Y:S05]  /*5ea0*/  BRA.U !UP0, `(.L_x_381) ;  /* 0x0000000508b87547 */ /* 0x014fea000b800000 */
[----:B------:R-:W2:Y:S01]  /*5eb0*/  LDCU UR4, c[0x0][0x440] ;  /* 0x00008800ff0477ac */ /* 0x000ea20008000800 */
        /* <DEDUP_REMOVED lines=13> */
[C---:B--2---:R-:W-:Y:S02]  /*5f90*/  ISETP.GE.AND P1, PT, R236.reuse, UR4, PT ;  /* 0x00000004ec007c0c */ /* 0x044fe4000bf26270 */
[----:B------:R-:W-:Y:S01]  /*5fa0*/  ISETP.GE.AND P2, PT, R236, UR4, PT ;  /* 0x00000004ec007c0c */ /* 0x000fe2000bf46270 */
[----:B------:R-:W-:Y:S01]  /*5fb0*/  IMAD.U32 R36, RZ, RZ, UR6 ;  /* 0x00000006ff247e24 */ /* 0x000fe2000f8e00ff */
[----:B------:R-:W-:Y:S01]  /*5fc0*/  MOV R52, UR6 ;  /* 0x0000000600347c02 */ /* 0x000fe20008000f00 */
[----:B------:R-:W-:Y:S02]  /*5fd0*/  IMAD.U32 R21, RZ, RZ, UR7 ;  /* 0x00000007ff157e24 */ /* 0x000fe4000f8e00ff */
[----:B------:R-:W-:-:S02]  /*5fe0*/  IMAD.U32 R43, RZ, RZ, UR7 ;  /* 0x00000007ff2b7e24 */ /* 0x000fc4000f8e00ff */
[----:B------:R-:W-:-:S04]  /*5ff0*/  IMAD.U32 R53, RZ, RZ, UR7 ;  /* 0x00000007ff357e24 */ /* 0x000fc8000f8e00ff */
[----:B------:R-:W-:Y:S02]  /*6000*/  @!P1 LEA R16, P4, R16, UR6, 0x4 ;  /* 0x0000000610109c11 */ /* 0x000fe4000f8820ff */
[----:B------:R-:W-:Y:S02]  /*6010*/  @!P1 LEA R18, P3, R18, UR6, 0x5 ;  /* 0x0000000612129c11 */ /* 0x000fe4000f8628ff */
[-C--:B------:R-:W-:Y:S02]  /*6020*/  @!P2 LEA R50, P5, R36, R245.reuse, 0x1 ;  /* 0x000000f52432a211 */ /* 0x080fe400078a08ff */
[----:B------:R-:W-:Y:S01]  /*6030*/  @!P1 LEA.HI.X R17, R42, UR7, R17, 0x4, P4 ;  /* 0x000000072a119c11 */ /* 0x000fe2000a0f2411 */
[----:B------:R-:W-:Y:S01]  /*6040*/  IMAD.U32 R42, RZ, RZ, UR6 ;  /* 0x00000006ff2a7e24 */ /* 0x000fe2000f8e00ff */
[----:B------:R-:W-:Y:S02]  /*6050*/  @!P1 LEA.HI.X R23, R34, UR7, R23, 0x5, P3 ;  /* 0x0000000722179c11 */ /* 0x000fe400098f2c17 */
[----:B------:R-:W-:Y:S01]  /*6060*/  @!P2 LEA.HI.X R51, R36, R244, R21, 0x1, P5 ;  /* 0x000000f42433a211 */ /* 0x000fe200028f0c15 */
[----:B------:R-:W-:Y:S01]  /*6070*/  @!P1 IMAD.WIDE.U32 R44, R44, 0x30, R42 ;  /* 0x000000302c2c9825 */ /* 0x000fe200078e002a */
[----:B------:R-:W-:-:S02]  /*6080*/  @!P1 LEA R46, P4, R18, R245, 0x1 ;  /* 0x000000f5122e9211 */ /* 0x000fc400078808ff */
[-C--:B------:R-:W-:Y:S01]  /*6090*/  @!P1 LEA R48, P5, R16, R245.reuse, 0x1 ;  /* 0x000000f510309211 */ /* 0x080fe200078a08ff */
[----:B------:R-:W-:Y:S01]  /*60a0*/  IMAD.U32 R42, RZ, RZ, UR14 ;  /* 0x0000000eff2a7e24 */ /* 0x000fe2000f8e00ff */
[-C--:B------:R-:W-:Y:S01]  /*60b0*/  @!P1 LEA.HI.X R47, R18, R244.reuse, R23, 0x1, P4 ;  /* 0x000000f4122f9211 */ /* 0x080fe200020f0c17 */
[----:B------:R-:W-:Y:S01]  /*60c0*/  IMAD.U32 R36, RZ, RZ, UR14 ;  /* 0x0000000eff247e24 */ /* 0x000fe2000f8e00ff */
[----:B------:R-:W-:Y:S01]  /*60d0*/  @!P1 LEA.HI.X R49, R16, R244, R17, 0x1, P5 ;  /* 0x000000f410319211 */ /* 0x000fe200028f0c11 */
[----:B------:R-:W-:Y:S01]  /*60e0*/  IMAD.U32 R16, RZ, RZ, UR6 ;  /* 0x00000006ff107e24 */ /* 0x000fe2000f8e00ff */
[----:B------:R-:W-:Y:S01]  /*60f0*/  MOV R18, UR15 ;  /* 0x0000000f00127c02 */ /* 0x000fe20008000f00 */
[----:B------:R-:W-:Y:S01]  /*6100*/  IMAD.U32 R17, RZ, RZ, UR7 ;  /* 0x00000007ff117e24 */ /* 0x000fe2000f8e00ff */
[----:B------:R-:W-:Y:S01]  /*6110*/  MOV R21, UR15 ;  /* 0x0000000f00157c02 */ /* 0x000fe20008000f00 */
[----:B------:R-:W-:Y:S01]  /*6120*/  @!PT LDS RZ, [RZ] ;  /* 0x00000000fffff984 */ /* 0x000fe20000000800 */
[----:B------:R-:W-:Y:S01]  /*6130*/  @!PT LDS RZ, [RZ] ;  /* 0x00000000fffff984 */ /* 0x000fe20000000800 */
[----:B------:R-:W-:Y:S01]  /*6140*/  @!PT LDS RZ, [RZ] ;  /* 0x00000000fffff984 */ /* 0x000fe20000000800 */
[----:B------:R2:W-:Y:S01]  /*6150*/  @!P2 LDGSTS.E.BYPASS.LTC128B.128 [R246+0x4000], desc[UR22][R50.64] ;  /* 0x0400000032f6afae */ /* 0x0005e2000b981a16 */
[----:B------:R-:W-:Y:S01]  /*6160*/  @!P1 LEA R34, P3, R34, UR6, 0x6 ;  /* 0x0000000622229c11 */ /* 0x000fe2000f8630ff */
[----:B------:R-:W-:Y:S01]  /*6170*/  @!P1 IMAD.WIDE.U32 R42, R42, 0x50, R16 ;  /* 0x000000502a2a9825 */ /* 0x000fe200078e0010 */
[----:B------:R-:W-:Y:S01]  /*6180*/  @!P1 LEA R54, P4, R44, R245, 0x1 ;  /* 0x000000f52c369211 */ /* 0x000fe200078808ff */
[----:B------:R2:W-:Y:S01]  /*6190*/  @P2 STS.128 [R246+0x4000], RZ ;  /* 0x004000fff6002388 */ /* 0x0005e20000000c00 */
[----:B------:R-:W-:Y:S01]  /*61a0*/  @!P1 LEA.HI.X R21, R36, UR7, R21, 0x6, P3 ;  /* 0x0000000724159c11 */ /* 0x000fe200098f3415 */
[----:B------:R-:W-:-:S02]  /*61b0*/  @!P1 IMAD R18, R18, 0x30, RZ ;  /* 0x0000003012129824 */ /* 0x000fc400078e02ff */
[----:B------:R-:W-:Y:S01]  /*61c0*/  IMAD.U32 R17, RZ, RZ, UR15 ;  /* 0x0000000fff117e24 */ /* 0x000fe2000f8e00ff */
[----:B------:R2:W-:Y:S01]  /*61d0*/  @P1 STS.128 [R246+0x4800], RZ ;  /* 0x004800fff6001388 */ /* 0x0005e20000000c00 */
[----:B------:R-:W-:Y:S01]  /*61e0*/  IMAD.U32 R16, RZ, RZ, UR15 ;  /* 0x0000000fff107e24 */ /* 0x000fe2000f8e00ff */
[----:B------:R-:W-:Y:S01]  /*61f0*/  @!P1 IADD3 R23, PT, PT, R18, R45, RZ ;  /* 0x0000002d12179210 */ /* 0x000fe20007ffe0ff */
[----:B------:R-:W-:Y:S01]  /*6200*/  @!P1 IMAD.WIDE.U32 R36, R36, 0x60, R52 ;  /* 0x0000006024249825 */ /* 0x000fe200078e0034 */
[-C--:B------:R-:W-:Y:S01]  /*6210*/  @!P1 LEA R52, P3, R34, R245.reuse, 0x1 ;  /* 0x000000f522349211 */ /* 0x080fe200078608ff */
[----:B------:R-:W-:Y:S01]  /*6220*/  @!PT LDS RZ, [RZ] ;  /* 0x00000000fffff984 */ /* 0x000fe20000000800 */
[----:B------:R-:W-:Y:S01]  /*6230*/  @!PT LDS RZ, [RZ] ;  /* 0x00000000fffff984 */ /* 0x000fe20000000800 */
[----:B------:R-:W-:Y:S01]  /*6240*/  @!PT LDS RZ, [RZ] ;  /* 0x00000000fffff984 */ /* 0x000fe20000000800 */
[----:B------:R2:W-:Y:S01]  /*6250*/  @!P1 LDGSTS.E.BYPASS.LTC128B.128 [R246+0x4800], desc[UR22][R48.64] ;  /* 0x0480000030f69fae */ /* 0x0005e2000b981a16 */
[-C--:B------:R-:W-:Y:S01]  /*6260*/  @!P1 LEA.HI.X R55, R44, R244.reuse, R23, 0x1, P4 ;  /* 0x000000f42c379211 */ /* 0x080fe200020f0c17 */
[----:B------:R-:W-:Y:S01]  /*6270*/  @!P1 IMAD R17, R17, 0x50, RZ ;  /* 0x0000005011119824 */ /* 0x000fe200078e02ff */
[-C--:B------:R-:W-:Y:S01]  /*6280*/  @!P1 LEA.HI.X R53, R34, R244.reuse, R21, 0x1, P3 ;  /* 0x000000f422359211 */ /* 0x080fe200018f0c15 */
[----:B---3--:R-:W-:Y:S01]  /*6290*/  @!P1 IMAD R33, R16, 0x60, RZ ;  /* 0x0000006010219824 */ /* 0x008fe200078e02ff */
[-C--:B------:R-:W-:Y:S01]  /*62a0*/  @!P1 LEA R34, P4, R42, R245.reuse, 0x1 ;  /* 0x000000f52a229211 */ /* 0x080fe200078808ff */
[----:B------:R-:W-:Y:S01]  /*62b0*/  @!P1 IMAD.IADD R17, R17, 0x1, R43 ;  /* 0x0000000111119824 */ /* 0x000fe200078e022b */
[----:B------:R-:W-:Y:S01]  /*62c0*/  @!P1 LEA R16, P3, R36, R245, 0x1 ;  /* 0x000000f524109211 */ /* 0x000fe200078608ff */
[----:B------:R-:W-:Y:S01]  /*62d0*/  @!P1 IMAD.IADD R33, R33, 0x1, R37 ;  /* 0x0000000121219824 */ /* 0x000fe200078e0225 */
[----:B------:R2:W-:Y:S02]  /*62e0*/  @P1 STS.128 [R246+0x5000], RZ ;  /* 0x005000fff6001388 */ /* 0x0005e40000000c00 */
[----:B------:R-:W-:-:S02]  /*62f0*/  @!P1 LEA.HI.X R35, R42, R244, R17, 0x1, P4 ;  /* 0x000000f42a239211 */ /* 0x000fc400020f0c11 */
[----:B------:R-:W-:Y:S01]  /*6300*/  @!PT LDS RZ, [RZ] ;  /* 0x00000000fffff984 */ /* 0x000fe20000000800 */
[----:B------:R-:W-:Y:S01]  /*6310*/  @!PT LDS RZ, [RZ] ;  /* 0x00000000fffff984 */ /* 0x000fe20000000800 */
[----:B------:R-:W-:Y:S01]  /*6320*/  @!PT LDS RZ, [RZ] ;  /* 0x00000000fffff984 */ /* 0x000fe20000000800 */
[----:B------:R2:W-:Y:S01]  /*6330*/  @!P1 LDGSTS.E.BYPASS.LTC128B.128 [R246+0x5000], desc[UR22][R46.64] ;  /* 0x050000002ef69fae */ /* 0x0005e2000b981a16 */
[----:B------:R-:W-:-:S03]  /*6340*/  @!P1 LEA.HI.X R17, R36, R244, R33, 0x1, P3 ;  /* 0x000000f424119211 */ /* 0x000fc600018f0c21 */
        /* <DEDUP_REMOVED lines=34> */
.L_x_383:
[----:B------:R-:W-:Y:S05]  /*6570*/  BSYNC.RECONVERGENT B0 ;  /* 0x0000000000007941 */ /* 0x000fea0003800200 */
.L_x_382:
[----:B------:R-:W0:Y:S02]  /*6580*/  LDGDEPBAR ;  /* 0x00000000000079af */ /* 0x000e240000000000 */
.L_x_381:
[----:B--2---:R-:W-:Y:S01]  /*6590*/  IMAD.SHL.U32 R17, R235, 0x2, RZ ;  /* 0x00000002eb117824 */ /* 0x004fe200078e00ff */
[----:B------:R-:W2:Y:S01]  /*65a0*/  LDCU UR6, c[0x0][0x45c] ;  /* 0x00008b80ff0677ac */ /* 0x000ea20008000800 */
        /* <DEDUP_REMOVED lines=8> */
[C---:B------:R-:W-:Y:S02]  /*6630*/  VIADD R36, R18.reuse, 0xffffff88 ;  /* 0xffffff8812247836 */ /* 0x040fe40000000000 */
[C---:B------:R-:W-:Y:S01]  /*6640*/  VIADD R37, R18.reuse, 0xffffff81 ;  /* 0xffffff8112257836 */ /* 0x040fe20000000000 */
[-C--:B------:R-:W-:Y:S01]  /*6650*/  ISETP.GE.AND P3, PT, R39, R232.reuse, PT ;  /* 0x000000e82700720c */ /* 0x080fe20003f66270 */
[----:B------:R-:W-:Y:S01]  /*6660*/  VIADD R16, R18, 0xffffff91 ;  /* 0xffffff9112107836 */ /* 0x000fe20000000000 */
[-C--:B------:R-:W-:Y:S01]  /*6670*/  ISETP.GE.AND P1, PT, R36, R232.reuse, PT ;  /* 0x000000e82400720c */ /* 0x080fe20003f26270 */
[C---:B------:R-:W-:Y:S01]  /*6680*/  VIADD R168, R18.reuse, 0xffffff99 ;  /* 0xffffff9912a87836 */ /* 0x040fe20000000000 */
[-C--:B------:R-:W-:Y:S01]  /*6690*/  ISETP.GE.AND P5, PT, R37, R232.reuse, PT ;  /* 0x000000e82500720c */ /* 0x080fe20003fa6270 */
[C---:B---3--:R-:W-:Y:S01]  /*66a0*/  VIADD R34, R18.reuse, 0xffffff89 ;  /* 0xffffff8912227836 */ /* 0x048fe20000000000 */
[----:B------:R-:W-:Y:S01]  /*66b0*/  FSEL R179, R113, -INF , !P3 ;  /* 0xff80000071b37808 */ /* 0x000fe20005800000 */
[C---:B------:R-:W-:Y:S01]  /*66c0*/  VIADD R115, R18.reuse, 0xffffff98 ;  /* 0xffffff9812737836 */ /* 0x040fe20000000000 */
[----:B------:R-:W-:Y:S01]  /*66d0*/  FSEL R163, R111, -INF , !P1 ;  /* 0xff8000006fa37808 */ /* 0x000fe20004800000 */
[----:B------:R-:W-:Y:S01]  /*66e0*/  VIADD R17, R18, 0xffffff90 ;  /* 0xffffff9012117836 */ /* 0x000fe20000000000 */
[-C--:B------:R-:W-:Y:S01]  /*66f0*/  ISETP.GE.AND P3, PT, R16, R232.reuse, PT ;  /* 0x000000e81000720c */ /* 0x080fe20003f66270 */
[----:B------:R-:W-:Y:S01]  /*6700*/  VIADD R162, R18, 0xffffffa8 ;  /* 0xffffffa812a27836 */ /* 0x000fe20000000000 */
[-C--:B------:R-:W-:Y:S01]  /*6710*/  ISETP.GE.AND P1, PT, R168, R232.reuse, PT ;  /* 0x000000e8a800720c */ /* 0x080fe20003f26270 */
[----:B------:R-:W-:Y:S01]  /*6720*/  VIADD R54, R18, 0xffffffb0 ;  /* 0xffffffb012367836 */ /* 0x000fe20000000000 */
[-C--:B------:R-:W-:Y:S01]  /*6730*/  ISETP.GE.AND P2, PT, R34, R232.reuse, PT ;  /* 0x000000e82200720c */ /* 0x080fe20003f46270 */
[----:B------:R-:W-:Y:S01]  /*6740*/  VIADD R166, R18, 0xffffffa0 ;  /* 0xffffffa012a67836 */ /* 0x000fe20000000000 */
[----:B------:R-:W-:Y:S01]  /*6750*/  FSEL R177, R112, -INF , !P5 ;  /* 0xff80000070b17808 */ /* 0x000fe20006800000 */
[C---:B------:R-:W-:Y:S01]  /*6760*/  VIADD R165, R18.reuse, 0xffffffa1 ;  /* 0xffffffa112a57836 */ /* 0x040fe20000000000 */
[-C--:B------:R-:W-:Y:S01]  /*6770*/  ISETP.GE.AND P5, PT, R115, R232.reuse, PT ;  /* 0x000000e87300720c */ /* 0x080fe20003fa6270 */
[----:B------:R-:W-:Y:S01]  /*6780*/  VIADD R116, R18, 0xffffffb9 ;  /* 0xffffffb912747836 */ /* 0x000fe20000000000 */
[----:B------:R-:W-:Y:S01]  /*6790*/  FSEL R79, R108, -INF , !P3 ;  /* 0xff8000006c4f7808 */ /* 0x000fe20005800000 */
[----:B------:R-:W-:Y:S01]  /*67a0*/  VIADD R46, R18, 0xffffffc1 ;  /* 0xffffffc1122e7836 */ /* 0x000fe20000000000 */
[----:B------:R-:W-:Y:S01]  /*67b0*/  FSEL R65, R106, -INF , !P1 ;  /* 0xff8000006a417808 */ /* 0x000fe20004800000 */
[C---:B------:R-:W-:Y:S01]  /*67c0*/  VIADD R48, R18.reuse, 0xffffffb1 ;  /* 0xffffffb112307836 */ /* 0x040fe20000000000 */
[-C--:B------:R-:W-:Y:S01]  /*67d0*/  ISETP.GE.AND P4, PT, R17, R232.reuse, PT ;  /* 0x000000e81100720c */ /* 0x080fe20003f86270 */
[----:B------:R-:W-:Y:S01]  /*67e0*/  VIADD R42, R18, 0xffffffa9 ;  /* 0xffffffa9122a7836 */ /* 0x000fe20000000000 */
[-C--:B------:R-:W-:Y:S01]  /*67f0*/  ISETP.GE.AND P3, PT, R162, R232.reuse, PT ;  /* 0x000000e8a200720c */ /* 0x080fe20003f66270 */
[----:B------:R-:W-:Y:S01]  /*6800*/  VIADD R117, R18, 0xffffffb8 ;  /* 0xffffffb812757836 */ /* 0x000fe20000000000 */
[-C--:B------:R-:W-:Y:S01]  /*6810*/  ISETP.GE.AND P1, PT, R54, R232.reuse, PT ;  /* 0x000000e83600720c */ /* 0x080fe20003f26270 */
[----:B------:R-:W-:Y:S01]  /*6820*/  VIADD R82, R18, 0xffffffd0 ;  /* 0xffffffd012527836 */ /* 0x000fe20000000000 */
[----:B------:R-:W-:Y:S01]  /*6830*/  FSEL R161, R110, -INF , !P2 ;  /* 0xff8000006ea17808 */ /* 0x000fe20005000000 */
[----:B------:R-:W-:Y:S01]  /*6840*/  VIADD R74, R18, 0xffffffd8 ;  /* 0xffffffd8124a7836 */ /* 0x000fe20000000000 */
[-C--:B------:R-:W-:Y:S01]  /*6850*/  ISETP.GE.AND P2, PT, R166, R232.reuse, PT ;  /* 0x000000e8a600720c */ /* 0x080fe20003f46270 */
[C---:B------:R-:W-:Y:S01]  /*6860*/  VIADD R114, R18.reuse, 0xffffffc8 ;  /* 0xffffffc812727836 */ /* 0x040fe20000000000 */
[----:B------:R-:W-:Y:S01]  /*6870*/  FSEL R77, R107, -INF , !P5 ;  /* 0xff8000006b4d7808 */ /* 0x000fe20006800000 */
[C---:B------:R-:W-:Y:S01]  /*6880*/  VIADD R50, R18.reuse, 0xffffffc0 ;  /* 0xffffffc012327836 */ /* 0x040fe20000000000 */
[----:B------:R-:W-:Y:S01]  /*6890*/  FSEL R67, R109, -INF , !P4 ;  /* 0xff8000006d437808 */ /* 0x000fe20006000000 */
[C---:B------:R-:W-:Y:S01]  /*68a0*/  VIADD R44, R18.reuse, 0xffffffc9 ;  /* 0xffffffc9122c7836 */ /* 0x040fe20000000000 */
        /* <DEDUP_REMOVED lines=9> */
[C---:B------:R-:W-:Y:S01]  /*6940*/  VIADD R64, R18.reuse, 0xffffffe0 ;  /* 0xffffffe012407836 */ /* 0x040fe20000000000 */
        /* <DEDUP_REMOVED lines=10> */
[-C--:B------:R-:W-:Y:S01]  /*69f0*/  ISETP.GE.AND P5, PT, R42, R232.reuse, PT ;  /* 0x000000e82a00720c */ /* 0x080fe20003fa6270 */
[----:B------:R-:W-:Y:S01]  /*6a00*/  IMAD.IADD R233, R30, 0x1, R237 ;  /* 0x000000011ee97824 */ /* 0x000fe200078e02ed */
[----:B------:R-:W-:-:S02]  /*6a10*/  ISETP.GE.AND P4, PT, R117, R232, PT ;  /* 0x000000e87500720c */ /* 0x000fc40003f86270 */
[-C--:B------:R-:W-:Y:S02]  /*6a20*/  ISETP.GE.AND P3, PT, R82, R232.reuse, PT ;  /* 0x000000e85200720c */ /* 0x080fe40003f66270 */
[-C--:B------:R-:W-:Y:S02]  /*6a30*/  ISETP.GE.AND P1, PT, R74, R232.reuse, PT ;  /* 0x000000e84a00720c */ /* 0x080fe40003f26270 */
[----:B------:R-:W-:Y:S02]  /*6a40*/  FSEL R53, R129, -INF , !P2 ;  /* 0xff80000081357808 */ /* 0x000fe40005000000 */
[----:B------:R-:W-:Y:S02]  /*6a50*/  ISETP.GE.AND P2, PT, R114, R232, PT ;  /* 0x000000e87200720c */ /* 0x000fe40003f46270 */
[----:B------:R-:W-:Y:S02]  /*6a60*/  FSEL R47, R125, -INF , !P5 ;  /* 0xff8000007d2f7808 */ /* 0x000fe40006800000 */
[----:B------:R-:W-:-:S02]  /*6a70*/  FSEL R51, R130, -INF , !P4 ;  /* 0xff80000082337808 */ /* 0x000fc40006000000 */
[----:B-1----:R-:W-:Y:S02]  /*6a80*/  FSEL R201, R201, -INF , !P3 ;  /* 0xff800000c9c97808 */ /* 0x002fe40005800000 */
[----:B------:R-:W-:Y:S02]  /*6a90*/  FSEL R197, R197, -INF , !P1 ;  /* 0xff800000c5c57808 */ /* 0x000fe40004800000 */
[-C--:B------:R-:W-:Y:S02]  /*6aa0*/  ISETP.GE.AND P5, PT, R50, R232.reuse, PT ;  /* 0x000000e83200720c */ /* 0x080fe40003fa6270 */
[-C--:B------:R-:W-:Y:S02]  /*6ab0*/  ISETP.GE.AND P4, PT, R44, R232.reuse, PT ;  /* 0x000000e82c00720c */ /* 0x080fe40003f86270 */
[-C--:B------:R-:W-:Y:S02]  /*6ac0*/  ISETP.GE.AND P3, PT, R63, R232.reuse, PT ;  /* 0x000000e83f00720c */ /* 0x080fe40003f66270 */
[----:B------:R-:W-:-:S02]  /*6ad0*/  ISETP.GE.AND P1, PT, R35, R232, PT ;  /* 0x000000e82300720c */ /* 0x000fc40003f26270 */
[----:B------:R-:W-:Y:S02]  /*6ae0*/  FSEL R219, R219, -INF , !P2 ;  /* 0xff800000dbdb7808 */ /* 0x000fe40005000000 */
[----:B------:R-:W-:Y:S02]  /*6af0*/  ISETP.GE.AND P2, PT, R68, R232, PT ;  /* 0x000000e84400720c */ /* 0x000fe40003f46270 */
[----:B------:R-:W-:Y:S02]  /*6b00*/  FSEL R225, R155, -INF , !P5 ;  /* 0xff8000009be17808 */ /* 0x000fe40006800000 */
[----:B------:R-:W-:Y:S02]  /*6b10*/  FSEL R221, R221, -INF , !P4 ;  /* 0xff800000dddd7808 */ /* 0x000fe40006000000 */
[----:B------:R-:W-:Y:S02]  /*6b20*/  FSEL R130, R126, -INF , !P3 ;  /* 0xff8000007e827808 */ /* 0x000fe40005800000 */
[----:B------:R-:W-:-:S02]  /*6b30*/  FSEL R128, R73, -INF , !P1 ;  /* 0xff80000049807808 */ /* 0x000fc40004800000 */
[-C--:B------:R-:W-:Y:S02]  /*6b40*/  ISETP.GE.AND P5, PT, R81, R232.reuse, PT ;  /* 0x000000e85100720c */ /* 0x080fe40003fa6270 */
[-C--:B------:R-:W-:Y:S02]  /*6b50*/  ISETP.GE.AND P4, PT, R64, R232.reuse, PT ;  /* 0x000000e84000720c */ /* 0x080fe40003f86270 */
[-C--:B------:R-:W-:Y:S02]  /*6b60*/  ISETP.GE.AND P3, PT, R21, R232.reuse, PT ;  /* 0x000000e81500720c */ /* 0x080fe40003f66270 */
[----:B------:R-:W-:Y:S02]  /*6b70*/  ISETP.GE.AND P1, PT, R39, R71, PT ;  /* 0x000000472700720c */ /* 0x000fe40003f26270 */
[----:B------:R-:W-:Y:S02]  /*6b80*/  FSEL R131, R76, -INF , !P2 ;  /* 0xff8000004c837808 */ /* 0x000fe40005000000 */
[----:B------:R-:W-:-:S02]  /*6b90*/  ISETP.GE.AND P2, PT, R33, R232, PT ;  /* 0x000000e82100720c */ /* 0x000fc40003f46270 */
[----:B------:R-:W-:Y:S02]  /*6ba0*/  FSEL R199, R199, -INF , !P5 ;  /* 0xff800000c7c77808 */ /* 0x000fe40006800000 */
[----:B------:R-:W-:Y:S02]  /*6bb0*/  FSEL R129, R127, -INF , !P4 ;  /* 0xff8000007f817808 */ /* 0x000fe40006000000 */
[----:B------:R-:W-:Y:S02]  /*6bc0*/  FSEL R123, R22, -INF , !P3 ;  /* 0xff800000167b7808 */ /* 0x000fe40005800000 */
[----:B------:R-:W-:Y:S02]  /*6bd0*/  FSEL R78, R101, -INF , !P1 ;  /* 0xff800000654e7808 */ /* 0x000fe40004800000 */
[-C--:B------:R-:W-:Y:S02]  /*6be0*/  ISETP.GE.AND P5, PT, R61, R232.reuse, PT ;  /* 0x000000e83d00720c */ /* 0x080fe40003fa6270 */
        /* <DEDUP_REMOVED lines=8> */
[----:B------:R-:W-:Y:S02]  /*6c70*/  FSEL R66, R94, -INF , !P1 ;  /* 0xff8000005e427808 */ /* 0x000fe40004800000 */
[----:B------:R-:W-:Y:S02]  /*6c80*/  ISETP.GE.AND P5, PT, R18, R232, PT ;  /* 0x000000e81200720c */ /* 0x000fe40003fa6270 */
[----:B------:R-:W-:Y:S02]  /*6c90*/  ISETP.GE.AND P4, PT, R39, R69, PT ;  /* 0x000000452700720c */ /* 0x000fe40003f86270 */
        /* <DEDUP_REMOVED lines=8> */
[----:B------:R-:W-:Y:S02]  /*6d20*/  ISETP.GE.AND P5, PT, R36, R71, PT ;  /* 0x000000472400720c */ /* 0x000fe40003fa6270 */
[CC--:B------:R-:W-:Y:S02]  /*6d30*/  ISETP.GE.AND P4, PT, R34.reuse, R70.reuse, PT ;  /* 0x000000462200720c */ /* 0x0c0fe40003f86270 */
        /* <DEDUP_REMOVED lines=8> */
[----:B------:R-:W-:Y:S02]  /*6dc0*/  ISETP.GE.AND P5, PT, R37, R69, PT ;  /* 0x000000452500720c */ /* 0x000fe40003fa6270 */
[----:B------:R-:W-:-:S02]  /*6dd0*/  ISETP.GE.AND P4, PT, R16, R71, PT ;  /* 0x000000471000720c */ /* 0x000fc40003f86270 */
[CC--:B------:R-:W-:Y:S02]  /*6de0*/  ISETP.GE.AND P3, PT, R16.reuse, R70.reuse, PT ;  /* 0x000000461000720c */ /* 0x0c0fe40003f66270 */
[----:B------:R-:W-:Y:S02]  /*6df0*/  ISETP.GE.AND P1, PT, R16, R69, PT ;  /* 0x000000451000720c */ /* 0x000fe40003f26270 */
[----:B------:R-:W-:Y:S02]  /*6e00*/  FSEL R16, R87, -INF , !P2 ;  /* 0xff80000057107808 */ /* 0x000fe40005000000 */
[----:B------:R-:W-:Y:S02]  /*6e10*/  ISETP.GE.AND P2, PT, R115, R70, PT ;  /* 0x000000467300720c */ /* 0x000fe40003f46270 */
[----:B------:R-:W-:Y:S02]  /*6e20*/  FSEL R96, R96, -INF , !P5 ;  /* 0xff80000060607808 */ /* 0x000fe40006800000 */
[----:B------:R-:W-:-:S02]  /*6e30*/  FSEL R19, R88, -INF , !P3 ;  /* 0xff80000058137808 */ /* 0x000fc40005800000 */
[----:B------:R-:W-:Y:S02]  /*6e40*/  ISETP.GE.AND P5, PT, R17, R71, PT ;  /* 0x000000471100720c */ /* 0x000fe40003fa6270 */
        /* <DEDUP_REMOVED lines=72> */
[----:B------:R-:W-:Y:S02]  /*72d0*/  FMNMX3.FTZ R76, R99, R73, R83, !PT ;  /* 0x00000049634c7276 */ /* 0x000fe40007810053 */
[----:B------:R-:W-:Y:S02]  /*72e0*/  ISETP.GE.AND P3, PT, R115, R71, PT ;  /* 0x000000477300720c */ /* 0x000fe40003f66270 */
[----:B------:R-:W-:Y:S02]  /*72f0*/  FSEL R206, R206, -INF , !P1 ;  /* 0xff800000cece7808 */ /* 0x000fe40004800000 */
[----:B------:R-:W-:Y:S02]  /*7300*/  ISETP.GE.AND P1, PT, R64, R69, PT ;  /* 0x000000454000720c */ /* 0x000fe40003f26270 */
[----:B------:R-:W-:-:S02]  /*7310*/  FSEL R115, R9, -INF , !P2 ;  /* 0xff80000009737808 */ /* 0x000fc40005000000 */
[----:B------:R-:W-:Y:S02]  /*7320*/  FMNMX3.FTZ R9, R22, R96, R62, !PT ;  /* 0x0000006016097276 */ /* 0x000fe4000781003e */
[----:B------:R-:W-:Y:S02]  /*7330*/  FMNMX3.FTZ R76, R76, R75, R89, !PT ;  /* 0x0000004b4c4c7276 */ /* 0x000fe40007810059 */
[----:B------:R-:W-:Y:S02]  /*7340*/  ISETP.GE.AND P2, PT, R63, R70, PT ;  /* 0x000000463f00720c */ /* 0x000fe40003f46270 */
[----:B------:R-:W-:Y:S02]  /*7350*/  FSEL R110, R13, -INF , !P1 ;  /* 0xff8000000d6e7808 */ /* 0x000fe40004800000 */
[----:B------:R-:W-:Y:S02]  /*7360*/  ISETP.GE.AND P1, PT, R63, R69, PT ;  /* 0x000000453f00720c */ /* 0x000fe40003f26270 */
[----:B------:R-:W-:-:S02]  /*7370*/  FMNMX3.FTZ R9, R9, R90, R16, !PT ;  /* 0x0000005a09097276 */ /* 0x000fc40007810010 */
[----:B------:R-:W-:Y:S02]  /*7380*/  FMNMX3.FTZ R76, R76, R19, R17, !PT ;  /* 0x000000134c4c7276 */ /* 0x000fe40007810011 */
[----:B------:R-:W-:Y:S02]  /*7390*/  FSEL R113, R80, -INF , !P2 ;  /* 0xff80000050717808 */ /* 0x000fe40005000000 */
[----:B------:R-:W-:Y:S02]  /*73a0*/  ISETP.GE.AND P2, PT, R61, R70, PT ;  /* 0x000000463d00720c */ /* 0x000fe40003f46270 */
[----:B------:R-:W-:Y:S02]  /*73b0*/  FSEL R104, R12, -INF , !P1 ;  /* 0xff8000000c687808 */ /* 0x000fe40004800000 */
[----:B------:R-:W-:Y:S02]  /*73c0*/  FMNMX3.FTZ R9, R9, R34, R102, !PT ;  /* 0x0000002209097276 */ /* 0x000fe40007810066 */
[----:B------:R-:W-:-:S02]  /*73d0*/  FMNMX3.FTZ R12, R76, R103, R43, !PT ;  /* 0x000000674c0c7276 */ /* 0x000fc4000781002b */
[----:B------:R-:W-:Y:S02]  /*73e0*/  FSEL R111, R7, -INF , !P2 ;  /* 0xff800000076f7808 */ /* 0x000fe40005000000 */
[----:B------:R-:W-:Y:S02]  /*73f0*/  FMNMX3.FTZ R7, R9, R32, R252, !PT ;  /* 0x0000002009077276 */ /* 0x000fe400078100fc */
[----:B------:R-:W-:Y:S02]  /*7400*/  FMNMX3.FTZ R12, R12, R231, R41, !PT ;  /* 0x000000e70c0c7276 */ /* 0x000fe40007810029 */
[----:B------:R-:W-:Y:S02]  /*7410*/  FMNMX3.FTZ R7, R7, R36, R56, !PT ;  /* 0x0000002407077276 */ /* 0x000fe40007810038 */
[----:B------:R-:W-:Y:S02]  /*7420*/  FMNMX3.FTZ R12, R12, R57, R227, !PT ;  /* 0x000000390c0c7276 */ /* 0x000fe400078100e3 */
[----:B------:R-:W-:-:S02]  /*7430*/  ISETP.GE.AND P2, PT, R35, R70, PT ;  /* 0x000000462300720c */ /* 0x000fc40003f46270 */
[----:B------:R-:W-:Y:S02]  /*7440*/  FMNMX3.FTZ R7, R7, R60, R248, !PT ;  /* 0x0000003c07077276 */ /* 0x000fe400078100f8 */
[----:B------:R-:W-:Y:S02]  /*7450*/  FMNMX3.FTZ R12, R12, R229, R39, !PT ;  /* 0x000000e50c0c7276 */ /* 0x000fe40007810027 */
[----:B------:R-:W-:Y:S02]  /*7460*/  FSEL R109, R24, -INF , !P2 ;  /* 0xff800000186d7808 */ /* 0x000fe40005000000 */
[----:B------:R-:W-:Y:S02]  /*7470*/  ISETP.GE.AND P2, PT, R33, R70, PT ;  /* 0x000000462100720c */ /* 0x000fe40003f46270 */
[----:B------:R-:W-:Y:S02]  /*7480*/  FMNMX3.FTZ R7, R7, R250, R218, !PT ;  /* 0x000000fa07077276 */ /* 0x000fe400078100da */
[----:B------:R-:W-:-:S02]  /*7490*/  FMNMX3.FTZ R12, R12, R37, R213, !PT ;  /* 0x000000250c0c7276 */ /* 0x000fc400078100d5 */
[----:B------:R-:W-:Y:S02]  /*74a0*/  ISETP.GE.AND P1, PT, R61, R69, PT ;  /* 0x000000453d00720c */ /* 0x000fe40003f26270 */
[----:B------:R-:W-:Y:S02]  /*74b0*/  FSEL R105, R20, -INF , !P2 ;  /* 0xff80000014697808 */ /* 0x000fe40005000000 */
        /* <DEDUP_REMOVED lines=8> */
[----:B------:R-:W-:Y:S02]  /*7540*/  FMNMX3.FTZ R20, R20, R215, R207, !PT ;  /* 0x000000d714147276 */ /* 0x000fe400078100cf */
[----:B------:R-:W-:-:S02]  /*7550*/  ISETP.GE.AND P1, PT, R33, R69, PT ;  /* 0x000000452100720c */ /* 0x000fc40003f26270 */
[----:B------:R-:W-:Y:S02]  /*7560*/  ISETP.GE.AND P2, PT, R23, R70, PT ;  /* 0x000000461700720c */ /* 0x000fe40003f46270 */
[----:B------:R-:W-:Y:S02]  /*7570*/  FMNMX3.FTZ R7, R7, R210, R208, !PT ;  /* 0x000000d207077276 */ /* 0x000fe400078100d0 */
[----:B------:R-:W-:Y:S02]  /*7580*/  FMNMX3.FTZ R20, R20, R205, R115, !PT ;  /* 0x000000cd14147276 */ /* 0x000fe40007810073 */
[----:B------:R-:W-:Y:S02]  /*7590*/  FSEL R94, R40, -INF , !P1 ;  /* 0xff800000285e7808 */ /* 0x000fe40004800000 */
        /* <DEDUP_REMOVED lines=9> */
[----:B------:R-:W-:Y:S02]  /*7630*/  ISETP.GE.AND P2, PT, R18, R70, PT ;  /* 0x000000461200720c */ /* 0x000fe40003f46270 */
[----:B------:R-:W-:Y:S02]  /*7640*/  FMNMX3.FTZ R20, R20, R109, R105, !PT ;  /* 0x0000006d14147276 */ /* 0x000fe40007810069 */
[----:B------:R-:W-:Y:S02]  /*7650*/  FSEL R92, R167, -INF , !P1 ;  /* 0xff800000a75c7808 */ /* 0x000fe40004800000 */
[----:B------:R-:W-:Y:S02]  /*7660*/  FMNMX3.FTZ R12, R7, R24, R94, !PT ;  /* 0x00000018070c7276 */ /* 0x000fe4000781005e */
[----:B------:R-:W-:-:S02]  /*7670*/  ISETP.GE.AND P1, PT, R18, R69, PT ;  /* 0x000000451200720c */ /* 0x000fc40003f26270 */
[----:B------:R-:W-:Y:S02]  /*7680*/  FSEL R25, R58, -INF , !P2 ;  /* 0xff8000003a197808 */ /* 0x000fe40005000000 */
[----:B------:R-:W-:Y:S02]  /*7690*/  FMNMX3.FTZ R20, R20, R106, R27, !PT ;  /* 0x0000006a14147276 */ /* 0x000fe4000781001b */
[----:B------:R-:W-:Y:S02]  /*76a0*/  FMNMX3.FTZ R12, R12, R93, R92, !PT ;  /* 0x0000005d0c0c7276 */ /* 0x000fe4000781005c */
[----:B------:R-:W-:Y:S02]  /*76b0*/  FSEL R91, R160, -INF , !P1 ;  /* 0xff800000a05b7808 */ /* 0x000fe40004800000 */
[----:B------:R-:W-:Y:S02]  /*76c0*/  FMNMX.FTZ R7, R25, R20, !PT ;  /* 0x0000001419077209 */ /* 0x000fe40007810000 */
[----:B------:R-:W-:-:S02]  /*76d0*/  FMNMX.FTZ R9, R91, R12, !PT ;  /* 0x0000000c5b097209 */ /* 0x000fc40007810000 */
[-C--:B------:R-:W-:Y:S01]  /*76e0*/  ISETP.GE.AND P2, PT, R168, R71.reuse, PT ;  /* 0x00000047a800720c */ /* 0x080fe20003f46270 */
[----:B------:R-:W1:Y:S01]  /*76f0*/  SHFL.BFLY PT, R12, R7, 0x2, 0x1f ;  /* 0x0c401f00070c7f89 */ /* 0x000e6200000e0000 */
[----:B------:R-:W-:Y:S02]  /*7700*/  FSEL R160, R85, -INF , !P5 ;  /* 0xff80000055a07808 */ /* 0x000fe40006800000 */
[-C--:B------:R-:W-:Y:S01]  /*7710*/  ISETP.GE.AND P5, PT, R166, R71.reuse, PT ;  /* 0x00000047a600720c */ /* 0x080fe20003fa6270 */
[----:B------:R-:W-:Y:S01]  /*7720*/  SHFL.BFLY PT, R20, R9, 0x2, 0x1f ;  /* 0x0c401f0009147f89 */ /* 0x000fe200000e0000 */
[----:B------:R-:W-:Y:S02]  /*7730*/  FSEL R58, R31, -INF , !P3 ;  /* 0xff8000001f3a7808 */ /* 0x000fe40005800000 */
[-C--:B------:R-:W-:Y:S02]  /*7740*/  ISETP.GE.AND P3, PT, R42, R71.reuse, PT ;  /* 0x000000472a00720c */ /* 0x080fe40003f66270 */
[----:B------:R-:W-:-:S02]  /*7750*/  ISETP.GE.AND P1, PT, R165, R71, PT ;  /* 0x00000047a500720c */ /* 0x000fc40003f26270 */
[----:B------:R-:W-:Y:S01]  /*7760*/  FSEL R42, R3, -INF , !P2 ;  /* 0xff800000032a7808 */ /* 0x000fe20005000000 */
[----:B------:R-:W-:Y:S01]  /*7770*/  LDSM.16.MT88.4 R164, [R233+0x8000] ;  /* 0x00800000e9a4783b */ /* 0x000fe20000004200 */
[----:B------:R-:W-:Y:S02]  /*7780*/  FSEL R144, R84, -INF , !P4 ;  /* 0xff80000054907808 */ /* 0x000fe40006000000 */
[-C--:B------:R-:W-:Y:S02]  /*7790*/  ISETP.GE.AND P2, PT, R54, R71.reuse, PT ;  /* 0x000000473600720c */ /* 0x080fe40003f46270 */
[-C--:B------:R-:W-:Y:S02]  /*77a0*/  ISETP.GE.AND P4, PT, R162, R71.reuse, PT ;  /* 0x00000047a200720c */ /* 0x080fe40003f86270 */
[----:B------:R-:W-:Y:S02]  /*77b0*/  FSEL R54, R2, -INF , !P5 ;  /* 0xff80000002367808 */ /* 0x000fe40006800000 */
[----:B------:R-:W-:-:S02]  /*77c0*/  ISETP.GE.AND P5, PT, R48, R71, PT ;  /* 0x000000473000720c */ /* 0x000fc40003fa6270 */
[----:B------:R-:W-:Y:S02]  /*77d0*/  FSEL R48, R0, -INF , !P1 ;  /* 0xff80000000307808 */ /* 0x000fe40004800000 */
[----:B-1----:R-:W-:Y:S02]  /*77e0*/  FMNMX.FTZ R12, R7, R12, !PT ;  /* 0x0000000c070c7209 */ /* 0x002fe40007810000 */
[-C--:B------:R-:W-:Y:S02]  /*77f0*/  ISETP.GE.AND P1, PT, R117, R71.reuse, PT ;  /* 0x000000477500720c */ /* 0x080fe40003f26270 */
[----:B------:R-:W-:Y:S01]  /*7800*/  FSEL R40, R118, -INF , !P4 ;  /* 0xff80000076287808 */ /* 0x000fe20006000000 */
[----:B------:R-:W1:Y:S01]  /*7810*/  SHFL.BFLY PT, R3, R12, 0x1, 0x1f ;  /* 0x0c201f000c037f89 */ /* 0x000e6200000e0000 */
[----:B------:R-:W-:Y:S02]  /*7820*/  ISETP.GE.AND P4, PT, R116, R71, PT ;  /* 0x000000477400720c */ /* 0x000fe40003f86270 */
[----:B------:R-:W-:-:S02]  /*7830*/  FSEL R216, R140, -INF , !P1 ;  /* 0xff8000008cd87808 */ /* 0x000fc40004800000 */
[-C--:B------:R-:W-:Y:S02]  /*7840*/  ISETP.GE.AND P1, PT, R44, R71.reuse, PT ;  /* 0x000000472c00720c */ /* 0x080fe40003f26270 */
[----:B------:R-:W-:Y:S02]  /*7850*/  FSEL R44, R141, -INF , !P4 ;  /* 0xff8000008d2c7808 */ /* 0x000fe40006000000 */
[----:B------:R-:W-:Y:S01]  /*7860*/  ISETP.GE.AND P4, PT, R82, R71, PT ;  /* 0x000000475200720c */ /* 0x000fe20003f86270 */
[----:B------:R-:W-:Y:S01]  /*7870*/  IMAD.IADD R82, R242, 0x1, R237 ;  /* 0x00000001f2527824 */ /* 0x000fe200078e02ed */
[----:B------:R-:W-:Y:S02]  /*7880*/  FMNMX3.FTZ R0, R179, R177, R163, !PT ;  /* 0x000000b1b3007276 */ /* 0x000fe400078100a3 */
[----:B------:R-:W-:Y:S02]  /*7890*/  FSEL R204, R204, -INF , !P4 ;  /* 0xff800000cccc7808 */ /* 0x000fe40006000000 */
[----:B------:R-:W-:Y:S01]  /*78a0*/  ISETP.GE.AND P4, PT, R63, R71, PT ;  /* 0x000000473f00720c */ /* 0x000fe20003f86270 */
[----:B------:R-:W-:Y:S01]  /*78b0*/  LDSM.16.MT88.4 R148, [R82+0x8000] ;  /* 0x008000005294783b */ /* 0x000fe20000004200 */
[----:B------:R-:W-:-:S02]  /*78c0*/  FSEL R38, R122, -INF , !P3 ;  /* 0xff8000007a267808 */ /* 0x000fc40005800000 */
[-C--:B------:R-:W-:Y:S02]  /*78d0*/  ISETP.GE.AND P3, PT, R50, R71.reuse, PT ;  /* 0x000000473200720c */ /* 0x080fe40003f66270 */
[----:B------:R-:W-:Y:S02]  /*78e0*/  FSEL R228, R153, -INF , !P1 ;  /* 0xff80000099e47808 */ /* 0x000fe40004800000 */
[----:B------:R-:W-:Y:S02]  /*78f0*/  FSEL R50, R134, -INF , !P2 ;  /* 0xff80000086327808 */ /* 0x000fe40005000000 */
[-C--:B------:R-:W-:Y:S02]  /*7900*/  ISETP.GE.AND P1, PT, R64, R71.reuse, PT ;  /* 0x000000474000720c */ /* 0x080fe40003f26270 */
[----:B------:R-:W-:Y:S02]  /*7910*/  ISETP.GE.AND P2, PT, R46, R71, PT ;  /* 0x000000472e00720c */ /* 0x000fe40003f46270 */
[----:B------:R-:W-:-:S02]  /*7920*/  FSEL R117, R5, -INF , !P4 ;  /* 0xff80000005757808 */ /* 0x000fc40006000000 */
[----:B------:R-:W-:Y:S02]  /*7930*/  FMNMX3.FTZ R0, R0, R161, R67, !PT ;  /* 0x000000a100007276 */ /* 0x000fe40007810043 */
[----:B------:R-:W-:Y:S02]  /*7940*/  FSEL R46, R136, -INF , !P5 ;  /* 0xff800000882e7808 */ /* 0x000fe40006800000 */
[----:B------:R-:W-:Y:S02]  /*7950*/  FMNMX3.FTZ R5, R78, R100, R72, !PT ;  /* 0x000000644e057276 */ /* 0x000fe40007810048 */
[----:B------:R-:W-:Y:S02]  /*7960*/  ISETP.GE.AND P5, PT, R114, R71, PT ;  /* 0x000000477200720c */ /* 0x000fe40003fa6270 */
[----:B------:R-:W-:Y:S02]  /*7970*/  FSEL R114, R4, -INF , !P1 ;  /* 0xff80000004727808 */ /* 0x000fe40004800000 */
[----:B------:R-:W-:-:S02]  /*7980*/  FMNMX3.FTZ R4, R0, R79, R77, !PT ;  /* 0x0000004f00047276 */ /* 0x000fc4000781004d */
[----:B------:R-:W-:Y:S02]  /*7990*/  FMNMX3.FTZ R5, R5, R66, R160, !PT ;  /* 0x0000004205057276 */ /* 0x000fe400078100a0 */
[----:B------:R-:W-:Y:S02]  /*79a0*/  FMNMX3.FTZ R4, R4, R65, R49, !PT ;  /* 0x0000004104047276 */ /* 0x000fe40007810031 */
[----:B------:R-:W-:Y:S02]  /*79b0*/  FMNMX3.FTZ R5, R5, R144, R58, !PT ;  /* 0x0000009005057276 */ /* 0x000fe4000781003a */
[----:B-1----:R-:W-:Y:S02]  /*79c0*/  FMNMX.FTZ R2, R12, R3, !PT ;  /* 0x000000030c027209 */ /* 0x002fe40007810000 */
[----:B------:R-:W-:Y:S02]  /*79d0*/  FMNMX3.FTZ R12, R4, R59, R55, !PT ;  /* 0x0000003b040c7276 */ /* 0x000fe40007810037 */
[----:B------:R-:W-:Y:S01]  /*79e0*/  FMNMX3.FTZ R5, R5, R42, R54, !PT ;  /* 0x0000002a05057276 */ /* 0x000fe20007810036 */
[----:B--2---:R-:W-:Y:S01]  /*79f0*/  FMUL.FTZ R108, R2, UR6 ;  /* 0x00000006026c7c20 */ /* 0x004fe20008410000 */
[----:B------:R-:W-:-:S02]  /*7a00*/  FMNMX.FTZ R20, R9, R20, !PT ;  /* 0x0000001409147209 */ /* 0x000fc40007810000 */
[----:B------:R-:W-:Y:S02]  /*7a10*/  FMNMX3.FTZ R12, R12, R47, R107, !PT ;  /* 0x0000002f0c0c7276 */ /* 0x000fe4000781006b */
[----:B------:R-:W-:Y:S01]  /*7a20*/  FSEL R230, R147, -INF , !P2 ;  /* 0xff80000093e67808 */ /* 0x000fe20005000000 */
[----:B------:R-:W1:Y:S01]  /*7a30*/  SHFL.BFLY PT, R7, R20, 0x1, 0x1f ;  /* 0x0c201f0014077f89 */ /* 0x000e6200000e0000 */
[----:B------:R-:W-:Y:S02]  /*7a40*/  FMNMX3.FTZ R9, R5, R48, R40, !PT ;  /* 0x0000003005097276 */ /* 0x000fe40007810028 */
[----:B------:R-:W-:Y:S02]  /*7a50*/  ISETP.GE.AND P2, PT, R74, R71, PT ;  /* 0x000000474a00720c */ /* 0x000fe40003f46270 */
[----:B------:R-:W-:Y:S02]  /*7a60*/  FMNMX3.FTZ R12, R12, R53, R51, !PT ;  /* 0x000000350c0c7276 */ /* 0x000fe40007810033 */
[----:B------:R-:W-:-:S02]  /*7a70*/  FMNMX3.FTZ R9, R9, R38, R50, !PT ;  /* 0x0000002609097276 */ /* 0x000fc40007810032 */
[----:B------:R-:W-:Y:S02]  /*7a80*/  FSEL R200, R200, -INF , !P2 ;  /* 0xff800000c8c87808 */ /* 0x000fe40005000000 */
[----:B------:R-:W-:Y:S02]  /*7a90*/  ISETP.GE.AND P2, PT, R35, R71, PT ;  /* 0x000000472300720c */ /* 0x000fe40003f46270 */
[----:B------:R-:W-:Y:S02]  /*7aa0*/  FMNMX3.FTZ R12, R12, R45, R225, !PT ;  /* 0x0000002d0c0c7276 */ /* 0x000fe400078100e1 */
[----:B------:R-:W-:Y:S02]  /*7ab0*/  FSEL R234, R146, -INF , !P3 ;  /* 0xff80000092ea7808 */ /* 0x000fe40005800000 */
[----:B------:R-:W-:Y:S02]  /*7ac0*/  FMNMX3.FTZ R9, R9, R46, R216, !PT ;  /* 0x0000002e09097276 */ /* 0x000fe400078100d8 */
[----:B------:R-:W-:-:S02]  /*7ad0*/  FSEL R124, R8, -INF , !P2 ;  /* 0xff800000087c7808 */ /* 0x000fc40005000000 */
[----:B------:R-:W-:Y:S02]  /*7ae0*/  FMNMX3.FTZ R8, R12, R223, R219, !PT ;  /* 0x000000df0c087276 */ /* 0x000fe400078100db */
[----:B------:R-:W-:Y:S02]  /*7af0*/  FSEL R226, R152, -INF , !P5 ;  /* 0xff80000098e27808 */ /* 0x000fe40006800000 */
[----:B------:R-:W-:Y:S02]  /*7b00*/  FMNMX3.FTZ R9, R9, R44, R234, !PT ;  /* 0x0000002c09097276 */ /* 0x000fe400078100ea */
[----:B------:R-:W-:Y:S02]  /*7b10*/  FMNMX3.FTZ R8, R8, R221, R201, !PT ;  /* 0x000000dd08087276 */ /* 0x000fe400078100c9 */
[----:B------:R-:W-:Y:S01]  /*7b20*/  ISETP.GE.AND P3, PT, R81, R71, PT ;  /* 0x000000475100720c */ /* 0x000fe20003f66270 */
[----:B------:R-:W-:Y:S01]  /*7b30*/  IMAD.IADD R81, R30, 0x1, R82 ;  /* 0x000000011e517824 */ /* 0x000fe200078e0252 */
        /* <DEDUP_REMOVED lines=8> */
[----:B------:R-:W-:Y:S02]  /*7bc0*/  FMNMX3.FTZ R9, R9, R202, R200, !PT ;  /* 0x000000ca09097276 */ /* 0x000fe400078100c8 */
[----:B------:R-:W-:Y:S02]  /*7bd0*/  FMNMX3.FTZ R8, R8, R130, R127, !PT ;  /* 0x0000008208087276 */ /* 0x000fe4000781007f */
[----:B------:R-:W-:Y:S02]  /*7be0*/  ISETP.GE.AND P5, PT, R33, R71, PT ;  /* 0x000000472100720c */ /* 0x000fe40003fa6270 */
[----:B------:R-:W-:Y:S02]  /*7bf0*/  FSEL R112, R6, -INF , !P3 ;  /* 0xff80000006707808 */ /* 0x000fe40005800000 */
[----:B------:R-:W-:-:S02]  /*7c00*/  FMNMX3.FTZ R9, R9, R198, R114, !PT ;  /* 0x000000c609097276 */ /* 0x000fc40007810072 */
[----:B------:R-:W-:Y:S02]  /*7c10*/  FMNMX3.FTZ R8, R8, R128, R125, !PT ;  /* 0x0000008008087276 */ /* 0x000fe4000781007d */
[-C--:B------:R-:W-:Y:S02]  /*7c20*/  ISETP.GE.AND P1, PT, R23, R71.reuse, PT ;  /* 0x000000471700720c */ /* 0x080fe40003f26270 */
[----:B------:R-:W-:Y:S02]  /*7c30*/  ISETP.GE.AND P4, PT, R21, R71, PT ;  /* 0x000000471500720c */ /* 0x000fe40003f86270 */
[----:B------:R-:W-:Y:S02]  /*7c40*/  FSEL R122, R11, -INF , !P5 ;  /* 0xff8000000b7a7808 */ /* 0x000fe40006800000 */
[----:B------:R-:W-:Y:S02]  /*7c50*/  FMNMX3.FTZ R9, R9, R117, R112, !PT ;  /* 0x0000007509097276 */ /* 0x000fe40007810070 */
[----:B------:R-:W-:-:S02]  /*7c60*/  FMNMX3.FTZ R8, R8, R126, R123, !PT ;  /* 0x0000007e08087276 */ /* 0x000fc4000781007b */
[----:B------:R-:W-:Y:S02]  /*7c70*/  ISETP.GE.AND P3, PT, R18, R71, PT ;  /* 0x000000471200720c */ /* 0x000fe40003f66270 */
[----:B------:R-:W-:Y:S02]  /*7c80*/  FSEL R120, R10, -INF , !P1 ;  /* 0xff8000000a787808 */ /* 0x000fe40004800000 */
[----:B------:R-:W-:Y:S02]  /*7c90*/  FSEL R118, R15, -INF , !P4 ;  /* 0xff8000000f767808 */ /* 0x000fe40006000000 */
[----:B------:R-:W-:Y:S02]  /*7ca0*/  FMNMX3.FTZ R9, R9, R124, R122, !PT ;  /* 0x0000007c09097276 */ /* 0x000fe4000781007a */
[----:B------:R-:W-:Y:S02]  /*7cb0*/  FMNMX.FTZ R3, R121, R8, !PT ;  /* 0x0000000879037209 */ /* 0x000fe40007810000 */
[----:B------:R-:W-:-:S02]  /*7cc0*/  FSEL R116, R14, -INF , !P3 ;  /* 0xff8000000e747808 */ /* 0x000fc40005800000 */
[----:B------:R-:W-:Y:S01]  /*7cd0*/  FMNMX3.FTZ R9, R9, R120, R118, !PT ;  /* 0x0000007809097276 */ /* 0x000fe20007810076 */
[----:B------:R-:W2:Y:S01]  /*7ce0*/  SHFL.BFLY PT, R68, R3, 0x2, 0x1f ;  /* 0x0c401f0003447f89 */ /* 0x000ea200000e0000 */
[----:B-1----:R-:W-:Y:S02]  /*7cf0*/  FMNMX.FTZ R0, R20, R7, !PT ;  /* 0x0000000714007209 */ /* 0x002fe40007810000 */
[----:B------:R-:W-:Y:S01]  /*7d00*/  FMNMX.FTZ R8, R116, R9, !PT ;  /* 0x0000000974087209 */ /* 0x000fe20007810000 */
[----:B------:R-:W-:Y:S01]  /*7d10*/  LDSM.16.MT88.4 R4, [R81+0x8000] ;  /* 0x008000005104783b */ /* 0x000fe20000004200 */
[C---:B------:R-:W-:Y:S01]  /*7d20*/  FSETP.NEU.FTZ.AND P1, PT, R0.reuse, -INF , PT ;  /* 0xff8000000000780b */ /* 0x040fe20003f3d000 */
[----:B------:R-:W-:Y:S01]  /*7d30*/  FMUL.FTZ R97, R0, UR6 ;  /* 0x0000000600617c20 */ /* 0x000fe20008410000 */
[----:B------:R-:W-:Y:S01]  /*7d40*/  FSETP.NEU.FTZ.AND P2, PT, R2, -INF , PT ;  /* 0xff8000000200780b */ /* 0x000fe20003f5d000 */
[----:B------:R-:W1:Y:S03]  /*7d50*/  SHFL.BFLY PT, R9, R8, 0x2, 0x1f ;  /* 0x0c401f0008097f89 */ /* 0x000e6600000e0000 */
[----:B------:R-:W-:Y:S01]  /*7d60*/  FSEL R97, R97, RZ, P1 ;  /* 0x000000ff61617208 */ /* 0x000fe20000800000 */
[----:B------:R-:W-:Y:S01]  /*7d70*/  LDSM.16.MT88.4 R12, [R82+0x8800] ;  /* 0x00880000520c783b */ /* 0x000fe20000004200 */
[----:B------:R-:W-:-:S03]  /*7d80*/  FSEL R108, R108, RZ, P2 ;  /* 0x000000ff6c6c7208 */ /* 0x000fc60001000000 */
        /* <DEDUP_REMOVED lines=8> */
[----:B--2---:R-:W-:Y:S01]  /*7e10*/  FMNMX.FTZ R68, R3, R68, !PT ;  /* 0x0000004403447209 */ /* 0x004fe20007810000 */
[--C-:B------:R-:W-:Y:S01]  /*7e20*/  FFMA.FTZ R85, R75, UR6, -R108.reuse ;  /* 0x000000064b557c23 */ /* 0x100fe2000801086c */
[--C-:B------:R-:W-:Y:S01]  /*7e30*/  FFMA.FTZ R95, R96, UR6, -R97.reuse ;  /* 0x00000006605f7c23 */ /* 0x100fe20008010861 */
[--C-:B------:R-:W-:Y:S01]  /*7e40*/  FFMA.FTZ R22, R22, UR6, -R97.reuse ;  /* 0x0000000616167c23 */ /* 0x100fe20008010861 */
[----:B------:R-:W-:Y:S01]  /*7e50*/  MUFU.EX2 R99, R99 ;  /* 0x0000006300637308 */ /* 0x000fe20000000800 */
[----:B------:R-:W2:Y:S01]  /*7e60*/  SHFL.BFLY PT, R31, R68, 0x1, 0x1f ;  /* 0x0c201f00441f7f89 */ /* 0x000ea200000e0000 */
[--C-:B------:R-:W-:Y:S01]  /*7e70*/  FFMA.FTZ R75, R19, UR6, -R108.reuse ;  /* 0x00000006134b7c23 */ /* 0x100fe2000801086c */
[--C-:B------:R-:W-:Y:S01]  /*7e80*/  FFMA.FTZ R64, R17, UR6, -R108.reuse ;  /* 0x0000000611407c23 */ /* 0x100fe2000801086c */
[----:B-1----:R-:W-:Y:S01]  /*7e90*/  FMNMX.FTZ R3, R8, R9, !PT ;  /* 0x0000000908037209 */ /* 0x002fe20007810000 */
[----:B------:R-:W1:Y:S01]  /*7ea0*/  MUFU.EX2 R98, R98 ;  /* 0x0000006200627308 */ /* 0x000e620000000800 */
[--C-:B------:R-:W-:Y:S01]  /*7eb0*/  FFMA.FTZ R74, R16, UR6, -R97.reuse ;  /* 0x00000006104a7c23 */ /* 0x100fe20008010861 */
[----:B------:R-:W-:Y:S01]  /*7ec0*/  LDSM.16.MT88.4 R8, [R81+0x8800] ;  /* 0x008800005108783b */ /* 0x000fe20000004200 */
[--C-:B------:R-:W-:Y:S01]  /*7ed0*/  FFMA.FTZ R73, R34, UR6, -R97.reuse ;  /* 0x0000000622497c23 */ /* 0x100fe20008010861 */
[----:B------:R-:W-:Y:S01]  /*7ee0*/  MUFU.EX2 R86, R86 ;  /* 0x0000005600567308 */ /* 0x000fe20000000800 */
[--C-:B------:R-:W-:Y:S01]  /*7ef0*/  FFMA.FTZ R61, R32, UR6, -R97.reuse ;  /* 0x00000006203d7c23 */ /* 0x100fe20008010861 */
[----:B------:R-:W3:Y:S01]  /*7f00*/  SHFL.BFLY PT, R30, R3, 0x1, 0x1f ;  /* 0x0c201f00031e7f89 */ /* 0x000ee200000e0000 */
[--C-:B------:R-:W-:Y:S01]  /*7f10*/  FFMA.FTZ R36, R36, UR6, -R97.reuse ;  /* 0x0000000624247c23 */ /* 0x100fe20008010861 */
[----:B------:R-:W4:Y:S01]  /*7f20*/  MUFU.EX2 R85, R85 ;  /* 0x0000005500557308 */ /* 0x000f220000000800 */
[--C-:B------:R-:W-:Y:S01]  /*7f30*/  FFMA.FTZ R37, R37, UR6, -R108.reuse ;  /* 0x0000000625257c23 */ /* 0x100fe2000801086c */
[----:B------:R-:W-:Y:S01]  /*7f40*/  LDSM.16.MT88.4 R16, [R233+0x8800] ;  /* 0x00880000e910783b */ /* 0x000fe20000004200 */
[--C-:B------:R-:W-:Y:S01]  /*7f50*/  FFMA.FTZ R229, R229, UR6, -R108.reuse ;  /* 0x00000006e5e57c23 */ /* 0x100fe2000801086c */
[----:B------:R5:W-:Y:S01]  /*7f60*/  MUFU.EX2 R96, R22 ;  /* 0x0000001600607308 */ /* 0x000be20000000800 */
[--C-:B------:R-:W-:Y:S01]  /*7f70*/  FFMA.FTZ R220, R220, UR6, -R97.reuse ;  /* 0x00000006dcdc7c23 */ /* 0x100fe20008010861 */
[----:B-1----:R-:W-:Y:S01]  /*7f80*/  F2FP.F16.F32.PACK_AB R136, R98, R99 ;  /* 0x000000636288723e */ /* 0x002fe200000000ff */
[----:B------:R-:W-:Y:S01]  /*7f90*/  FFMA.FTZ R224, R224, UR6, -R97 ;  /* 0x00000006e0e07c23 */ /* 0x000fe20008010861 */
[----:B------:R-:W1:Y:S01]  /*7fa0*/  MUFU.EX2 R95, R95 ;  /* 0x0000005f005f7308 */ /* 0x000e620000000800 */
[--C-:B------:R-:W-:Y:S01]  /*7fb0*/  FFMA.FTZ R217, R217, UR6, -R108.reuse ;  /* 0x00000006d9d97c23 */ /* 0x100fe2000801086c */
[----:B------:R-:W-:Y:S01]  /*7fc0*/  FFMA.FTZ R115, R115, UR6, -R108 ;  /* 0x0000000673737c23 */ /* 0x000fe2000801086c */
[----:B------:R-:W-:Y:S01]  /*7fd0*/  FADD.FTZ R99, R99, R98 ;  /* 0x0000006263637221 */ /* 0x000fe20000010000 */
[----:B--2---:R-:W-:Y:S01]  /*7fe0*/  FMNMX.FTZ R68, R68, R31, !PT ;  /* 0x0000001f44447209 */ /* 0x004fe20007810000 */
[----:B------:R-:W-:Y:S01]  /*7ff0*/  MUFU.EX2 R84, R84 ;  /* 0x0000005400547308 */ /* 0x000fe20000000800 */
[C---:B----4-:R-:W-:Y:S01]  /*8000*/  F2FP.F16.F32.PACK_AB R138, R85.reuse, R86 ;  /* 0x00000056558a723e */ /* 0x050fe200000000ff */
[----:B------:R-:W-:Y:S01]  /*8010*/  FADD.FTZ R86, R86, R99 ;  /* 0x0000006356567221 */ /* 0x000fe20000010000 */
[C---:B------:R-:W-:Y:S01]  /*8020*/  FSETP.NEU.FTZ.AND P1, PT, R68.reuse, -INF , PT ;  /* 0xff8000004400780b */ /* 0x040fe20003f3d000 */
[----:B------:R-:W-:Y:S01]  /*8030*/  FMUL.FTZ R196, R68, UR6 ;  /* 0x0000000644c47c20 */ /* 0x000fe20008410000 */
[----:B------:R-:W2:Y:S01]  /*8040*/  MUFU.EX2 R83, R83 ;  /* 0x0000005300537308 */ /* 0x000ea20000000800 */
[----:B-----5:R-:W4:Y:S01]  /*8050*/  LDSM.16.MT88.4 R20, [R237+0x8800] ;  /* 0x00880000ed14783b */ /* 0x020f220000004200 */
[----:B------:R-:W-:Y:S01]  /*8060*/  FADD.FTZ R85, R85, R86 ;  /* 0x0000005655557221 */ /* 0x000fe20000010000 */
[----:B---3--:R-:W-:Y:S01]  /*8070*/  FMNMX.FTZ R3, R3, R30, !PT ;  /* 0x0000001e03037209 */ /* 0x008fe20007810000 */
[----:B------:R-:W-:Y:S01]  /*8080*/  MUFU.EX2 R76, R76 ;  /* 0x0000004c004c7308 */ /* 0x000fe20000000800 */
[----:B------:R-:W-:-:S02]  /*8090*/  FSEL R196, R196, RZ, P1 ;  /* 0x000000ffc4c47208 */ /* 0x000fc40000800000 */
[C---:B------:R-:W-:Y:S01]  /*80a0*/  FSETP.NEU.FTZ.AND P1, PT, R3.reuse, -INF , PT ;  /* 0xff8000000300780b */ /* 0x040fe20003f3d000 */
[----:B------:R-:W-:Y:S01]  /*80b0*/  FMUL.FTZ R119, R3, UR6 ;  /* 0x0000000603777c20 */ /* 0x000fe20008410000 */
[----:B-1----:R-:W-:Y:S01]  /*80c0*/  F2FP.F16.F32.PACK_AB R137, R95, R96 ;  /* 0x000000605f89723e */ /* 0x002fe200000000ff */
[--C-:B------:R-:W-:Y:S01]  /*80d0*/  FFMA.FTZ R103, R179, UR6, -R196.reuse ;  /* 0x00000006b3677c23 */ /* 0x100fe200080108c4 */
[--C-:B------:R-:W-:Y:S01]  /*80e0*/  FFMA.FTZ R102, R177, UR6, -R196.reuse ;  /* 0x00000006b1667c23 */ /* 0x100fe200080108c4 */
[--C-:B------:R-:W-:Y:S01]  /*80f0*/  FFMA.FTZ R90, R163, UR6, -R196.reuse ;  /* 0x00000006a35a7c23 */ /* 0x100fe200080108c4 */
[----:B------:R-:W-:Y:S01]  /*8100*/  FSEL R119, R119, RZ, P1 ;  /* 0x000000ff77777208 */ /* 0x000fe20000800000 */
[--C-:B------:R-:W-:Y:S01]  /*8110*/  FFMA.FTZ R89, R161, UR6, -R196.reuse ;  /* 0x00000006a1597c23 */ /* 0x100fe200080108c4 */
[----:B--2---:R-:W-:Y:S01]  /*8120*/  F2FP.F16.F32.PACK_AB R139, R83, R84 ;  /* 0x00000054538b723e */ /* 0x004fe200000000ff */
[----:B------:R-:W-:Y:S01]  /*8130*/  MUFU.EX2 R103, R103 ;  /* 0x0000006700677308 */ /* 0x000fe20000000800 */
[--C-:B------:R-:W-:Y:S01]  /*8140*/  FFMA.FTZ R80, R67, UR6, -R196.reuse ;  /* 0x0000000643507c23 */ /* 0x100fe200080108c4 */
[--C-:B------:R-:W-:Y:S01]  /*8150*/  FFMA.FTZ R101, R78, UR6, -R119.reuse ;  /* 0x000000064e657c23 */ /* 0x100fe20008010877 */
[--C-:B------:R-:W-:Y:S01]  /*8160*/  FFMA.FTZ R100, R100, UR6, -R119.reuse ;  /* 0x0000000664647c23 */ /* 0x100fe20008010877 */
[--C-:B------:R-:W-:Y:S01]  /*8170*/  FFMA.FTZ R88, R72, UR6, -R119.reuse ;  /* 0x0000000648587c23 */ /* 0x100fe20008010877 */
[--C-:B------:R-:W-:Y:S01]  /*8180*/  FFMA.FTZ R87, R66, UR6, -R119.reuse ;  /* 0x0000000642577c23 */ /* 0x100fe20008010877 */
[----:B------:R-:W1:Y:S01]  /*8190*/  MUFU.EX2 R102, R102 ;  /* 0x0000006600667308 */ /* 0x000e620000000800 */
[--C-:B------:R-:W-:Y:S01]  /*81a0*/  FFMA.FTZ R72, R77, UR6, -R196.reuse ;  /* 0x000000064d487c23 */ /* 0x100fe200080108c4 */
[--C-:B------:R-:W-:Y:S01]  /*81b0*/  FFMA.FTZ R67, R65, UR6, -R196.reuse ;  /* 0x0000000641437c23 */ /* 0x100fe200080108c4 */
[----:B------:R-:W-:Y:S01]  /*81c0*/  FFMA.FTZ R79, R79, UR6, -R196 ;  /* 0x000000064f4f7c23 */ /* 0x000fe200080108c4 */
[----:B------:R-:W-:Y:S01]  /*81d0*/  MUFU.EX2 R90, R90 ;  /* 0x0000005a005a7308 */ /* 0x000fe20000000800 */
[--C-:B------:R-:W-:Y:S01]  /*81e0*/  FFMA.FTZ R78, R160, UR6, -R119.reuse ;  /* 0x00000006a04e7c23 */ /* 0x100fe20008010877 */
[--C-:B------:R-:W-:Y:S01]  /*81f0*/  FFMA.FTZ R77, R144, UR6, -R119.reuse ;  /* 0x00000006904d7c23 */ /* 0x100fe20008010877 */
[--C-:B------:R-:W-:Y:S01]  /*8200*/  FFMA.FTZ R66, R58, UR6, -R119.reuse ;  /* 0x000000063a427c23 */ /* 0x100fe20008010877 */
[----:B------:R-:W2:Y:S01]  /*8210*/  MUFU.EX2 R89, R89 ;  /* 0x0000005900597308 */ /* 0x000ea20000000800 */
[----:B------:R-:W-:Y:S01]  /*8220*/  FFMA.FTZ R65, R42, UR6, -R119 ;  /* 0x000000062a417c23 */ /* 0x000fe20008010877 */
[C---:B------:R-:W-:Y:S01]  /*8230*/  HMMA.16816.F32 R192, R136.reuse, R180, RZ ;  /* 0x000000b488c0723c */ /* 0x040fe200000018ff */
[--C-:B------:R-:W-:Y:S01]  /*8240*/  FFMA.FTZ R42, R41, UR6, -R108.reuse ;  /* 0x00000006292a7c23 */ /* 0x100fe2000801086c */
[----:B------:R-:W-:Y:S01]  /*8250*/  MUFU.EX2 R101, R101 ;  /* 0x0000006500657308 */ /* 0x000fe20000000800 */
[--C-:B------:R-:W-:Y:S01]  /*8260*/  FFMA.FTZ R58, R43, UR6, -R108.reuse ;  /* 0x000000062b3a7c23 */ /* 0x100fe2000801086c */
[----:B-1----:R-:W-:Y:S01]  /*8270*/  F2FP.F16.F32.PACK_AB R132, R102, R103 ;  /* 0x000000676684723e */ /* 0x002fe200000000ff */
[--C-:B------:R-:W-:Y:S01]  /*8280*/  FFMA.FTZ R41, R57, UR6, -R108.reuse ;  /* 0x0000000639297c23 */ /* 0x100fe2000801086c */
[----:B------:R-:W1:Y:S01]  /*8290*/  MUFU.EX2 R100, R100 ;  /* 0x0000006400647308 */ /* 0x000e620000000800 */
[----:B------:R-:W-:Y:S01]  /*82a0*/  FFMA.FTZ R43, R231, UR6, -R108 ;  /* 0x00000006e72b7c23 */ /* 0x000fe2000801086c */
[C---:B------:R-:W-:Y:S01]  /*82b0*/  HMMA.16816.F32 R172, R136.reuse, R164, RZ ;  /* 0x000000a488ac723c */ /* 0x040fe200000018ff */
[----:B------:R-:W-:Y:S01]  /*82c0*/  FFMA.FTZ R57, R252, UR6, -R97 ;  /* 0x00000006fc397c23 */ /* 0x000fe20008010861 */
[----:B------:R-:W-:Y:S01]  /*82d0*/  MUFU.EX2 R88, R88 ;  /* 0x0000005800587308 */ /* 0x000fe20000000800 */
[--C-:B------:R-:W-:Y:S01]  /*82e0*/  FFMA.FTZ R31, R49, UR6, -R196.reuse ;  /* 0x00000006311f7c23 */ /* 0x100fe200080108c4 */
[----:B--2---:R-:W-:Y:S01]  /*82f0*/  F2FP.F16.F32.PACK_AB R134, R89, R90 ;  /* 0x0000005a5986723e */ /* 0x004fe200000000ff */
[--C-:B------:R-:W-:Y:S01]  /*8300*/  FFMA.FTZ R30, R47, UR6, -R196.reuse ;  /* 0x000000062f1e7c23 */ /* 0x100fe200080108c4 */
[----:B------:R-:W2:Y:S01]  /*8310*/  MUFU.EX2 R87, R87 ;  /* 0x0000005700577308 */ /* 0x000ea20000000800 */
[--C-:B------:R-:W-:Y:S01]  /*8320*/  FFMA.FTZ R49, R48, UR6, -R119.reuse ;  /* 0x0000000630317c23 */ /* 0x100fe20008010877 */
[C---:B------:R-:W-:Y:S01]  /*8330*/  HMMA.16816.F32 R156, R136.reuse, R148, RZ ;  /* 0x00000094889c723c */ /* 0x040fe200000018ff */
[----:B------:R-:W-:Y:S01]  /*8340*/  FFMA.FTZ R55, R55, UR6, -R196 ;  /* 0x0000000637377c23 */ /* 0x000fe200080108c4 */
[----:B------:R-:W3:Y:S01]  /*8350*/  MUFU.EX2 R75, R75 ;  /* 0x0000004b004b7308 */ /* 0x000ee20000000800 */
[--C-:B------:R-:W-:Y:S01]  /*8360*/  FFMA.FTZ R48, R40, UR6, -R119.reuse ;  /* 0x0000000628307c23 */ /* 0x100fe20008010877 */
[----:B-1----:R-:W-:Y:S01]  /*8370*/  F2FP.F16.F32.PACK_AB R133, R100, R101 ;  /* 0x000000656485723e */ /* 0x002fe200000000ff */
[--C-:B------:R-:W-:Y:S01]  /*8380*/  FFMA.FTZ R47, R38, UR6, -R119.reuse ;  /* 0x00000006262f7c23 */ /* 0x100fe20008010877 */
[----:B------:R-:W-:Y:S01]  /*8390*/  MUFU.EX2 R64, R64 ;  /* 0x0000004000407308 */ /* 0x000fe20000000800 */
[--C-:B------:R-:W-:Y:S01]  /*83a0*/  FFMA.FTZ R40, R227, UR6, -R108.reuse ;  /* 0x00000006e3287c23 */ /* 0x100fe2000801086c */
[C---:B------:R-:W-:Y:S01]  /*83b0*/  HMMA.16816.F32 R184, R136.reuse, R182, RZ ;  /* 0x000000b688b8723c */ /* 0x040fe200000018ff */
[----:B------:R-:W-:Y:S01]  /*83c0*/  FFMA.FTZ R38, R39, UR6, -R108 ;  /* 0x0000000627267c23 */ /* 0x000fe2000801086c */
[----:B------:R-:W1:Y:S01]  /*83d0*/  MUFU.EX2 R63, R63 ;  /* 0x0000003f003f7308 */ /* 0x000e620000000800 */
[--C-:B------:R-:W-:Y:S01]  /*83e0*/  FFMA.FTZ R107, R107, UR6, -R196.reuse ;  /* 0x000000066b6b7c23 */ /* 0x100fe200080108c4 */
[----:B--2---:R-:W-:Y:S01]  /*83f0*/  F2FP.F16.F32.PACK_AB R135, R87, R88 ;  /* 0x000000585787723e */ /* 0x004fe200000000ff */
[--C-:B------:R-:W-:Y:S01]  /*8400*/  FFMA.FTZ R227, R45, UR6, -R196.reuse ;  /* 0x000000062de37c23 */ /* 0x100fe200080108c4 */
[----:B------:R-:W-:Y:S01]  /*8410*/  MUFU.EX2 R74, R74 ;  /* 0x0000004a004a7308 */ /* 0x000fe20000000800 */
[--C-:B------:R-:W-:Y:S01]  /*8420*/  FFMA.FTZ R51, R51, UR6, -R196.reuse ;  /* 0x0000000633337c23 */ /* 0x100fe200080108c4 */
[C---:B------:R-:W-:Y:S01]  /*8430*/  HMMA.16816.F32 R168, R136.reuse, R166, RZ ;  /* 0x000000a688a8723c */ /* 0x040fe200000018ff */
[----:B---3--:R-:W-:Y:S01]  /*8440*/  F2FP.F16.F32.PACK_AB R32, R75, R76 ;  /* 0x0000004c4b20723e */ /* 0x008fe200000000ff */
[----:B------:R-:W2:Y:S01]  /*8450*/  MUFU.EX2 R73, R73 ;  /* 0x0000004900497308 */ /* 0x000ea20000000800 */
[--C-:B------:R-:W-:Y:S01]  /*8460*/  FFMA.FTZ R45, R46, UR6, -R119.reuse ;  /* 0x000000062e2d7c23 */ /* 0x100fe20008010877 */
[--C-:B------:R-:W-:Y:S01]  /*8470*/  FFMA.FTZ R216, R216, UR6, -R119.reuse ;  /* 0x00000006d8d87c23 */ /* 0x100fe20008010877 */
[--C-:B------:R-:W-:Y:S01]  /*8480*/  FFMA.FTZ R228, R228, UR6, -R119.reuse ;  /* 0x00000006e4e47c23 */ /* 0x100fe20008010877 */
[----:B------:R-:W-:Y:S01]  /*8490*/  MUFU.EX2 R62, R62 ;  /* 0x0000003e003e7308 */ /* 0x000fe20000000800 */
[--C-:B------:R-:W-:Y:S01]  /*84a0*/  FFMA.FTZ R230, R230, UR6, -R119.reuse ;  /* 0x00000006e6e67c23 */ /* 0x100fe20008010877 */
[----:B------:R-:W-:Y:S01]  /*84b0*/  HMMA.16816.F32 R152, R136, R150, RZ ;  /* 0x000000968898723c */ /* 0x000fe200000018ff */
[----:B-1----:R-:W-:Y:S01]  /*84c0*/  F2FP.F16.F32.PACK_AB R34, R63, R64 ;  /* 0x000000403f22723e */ /* 0x002fe200000000ff */
[----:B------:R-:W1:Y:S01]  /*84d0*/  MUFU.EX2 R61, R61 ;  /* 0x0000003d003d7308 */ /* 0x000e620000000800 */
[--C-:B------:R-:W-:Y:S01]  /*84e0*/  FFMA.FTZ R201, R201, UR6, -R196.reuse ;  /* 0x00000006c9c97c23 */ /* 0x100fe200080108c4 */
[--C-:B------:R-:W-:Y:S01]  /*84f0*/  FFMA.FTZ R231, R131, UR6, -R196.reuse ;  /* 0x0000000683e77c23 */ /* 0x100fe200080108c4 */
[--C-:B------:R-:W-:Y:S01]  /*8500*/  FFMA.FTZ R202, R202, UR6, -R119.reuse ;  /* 0x00000006caca7c23 */ /* 0x100fe20008010877 */
[----:B------:R-:W-:Y:S01]  /*8510*/  MUFU.EX2 R80, R80 ;  /* 0x0000005000507308 */ /* 0x000fe20000000800 */
[--C-:B------:R-:W-:Y:S01]  /*8520*/  FFMA.FTZ R129, R129, UR6, -R196.reuse ;  /* 0x0000000681817c23 */ /* 0x100fe200080108c4 */
[C---:B------:R-:W-:Y:S01]  /*8530*/  HMMA.16816.F32 R188, R132.reuse, R180, RZ ;  /* 0x000000b484bc723c */ /* 0x040fe200000018ff */
[----:B--2---:R-:W-:Y:S01]  /*8540*/  F2FP.F16.F32.PACK_AB R33, R73, R74 ;  /* 0x0000004a4921723e */ /* 0x004fe200000000ff */
[----:B------:R-:W2:Y:S01]  /*8550*/  MUFU.EX2 R79, R79 ;  /* 0x0000004f004f7308 */ /* 0x000ea20000000800 */
[--C-:B------:R-:W-:Y:S01]  /*8560*/  FFMA.FTZ R130, R130, UR6, -R196.reuse ;  /* 0x0000000682827c23 */ /* 0x100fe200080108c4 */
[--C-:B------:R-:W-:Y:S01]  /*8570*/  FFMA.FTZ R125, R125, UR6, -R196.reuse ;  /* 0x000000067d7d7c23 */ /* 0x100fe200080108c4 */
[--C-:B------:R-:W-:Y:S01]  /*8580*/  FFMA.FTZ R126, R126, UR6, -R196.reuse ;  /* 0x000000067e7e7c23 */ /* 0x100fe200080108c4 */
[----:B------:R-:W-:Y:S01]  /*8590*/  MUFU.EX2 R72, R72 ;  /* 0x0000004800487308 */ /* 0x000fe20000000800 */
[--C-:B------:R-:W-:Y:S01]  /*85a0*/  FFMA.FTZ R123, R123, UR6, -R196.reuse ;  /* 0x000000067b7b7c23 */ /* 0x100fe200080108c4 */
[C---:B------:R-:W-:Y:S01]  /*85b0*/  HMMA.16816.F32 R176, R132.reuse, R164, RZ ;  /* 0x000000a484b0723c */ /* 0x040fe200000018ff */
[----:B-1----:R-:W-:Y:S01]  /*85c0*/  F2FP.F16.F32.PACK_AB R35, R61, R62 ;  /* 0x0000003e3d23723e */ /* 0x002fe200000000ff */
[----:B------:R-:W-:Y:S01]  /*85d0*/  MUFU.EX2 R67, R67 ;  /* 0x0000004300437308 */ /* 0x000fe20000000800 */
[----:B------:R-:W-:Y:S01]  /*85e0*/  FFMA.FTZ R121, R121, UR6, -R196 ;  /* 0x0000000679797c23 */ /* 0x000fe200080108c4 */
[--C-:B------:R-:W-:Y:S01]  /*85f0*/  FFMA.FTZ R122, R122, UR6, -R119.reuse ;  /* 0x000000067a7a7c23 */ /* 0x100fe20008010877 */
[--C-:B------:R-:W-:Y:S01]  /*8600*/  FFMA.FTZ R120, R120, UR6, -R119.reuse ;  /* 0x0000000678787c23 */ /* 0x100fe20008010877 */
[----:B------:R-:W-:Y:S01]  /*8610*/  MUFU.EX2 R78, R78 ;  /* 0x0000004e004e7308 */ /* 0x000fe20000000800 */
[--C-:B------:R-:W-:Y:S01]  /*8620*/  FFMA.FTZ R118, R118, UR6, -R119.reuse ;  /* 0x0000000676767c23 */ /* 0x100fe20008010877 */
[----:B------:R-:W-:Y:S01]  /*8630*/  HMMA.16816.F32 R160, R132, R148, RZ ;  /* 0x0000009484a0723c */ /* 0x000fe200000018ff */
[----:B------:R-:W-:Y:S01]  /*8640*/  FFMA.FTZ R116, R116, UR6, -R119 ;  /* 0x0000000674747c23 */ /* 0x000fe20008010877 */
[----:B------:R-:W1:Y:S01]  /*8650*/  MUFU.EX2 R77, R77 ;  /* 0x0000004d004d7308 */ /* 0x000e620000000800 */
[----:B------:R-:W-:Y:S01]  /*8660*/  FADD.FTZ R76, R76, R85 ;  /* 0x000000554c4c7221 */ /* 0x000fe20000010000 */
[----:B------:R-:W-:Y:S01]  /*8670*/  FADD.FTZ R103, R103, R102 ;  /* 0x0000006667677221 */ /* 0x000fe20000010000 */
[----:B------:R-:W-:Y:S01]  /*8680*/  FADD.FTZ R101, R101, R100 ;  /* 0x0000006465657221 */ /* 0x000fe20000010000 */
[----:B------:R-:W-:Y:S01]  /*8690*/  MUFU.EX2 R66, R66 ;  /* 0x0000004200427308 */ /* 0x000fe20000000800 */
[----:B------:R-:W-:Y:S01]  /*86a0*/  FADD.FTZ R75, R75, R76 ;  /* 0x0000004c4b4b7221 */ /* 0x000fe20000010000 */
[----:B------:R-:W-:Y:S01]  /*86b0*/  HMMA.16816.F32 R140, R136, R4, RZ ;  /* 0x00000004888c723c */ /* 0x000fe200000018ff */
[----:B------:R-:W-:Y:S01]  /*86c0*/  FADD.FTZ R90, R90, R103 ;  /* 0x000000675a5a7221 */ /* 0x000fe20000010000 */
[----:B------:R-:W3:Y:S01]  /*86d0*/  MUFU.EX2 R65, R65 ;  /* 0x0000004100417308 */ /* 0x000ee20000000800 */
[----:B------:R-:W-:Y:S01]  /*86e0*/  FADD.FTZ R64, R64, R75 ;  /* 0x0000004b40407221 */ /* 0x000fe20000010000 */
[----:B------:R-:W-:Y:S01]  /*86f0*/  FADD.FTZ R88, R88, R101 ;  /* 0x0000006558587221 */ /* 0x000fe20000010000 */
[----:B------:R-:W-:Y:S01]  /*8700*/  FADD.FTZ R99, R89, R90 ;  /* 0x0000005a59637221 */ /* 0x000fe20000010000 */
[----:B------:R-:W-:Y:S01]  /*8710*/  MUFU.EX2 R58, R58 ;  /* 0x0000003a003a7308 */ /* 0x000fe20000000800 */
[----:B------:R-:W-:Y:S01]  /*8720*/  FADD.FTZ R63, R63, R64 ;  /* 0x000000403f3f7221 */ /* 0x000fe20000010000 */
[C---:B------:R-:W-:Y:S01]  /*8730*/  HMMA.16816.F32 R180, R132.reuse, R182, RZ ;  /* 0x000000b684b4723c */ /* 0x040fe200000018ff */
[----:B------:R-:W-:Y:S01]  /*8740*/  FADD.FTZ R87, R87, R88 ;  /* 0x0000005857577221 */ /* 0x000fe20000010000 */
[----:B------:R-:W5:Y:S04]  /*8750*/  MUFU.EX2 R43, R43 ;  /* 0x0000002b002b7308 */ /* 0x000f680000000800 */
[----:B------:R-:W-:Y:S02]  /*8760*/  MUFU.EX2 R42, R42 ;  /* 0x0000002a002a7308 */ /* 0x000fe40000000800 */
[C---:B------:R-:W-:Y:S02]  /*8770*/  HMMA.16816.F32 R164, R132.reuse, R166, RZ ;  /* 0x000000a684a4723c */ /* 0x040fe400000018ff */
[----:B------:R-:W5:Y:S04]  /*8780*/  MUFU.EX2 R41, R41 ;  /* 0x0000002900297308 */ /* 0x000f680000000800 */
[----:B------:R-:W-:Y:S02]  /*8790*/  MUFU.EX2 R57, R57 ;  /* 0x0000003900397308 */ /* 0x000fe40000000800 */
[C---:B------:R-:W-:Y:S02]  /*87a0*/  HMMA.16816.F32 R148, R132.reuse, R150, RZ ;  /* 0x000000968494723c */ /* 0x040fe400000018ff */
[----:B------:R-:W5:Y:S04]  /*87b0*/  MUFU.EX2 R36, R36 ;  /* 0x0000002400247308 */ /* 0x000f680000000800 */
[----:B------:R-:W-:Y:S02]  /*87c0*/  MUFU.EX2 R55, R55 ;  /* 0x0000003700377308 */ /* 0x000fe40000000800 */
[----:B------:R-:W-:Y:S01]  /*87d0*/  HMMA.16816.F32 R144, R132, R4, RZ ;  /* 0x000000048490723c */ /* 0x000fe200000018ff */
[----:B--2---:R-:W-:Y:S01]  /*87e0*/  F2FP.F16.F32.PACK_AB R4, R79, R80 ;  /* 0x000000504f04723e */ /* 0x004fe200000000ff */
[----:B------:R-:W-:Y:S01]  /*87f0*/  MUFU.EX2 R49, R49 ;  /* 0x0000003100317308 */ /* 0x000fe20000000800 */
[----:B-1----:R-:W-:Y:S01]  /*8800*/  F2FP.F16.F32.PACK_AB R5, R77, R78 ;  /* 0x0000004e4d05723e */ /* 0x002fe200000000ff */
[----:B------:R-:W-:Y:S01]  /*8810*/  FADD.FTZ R80, R80, R99 ;  /* 0x0000006350507221 */ /* 0x000fe20000010000 */
[----:B------:R-:W-:Y:S01]  /*8820*/  FADD.FTZ R78, R78, R87 ;  /* 0x000000574e4e7221 */ /* 0x000fe20000010000 */
[----:B------:R-:W-:Y:S02]  /*8830*/  MUFU.EX2 R48, R48 ;  /* 0x0000003000307308 */ /* 0x000fe40000000800 */
[----:B------:R-:W-:Y:S01]  /*8840*/  HMMA.16816.F32 R136, R136, R6, RZ ;  /* 0x000000068888723c */ /* 0x000fe200000018ff */
[----:B------:R-:W-:Y:S01]  /*8850*/  FADD.FTZ R79, R79, R80 ;  /* 0x000000504f4f7221 */ /* 0x000fe20000010000 */
[----:B------:R-:W-:Y:S01]  /*8860*/  MUFU.EX2 R47, R47 ;  /* 0x0000002f002f7308 */ /* 0x000fe20000000800 */
[----:B------:R-:W-:-:S03]  /*8870*/  FADD.FTZ R77, R77, R78 ;  /* 0x0000004e4d4d7221 */ /* 0x000fc60000010000 */
[----:B------:R-:W-:Y:S02]  /*8880*/  MUFU.EX2 R40, R40 ;  /* 0x0000002800287308 */ /* 0x000fe40000000800 */
[----:B------:R-:W-:Y:S01]  /*8890*/  HMMA.16816.F32 R132, R132, R6, RZ ;  /* 0x000000068484723c */ /* 0x000fe200000018ff */
[----:B------:R-:W-:Y:S01]  /*88a0*/  F2FP.F16.F32.PACK_AB R6, R67, R72 ;  /* 0x000000484306723e */ /* 0x000fe200000000ff */
[----:B------:R1:W-:Y:S01]  /*88b0*/  MUFU.EX2 R39, R229 ;  /* 0x000000e500277308 */ /* 0x0003e20000000800 */
[C---:B---3--:R-:W-:Y:S01]  /*88c0*/  F2FP.F16.F32.PACK_AB R7, R65.reuse, R66 ;  /* 0x000000424107723e */ /* 0x048fe200000000ff */
[----:B------:R-:W-:Y:S02]  /*88d0*/  FADD.FTZ R66, R66, R77 ;  /* 0x0000004d42427221 */ /* 0x000fe40000010000 */
[----:B------:R-:W-:Y:S02]  /*88e0*/  MUFU.EX2 R38, R38 ;  /* 0x0000002600267308 */ /* 0x000fe40000000800 */
[C---:B----4-:R-:W-:Y:S01]  /*88f0*/  HMMA.16816.F32 R192, R32.reuse, R20, R192 ;  /* 0x0000001420c0723c */ /* 0x050fe200000018c0 */
[----:B------:R-:W-:Y:S01]  /*8900*/  FADD.FTZ R65, R65, R66 ;  /* 0x0000004241417221 */ /* 0x000fe20000010000 */
[----:B------:R-:W-:Y:S04]  /*8910*/  MUFU.EX2 R37, R37 ;  /* 0x0000002500257308 */ /* 0x000fe80000000800 */
[----:B------:R-:W-:Y:S02]  /*8920*/  MUFU.EX2 R51, R51 ;  /* 0x0000003300337308 */ /* 0x000fe40000000800 */
[C---:B------:R-:W-:Y:S01]  /*8930*/  HMMA.16816.F32 R172, R32.reuse, R16, R172 ;  /* 0x0000001020ac723c */ /* 0x040fe200000018ac */
[--C-:B-1----:R-:W-:Y:S01]  /*8940*/  FFMA.FTZ R229, R200, UR6, -R119.reuse ;  /* 0x00000006c8e57c23 */ /* 0x102fe20008010877 */
[----:B------:R-:W-:Y:S04]  /*8950*/  MUFU.EX2 R45, R45 ;  /* 0x0000002d002d7308 */ /* 0x000fe80000000800 */
[----:B------:R-:W-:Y:S02]  /*8960*/  MUFU.EX2 R220, R220 ;  /* 0x000000dc00dc7308 */ /* 0x000fe40000000800 */
[C---:B------:R-:W-:Y:S02]  /*8970*/  HMMA.16816.F32 R156, R32.reuse, R12, R156 ;  /* 0x0000000c209c723c */ /* 0x040fe4000000189c */
[----:B------:R-:W-:Y:S04]  /*8980*/  MUFU.EX2 R228, R228 ;  /* 0x000000e400e47308 */ /* 0x000fe80000000800 */
[----:B------:R1:W-:Y:S02]  /*8990*/  MUFU.EX2 R200, R202 ;  /* 0x000000ca00c87308 */ /* 0x0003e40000000800 */
[C---:B------:R-:W-:Y:S02]  /*89a0*/  HMMA.16816.F32 R140, R32.reuse, R8, R140 ;  /* 0x00000008208c723c */ /* 0x040fe4000000188c */
[----:B------:R-:W-:Y:S04]  /*89b0*/  MUFU.EX2 R125, R125 ;  /* 0x0000007d007d7308 */ /* 0x000fe80000000800 */
[----:B------:R-:W-:Y:S02]  /*89c0*/  MUFU.EX2 R126, R126 ;  /* 0x0000007e007e7308 */ /* 0x000fe40000000800 */
[C---:B------:R-:W-:Y:S02]  /*89d0*/  HMMA.16816.F32 R184, R32.reuse, R22, R184 ;  /* 0x0000001620b8723c */ /* 0x040fe400000018b8 */
[----:B------:R-:W-:Y:S01]  /*89e0*/  MUFU.EX2 R123, R123 ;  /* 0x0000007b007b7308 */ /* 0x000fe20000000800 */
[----:B-1----:R-:W-:Y:S01]  /*89f0*/  FFMA.FTZ R202, R114, UR6, -R119 ;  /* 0x0000000672ca7c23 */ /* 0x002fe20008010877 */
[--C-:B------:R-:W-:Y:S01]  /*8a00*/  FFMA.FTZ R114, R113, UR6, -R108.reuse ;  /* 0x0000000671727c23 */ /* 0x100fe2000801086c */
[----:B------:R-:W-:Y:S01]  /*8a10*/  FFMA.FTZ R113, R111, UR6, -R108 ;  /* 0x000000066f717c23 */ /* 0x000fe2000801086c */
[----:B------:R-:W-:Y:S02]  /*8a20*/  MUFU.EX2 R252, R121 ;  /* 0x0000007900fc7308 */ /* 0x000fe40000000800 */
[C---:B------:R-:W-:Y:S02]  /*8a30*/  HMMA.16816.F32 R168, R32.reuse, R18, R168 ;  /* 0x0000001220a8723c */ /* 0x040fe400000018a8 */
[----:B------:R1:W-:Y:S04]  /*8a40*/  MUFU.EX2 R111, R114 ;  /* 0x00000072006f7308 */ /* 0x0003e80000000800 */
[----:B------:R-:W-:Y:S02]  /*8a50*/  MUFU.EX2 R122, R122 ;  /* 0x0000007a007a7308 */ /* 0x000fe40000000800 */
[C---:B------:R-:W-:Y:S02]  /*8a60*/  HMMA.16816.F32 R152, R32.reuse, R14, R152 ;  /* 0x0000000e2098723c */ /* 0x040fe40000001898 */
[----:B------:R-:W-:Y:S06]  /*8a70*/  MUFU.EX2 R116, R116 ;  /* 0x0000007400747308 */ /* 0x000fec0000000800 */
[----:B------:R-:W-:Y:S01]  /*8a80*/  HMMA.16816.F32 R136, R32, R10, R136 ;  /* 0x0000000a2088723c */ /* 0x000fe20000001888 */
[--C-:B------:R-:W-:Y:S01]  /*8a90*/  FFMA.FTZ R35, R56, UR6, -R97.reuse ;  /* 0x0000000638237c23 */ /* 0x100fe20008010861 */
[----:B------:R-:W-:Y:S01]  /*8aa0*/  FFMA.FTZ R34, R60, UR6, -R97 ;  /* 0x000000063c227c23 */ /* 0x000fe20008010861 */
[----:B------:R-:W-:Y:S01]  /*8ab0*/  FFMA.FTZ R56, R59, UR6, -R196 ;  /* 0x000000063b387c23 */ /* 0x000fe200080108c4 */
[----:B------:R-:W-:Y:S01]  /*8ac0*/  FFMA.FTZ R60, R54, UR6, -R119 ;  /* 0x00000006363c7c23 */ /* 0x000fe20008010877 */
[----:B------:R2:W-:Y:S01]  /*8ad0*/  MUFU.EX2 R59, R31 ;  /* 0x0000001f003b7308 */ /* 0x0005e20000000800 */
[--C-:B------:R-:W-:Y:S01]  /*8ae0*/  FFMA.FTZ R33, R248, UR6, -R97.reuse ;  /* 0x00000006f8217c23 */ /* 0x100fe20008010861 */
[----:B------:R-:W-:Y:S01]  /*8af0*/  FFMA.FTZ R32, R250, UR6, -R97 ;  /* 0x00000006fa207c23 */ /* 0x000fe20008010861 */
[----:B------:R-:W-:Y:S01]  /*8b00*/  HMMA.16816.F32 R188, R4, R20, R188 ;  /* 0x0000001404bc723c */ /* 0x000fe200000018bc */
[----:B------:R-:W-:Y:S01]  /*8b10*/  MUFU.EX2 R35, R35 ;  /* 0x0000002300237308 */ /* 0x000fe20000000800 */
[----:B-1----:R-:W-:-:S03]  /*8b20*/  FFMA.FTZ R114, R105, UR6, -R108 ;  /* 0x0000000669727c23 */ /* 0x002fc6000801086c */
[----:B------:R-:W1:Y:S03]  /*8b30*/  MUFU.EX2 R34, R34 ;  /* 0x0000002200227308 */ /* 0x000e660000000800 */
[C---:B------:R-:W-:Y:S01]  /*8b40*/  HMMA.16816.F32 R176, R4.reuse, R16, R176 ;  /* 0x0000001004b0723c */ /* 0x040fe200000018b0 */
[----:B------:R-:W3:Y:S01]  /*8b50*/  MUFU.EX2 R56, R56 ;  /* 0x0000003800387308 */ /* 0x000ee20000000800 */
[----:B--2---:R-:W-:Y:S01]  /*8b60*/  FFMA.FTZ R31, R218, UR6, -R97 ;  /* 0x00000006da1f7c23 */ /* 0x004fe20008010861 */
[----:B------:R-:W-:Y:S02]  /*8b70*/  FFMA.FTZ R218, R50, UR6, -R119 ;  /* 0x0000000632da7c23 */ /* 0x000fe40008010877 */
[----:B------:R2:W-:Y:S03]  /*8b80*/  MUFU.EX2 R54, R30 ;  /* 0x0000001e00367308 */ /* 0x0005e60000000800 */
[C---:B------:R-:W-:Y:S01]  /*8b90*/  HMMA.16816.F32 R160, R4.reuse, R12, R160 ;  /* 0x0000000c04a0723c */ /* 0x040fe200000018a0 */
[----:B------:R-:W4:Y:S04]  /*8ba0*/  MUFU.EX2 R60, R60 ;  /* 0x0000003c003c7308 */ /* 0x000f280000000800 */
[----:B------:R-:W-:Y:S03]  /*8bb0*/  MUFU.EX2 R33, R33 ;  /* 0x0000002100217308 */ /* 0x000fe60000000800 */
[----:B------:R-:W-:Y:S01]  /*8bc0*/  HMMA.16816.F32 R144, R4, R8, R144 ;  /* 0x000000080490723c */ /* 0x000fe20000001890 */
[----:B------:R-:W4:Y:S01]  /*8bd0*/  MUFU.EX2 R32, R32 ;  /* 0x0000002000207308 */ /* 0x000f220000000800 */
[----:B--2---:R-:W-:Y:S01]  /*8be0*/  FFMA.FTZ R30, R52, UR6, -R97 ;  /* 0x00000006341e7c23 */ /* 0x004fe20008010861 */
[----:B------:R-:W-:-:S02]  /*8bf0*/  FFMA.FTZ R52, R53, UR6, -R196 ;  /* 0x0000000635347c23 */ /* 0x000fc400080108c4 */
[----:B------:R-:W-:Y:S03]  /*8c00*/  MUFU.EX2 R31, R31 ;  /* 0x0000001f001f7308 */ /* 0x000fe60000000800 */
[C---:B------:R-:W-:Y:S01]  /*8c10*/  HMMA.16816.F32 R180, R4.reuse, R22, R180 ;  /* 0x0000001604b4723c */ /* 0x040fe200000018b4 */
[----:B------:R-:W2:Y:S01]  /*8c20*/  LDSM.16.MT88.4 R20, [R237+0x9000] ;  /* 0x00900000ed14783b */ /* 0x000ea20000004200 */
[----:B------:R-:W4:Y:S04]  /*8c30*/  MUFU.EX2 R30, R30 ;  /* 0x0000001e001e7308 */ /* 0x000f280000000800 */
[----:B------:R5:W-:Y:S02]  /*8c40*/  MUFU.EX2 R53, R107 ;  /* 0x0000006b00357308 */ /* 0x000be40000000800 */
[C---:B------:R-:W-:Y:S01]  /*8c50*/  HMMA.16816.F32 R164, R4.reuse, R18, R164 ;  /* 0x0000001204a4723c */ /* 0x040fe200000018a4 */
[----:B------:R-:W3:Y:S01]  /*8c60*/  LDSM.16.MT88.4 R16, [R233+0x9000] ;  /* 0x00900000e910783b */ /* 0x000ee20000004200 */
[----:B------:R-:W4:Y:S04]  /*8c70*/  MUFU.EX2 R52, R52 ;  /* 0x0000003400347308 */ /* 0x000f280000000800 */
[----:B------:R1:W-:Y:S02]  /*8c80*/  MUFU.EX2 R50, R227 ;  /* 0x000000e300327308 */ /* 0x0003e40000000800 */
[----:B------:R-:W-:Y:S01]  /*8c90*/  HMMA.16816.F32 R148, R4, R14, R148 ;  /* 0x0000000e0494723c */ /* 0x000fe20000001894 */
[----:B------:R-:W4:Y:S01]  /*8ca0*/  LDSM.16.MT88.4 R12, [R82+0x9000] ;  /* 0x00900000520c783b */ /* 0x000f220000004200 */
[----:B------:R1:W4:Y:S01]  /*8cb0*/  MUFU.EX2 R46, R218 ;  /* 0x000000da002e7308 */ /* 0x0003220000000800 */
[----:B-----5:R-:W-:-:S03]  /*8cc0*/  FFMA.FTZ R107, R44, UR6, -R119 ;  /* 0x000000062c6b7c23 */ /* 0x020fc60008010877 */
[----:B------:R5:W-:Y:S02]  /*8cd0*/  MUFU.EX2 R44, R216 ;  /* 0x000000d8002c7308 */ /* 0x000be40000000800 */
[----:B------:R-:W-:Y:S01]  /*8ce0*/  HMMA.16816.F32 R132, R4, R10, R132 ;  /* 0x0000000a0484723c */ /* 0x000fe20000001884 */
[----:B------:R-:W4:Y:S01]  /*8cf0*/  LDSM.16.MT88.4 R8, [R81+0x9000] ;  /* 0x009000005108783b */ /* 0x000f220000004200 */
[----:B------:R-:W-:Y:S01]  /*8d00*/  F2FP.F16.F32.PACK_AB R4, R43, R58 ;  /* 0x0000003a2b04723e */ /* 0x000fe200000000ff */
[----:B------:R-:W4:Y:S01]  /*8d10*/  MUFU.EX2 R107, R107 ;  /* 0x0000006b006b7308 */ /* 0x000f220000000800 */
[----:B------:R-:W-:Y:S01]  /*8d20*/  F2FP.F16.F32.PACK_AB R6, R41, R42 ;  /* 0x0000002a2906723e */ /* 0x000fe200000000ff */
[--C-:B-1----:R-:W-:Y:S01]  /*8d30*/  FFMA.FTZ R227, R223, UR6, -R196.reuse ;  /* 0x00000006dfe37c23 */ /* 0x102fe200080108c4 */
[----:B------:R-:W-:Y:S01]  /*8d40*/  F2FP.F16.F32.PACK_AB R5, R36, R57 ;  /* 0x000000392405723e */ /* 0x000fe200000000ff */
[----:B------:R-:W-:Y:S01]  /*8d50*/  FFMA.FTZ R223, R221, UR6, -R196 ;  /* 0x00000006dddf7c23 */ /* 0x000fe200080108c4 */
[----:B------:R-:W-:Y:S01]  /*8d60*/  F2FP.F16.F32.PACK_AB R7, R34, R35 ;  /* 0x000000232207723e */ /* 0x000fe200000000ff */
[--C-:B------:R-:W-:Y:S01]  /*8d70*/  FFMA.FTZ R218, R203, UR6, -R108.reuse ;  /* 0x00000006cbda7c23 */ /* 0x100fe2000801086c */
[----:B------:R-:W-:Y:S01]  /*8d80*/  FFMA.FTZ R221, R234, UR6, -R119 ;  /* 0x00000006eadd7c23 */ /* 0x000fe20008010877 */
[----:B------:R-:W-:Y:S01]  /*8d90*/  FADD.FTZ R58, R58, R63 ;  /* 0x0000003f3a3a7221 */ /* 0x000fe20000010000 */
[----:B-----5:R-:W-:Y:S01]  /*8da0*/  FFMA.FTZ R216, R211, UR6, -R108 ;  /* 0x00000006d3d87c23 */ /* 0x020fe2000801086c */
[----:B------:R-:W-:Y:S01]  /*8db0*/  FFMA.FTZ R211, R214, UR6, -R97 ;  /* 0x00000006d6d37c23 */ /* 0x000fe20008010861 */
[----:B------:R-:W-:Y:S01]  /*8dc0*/  MUFU.EX2 R223, R223 ;  /* 0x000000df00df7308 */ /* 0x000fe20000000800 */
[----:B------:R-:W-:Y:S01]  /*8dd0*/  FADD.FTZ R43, R43, R58 ;  /* 0x0000003a2b2b7221 */ /* 0x000fe20000010000 */
[----:B--2---:R-:W-:Y:S02]  /*8de0*/  HMMA.16816.F32 R192, R4, R20, R192 ;  /* 0x0000001404c0723c */ /* 0x004fe400000018c0 */
[----:B------:R-:W-:Y:S01]  /*8df0*/  MUFU.EX2 R218, R218 ;  /* 0x000000da00da7308 */ /* 0x000fe20000000800 */
[----:B------:R-:W-:-:S03]  /*8e00*/  FADD.FTZ R42, R42, R43 ;  /* 0x0000002b2a2a7221 */ /* 0x000fc60000010000 */
[----:B------:R-:W-:Y:S01]  /*8e10*/  MUFU.EX2 R216, R216 ;  /* 0x000000d800d87308 */ /* 0x000fe20000000800 */
[----:B------:R-:W-:Y:S01]  /*8e20*/  FADD.FTZ R41, R41, R42 ;  /* 0x0000002a29297221 */ /* 0x000fe20000010000 */
[C---:B---3--:R-:W-:Y:S02]  /*8e30*/  HMMA.16816.F32 R172, R4.reuse, R16, R172 ;  /* 0x0000001004ac723c */ /* 0x048fe400000018ac */
[----:B------:R1:W-:Y:S04]  /*8e40*/  MUFU.EX2 R214, R224 ;  /* 0x000000e000d67308 */ /* 0x0003e80000000800 */
[----:B------:R-:W-:Y:S02]  /*8e50*/  MUFU.EX2 R211, R211 ;  /* 0x000000d300d37308 */ /* 0x000fe40000000800 */
[C---:B----4-:R-:W-:Y:S02]  /*8e60*/  HMMA.16816.F32 R156, R4.reuse, R12, R156 ;  /* 0x0000000c049c723c */ /* 0x050fe4000000189c */
[----:B------:R-:W-:Y:S04]  /*8e70*/  MUFU.EX2 R221, R221 ;  /* 0x000000dd00dd7308 */ /* 0x000fe80000000800 */
[----:B------:R-:W-:Y:S01]  /*8e80*/  MUFU.EX2 R114, R114 ;  /* 0x0000007200727308 */ /* 0x000fe20000000800 */
[--C-:B-1----:R-:W-:Y:S01]  /*8e90*/  FFMA.FTZ R224, R219, UR6, -R196.reuse ;  /* 0x00000006dbe07c23 */ /* 0x102fe200080108c4 */
[C---:B------:R-:W-:Y:S02]  /*8ea0*/  HMMA.16816.F32 R140, R4.reuse, R8, R140 ;  /* 0x00000008048c723c */ /* 0x040fe4000000188c */
[----:B------:R1:W-:Y:S04]  /*8eb0*/  MUFU.EX2 R219, R227 ;  /* 0x000000e300db7308 */ /* 0x0003e80000000800 */
[----:B------:R-:W-:Y:S02]  /*8ec0*/  MUFU.EX2 R224, R224 ;  /* 0x000000e000e07308 */ /* 0x000fe40000000800 */
[----:B------:R-:W-:Y:S01]  /*8ed0*/  HMMA.16816.F32 R184, R4, R22, R184 ;  /* 0x0000001604b8723c */ /* 0x000fe200000018b8 */
[----:B-1----:R-:W-:-:S07]  /*8ee0*/  FFMA.FTZ R227, R197, UR6, -R196 ;  /* 0x00000006c5e37c23 */ /* 0x002fce00080108c4 */
[C---:B------:R-:W-:Y:S01]  /*8ef0*/  HMMA.16816.F32 R168, R4.reuse, R18, R168 ;  /* 0x0000001204a8723c */ /* 0x040fe200000018a8 */
[----:B------:R-:W-:Y:S01]  /*8f00*/  FFMA.FTZ R197, R204, UR6, -R119 ;  /* 0x00000006ccc57c23 */ /* 0x000fe20008010877 */
[----:B------:R1:W-:Y:S04]  /*8f10*/  MUFU.EX2 R131, R227 ;  /* 0x000000e300837308 */ /* 0x0003e80000000800 */
[----:B------:R-:W-:Y:S02]  /*8f20*/  MUFU.EX2 R204, R231 ;  /* 0x000000e700cc7308 */ /* 0x000fe40000000800 */
[C---:B------:R-:W-:Y:S02]  /*8f30*/  HMMA.16816.F32 R152, R4.reuse, R14, R152 ;  /* 0x0000000e0498723c */ /* 0x040fe40000001898 */
[----:B------:R-:W-:Y:S06]  /*8f40*/  MUFU.EX2 R197, R197 ;  /* 0x000000c500c57308 */ /* 0x000fec0000000800 */
[----:B------:R-:W-:Y:S01]  /*8f50*/  HMMA.16816.F32 R136, R4, R10, R136 ;  /* 0x0000000a0488723c */ /* 0x000fe20000001888 */
[----:B------:R-:W-:Y:S01]  /*8f60*/  F2FP.F16.F32.PACK_AB R4, R56, R59 ;  /* 0x0000003b3804723e */ /* 0x000fe200000000ff */
[----:B-1----:R-:W-:Y:S01]  /*8f70*/  FADD.FTZ R227, R96, R95 ;  /* 0x0000005f60e37221 */ /* 0x002fe20000010000 */
[----:B------:R-:W-:Y:S01]  /*8f80*/  F2FP.F16.F32.PACK_AB R5, R49, R60 ;  /* 0x0000003c3105723e */ /* 0x000fe200000000ff */
[----:B------:R-:W-:Y:S01]  /*8f90*/  MUFU.EX2 R96, R130 ;  /* 0x0000008200607308 */ /* 0x000fe20000000800 */
        /* <DEDUP_REMOVED lines=8> */
[----:B------:R-:W-:-:S03]  /*9020*/  FADD.FTZ R48, R48, R49 ;  /* 0x0000003130307221 */ /* 0x000fc60000010000 */
[----:B------:R-:W-:Y:S01]  /*9030*/  FADD.FTZ R73, R73, R74 ;  /* 0x0000004a49497221 */ /* 0x000fe20000010000 */
[----:B------:R-:W-:Y:S02]  /*9040*/  FADD.FTZ R47, R47, R48 ;  /* 0x000000302f2f7221 */ /* 0x000fe40000010000 */
        /* <DEDUP_REMOVED lines=11> */
[----:B------:R-:W-:Y:S01]  /*9100*/  F2FP.F16.F32.PACK_AB R4, R39, R40 ;  /* 0x000000282704723e */ /* 0x000fe200000000ff */
[----:B------:R-:W-:Y:S01]  /*9110*/  FADD.FTZ R40, R40, R41 ;  /* 0x0000002928287221 */ /* 0x000fe20000010000 */
[----:B------:R-:W-:-:S02]  /*9120*/  F2FP.F16.F32.PACK_AB R6, R37, R38 ;  /* 0x000000262506723e */ /* 0x000fc400000000ff */
[----:B------:R-:W-:Y:S01]  /*9130*/  F2FP.F16.F32.PACK_AB R5, R32, R33 ;  /* 0x000000212005723e */ /* 0x000fe200000000ff */
[----:B------:R-:W-:Y:S01]  /*9140*/  FADD.FTZ R39, R39, R40 ;  /* 0x0000002827277221 */ /* 0x000fe20000010000 */
[----:B------:R-:W-:-:S03]  /*9150*/  F2FP.F16.F32.PACK_AB R7, R30, R31 ;  /* 0x0000001f1e07723e */ /* 0x000fc600000000ff */
[----:B------:R-:W-:-:S04]  /*9160*/  FADD.FTZ R38, R38, R39 ;  /* 0x0000002726267221 */ /* 0x000fc80000010000 */
[----:B-1----:R-:W-:Y:S01]  /*9170*/  HMMA.16816.F32 R192, R4, R20, R192 ;  /* 0x0000001404c0723c */ /* 0x002fe200000018c0 */
[----:B------:R-:W-:-:S07]  /*9180*/  FADD.FTZ R38, R37, R38 ;  /* 0x0000002625267221 */ /* 0x000fce0000010000 */
        /* <DEDUP_REMOVED lines=8> */
[----:B------:R-:W-:Y:S01]  /*9210*/  F2FP.F16.F32.PACK_AB R5, R45, R46 ;  /* 0x0000002e2d05723e */ /* 0x000fe200000000ff */
[----:B------:R-:W-:Y:S01]  /*9220*/  FADD.FTZ R46, R46, R47 ;  /* 0x0000002f2e2e7221 */ /* 0x000fe20000010000 */
[----:B------:R-:W-:Y:S02]  /*9230*/  F2FP.F16.F32.PACK_AB R6, R50, R51 ;  /* 0x000000333206723e */ /* 0x000fe400000000ff */
[----:B------:R-:W-:Y:S01]  /*9240*/  F2FP.F16.F32.PACK_AB R7, R107, R44 ;  /* 0x0000002c6b07723e */ /* 0x000fe200000000ff */
[----:B------:R-:W-:-:S04]  /*9250*/  FADD.FTZ R45, R45, R46 ;  /* 0x0000002e2d2d7221 */ /* 0x000fc80000010000 */
[----:B------:R-:W-:Y:S02]  /*9260*/  FADD.FTZ R44, R44, R45 ;  /* 0x0000002d2c2c7221 */ /* 0x000fe40000010000 */
[C---:B------:R-:W-:Y:S01]  /*9270*/  HMMA.16816.F32 R160, R4.reuse, R12, R160 ;  /* 0x0000000c04a0723c */ /* 0x040fe200000018a0 */
[--C-:B------:R-:W-:Y:S01]  /*9280*/  FFMA.FTZ R12, R213, UR6, -R108.reuse ;  /* 0x00000006d50c7c23 */ /* 0x100fe2000801086c */
[----:B------:R-:W-:Y:S01]  /*9290*/  FFMA.FTZ R213, R209, UR6, -R108 ;  /* 0x00000006d1d57c23 */ /* 0x000fe2000801086c */
[----:B------:R-:W-:Y:S01]  /*92a0*/  FFMA.FTZ R209, R222, UR6, -R97 ;  /* 0x00000006ded17c23 */ /* 0x000fe20008010861 */
[----:B------:R-:W-:Y:S01]  /*92b0*/  FFMA.FTZ R222, R225, UR6, -R196 ;  /* 0x00000006e1de7c23 */ /* 0x000fe200080108c4 */
[----:B------:R-:W1:Y:S01]  /*92c0*/  MUFU.EX2 R203, R12 ;  /* 0x0000000c00cb7308 */ /* 0x000e620000000800 */
[----:B------:R-:W-:Y:S01]  /*92d0*/  FFMA.FTZ R225, R226, UR6, -R119 ;  /* 0x00000006e2e17c23 */ /* 0x000fe20008010877 */
[----:B------:R-:W-:Y:S01]  /*92e0*/  FADD.FTZ R44, R107, R44 ;  /* 0x0000002c6b2c7221 */ /* 0x000fe20000010000 */
[C---:B------:R-:W-:Y:S01]  /*92f0*/  HMMA.16816.F32 R188, R4.reuse, R20, R188 ;  /* 0x0000001404bc723c */ /* 0x040fe200000018bc */
[----:B------:R-:W2:Y:S04]  /*9300*/  MUFU.EX2 R213, R213 ;  /* 0x000000d500d57308 */ /* 0x000ea80000000800 */
[----:B------:R-:W3:Y:S03]  /*9310*/  MUFU.EX2 R209, R209 ;  /* 0x000000d100d17308 */ /* 0x000ee60000000800 */
[C---:B------:R-:W-:Y:S01]  /*9320*/  HMMA.16816.F32 R180, R4.reuse, R22, R180 ;  /* 0x0000001604b4723c */ /* 0x040fe200000018b4 */
[----:B------:R-:W4:Y:S01]  /*9330*/  LDSM.16.MT88.4 R20, [R237+0xa000] ;  /* 0x00a00000ed14783b */ /* 0x000f220000004200 */
[----:B------:R-:W5:Y:S04]  /*9340*/  MUFU.EX2 R222, R222 ;  /* 0x000000de00de7308 */ /* 0x000f680000000800 */
[----:B------:R1:W5:Y:S02]  /*9350*/  MUFU.EX2 R226, R230 ;  /* 0x000000e600e27308 */ /* 0x0003640000000800 */
[C---:B------:R-:W-:Y:S02]  /*9360*/  HMMA.16816.F32 R176, R4.reuse, R16, R176 ;  /* 0x0000001004b0723c */ /* 0x040fe400000018b0 */
[----:B------:R-:W5:Y:S06]  /*9370*/  MUFU.EX2 R225, R225 ;  /* 0x000000e100e17308 */ /* 0x000f6c0000000800 */
[----:B------:R-:W-:Y:S01]  /*9380*/  HMMA.16816.F32 R164, R4, R18, R164 ;  /* 0x0000001204a4723c */ /* 0x000fe200000018a4 */
[----:B------:R-:W5:Y:S01]  /*9390*/  LDSM.16.MT88.4 R16, [R233+0xa000] ;  /* 0x00a00000e910783b */ /* 0x000f620000004200 */
[----:B-1----:R-:W-:-:S02]  /*93a0*/  FFMA.FTZ R230, R215, UR6, -R108 ;  /* 0x00000006d7e67c23 */ /* 0x002fc4000801086c */
[----:B------:R1:W-:Y:S04]  /*93b0*/  MUFU.EX2 R215, R217 ;  /* 0x000000d900d77308 */ /* 0x0003e80000000800 */
[C---:B------:R-:W-:Y:S01]  /*93c0*/  HMMA.16816.F32 R148, R4.reuse, R14, R148 ;  /* 0x0000000e0494723c */ /* 0x040fe20000001894 */
[----:B------:R-:W5:Y:S01]  /*93d0*/  LDSM.16.MT88.4 R12, [R82+0xa000] ;  /* 0x00a00000520c783b */ /* 0x000f620000004200 */
[----:B------:R-:W5:Y:S06]  /*93e0*/  MUFU.EX2 R230, R230 ;  /* 0x000000e600e67308 */ /* 0x000f6c0000000800 */
[----:B------:R-:W-:Y:S01]  /*93f0*/  HMMA.16816.F32 R144, R4, R8, R144 ;  /* 0x000000080490723c */ /* 0x000fe20000001890 */
[----:B-1----:R-:W-:-:S07]  /*9400*/  FFMA.FTZ R217, R206, UR6, -R97 ;  /* 0x00000006ced97c23 */ /* 0x002fce0008010861 */
[----:B------:R-:W-:Y:S01]  /*9410*/  HMMA.16816.F32 R132, R4, R10, R132 ;  /* 0x0000000a0484723c */ /* 0x000fe20000001884 */
[----:B------:R-:W1:Y:S01]  /*9420*/  LDSM.16.MT88.4 R8, [R81+0xa000] ;  /* 0x00a000005108783b */ /* 0x000e620000004200 */
[----:B------:R-:W-:Y:S01]  /*9430*/  F2FP.F16.F32.PACK_AB R4, R218, R203 ;  /* 0x000000cbda04723e */ /* 0x000fe200000000ff */
[----:B------:R-:W-:Y:S01]  /*9440*/  MUFU.EX2 R217, R217 ;  /* 0x000000d900d97308 */ /* 0x000fe20000000800 */
[----:B--2---:R-:W-:Y:S01]  /*9450*/  F2FP.F16.F32.PACK_AB R6, R213, R216 ;  /* 0x000000d8d506723e */ /* 0x004fe200000000ff */
[----:B------:R-:W-:Y:S01]  /*9460*/  FADD.FTZ R203, R203, R38 ;  /* 0x00000026cbcb7221 */ /* 0x000fe20000010000 */
[----:B------:R-:W-:Y:S02]  /*9470*/  F2FP.F16.F32.PACK_AB R5, R211, R214 ;  /* 0x000000d6d305723e */ /* 0x000fe400000000ff */
[----:B---3--:R-:W-:Y:S01]  /*9480*/  F2FP.F16.F32.PACK_AB R7, R220, R209 ;  /* 0x000000d1dc07723e */ /* 0x008fe200000000ff */
[----:B------:R-:W-:-:S04]  /*9490*/  FADD.FTZ R203, R218, R203 ;  /* 0x000000cbdacb7221 */ /* 0x000fc80000010000 */
[----:B------:R-:W-:Y:S02]  /*94a0*/  FADD.FTZ R216, R216, R203 ;  /* 0x000000cbd8d87221 */ /* 0x000fe40000010000 */
[----:B----4-:R-:W-:Y:S02]  /*94b0*/  HMMA.16816.F32 R192, R4, R20, R192 ;  /* 0x0000001404c0723c */ /* 0x010fe400000018c0 */
[----:B------:R-:W-:-:S06]  /*94c0*/  FADD.FTZ R216, R213, R216 ;  /* 0x000000d8d5d87221 */ /* 0x000fcc0000010000 */
[C---:B------:R-:W-:Y:S08]  /*94d0*/  HMMA.16816.F32 R184, R4.reuse, R22, R184 ;  /* 0x0000001604b8723c */ /* 0x040ff000000018b8 */
[C---:B-----5:R-:W-:Y:S08]  /*94e0*/  HMMA.16816.F32 R172, R4.reuse, R16, R172 ;  /* 0x0000001004ac723c */ /* 0x060ff000000018ac */
[C---:B------:R-:W-:Y:S08]  /*94f0*/  HMMA.16816.F32 R168, R4.reuse, R18, R168 ;  /* 0x0000001204a8723c */ /* 0x040ff000000018a8 */
[C---:B------:R-:W-:Y:S08]  /*9500*/  HMMA.16816.F32 R156, R4.reuse, R12, R156 ;  /* 0x0000000c049c723c */ /* 0x040ff0000000189c */
[C---:B------:R-:W-:Y:S08]  /*9510*/  HMMA.16816.F32 R152, R4.reuse, R14, R152 ;  /* 0x0000000e0498723c */ /* 0x040ff00000001898 */
[C---:B-1----:R-:W-:Y:S08]  /*9520*/  HMMA.16816.F32 R140, R4.reuse, R8, R140 ;  /* 0x00000008048c723c */ /* 0x042ff0000000188c */
        /* <DEDUP_REMOVED lines=10> */
[--C-:B------:R-:W-:Y:S01]  /*95d0*/  FFMA.FTZ R12, R210, UR6, -R97.reuse ;  /* 0x00000006d20c7c23 */ /* 0x100fe20008010861 */
[----:B------:R-:W-:Y:S01]  /*95e0*/  FFMA.FTZ R210, R208, UR6, -R97 ;  /* 0x00000006d0d27c23 */ /* 0x000fe20008010861 */
[----:B------:R-:W-:Y:S02]  /*95f0*/  FADD.FTZ R228, R228, R225 ;  /* 0x000000e1e4e47221 */ /* 0x000fe40000010000 */
[----:B------:R-:W-:Y:S02]  /*9600*/  MUFU.EX2 R208, R12 ;  /* 0x0000000c00d07308 */ /* 0x000fe40000000800 */
[C---:B------:R-:W-:Y:S01]  /*9610*/  HMMA.16816.F32 R148, R4.reuse, R14, R148 ;  /* 0x0000000e0494723c */ /* 0x040fe20000001894 */
[----:B------:R-:W-:Y:S01]  /*9620*/  FFMA.FTZ R14, R207, UR6, -R108 ;  /* 0x00000006cf0e7c23 */ /* 0x000fe2000801086c */
[----:B------:R-:W-:Y:S01]  /*9630*/  FFMA.FTZ R207, R212, UR6, -R97 ;  /* 0x00000006d4cf7c23 */ /* 0x000fe20008010861 */
[----:B------:R1:W-:Y:S04]  /*9640*/  MUFU.EX2 R206, R210 ;  /* 0x000000d200ce7308 */ /* 0x0003e80000000800 */
[----:B------:R-:W-:Y:S01]  /*9650*/  MUFU.EX2 R205, R14 ;  /* 0x0000000e00cd7308 */ /* 0x000fe20000000800 */
[C---:B------:R-:W-:Y:S03]  /*9660*/  HMMA.16816.F32 R188, R4.reuse, R20, R188 ;  /* 0x0000001404bc723c */ /* 0x040fe600000018bc */
[----:B------:R2:W3:Y:S04]  /*9670*/  MUFU.EX2 R212, R13 ;  /* 0x0000000d00d47308 */ /* 0x0004e80000000800 */
[----:B------:R-:W4:Y:S01]  /*9680*/  MUFU.EX2 R207, R207 ;  /* 0x000000cf00cf7308 */ /* 0x000f220000000800 */
[----:B------:R-:W-:Y:S01]  /*9690*/  HMMA.16816.F32 R180, R4, R22, R180 ;  /* 0x0000001604b4723c */ /* 0x000fe200000018b4 */
[----:B------:R-:W5:Y:S01]  /*96a0*/  LDSM.16.MT88.4 R20, [R237+0xa800] ;  /* 0x00a80000ed14783b */ /* 0x000f620000004200 */
[----:B-1----:R-:W-:-:S02]  /*96b0*/  FFMA.FTZ R210, R199, UR6, -R196 ;  /* 0x00000006c7d27c23 */ /* 0x002fc400080108c4 */
[----:B------:R1:W-:Y:S04]  /*96c0*/  MUFU.EX2 R199, R201 ;  /* 0x000000c900c77308 */ /* 0x0003e80000000800 */
[C---:B------:R-:W-:Y:S01]  /*96d0*/  HMMA.16816.F32 R176, R4.reuse, R16, R176 ;  /* 0x0000001004b0723c */ /* 0x040fe200000018b0 */
[----:B--2---:R-:W-:Y:S01]  /*96e0*/  LDSM.16.MT88.4 R12, [R82+0xa800] ;  /* 0x00a80000520c783b */ /* 0x004fe20000004200 */
[----:B------:R-:W2:Y:S06]  /*96f0*/  MUFU.EX2 R210, R210 ;  /* 0x000000d200d27308 */ /* 0x000eac0000000800 */
[----:B------:R-:W-:Y:S01]  /*9700*/  HMMA.16816.F32 R164, R4, R18, R164 ;  /* 0x0000001204a4723c */ /* 0x000fe200000018a4 */
[----:B------:R-:W2:Y:S01]  /*9710*/  LDSM.16.MT88.4 R16, [R233+0xa800] ;  /* 0x00a80000e910783b */ /* 0x000ea20000004200 */
[----:B-1----:R-:W-:-:S02]  /*9720*/  FFMA.FTZ R201, R198, UR6, -R119 ;  /* 0x00000006c6c97c23 */ /* 0x002fc40008010877 */
[----:B------:R-:W-:Y:S04]  /*9730*/  MUFU.EX2 R198, R229 ;  /* 0x000000e500c67308 */ /* 0x000fe80000000800 */
[C---:B------:R-:W-:Y:S01]  /*9740*/  HMMA.16816.F32 R144, R4.reuse, R8, R144 ;  /* 0x000000080490723c */ /* 0x040fe20000001890 */
[----:B------:R-:W1:Y:S07]  /*9750*/  MUFU.EX2 R201, R201 ;  /* 0x000000c900c97308 */ /* 0x000e6e0000000800 */
[----:B------:R-:W-:Y:S01]  /*9760*/  HMMA.16816.F32 R132, R4, R10, R132 ;  /* 0x0000000a0484723c */ /* 0x000fe20000001884 */
[----:B------:R-:W1:Y:S01]  /*9770*/  LDSM.16.MT88.4 R8, [R81+0xa800] ;  /* 0x00a800005108783b */ /* 0x000e620000004200 */
[----:B------:R-:W-:Y:S01]  /*9780*/  F2FP.F16.F32.PACK_AB R4, R230, R215 ;  /* 0x000000d7e604723e */ /* 0x000fe200000000ff */
[----:B------:R-:W-:Y:S01]  /*9790*/  FADD.FTZ R215, R215, R216 ;  /* 0x000000d8d7d77221 */ /* 0x000fe20000010000 */
[----:B---3--:R-:W-:-:S02]  /*97a0*/  F2FP.F16.F32.PACK_AB R6, R212, R205 ;  /* 0x000000cdd406723e */ /* 0x008fc400000000ff */
[----:B----4-:R-:W-:Y:S01]  /*97b0*/  F2FP.F16.F32.PACK_AB R5, R208, R207 ;  /* 0x000000cfd005723e */ /* 0x010fe200000000ff */
[----:B------:R-:W-:Y:S01]  /*97c0*/  FADD.FTZ R230, R230, R215 ;  /* 0x000000d7e6e67221 */ /* 0x000fe20000010000 */
[----:B------:R-:W-:-:S03]  /*97d0*/  F2FP.F16.F32.PACK_AB R7, R217, R206 ;  /* 0x000000ced907723e */ /* 0x000fc600000000ff */
[----:B------:R-:W-:-:S04]  /*97e0*/  FADD.FTZ R205, R205, R230 ;  /* 0x000000e6cdcd7221 */ /* 0x000fc80000010000 */
[----:B-----5:R-:W-:Y:S01]  /*97f0*/  HMMA.16816.F32 R192, R4, R20, R192 ;  /* 0x0000001404c0723c */ /* 0x020fe200000018c0 */
[----:B------:R-:W-:-:S07]  /*9800*/  FADD.FTZ R205, R212, R205 ;  /* 0x000000cdd4cd7221 */ /* 0x000fce0000010000 */
[C---:B------:R-:W-:Y:S08]  /*9810*/  HMMA.16816.F32 R184, R4.reuse, R22, R184 ;  /* 0x0000001604b8723c */ /* 0x040ff000000018b8 */
[C---:B--2---:R-:W-:Y:S08]  /*9820*/  HMMA.16816.F32 R172, R4.reuse, R16, R172 ;  /* 0x0000001004ac723c */ /* 0x044ff000000018ac */
        /* <DEDUP_REMOVED lines=17> */
[----:B------:R1:W-:Y:S01]  /*9940*/  MUFU.EX2 R112, R115 ;  /* 0x0000007300707308 */ /* 0x0003e20000000800 */
[----:B------:R-:W-:Y:S01]  /*9950*/  FFMA.FTZ R128, R94, UR6, -R97 ;  /* 0x000000065e807c23 */ /* 0x000fe20008010861 */
[----:B------:R-:W-:Y:S01]  /*9960*/  FADD.FTZ R201, R201, R198 ;  /* 0x000000c6c9c97221 */ /* 0x000fe20000010000 */
[----:B------:R-:W-:Y:S01]  /*9970*/  HMMA.16816.F32 R180, R4, R22, R180 ;  /* 0x0000001604b4723c */ /* 0x000fe200000018b4 */
[--C-:B------:R-:W-:Y:S01]  /*9980*/  FFMA.FTZ R23, R124, UR6, -R119.reuse ;  /* 0x000000067c177c23 */ /* 0x100fe20008010877 */
[--C-:B------:R-:W-:Y:S01]  /*9990*/  FFMA.FTZ R124, R109, UR6, -R108.reuse ;  /* 0x000000066d7c7c23 */ /* 0x100fe2000801086c */
[----:B------:R-:W-:Y:S01]  /*99a0*/  FFMA.FTZ R22, R117, UR6, -R119 ;  /* 0x0000000675167c23 */ /* 0x000fe20008010877 */
[----:B------:R2:W-:Y:S01]  /*99b0*/  MUFU.EX2 R109, R113 ;  /* 0x00000071006d7308 */ /* 0x0005e20000000800 */
[----:B------:R-:W-:Y:S01]  /*99c0*/  FFMA.FTZ R119, R27, UR6, -R108 ;  /* 0x000000061b777c23 */ /* 0x000fe2000801086c */
[----:B------:R-:W-:-:S02]  /*99d0*/  FFMA.FTZ R117, R110, UR6, -R97 ;  /* 0x000000066e757c23 */ /* 0x000fc40008010861 */
[C---:B------:R-:W-:Y:S01]  /*99e0*/  HMMA.16816.F32 R176, R4.reuse, R16, R176 ;  /* 0x0000001004b0723c */ /* 0x040fe200000018b0 */
[----:B------:R3:W4:Y:S01]  /*99f0*/  MUFU.EX2 R110, R124 ;  /* 0x0000007c006e7308 */ /* 0x0007220000000800 */
[----:B-1----:R-:W-:Y:S01]  /*9a00*/  FFMA.FTZ R115, R106, UR6, -R108 ;  /* 0x000000066a737c23 */ /* 0x002fe2000801086c */
[--C-:B------:R-:W-:Y:S01]  /*9a10*/  FFMA.FTZ R106, R24, UR6, -R97.reuse ;  /* 0x00000006186a7c23 */ /* 0x100fe20008010861 */
[--C-:B------:R-:W-:Y:S01]  /*9a20*/  FFMA.FTZ R108, R92, UR6, -R97.reuse ;  /* 0x000000065c6c7c23 */ /* 0x100fe20008010861 */
[----:B------:R-:W-:Y:S03]  /*9a30*/  MUFU.EX2 R94, R21 ;  /* 0x00000015005e7308 */ /* 0x000fe60000000800 */
[----:B------:R-:W-:Y:S01]  /*9a40*/  HMMA.16816.F32 R164, R4, R18, R164 ;  /* 0x0000001204a4723c */ /* 0x000fe200000018a4 */
[----:B------:R-:W1:Y:S01]  /*9a50*/  LDSM.16.MT88.4 R16, [R237+0xb000] ;  /* 0x00b00000ed10783b */ /* 0x000e620000004200 */
[--C-:B--2---:R-:W-:Y:S01]  /*9a60*/  FFMA.FTZ R113, R26, UR6, -R97.reuse ;  /* 0x000000061a717c23 */ /* 0x104fe20008010861 */
[----:B------:R-:W-:Y:S02]  /*9a70*/  MUFU.EX2 R106, R106 ;  /* 0x0000006a006a7308 */ /* 0x000fe40000000800 */
[----:B------:R-:W-:Y:S01]  /*9a80*/  LDSM.16.MT88.4 R24, [R81+0xb000] ;  /* 0x00b000005118783b */ /* 0x000fe20000004200 */
[----:B---3--:R-:W-:-:S02]  /*9a90*/  FFMA.FTZ R124, R93, UR6, -R97 ;  /* 0x000000065d7c7c23 */ /* 0x008fc40008010861 */
[C---:B------:R-:W-:Y:S01]  /*9aa0*/  HMMA.16816.F32 R160, R4.reuse, R12, R160 ;  /* 0x0000000c04a0723c */ /* 0x040fe200000018a0 */
[----:B------:R-:W2:Y:S04]  /*9ab0*/  MUFU.EX2 R113, R113 ;  /* 0x0000007100717308 */ /* 0x000ea80000000800 */
[----:B------:R-:W-:Y:S03]  /*9ac0*/  MUFU.EX2 R93, R20 ;  /* 0x00000014005d7308 */ /* 0x000fe60000000800 */
[C---:B------:R-:W-:Y:S01]  /*9ad0*/  HMMA.16816.F32 R148, R4.reuse, R14, R148 ;  /* 0x0000000e0494723c */ /* 0x040fe20000001894 */
[----:B------:R-:W3:Y:S01]  /*9ae0*/  LDSM.16.MT88.4 R12, [R233+0xb000] ;  /* 0x00b00000e90c783b */ /* 0x000ee20000004200 */
[----:B------:R-:W-:Y:S04]  /*9af0*/  MUFU.EX2 R92, R202 ;  /* 0x000000ca005c7308 */ /* 0x000fe80000000800 */
[----:B------:R-:W-:Y:S02]  /*9b00*/  MUFU.EX2 R98, R196 ;  /* 0x000000c400627308 */ /* 0x000fe40000000800 */
[C---:B------:R-:W-:Y:S02]  /*9b10*/  HMMA.16816.F32 R144, R4.reuse, R8, R144 ;  /* 0x000000080490723c */ /* 0x040fe40000001890 */
[----:B------:R-:W-:Y:S04]  /*9b20*/  MUFU.EX2 R95, R23 ;  /* 0x00000017005f7308 */ /* 0x000fe80000000800 */
[----:B------:R-:W-:Y:S02]  /*9b30*/  MUFU.EX2 R115, R115 ;  /* 0x0000007300737308 */ /* 0x000fe40000000800 */
[----:B------:R-:W-:Y:S01]  /*9b40*/  HMMA.16816.F32 R132, R4, R10, R132 ;  /* 0x0000000a0484723c */ /* 0x000fe20000001884 */
[----:B------:R-:W5:Y:S01]  /*9b50*/  LDSM.16.MT88.4 R8, [R82+0xb000] ;  /* 0x00b000005208783b */ /* 0x000f620000004200 */
[----:B------:R-:W-:Y:S01]  /*9b60*/  FFMA.FTZ R4, R104, UR6, -R97 ;  /* 0x0000000668047c23 */ /* 0x000fe20008010861 */
[----:B----4-:R-:W-:Y:S01]  /*9b70*/  F2FP.F16.F32.PACK_AB R6, R110, R109 ;  /* 0x0000006d6e06723e */ /* 0x010fe200000000ff */
[----:B------:R4:W-:Y:S01]  /*9b80*/  MUFU.EX2 R104, R117 ;  /* 0x0000007500687308 */ /* 0x0009e20000000800 */
[----:B--2---:R-:W-:-:S03]  /*9b90*/  F2FP.F16.F32.PACK_AB R7, R106, R113 ;  /* 0x000000716a07723e */ /* 0x004fc600000000ff */
[----:B------:R2:W1:Y:S04]  /*9ba0*/  MUFU.EX2 R105, R4 ;  /* 0x0000000400697308 */ /* 0x0004680000000800 */
[----:B------:R-:W-:Y:S04]  /*9bb0*/  MUFU.EX2 R84, R119 ;  /* 0x0000007700547308 */ /* 0x000fe80000000800 */
[----:B------:R-:W-:Y:S01]  /*9bc0*/  MUFU.EX2 R127, R127 ;  /* 0x0000007f007f7308 */ /* 0x000fe20000000800 */
[----:B----4-:R-:W-:-:S03]  /*9bd0*/  FFMA.FTZ R117, R91, UR6, -R97 ;  /* 0x000000065b757c23 */ /* 0x010fc60008010861 */
[----:B------:R-:W4:Y:S01]  /*9be0*/  MUFU.EX2 R91, R129 ;  /* 0x00000081005b7308 */ /* 0x000f220000000800 */
[----:B--2---:R-:W-:Y:S01]  /*9bf0*/  F2FP.F16.F32.PACK_AB R4, R111, R112 ;  /* 0x000000706f04723e */ /* 0x004fe200000000ff */
[----:B------:R-:W-:Y:S02]  /*9c00*/  FADD.FTZ R112, R112, R205 ;  /* 0x000000cd70707221 */ /* 0x000fe40000010000 */
[----:B------:R2:W4:Y:S01]  /*9c10*/  MUFU.EX2 R97, R22 ;  /* 0x0000001600617308 */ /* 0x0005220000000800 */
[----:B-1----:R-:W-:Y:S01]  /*9c20*/  F2FP.F16.F32.PACK_AB R5, R105, R104 ;  /* 0x000000686905723e */ /* 0x002fe200000000ff */
[----:B------:R-:W-:Y:S02]  /*9c30*/  FADD.FTZ R112, R111, R112 ;  /* 0x000000706f707221 */ /* 0x000fe40000010000 */
[----:B------:R-:W-:Y:S02]  /*9c40*/  MUFU.EX2 R128, R128 ;  /* 0x0000008000807308 */ /* 0x000fe40000000800 */
[----:B------:R-:W-:-:S02]  /*9c50*/  FADD.FTZ R109, R109, R112 ;  /* 0x000000706d6d7221 */ /* 0x000fc40000010000 */
[----:B------:R-:W-:Y:S01]  /*9c60*/  HMMA.16816.F32 R192, R4, R16, R192 ;  /* 0x0000001004c0723c */ /* 0x000fe200000018c0 */
[----:B------:R-:W1:Y:S01]  /*9c70*/  MUFU.EX2 R83, R124 ;  /* 0x0000007c00537308 */ /* 0x000e620000000800 */
[----:B------:R-:W-:-:S03]  /*9c80*/  FADD.FTZ R109, R110, R109 ;  /* 0x0000006d6e6d7221 */ /* 0x000fc60000010000 */
[----:B------:R-:W-:Y:S01]  /*9c90*/  MUFU.EX2 R108, R108 ;  /* 0x0000006c006c7308 */ /* 0x000fe20000000800 */
[----:B--2---:R-:W-:Y:S02]  /*9ca0*/  LDSM.16.MT88.4 R20, [R82+0xb800] ;  /* 0x00b800005214783b */ /* 0x004fe40000004200 */
[C---:B------:R-:W-:Y:S01]  /*9cb0*/  HMMA.16816.F32 R184, R4.reuse, R18, R184 ;  /* 0x0000001204b8723c */ /* 0x040fe200000018b8 */
[----:B------:R-:W2:Y:S07]  /*9cc0*/  MUFU.EX2 R117, R117 ;  /* 0x0000007500757308 */ /* 0x000eae0000000800 */
[C---:B---3--:R-:W-:Y:S08]  /*9cd0*/  HMMA.16816.F32 R172, R4.reuse, R12, R172 ;  /* 0x0000000c04ac723c */ /* 0x048ff000000018ac */
[C---:B------:R-:W-:Y:S08]  /*9ce0*/  HMMA.16816.F32 R168, R4.reuse, R14, R168 ;  /* 0x0000000e04a8723c */ /* 0x040ff000000018a8 */
[C---:B-----5:R-:W-:Y:S08]  /*9cf0*/  HMMA.16816.F32 R156, R4.reuse, R8, R156 ;  /* 0x00000008049c723c */ /* 0x060ff0000000189c */
[C---:B------:R-:W-:Y:S08]  /*9d00*/  HMMA.16816.F32 R152, R4.reuse, R10, R152 ;  /* 0x0000000a0498723c */ /* 0x040ff00000001898 */
[C---:B------:R-:W-:Y:S08]  /*9d10*/  HMMA.16816.F32 R140, R4.reuse, R24, R140 ;  /* 0x00000018048c723c */ /* 0x040ff0000000188c */
[----:B------:R-:W-:Y:S01]  /*9d20*/  HMMA.16816.F32 R136, R4, R26, R136 ;  /* 0x0000001a0488723c */ /* 0x000fe20000001888 */
[----:B----4-:R-:W-:-:S02]  /*9d30*/  F2FP.F16.F32.PACK_AB R4, R96, R91 ;  /* 0x0000005b6004723e */ /* 0x010fc400000000ff */
[----:B------:R-:W-:Y:S01]  /*9d40*/  F2FP.F16.F32.PACK_AB R5, R97, R92 ;  /* 0x0000005c6105723e */ /* 0x000fe200000000ff */
[----:B------:R-:W-:Y:S01]  /*9d50*/  FADD.FTZ R92, R92, R201 ;  /* 0x000000c95c5c7221 */ /* 0x000fe20000010000 */
[----:B------:R-:W-:Y:S02]  /*9d60*/  F2FP.F16.F32.PACK_AB R6, R93, R94 ;  /* 0x0000005e5d06723e */ /* 0x000fe400000000ff */
[----:B------:R-:W-:Y:S01]  /*9d70*/  F2FP.F16.F32.PACK_AB R7, R95, R98 ;  /* 0x000000625f07723e */ /* 0x000fe200000000ff */
[----:B------:R-:W-:-:S04]  /*9d80*/  FADD.FTZ R97, R97, R92 ;  /* 0x0000005c61617221 */ /* 0x000fc80000010000 */
[----:B------:R-:W-:Y:S02]  /*9d90*/  FADD.FTZ R98, R98, R97 ;  /* 0x0000006162627221 */ /* 0x000fe40000010000 */
[----:B------:R-:W-:Y:S01]  /*9da0*/  HMMA.16816.F32 R144, R4, R24, R144 ;  /* 0x000000180490723c */ /* 0x000fe20000001890 */
[----:B------:R-:W-:Y:S01]  /*9db0*/  FADD.FTZ R24, R72, R79 ;  /* 0x0000004f48187221 */ /* 0x000fe20000010000 */
[----:B------:R-:W3:Y:S01]  /*9dc0*/  MUFU.EX2 R25, R120 ;  /* 0x0000007800197308 */ /* 0x000ee20000000800 */
[----:B------:R-:W-:Y:S02]  /*9dd0*/  FADD.FTZ R95, R95, R98 ;  /* 0x000000625f5f7221 */ /* 0x000fe40000010000 */
[----:B------:R-:W-:-:S03]  /*9de0*/  FADD.FTZ R24, R67, R24 ;  /* 0x0000001843187221 */ /* 0x000fc60000010000 */
[C---:B------:R-:W-:Y:S01]  /*9df0*/  HMMA.16816.F32 R132, R4.reuse, R26, R132 ;  /* 0x0000001a0484723c */ /* 0x040fe20000001884 */
[----:B------:R-:W-:Y:S01]  /*9e00*/  FADD.FTZ R26, R62, R73 ;  /* 0x000000493e1a7221 */ /* 0x000fe20000010000 */
[----:B------:R-:W-:Y:S01]  /*9e10*/  FADD.FTZ R59, R59, R24 ;  /* 0x000000183b3b7221 */ /* 0x000fe20000010000 */
[----:B------:R-:W4:Y:S02]  /*9e20*/  MUFU.EX2 R27, R118 ;  /* 0x00000076001b7308 */ /* 0x000f240000000800 */
[----:B------:R-:W-:Y:S01]  /*9e30*/  FADD.FTZ R26, R61, R26 ;  /* 0x0000001a3d1a7221 */ /* 0x000fe20000010000 */
[----:B------:R-:W-:Y:S02]  /*9e40*/  FADD.FTZ R56, R56, R59 ;  /* 0x0000003b38387221 */ /* 0x000fe40000010000 */
[----:B------:R-:W-:Y:S01]  /*9e50*/  HMMA.16816.F32 R188, R4, R16, R188 ;  /* 0x0000001004bc723c */ /* 0x000fe200000018bc */
[----:B------:R-:W-:Y:S01]  /*9e60*/  FADD.FTZ R57, R57, R26 ;  /* 0x0000001a39397221 */ /* 0x000fe20000010000 */
[----:B------:R-:W-:-:S03]  /*9e70*/  FADD.FTZ R55, R55, R56 ;  /* 0x0000003837377221 */ /* 0x000fc60000010000 */
[----:B------:R-:W-:Y:S01]  /*9e80*/  FADD.FTZ R36, R36, R57 ;  /* 0x0000003924247221 */ /* 0x000fe20000010000 */
[----:B------:R-:W-:Y:S02]  /*9e90*/  FADD.FTZ R54, R54, R55 ;  /* 0x0000003736367221 */ /* 0x000fe40000010000 */
[C---:B------:R-:W-:Y:S01]  /*9ea0*/  HMMA.16816.F32 R180, R4.reuse, R18, R180 ;  /* 0x0000001204b4723c */ /* 0x040fe200000018b4 */
[----:B------:R-:W-:Y:S01]  /*9eb0*/  FADD.FTZ R35, R35, R36 ;  /* 0x0000002423237221 */ /* 0x000fe20000010000 */
[----:B------:R-:W-:Y:S01]  /*9ec0*/  FADD.FTZ R53, R53, R54 ;  /* 0x0000003635357221 */ /* 0x000fe20000010000 */
[----:B------:R-:W5:Y:S02]  /*9ed0*/  LDSM.16.MT88.4 R16, [R237+0xb800] ;  /* 0x00b80000ed10783b */ /* 0x000f640000004200 */
[----:B------:R-:W-:Y:S01]  /*9ee0*/  FADD.FTZ R34, R34, R35 ;  /* 0x0000002322227221 */ /* 0x000fe20000010000 */
[----:B------:R-:W-:Y:S02]  /*9ef0*/  FADD.FTZ R52, R52, R53 ;  /* 0x0000003534347221 */ /* 0x000fe40000010000 */
[----:B------:R-:W-:Y:S01]  /*9f00*/  HMMA.16816.F32 R176, R4, R12, R176 ;  /* 0x0000000c04b0723c */ /* 0x000fe200000018b0 */
[----:B------:R-:W-:Y:S01]  /*9f10*/  FADD.FTZ R33, R33, R34 ;  /* 0x0000002221217221 */ /* 0x000fe20000010000 */
[----:B------:R-:W-:-:S03]  /*9f20*/  FADD.FTZ R51, R51, R52 ;  /* 0x0000003433337221 */ /* 0x000fc60000010000 */
[----:B------:R-:W-:Y:S01]  /*9f30*/  FADD.FTZ R32, R32, R33 ;  /* 0x0000002120207221 */ /* 0x000fe20000010000 */
[----:B------:R-:W-:Y:S02]  /*9f40*/  FADD.FTZ R51, R50, R51 ;  /* 0x0000003332337221 */ /* 0x000fe40000010000 */
[----:B------:R-:W-:Y:S01]  /*9f50*/  HMMA.16816.F32 R164, R4, R14, R164 ;  /* 0x0000000e04a4723c */ /* 0x000fe200000018a4 */
[----:B------:R-:W3:Y:S01]  /*9f60*/  LDSM.16.MT88.4 R12, [R233+0xb800] ;  /* 0x00b80000e90c783b */ /* 0x000ee20000004200 */
        /* <DEDUP_REMOVED lines=9> */
[----:B------:R-:W-:Y:S01]  /*a000*/  HMMA.16816.F32 R148, R4, R10, R148 ;  /* 0x0000000a0494723c */ /* 0x000fe20000001894 */
[----:B------:R-:W4:Y:S01]  /*a010*/  LDSM.16.MT88.4 R8, [R81+0xb800] ;  /* 0x00b800005108783b */ /* 0x000f220000004200 */
[----:B------:R-:W-:Y:S01]  /*a020*/  FADD.FTZ R209, R209, R214 ;  /* 0x000000d6d1d17221 */ /* 0x000fe20000010000 */
[----:B------:R-:W-:Y:S01]  /*a030*/  FADD.FTZ R199, R199, R224 ;  /* 0x000000e0c7c77221 */ /* 0x000fe20000010000 */
[----:B------:R-:W-:Y:S01]  /*a040*/  F2FP.F16.F32.PACK_AB R4, R115, R114 ;  /* 0x000000727304723e */ /* 0x000fe200000000ff */
[----:B------:R-:W-:Y:S01]  /*a050*/  FADD.FTZ R114, R114, R109 ;  /* 0x0000006d72727221 */ /* 0x000fe20000010000 */
[----:B------:R-:W-:Y:S01]  /*a060*/  FADD.FTZ R220, R220, R209 ;  /* 0x000000d1dcdc7221 */ /* 0x000fe20000010000 */
[----:B------:R-:W-:Y:S01]  /*a070*/  F2FP.F16.F32.PACK_AB R6, R127, R84 ;  /* 0x000000547f06723e */ /* 0x000fe200000000ff */
[----:B------:R-:W-:Y:S01]  /*a080*/  FADD.FTZ R210, R210, R199 ;  /* 0x000000c7d2d27221 */ /* 0x000fe20000010000 */
[----:B-1----:R-:W-:Y:S01]  /*a090*/  F2FP.F16.F32.PACK_AB R5, R83, R128 ;  /* 0x000000805305723e */ /* 0x002fe200000000ff */
[----:B------:R-:W-:Y:S01]  /*a0a0*/  FADD.FTZ R207, R207, R220 ;  /* 0x000000dccfcf7221 */ /* 0x000fe20000010000 */
[----:B--2---:R-:W-:Y:S01]  /*a0b0*/  F2FP.F16.F32.PACK_AB R7, R117, R108 ;  /* 0x0000006c7507723e */ /* 0x004fe200000000ff */
[----:B------:R-:W-:Y:S01]  /*a0c0*/  FADD.FTZ R131, R131, R210 ;  /* 0x000000d283837221 */ /* 0x000fe20000010000 */
[----:B------:R-:W-:Y:S01]  /*a0d0*/  FADD.FTZ R115, R115, R114 ;  /* 0x0000007273737221 */ /* 0x000fe20000010000 */
[----:B------:R-:W-:-:S02]  /*a0e0*/  FADD.FTZ R207, R208, R207 ;  /* 0x000000cfd0cf7221 */ /* 0x000fc40000010000 */
[----:B------:R-:W-:Y:S01]  /*a0f0*/  FADD.FTZ R204, R204, R131 ;  /* 0x00000083cccc7221 */ /* 0x000fe20000010000 */
[----:B------:R-:W-:Y:S01]  /*a100*/  FADD.FTZ R84, R84, R115 ;  /* 0x0000007354547221 */ /* 0x000fe20000010000 */
[----:B------:R-:W-:Y:S01]  /*a110*/  FADD.FTZ R206, R206, R207 ;  /* 0x000000cfcece7221 */ /* 0x000fe20000010000 */
[C---:B-----5:R-:W-:Y:S01]  /*a120*/  HMMA.16816.F32 R192, R4.reuse, R16, R192 ;  /* 0x0000001004c0723c */ /* 0x060fe200000018c0 */
[----:B------:R-:W-:Y:S02]  /*a130*/  FADD.FTZ R91, R91, R204 ;  /* 0x000000cc5b5b7221 */ /* 0x000fe40000010000 */
[----:B------:R-:W-:Y:S02]  /*a140*/  FADD.FTZ R217, R217, R206 ;  /* 0x000000ced9d97221 */ /* 0x000fe40000010000 */
[----:B------:R-:W-:Y:S02]  /*a150*/  FADD.FTZ R91, R96, R91 ;  /* 0x0000005b605b7221 */ /* 0x000fe40000010000 */
[----:B------:R-:W-:Y:S01]  /*a160*/  FADD.FTZ R104, R104, R217 ;  /* 0x000000d968687221 */ /* 0x000fe20000010000 */
[----:B------:R-:W-:Y:S01]  /*a170*/  HMMA.16816.F32 R184, R4, R18, R184 ;  /* 0x0000001204b8723c */ /* 0x000fe200000018b8 */
[----:B------:R-:W-:-:S02]  /*a180*/  FADD.FTZ R94, R94, R91 ;  /* 0x0000005b5e5e7221 */ /* 0x000fc40000010000 */
[----:B------:R-:W-:Y:S02]  /*a190*/  FADD.FTZ R104, R105, R104 ;  /* 0x0000006869687221 */ /* 0x000fe40000010000 */
[----:B------:R-:W-:Y:S02]  /*a1a0*/  FADD.FTZ R94, R93, R94 ;  /* 0x0000005e5d5e7221 */ /* 0x000fe40000010000 */
[----:B------:R-:W-:Y:S01]  /*a1b0*/  FADD.FTZ R113, R113, R104 ;  /* 0x0000006871717221 */ /* 0x000fe20000010000 */
[----:B---3--:R-:W-:Y:S03]  /*a1c0*/  HMMA.16816.F32 R172, R4, R12, R172 ;  /* 0x0000000c04ac723c */ /* 0x008fe600000018ac */
[----:B------:R-:W-:-:S04]  /*a1d0*/  FADD.FTZ R113, R106, R113 ;  /* 0x000000716a717221 */ /* 0x000fc80000010000 */
[----:B------:R-:W-:Y:S01]  /*a1e0*/  FADD.FTZ R128, R128, R113 ;  /* 0x0000007180807221 */ /* 0x000fe20000010000 */
[----:B------:R-:W-:Y:S03]  /*a1f0*/  HMMA.16816.F32 R168, R4, R14, R168 ;  /* 0x0000000e04a8723c */ /* 0x000fe600000018a8 */
[----:B------:R-:W-:-:S04]  /*a200*/  FADD.FTZ R83, R83, R128 ;  /* 0x0000008053537221 */ /* 0x000fc80000010000 */
[----:B------:R-:W-:Y:S01]  /*a210*/  FADD.FTZ R108, R108, R83 ;  /* 0x000000536c6c7221 */ /* 0x000fe20000010000 */
[----:B------:R-:W-:Y:S03]  /*a220*/  HMMA.16816.F32 R156, R4, R20, R156 ;  /* 0x00000014049c723c */ /* 0x000fe6000000189c */
[----:B------:R-:W-:-:S05]  /*a230*/  FADD.FTZ R250, R117, R108 ;  /* 0x0000006c75fa7221 */ /* 0x000fca0000010000 */
[C---:B------:R-:W-:Y:S08]  /*a240*/  HMMA.16816.F32 R152, R4.reuse, R22, R152 ;  /* 0x000000160498723c */ /* 0x040ff00000001898 */
[C---:B----4-:R-:W-:Y:S08]  /*a250*/  HMMA.16816.F32 R140, R4.reuse, R8, R140 ;  /* 0x00000008048c723c */ /* 0x050ff0000000188c */
[----:B------:R-:W-:Y:S01]  /*a260*/  HMMA.16816.F32 R136, R4, R10, R136 ;  /* 0x0000000a0488723c */ /* 0x000fe20000001888 */
[----:B------:R-:W-:Y:S01]  /*a270*/  F2FP.F16.F32.PACK_AB R4, R126, R125 ;  /* 0x0000007d7e04723e */ /* 0x000fe200000000ff */
[----:B------:R-:W-:Y:S01]  /*a280*/  FADD.FTZ R125, R125, R94 ;  /* 0x0000005e7d7d7221 */ /* 0x000fe20000010000 */
[C---:B------:R-:W-:Y:S01]  /*a290*/  F2FP.F16.F32.PACK_AB R5, R25.reuse, R122 ;  /* 0x0000007a1905723e */ /* 0x040fe200000000ff */
        /* <DEDUP_REMOVED lines=9> */
[----:B------:R-:W-:-:S06]  /*a330*/  FADD.FTZ R251, R116, R27 ;  /* 0x0000001b74fb7221 */ /* 0x000fcc0000010000 */
[C---:B------:R-:W-:Y:S08]  /*a340*/  HMMA.16816.F32 R148, R4.reuse, R22, R148 ;  /* 0x000000160494723c */ /* 0x040ff00000001894 */
[C---:B------:R-:W-:Y:S08]  /*a350*/  HMMA.16816.F32 R188, R4.reuse, R16, R188 ;  /* 0x0000001004bc723c */ /* 0x040ff000000018bc */
[C---:B------:R-:W-:Y:S08]  /*a360*/  HMMA.16816.F32 R180, R4.reuse, R18, R180 ;  /* 0x0000001204b4723c */ /* 0x040ff000000018b4 */
[C---:B------:R-:W-:Y:S08]  /*a370*/  HMMA.16816.F32 R176, R4.reuse, R12, R176 ;  /* 0x0000000c04b0723c */ /* 0x040ff000000018b0 */
[C---:B------:R-:W-:Y:S08]  /*a380*/  HMMA.16816.F32 R164, R4.reuse, R14, R164 ;  /* 0x0000000e04a4723c */ /* 0x040ff000000018a4 */
[C---:B------:R-:W-:Y:S08]  /*a390*/  HMMA.16816.F32 R144, R4.reuse, R8, R144 ;  /* 0x000000080490723c */ /* 0x040ff00000001890 */
[----:B------:R-:W-:Y:S01]  /*a3a0*/  HMMA.16816.F32 R132, R4, R10, R132 ;  /* 0x0000000a0484723c */ /* 0x000fe20000001884 */
[----:B------:R-:W-:-:S05]  /*a3b0*/  FADD.FTZ R4, R127, R84 ;  /* 0x000000547f047221 */ /* 0x000fca0000010000 */
[----:B------:R1:W-:Y:S01]  /*a3c0*/  STL [R1], R4 ;  /* 0x0000000401007387 */ /* 0x0003e20000100800 */
[----:B------:R-:W-:-:S13]  /*a3d0*/  BRA.U !UP0, `(.L_x_384) ;  /* 0x0000007108407547 */ /* 0x000fda000b800000 */
[----:B------:R-:W2:Y:S01]  /*a3e0*/  LDCU UR4, c[0x0][0x440] ;  /* 0x00008800ff0477ac */ /* 0x000ea20008000800 */
[----:B------:R-:W-:Y:S01]  /*a3f0*/  IMAD.U32 R7, RZ, RZ, UR12 ;  /* 0x0000000cff077e24 */ /* 0x000fe2000f8e00ff */
[----:B------:R-:W-:-:S04]  /*a400*/  DEPBAR.LE SB0, 0x0 ;  /* 0x000080000000791a */ /* 0x000fc80000000000 */
[----:B------:R-:W-:Y:S01]  /*a410*/  UIADD3 UR7, UPT, UPT, UR20, -0x2, URZ ;  /* 0xfffffffe14077890 */ /* 0x000fe2000fffe0ff */
[----:B------:R-:W-:Y:S01]  /*a420*/  IMAD.U32 R8, RZ, RZ, UR12 ;  /* 0x0000000cff087e24 */ /* 0x000fe2000f8e00ff */
[----:B------:R-:W-:Y:S01]  /*a430*/  SEL R234, R28, 0xffffffe0, !P6 ;  /* 0xffffffe01cea7807 */ /* 0x000fe20007000000 */
[----:B------:R-:W-:Y:S01]  /*a440*/  IMAD.U32 R5, RZ, RZ, UR13 ;  /* 0x0000000dff057e24 */ /* 0x000fe2000f8e00ff */
[----:B------:R-:W-:Y:S01]  /*a450*/  UIMAD.WIDE.U32 UR8, UR7, UR12, URZ ;  /* 0x0000000c070872a5 */ /* 0x000fe2000f8e00ff */
[----:B------:R-:W-:Y:S01]  /*a460*/  IMAD.U32 R15, RZ, RZ, UR12 ;  /* 0x0000000cff0f7e24 */ /* 0x000fe2000f8e00ff */
[----:B------:R-:W-:Y:S01]  /*a470*/  STL.64 [R1+0xd0], R134 ;  /* 0x0000d08601007387 */ /* 0x000fe20000100a00 */
[----:B------:R-:W-:Y:S01]  /*a480*/  IMAD.U32 R11, RZ, RZ, UR12 ;  /* 0x0000000cff0b7e24 */ /* 0x000fe2000f8e00ff */
[----:B------:R-:W-:Y:S01]  /*a490*/  UIMAD UR7, UR7, UR13, UR9 ;  /* 0x0000000d070772a4 */ /* 0x000fe2000f8e0209 */
[----:B-1----:R-:W-:Y:S01]  /*a4a0*/  IMAD.U32 R4, RZ, RZ, UR12 ;  /* 0x0000000cff047e24 */ /* 0x002fe2000f8e00ff */
[----:B------:R-:W-:Y:S01]  /*a4b0*/  STL.64 [R1+0xc8], R132 ;  /* 0x0000c88401007387 */ /* 0x000fe20000100a00 */
[----:B------:R-:W-:Y:S01]  /*a4c0*/  IMAD.U32 R13, RZ, RZ, UR13 ;  /* 0x0000000dff0d7e24 */ /* 0x000fe2000f8e00ff */
[----:B--2---:R-:W-:Y:S01]  /*a4d0*/  ISETP.GE.AND P1, PT, R236, UR4, PT ;  /* 0x00000004ec007c0c */ /* 0x004fe2000bf26270 */
[----:B------:R-:W-:Y:S01]  /*a4e0*/  USHF.L.U32 UR4, UR8, 0x7, URZ ;  /* 0x0000000708047899 */ /* 0x000fe200080006ff */
[----:B------:R-:W-:Y:S01]  /*a4f0*/  IMAD.U32 R6, RZ, RZ, UR12 ;  /* 0x0000000cff067e24 */ /* 0x000fe2000f8e00ff */
[----:B------:R-:W-:Y:S01]  /*a500*/  USHF.L.U64.HI UR7, UR8, 0x7, UR7 ;  /* 0x0000000708077899 */ /* 0x000fe20008010207 */
[----:B------:R-:W-:Y:S01]  /*a510*/  IMAD.U32 R9, RZ, RZ, UR13 ;  /* 0x0000000dff097e24 */ /* 0x000fe2000f8e00ff */
[----:B------:R-:W-:Y:S01]  /*a520*/  BAR.SYNC.DEFER_BLOCKING 0x0 ;  /* 0x0000000000007b1d */ /* 0x000fe20000010000 */
[----:B------:R-:W-:-:S02]  /*a530*/  IMAD.U32 R12, RZ, RZ, UR12 ;  /* 0x0000000cff0c7e24 */ /* 0x000fc4000f8e00ff */
        /* <DEDUP_REMOVED lines=9> */
[----:B------:R-:W-:Y:S01]  /*a5d0*/  @!P1 LEA R20, P4, R7, R240, 0x1 ;  /* 0x000000f007149211 */ /* 0x000fe200078808ff */
[----:B------:R-:W-:Y:S01]  /*a5e0*/  IMAD.U32 R24, RZ, RZ, UR4 ;  /* 0x00000004ff187e24 */ /* 0x000fe2000f8e00ff */
[----:B------:R-:W-:Y:S01]  /*a5f0*/  @!P1 LEA R11, P3, R11, UR4, 0x5 ;  /* 0x000000040b0b9c11 */ /* 0x000fe2000f8628ff */
[----:B------:R-:W-:Y:S01]  /*a600*/  IMAD.U32 R25, RZ, RZ, UR7 ;  /* 0x00000007ff197e24 */ /* 0x000fe2000f8e00ff */
[----:B------:R-:W-:Y:S01]  /*a610*/  @!P1 LEA.HI.X R13, R4, UR7, R13, 0x6, P2 ;  /* 0x00000007040d9c11 */ /* 0x000fe200090f340d */
[----:B------:R-:W-:Y:S01]  /*a620*/  IMAD.U32 R4, RZ, RZ, UR4 ;  /* 0x00000004ff047e24 */ /* 0x000fe2000f8e00ff */
[----:B------:R-:W-:Y:S01]  /*a630*/  @!P1 LEA.HI.X R21, R7, R238, R5, 0x1, P4 ;  /* 0x000000ee07159211 */ /* 0x000fe200020f0c05 */
[----:B------:R-:W-:Y:S01]  /*a640*/  IMAD.U32 R5, RZ, RZ, UR7 ;  /* 0x00000007ff057e24 */ /* 0x000fe2000f8e00ff */
[C---:B------:R-:W-:Y:S01]  /*a650*/  @!P1 LEA.HI.X R9, R6.reuse, UR7, R9, 0x5, P3 ;  /* 0x0000000706099c11 */ /* 0x040fe200098f2c09 */
[----:B------:R-:W-:Y:S01]  /*a660*/  IMAD.IADD R212, R239, 0x1, R234 ;  /* 0x00000001efd47824 */ /* 0x000fe200078e02ea */
[-C--:B------:R-:W-:Y:S01]  /*a670*/  @!P1 LEA R14, P2, R15, R240.reuse, 0x1 ;  /* 0x000000f00f0e9211 */ /* 0x080fe200078408ff */
[----:B------:R-:W-:Y:S01]  /*a680*/  @!P1 IMAD.WIDE.U32 R6, R6, 0x30, R4 ;  /* 0x0000003006069825 */ /* 0x000fe200078e0004 */
[-C--:B------:R-:W-:Y:S01]  /*a690*/  @!P1 LEA R22, P5, R19, R240.reuse, 0x1 ;  /* 0x000000f013169211 */ /* 0x080fe200078a08ff */
[----:B------:R-:W-:Y:S01]  /*a6a0*/  @P1 STS.128 [R246+0x8000], RZ ;  /* 0x008000fff6001388 */ /* 0x000fe20000000c00 */
[----:B------:R-:W-:Y:S01]  /*a6b0*/  @!P1 LEA R18, P3, R11, R240, 0x1 ;  /* 0x000000f00b129211 */ /* 0x000fe200078608ff */
[----:B------:R-:W-:Y:S01]  /*a6c0*/  IMAD.U32 R5, RZ, RZ, UR13 ;  /* 0x0000000dff057e24 */ /* 0x000fe2000f8e00ff */
[----:B------:R-:W-:Y:S01]  /*a6d0*/  @!P1 LEA.HI.X R15, R15, R238, R13, 0x1, P2 ;  /* 0x000000ee0f0f9211 */ /* 0x000fe200010f0c0d */
[----:B------:R-:W-:Y:S01]  /*a6e0*/  IMAD.U32 R4, RZ, RZ, UR13 ;  /* 0x0000000dff047e24 */ /* 0x000fe2000f8e00ff */
[----:B------:R-:W-:Y:S01]  /*a6f0*/  @!P1 LEA R16, P2, R6, R240, 0x1 ;  /* 0x000000f006109211 */ /* 0x000fe200078408ff */
[----:B------:R-:W-:Y:S01]  /*a700*/  @!P1 IMAD R5, R5, 0x30, RZ ;  /* 0x0000003005059824 */ /* 0x000fe200078e02ff */
[-C--:B------:R-:W-:Y:S01]  /*a710*/  @!P1 LEA.HI.X R23, R19, R238.reuse, R17, 0x1, P5 ;  /* 0x000000ee13179211 */ /* 0x080fe200028f0c11 */
[----:B------:R-:W1:Y:S01]  /*a720*/  LDCU UR4, c[0x0][0x50c] ;  /* 0x0000a180ff0477ac */ /* 0x000e620008000800 */
[----:B------:R-:W-:Y:S01]  /*a730*/  @!P1 LEA.HI.X R19, R11, R238, R9, 0x1, P3 ;  /* 0x000000ee0b139211 */ /* 0x000fe200018f0c09 */
[----:B------:R-:W-:-:S02]  /*a740*/  @!P1 IMAD.IADD R5, R5, 0x1, R7 ;  /* 0x0000000105059824 */ /* 0x000fc400078e0207 */
[----:B------:R-:W-:Y:S01]  /*a750*/  IMAD.U32 R9, RZ, RZ, UR7 ;  /* 0x00000007ff097e24 */ /* 0x000fe2000f8e00ff */
[----:B------:R-:W-:Y:S01]  /*a760*/  @!PT LDS RZ, [RZ] ;  /* 0x00000000fffff984 */ /* 0x000fe20000000800 */
[----:B------:R-:W-:Y:S01]  /*a770*/  @!PT LDS RZ, [RZ] ;  /* 0x00000000fffff984 */ /* 0x000fe20000000800 */
[----:B------:R-:W-:Y:S01]  /*a780*/  @!PT LDS RZ, [RZ] ;  /* 0x00000000fffff984 */ /* 0x000fe20000000800 */
[----:B------:R-:W-:Y:S01]  /*a790*/  @!P1 LDGSTS.E.BYPASS.LTC128B.128 [R246+0x8000], desc[UR22][R22.64] ;  /* 0x0800000016f69fae */ /* 0x000fe2000b981a16 */
[----:B------:R-:W-:Y:S01]  /*a7a0*/  @!P1 IMAD.WIDE.U32 R10, R10, 0x60, R26 ;  /* 0x000000600a0a9825 */ /* 0x000fe200078e001a */
[----:B------:R-:W-:Y:S02]  /*a7b0*/  @!P1 LEA.HI.X R17, R6, R238, R5, 0x1, P2 ;  /* 0x000000ee06119211 */ /* 0x000fe400010f0c05 */
[----:B------:R-:W-:Y:S01]  /*a7c0*/  @P1 STS.128 [R246+0x8800], RZ ;  /* 0x008800fff6001388 */ /* 0x000fe20000000c00 */
[----:B------:R-:W-:Y:S02]  /*a7d0*/  IMAD.U32 R6, RZ, RZ, UR13 ;  /* 0x0000000dff067e24 */ /* 0x000fe4000f8e00ff */
[----:B------:R-:W-:Y:S01]  /*a7e0*/  IMAD.U32 R5, RZ, RZ, UR13 ;  /* 0x0000000dff057e24 */ /* 0x000fe2000f8e00ff */
[----:B------:R-:W-:Y:S01]  /*a7f0*/  @!PT LDS RZ, [RZ] ;  /* 0x00000000fffff984 */ /* 0x000fe20000000800 */
[----:B------:R-:W-:Y:S01]  /*a800*/  @!PT LDS RZ, [RZ] ;  /* 0x00000000fffff984 */ /* 0x000fe20000000800 */
[----:B------:R-:W-:Y:S01]  /*a810*/  @!PT LDS RZ, [RZ] ;  /* 0x00000000fffff984 */ /* 0x000fe20000000800 */
[----:B------:R2:W-:Y:S01]  /*a820*/  @!P1 LDGSTS.E.BYPASS.LTC128B.128 [R246+0x8800], desc[UR22][R20.64] ;  /* 0x0880000014f69fae */ /* 0x0005e2000b981a16 */
[----:B------:R-:W-:-:S03]  /*a830*/  @!P1 IMAD.WIDE.U32 R12, R12, 0x50, R8 ;  /* 0x000000500c0c9825 */ /* 0x000fc600078e0008 */
[----:B------:R-:W-:Y:S01]  /*a840*/  @P1 STS.128 [R246+0x9000], RZ ;  /* 0x009000fff6001388 */ /* 0x000fe20000000c00 */
[----:B------:R-:W-:Y:S01]  /*a850*/  IMAD.U32 R8, RZ, RZ, UR12 ;  /* 0x0000000cff087e24 */ /* 0x000fe2000f8e00ff */
[-C--:B------:R-:W-:Y:S01]  /*a860*/  @!P1 LEA R26, P4, R12, R240.reuse, 0x1 ;  /* 0x000000f00c1a9211 */ /* 0x080fe200078808ff */
[----:B------:R-:W-:Y:S01]  /*a870*/  @!P1 IMAD R6, R6, 0x50, RZ ;  /* 0x0000005006069824 */ /* 0x000fe200078e02ff */
[----:B------:R-:W-:Y:S01]  /*a880*/  @!PT LDS RZ, [RZ] ;  /* 0x00000000fffff984 */ /* 0x000fe20000000800 */
[----:B------:R-:W-:Y:S01]  /*a890*/  @!PT LDS RZ, [RZ] ;  /* 0x00000000fffff984 */ /* 0x000fe20000000800 */
[----:B------:R-:W-:Y:S01]  /*a8a0*/  @!PT LDS RZ, [RZ] ;  /* 0x00000000fffff984 */ /* 0x000fe20000000800 */
[----:B------:R-:W-:Y:S01]  /*a8b0*/  @!P1 LDGSTS.E.BYPASS.LTC128B.128 [R246+0x9000], desc[UR22][R18.64] ;  /* 0x0900000012f69fae */ /* 0x000fe2000b981a16 */
[----:B------:R-:W-:Y:S02]  /*a8c0*/  @!P1 IMAD R5, R5, 0x60, RZ ;  /* 0x0000006005059824 */ /* 0x000fe400078e02ff */
[----:B------:R-:W-:Y:S01]  /*a8d0*/  @!P1 IMAD.WIDE.U32 R8, R8, 0x70, R24 ;  /* 0x0000007008089825 */ /* 0x000fe200078e0018 */
[-C--:B------:R-:W-:Y:S01]  /*a8e0*/  @!P1 LEA R24, P3, R10, R240.reuse, 0x1 ;  /* 0x000000f00a189211 */ /* 0x080fe200078608ff */
[----:B------:R-:W-:Y:S02]  /*a8f0*/  @P1 STS.128 [R246+0x9800], RZ ;  /* 0x009800fff6001388 */ /* 0x000fe40000000c00 */
[----:B------:R-:W-:Y:S01]  /*a900*/  @!P1 IMAD R7, R4, 0x70, RZ ;  /* 0x0000007004079824 */ /* 0x000fe200078e02ff */
[----:B------:R-:W-:Y:S01]  /*a910*/  @!P1 LEA R4, P2, R8, R240, 0x1 ;  /* 0x000000f008049211 */ /* 0x000fe200078408ff */
[----:B------:R-:W-:Y:S01]  /*a920*/  @!P1 IMAD.IADD R13, R6, 0x1, R13 ;  /* 0x00000001060d9824 */ /* 0x000fe200078e020d */
[----:B------:R-:W-:Y:S01]  /*a930*/  @!PT LDS RZ, [RZ] ;  /* 0x00000000fffff984 */ /* 0x000fe20000000800 */
[----:B------:R-:W-:Y:S01]  /*a940*/  @!PT LDS RZ, [RZ] ;  /* 0x00000000fffff984 */ /* 0x000fe20000000800 */
[----:B------:R-:W-:Y:S01]  /*a950*/  @!PT LDS RZ, [RZ] ;  /* 0x00000000fffff984 */ /* 0x000fe20000000800 */
[----:B------:R-:W-:Y:S01]  /*a960*/  @!P1 LDGSTS.E.BYPASS.LTC128B.128 [R246+0x9800], desc[UR22][R16.64] ;  /* 0x0980000010f69fae */ /* 0x000fe2000b981a16 */
[----:B------:R-:W-:-:S02]  /*a970*/  @!P1 IMAD.IADD R5, R5, 0x1, R11 ;  /* 0x0000000105059824 */ /* 0x000fc400078e020b */
[----:B------:R-:W-:Y:S01]  /*a980*/  @!P1 IMAD.IADD R7, R7, 0x1, R9 ;  /* 0x0000000107079824 */ /* 0x000fe200078e0209 */
[-C--:B------:R-:W-:Y:S01]  /*a990*/  @!P1 LEA.HI.X R27, R12, R238.reuse, R13, 0x1, P4 ;  /* 0x000000ee0c1b9211 */ /* 0x080fe200020f0c0d */
[----:B------:R-:W-:Y:S01]  /*a9a0*/  @P1 STS.128 [R246+0xa000], RZ ;  /* 0x00a000fff6001388 */ /* 0x000fe20000000c00 */
[-C--:B------:R-:W-:Y:S02]  /*a9b0*/  @!P1 LEA.HI.X R25, R10, R238.reuse, R5, 0x1, P3 ;  /* 0x000000ee0a199211 */ /* 0x080fe400018f0c05 */
[----:B------:R-:W-:Y:S01]  /*a9c0*/  @!P1 LEA.HI.X R5, R8, R238, R7, 0x1, P2 ;  /* 0x000000ee08059211 */ /* 0x000fe200010f0c07 */
[----:B------:R-:W-:Y:S01]  /*a9d0*/  @!PT LDS RZ, [RZ] ;  /* 0x00000000fffff984 */ /* 0x000fe20000000800 */
[----:B------:R-:W-:Y:S01]  /*a9e0*/  @!PT LDS RZ, [RZ] ;  /* 0x00000000fffff984 */ /* 0x000fe20000000800 */
[----:B------:R-:W-:Y:S01]  /*a9f0*/  @!PT LDS RZ, [RZ] ;  /* 0x00000000fffff984 */ /* 0x000fe20000000800 */
[----:B------:R3:W-:Y:S01]  /*aa00*/  @!P1 LDGSTS.E.BYPASS.LTC128B.128 [R246+0xa000], desc[UR22][R14.64] ;  /* 0x0a0000000ef69fae */ /* 0x0007e2000b981a16 */
[----:B------:R-:W-:-:S03]  /*aa10*/  IMAD.IADD R8, R29, 0x1, R234 ;  /* 0x000000011d087824 */ /* 0x000fc600078e02ea */
        /* <DEDUP_REMOVED lines=16> */
[----:B------:R-:W1:Y:S04]  /*ab20*/  LDSM.16.M88.4 R88, [R239+0x2000] ;  /* 0x00200000ef58783b */ /* 0x000e680000000200 */
[----:B------:R-:W2:Y:S04]  /*ab30*/  LDSM.16.M88.4 R48, [R29+0x4800] ;  /* 0x004800001d30783b */ /* 0x000ea80000000200 */
[----:B------:R-:W3:Y:S04]  /*ab40*/  LDSM.16.M88.4 R128, [R29+0x5000] ;  /* 0x005000001d80783b */ /* 0x000ee80000000200 */
[----:B------:R-:W4:Y:S04]  /*ab50*/  LDSM.16.M88.4 R120, [R29+0x5800] ;  /* 0x005800001d78783b */ /* 0x000f280000000200 */
[----:B------:R-:W4:Y:S04]  /*ab60*/  LDSM.16.M88.4 R112, [R29+0x6000] ;  /* 0x006000001d70783b */ /* 0x000f280000000200 */
[----:B------:R-:W-:Y:S04]  /*ab70*/  LDSM.16.M88.4 R104, [R29+0x6800] ;  /* 0x006800001d68783b */ /* 0x000fe80000000200 */
[----:B------:R-:W-:Y:S04]  /*ab80*/  LDSM.16.M88.4 R96, [R29+0x7000] ;  /* 0x007000001d60783b */ /* 0x000fe80000000200 */
[----:B------:R4:W-:Y:S04]  /*ab90*/  LDSM.16.M88.4 R208, [R29+0x7800] ;  /* 0x007800001dd0783b */ /* 0x0009e80000000200 */
[----:B------:R-:W-:Y:S04]  /*aba0*/  LDSM.16.M88.4 R84, [R239] ;  /* 0x00000000ef54783b */ /* 0x000fe80000000200 */
[----:B------:R-:W4:Y:S04]  /*abb0*/  LDSM.16.M88.4 R92, [R8+0x4000] ;  /* 0x00400000085c783b */ /* 0x000f280000000200 */
[----:B------:R-:W4:Y:S01]  /*abc0*/  LDSM.16.M88.4 R60, [R212+0x2000] ;  /* 0x00200000d43c783b */ /* 0x000f220000000200 */
        /* <DEDUP_REMOVED lines=10> */
[----:B------:R4:W3:Y:S04]  /*ac70*/  LDSM.16.M88.4 R216, [R8+0x7800] ;  /* 0x0078000008d8783b */ /* 0x0008e80000000200 */
[----:B------:R-:W3:Y:S01]  /*ac80*/  LDSM.16.M88.4 R212, [R212] ;  /* 0x00000000d4d4783b */ /* 0x000ee20000000200 */
[----:B------:R-:W-:Y:S01]  /*ac90*/  HMMA.16816.F32 R28, R88, R112, RZ ;  /* 0x00000070581c723c */ /* 0x000fe200000018ff */
[----:B------:R-:W-:-:S02]  /*aca0*/  IMAD.MOV.U32 R248, RZ, RZ, R94 ;  /* 0x000000fffff87224 */ /* 0x000fc400078e005e */
[----:B------:R-:W0:Y:S01]  /*acb0*/  LDGDEPBAR ;  /* 0x00000000000079af */ /* 0x000e220000000000 */
[----:B------:R-:W-:-:S04]  /*acc0*/  IMAD.MOV.U32 R243, RZ, RZ, R95 ;  /* 0x000000fffff37224 */ /* 0x000fc800078e005f */
        /* <DEDUP_REMOVED lines=9> */
[C---:B----4-:R-:W-:Y:S08]  /*ad60*/  HMMA.16816.F32 R8, R88.reuse, R98, RZ ;  /* 0x000000625808723c */ /* 0x050ff000000018ff */
        /* <DEDUP_REMOVED lines=35> */
[----:B------:R-:W-:Y:S02]  /*afa0*/  IMAD.MOV.U32 R211, RZ, RZ, R243 ;  /* 0x000000ffffd37224 */ /* 0x000fe400078e00f3 */
[----:B------:R-:W-:-:S03]  /*afb0*/  IMAD.IADD R243, R239, 0x1, R242 ;  /* 0x00000001eff37824 */ /* 0x000fc600078e02f2 */
        /* <DEDUP_REMOVED lines=11> */
[C---:B------:R-:W-:Y:S08]  /*b070*/  HMMA.16816.F32 R60, R212.reuse, R228, R60 ;  /* 0x000000e4d43c723c */ /* 0x040ff0000000183c */
[C---:B------:R-:W-:Y:S01]  /*b080*/  HMMA.16816.F32 R48, R212.reuse, R230, R48 ;  /* 0x000000e6d430723c */ /* 0x040fe20000001830 */
[----:B------:R-:W3:Y:S07]  /*b090*/  LDSM.16.M88.4 R228, [R241+0x5000] ;  /* 0x00500000f1e4783b */ /* 0x000eee0000000200 */
[C---:B------:R-:W-:Y:S01]  /*b0a0*/  HMMA.16816.F32 R104, R212.reuse, R134, R104 ;  /* 0x00000086d468723c */ /* 0x040fe20000001868 */
[----:B------:R4:W5:Y:S07]  /*b0b0*/  LDL.LU.64 R134, [R1+0xd0] ;  /* 0x0000d00001867983 */ /* 0x00096e0000300a00 */
[C---:B------:R-:W-:Y:S01]  /*b0c0*/  HMMA.16816.F32 R108, R212.reuse, R132, R108 ;  /* 0x00000084d46c723c */ /* 0x040fe2000000186c */
[----:B------:R4:W5:Y:S07]  /*b0d0*/  LDL.LU.64 R132, [R1+0xc8] ;  /* 0x0000c80001847983 */ /* 0x00096e0000300a00 */
        /* <DEDUP_REMOVED lines=15> */
[----:B------:R-:W-:Y:S01]  /*b1d0*/  HMMA.16816.F32 R48, R208, R202, R48 ;  /* 0x000000cad030723c */ /* 0x000fe20000001830 */
[----:B------:R2:W4:Y:S01]  /*b1e0*/  LDSM.16.M88.4 R200, [R241+0x6000] ;  /* 0x00600000f1c8783b */ /* 0x0005220000000200 */
[----:B------:R-:W-:-:S06]  /*b1f0*/  IMAD.IADD R243, R234, 0x1, R243 ;  /* 0x00000001eaf37824 */ /* 0x000fcc00078e02f3 */
[-C--:B---3--:R-:W-:Y:S08]  /*b200*/  HMMA.16816.F32 R196, R208, R228.reuse, R196 ;  /* 0x000000e4d0c4723c */ /* 0x088ff000000018c4 */
[----:B------:R-:W-:Y:S01]  /*b210*/  HMMA.16816.F32 R44, R224, R228, R44 ;  /* 0x000000e4e02c723c */ /* 0x000fe2000000182c */
[----:B--2---:R-:W-:-:S07]  /*b220*/  IMAD.IADD R241, R234, 0x1, R241 ;  /* 0x00000001eaf17824 */ /* 0x004fce00078e02f1 */
        /* <DEDUP_REMOVED lines=24> */
[C---:B------:R-:W-:Y:S01]  /*b3b0*/  HMMA.16816.F32 R104, R208.reuse, R222, R104 ;  /* 0x000000ded068723c */ /* 0x040fe20000001868 */
[----:B------:R-:W4:Y:S07]  /*b3c0*/  LDSM.16.M88.4 R220, [R241+0x5000] ;  /* 0x00500000f1dc783b */ /* 0x000f2e0000000200 */
[C---:B------:R-:W-:Y:S08]  /*b3d0*/  HMMA.16816.F32 R100, R208.reuse, R216, R100 ;  /* 0x000000d8d064723c */ /* 0x040ff00000001864 */
[----:B------:R-:W-:Y:S01]  /*b3e0*/  HMMA.16816.F32 R96, R208, R218, R96 ;  /* 0x000000dad060723c */ /* 0x000fe20000001860 */
[----:B------:R-:W4:Y:S04]  /*b3f0*/  LDSM.16.M88.4 R216, [R241+0x5800] ;  /* 0x00580000f1d8783b */ /* 0x000f280000000200 */
[----:B------:R-:W4:Y:S03]  /*b400*/  LDSM.16.M88.4 R208, [R241+0x6800] ;  /* 0x00680000f1d0783b */ /* 0x000f260000000200 */
        /* <DEDUP_REMOVED lines=9> */
[----:B------:R-:W2:Y:S07]  /*b4a0*/  LDSM.16.M88.4 R200, [R241+0x7800] ;  /* 0x00780000f1c8783b */ /* 0x000eae0000000200 */
[C---:B---3--:R-:W-:Y:S08]  /*b4b0*/  HMMA.16816.F32 R24, R224.reuse, R214, R24 ;  /* 0x000000d6e018723c */ /* 0x048ff00000001818 */
[----:B----4-:R-:W-:Y:S08]  /*b4c0*/  HMMA.16816.F32 R40, R224, R222, R40 ;  /* 0x000000dee028723c */ /* 0x010ff00000001828 */
[C---:B------:R-:W-:Y:S08]  /*b4d0*/  HMMA.16816.F32 R124, R228.reuse, R216, R124 ;  /* 0x000000d8e47c723c */ /* 0x040ff0000000187c */
[-C--:B------:R-:W-:Y:S08]  /*b4e0*/  HMMA.16816.F32 R120, R228, R218.reuse, R120 ;  /* 0x000000dae478723c */ /* 0x080ff00000001878 */
[----:B------:R-:W-:Y:S01]  /*b4f0*/  HMMA.16816.F32 R32, R224, R218, R32 ;  /* 0x000000dae020723c */ /* 0x000fe20000001820 */
[----:B------:R-:W-:-:S07]  /*b500*/  FMUL.FTZ R24, R24, UR4 ;  /* 0x0000000418187c20 */ /* 0x000fce0008410000 */
[----:B------:R-:W-:Y:S01]  /*b510*/  HMMA.16816.F32 R36, R224, R216, R36 ;  /* 0x000000d8e024723c */ /* 0x000fe20000001824 */
[----:B------:R-:W-:-:S07]  /*b520*/  FMUL.FTZ R82, R82, UR4 ;  /* 0x0000000452527c20 */ /* 0x000fce0008410000 */
[----:B------:R-:W-:Y:S08]  /*b530*/  HMMA.16816.F32 R116, R228, R212, R116 ;  /* 0x000000d4e474723c */ /* 0x000ff00000001874 */
[-C--:B------:R-:W-:Y:S08]  /*b540*/  HMMA.16816.F32 R44, R224, R220.reuse, R44 ;  /* 0x000000dce02c723c */ /* 0x080ff0000000182c */
[C---:B------:R-:W-:Y:S08]  /*b550*/  HMMA.16816.F32 R196, R228.reuse, R220, R196 ;  /* 0x000000dce4c4723c */ /* 0x040ff000000018c4 */
[----:B------:R-:W-:Y:S01]  /*b560*/  HMMA.16816.F32 R104, R228, R210, R104 ;  /* 0x000000d2e468723c */ /* 0x000fe20000001868 */
[----:B------:R-:W-:-:S07]  /*b570*/  FMUL.FTZ R80, R80, UR4 ;  /* 0x0000000450507c20 */ /* 0x000fce0008410000 */
[----:B------:R-:W-:Y:S01]  /*b580*/  HMMA.16816.F32 R128, R228, R222, R128 ;  /* 0x000000dee480723c */ /* 0x000fe20000001880 */
[----:B------:R-:W-:-:S07]  /*b590*/  FMUL.FTZ R81, R81, UR4 ;  /* 0x0000000451517c20 */ /* 0x000fce0008410000 */
[-C--:B------:R-:W-:Y:S01]  /*b5a0*/  HMMA.16816.F32 R20, R224, R208.reuse, R20 ;  /* 0x000000d0e014723c */ /* 0x080fe20000001814 */
[----:B------:R-:W3:Y:S07]  /*b5b0*/  MUFU.TANH R219, R80 ;  /* 0x0000005000db7308 */ /* 0x000eee0000002400 */
[----:B------:R-:W-:Y:S01]  /*b5c0*/  HMMA.16816.F32 R108, R228, R208, R108 ;  /* 0x000000d0e46c723c */ /* 0x000fe2000000186c */
[----:B------:R4:W-:Y:S07]  /*b5d0*/  MUFU.TANH R208, R24 ;  /* 0x0000001800d07308 */ /* 0x0009ee0000002400 */
[----:B------:R-:W-:Y:S01]  /*b5e0*/  HMMA.16816.F32 R28, R224, R212, R28 ;  /* 0x000000d4e01c723c */ /* 0x000fe2000000181c */
[----:B------:R2:W-:Y:S01]  /*b5f0*/  MUFU.TANH R213, R82 ;  /* 0x0000005200d57308 */ /* 0x0005e20000002400 */
[----:B------:R-:W-:Y:S01]  /*b600*/  FMUL.FTZ R65, R65, UR4 ;  /* 0x0000000441417c20 */ /* 0x000fe20008410000 */
[----:B------:R-:W-:-:S05]  /*b610*/  FMUL.FTZ R221, R126, UR4 ;  /* 0x000000047edd7c20 */ /* 0x000fca0008410000 */
[----:B------:R-:W-:Y:S01]  /*b620*/  HMMA.16816.F32 R112, R228, R214, R112 ;  /* 0x000000d6e470723c */ /* 0x000fe20000001870 */
[----:B------:R-:W-:-:S07]  /*b630*/  FMUL.FTZ R63, R63, UR4 ;  /* 0x000000043f3f7c20 */ /* 0x000fce0008410000 */
[----:B------:R-:W-:Y:S01]  /*b640*/  HMMA.16816.F32 R16, R224, R210, R16 ;  /* 0x000000d2e010723c */ /* 0x000fe20000001810 */
[----:B----4-:R-:W-:-:S07]  /*b650*/  IMAD.SHL.U32 R24, R235, 0x2, RZ ;  /* 0x00000002eb187824 */ /* 0x010fce00078e00ff */
[C---:B-1----:R-:W-:Y:S01]  /*b660*/  HMMA.16816.F32 R12, R224.reuse, R204, R12 ;  /* 0x000000cce00c723c */ /* 0x042fe2000000180c */
[----:B--2---:R-:W-:Y:S01]  /*b670*/  FMUL.FTZ R82, R40, UR4 ;  /* 0x0000000428527c20 */ /* 0x004fe20008410000 */
[----:B------:R-:W-:Y:S01]  /*b680*/  FMUL.FTZ R40, R125, UR4 ;  /* 0x000000047d287c20 */ /* 0x000fe20008410000 */
[----:B------:R-:W-:Y:S01]  /*b690*/  FMUL.FTZ R125, R120, UR4 ;  /* 0x00000004787d7c20 */ /* 0x000fe20008410000 */
[----:B------:R-:W-:Y:S01]  /*b6a0*/  FMUL.FTZ R120, R32, UR4 ;  /* 0x0000000420787c20 */ /* 0x000fe20008410000 */
[----:B------:R-:W-:Y:S01]  /*b6b0*/  FMUL.FTZ R32, R35, UR4 ;  /* 0x0000000423207c20 */ /* 0x000fe20008410000 */
[----:B------:R-:W-:Y:S02]  /*b6c0*/  LOP3.LUT R24, R24, 0x6, RZ, 0xc0, !PT ;  /* 0x0000000618187812 */ /* 0x000fe400078ec0ff */
[----:B------:R-:W-:Y:S01]  /*b6d0*/  HMMA.16816.F32 R8, R224, R206, R8 ;  /* 0x000000cee008723c */ /* 0x000fe20000001808 */
[----:B------:R-:W-:Y:S02]  /*b6e0*/  IMAD.U32 R35, RZ, RZ, UR20 ;  /* 0x00000014ff237e24 */ /* 0x000fe4000f8e00ff */
[----:B------:R-:W-:Y:S01]  /*b6f0*/  FMUL.FTZ R126, R38, UR4 ;  /* 0x00000004267e7c20 */ /* 0x000fe20008410000 */
[----:B------:R-:W-:Y:S01]  /*b700*/  FMUL.FTZ R222, R48, UR4 ;  /* 0x0000000430de7c20 */ /* 0x000fe20008410000 */
[----:B------:R-:W-:Y:S01]  /*b710*/  FMUL.FTZ R61, R61, UR4 ;  /* 0x000000043d3d7c20 */ /* 0x000fe20008410000 */
[----:B------:R-:W-:-:S02]  /*b720*/  FMUL.FTZ R62, R62, UR4 ;  /* 0x000000043e3e7c20 */ /* 0x000fc40008410000 */
[----:B------:R-:W-:Y:S01]  /*b730*/  HMMA.16816.F32 R100, R228, R204, R100 ;  /* 0x000000cce464723c */ /* 0x000fe20000001864 */
[----:B------:R-:W-:Y:S01]  /*b740*/  FMUL.FTZ R38, R121, UR4 ;  /* 0x0000000479267c20 */ /* 0x000fe20008410000 */
[----:B------:R-:W-:-:S06]  /*b750*/  FMUL.FTZ R121, R118, UR4 ;  /* 0x0000000476797c20 */ /* 0x000fcc0008410000 */
[----:B------:R-:W-:Y:S01]  /*b760*/  HMMA.16816.F32 R96, R228, R206, R96 ;  /* 0x000000cee460723c */ /* 0x000fe20000001860 */
[----:B------:R-:W-:Y:S02]  /*b770*/  IMAD R35, R35, 0x80, R24 ;  /* 0x0000008023237824 */ /* 0x000fe400078e0218 */
[----:B------:R-:W-:Y:S01]  /*b780*/  FMUL.FTZ R249, R51, UR4 ;  /* 0x0000000433f97c20 */ /* 0x000fe20008410000 */
[----:B------:R-:W-:Y:S01]  /*b790*/  FMUL.FTZ R83, R83, UR4 ;  /* 0x0000000453537c20 */ /* 0x000fe20008410000 */
[----:B------:R-:W-:Y:S01]  /*b7a0*/  FMUL.FTZ R66, R66, UR4 ;  /* 0x0000000442427c20 */ /* 0x000fe20008410000 */
[----:B------:R-:W-:Y:S01]  /*b7b0*/  FMUL.FTZ R76, R76, UR4 ;  /* 0x000000044c4c7c20 */ /* 0x000fe20008410000 */
[----:B------:R-:W-:Y:S01]  /*b7c0*/  FMUL.FTZ R78, R78, UR4 ;  /* 0x000000044e4e7c20 */ /* 0x000fe20008410000 */
[----:B------:R-:W-:Y:S01]  /*b7d0*/  FMUL.FTZ R77, R77, UR4 ;  /* 0x000000044d4d7c20 */ /* 0x000fe20008410000 */
[----:B------:R-:W-:Y:S01]  /*b7e0*/  HMMA.16816.F32 R4, R224, R200, R4 ;  /* 0x000000c8e004723c */ /* 0x000fe20000001804 */
[----:B------:R-:W-:Y:S01]  /*b7f0*/  FMUL.FTZ R47, R47, UR4 ;  /* 0x000000042f2f7c20 */ /* 0x000fe20008410000 */
[----:B------:R-:W-:Y:S01]  /*b800*/  FMUL.FTZ R79, R79, UR4 ;  /* 0x000000044f4f7c20 */ /* 0x000fe20008410000 */
[----:B------:R-:W-:Y:S01]  /*b810*/  FMUL.FTZ R72, R72, UR4 ;  /* 0x0000000448487c20 */ /* 0x000fe20008410000 */
[----:B------:R-:W-:Y:S01]  /*b820*/  FMUL.FTZ R74, R74, UR4 ;  /* 0x000000044a4a7c20 */ /* 0x000fe20008410000 */
[----:B------:R-:W-:Y:S01]  /*b830*/  FMUL.FTZ R73, R73, UR4 ;  /* 0x0000000449497c20 */ /* 0x000fe20008410000 */
[----:B------:R-:W-:Y:S01]  /*b840*/  FMUL.FTZ R75, R75, UR4 ;  /* 0x000000044b4b7c20 */ /* 0x000fe20008410000 */
[----:B------:R-:W-:-:S04]  /*b850*/  DEPBAR.LE SB0, 0x0 ;  /* 0x000080000000791a */ /* 0x000fc80000000000 */
[----:B------:R-:W-:Y:S01]  /*b860*/  HMMA.16816.F32 R88, R224, R202, R88 ;  /* 0x000000cae058723c */ /* 0x000fe20000001858 */
[----:B------:R1:W2:Y:S01]  /*b870*/  MUFU.TANH R227, R81 ;  /* 0x0000005100e37308 */ /* 0x0002a20000002400 */
[----:B------:R-:W-:Y:S01]  /*b880*/  FMUL.FTZ R224, R196, UR4 ;  /* 0x00000004c4e07c20 */ /* 0x000fe20008410000 */
[----:B------:R-:W-:Y:S01]  /*b890*/  FMUL.FTZ R118, R119, UR4 ;  /* 0x0000000477767c20 */ /* 0x000fe20008410000 */
[----:B------:R-:W-:Y:S01]  /*b8a0*/  FMUL.FTZ R196, R197, UR4 ;  /* 0x00000004c5c47c20 */ /* 0x000fe20008410000 */
[----:B------:R-:W-:Y:S01]  /*b8b0*/  FMUL.FTZ R41, R41, UR4 ;  /* 0x0000000429297c20 */ /* 0x000fe20008410000 */
[----:B------:R-:W-:Y:S01]  /*b8c0*/  FMUL.FTZ R119, R104, UR4 ;  /* 0x0000000468777c20 */ /* 0x000fe20008410000 */
[----:B------:R-:W-:Y:S01]  /*b8d0*/  FMUL.FTZ R197, R128, UR4 ;  /* 0x0000000480c57c20 */ /* 0x000fe20008410000 */
[----:B------:R-:W-:Y:S01]  /*b8e0*/  FMUL.FTZ R104, R105, UR4 ;  /* 0x0000000469687c20 */ /* 0x000fe20008410000 */
[----:B------:R-:W4:Y:S01]  /*b8f0*/  MUFU.TANH R65, R65 ;  /* 0x0000004100417308 */ /* 0x000f220000002400 */
[----:B------:R-:W-:Y:S01]  /*b900*/  FMUL.FTZ R199, R199, UR4 ;  /* 0x00000004c7c77c20 */ /* 0x000fe20008410000 */
[----:B------:R-:W-:Y:S01]  /*b910*/  FMUL.FTZ R128, R129, UR4 ;  /* 0x0000000481807c20 */ /* 0x000fe20008410000 */
[----:B-1----:R-:W-:Y:S01]  /*b920*/  FMUL.FTZ R81, R64, UR4 ;  /* 0x0000000440517c20 */ /* 0x002fe20008410000 */
[----:B------:R-:W-:Y:S01]  /*b930*/  FMUL.FTZ R64, R67, UR4 ;  /* 0x0000000443407c20 */ /* 0x000fe20008410000 */
[----:B------:R-:W-:-:S03]  /*b940*/  FMUL.FTZ R67, R60, UR4 ;  /* 0x000000043c437c20 */ /* 0x000fc60008410000 */
[----:B------:R1:W-:Y:S01]  /*b950*/  MUFU.TANH R216, R63 ;  /* 0x0000003f00d87308 */ /* 0x0003e20000002400 */
[----:B------:R-:W-:Y:S01]  /*b960*/  FMUL.FTZ R106, R106, UR4 ;  /* 0x000000046a6a7c20 */ /* 0x000fe20008410000 */
[----:B------:R-:W-:Y:S02]  /*b970*/  VIADD R105, R35, 0xffffff00 ;  /* 0xffffff0023697836 */ /* 0x000fe40000000000 */
[----:B------:R-:W-:Y:S01]  /*b980*/  FMUL.FTZ R46, R46, UR4 ;  /* 0x000000042e2e7c20 */ /* 0x000fe20008410000 */
[----:B------:R-:W-:Y:S01]  /*b990*/  FMUL.FTZ R130, R130, UR4 ;  /* 0x0000000482827c20 */ /* 0x000fe20008410000 */
[----:B------:R-:W-:Y:S02]  /*b9a0*/  FMUL.FTZ R26, R26, UR4 ;  /* 0x000000041a1a7c20 */ /* 0x000fe40008410000 */
[----:B------:R-:W4:Y:S01]  /*b9b0*/  MUFU.TANH R81, R81 ;  /* 0x0000005100517308 */ /* 0x000f220000002400 */
[----:B------:R-:W-:Y:S01]  /*b9c0*/  FMUL.FTZ R80, R56, UR4 ;  /* 0x0000000438507c20 */ /* 0x000fe20008410000 */
[----:B------:R-:W-:Y:S01]  /*b9d0*/  FMUL.FTZ R48, R53, UR4 ;  /* 0x0000000435307c20 */ /* 0x000fe20008410000 */
[----:B------:R-:W-:-:S05]  /*b9e0*/  FMUL.FTZ R107, R107, UR4 ;  /* 0x000000046b6b7c20 */ /* 0x000fca0008410000 */
[----:B------:R-:W4:Y:S01]  /*b9f0*/  MUFU.TANH R67, R67 ;  /* 0x0000004300437308 */ /* 0x000f220000002400 */
[----:B-1----:R-:W-:Y:S01]  /*ba00*/  FMUL.FTZ R63, R49, UR4 ;  /* 0x00000004313f7c20 */ /* 0x002fe20008410000 */
[----:B------:R-:W-:Y:S01]  /*ba10*/  FMUL.FTZ R60, R57, UR4 ;  /* 0x00000004393c7c20 */ /* 0x000fe20008410000 */
[----:B------:R-:W-:-:S05]  /*ba20*/  FMUL.FTZ R56, R59, UR4 ;  /* 0x000000043b387c20 */ /* 0x000fca0008410000 */
[----:B------:R-:W-:Y:S01]  /*ba30*/  MUFU.TANH R222, R222 ;  /* 0x000000de00de7308 */ /* 0x000fe20000002400 */
[----:B------:R-:W-:Y:S01]  /*ba40*/  ISETP.GE.AND P5, PT, R105, R232, PT ;  /* 0x000000e86900720c */ /* 0x000fe20003fa6270 */
[----:B------:R-:W-:Y:S01]  /*ba50*/  FMUL.FTZ R57, R58, UR4 ;  /* 0x000000043a397c20 */ /* 0x000fe20008410000 */
[----:B------:R-:W-:Y:S01]  /*ba60*/  FMUL.FTZ R34, R34, UR4 ;  /* 0x0000000422227c20 */ /* 0x000fe20008410000 */
[----:B------:R-:W-:-:S04]  /*ba70*/  VIADD R59, R35, 0xffffff18 ;  /* 0xffffff18233b7836 */ /* 0x000fc80000000000 */
[----:B------:R1:W-:Y:S01]  /*ba80*/  MUFU.TANH R217, R62 ;  /* 0x0000003e00d97308 */ /* 0x0003e20000002400 */
[----:B------:R-:W-:Y:S01]  /*ba90*/  FMUL.FTZ R58, R50, UR4 ;  /* 0x00000004323a7c20 */ /* 0x000fe20008410000 */
[----:B------:R-:W-:-:S06]  /*baa0*/  FMUL.FTZ R50, R55, UR4 ;  /* 0x0000000437327c20 */ /* 0x000fcc0008410000 */
[----:B------:R-:W-:Y:S01]  /*bab0*/  MUFU.TANH R243, R47 ;  /* 0x0000002f00f37308 */ /* 0x000fe20000002400 */
[----:B------:R-:W-:Y:S01]  /*bac0*/  FMUL.FTZ R112, R112, UR4 ;  /* 0x0000000470707c20 */ /* 0x000fe20008410000 */
[----:B------:R-:W-:-:S06]  /*bad0*/  FMUL.FTZ R110, R110, UR4 ;  /* 0x000000046e6e7c20 */ /* 0x000fcc0008410000 */
[----:B------:R-:W4:Y:S01]  /*bae0*/  MUFU.TANH R61, R61 ;  /* 0x0000003d003d7308 */ /* 0x000f220000002400 */
[----:B-1----:R-:W-:-:S07]  /*baf0*/  VIADD R62, R35, 0xffffff01 ;  /* 0xffffff01233e7836 */ /* 0x002fce0000000000 */
[----:B------:R-:W-:Y:S01]  /*bb00*/  MUFU.TANH R47, R41 ;  /* 0x00000029002f7308 */ /* 0x000fe20000002400 */
[----:B------:R-:W-:Y:S01]  /*bb10*/  ISETP.GE.AND P3, PT, R62, R232, PT ;  /* 0x000000e83e00720c */ /* 0x000fe20003f66270 */
[----:B------:R-:W-:Y:S01]  /*bb20*/  FMUL.FTZ R25, R25, UR4 ;  /* 0x0000000419197c20 */ /* 0x000fe20008410000 */
[----:B------:R-:W-:-:S05]  /*bb30*/  VIADD R214, R35, 0xffffff08 ;  /* 0xffffff0823d67836 */ /* 0x000fca0000000000 */
[----:B------:R-:W1:Y:S01]  /*bb40*/  MUFU.TANH R224, R224 ;  /* 0x000000e000e07308 */ /* 0x000e620000002400 */
[----:B------:R-:W-:Y:S02]  /*bb50*/  VIADD R55, R35, 0xffffff10 ;  /* 0xffffff1023377836 */ /* 0x000fe40000000000 */
[----:B------:R-:W-:-:S05]  /*bb60*/  FMUL.FTZ R109, R109, UR4 ;  /* 0x000000046d6d7c20 */ /* 0x000fca0008410000 */
[----:B------:R3:W-:Y:S01]  /*bb70*/  MUFU.TANH R220, R199 ;  /* 0x000000c700dc7308 */ /* 0x0007e20000002400 */
[C---:B------:R-:W-:Y:S07]  /*bb80*/  HMMA.16816.F32 R92, R228.reuse, R200, R92 ;  /* 0x000000c8e45c723c */ /* 0x040fee000000185c */
[----:B------:R2:W1:Y:S01]  /*bb90*/  MUFU.TANH R41, R106 ;  /* 0x0000006a00297308 */ /* 0x0004620000002400 */
[----:B------:R-:W-:Y:S07]  /*bba0*/  HMMA.16816.F32 R84, R228, R202, R84 ;  /* 0x000000cae454723c */ /* 0x000fee0000001854 */
[----:B------:R-:W1:Y:S01]  /*bbb0*/  MUFU.TANH R63, R63 ;  /* 0x0000003f003f7308 */ /* 0x000e620000002400 */
[----:B---3--:R-:W-:-:S07]  /*bbc0*/  FMUL.FTZ R199, R116, UR4 ;  /* 0x0000000474c77c20 */ /* 0x008fce0008410000 */
[----:B------:R-:W3:Y:S01]  /*bbd0*/  MUFU.TANH R196, R196 ;  /* 0x000000c400c47308 */ /* 0x000ee20000002400 */
[----:B--2---:R-:W-:Y:S01]  /*bbe0*/  IMAD.MOV.U32 R106, RZ, RZ, R62 ;  /* 0x000000ffff6a7224 */ /* 0x004fe200078e003e */
[----:B------:R-:W-:-:S06]  /*bbf0*/  FSEL R62, R219, -INF , !P5 ;  /* 0xff800000db3e7808 */ /* 0x000fcc0006800000 */
[----:B------:R2:W-:Y:S01]  /*bc00*/  MUFU.TANH R53, R46 ;  /* 0x0000002e00357308 */ /* 0x0005e20000002400 */
[----:B------:R-:W-:Y:S02]  /*bc10*/  IMAD.MOV.U32 R219, RZ, RZ, R59 ;  /* 0x000000ffffdb7224 */ /* 0x000fe400078e003b */
[----:B------:R-:W-:-:S05]  /*bc20*/  FMUL.FTZ R116, R117, UR4 ;  /* 0x0000000475747c20 */ /* 0x000fca0008410000 */
[----:B------:R-:W3:Y:S01]  /*bc30*/  MUFU.TANH R128, R128 ;  /* 0x0000008000807308 */ /* 0x000ee20000002400 */
[----:B------:R-:W-:-:S07]  /*bc40*/  VIADD R231, R35, 0xffffff11 ;  /* 0xffffff1123e77836 */ /* 0x000fce0000000000 */
[----:B------:R4:W-:Y:S01]  /*bc50*/  MUFU.TANH R225, R130 ;  /* 0x0000008200e17308 */ /* 0x0009e20000002400 */
[----:B--2---:R-:W-:Y:S01]  /*bc60*/  FMUL.FTZ R46, R127, UR4 ;  /* 0x000000047f2e7c20 */ /* 0x004fe20008410000 */
[----:B------:R-:W-:-:S06]  /*bc70*/  VIADD R127, R35, 0xffffff09 ;  /* 0xffffff09237f7836 */ /* 0x000fcc0000000000 */
[----:B------:R-:W-:Y:S01]  /*bc80*/  MUFU.TANH R211, R26 ;  /* 0x0000001a00d37308 */ /* 0x000fe20000002400 */
[----:B------:R-:W-:Y:S01]  /*bc90*/  ISETP.GE.AND P4, PT, R127, R232, PT ;  /* 0x000000e87f00720c */ /* 0x000fe20003f86270 */
[----:B------:R-:W-:-:S06]  /*bca0*/  FMUL.FTZ R45, R45, UR4 ;  /* 0x000000042d2d7c20 */ /* 0x000fcc0008410000 */
[----:B------:R-:W2:Y:S01]  /*bcb0*/  MUFU.TANH R197, R197 ;  /* 0x000000c500c57308 */ /* 0x000ea20000002400 */
[----:B----4-:R-:W-:-:S07]  /*bcc0*/  FMUL.FTZ R130, R124, UR4 ;  /* 0x000000047c827c20 */ /* 0x010fce0008410000 */
[----:B------:R-:W-:Y:S01]  /*bcd0*/  MUFU.TANH R26, R107 ;  /* 0x0000006b001a7308 */ /* 0x000fe20000002400 */
[----:B------:R-:W-:Y:S01]  /*bce0*/  VIADD R248, R35, 0xffffff21 ;  /* 0xffffff2123f87836 */ /* 0x000fe20000000000 */
[----:B------:R-:W-:-:S06]  /*bcf0*/  ISETP.GE.AND P2, PT, R214, R232, PT ;  /* 0x000000e8d600720c */ /* 0x000fcc0003f46270 */
[----:B------:R-:W-:Y:S01]  /*bd00*/  MUFU.TANH R40, R40 ;  /* 0x0000002800287308 */ /* 0x000fe20000002400 */
[----:B------:R-:W-:Y:S01]  /*bd10*/  ISETP.GE.AND P6, PT, R55, R232, PT ;  /* 0x000000e83700720c */ /* 0x000fe20003fc6270 */
[----:B------:R-:W-:Y:S01]  /*bd20*/  FMUL.FTZ R198, R198, UR4 ;  /* 0x00000004c6c67c20 */ /* 0x000fe20008410000 */
[----:B------:R-:W-:-:S05]  /*bd30*/  FSEL R227, R227, -INF , !P3 ;  /* 0xff800000e3e37808 */ /* 0x000fca0005800000 */
[----:B------:R4:W-:Y:S01]  /*bd40*/  MUFU.TANH R223, R34 ;  /* 0x0000002200df7308 */ /* 0x0009e20000002400 */
[----:B------:R-:W-:Y:S01]  /*bd50*/  VIADD R207, R35, 0xffffff29 ;  /* 0xffffff2923cf7836 */ /* 0x000fe20000000000 */
[----:B------:R-:W-:-:S06]  /*bd60*/  ISETP.GE.AND P3, PT, R219, R232, PT ;  /* 0x000000e8db00720c */ /* 0x000fcc0003f66270 */
[----:B------:R-:W2:Y:S01]  /*bd70*/  MUFU.TANH R199, R199 ;  /* 0x000000c700c77308 */ /* 0x000ea20000002400 */
[----:B------:R-:W-:Y:S01]  /*bd80*/  FSEL R59, R65, -INF , !P4 ;  /* 0xff800000413b7808 */ /* 0x000fe20006000000 */
[----:B------:R-:W-:Y:S01]  /*bd90*/  FMUL.FTZ R51, R54, UR4 ;  /* 0x0000000436337c20 */ /* 0x000fe20008410000 */
[----:B------:R-:W-:-:S05]  /*bda0*/  FMUL.FTZ R33, R33, UR4 ;  /* 0x0000000421217c20 */ /* 0x000fca0008410000 */
[----:B------:R-:W-:Y:S01]  /*bdb0*/  MUFU.TANH R24, R110 ;  /* 0x0000006e00187308 */ /* 0x000fe20000002400 */
[----:B----4-:R-:W-:Y:S01]  /*bdc0*/  FMUL.FTZ R34, R30, UR4 ;  /* 0x000000041e227c20 */ /* 0x010fe20008410000 */
[----:B------:R-:W-:Y:S01]  /*bdd0*/  FMUL.FTZ R30, R114, UR4 ;  /* 0x00000004721e7c20 */ /* 0x000fe20008410000 */
[----:B------:R-:W-:-:S05]  /*bde0*/  VIADD R114, R35, 0xffffff20 ;  /* 0xffffff2023727836 */ /* 0x000fca0000000000 */
[----:B------:R-:W4:Y:S01]  /*bdf0*/  MUFU.TANH R130, R130 ;  /* 0x0000008200827308 */ /* 0x000f220000002400 */
[----:B------:R-:W-:Y:S01]  /*be00*/  VIADD R242, R35, 0xffffff28 ;  /* 0xffffff2823f27836 */ /* 0x000fe20000000000 */
[----:B------:R-:W-:Y:S01]  /*be10*/  ISETP.GE.AND P5, PT, R231, R232, PT ;  /* 0x000000e8e700720c */ /* 0x000fe20003fa6270 */
[----:B------:R-:W-:-:S05]  /*be20*/  IMAD.MOV.U32 R65, RZ, RZ, R55 ;  /* 0x000000ffff417224 */ /* 0x000fca00078e0037 */
[----:B------:R-:W4:Y:S01]  /*be30*/  MUFU.TANH R38, R38 ;  /* 0x0000002600267308 */ /* 0x000f220000002400 */
[----:B------:R-:W-:Y:S01]  /*be40*/  VIADD R204, R35, 0xffffff31 ;  /* 0xffffff3123cc7836 */ /* 0x000fe20000000000 */
[----:B------:R-:W-:-:S06]  /*be50*/  FSEL R229, R81, -INF , !P2 ;  /* 0xff80000051e57808 */ /* 0x000fcc0005000000 */
[----:B------:R1:W-:Y:S01]  /*be60*/  MUFU.TANH R210, R25 ;  /* 0x0000001900d27308 */ /* 0x0003e20000002400 */
[----:B------:R-:W-:Y:S01]  /*be70*/  ISETP.GE.AND P4, PT, R114, R232, PT ;  /* 0x000000e87200720c */ /* 0x000fe20003f86270 */
[----:B------:R-:W-:Y:S01]  /*be80*/  FMUL.FTZ R44, R44, UR4 ;  /* 0x000000042c2c7c20 */ /* 0x000fe20008410000 */
[----:B------:R-:W-:-:S05]  /*be90*/  FSEL R55, R67, -INF , !P6 ;  /* 0xff80000043377808 */ /* 0x000fca0007000000 */
[----:B------:R-:W4:Y:S01]  /*bea0*/  MUFU.TANH R112, R112 ;  /* 0x0000007000707308 */ /* 0x000f220000002400 */
[----:B------:R-:W-:Y:S01]  /*beb0*/  ISETP.GE.AND P6, PT, R248, R232, PT ;  /* 0x000000e8f800720c */ /* 0x000fe20003fc6270 */
[----:B------:R-:W-:Y:S02]  /*bec0*/  VIADD R230, R35, 0xffffff40 ;  /* 0xffffff4023e67836 */ /* 0x000fe40000000000 */
[----:B------:R-:W-:-:S04]  /*bed0*/  FMUL.FTZ R108, R108, UR4 ;  /* 0x000000046c6c7c20 */ /* 0x000fc80008410000 */
[----:B------:R-:W4:Y:S01]  /*bee0*/  MUFU.TANH R109, R109 ;  /* 0x0000006d006d7308 */ /* 0x000f220000002400 */
[----:B-1----:R-:W-:Y:S01]  /*bef0*/  VIADD R25, R35, 0xffffff19 ;  /* 0xffffff1923197836 */ /* 0x002fe20000000000 */
[----:B------:R-:W-:Y:S01]  /*bf00*/  FSEL R81, R61, -INF , !P5 ;  /* 0xff8000003d517808 */ /* 0x000fe20006800000 */
[----:B------:R-:W-:-:S03]  /*bf10*/  FMUL.FTZ R101, R101, UR4 ;  /* 0x0000000465657c20 */ /* 0x000fc60008410000 */
[-C--:B------:R-:W-:Y:S02]  /*bf20*/  ISETP.GE.AND P2, PT, R25, R232.reuse, PT ;  /* 0x000000e81900720c */ /* 0x080fe40003f46270 */
[----:B------:R1:W-:Y:S01]  /*bf30*/  MUFU.TANH R54, R45 ;  /* 0x0000002d00367308 */ /* 0x0003e20000002400 */
[----:B------:R-:W-:Y:S01]  /*bf40*/  FMUL.FTZ R49, R52, UR4 ;  /* 0x0000000434317c20 */ /* 0x000fe20008410000 */
[C---:B------:R-:W-:Y:S01]  /*bf50*/  VIADD R205, R35.reuse, 0xffffff30 ;  /* 0xffffff3023cd7836 */ /* 0x040fe20000000000 */
[----:B------:R-:W-:Y:S01]  /*bf60*/  ISETP.GE.AND P5, PT, R242, R232, PT ;  /* 0x000000e8f200720c */ /* 0x000fe20003fa6270 */
[----:B------:R-:W-:-:S04]  /*bf70*/  VIADD R200, R35, 0xffffff39 ;  /* 0xffffff3923c87836 */ /* 0x000fc80000000000 */
[----:B------:R-:W4:Y:S01]  /*bf80*/  MUFU.TANH R125, R125 ;  /* 0x0000007d007d7308 */ /* 0x000f220000002400 */
[----:B------:R-:W-:Y:S01]  /*bf90*/  FSEL R67, R224, -INF , !P4 ;  /* 0xff800000e0437808 */ /* 0x000fe20006000000 */
[----:B------:R-:W-:Y:S01]  /*bfa0*/  FMUL.FTZ R96, R96, UR4 ;  /* 0x0000000460607c20 */ /* 0x000fe20008410000 */
[----:B------:R-:W-:-:S05]  /*bfb0*/  VIADD R228, R35, 0xffffff48 ;  /* 0xffffff4823e47836 */ /* 0x000fca0000000000 */
[----:B------:R-:W4:Y:S01]  /*bfc0*/  MUFU.TANH R116, R116 ;  /* 0x0000007400747308 */ /* 0x000f220000002400 */
[----:B-1----:R-:W-:Y:S02]  /*bfd0*/  FSEL R45, R222, -INF , !P3 ;  /* 0xff800000de2d7808 */ /* 0x002fe40005800000 */
[----:B------:R-:W-:Y:S01]  /*bfe0*/  ISETP.GE.AND P3, PT, R207, R232, PT ;  /* 0x000000e8cf00720c */ /* 0x000fe20003f66270 */
[----:B------:R-:W-:-:S04]  /*bff0*/  IMAD.MOV.U32 R222, RZ, RZ, R41 ;  /* 0x000000ffffde7224 */ /* 0x000fc800078e0029 */
[----:B------:R-:W1:Y:S01]  /*c000*/  MUFU.TANH R104, R104 ;  /* 0x0000006800687308 */ /* 0x000e620000002400 */
[----:B------:R-:W-:Y:S01]  /*c010*/  FSEL R41, R63, -INF , !P2 ;  /* 0xff8000003f297808 */ /* 0x000fe20005000000 */
[----:B------:R-:W-:Y:S01]  /*c020*/  FMUL.FTZ R100, R100, UR4 ;  /* 0x0000000464647c20 */ /* 0x000fe20008410000 */
[----:B------:R-:W-:Y:S02]  /*c030*/  ISETP.GE.AND P4, PT, R204, R232, PT ;  /* 0x000000e8cc00720c */ /* 0x000fe40003f86270 */
[----:B---3--:R-:W-:-:S03]  /*c040*/  FSEL R61, R196, -INF , !P6 ;  /* 0xff800000c43d7808 */ /* 0x008fc60007000000 */
[----:B------:R-:W-:Y:S01]  /*c050*/  MUFU.TANH R241, R198 ;  /* 0x000000c600f17308 */ /* 0x000fe20000002400 */
[----:B------:R-:W-:Y:S01]  /*c060*/  IMAD.MOV.U32 R196, RZ, RZ, R114 ;  /* 0x000000ffffc47224 */ /* 0x000fe200078e0072 */
[----:B------:R-:W-:Y:S01]  /*c070*/  FSEL R63, R128, -INF , !P3 ;  /* 0xff800000803f7808 */ /* 0x000fe20005800000 */
[----:B------:R-:W-:Y:S01]  /*c080*/  VIADD R209, R35, 0xffffff51 ;  /* 0xffffff5123d17836 */ /* 0x000fe20000000000 */
[----:B------:R-:W-:-:S04]  /*c090*/  ISETP.GE.AND P3, PT, R230, R232, PT ;  /* 0x000000e8e600720c */ /* 0x000fc80003f66270 */
[----:B------:R3:W-:Y:S01]  /*c0a0*/  MUFU.TANH R198, R33 ;  /* 0x0000002100c67308 */ /* 0x0007e20000002400 */
[----:B------:R-:W-:Y:S01]  /*c0b0*/  IMAD.MOV.U32 R224, RZ, RZ, R65 ;  /* 0x000000ffffe07224 */ /* 0x000fe200078e0041 */
[----:B--2---:R-:W-:Y:S01]  /*c0c0*/  FSEL R65, R197, -INF , !P5 ;  /* 0xff800000c5417808 */ /* 0x004fe20006800000 */
[----:B------:R-:W-:Y:S01]  /*c0d0*/  VIADD R202, R35, 0xffffff38 ;  /* 0xffffff3823ca7836 */ /* 0x000fe20000000000 */
[----:B------:R-:W-:-:S04]  /*c0e0*/  ISETP.GE.AND P2, PT, R205, R232, PT ;  /* 0x000000e8cd00720c */ /* 0x000fc80003f46270 */
[----:B------:R2:W-:Y:S01]  /*c0f0*/  MUFU.TANH R52, R44 ;  /* 0x0000002c00347308 */ /* 0x0005e20000002400 */
[----:B------:R-:W-:Y:S01]  /*c100*/  VIADD R203, R35, 0xffffff41 ;  /* 0xffffff4123cb7836 */ /* 0x000fe20000000000 */
[----:B------:R-:W-:Y:S01]  /*c110*/  ISETP.GE.AND P5, PT, R200, R232, PT ;  /* 0x000000e8c800720c */ /* 0x000fe20003fa6270 */
[----:B------:R-:W-:Y:S01]  /*c120*/  FMUL.FTZ R97, R97, UR4 ;  /* 0x0000000461617c20 */ /* 0x000fe20008410000 */
[----:B---3--:R-:W-:Y:S01]  /*c130*/  FMUL.FTZ R33, R31, UR4 ;  /* 0x000000041f217c20 */ /* 0x008fe20008410000 */
[----:B------:R-:W-:-:S03]  /*c140*/  FMUL.FTZ R31, R113, UR4 ;  /* 0x00000004711f7c20 */ /* 0x000fc60008410000 */
[----:B------:R3:W-:Y:S01]  /*c150*/  MUFU.TANH R114, R101 ;  /* 0x0000006500727308 */ /* 0x0007e20000002400 */
[----:B------:R-:W-:Y:S01]  /*c160*/  FSEL R199, R199, -INF , !P3 ;  /* 0xff800000c7c77808 */ /* 0x000fe20005800000 */
[----:B--2---:R-:W-:-:S06]  /*c170*/  FMUL.FTZ R44, R131, UR4 ;  /* 0x00000004832c7c20 */ /* 0x004fcc0008410000 */
[----:B------:R2:W1:Y:S01]  /*c180*/  MUFU.TANH R131, R108 ;  /* 0x0000006c00837308 */ /* 0x0004620000002400 */
[----:B------:R-:W-:Y:S01]  /*c190*/  IMAD.MOV.U32 R107, RZ, RZ, R219 ;  /* 0x000000ffff6b7224 */ /* 0x000fe200078e00db */
[----:B------:R-:W-:Y:S01]  /*c1a0*/  ISETP.GE.AND P3, PT, R209, R232, PT ;  /* 0x000000e8d100720c */ /* 0x000fe20003f66270 */
[----:B------:R-:W-:Y:S01]  /*c1b0*/  FMUL.FTZ R84, R84, UR4 ;  /* 0x0000000454547c20 */ /* 0x000fe20008410000 */
[----:B----4-:R-:W-:-:S04]  /*c1c0*/  FSEL R219, R130, -INF , !P2 ;  /* 0xff80000082db7808 */ /* 0x010fc80005000000 */
[----:B------:R4:W-:Y:S01]  /*c1d0*/  MUFU.TANH R117, R100 ;  /* 0x0000006400757308 */ /* 0x0009e20000002400 */
[----:B---3--:R-:W-:Y:S01]  /*c1e0*/  IMAD.MOV.U32 R101, RZ, RZ, R26 ;  /* 0x000000ffff657224 */ /* 0x008fe200078e001a */
[----:B------:R-:W-:Y:S02]  /*c1f0*/  FSEL R26, R40, -INF , !P4 ;  /* 0xff800000281a7808 */ /* 0x000fe40006000000 */
[----:B------:R-:W-:-:S04]  /*c200*/  ISETP.GE.AND P4, PT, R228, R232, PT ;  /* 0x000000e8e400720c */ /* 0x000fc80003f86270 */
[----:B------:R-:W3:Y:S01]  /*c210*/  MUFU.TANH R96, R96 ;  /* 0x0000006000607308 */ /* 0x000ee20000002400 */
[----:B--2---:R-:W-:Y:S01]  /*c220*/  VIADD R108, R35, 0xffffff59 ;  /* 0xffffff59236c7836 */ /* 0x004fe20000000000 */
[-C--:B------:R-:W-:Y:S01]  /*c230*/  ISETP.GE.AND P6, PT, R202, R232.reuse, PT ;  /* 0x000000e8ca00720c */ /* 0x080fe20003fc6270 */
[----:B------:R-:W-:Y:S01]  /*c240*/  FMUL.FTZ R92, R92, UR4 ;  /* 0x000000045c5c7c20 */ /* 0x000fe20008410000 */
[----:B------:R-:W-:-:S04]  /*c250*/  ISETP.GE.AND P2, PT, R203, R232, PT ;  /* 0x000000e8cb00720c */ /* 0x000fc80003f46270 */
[----:B------:R-:W2:Y:S01]  /*c260*/  MUFU.TANH R31, R31 ;  /* 0x0000001f001f7308 */ /* 0x000ea20000002400 */
[----:B----4-:R-:W-:Y:S02]  /*c270*/  IMAD.MOV.U32 R100, RZ, RZ, R106 ;  /* 0x000000ffff647224 */ /* 0x010fe400078e006a */
[----:B------:R-:W-:Y:S01]  /*c280*/  IMAD.MOV.U32 R106, RZ, RZ, R24 ;  /* 0x000000ffff6a7224 */ /* 0x000fe200078e0018 */
[----:B------:R-:W-:-:S04]  /*c290*/  FSEL R24, R38, -INF , !P5 ;  /* 0xff80000026187808 */ /* 0x000fc80006800000 */
[----:B------:R-:W4:Y:S01]  /*c2a0*/  MUFU.TANH R119, R119 ;  /* 0x0000007700777308 */ /* 0x000f220000002400 */
[----:B------:R-:W-:Y:S01]  /*c2b0*/  IMAD.MOV.U32 R38, RZ, RZ, R127 ;  /* 0x000000ffff267224 */ /* 0x000fe200078e007f */
[----:B------:R-:W-:Y:S01]  /*c2c0*/  FSEL R197, R112, -INF , !P4 ;  /* 0xff80000070c57808 */ /* 0x000fe20006000000 */
[----:B------:R-:W-:Y:S01]  /*c2d0*/  VIADD R215, R35, 0xffffff50 ;  /* 0xffffff5023d77836 */ /* 0x000fe20000000000 */
[----:B------:R-:W-:Y:S01]  /*c2e0*/  ISETP.GE.AND P4, PT, R108, R232, PT ;  /* 0x000000e86c00720c */ /* 0x000fe20003f86270 */
[----:B------:R-:W-:Y:S01]  /*c2f0*/  FMUL.FTZ R85, R85, UR4 ;  /* 0x0000000455557c20 */ /* 0x000fe20008410000 */
[----:B------:R-:W-:Y:S02]  /*c300*/  FSEL R128, R109, -INF , !P3 ;  /* 0xff8000006d807808 */ /* 0x000fe40005800000 */
[----:B------:R1:W-:Y:S01]  /*c310*/  MUFU.TANH R212, R83 ;  /* 0x0000005300d47308 */ /* 0x0003e20000002400 */
[----:B------:R-:W-:Y:S02]  /*c320*/  IMAD.MOV.U32 R40, RZ, RZ, R25 ;  /* 0x000000ffff287224 */ /* 0x000fe400078e0019 */
[----:B------:R-:W-:Y:S01]  /*c330*/  FMUL.FTZ R93, R93, UR4 ;  /* 0x000000045d5d7c20 */ /* 0x000fe20008410000 */
[----:B------:R-:W-:Y:S01]  /*c340*/  FSEL R25, R125, -INF , !P6 ;  /* 0xff8000007d197808 */ /* 0x000fe20007000000 */
[----:B------:R-:W-:-:S03]  /*c350*/  FMUL.FTZ R28, R28, UR4 ;  /* 0x000000041c1c7c20 */ /* 0x000fc60008410000 */
[----:B------:R3:W4:Y:S01]  /*c360*/  MUFU.TANH R127, R97 ;  /* 0x00000061007f7308 */ /* 0x0007220000002400 */
[----:B------:R-:W-:Y:S01]  /*c370*/  VIADD R226, R35, 0xffffff49 ;  /* 0xffffff4923e27836 */ /* 0x000fe20000000000 */
[----:B------:R-:W-:Y:S01]  /*c380*/  ISETP.GE.AND P5, PT, R215, R232, PT ;  /* 0x000000e8d700720c */ /* 0x000fe20003fa6270 */
[----:B------:R-:W-:-:S05]  /*c390*/  VIADD R110, R35, 0xffffff58 ;  /* 0xffffff58236e7836 */ /* 0x000fca0000000000 */
[----:B------:R-:W4:Y:S01]  /*c3a0*/  MUFU.TANH R109, R84 ;  /* 0x00000054006d7308 */ /* 0x000f220000002400 */
[----:B-1----:R-:W-:Y:S01]  /*c3b0*/  FMUL.FTZ R83, R42, UR4 ;  /* 0x000000042a537c20 */ /* 0x002fe20008410000 */
[----:B------:R-:W-:Y:S01]  /*c3c0*/  FMUL.FTZ R42, R43, UR4 ;  /* 0x000000042b2a7c20 */ /* 0x000fe20008410000 */
[----:B------:R-:W-:Y:S01]  /*c3d0*/  FMUL.FTZ R43, R39, UR4 ;  /* 0x00000004272b7c20 */ /* 0x000fe20008410000 */
[----:B------:R-:W-:Y:S01]  /*c3e0*/  FMUL.FTZ R39, R122, UR4 ;  /* 0x000000047a277c20 */ /* 0x000fe20008410000 */
[C---:B------:R-:W-:Y:S02]  /*c3f0*/  VIADD R122, R35.reuse, 0xffffff68 ;  /* 0xffffff68237a7836 */ /* 0x040fe40000000000 */
[----:B---3--:R-:W-:Y:S02]  /*c400*/  IMAD.MOV.U32 R97, RZ, RZ, R101 ;  /* 0x000000ffff617224 */ /* 0x008fe400078e0065 */
[----:B------:R-:W-:Y:S01]  /*c410*/  IMAD.MOV.U32 R101, RZ, RZ, R196 ;  /* 0x000000ffff657224 */ /* 0x000fe200078e00c4 */
[----:B------:R-:W-:Y:S01]  /*c420*/  FSEL R196, R116, -INF , !P2 ;  /* 0xff80000074c47808 */ /* 0x000fe20005000000 */
[----:B------:R1:W3:Y:S01]  /*c430*/  MUFU.TANH R125, R92 ;  /* 0x0000005c007d7308 */ /* 0x0002e20000002400 */
[----:B------:R-:W-:Y:S01]  /*c440*/  FSEL R116, R104, -INF , !P4 ;  /* 0xff80000068747808 */ /* 0x000fe20006000000 */
[----:B------:R-:W-:-:S02]  /*c450*/  VIADD R206, R35, 0xffffff61 ;  /* 0xffffff6123ce7836 */ /* 0x000fc40000000000 */
[----:B------:R-:W-:Y:S01]  /*c460*/  FMUL.FTZ R36, R36, UR4 ;  /* 0x0000000424247c20 */ /* 0x000fe20008410000 */
[----:B------:R-:W-:-:S03]  /*c470*/  FMUL.FTZ R111, R111, UR4 ;  /* 0x000000046f6f7c20 */ /* 0x000fc60008410000 */
[----:B------:R-:W3:Y:S01]  /*c480*/  MUFU.TANH R104, R85 ;  /* 0x0000005500687308 */ /* 0x000ee20000002400 */
[-C--:B------:R-:W-:Y:S01]  /*c490*/  ISETP.GE.AND P3, PT, R122, R232.reuse, PT ;  /* 0x000000e87a00720c */ /* 0x080fe20003f66270 */
[C---:B------:R-:W-:Y:S01]  /*c4a0*/  VIADD R129, R35.reuse, 0xffffff69 ;  /* 0xffffff6923817836 */ /* 0x040fe20000000000 */
[-C--:B------:R-:W-:Y:S01]  /*c4b0*/  ISETP.GE.AND P6, PT, R226, R232.reuse, PT ;  /* 0x000000e8e200720c */ /* 0x080fe20003fc6270 */
[----:B------:R-:W-:Y:S01]  /*c4c0*/  VIADD R113, R35, 0xffffff78 ;  /* 0xffffff7823717836 */ /* 0x000fe20000000000 */
[----:B------:R-:W-:-:S03]  /*c4d0*/  ISETP.GE.AND P2, PT, R110, R232, PT ;  /* 0x000000e86e00720c */ /* 0x000fc60003f46270 */
[----:B------:R-:W-:Y:S01]  /*c4e0*/  MUFU.TANH R64, R64 ;  /* 0x0000004000407308 */ /* 0x000fe20000002400 */
[----:B-1----:R-:W-:Y:S01]  /*c4f0*/  IMAD.MOV.U32 R92, RZ, RZ, R106 ;  /* 0x000000ffff5c7224 */ /* 0x002fe200078e006a */
[----:B------:R-:W-:-:S06]  /*c500*/  FSEL R131, R131, -INF , !P5 ;  /* 0xff80000083837808 */ /* 0x000fcc0006800000 */
[----:B------:R-:W1:Y:S01]  /*c510*/  MUFU.TANH R106, R93 ;  /* 0x0000005d006a7308 */ /* 0x000e620000002400 */
[----:B------:R-:W-:Y:S02]  /*c520*/  ISETP.GE.AND P5, PT, R206, R232, PT ;  /* 0x000000e8ce00720c */ /* 0x000fe40003fa6270 */
[----:B------:R-:W-:-:S05]  /*c530*/  FSEL R112, R96, -INF , !P3 ;  /* 0xff80000060707808 */ /* 0x000fca0005800000 */
[----:B------:R3:W-:Y:S01]  /*c540*/  MUFU.TANH R218, R28 ;  /* 0x0000001c00da7308 */ /* 0x0007e20000002400 */
[----:B--2---:R-:W-:Y:S01]  /*c550*/  FSEL R130, R31, -INF , !P6 ;  /* 0xff8000001f827808 */ /* 0x004fe20007000000 */
[----:B------:R-:W-:Y:S01]  /*c560*/  IMAD.MOV.U32 R96, RZ, RZ, R97 ;  /* 0x000000ffff607224 */ /* 0x000fe200078e0061 */
[----:B----4-:R-:W-:Y:S01]  /*c570*/  FSEL R119, R119, -INF , !P2 ;  /* 0xff80000077777808 */ /* 0x010fe20005000000 */
[----:B------:R-:W-:-:S04]  /*c580*/  FMUL.FTZ R97, R102, UR4 ;  /* 0x0000000466617c20 */ /* 0x000fc80008410000 */
[----:B------:R-:W2:Y:S01]  /*c590*/  MUFU.TANH R66, R66 ;  /* 0x0000004200427308 */ /* 0x000ea20000002400 */
[----:B------:R-:W-:Y:S01]  /*c5a0*/  ISETP.GE.AND P2, PT, R129, R232, PT ;  /* 0x000000e88100720c */ /* 0x000fe20003f46270 */
[----:B------:R-:W-:Y:S01]  /*c5b0*/  IMAD.MOV.U32 R102, RZ, RZ, R38 ;  /* 0x000000ffff667224 */ /* 0x000fe200078e0026 */
[----:B------:R-:W-:-:S05]  /*c5c0*/  FSEL R114, R114, -INF , !P5 ;  /* 0xff80000072727808 */ /* 0x000fca0006800000 */
[----:B------:R4:W-:Y:S01]  /*c5d0*/  MUFU.TANH R124, R36 ;  /* 0x00000024007c7308 */ /* 0x0009e20000002400 */
[----:B---3--:R-:W-:Y:S01]  /*c5e0*/  FMUL.FTZ R28, R115, UR4 ;  /* 0x00000004731c7c20 */ /* 0x008fe20008410000 */
[----:B------:R-:W-:Y:S01]  /*c5f0*/  VIADD R115, R35, 0xffffff60 ;  /* 0xffffff6023737836 */ /* 0x000fe20000000000 */
[----:B------:R-:W-:-:S05]  /*c600*/  ISETP.GE.AND P5, PT, R113, R232, PT ;  /* 0x000000e87100720c */ /* 0x000fca0003fa6270 */
[----:B------:R3:W-:Y:S01]  /*c610*/  MUFU.TANH R201, R111 ;  /* 0x0000006f00c97308 */ /* 0x0007e20000002400 */
[----:B------:R-:W-:Y:S02]  /*c620*/  ISETP.GE.AND P6, PT, R115, R232, PT ;  /* 0x000000e87300720c */ /* 0x000fe40003fc6270 */
[----:B------:R-:W-:-:S05]  /*c630*/  FSEL R127, R127, -INF , !P2 ;  /* 0xff8000007f7f7808 */ /* 0x000fca0005000000 */
[----:B------:R-:W2:Y:S01]  /*c640*/  MUFU.TANH R58, R58 ;  /* 0x0000003a003a7308 */ /* 0x000ea20000002400 */
[----:B----4-:R-:W-:Y:S01]  /*c650*/  FMUL.FTZ R36, R123, UR4 ;  /* 0x000000047b247c20 */ /* 0x010fe20008410000 */
[----:B------:R-:W-:Y:S01]  /*c660*/  VIADD R123, R35, 0xffffff71 ;  /* 0xffffff71237b7836 */ /* 0x000fe20000000000 */
[----:B------:R-:W-:Y:S01]  /*c670*/  FSEL R117, R117, -INF , !P6 ;  /* 0xff80000075757808 */ /* 0x000fe20007000000 */
[C---:B---3--:R-:W-:Y:S02]  /*c680*/  VIADD R111, R35.reuse, 0xffffff70 ;  /* 0xffffff70236f7836 */ /* 0x048fe40000000000 */
[----:B------:R-:W-:Y:S02]  /*c690*/  VIADD R35, R35, 0xffffff79 ;  /* 0xffffff7923237836 */ /* 0x000fe40000000000 */
[----:B------:R-:W3:Y:S01]  /*c6a0*/  MUFU.TANH R249, R249 ;  /* 0x000000f900f97308 */ /* 0x000ee20000002400 */
[-C--:B------:R-:W-:Y:S02]  /*c6b0*/  ISETP.GE.AND P4, PT, R111, R232.reuse, PT ;  /* 0x000000e86f00720c */ /* 0x080fe40003f86270 */
[----:B------:R-:W-:-:S05]  /*c6c0*/  ISETP.GE.AND P3, PT, R35, R232, PT ;  /* 0x000000e82300720c */ /* 0x000fca0003f66270 */
[----:B------:R-:W-:Y:S01]  /*c6d0*/  MUFU.TANH R46, R46 ;  /* 0x0000002e002e7308 */ /* 0x000fe20000002400 */
[----:B------:R-:W-:Y:S01]  /*c6e0*/  ISETP.GE.AND P6, PT, R123, R232, PT ;  /* 0x000000e87b00720c */ /* 0x000fe20003fc6270 */
[----:B------:R-:W-:Y:S01]  /*c6f0*/  IMAD.MOV.U32 R232, RZ, RZ, R101 ;  /* 0x000000ffffe87224 */ /* 0x000fe200078e0065 */
[-C--:B------:R-:W-:Y:S02]  /*c700*/  ISETP.GE.AND P2, PT, R105, R71.reuse, PT ;  /* 0x000000476900720c */ /* 0x080fe40003f46270 */
[----:B------:R-:W-:Y:S02]  /*c710*/  FSEL R109, R109, -INF , !P5 ;  /* 0xff8000006d6d7808 */ /* 0x000fe40006800000 */
[-C--:B------:R-:W-:Y:S01]  /*c720*/  ISETP.GE.AND P5, PT, R102, R71.reuse, PT ;  /* 0x000000476600720c */ /* 0x080fe20003fa6270 */
[----:B------:R-:W4:Y:S01]  /*c730*/  MUFU.TANH R39, R39 ;  /* 0x0000002700277308 */ /* 0x000f220000002400 */
[----:B------:R-:W-:Y:S01]  /*c740*/  FSEL R125, R125, -INF , !P4 ;  /* 0xff8000007d7d7808 */ /* 0x000fe20006000000 */
[----:B------:R-:W-:Y:S01]  /*c750*/  FMUL.FTZ R31, R86, UR4 ;  /* 0x00000004561f7c20 */ /* 0x000fe20008410000 */
[----:B------:R-:W-:-:S02]  /*c760*/  ISETP.GE.AND P4, PT, R100, R71, PT ;  /* 0x000000476400720c */ /* 0x000fc40003f86270 */
[----:B------:R-:W-:-:S03]  /*c770*/  FSEL R104, R104, -INF , !P3 ;  /* 0xff80000068687808 */ /* 0x000fc60005800000 */
[----:B------:R-:W4:Y:S01]  /*c780*/  MUFU.TANH R44, R44 ;  /* 0x0000002c002c7308 */ /* 0x000f220000002400 */
[----:B-1----:R-:W-:Y:S02]  /*c790*/  FSEL R106, R106, -INF , !P6 ;  /* 0xff8000006a6a7808 */ /* 0x002fe40007000000 */
[----:B------:R-:W-:Y:S02]  /*c7a0*/  ISETP.GE.AND P3, PT, R224, R71, PT ;  /* 0x00000047e000720c */ /* 0x000fe40003f66270 */
[----:B------:R-:W-:-:S03]  /*c7b0*/  FSEL R86, R213, -INF , !P2 ;  /* 0xff800000d5567808 */ /* 0x000fc60005000000 */
[----:B------:R-:W1:Y:S01]  /*c7c0*/  MUFU.TANH R221, R221 ;  /* 0x000000dd00dd7308 */ /* 0x000e620000002400 */
[----:B------:R-:W-:Y:S01]  /*c7d0*/  ISETP.GE.AND P6, PT, R214, R71, PT ;  /* 0x00000047d600720c */ /* 0x000fe20003fc6270 */
[----:B------:R-:W-:Y:S01]  /*c7e0*/  IMAD.MOV.U32 R213, RZ, RZ, R40 ;  /* 0x000000ffffd57224 */ /* 0x000fe200078e0028 */
[----:B------:R-:W-:-:S05]  /*c7f0*/  FSEL R64, R64, -INF , !P5 ;  /* 0xff80000040407808 */ /* 0x000fca0006800000 */
[----:B------:R-:W1:Y:S01]  /*c800*/  MUFU.TANH R36, R36 ;  /* 0x0000002400247308 */ /* 0x000e620000002400 */
[-C--:B------:R-:W-:Y:S01]  /*c810*/  ISETP.GE.AND P2, PT, R231, R71.reuse, PT ;  /* 0x00000047e700720c */ /* 0x080fe20003f46270 */
[----:B------:R-:W-:Y:S01]  /*c820*/  IMAD.MOV.U32 R101, RZ, RZ, R222 ;  /* 0x000000ffff657224 */ /* 0x000fe200078e00de */
[----:B------:R-:W-:-:S05]  /*c830*/  ISETP.GE.AND P5, PT, R232, R71, PT ;  /* 0x00000047e800720c */ /* 0x000fca0003fa6270 */
[----:B------:R-:W1:Y:S01]  /*c840*/  MUFU.TANH R30, R30 ;  /* 0x0000001e001e7308 */ /* 0x000e620000002400 */
[----:B------:R-:W-:Y:S01]  /*c850*/  FSEL R84, R212, -INF , !P4 ;  /* 0xff800000d4547808 */ /* 0x000fe20006000000 */
[----:B------:R-:W-:Y:S01]  /*c860*/  FMUL.FTZ R222, R27, UR4 ;  /* 0x000000041bde7c20 */ /* 0x000fe20008410000 */
[----:B------:R-:W-:Y:S01]  /*c870*/  ISETP.GE.AND P4, PT, R107, R71, PT ;  /* 0x000000476b00720c */ /* 0x000fe20003f86270 */
[----:B------:R-:W-:Y:S01]  /*c880*/  IMAD.MOV.U32 R27, RZ, RZ, R92 ;  /* 0x000000ffff1b7224 */ /* 0x000fe200078e005c */
[----:B------:R-:W-:-:S03]  /*c890*/  FSEL R40, R217, -INF , !P3 ;  /* 0xff800000d9287808 */ /* 0x000fc60005800000 */
[----:B------:R-:W1:Y:S01]  /*c8a0*/  MUFU.TANH R121, R121 ;  /* 0x0000007900797308 */ /* 0x000e620000002400 */
[----:B------:R-:W-:Y:S01]  /*c8b0*/  FMUL.FTZ R93, R94, UR4 ;  /* 0x000000045e5d7c20 */ /* 0x000fe20008410000 */
[----:B--2---:R-:W-:Y:S01]  /*c8c0*/  FSEL R66, R66, -INF , !P6 ;  /* 0xff80000042427808 */ /* 0x004fe20007000000 */
[----:B------:R-:W-:Y:S01]  /*c8d0*/  FMUL.FTZ R92, R98, UR4 ;  /* 0x00000004625c7c20 */ /* 0x000fe20008410000 */
[----:B------:R-:W-:-:S04]  /*c8e0*/  ISETP.GE.AND P3, PT, R248, R71, PT ;  /* 0x00000047f800720c */ /* 0x000fc80003f66270 */
[----:B------:R-:W2:Y:S01]  /*c8f0*/  MUFU.TANH R118, R118 ;  /* 0x0000007600767308 */ /* 0x000ea20000002400 */
[----:B------:R-:W-:Y:S01]  /*c900*/  FMUL.FTZ R99, R99, UR4 ;  /* 0x0000000463637c20 */ /* 0x000fe20008410000 */
[-C--:B------:R-:W-:Y:S02]  /*c910*/  ISETP.GE.AND P6, PT, R213, R71.reuse, PT ;  /* 0x00000047d500720c */ /* 0x080fe40003fc6270 */
[----:B------:R-:W-:Y:S02]  /*c920*/  FSEL R85, R216, -INF , !P2 ;  /* 0xff800000d8557808 */ /* 0x000fe40005000000 */
[----:B------:R-:W-:Y:S02]  /*c930*/  FSEL R241, R241, -INF , !P5 ;  /* 0xff800000f1f17808 */ /* 0x000fe40006800000 */
[----:B------:R-:W2:Y:S01]  /*c940*/  MUFU.TANH R28, R28 ;  /* 0x0000001c001c7308 */ /* 0x000ea20000002400 */
[-C--:B------:R-:W-:Y:S01]  /*c950*/  ISETP.GE.AND P2, PT, R242, R71.reuse, PT ;  /* 0x00000047f200720c */ /* 0x080fe20003f46270 */
[----:B------:R-:W-:Y:S01]  /*c960*/  FMUL.FTZ R103, R103, UR4 ;  /* 0x0000000467677c20 */ /* 0x000fe20008410000 */
[----:B------:R-:W-:Y:S01]  /*c970*/  ISETP.GE.AND P5, PT, R204, R71, PT ;  /* 0x00000047cc00720c */ /* 0x000fe20003fa6270 */
[----:B------:R-:W-:Y:S01]  /*c980*/  IMAD.MOV.U32 R216, RZ, RZ, R231 ;  /* 0x000000ffffd87224 */ /* 0x000fe200078e00e7 */
[----:B------:R-:W-:Y:S01]  /*c990*/  FSEL R38, R58, -INF , !P4 ;  /* 0xff8000003a267808 */ /* 0x000fe20006000000 */
[----:B------:R-:W-:Y:S01]  /*c9a0*/  FMUL.FTZ R95, R95, UR4 ;  /* 0x000000045f5f7c20 */ /* 0x000fe20008410000 */
[----:B------:R-:W-:Y:S01]  /*c9b0*/  FSEL R231, R220, -INF , !P3 ;  /* 0xff800000dce77808 */ /* 0x000fe20005800000 */
[----:B------:R1:W-:Y:S01]  /*c9c0*/  MUFU.TANH R58, R93 ;  /* 0x0000005d003a7308 */ /* 0x0003e20000002400 */
[----:B---3--:R-:W-:-:S02]  /*c9d0*/  FSEL R249, R249, -INF , !P6 ;  /* 0xff800000f9f97808 */ /* 0x008fc40007000000 */
[-C--:B------:R-:W-:Y:S02]  /*c9e0*/  ISETP.GE.AND P3, PT, R202, R71.reuse, PT ;  /* 0x00000047ca00720c */ /* 0x080fe40003f66270 */
[-C--:B------:R-:W-:Y:S02]  /*c9f0*/  ISETP.GE.AND P4, PT, R207, R71.reuse, PT ;  /* 0x00000047cf00720c */ /* 0x080fe40003f86270 */
[-C--:B------:R-:W-:Y:S01]  /*ca00*/  ISETP.GE.AND P6, PT, R205, R71.reuse, PT ;  /* 0x00000047cd00720c */ /* 0x080fe20003fc6270 */
[----:B------:R-:W3:Y:S01]  /*ca10*/  MUFU.TANH R97, R97 ;  /* 0x0000006100617308 */ /* 0x000ee20000002400 */
[----:B------:R-:W-:Y:S01]  /*ca20*/  FSEL R225, R225, -INF , !P2 ;  /* 0xff800000e1e17808 */ /* 0x000fe20005000000 */
[----:B------:R-:W-:Y:S01]  /*ca30*/  FMUL.FTZ R87, R87, UR4 ;  /* 0x0000000457577c20 */ /* 0x000fe20008410000 */
[----:B------:R-:W-:Y:S01]  /*ca40*/  ISETP.GE.AND P2, PT, R200, R71, PT ;  /* 0x00000047c800720c */ /* 0x000fe20003f46270 */
[----:B------:R-:W-:Y:S01]  /*ca50*/  IMAD.MOV.U32 R98, RZ, RZ, R201 ;  /* 0x000000ffff627224 */ /* 0x000fe200078e00c9 */
[----:B----4-:R-:W-:-:S03]  /*ca60*/  FSEL R212, R39, -INF , !P3 ;  /* 0xff80000027d47808 */ /* 0x010fc60005800000 */
[----:B------:R4:W3:Y:S01]  /*ca70*/  MUFU.TANH R94, R103 ;  /* 0x00000067005e7308 */ /* 0x0008e20000002400 */
[----:B-1----:R-:W-:Y:S01]  /*ca80*/  IMAD.MOV.U32 R93, RZ, RZ, R214 ;  /* 0x000000ffff5d7224 */ /* 0x002fe200078e00d6 */
[----:B------:R-:W-:Y:S02]  /*ca90*/  FSEL R214, R46, -INF , !P5 ;  /* 0xff8000002ed67808 */ /* 0x000fe40006800000 */
[----:B------:R-:W-:-:S04]  /*caa0*/  ISETP.GE.AND P5, PT, R228, R71, PT ;  /* 0x00000047e400720c */ /* 0x000fc80003fa6270 */
[----:B------:R-:W1:Y:S01]  /*cab0*/  MUFU.TANH R92, R92 ;  /* 0x0000005c005c7308 */ /* 0x000e620000002400 */
[----:B------:R-:W-:Y:S01]  /*cac0*/  FSEL R201, R44, -INF , !P4 ;  /* 0xff8000002cc97808 */ /* 0x000fe20006000000 */
[----:B------:R-:W-:Y:S01]  /*cad0*/  IMAD.MOV.U32 R39, RZ, RZ, R105 ;  /* 0x000000ffff277224 */ /* 0x000fe200078e0069 */
[----:B------:R-:W-:-:S05]  /*cae0*/  FSEL R221, R221, -INF , !P6 ;  /* 0xff800000dddd7808 */ /* 0x000fca0007000000 */
[----:B------:R-:W1:Y:S01]  /*caf0*/  MUFU.TANH R99, R99 ;  /* 0x0000006300637308 */ /* 0x000e620000002400 */
[-C--:B------:R-:W-:Y:S01]  /*cb00*/  ISETP.GE.AND P4, PT, R230, R71.reuse, PT ;  /* 0x00000047e600720c */ /* 0x080fe20003f86270 */
[----:B----4-:R-:W-:Y:S01]  /*cb10*/  IMAD.MOV.U32 R103, RZ, RZ, R27 ;  /* 0x000000ffff677224 */ /* 0x010fe200078e001b */
[-C--:B------:R-:W-:Y:S02]  /*cb20*/  ISETP.GE.AND P6, PT, R203, R71.reuse, PT ;  /* 0x00000047cb00720c */ /* 0x080fe40003fc6270 */
[----:B------:R-:W-:Y:S02]  /*cb30*/  FSEL R27, R36, -INF , !P2 ;  /* 0xff800000241b7808 */ /* 0x000fe40005000000 */
[----:B------:R-:W-:Y:S01]  /*cb40*/  FSEL R105, R30, -INF , !P5 ;  /* 0xff8000001e697808 */ /* 0x000fe20006800000 */
[----:B------:R-:W4:Y:S01]  /*cb50*/  MUFU.TANH R95, R95 ;  /* 0x0000005f005f7308 */ /* 0x000f220000002400 */
[----:B------:R-:W-:Y:S01]  /*cb60*/  IMAD.MOV.U32 R220, RZ, RZ, R102 ;  /* 0x000000ffffdc7224 */ /* 0x000fe200078e0066 */
[----:B------:R-:W-:Y:S01]  /*cb70*/  ISETP.GE.AND P3, PT, R226, R71, PT ;  /* 0x00000047e200720c */ /* 0x000fe20003f66270 */
[----:B------:R-:W-:Y:S01]  /*cb80*/  IMAD.MOV.U32 R217, RZ, RZ, R107 ;  /* 0x000000ffffd97224 */ /* 0x000fe200078e006b */
[----:B------:R-:W-:-:S04]  /*cb90*/  FSEL R107, R121, -INF , !P4 ;  /* 0xff800000796b7808 */ /* 0x000fc80006000000 */
[----:B------:R-:W-:Y:S01]  /*cba0*/  MUFU.TANH R76, R76 ;  /* 0x0000004c004c7308 */ /* 0x000fe20000002400 */
[----:B--2---:R-:W-:Y:S01]  /*cbb0*/  FSEL R102, R118, -INF , !P6 ;  /* 0xff80000076667808 */ /* 0x004fe20007000000 */
[----:B------:R-:W-:Y:S01]  /*cbc0*/  IMAD.MOV.U32 R46, RZ, RZ, R100 ;  /* 0x000000ffff2e7224 */ /* 0x000fe200078e0064 */
[----:B------:R-:W-:-:S05]  /*cbd0*/  ISETP.GE.AND P2, PT, R215, R71, PT ;  /* 0x00000047d700720c */ /* 0x000fca0003f46270 */
[----:B------:R4:W2:Y:S01]  /*cbe0*/  MUFU.TANH R30, R31 ;  /* 0x0000001f001e7308 */ /* 0x0008a20000002400 */
[-C--:B------:R-:W-:Y:S02]  /*cbf0*/  ISETP.GE.AND P4, PT, R209, R71.reuse, PT ;  /* 0x00000047d100720c */ /* 0x080fe40003f86270 */
[----:B------:R-:W-:-:S05]  /*cc00*/  ISETP.GE.AND P6, PT, R110, R71, PT ;  /* 0x000000476e00720c */ /* 0x000fca0003fc6270 */
[----:B------:R2:W2:Y:S01]  /*cc10*/  MUFU.TANH R36, R87 ;  /* 0x0000005700247308 */ /* 0x0004a20000002400 */
[----:B------:R-:W-:Y:S02]  /*cc20*/  ISETP.GE.AND P5, PT, R108, R71, PT ;  /* 0x000000476c00720c */ /* 0x000fe40003fa6270 */
[----:B------:R-:W-:-:S05]  /*cc30*/  FSEL R100, R28, -INF , !P3 ;  /* 0xff8000001c647808 */ /* 0x000fca0005800000 */
[----:B------:R-:W2:Y:S01]  /*cc40*/  MUFU.TANH R78, R78 ;  /* 0x0000004e004e7308 */ /* 0x000ea20000002400 */
[----:B------:R-:W-:Y:S02]  /*cc50*/  ISETP.GE.AND P3, PT, R115, R71, PT ;  /* 0x000000477300720c */ /* 0x000fe40003f66270 */
[----:B------:R-:W-:-:S05]  /*cc60*/  FSEL R103, R103, -INF , !P2 ;  /* 0xff80000067677808 */ /* 0x000fca0005000000 */
[----:B------:R-:W2:Y:S01]  /*cc70*/  MUFU.TANH R77, R77 ;  /* 0x0000004d004d7308 */ /* 0x000ea20000002400 */
[----:B------:R-:W-:Y:S02]  /*cc80*/  FSEL R98, R98, -INF , !P4 ;  /* 0xff80000062627808 */ /* 0x000fe40006000000 */
[----:B------:R-:W-:-:S05]  /*cc90*/  FSEL R101, R101, -INF , !P6 ;  /* 0xff80000065657808 */ /* 0x000fca0007000000 */
[----:B------:R-:W2:Y:S01]  /*cca0*/  MUFU.TANH R79, R79 ;  /* 0x0000004f004f7308 */ /* 0x000ea20000002400 */
[-C--:B------:R-:W-:Y:S02]  /*ccb0*/  ISETP.GE.AND P2, PT, R206, R71.reuse, PT ;  /* 0x00000047ce00720c */ /* 0x080fe40003f46270 */
[----:B------:R-:W-:-:S05]  /*ccc0*/  ISETP.GE.AND P4, PT, R122, R71, PT ;  /* 0x000000477a00720c */ /* 0x000fca0003f86270 */
[----:B------:R-:W2:Y:S01]  /*ccd0*/  MUFU.TANH R72, R72 ;  /* 0x0000004800487308 */ /* 0x000ea20000002400 */
[----:B------:R-:W-:Y:S02]  /*cce0*/  ISETP.GE.AND P6, PT, R129, R71, PT ;  /* 0x000000478100720c */ /* 0x000fe40003fc6270 */
[----:B------:R-:W-:-:S05]  /*ccf0*/  FSEL R96, R96, -INF , !P5 ;  /* 0xff80000060607808 */ /* 0x000fca0006800000 */
[----:B------:R-:W2:Y:S01]  /*cd00*/  MUFU.TANH R74, R74 ;  /* 0x0000004a004a7308 */ /* 0x000ea20000002400 */
[----:B------:R-:W-:Y:S02]  /*cd10*/  ISETP.GE.AND P5, PT, R111, R71, PT ;  /* 0x000000476f00720c */ /* 0x000fe40003fa6270 */
[----:B---3--:R-:W-:-:S05]  /*cd20*/  FSEL R97, R97, -INF , !P3 ;  /* 0xff80000061617808 */ /* 0x008fca0005800000 */
[----:B------:R-:W3:Y:S01]  /*cd30*/  MUFU.TANH R73, R73 ;  /* 0x0000004900497308 */ /* 0x000ee20000002400 */
[----:B------:R-:W-:Y:S01]  /*cd40*/  ISETP.GE.AND P3, PT, R123, R71, PT ;  /* 0x000000477b00720c */ /* 0x000fe20003f66270 */
[----:B------:R-:W-:Y:S01]  /*cd50*/  IMAD.MOV.U32 R44, RZ, RZ, R93 ;  /* 0x000000ffff2c7224 */ /* 0x000fe200078e005d */
[----:B------:R-:W-:-:S05]  /*cd60*/  FSEL R94, R94, -INF , !P2 ;  /* 0xff8000005e5e7808 */ /* 0x000fca0005000000 */
[----:B------:R-:W-:Y:S01]  /*cd70*/  MUFU.TANH R75, R75 ;  /* 0x0000004b004b7308 */ /* 0x000fe20000002400 */
[----:B-1----:R-:W-:Y:S02]  /*cd80*/  FSEL R92, R92, -INF , !P4 ;  /* 0xff8000005c5c7808 */ /* 0x002fe40006000000 */
[----:B------:R-:W-:-:S05]  /*cd90*/  FSEL R99, R99, -INF , !P6 ;  /* 0xff80000063637808 */ /* 0x000fca0007000000 */
[----:B------:R-:W1:Y:S01]  /*cda0*/  MUFU.TANH R80, R80 ;  /* 0x0000005000507308 */ /* 0x000e620000002400 */
[-C--:B------:R-:W-:Y:S02]  /*cdb0*/  ISETP.GE.AND P2, PT, R113, R71.reuse, PT ;  /* 0x000000477100720c */ /* 0x080fe40003f46270 */
[----:B------:R-:W-:-:S05]  /*cdc0*/  ISETP.GE.AND P4, PT, R35, R71, PT ;  /* 0x000000472300720c */ /* 0x000fca0003f86270 */
[----:B------:R-:W-:Y:S01]  /*cdd0*/  MUFU.TANH R60, R60 ;  /* 0x0000003c003c7308 */ /* 0x000fe20000002400 */
[----:B------:R-:W-:Y:S02]  /*cde0*/  ISETP.GE.AND P6, PT, R39, R70, PT ;  /* 0x000000462700720c */ /* 0x000fe40003fc6270 */
[----:B------:R-:W-:-:S05]  /*cdf0*/  FSEL R28, R58, -INF , !P5 ;  /* 0xff8000003a1c7808 */ /* 0x000fca0006800000 */
[----:B------:R-:W1:Y:S01]  /*ce00*/  MUFU.TANH R57, R57 ;  /* 0x0000003900397308 */ /* 0x000e620000002400 */
[----:B------:R-:W-:Y:S01]  /*ce10*/  ISETP.GE.AND P5, PT, R39, R69, PT ;  /* 0x000000452700720c */ /* 0x000fe20003fa6270 */
[----:B------:R-:W-:Y:S01]  /*ce20*/  FMUL.FTZ R93, R20, UR4 ;  /* 0x00000004145d7c20 */ /* 0x000fe20008410000 */
[----:B----4-:R-:W-:-:S05]  /*ce30*/  FSEL R31, R95, -INF , !P3 ;  /* 0xff8000005f1f7808 */ /* 0x010fca0005800000 */
[----:B------:R-:W-:Y:S01]  /*ce40*/  MUFU.TANH R56, R56 ;  /* 0x0000003800387308 */ /* 0x000fe20000002400 */
[----:B------:R-:W-:Y:S01]  /*ce50*/  ISETP.GE.AND P3, PT, R46, R70, PT ;  /* 0x000000462e00720c */ /* 0x000fe20003f66270 */
[----:B--2---:R-:W-:Y:S01]  /*ce60*/  FMUL.FTZ R87, R21, UR4 ;  /* 0x0000000415577c20 */ /* 0x004fe20008410000 */
[----:B------:R-:W-:-:S05]  /*ce70*/  FSEL R30, R30, -INF , !P2 ;  /* 0xff8000001e1e7808 */ /* 0x000fca0005000000 */
[----:B------:R-:W2:Y:S01]  /*ce80*/  MUFU.TANH R49, R49 ;  /* 0x0000003100317308 */ /* 0x000ea20000002400 */
[----:B------:R-:W-:Y:S02]  /*ce90*/  FSEL R95, R36, -INF , !P4 ;  /* 0xff800000245f7808 */ /* 0x000fe40006000000 */
[----:B------:R-:W-:-:S05]  /*cea0*/  FSEL R20, R76, -INF , !P6 ;  /* 0xff8000004c147808 */ /* 0x000fca0007000000 */
[----:B------:R-:W-:Y:S01]  /*ceb0*/  MUFU.TANH R48, R48 ;  /* 0x0000003000307308 */ /* 0x000fe20000002400 */
[----:B------:R-:W-:Y:S01]  /*cec0*/  ISETP.GE.AND P2, PT, R46, R69, PT ;  /* 0x000000452e00720c */ /* 0x000fe20003f46270 */
[----:B------:R-:W-:Y:S01]  /*ced0*/  FMUL.FTZ R39, R22, UR4 ;  /* 0x0000000416277c20 */ /* 0x000fe20008410000 */
[----:B------:R-:W-:-:S05]  /*cee0*/  ISETP.GE.AND P4, PT, R44, R70, PT ;  /* 0x000000462c00720c */ /* 0x000fca0003f86270 */
[----:B------:R-:W4:Y:S01]  /*cef0*/  MUFU.TANH R51, R51 ;  /* 0x0000003300337308 */ /* 0x000f220000002400 */
[----:B------:R-:W-:Y:S01]  /*cf00*/  ISETP.GE.AND P6, PT, R44, R69, PT ;  /* 0x000000452c00720c */ /* 0x000fe20003fc6270 */
[----:B------:R-:W-:Y:S01]  /*cf10*/  FMUL.FTZ R37, R37, UR4 ;  /* 0x0000000425257c20 */ /* 0x000fe20008410000 */
[----:B------:R-:W-:-:S05]  /*cf20*/  FSEL R21, R78, -INF , !P5 ;  /* 0xff8000004e157808 */ /* 0x000fca0006800000 */
[----:B------:R-:W4:Y:S01]  /*cf30*/  MUFU.TANH R50, R50 ;  /* 0x0000003200327308 */ /* 0x000f220000002400 */
[C---:B------:R-:W-:Y:S01]  /*cf40*/  ISETP.GE.AND P5, PT, R220.reuse, R70, PT ;  /* 0x00000046dc00720c */ /* 0x040fe20003fa6270 */
[----:B------:R-:W-:Y:S01]  /*cf50*/  FMUL.FTZ R36, R23, UR4 ;  /* 0x0000000417247c20 */ /* 0x000fe20008410000 */
[----:B------:R-:W-:Y:S02]  /*cf60*/  FSEL R22, R77, -INF , !P3 ;  /* 0xff8000004d167808 */ /* 0x000fe40005800000 */
[----:B------:R-:W-:-:S03]  /*cf70*/  ISETP.GE.AND P3, PT, R220, R69, PT ;  /* 0x00000045dc00720c */ /* 0x000fc60003f66270 */
[----:B------:R-:W4:Y:S01]  /*cf80*/  MUFU.TANH R82, R82 ;  /* 0x0000005200527308 */ /* 0x000f220000002400 */
[----:B------:R-:W-:Y:S02]  /*cf90*/  FSEL R23, R79, -INF , !P2 ;  /* 0xff8000004f177808 */ /* 0x000fe40005000000 */
[----:B------:R-:W-:Y:S02]  /*cfa0*/  FSEL R72, R72, -INF , !P4 ;  /* 0xff80000048487808 */ /* 0x000fe40006000000 */
[----:B------:R-:W-:-:S03]  /*cfb0*/  FSEL R220, R74, -INF , !P6 ;  /* 0xff8000004adc7808 */ /* 0x000fc60007000000 */
[----:B------:R-:W4:Y:S01]  /*cfc0*/  MUFU.TANH R83, R83 ;  /* 0x0000005300537308 */ /* 0x000f220000002400 */
[CC--:B------:R-:W-:Y:S02]  /*cfd0*/  ISETP.GE.AND P2, PT, R224.reuse, R70.reuse, PT ;  /* 0x00000046e000720c */ /* 0x0c0fe40003f46270 */
[-C--:B------:R-:W-:Y:S02]  /*cfe0*/  ISETP.GE.AND P4, PT, R224, R69.reuse, PT ;  /* 0x00000045e000720c */ /* 0x080fe40003f86270 */
[C---:B------:R-:W-:Y:S02]  /*cff0*/  ISETP.GE.AND P6, PT, R216.reuse, R70, PT ;  /* 0x00000046d800720c */ /* 0x040fe40003fc6270 */
[----:B---3--:R-:W-:Y:S01]  /*d000*/  FSEL R224, R73, -INF , !P5 ;  /* 0xff80000049e07808 */ /* 0x008fe20006800000 */
[----:B------:R-:W3:Y:S01]  /*d010*/  MUFU.TANH R42, R42 ;  /* 0x0000002a002a7308 */ /* 0x000ee20000002400 */
[----:B------:R-:W-:Y:S02]  /*d020*/  ISETP.GE.AND P5, PT, R216, R69, PT ;  /* 0x00000045d800720c */ /* 0x000fe40003fa6270 */
[----:B-1----:R-:W-:-:S02]  /*d030*/  FSEL R58, R80, -INF , !P2 ;  /* 0xff800000503a7808 */ /* 0x002fc40005000000 */
[----:B------:R-:W-:-:S03]  /*d040*/  FSEL R46, R57, -INF , !P4 ;  /* 0xff800000392e7808 */ /* 0x000fc60006000000 */
[----:B------:R-:W1:Y:S01]  /*d050*/  MUFU.TANH R126, R126 ;  /* 0x0000007e007e7308 */ /* 0x000e620000002400 */
[----:B------:R-:W-:Y:S02]  /*d060*/  FSEL R60, R60, -INF , !P6 ;  /* 0xff8000003c3c7808 */ /* 0x000fe40007000000 */
[----:B------:R-:W-:-:S05]  /*d070*/  ISETP.GE.AND P2, PT, R217, R69, PT ;  /* 0x00000045d900720c */ /* 0x000fca0003f46270 */
[----:B------:R2:W-:Y:S01]  /*d080*/  MUFU.TANH R71, R222 ;  /* 0x000000de00477308 */ /* 0x0005e20000002400 */
[C---:B------:R-:W-:Y:S02]  /*d090*/  ISETP.GE.AND P4, PT, R213.reuse, R70, PT ;  /* 0x00000046d500720c */ /* 0x040fe40003f86270 */
[----:B------:R-:W-:-:S05]  /*d0a0*/  ISETP.GE.AND P6, PT, R213, R69, PT ;  /* 0x00000045d500720c */ /* 0x000fca0003fc6270 */
[----:B------:R-:W1:Y:S01]  /*d0b0*/  MUFU.TANH R37, R37 ;  /* 0x0000002500257308 */ /* 0x000e620000002400 */
[----:B------:R-:W-:Y:S01]  /*d0c0*/  FMUL.FTZ R29, R29, UR4 ;  /* 0x000000041d1d7c20 */ /* 0x000fe20008410000 */
[----:B--2---:R-:W-:Y:S02]  /*d0d0*/  FSEL R222, R75, -INF , !P3 ;  /* 0xff8000004bde7808 */ /* 0x004fe40005800000 */
[----:B------:R-:W-:-:S04]  /*d0e0*/  ISETP.GE.AND P3, PT, R217, R70, PT ;  /* 0x00000046d900720c */ /* 0x000fc80003f66270 */
[----:B------:R2:W-:Y:S01]  /*d0f0*/  MUFU.TANH R77, R36 ;  /* 0x00000024004d7308 */ /* 0x0005e20000002400 */
[----:B------:R-:W-:Y:S02]  /*d100*/  FSEL R44, R49, -INF , !P3 ;  /* 0xff800000312c7808 */ /* 0x000fe40005800000 */
[----:B------:R-:W-:-:S05]  /*d110*/  ISETP.GE.AND P3, PT, R232, R69, PT ;  /* 0x00000045e800720c */ /* 0x000fca0003f66270 */
[----:B------:R-:W1:Y:S01]  /*d120*/  MUFU.TANH R43, R43 ;  /* 0x0000002b002b7308 */ /* 0x000e620000002400 */
[----:B----4-:R-:W-:Y:S02]  /*d130*/  FSEL R49, R51, -INF , !P2 ;  /* 0xff80000033317808 */ /* 0x010fe40005000000 */
[----:B------:R-:W-:-:S05]  /*d140*/  ISETP.GE.AND P2, PT, R248, R70, PT ;  /* 0x00000046f800720c */ /* 0x000fca0003f46270 */
[----:B------:R-:W4:Y:S01]  /*d150*/  MUFU.TANH R120, R120 ;  /* 0x0000007800787308 */ /* 0x000f220000002400 */
[----:B--2---:R-:W-:Y:S02]  /*d160*/  FSEL R36, R56, -INF , !P5 ;  /* 0xff80000038247808 */ /* 0x004fe40006800000 */
[----:B------:R-:W-:Y:S02]  /*d170*/  ISETP.GE.AND P5, PT, R232, R70, PT ;  /* 0x00000046e800720c */ /* 0x000fe40003fa6270 */
[----:B------:R-:W-:-:S03]  /*d180*/  FSEL R56, R48, -INF , !P4 ;  /* 0xff80000030387808 */ /* 0x000fc60006000000 */
[----:B------:R-:W2:Y:S01]  /*d190*/  MUFU.TANH R32, R32 ;  /* 0x0000002000207308 */ /* 0x000ea20000002400 */
[----:B------:R-:W-:Y:S02]  /*d1a0*/  ISETP.GE.AND P4, PT, R248, R69, PT ;  /* 0x00000045f800720c */ /* 0x000fe40003f86270 */
[----:B------:R-:W-:-:S05]  /*d1b0*/  FSEL R48, R52, -INF , !P5 ;  /* 0xff80000034307808 */ /* 0x000fca0006800000 */
[----:B------:R3:W-:Y:S01]  /*d1c0*/  MUFU.TANH R76, R39 ;  /* 0x00000027004c7308 */ /* 0x0007e20000002400 */
[-C--:B------:R-:W-:Y:S02]  /*d1d0*/  ISETP.GE.AND P5, PT, R242, R69.reuse, PT ;  /* 0x00000045f200720c */ /* 0x080fe40003fa6270 */
[----:B------:R-:W-:Y:S02]  /*d1e0*/  FSEL R53, R53, -INF , !P3 ;  /* 0xff80000035357808 */ /* 0x000fe40005800000 */
[----:B------:R-:W-:Y:S02]  /*d1f0*/  ISETP.GE.AND P3, PT, R207, R70, PT ;  /* 0x00000046cf00720c */ /* 0x000fe40003f66270 */
[----:B------:R-:W-:Y:S01]  /*d200*/  FSEL R54, R54, -INF , !P2 ;  /* 0xff80000036367808 */ /* 0x000fe20005000000 */
[----:B------:R-:W2:Y:S01]  /*d210*/  MUFU.TANH R34, R34 ;  /* 0x0000002200227308 */ /* 0x000ea20000002400 */
[----:B------:R-:W-:Y:S02]  /*d220*/  FSEL R243, R243, -INF , !P4 ;  /* 0xff800000f3f37808 */ /* 0x000fe40006000000 */
[----:B------:R-:W-:-:S02]  /*d230*/  ISETP.GE.AND P2, PT, R207, R69, PT ;  /* 0x00000045cf00720c */ /* 0x000fc40003f46270 */
[----:B---3--:R-:W-:Y:S02]  /*d240*/  FSEL R39, R50, -INF , !P6 ;  /* 0xff80000032277808 */ /* 0x008fe40007000000 */
[-C--:B------:R-:W-:Y:S01]  /*d250*/  ISETP.GE.AND P6, PT, R242, R70.reuse, PT ;  /* 0x00000046f200720c */ /* 0x080fe20003fc6270 */
[----:B------:R-:W3:Y:S01]  /*d260*/  MUFU.TANH R29, R29 ;  /* 0x0000001d001d7308 */ /* 0x000ee20000002400 */
[C---:B------:R-:W-:Y:S02]  /*d270*/  ISETP.GE.AND P4, PT, R205.reuse, R70, PT ;  /* 0x00000046cd00720c */ /* 0x040fe40003f86270 */
[----:B------:R-:W-:Y:S02]  /*d280*/  FSEL R52, R82, -INF , !P6 ;  /* 0xff80000052347808 */ /* 0x000fe40007000000 */
[----:B------:R-:W-:-:S03]  /*d290*/  ISETP.GE.AND P6, PT, R205, R69, PT ;  /* 0x00000045cd00720c */ /* 0x000fc60003fc6270 */
[----:B------:R-:W3:Y:S01]  /*d2a0*/  MUFU.TANH R33, R33 ;  /* 0x0000002100217308 */ /* 0x000ee20000002400 */
[----:B------:R-:W-:Y:S02]  /*d2b0*/  FSEL R51, R83, -INF , !P5 ;  /* 0xff80000053337808 */ /* 0x000fe40006800000 */
[CC--:B------:R-:W-:Y:S02]  /*d2c0*/  ISETP.GE.AND P5, PT, R204.reuse, R70.reuse, PT ;  /* 0x00000046cc00720c */ /* 0x0c0fe40003fa6270 */
[----:B------:R-:W-:Y:S02]  /*d2d0*/  FSEL R50, R47, -INF , !P3 ;  /* 0xff8000002f327808 */ /* 0x000fe40005800000 */
[-C--:B------:R-:W-:Y:S01]  /*d2e0*/  ISETP.GE.AND P3, PT, R204, R69.reuse, PT ;  /* 0x00000045cc00720c */ /* 0x080fe20003f66270 */
[----:B------:R-:W3:Y:S01]  /*d2f0*/  MUFU.TANH R93, R93 ;  /* 0x0000005d005d7308 */ /* 0x000ee20000002400 */
[----:B------:R-:W-:Y:S01]  /*d300*/  FSEL R57, R42, -INF , !P2 ;  /* 0xff8000002a397808 */ /* 0x000fe20005000000 */
[----:B------:R-:W-:Y:S01]  /*d310*/  FMUL.FTZ R16, R16, UR4 ;  /* 0x0000000410107c20 */ /* 0x000fe20008410000 */
[----:B------:R-:W-:Y:S01]  /*d320*/  FSEL R204, R124, -INF , !P4 ;  /* 0xff8000007ccc7808 */ /* 0x000fe20006000000 */
[----:B------:R-:W-:Y:S01]  /*d330*/  FMUL.FTZ R18, R18, UR4 ;  /* 0x0000000412127c20 */ /* 0x000fe20008410000 */
[----:B-1----:R-:W-:Y:S01]  /*d340*/  FSEL R207, R126, -INF , !P6 ;  /* 0xff8000007ecf7808 */ /* 0x002fe20007000000 */
[----:B------:R-:W-:Y:S01]  /*d350*/  FMUL.FTZ R19, R19, UR4 ;  /* 0x0000000413137c20 */ /* 0x000fe20008410000 */
[C---:B------:R-:W-:Y:S01]  /*d360*/  ISETP.GE.AND P2, PT, R202.reuse, R70, PT ;  /* 0x00000046ca00720c */ /* 0x040fe20003f46270 */
[----:B------:R-:W1:Y:S01]  /*d370*/  MUFU.TANH R87, R87 ;  /* 0x0000005700577308 */ /* 0x000e620000002400 */
[----:B------:R-:W-:-:S02]  /*d380*/  ISETP.GE.AND P4, PT, R202, R69, PT ;  /* 0x00000045ca00720c */ /* 0x000fc40003f86270 */
[-C--:B------:R-:W-:Y:S01]  /*d390*/  ISETP.GE.AND P6, PT, R200, R70.reuse, PT ;  /* 0x00000046c800720c */ /* 0x080fe20003fc6270 */
[----:B------:R-:W-:Y:S01]  /*d3a0*/  FMUL.FTZ R17, R17, UR4 ;  /* 0x0000000411117c20 */ /* 0x000fe20008410000 */
[----:B------:R-:W-:Y:S01]  /*d3b0*/  FSEL R202, R37, -INF , !P5 ;  /* 0xff80000025ca7808 */ /* 0x000fe20006800000 */
[----:B------:R-:W-:Y:S01]  /*d3c0*/  FMUL.FTZ R12, R12, UR4 ;  /* 0x000000040c0c7c20 */ /* 0x000fe20008410000 */
[----:B------:R-:W-:Y:S01]  /*d3d0*/  ISETP.GE.AND P5, PT, R200, R69, PT ;  /* 0x00000045c800720c */ /* 0x000fe20003fa6270 */
[----:B------:R-:W-:Y:S01]  /*d3e0*/  FMUL.FTZ R13, R13, UR4 ;  /* 0x000000040d0d7c20 */ /* 0x000fe20008410000 */
[----:B------:R-:W-:Y:S01]  /*d3f0*/  FSEL R205, R43, -INF , !P3 ;  /* 0xff8000002bcd7808 */ /* 0x000fe20005800000 */
[----:B------:R-:W-:Y:S01]  /*d400*/  FMUL.FTZ R8, R8, UR4 ;  /* 0x0000000408087c20 */ /* 0x000fe20008410000 */
[----:B------:R-:W-:Y:S02]  /*d410*/  FSEL R223, R223, -INF , !P4 ;  /* 0xff800000dfdf7808 */ /* 0x000fe40006000000 */
[----:B------:R-:W-:Y:S01]  /*d420*/  FSEL R198, R198, -INF , !P6 ;  /* 0xff800000c6c67808 */ /* 0x000fe20007000000 */
[----:B------:R-:W1:Y:S01]  /*d430*/  MUFU.TANH R16, R16 ;  /* 0x0000001000107308 */ /* 0x000e620000002400 */
[----:B------:R-:W-:-:S02]  /*d440*/  ISETP.GE.AND P3, PT, R230, R70, PT ;  /* 0x00000046e600720c */ /* 0x000fc40003f66270 */
[CC--:B------:R-:W-:Y:S02]  /*d450*/  ISETP.GE.AND P4, PT, R203.reuse, R70.reuse, PT ;  /* 0x00000046cb00720c */ /* 0x0c0fe40003f86270 */
[-C--:B------:R-:W-:Y:S02]  /*d460*/  ISETP.GE.AND P6, PT, R203, R69.reuse, PT ;  /* 0x00000045cb00720c */ /* 0x080fe40003fc6270 */
[----:B----4-:R-:W-:Y:S01]  /*d470*/  FSEL R200, R120, -INF , !P2 ;  /* 0xff80000078c87808 */ /* 0x010fe20005000000 */
[----:B------:R-:W4:Y:S01]  /*d480*/  MUFU.TANH R18, R18 ;  /* 0x0000001200127308 */ /* 0x000f220000002400 */
[----:B--2---:R-:W-:Y:S02]  /*d490*/  FSEL R203, R32, -INF , !P5 ;  /* 0xff80000020cb7808 */ /* 0x004fe40006800000 */
[----:B------:R-:W-:Y:S02]  /*d4a0*/  ISETP.GE.AND P2, PT, R230, R69, PT ;  /* 0x00000045e600720c */ /* 0x000fe40003f46270 */
[----:B------:R-:W-:-:S03]  /*d4b0*/  ISETP.GE.AND P5, PT, R228, R70, PT ;  /* 0x00000046e400720c */ /* 0x000fc60003fa6270 */
[----:B------:R-:W2:Y:S01]  /*d4c0*/  MUFU.TANH R19, R19 ;  /* 0x0000001300137308 */ /* 0x000ea20000002400 */
[----:B------:R-:W-:Y:S01]  /*d4d0*/  FMUL.FTZ R14, R14, UR4 ;  /* 0x000000040e0e7c20 */ /* 0x000fe20008410000 */
[----:B------:R-:W-:Y:S01]  /*d4e0*/  FMUL.FTZ R15, R15, UR4 ;  /* 0x000000040f0f7c20 */ /* 0x000fe20008410000 */
[----:B------:R-:W-:Y:S01]  /*d4f0*/  FMUL.FTZ R10, R10, UR4 ;  /* 0x000000040a0a7c20 */ /* 0x000fe20008410000 */
[----:B------:R-:W-:Y:S01]  /*d500*/  FSEL R218, R218, -INF , !P3 ;  /* 0xff800000dada7808 */ /* 0x000fe20005800000 */
[----:B------:R-:W-:Y:S01]  /*d510*/  FMUL.FTZ R74, R6, UR4 ;  /* 0x00000004064a7c20 */ /* 0x000fe20008410000 */
[----:B------:R-:W-:Y:S02]  /*d520*/  ISETP.GE.AND P3, PT, R228, R69, PT ;  /* 0x00000045e400720c */ /* 0x000fe40003f66270 */
[----:B------:R-:W2:Y:S01]  /*d530*/  MUFU.TANH R17, R17 ;  /* 0x0000001100117308 */ /* 0x000ea20000002400 */
[----:B------:R-:W-:Y:S01]  /*d540*/  FSEL R217, R34, -INF , !P2 ;  /* 0xff80000022d97808 */ /* 0x000fe20005000000 */
[----:B------:R-:W-:Y:S01]  /*d550*/  FMUL.FTZ R9, R9, UR4 ;  /* 0x0000000409097c20 */ /* 0x000fe20008410000 */
[----:B------:R-:W-:Y:S01]  /*d560*/  FSEL R208, R208, -INF , !P5 ;  /* 0xff800000d0d07808 */ /* 0x000fe20006800000 */
[----:B------:R-:W-:-:S04]  /*d570*/  FMUL.FTZ R11, R11, UR4 ;  /* 0x000000040b0b7c20 */ /* 0x000fc80008410000 */
[----:B------:R-:W2:Y:S01]  /*d580*/  MUFU.TANH R12, R12 ;  /* 0x0000000c000c7308 */ /* 0x000ea20000002400 */
[----:B------:R-:W-:Y:S01]  /*d590*/  FMUL.FTZ R4, R4, UR4 ;  /* 0x0000000404047c20 */ /* 0x000fe20008410000 */
[C---:B------:R-:W-:Y:S01]  /*d5a0*/  ISETP.GE.AND P2, PT, R226.reuse, R70, PT ;  /* 0x00000046e200720c */ /* 0x040fe20003f46270 */
[----:B------:R-:W-:Y:S01]  /*d5b0*/  FMUL.FTZ R5, R5, UR4 ;  /* 0x0000000405057c20 */ /* 0x000fe20008410000 */
[----:B---3--:R-:W-:Y:S02]  /*d5c0*/  FSEL R216, R29, -INF , !P4 ;  /* 0xff8000001dd87808 */ /* 0x008fe40006000000 */
[----:B------:R-:W-:Y:S02]  /*d5d0*/  FSEL R213, R33, -INF , !P6 ;  /* 0xff80000021d57808 */ /* 0x000fe40007000000 */
[----:B------:R-:W3:Y:S01]  /*d5e0*/  MUFU.TANH R13, R13 ;  /* 0x0000000d000d7308 */ /* 0x000ee20000002400 */
[-C--:B------:R-:W-:Y:S02]  /*d5f0*/  ISETP.GE.AND P5, PT, R215, R69.reuse, PT ;  /* 0x00000045d700720c */ /* 0x080fe40003fa6270 */
[----:B------:R-:W-:-:S02]  /*d600*/  ISETP.GE.AND P4, PT, R226, R69, PT ;  /* 0x00000045e200720c */ /* 0x000fc40003f86270 */
[----:B------:R-:W-:-:S03]  /*d610*/  ISETP.GE.AND P6, PT, R215, R70, PT ;  /* 0x00000046d700720c */ /* 0x000fc60003fc6270 */
[----:B------:R-:W3:Y:S01]  /*d620*/  MUFU.TANH R8, R8 ;  /* 0x0000000800087308 */ /* 0x000ee20000002400 */
[----:B------:R-:W-:Y:S02]  /*d630*/  FSEL R211, R211, -INF , !P3 ;  /* 0xff800000d3d37808 */ /* 0x000fe40005800000 */
[----:B------:R-:W-:Y:S01]  /*d640*/  ISETP.GE.AND P3, PT, R209, R70, PT ;  /* 0x00000046d100720c */ /* 0x000fe20003f66270 */
[----:B------:R-:W-:Y:S01]  /*d650*/  FMUL.FTZ R6, R7, UR4 ;  /* 0x0000000407067c20 */ /* 0x000fe20008410000 */
[----:B------:R-:W-:-:S03]  /*d660*/  FSEL R210, R210, -INF , !P2 ;  /* 0xff800000d2d27808 */ /* 0x000fc60005000000 */
[----:B------:R-:W3:Y:S01]  /*d670*/  MUFU.TANH R78, R14 ;  /* 0x0000000e004e7308 */ /* 0x000ee20000002400 */
[----:B------:R-:W-:Y:S01]  /*d680*/  FSEL R29, R76, -INF , !P5 ;  /* 0xff8000004c1d7808 */ /* 0x000fe20006800000 */
[----:B------:R-:W-:Y:S01]  /*d690*/  FMUL.FTZ R118, R89, UR4 ;  /* 0x0000000459767c20 */ /* 0x000fe20008410000 */
[----:B------:R-:W-:Y:S01]  /*d6a0*/  ISETP.GE.AND P2, PT, R209, R69, PT ;  /* 0x00000045d100720c */ /* 0x000fe20003f46270 */
[----:B------:R-:W-:-:S04]  /*d6b0*/  FMUL.FTZ R76, R90, UR4 ;  /* 0x000000045a4c7c20 */ /* 0x000fc80008410000 */
[----:B------:R-:W3:Y:S01]  /*d6c0*/  MUFU.TANH R79, R15 ;  /* 0x0000000f004f7308 */ /* 0x000ee20000002400 */
[----:B------:R-:W-:Y:S01]  /*d6d0*/  FSEL R215, R71, -INF , !P4 ;  /* 0xff80000047d77808 */ /* 0x000fe20006000000 */
[----:B------:R-:W-:Y:S01]  /*d6e0*/  FMUL.FTZ R75, R91, UR4 ;  /* 0x000000045b4b7c20 */ /* 0x000fe20008410000 */
[----:B------:R-:W-:-:S05]  /*d6f0*/  FSEL R124, R93, -INF , !P6 ;  /* 0xff8000005d7c7808 */ /* 0x000fca0007000000 */
[----:B------:R-:W3:Y:S01]  /*d700*/  MUFU.TANH R83, R10 ;  /* 0x0000000a00537308 */ /* 0x000ee20000002400 */
[----:B------:R-:W-:Y:S01]  /*d710*/  ISETP.GE.AND P4, PT, R110, R70, PT ;  /* 0x000000466e00720c */ /* 0x000fe20003f86270 */
[----:B------:R-:W-:Y:S01]  /*d720*/  FMUL.FTZ R88, R88, UR4 ;  /* 0x0000000458587c20 */ /* 0x000fe20008410000 */
[----:B------:R-:W-:Y:S02]  /*d730*/  ISETP.GE.AND P6, PT, R110, R69, PT ;  /* 0x000000456e00720c */ /* 0x000fe40003fc6270 */
[----:B-1----:R-:W-:-:S03]  /*d740*/  FSEL R110, R87, -INF , !P3 ;  /* 0xff800000576e7808 */ /* 0x002fc60005800000 */
[----:B------:R-:W1:Y:S01]  /*d750*/  MUFU.TANH R73, R11 ;  /* 0x0000000b00497308 */ /* 0x000e620000002400 */
[----:B------:R-:W-:Y:S02]  /*d760*/  ISETP.GE.AND P3, PT, R108, R69, PT ;  /* 0x000000456c00720c */ /* 0x000fe40003f66270 */
[----:B------:R-:W-:-:S05]  /*d770*/  FSEL R93, R77, -INF , !P2 ;  /* 0xff8000004d5d7808 */ /* 0x000fca0005000000 */
[----:B------:R-:W1:Y:S01]  /*d780*/  MUFU.TANH R74, R74 ;  /* 0x0000004a004a7308 */ /* 0x000e620000002400 */
[-C--:B------:R-:W-:Y:S02]  /*d790*/  ISETP.GE.AND P5, PT, R108, R70.reuse, PT ;  /* 0x000000466c00720c */ /* 0x080fe40003fa6270 */
[----:B------:R-:W-:-:S05]  /*d7a0*/  ISETP.GE.AND P2, PT, R115, R70, PT ;  /* 0x000000467300720c */ /* 0x000fca0003f46270 */
[----:B------:R-:W1:Y:S01]  /*d7b0*/  MUFU.TANH R9, R9 ;  /* 0x0000000900097308 */ /* 0x000e620000002400 */
[----:B------:R-:W-:-:S07]  /*d7c0*/  FSEL R108, R16, -INF , !P4 ;  /* 0xff800000106c7808 */ /* 0x000fce0006000000 */
[----:B------:R-:W1:Y:S01]  /*d7d0*/  MUFU.TANH R4, R4 ;  /* 0x0000000400047308 */ /* 0x000e620000002400 */
[----:B----4-:R-:W-:-:S07]  /*d7e0*/  FSEL R87, R18, -INF , !P6 ;  /* 0xff80000012577808 */ /* 0x010fce0007000000 */
[----:B------:R-:W4:Y:S01]  /*d7f0*/  MUFU.TANH R5, R5 ;  /* 0x0000000500057308 */ /* 0x000f220000002400 */
[----:B--2---:R-:W-:Y:S02]  /*d800*/  FSEL R89, R19, -INF , !P3 ;  /* 0xff80000013597808 */ /* 0x004fe40005800000 */
[----:B------:R-:W-:Y:S02]  /*d810*/  ISETP.GE.AND P4, PT, R115, R69, PT ;  /* 0x000000457300720c */ /* 0x000fe40003f86270 */
[----:B------:R-:W-:-:S03]  /*d820*/  ISETP.GE.AND P6, PT, R206, R70, PT ;  /* 0x00000046ce00720c */ /* 0x000fc60003fc6270 */
[----:B------:R-:W-:Y:S01]  /*d830*/  MUFU.TANH R6, R6 ;  /* 0x0000000600067308 */ /* 0x000fe20000002400 */
[----:B------:R-:W-:Y:S02]  /*d840*/  ISETP.GE.AND P3, PT, R122, R70, PT ;  /* 0x000000467a00720c */ /* 0x000fe40003f66270 */
[----:B------:R-:W-:Y:S02]  /*d850*/  FSEL R115, R17, -INF , !P5 ;  /* 0xff80000011737808 */ /* 0x000fe40006800000 */
[----:B------:R-:W-:-:S03]  /*d860*/  FSEL R120, R12, -INF , !P2 ;  /* 0xff8000000c787808 */ /* 0x000fc60005000000 */
[----:B------:R2:W4:Y:S01]  /*d870*/  MUFU.TANH R121, R88 ;  /* 0x0000005800797308 */ /* 0x0005220000002400 */
[-C--:B------:R-:W-:Y:S02]  /*d880*/  ISETP.GE.AND P5, PT, R206, R69.reuse, PT ;  /* 0x00000045ce00720c */ /* 0x080fe40003fa6270 */
[----:B------:R-:W-:-:S05]  /*d890*/  ISETP.GE.AND P2, PT, R122, R69, PT ;  /* 0x000000457a00720c */ /* 0x000fca0003f46270 */
[----:B------:R-:W4:Y:S01]  /*d8a0*/  MUFU.TANH R118, R118 ;  /* 0x0000007600767308 */ /* 0x000f220000002400 */
[----:B---3--:R-:W-:-:S07]  /*d8b0*/  FSEL R122, R13, -INF , !P6 ;  /* 0xff8000000d7a7808 */ /* 0x008fce0007000000 */
[----:B------:R-:W3:Y:S01]  /*d8c0*/  MUFU.TANH R76, R76 ;  /* 0x0000004c004c7308 */ /* 0x000ee20000002400 */
[----:B------:R-:W-:Y:S01]  /*d8d0*/  BAR.SYNC.DEFER_BLOCKING 0x0 ;  /* 0x0000000000007b1d */ /* 0x000fe20000010000 */
[----:B--2---:R-:W-:-:S06]  /*d8e0*/  FSEL R88, R8, -INF , !P3 ;  /* 0xff80000008587808 */ /* 0x004fcc0005800000 */
[----:B------:R-:W2:Y:S01]  /*d8f0*/  MUFU.TANH R75, R75 ;  /* 0x0000004b004b7308 */ /* 0x000ea20000002400 */
[-C--:B------:R-:W-:Y:S01]  /*d900*/  ISETP.GE.AND P6, PT, R129, R69.reuse, PT ;  /* 0x000000458100720c */ /* 0x080fe20003fc6270 */
[----:B------:R-:W-:Y:S01]  /*d910*/  UISETP.GE.AND UP0, UPT, UR20, 0x3, UPT ;  /* 0x000000031400788c */ /* 0x000fe2000bf06270 */
[----:B------:R-:W-:Y:S02]  /*d920*/  ISETP.GE.AND P3, PT, R111, R69, PT ;  /* 0x000000456f00720c */ /* 0x000fe40003f66270 */
[----:B------:R-:W-:Y:S02]  /*d930*/  FSEL R78, R78, -INF , !P4 ;  /* 0xff8000004e4e7808 */ /* 0x000fe40006000000 */
[----:B------:R-:W-:Y:S02]  /*d940*/  FSEL R79, R79, -INF , !P5 ;  /* 0xff8000004f4f7808 */ /* 0x000fe40006800000 */
[----:B------:R-:W-:Y:S02]  /*d950*/  FSEL R83, R83, -INF , !P2 ;  /* 0xff80000053537808 */ /* 0x000fe40005000000 */
[----:B------:R-:W-:-:S02]  /*d960*/  ISETP.GE.AND P4, PT, R129, R70, PT ;  /* 0x000000468100720c */ /* 0x000fc40003f86270 */
[-C--:B------:R-:W-:Y:S02]  /*d970*/  ISETP.GE.AND P5, PT, R111, R70.reuse, PT ;  /* 0x000000466f00720c */ /* 0x080fe40003fa6270 */
[-C--:B------:R-:W-:Y:S02]  /*d980*/  ISETP.GE.AND P2, PT, R123, R70.reuse, PT ;  /* 0x000000467b00720c */ /* 0x080fe40003f46270 */
[----:B-1----:R-:W-:Y:S02]  /*d990*/  FSEL R73, R73, -INF , !P6 ;  /* 0xff80000049497808 */ /* 0x002fe40007000000 */
[----:B------:R-:W-:Y:S02]  /*d9a0*/  FSEL R74, R74, -INF , !P3 ;  /* 0xff8000004a4a7808 */ /* 0x000fe40005800000 */
[C---:B------:R-:W-:Y:S02]  /*d9b0*/  ISETP.GE.AND P6, PT, R113.reuse, R70, PT ;  /* 0x000000467100720c */ /* 0x040fe40003fc6270 */
[----:B------:R-:W-:-:S02]  /*d9c0*/  ISETP.GE.AND P3, PT, R113, R69, PT ;  /* 0x000000457100720c */ /* 0x000fc40003f66270 */
[----:B------:R-:W-:Y:S02]  /*d9d0*/  FSEL R111, R9, -INF , !P4 ;  /* 0xff800000096f7808 */ /* 0x000fe40006000000 */
[----:B------:R-:W-:Y:S02]  /*d9e0*/  FSEL R90, R4, -INF , !P5 ;  /* 0xff800000045a7808 */ /* 0x000fe40006800000 */
[----:B----4-:R-:W-:Y:S02]  /*d9f0*/  FSEL R113, R5, -INF , !P2 ;  /* 0xff80000005717808 */ /* 0x010fe40005000000 */
[-C--:B------:R-:W-:Y:S02]  /*da00*/  ISETP.GE.AND P4, PT, R123, R69.reuse, PT ;  /* 0x000000457b00720c */ /* 0x080fe40003f86270 */
[C---:B------:R-:W-:Y:S02]  /*da10*/  ISETP.GE.AND P5, PT, R35.reuse, R70, PT ;  /* 0x000000462300720c */ /* 0x040fe40003fa6270 */
[----:B------:R-:W-:-:S02]  /*da20*/  ISETP.GE.AND P2, PT, R35, R69, PT ;  /* 0x000000452300720c */ /* 0x000fc40003f46270 */
[----:B------:R-:W-:Y:S02]  /*da30*/  FSEL R121, R121, -INF , !P6 ;  /* 0xff80000079797808 */ /* 0x000fe40007000000 */
[----:B------:R-:W-:Y:S02]  /*da40*/  FSEL R118, R118, -INF , !P5 ;  /* 0xff80000076767808 */ /* 0x000fe40006800000 */
[----:B------:R-:W-:Y:S02]  /*da50*/  FSEL R77, R6, -INF , !P4 ;  /* 0xff800000064d7808 */ /* 0x000fe40006000000 */
[----:B---3--:R-:W-:Y:S02]  /*da60*/  FSEL R76, R76, -INF , !P3 ;  /* 0xff8000004c4c7808 */ /* 0x008fe40005800000 */
[----:B--2---:R-:W-:Y:S01]  /*da70*/  FSEL R75, R75, -INF , !P2 ;  /* 0xff8000004b4b7808 */ /* 0x004fe20005000000 */
[----:B------:R-:W-:Y:S06]  /*da80*/  BRA.U !UP0, `(.L_x_385) ;  /* 0x00000009082c7547 */ /* 0x000fec000b800000 */
[----:B------:R-:W-:Y:S01]  /*da90*/  MOV R11, UR20 ;  /* 0x00000014000b7c02 */ /* 0x000fe20008000f00 */
[----:B------:R-:W-:Y:S01]  /*daa0*/  IMAD.U32 R5, RZ, RZ, UR20 ;  /* 0x00000014ff057e24 */ /* 0x000fe2000f8e00ff */
[----:B------:R-:W-:Y:S01]  /*dab0*/  MOV R14, UR14 ;  /* 0x0000000e000e7c02 */ /* 0x000fe20008000f00 */
[----:B------:R-:W-:Y:S01]  /*dac0*/  IMAD.U32 R4, RZ, RZ, UR20 ;  /* 0x00000014ff047e24 */ /* 0x000fe2000f8e00ff */
[----:B------:R1:W-:Y:S01]  /*dad0*/  @P1 STS.128 [R246+0x4000], RZ ;  /* 0x004000fff6001388 */ /* 0x0003e20000000c00 */
[----:B------:R-:W-:Y:S01]  /*dae0*/  @!P1 VIADD R11, R11, 0xfffffffd ;  /* 0xfffffffd0b0b9836 */ /* 0x000fe20000000000 */
[----:B------:R-:W-:Y:S01]  /*daf0*/  BSSY.RECONVERGENT B0, `(.L_x_386) ;  /* 0x0000083000007945 */ /* 0x000fe20003800200 */
[----:B------:R-:W-:Y:S02]  /*db00*/  @!P1 VIADD R5, R5, 0xfffffffd ;  /* 0xfffffffd05059836 */ /* 0x000fe40000000000 */
[----:B------:R-:W-:-:S04]  /*db10*/  @!P1 IMAD.WIDE.U32 R6, R11, UR14, RZ ;  /* 0x0000000e0b069c25 */ /* 0x000fc8000f8e00ff */
[----:B------:R-:W-:Y:S01]  /*db20*/  @!P1 IMAD R12, R11, UR15, R7 ;  /* 0x0000000f0b0c9c24 */ /* 0x000fe2000f8e0207 */
[----:B------:R-:W-:Y:S01]  /*db30*/  MOV R11, UR20 ;  /* 0x00000014000b7c02 */ /* 0x000fe20008000f00 */
[----:B------:R-:W-:Y:S02]  /*db40*/  @!P1 VIADD R7, R4, 0xfffffffd ;  /* 0xfffffffd04079836 */ /* 0x000fe40000000000 */
[----:B------:R-:W-:Y:S01]  /*db50*/  @!P1 IMAD.WIDE.U32 R18, R5, UR14, RZ ;  /* 0x0000000e05129c25 */ /* 0x000fe2000f8e00ff */
[----:B------:R-:W-:Y:S02]  /*db60*/  @!P1 IADD3 R11, PT, PT, R11, -0x3, RZ ;  /* 0xfffffffd0b0b9810 */ /* 0x000fe40007ffe0ff */
[----:B------:R-:W-:Y:S01]  /*db70*/  @!P1 SHF.L.U64.HI R12, R6, 0x7, R12 ;  /* 0x00000007060c9819 */ /* 0x000fe2000001020c */
[----:B------:R-:W-:-:S04]  /*db80*/  @!P1 IMAD.WIDE.U32 R16, R7, UR14, RZ ;  /* 0x0000000e07109c25 */ /* 0x000fc8000f8e00ff */
[----:B------:R-:W-:Y:S01]  /*db90*/  IMAD.U32 R15, RZ, RZ, UR20 ;  /* 0x00000014ff0f7e24 */ /* 0x000fe2000f8e00ff */
[----:B------:R-:W-:Y:S01]  /*dba0*/  @!P1 LEA R34, P2, R16, R245, 0x8 ;  /* 0x000000f510229211 */ /* 0x000fe200078440ff */
[----:B------:R-:W-:Y:S02]  /*dbb0*/  @!P1 IMAD R5, R5, UR15, R19 ;  /* 0x0000000f05059c24 */ /* 0x000fe4000f8e0213 */
[----:B------:R-:W-:Y:S01]  /*dbc0*/  @!P1 IMAD.SHL.U32 R4, R6, 0x80, RZ ;  /* 0x0000008006049824 */ /* 0x000fe200078e00ff */
[----:B------:R-:W-:Y:S01]  /*dbd0*/  @!P1 IADD3 R15, PT, PT, R15, -0x3, RZ ;  /* 0xfffffffd0f0f9810 */ /* 0x000fe20007ffe0ff */
[----:B------:R-:W-:Y:S01]  /*dbe0*/  @!P1 IMAD R17, R7, UR15, R17 ;  /* 0x0000000f07119c24 */ /* 0x000fe2000f8e0211 */
[----:B------:R-:W-:Y:S01]  /*dbf0*/  @!P1 SHF.L.U64.HI R33, R18, 0x7, R5 ;  /* 0x0000000712219819 */ /* 0x000fe20000010205 */
[----:B------:R-:W-:-:S03]  /*dc00*/  @!P1 IMAD.WIDE.U32 R6, R11, UR14, RZ ;  /* 0x0000000e0b069c25 */ /* 0x000fc6000f8e00ff */
[----:B------:R-:W-:Y:S01]  /*dc10*/  @!P1 LEA.HI.X R35, R16, R244, R17, 0x8, P2 ;  /* 0x000000f410239211 */ /* 0x000fe200010f4411 */
[----:B------:R-:W-:Y:S01]  /*dc20*/  @!P1 IMAD R11, R11, UR15, R7 ;  /* 0x0000000f0b0b9c24 */ /* 0x000fe2000f8e0207 */
[C---:B------:R-:W-:Y:S01]  /*dc30*/  @!P1 SHF.L.U32 R7, R6.reuse, 0x7, RZ ;  /* 0x0000000706079819 */ /* 0x040fe200000006ff */
[----:B------:R-:W-:Y:S02]  /*dc40*/  IMAD.U32 R5, RZ, RZ, UR20 ;  /* 0x00000014ff057e24 */ /* 0x000fe4000f8e00ff */
[----:B------:R-:W-:Y:S01]  /*dc50*/  IMAD.U32 R13, RZ, RZ, UR20 ;  /* 0x00000014ff0d7e24 */ /* 0x000fe2000f8e00ff */
[----:B------:R-:W-:Y:S01]  /*dc60*/  @!P1 SHF.L.U64.HI R11, R6, 0x7, R11 ;  /* 0x00000007060b9819 */ /* 0x000fe2000001020b */
[----:B------:R-:W-:Y:S01]  /*dc70*/  @!P1 IMAD.WIDE.U32 R16, R15, UR14, RZ ;  /* 0x0000000e0f109c25 */ /* 0x000fe2000f8e00ff */
[----:B------:R-:W-:Y:S01]  /*dc80*/  @!P1 IADD3 R5, PT, PT, R5, -0x3, RZ ;  /* 0xfffffffd05059810 */ /* 0x000fe20007ffe0ff */
[----:B------:R-:W-:Y:S01]  /*dc90*/  @!PT LDS RZ, [RZ] ;  /* 0x00000000fffff984 */ /* 0x000fe20000000800 */
[----:B------:R-:W-:Y:S01]  /*dca0*/  @!PT LDS RZ, [RZ] ;  /* 0x00000000fffff984 */ /* 0x000fe20000000800 */
[----:B------:R-:W-:Y:S01]  /*dcb0*/  @!PT LDS RZ, [RZ] ;  /* 0x00000000fffff984 */ /* 0x000fe20000000800 */
[----:B------:R1:W-:Y:S02]  /*dcc0*/  @!P1 LDGSTS.E.BYPASS.LTC128B.128 [R246+0x4000], desc[UR22][R34.64] ;  /* 0x0400000022f69fae */ /* 0x0003e4000b981a16 */
[----:B------:R-:W-:-:S02]  /*dcd0*/  @!P1 VIADD R13, R13, 0xfffffffd ;  /* 0xfffffffd0d0d9836 */ /* 0x000fc40000000000 */
[----:B------:R-:W-:Y:S01]  /*dce0*/  @!P1 IMAD R6, R15, UR15, R17 ;  /* 0x0000000f0f069c24 */ /* 0x000fe2000f8e0211 */
[----:B------:R1:W-:Y:S01]  /*dcf0*/  @P1 STS.128 [R246+0x4800], RZ ;  /* 0x004800fff6001388 */ /* 0x0003e20000000c00 */
[----:B------:R-:W-:-:S03]  /*dd00*/  @!P1 IMAD.WIDE.U32 R8, R13, UR14, RZ ;  /* 0x0000000e0d089c25 */ /* 0x000fc6000f8e00ff */
[----:B------:R-:W-:Y:S01]  /*dd10*/  @!P1 SHF.L.U64.HI R19, R16, 0x7, R6 ;  /* 0x0000000710139819 */ /* 0x000fe20000010206 */
[----:B------:R-:W-:Y:S01]  /*dd20*/  @!P1 IMAD.SHL.U32 R32, R18, 0x80, RZ ;  /* 0x0000008012209824 */ /* 0x000fe200078e00ff */
[----:B------:R-:W-:Y:S01]  /*dd30*/  MOV R6, UR15 ;  /* 0x0000000f00067c02 */ /* 0x000fe20008000f00 */
[----:B------:R-:W-:Y:S02]  /*dd40*/  IMAD.U32 R15, RZ, RZ, UR14 ;  /* 0x0000000eff0f7e24 */ /* 0x000fe4000f8e00ff */
[----:B------:R-:W-:-:S03]  /*dd50*/  @!P1 IMAD.WIDE.U32 R42, R5, UR14, RZ ;  /* 0x0000000e052a9c25 */ /* 0x000fc6000f8e00ff */
[----:B------:R-:W-:Y:S01]  /*dd60*/  @!P1 LEA R15, P3, R15, R4, 0x5 ;  /* 0x000000040f0f9211 */ /* 0x000fe200078628ff */
[----:B------:R-:W-:Y:S01]  /*dd70*/  @!P1 IMAD.SHL.U32 R18, R16, 0x80, RZ ;  /* 0x0000008010129824 */ /* 0x000fe200078e00ff */
[----:B------:R-:W-:Y:S01]  /*dd80*/  MOV R16, UR14 ;  /* 0x0000000e00107c02 */ /* 0x000fe20008000f00 */
[----:B------:R-:W-:Y:S01]  /*dd90*/  @!P1 IMAD R13, R13, UR15, R9 ;  /* 0x0000000f0d0d9c24 */ /* 0x000fe2000f8e0209 */
[----:B------:R-:W-:Y:S01]  /*dda0*/  @!P1 SHF.L.U32 R9, R8, 0x7, RZ ;  /* 0x0000000708099819 */ /* 0x000fe200000006ff */
[----:B------:R-:W-:Y:S01]  /*ddb0*/  @!P1 IMAD R10, R5, UR15, R43 ;  /* 0x0000000f050a9c24 */ /* 0x000fe2000f8e022b */
[----:B------:R-:W-:Y:S01]  /*ddc0*/  @!P1 LEA R16, P2, R16, R7, 0x6 ;  /* 0x0000000710109211 */ /* 0x000fe200078430ff */
[----:B------:R-:W-:Y:S01]  /*ddd0*/  IMAD.U32 R5, RZ, RZ, UR14 ;  /* 0x0000000eff057e24 */ /* 0x000fe2000f8e00ff */
[----:B------:R-:W-:Y:S01]  /*dde0*/  MOV R4, UR15 ;  /* 0x0000000f00047c02 */ /* 0x000fe20008000f00 */
[----:B------:R-:W-:Y:S01]  /*ddf0*/  IMAD.U32 R7, RZ, RZ, UR14 ;  /* 0x0000000eff077e24 */ /* 0x000fe2000f8e00ff */
[----:B------:R-:W-:Y:S01]  /*de00*/  @!P1 LEA R14, P4, R14, R9, 0x4 ;  /* 0x000000090e0e9211 */ /* 0x000fe200078820ff */
[----:B------:R-:W-:Y:S01]  /*de10*/  IMAD.U32 R9, RZ, RZ, UR14 ;  /* 0x0000000eff097e24 */ /* 0x000fe2000f8e00ff */
[----:B------:R-:W-:Y:S01]  /*de20*/  @!P1 SHF.L.U64.HI R13, R8, 0x7, R13 ;  /* 0x00000007080d9819 */ /* 0x000fe2000001020d */
[----:B------:R-:W-:Y:S01]  /*de30*/  @!P1 IMAD.WIDE.U32 R32, R7, 0x30, R32 ;  /* 0x0000003007209825 */ /* 0x000fe200078e0020 */
[----:B------:R-:W-:-:S02]  /*de40*/  @!P1 LEA.HI.X R5, R5, R11, R4, 0x6, P2 ;  /* 0x0000000b05059211 */ /* 0x000fc400010f3404 */
[----:B------:R-:W-:Y:S02]  /*de50*/  MOV R8, UR15 ;  /* 0x0000000f00087c02 */ /* 0x000fe40008000f00 */
[----:B------:R-:W-:Y:S02]  /*de60*/  MOV R11, UR14 ;  /* 0x0000000e000b7c02 */ /* 0x000fe40008000f00 */
[----:B------:R-:W-:Y:S02]  /*de70*/  @!P1 LEA.HI.X R6, R7, R12, R6, 0x5, P3 ;  /* 0x0000000c07069211 */ /* 0x000fe400018f2c06 */
[----:B------:R-:W-:Y:S01]  /*de80*/  @!P1 LEA.HI.X R9, R9, R13, R8, 0x4, P4 ;  /* 0x0000000d09099211 */ /* 0x000fe200020f2408 */
[----:B------:R-:W-:Y:S01]  /*de90*/  @!P1 IMAD.WIDE.U32 R18, R11, 0x50, R18 ;  /* 0x000000500b129825 */ /* 0x000fe200078e0012 */
[-C--:B------:R-:W-:Y:S02]  /*dea0*/  @!P1 LEA R12, P3, R14, R245.reuse, 0x1 ;  /* 0x000000f50e0c9211 */ /* 0x080fe400078608ff */
[-C--:B------:R-:W-:Y:S01]  /*deb0*/  @!P1 LEA R8, P2, R15, R245.reuse, 0x1 ;  /* 0x000000f50f089211 */ /* 0x080fe200078408ff */
[----:B------:R-:W-:Y:S01]  /*dec0*/  IMAD.U32 R11, RZ, RZ, UR15 ;  /* 0x0000000fff0b7e24 */ /* 0x000fe2000f8e00ff */
[C---:B------:R-:W-:Y:S01]  /*ded0*/  @!P1 SHF.L.U64.HI R43, R42.reuse, 0x7, R10 ;  /* 0x000000072a2b9819 */ /* 0x040fe2000001020a */
[----:B------:R-:W-:Y:S01]  /*dee0*/  @!P1 IMAD.SHL.U32 R42, R42, 0x80, RZ ;  /* 0x000000802a2a9824 */ /* 0x000fe200078e00ff */
[-C--:B------:R-:W-:Y:S01]  /*def0*/  @!P1 LEA.HI.X R13, R14, R244.reuse, R9, 0x1, P3 ;  /* 0x000000f40e0d9211 */ /* 0x080fe200018f0c09 */
[----:B------:R-:W-:Y:S01]  /*df00*/  @!P1 IMAD R11, R11, 0x30, RZ ;  /* 0x000000300b0b9824 */ /* 0x000fe200078e02ff */
[-C--:B------:R-:W-:Y:S01]  /*df10*/  @!P1 LEA.HI.X R9, R15, R244.reuse, R6, 0x1, P2 ;  /* 0x000000f40f099211 */ /* 0x080fe200010f0c06 */
[----:B------:R-:W-:Y:S01]  /*df20*/  IMAD.U32 R6, RZ, RZ, UR15 ;  /* 0x0000000fff067e24 */ /* 0x000fe2000f8e00ff */
[----:B------:R-:W-:Y:S01]  /*df30*/  MOV R10, UR15 ;  /* 0x0000000f000a7c02 */ /* 0x000fe20008000f00 */
[----:B------:R-:W-:Y:S01]  /*df40*/  @!P1 IMAD.WIDE.U32 R42, R7, 0x60, R42 ;  /* 0x00000060072a9825 */ /* 0x000fe200078e002a */
[----:B------:R-:W-:Y:S01]  /*df50*/  @!P1 LEA R4, P2, R16, R245, 0x1 ;  /* 0x000000f510049211 */ /* 0x000fe200078408ff */
[----:B------:R-:W-:Y:S01]  /*df60*/  @!PT LDS RZ, [RZ] ;  /* 0x00000000fffff984 */ /* 0x000fe20000000800 */
[----:B------:R-:W-:Y:S01]  /*df70*/  @!PT LDS RZ, [RZ] ;  /* 0x00000000fffff984 */ /* 0x000fe20000000800 */
[----:B------:R-:W-:Y:S01]  /*df80*/  @!PT LDS RZ, [RZ] ;  /* 0x00000000fffff984 */ /* 0x000fe20000000800 */
[----:B------:R1:W-:Y:S01]  /*df90*/  @!P1 LDGSTS.E.BYPASS.LTC128B.128 [R246+0x4800], desc[UR22][R12.64] ;  /* 0x048000000cf69fae */ /* 0x0003e2000b981a16 */
[----:B------:R-:W-:Y:S01]  /*dfa0*/  @!P1 IADD3 R11, PT, PT, R11, R33, RZ ;  /* 0x000000210b0b9210 */ /* 0x000fe20007ffe0ff */
[----:B------:R-:W-:Y:S01]  /*dfb0*/  @!P1 IMAD R10, R10, 0x50, RZ ;  /* 0x000000500a0a9824 */ /* 0x000fe200078e02ff */
[-C--:B------:R-:W-:Y:S01]  /*dfc0*/  @!P1 LEA.HI.X R5, R16, R244.reuse, R5, 0x1, P2 ;  /* 0x000000f410059211 */ /* 0x080fe200010f0c05 */
[----:B------:R-:W-:Y:S01]  /*dfd0*/  @!P1 IMAD R6, R6, 0x60, RZ ;  /* 0x0000006006069824 */ /* 0x000fe200078e02ff */
[-C--:B------:R-:W-:Y:S01]  /*dfe0*/  @!P1 LEA R16, P4, R32, R245.reuse, 0x1 ;  /* 0x000000f520109211 */ /* 0x080fe200078808ff */
[----:B------:R-:W-:Y:S01]  /*dff0*/  @!P1 IMAD.IADD R7, R10, 0x1, R19 ;  /* 0x000000010a079824 */ /* 0x000fe200078e0213 */
[----:B------:R-:W-:Y:S01]  /*e000*/  @!P1 LEA R10, P3, R18, R245, 0x1 ;  /* 0x000000f5120a9211 */ /* 0x000fe200078608ff */
[----:B------:R1:W-:Y:S01]  /*e010*/  @P1 STS.128 [R246+0x5000], RZ ;  /* 0x005000fff6001388 */ /* 0x0003e20000000c00 */
[----:B------:R-:W-:-:S02]  /*e020*/  @!P1 LEA.HI.X R17, R32, R244, R11, 0x1, P4 ;  /* 0x000000f420119211 */ /* 0x000fc400020f0c0b */
[----:B------:R-:W-:Y:S01]  /*e030*/  @!P1 IADD3 R15, PT, PT, R6, R43, RZ ;  /* 0x0000002b060f9210 */ /* 0x000fe20007ffe0ff */
[----:B------:R-:W-:Y:S01]  /*e040*/  @!PT LDS RZ, [RZ] ;  /* 0x00000000fffff984 */ /* 0x000fe20000000800 */
[----:B------:R-:W-:Y:S01]  /*e050*/  @!PT LDS RZ, [RZ] ;  /* 0x00000000fffff984 */ /* 0x000fe20000000800 */
[----:B------:R-:W-:Y:S01]  /*e060*/  @!PT LDS RZ, [RZ] ;  /* 0x00000000fffff984 */ /* 0x000fe20000000800 */
[----:B------:R1:W-:Y:S01]  /*e070*/  @!P1 LDGSTS.E.BYPASS.LTC128B.128 [R246+0x5000], desc[UR22][R8.64] ;  /* 0x0500000008f69fae */ /* 0x0003e2000b981a16 */
[----:B------:R-:W-:Y:S02]  /*e080*/  @!P1 LEA R6, P2, R42, R245, 0x1 ;  /* 0x000000f52a069211 */ /* 0x000fe400078408ff */
[-C--:B------:R-:W-:Y:S01]  /*e090*/  @!P1 LEA.HI.X R11, R18, R244.reuse, R7, 0x1, P3 ;  /* 0x000000f4120b9211 */ /* 0x080fe200018f0c07 */
        /* <DEDUP_REMOVED lines=40> */
.L_x_387:
[----:B------:R-:W-:Y:S05]  /*e320*/  BSYNC.RECONVERGENT B0 ;  /* 0x0000000000007941 */ /* 0x000fea0003800200 */
.L_x_386:
[----:B------:R-:W0:Y:S02]  /*e330*/  LDGDEPBAR ;  /* 0x00000000000079af */ /* 0x000e240000000000 */
.L_x_385:
[----:B-1----:R-:W-:Y:S01]  /*e340*/  FMNMX3.FTZ R9, R2, R20, R22, !PT ;  /* 0x0000001402097276 */ /* 0x002fe20007810016 */
[----:B------:R-:W3:Y:S01]  /*e350*/  LDL.LU R232, [R1] ;  /* 0x0000000001e87983 */ /* 0x000ee20000300800 */
[----:B------:R-:W-:Y:S01]  /*e360*/  FMNMX3.FTZ R5, R0, R21, R23, !PT ;  /* 0x0000001500057276 */ /* 0x000fe20007810017 */
[----:B------:R-:W-:Y:S01]  /*e370*/  UISETP.LT.AND UP0, UPT, UR20, 0x2, UPT ;  /* 0x000000021400788c */ /* 0x000fe2000bf01270 */
[----:B------:R-:W-:Y:S01]  /*e380*/  FMNMX3.FTZ R9, R9, R72, R224, !PT ;  /* 0x0000004809097276 */ /* 0x000fe200078100e0 */
[----:B------:R-:W-:Y:S01]  /*e390*/  LDSM.16.MT88.4 R16, [R237+0x8000] ;  /* 0x00800000ed10783b */ /* 0x000fe20000004200 */
[----:B------:R-:W-:Y:S01]  /*e3a0*/  FMNMX3.FTZ R5, R5, R220, R222, !PT ;  /* 0x000000dc05057276 */ /* 0x000fe200078100de */
[----:B------:R-:W-:Y:S01]  /*e3b0*/  USEL UR7, UR20, 0x2, !UP0 ;  /* 0x0000000214077887 */ /* 0x000fe2000c000000 */
[----:B------:R-:W-:Y:S01]  /*e3c0*/  FMNMX3.FTZ R9, R9, R58, R60, !PT ;  /* 0x0000003a09097276 */ /* 0x000fe2000781003c */
[----:B------:R-:W-:Y:S01]  /*e3d0*/  LDSM.16.MT88.4 R12, [R233+0x8000] ;  /* 0x00800000e90c783b */ /* 0x000fe20000004200 */
[----:B------:R-:W-:Y:S01]  /*e3e0*/  FMNMX3.FTZ R10, R5, R46, R36, !PT ;  /* 0x0000002e050a7276 */ /* 0x000fe20007810024 */
[----:B------:R-:W-:Y:S01]  /*e3f0*/  UIADD3 UR7, UPT, UPT, UR7, -0x3, URZ ;  /* 0xfffffffd07077890 */ /* 0x000fe2000fffe0ff */
        /* <DEDUP_REMOVED lines=21> */
[----:B--2---:R-:W-:Y:S02]  /*e550*/  FMNMX3.FTZ R6, R68, R62, R227, !PT ;  /* 0x0000003e44067276 */ /* 0x004fe400078100e3 */
[----:B------:R-:W-:Y:S02]  /*e560*/  FMNMX3.FTZ R9, R9, R90, R113, !PT ;  /* 0x0000005a09097276 */ /* 0x000fe40007810071 */
[----:B------:R-:W-:Y:S02]  /*e570*/  FMNMX3.FTZ R10, R10, R83, R73, !PT ;  /* 0x000000530a0a7276 */ /* 0x000fe40007810049 */
[----:B------:R-:W-:-:S02]  /*e580*/  FMNMX3.FTZ R9, R9, R121, R118, !PT ;  /* 0x0000007909097276 */ /* 0x000fc40007810076 */
[----:B------:R-:W-:Y:S02]  /*e590*/  FMNMX3.FTZ R6, R6, R229, R59, !PT ;  /* 0x000000e506067276 */ /* 0x000fe4000781003b */
[----:B------:R-:W-:Y:S01]  /*e5a0*/  FMNMX3.FTZ R5, R3, R86, R84, !PT ;  /* 0x0000005603057276 */ /* 0x000fe20007810054 */
[----:B------:R-:W1:Y:S01]  /*e5b0*/  SHFL.BFLY PT, R8, R9, 0x2, 0x1f ;  /* 0x0c401f0009087f89 */ /* 0x000e6200000e0000 */
[----:B------:R-:W-:Y:S02]  /*e5c0*/  FMNMX3.FTZ R10, R10, R74, R77, !PT ;  /* 0x0000004a0a0a7276 */ /* 0x000fe4000781004d */
[----:B------:R-:W-:Y:S02]  /*e5d0*/  FMNMX3.FTZ R6, R6, R55, R81, !PT ;  /* 0x0000003706067276 */ /* 0x000fe40007810051 */
[----:B------:R-:W-:Y:S02]  /*e5e0*/  FMNMX3.FTZ R5, R5, R66, R64, !PT ;  /* 0x0000004205057276 */ /* 0x000fe40007810040 */
[----:B------:R-:W-:-:S02]  /*e5f0*/  FMNMX3.FTZ R10, R10, R76, R75, !PT ;  /* 0x0000004c0a0a7276 */ /* 0x000fc4000781004b */
[----:B------:R-:W-:Y:S02]  /*e600*/  IADD3 R4, PT, PT, R237, 0x8000, RZ ;  /* 0x00008000ed047810 */ /* 0x000fe40007ffe0ff */
[----:B------:R-:W-:Y:S01]  /*e610*/  FMNMX3.FTZ R6, R6, R45, R41, !PT ;  /* 0x0000002d06067276 */ /* 0x000fe20007810029 */
[----:B------:R-:W2:Y:S01]  /*e620*/  SHFL.BFLY PT, R7, R10, 0x2, 0x1f ;  /* 0x0c401f000a077f89 */ /* 0x000ea200000e0000 */
[----:B------:R-:W-:Y:S02]  /*e630*/  FMNMX3.FTZ R5, R5, R40, R85, !PT ;  /* 0x0000002805057276 */ /* 0x000fe40007810055 */
[----:B------:R-:W-:Y:S02]  /*e640*/  IADD3 R37, PT, PT, R237, 0x8040, RZ ;  /* 0x00008040ed257810 */ /* 0x000fe40007ffe0ff */
[----:B------:R-:W-:Y:S02]  /*e650*/  @P0 IADD3 R37, PT, PT, R4, -0x40, RZ ;  /* 0xffffffc004250810 */ /* 0x000fe40007ffe0ff */
[----:B------:R-:W-:-:S02]  /*e660*/  FMNMX3.FTZ R6, R6, R67, R61, !PT ;  /* 0x0000004306067276 */ /* 0x000fc4000781003d */
[----:B------:R-:W-:Y:S02]  /*e670*/  FMNMX3.FTZ R4, R5, R38, R249, !PT ;  /* 0x0000002605047276 */ /* 0x000fe400078100f9 */
[----:B------:R-:W-:Y:S02]  /*e680*/  FMNMX3.FTZ R35, R6, R65, R63, !PT ;  /* 0x0000004106237276 */ /* 0x000fe4000781003f */
[----:B-1----:R-:W-:Y:S02]  /*e690*/  FMNMX.FTZ R8, R9, R8, !PT ;  /* 0x0000000809087209 */ /* 0x002fe40007810000 */
[----:B------:R-:W-:Y:S02]  /*e6a0*/  FMNMX3.FTZ R4, R4, R241, R231, !PT ;  /* 0x000000f104047276 */ /* 0x000fe400078100e7 */
[----:B------:R-:W-:Y:S01]  /*e6b0*/  FMNMX3.FTZ R35, R35, R219, R26, !PT ;  /* 0x000000db23237276 */ /* 0x000fe2000781001a */
[----:B------:R-:W1:Y:S01]  /*e6c0*/  SHFL.BFLY PT, R33, R8, 0x1, 0x1f ;  /* 0x0c201f0008217f89 */ /* 0x000e6200000e0000 */
[----:B------:R-:W-:-:S02]  /*e6d0*/  FMNMX3.FTZ R4, R4, R225, R201, !PT ;  /* 0x000000e104047276 */ /* 0x000fc400078100c9 */
[----:B------:R-:W-:Y:S02]  /*e6e0*/  FMNMX3.FTZ R35, R35, R25, R24, !PT ;  /* 0x0000001923237276 */ /* 0x000fe40007810018 */
[----:B------:R-:W-:Y:S02]  /*e6f0*/  FMNMX3.FTZ R4, R4, R221, R214, !PT ;  /* 0x000000dd04047276 */ /* 0x000fe400078100d6 */
[----:B------:R-:W-:Y:S02]  /*e700*/  FMNMX3.FTZ R35, R35, R199, R196, !PT ;  /* 0x000000c723237276 */ /* 0x000fe400078100c4 */
[----:B------:R-:W-:Y:S02]  /*e710*/  FMNMX3.FTZ R4, R4, R212, R27, !PT ;  /* 0x000000d404047276 */ /* 0x000fe4000781001b */
[----:B------:R-:W-:Y:S02]  /*e720*/  FMNMX3.FTZ R35, R35, R197, R130, !PT ;  /* 0x000000c523237276 */ /* 0x000fe40007810082 */
[----:B------:R-:W-:-:S02]  /*e730*/  FMNMX3.FTZ R4, R4, R107, R102, !PT ;  /* 0x0000006b04047276 */ /* 0x000fc40007810066 */
[----:B--2---:R-:W-:Y:S02]  /*e740*/  FMNMX.FTZ R7, R10, R7, !PT ;  /* 0x000000070a077209 */ /* 0x004fe40007810000 */
[----:B------:R-:W-:Y:S02]  /*e750*/  FMNMX3.FTZ R35, R35, R131, R128, !PT ;  /* 0x0000008323237276 */ /* 0x000fe40007810080 */
[----:B------:R-:W-:Y:S01]  /*e760*/  FMNMX3.FTZ R4, R4, R105, R100, !PT ;  /* 0x0000006904047276 */ /* 0x000fe20007810064 */
[----:B------:R-:W2:Y:S01]  /*e770*/  SHFL.BFLY PT, R32, R7, 0x1, 0x1f ;  /* 0x0c201f0007207f89 */ /* 0x000ea200000e0000 */
[----:B------:R-:W-:Y:S02]  /*e780*/  FMNMX3.FTZ R35, R35, R119, R116, !PT ;  /* 0x0000007723237276 */ /* 0x000fe40007810074 */
[----:B------:R-:W-:Y:S02]  /*e790*/  FMNMX3.FTZ R4, R4, R103, R98, !PT ;  /* 0x0000006704047276 */ /* 0x000fe40007810062 */
[----:B-1----:R-:W-:-:S02]  /*e7a0*/  FMNMX.FTZ R33, R8, R33, !PT ;  /* 0x0000002108217209 */ /* 0x002fc40007810000 */
[----:B------:R-:W-:Y:S01]  /*e7b0*/  FMNMX3.FTZ R35, R35, R117, R114, !PT ;  /* 0x0000007523237276 */ /* 0x000fe20007810072 */
[----:B------:R-:W-:Y:S01]  /*e7c0*/  LDSM.16.MT88.4 R8, [R37] ;  /* 0x000000002508783b */ /* 0x000fe20000004200 */
[C---:B------:R-:W-:Y:S01]  /*e7d0*/  FSETP.NEU.FTZ.AND P1, PT, R33.reuse, -INF , PT ;  /* 0xff8000002100780b */ /* 0x040fe20003f3d000 */
[C---:B------:R-:W-:Y:S01]  /*e7e0*/  FMUL.FTZ R123, R33.reuse, UR6 ;  /* 0x00000006217b7c20 */ /* 0x040fe20008410000 */
[----:B------:R-:W-:Y:S02]  /*e7f0*/  FMNMX3.FTZ R4, R4, R101, R96, !PT ;  /* 0x0000006504047276 */ /* 0x000fe40007810060 */
[----:B------:R-:W-:Y:S02]  /*e800*/  FSEL R5, R33, RZ, P1 ;  /* 0x000000ff21057208 */ /* 0x000fe40000800000 */
[----:B------:R-:W-:Y:S02]  /*e810*/  FMNMX3.FTZ R35, R35, R112, R127, !PT ;  /* 0x0000007023237276 */ /* 0x000fe4000781007f */
[----:B------:R-:W-:Y:S01]  /*e820*/  FSEL R123, R123, RZ, P1 ;  /* 0x000000ff7b7b7208 */ /* 0x000fe20000800000 */
[----:B------:R-:W-:Y:S01]  /*e830*/  FADD.FTZ R2, R2, -R5 ;  /* 0x8000000502027221 */ /* 0x000fe20000010000 */
[----:B------:R-:W-:-:S03]  /*e840*/  FMNMX3.FTZ R35, R35, R125, R106, !PT ;  /* 0x0000007d23237276 */ /* 0x000fc6000781006a */
[----:B------:R-:W-:Y:S01]  /*e850*/  FMUL.FTZ R209, R2, UR6 ;  /* 0x0000000602d17c20 */ /* 0x000fe20008410000 */
[----:B------:R-:W-:Y:S01]  /*e860*/  FMNMX3.FTZ R2, R4, R97, R94, !PT ;  /* 0x0000006104027276 */ /* 0x000fe2000781005e */
[--C-:B------:R-:W-:Y:S01]  /*e870*/  FFMA.FTZ R206, R20, UR6, -R123.reuse ;  /* 0x0000000614ce7c23 */ /* 0x100fe2000801087b */
[----:B------:R-:W-:Y:S01]  /*e880*/  FMNMX3.FTZ R35, R35, R109, R104, !PT ;  /* 0x0000006d23237276 */ /* 0x000fe20007810068 */
[----:B------:R-:W-:Y:S01]  /*e890*/  FFMA.FTZ R71, R22, UR6, -R123 ;  /* 0x0000000616477c23 */ /* 0x000fe2000801087b */
[----:B------:R-:W-:Y:S01]  /*e8a0*/  FMNMX3.FTZ R2, R2, R92, R99, !PT ;  /* 0x0000005c02027276 */ /* 0x000fe20007810063 */
[----:B------:R-:W-:Y:S01]  /*e8b0*/  FFMA.FTZ R72, R72, UR6, -R123 ;  /* 0x0000000648487c23 */ /* 0x000fe2000801087b */
[----:B--2---:R-:W-:Y:S01]  /*e8c0*/  FMNMX.FTZ R32, R7, R32, !PT ;  /* 0x0000002007207209 */ /* 0x004fe20007810000 */
[----:B------:R-:W1:Y:S01]  /*e8d0*/  SHFL.BFLY PT, R34, R35, 0x2, 0x1f ;  /* 0x0c401f0023227f89 */ /* 0x000e6200000e0000 */
[----:B------:R-:W-:Y:S01]  /*e8e0*/  FMNMX3.FTZ R2, R2, R28, R31, !PT ;  /* 0x0000001c02027276 */ /* 0x000fe2000781001f */
[----:B------:R-:W-:Y:S01]  /*e8f0*/  FFMA.FTZ R43, R224, UR6, -R123 ;  /* 0x00000006e02b7c23 */ /* 0x000fe2000801087b */
[C---:B------:R-:W-:Y:S01]  /*e900*/  FSETP.NEU.FTZ.AND P1, PT, R32.reuse, -INF , PT ;  /* 0xff8000002000780b */ /* 0x040fe20003f3d000 */
[----:B------:R-:W-:Y:S01]  /*e910*/  FMUL.FTZ R80, R32, UR6 ;  /* 0x0000000620507c20 */ /* 0x000fe20008410000 */
[----:B------:R-:W-:Y:S01]  /*e920*/  FMNMX3.FTZ R2, R2, R30, R95, !PT ;  /* 0x0000001e02027276 */ /* 0x000fe2000781005f */
[----:B------:R-:W-:Y:S01]  /*e930*/  MUFU.EX2 R206, R206 ;  /* 0x000000ce00ce7308 */ /* 0x000fe20000000800 */
[----:B------:R-:W-:Y:S01]  /*e940*/  FSEL R5, R32, RZ, P1 ;  /* 0x000000ff20057208 */ /* 0x000fe20000800000 */
[----:B------:R-:W-:Y:S01]  /*e950*/  FFMA.FTZ R60, R60, UR6, -R123 ;  /* 0x000000063c3c7c23 */ /* 0x000fe2000801087b */
[----:B------:R-:W-:Y:S01]  /*e960*/  FSEL R80, R80, RZ, P1 ;  /* 0x000000ff50507208 */ /* 0x000fe20000800000 */
[----:B------:R-:W2:Y:S01]  /*e970*/  SHFL.BFLY PT, R69, R2, 0x2, 0x1f ;  /* 0x0c401f0002457f89 */ /* 0x000ea200000e0000 */
[----:B------:R-:W4:Y:S01]  /*e980*/  MUFU.EX2 R71, R71 ;  /* 0x0000004700477308 */ /* 0x000f220000000800 */
[----:B------:R-:W-:Y:S01]  /*e990*/  FADD.FTZ R126, R0, -R5 ;  /* 0x80000005007e7221 */ /* 0x000fe20000010000 */
[----:B------:R-:W-:Y:S01]  /*e9a0*/  IADD3 R0, PT, PT, R234, R37, RZ ;  /* 0x00000025ea007210 */ /* 0x000fe20007ffe0ff */
[--C-:B------:R-:W-:Y:S01]  /*e9b0*/  FFMA.FTZ R129, R21, UR6, -R80.reuse ;  /* 0x0000000615817c23 */ /* 0x100fe20008010850 */
[--C-:B------:R-:W-:Y:S01]  /*e9c0*/  FFMA.FTZ R70, R23, UR6, -R80.reuse ;  /* 0x0000000617467c23 */ /* 0x100fe20008010850 */
[--C-:B------:R-:W-:Y:S01]  /*e9d0*/  FFMA.FTZ R47, R220, UR6, -R80.reuse ;  /* 0x00000006dc2f7c23 */ /* 0x100fe20008010850 */
[--C-:B------:R-:W-:Y:S01]  /*e9e0*/  FFMA.FTZ R42, R222, UR6, -R80.reuse ;  /* 0x00000006de2a7c23 */ /* 0x100fe20008010850 */
[----:B------:R-:W-:Y:S01]  /*e9f0*/  LDSM.16.MT88.4 R4, [R0] ;  /* 0x000000000004783b */ /* 0x000fe20000004200 */
[----:B------:R-:W-:Y:S01]  /*ea00*/  FMUL.FTZ R126, R126, UR6 ;  /* 0x000000067e7e7c20 */ /* 0x000fe20008410000 */
[----:B------:R-:W-:Y:S01]  /*ea10*/  MUFU.EX2 R72, R72 ;  /* 0x0000004800487308 */ /* 0x000fe20000000800 */
[--C-:B------:R-:W-:Y:S01]  /*ea20*/  FFMA.FTZ R46, R46, UR6, -R80.reuse ;  /* 0x000000062e2e7c23 */ /* 0x100fe20008010850 */
[--C-:B------:R-:W-:Y:S01]  /*ea30*/  FFMA.FTZ R48, R48, UR6, -R123.reuse ;  /* 0x0000000630307c23 */ /* 0x100fe2000801087b */
[--C-:B------:R-:W-:Y:S01]  /*ea40*/  FFMA.FTZ R57, R57, UR6, -R80.reuse ;  /* 0x0000000639397c23 */ /* 0x100fe20008010850 */
[----:B-1----:R-:W-:Y:S01]  /*ea50*/  FMNMX.FTZ R35, R35, R34, !PT ;  /* 0x0000002223237209 */ /* 0x002fe20007810000 */
[----:B------:R-:W1:Y:S01]  /*ea60*/  MUFU.EX2 R43, R43 ;  /* 0x0000002b002b7308 */ /* 0x000e620000000800 */
[----:B----4-:R-:W-:Y:S01]  /*ea70*/  F2FP.F16.F32.PACK_AB R20, R71, R206 ;  /* 0x000000ce4714723e */ /* 0x010fe200000000ff */
[--C-:B------:R-:W-:Y:S01]  /*ea80*/  FFMA.FTZ R243, R243, UR6, -R80.reuse ;  /* 0x00000006f3f37c23 */ /* 0x100fe20008010850 */
[--C-:B------:R-:W-:Y:S01]  /*ea90*/  FFMA.FTZ R220, R198, UR6, -R123.reuse ;  /* 0x00000006c6dc7c23 */ /* 0x100fe2000801087b */
[----:B------:R-:W4:Y:S01]  /*eaa0*/  SHFL.BFLY PT, R34, R35, 0x1, 0x1f ;  /* 0x0c201f0023227f89 */ /* 0x000f2200000e0000 */
[----:B------:R-:W-:Y:S01]  /*eab0*/  MUFU.EX2 R129, R129 ;  /* 0x0000008100817308 */ /* 0x000fe20000000800 */
[--C-:B------:R-:W-:Y:S01]  /*eac0*/  FFMA.FTZ R222, R207, UR6, -R80.reuse ;  /* 0x00000006cfde7c23 */ /* 0x100fe20008010850 */
[----:B------:R-:W-:Y:S01]  /*ead0*/  FFMA.FTZ R223, R223, UR6, -R80 ;  /* 0x00000006dfdf7c23 */ /* 0x000fe20008010850 */
[--C-:B------:R-:W-:Y:S01]  /*eae0*/  FFMA.FTZ R218, R218, UR6, -R123.reuse ;  /* 0x00000006dada7c23 */ /* 0x100fe2000801087b */
[----:B--2---:R-:W-:Y:S01]  /*eaf0*/  FMNMX.FTZ R2, R2, R69, !PT ;  /* 0x0000004502027209 */ /* 0x004fe20007810000 */
[----:B------:R-:W2:Y:S01]  /*eb00*/  MUFU.EX2 R70, R70 ;  /* 0x0000004600467308 */ /* 0x000ea20000000800 */
[--C-:B------:R-:W-:Y:S01]  /*eb10*/  FFMA.FTZ R208, R208, UR6, -R123.reuse ;  /* 0x00000006d0d07c23 */ /* 0x100fe2000801087b */
[--C-:B------:R-:W-:Y:S01]  /*eb20*/  FFMA.FTZ R120, R120, UR6, -R123.reuse ;  /* 0x0000000678787c23 */ /* 0x100fe2000801087b */
[--C-:B------:R-:W-:Y:S01]  /*eb30*/  FFMA.FTZ R122, R122, UR6, -R123.reuse ;  /* 0x000000067a7a7c23 */ /* 0x100fe2000801087b */
[----:B------:R-:W4:Y:S01]  /*eb40*/  SHFL.BFLY PT, R69, R2, 0x1, 0x1f ;  /* 0x0c201f0002457f89 */ /* 0x000f2200000e0000 */
[----:B------:R-:W-:Y:S01]  /*eb50*/  MUFU.EX2 R47, R47 ;  /* 0x0000002f002f7308 */ /* 0x000fe20000000800 */
[----:B-1----:R-:W-:Y:S01]  /*eb60*/  F2FP.F16.F32.PACK_AB R22, R43, R72 ;  /* 0x000000482b16723e */ /* 0x002fe200000000ff */
[--C-:B------:R-:W-:Y:S01]  /*eb70*/  FFMA.FTZ R113, R113, UR6, -R123.reuse ;  /* 0x0000000671717c23 */ /* 0x100fe2000801087b */
[----:B------:R-:W-:Y:S01]  /*eb80*/  FFMA.FTZ R121, R121, UR6, -R123 ;  /* 0x0000000679797c23 */ /* 0x000fe2000801087b */
[----:B------:R-:W1:Y:S04]  /*eb90*/  MUFU.EX2 R42, R42 ;  /* 0x0000002a002a7308 */ /* 0x000e680000000800 */
[----:B------:R-:W1:Y:S01]  /*eba0*/  MUFU.EX2 R209, R209 ;  /* 0x000000d100d17308 */ /* 0x000e620000000800 */
[----:B--2---:R-:W-:-:S03]  /*ebb0*/  F2FP.F16.F32.PACK_AB R21, R70, R129 ;  /* 0x000000814615723e */ /* 0x004fc600000000ff */
[----:B------:R-:W2:Y:S01]  /*ebc0*/  MUFU.EX2 R126, R126 ;  /* 0x0000007e007e7308 */ /* 0x000ea20000000800 */
[----:B----4-:R-:W-:-:S03]  /*ebd0*/  FMNMX.FTZ R35, R35, R34, !PT ;  /* 0x0000002223237209 */ /* 0x010fc60007810000 */
[----:B------:R-:W-:Y:S01]  /*ebe0*/  MUFU.EX2 R46, R46 ;  /* 0x0000002e002e7308 */ /* 0x000fe20000000800 */
[C---:B------:R-:W-:Y:S01]  /*ebf0*/  FSETP.NEU.FTZ.AND P1, PT, R35.reuse, -INF , PT ;  /* 0xff8000002300780b */ /* 0x040fe20003f3d000 */
[----:B------:R-:W-:Y:S01]  /*ec00*/  FMUL.FTZ R226, R35, UR6 ;  /* 0x0000000623e27c20 */ /* 0x000fe20008410000 */
[----:B-1----:R-:W-:Y:S01]  /*ec10*/  F2FP.F16.F32.PACK_AB R23, R42, R47 ;  /* 0x0000002f2a17723e */ /* 0x002fe200000000ff */
[----:B------:R-:W-:Y:S01]  /*ec20*/  MUFU.EX2 R48, R48 ;  /* 0x0000003000307308 */ /* 0x000fe20000000800 */
[-C--:B------:R-:W-:Y:S01]  /*ec30*/  FMUL.FTZ R192, R192, R209.reuse ;  /* 0x000000d1c0c07220 */ /* 0x080fe20000410000 */
[-C--:B------:R-:W-:Y:S01]  /*ec40*/  FMUL.FTZ R193, R193, R209.reuse ;  /* 0x000000d1c1c17220 */ /* 0x080fe20000410000 */
[-C--:B------:R-:W-:Y:S01]  /*ec50*/  FMUL.FTZ R184, R184, R209.reuse ;  /* 0x000000d1b8b87220 */ /* 0x080fe20000410000 */
[-C--:B------:R-:W-:Y:S01]  /*ec60*/  FMUL.FTZ R185, R185, R209.reuse ;  /* 0x000000d1b9b97220 */ /* 0x080fe20000410000 */
[-C--:B------:R-:W-:Y:S01]  /*ec70*/  FMUL.FTZ R172, R172, R209.reuse ;  /* 0x000000d1acac7220 */ /* 0x080fe20000410000 */
[-C--:B------:R-:W-:Y:S01]  /*ec80*/  FMUL.FTZ R173, R173, R209.reuse ;  /* 0x000000d1adad7220 */ /* 0x080fe20000410000 */
[-C--:B--2---:R-:W-:Y:S01]  /*ec90*/  FMUL.FTZ R194, R194, R126.reuse ;  /* 0x0000007ec2c27220 */ /* 0x084fe20000410000 */
        /* <DEDUP_REMOVED lines=25> */
[----:B------:R-:W-:Y:S01]  /*ee30*/  FMNMX.FTZ R34, R2, R69, !PT ;  /* 0x0000004502227209 */ /* 0x000fe20007810000 */
[----:B------:R-:W-:Y:S01]  /*ee40*/  HMMA.16816.F32 R192, R20, R16, R192 ;  /* 0x0000001014c0723c */ /* 0x000fe200000018c0 */
[----:B------:R-:W-:Y:S01]  /*ee50*/  FSEL R226, R226, RZ, P1 ;  /* 0x000000ffe2e27208 */ /* 0x000fe20000800000 */
[----:B------:R-:W-:Y:S01]  /*ee60*/  FFMA.FTZ R69, R58, UR6, -R123 ;  /* 0x000000063a457c23 */ /* 0x000fe2000801087b */
[----:B------:R-:W-:Y:S01]  /*ee70*/  MUFU.EX2 R57, R57 ;  /* 0x0000003900397308 */ /* 0x000fe20000000800 */
[----:B------:R-:W-:-:S02]  /*ee80*/  FMUL.FTZ R224, R34, UR6 ;  /* 0x0000000622e07c20 */ /* 0x000fc40008410000 */
        /* <DEDUP_REMOVED lines=18> */
[----:B------:R-:W-:Y:S01]  /*efb0*/  HMMA.16816.F32 R168, R20, R14, R168 ;  /* 0x0000000e14a8723c */ /* 0x000fe200000018a8 */
[----:B------:R1:W-:Y:S01]  /*efc0*/  MUFU.EX2 R207, R220 ;  /* 0x000000dc00cf7308 */ /* 0x0003e20000000800 */
[----:B------:R-:W-:-:S03]  /*efd0*/  FFMA.FTZ R104, R104, UR6, -R226 ;  /* 0x0000000668687c23 */ /* 0x000fc600080108e2 */
[----:B------:R-:W-:Y:S03]  /*efe0*/  MUFU.EX2 R219, R219 ;  /* 0x000000db00db7308 */ /* 0x000fe60000000800 */
[C---:B------:R-:W-:Y:S01]  /*eff0*/  HMMA.16816.F32 R156, R20.reuse, R8, R156 ;  /* 0x00000008149c723c */ /* 0x040fe2000000189c */
[----:B------:R-:W-:Y:S04]  /*f000*/  MUFU.EX2 R208, R208 ;  /* 0x000000d000d07308 */ /* 0x000fe80000000800 */
[----:B------:R-:W-:Y:S01]  /*f010*/  MUFU.EX2 R117, R117 ;  /* 0x0000007500757308 */ /* 0x000fe20000000800 */
[----:B-1----:R-:W-:Y:S02]  /*f020*/  FFMA.FTZ R220, R26, UR6, -R226 ;  /* 0x000000061adc7c23 */ /* 0x002fe400080108e2 */
[C---:B------:R-:W-:Y:S01]  /*f030*/  HMMA.16816.F32 R152, R20.reuse, R10, R152 ;  /* 0x0000000a1498723c */ /* 0x040fe20000001898 */
[----:B------:R-:W-:Y:S04]  /*f040*/  MUFU.EX2 R114, R114 ;  /* 0x0000007200727308 */ /* 0x000fe80000000800 */
[----:B------:R-:W-:Y:S03]  /*f050*/  MUFU.EX2 R220, R220 ;  /* 0x000000dc00dc7308 */ /* 0x000fe60000000800 */
[C---:B------:R-:W-:Y:S01]  /*f060*/  HMMA.16816.F32 R140, R20.reuse, R4, R140 ;  /* 0x00000004148c723c */ /* 0x040fe2000000188c */
[----:B------:R-:W-:Y:S04]  /*f070*/  MUFU.EX2 R112, R112 ;  /* 0x0000007000707308 */ /* 0x000fe80000000800 */
[----:B------:R-:W-:Y:S03]  /*f080*/  MUFU.EX2 R127, R127 ;  /* 0x0000007f007f7308 */ /* 0x000fe60000000800 */
[----:B------:R-:W-:Y:S01]  /*f090*/  HMMA.16816.F32 R136, R20, R6, R136 ;  /* 0x000000061488723c */ /* 0x000fe20000001888 */
[----:B------:R-:W-:Y:S01]  /*f0a0*/  FSEL R21, R35, RZ, P1 ;  /* 0x000000ff23157208 */ /* 0x000fe20000800000 */
[----:B------:R-:W-:Y:S01]  /*f0b0*/  MUFU.EX2 R125, R125 ;  /* 0x0000007d007d7308 */ /* 0x000fe20000000800 */
[----:B------:R-:W-:Y:S01]  /*f0c0*/  FSETP.NEU.FTZ.AND P1, PT, R34, -INF , PT ;  /* 0xff8000002200780b */ /* 0x000fe20003f3d000 */
[----:B---3--:R-:W-:-:S02]  /*f0d0*/  FFMA.FTZ R206, R232, R209, R206 ;  /* 0x000000d1e8ce7223 */ /* 0x008fc400000100ce */
[----:B------:R-:W-:Y:S01]  /*f0e0*/  FADD.FTZ R2, R68, -R21 ;  /* 0x8000001544027221 */ /* 0x000fe20000010000 */
[----:B------:R-:W-:Y:S01]  /*f0f0*/  FSEL R224, R224, RZ, P1 ;  /* 0x000000ffe0e07208 */ /* 0x000fe20000800000 */
[--C-:B------:R-:W-:Y:S01]  /*f100*/  FFMA.FTZ R21, R62, UR6, -R226.reuse ;  /* 0x000000063e157c23 */ /* 0x100fe200080108e2 */
[----:B------:R-:W-:Y:S01]  /*f110*/  FSEL R20, R34, RZ, P1 ;  /* 0x000000ff22147208 */ /* 0x000fe20000800000 */
[----:B------:R-:W-:Y:S01]  /*f120*/  FFMA.FTZ R62, R59, UR6, -R226 ;  /* 0x000000063b3e7c23 */ /* 0x000fe200080108e2 */
[----:B------:R-:W-:Y:S01]  /*f130*/  FMUL.FTZ R2, R2, UR6 ;  /* 0x0000000602027c20 */ /* 0x000fe20008410000 */
[--C-:B------:R-:W-:Y:S01]  /*f140*/  FFMA.FTZ R228, R86, UR6, -R224.reuse ;  /* 0x0000000656e47c23 */ /* 0x100fe200080108e0 */
[----:B------:R-:W-:Y:S01]  /*f150*/  FFMA.FTZ R86, R84, UR6, -R224 ;  /* 0x0000000654567c23 */ /* 0x000fe200080108e0 */
[----:B------:R-:W-:Y:S01]  /*f160*/  FADD.FTZ R3, R3, -R20 ;  /* 0x8000001403037221 */ /* 0x000fe20000010000 */
[--C-:B------:R-:W-:Y:S01]  /*f170*/  FFMA.FTZ R84, R66, UR6, -R224.reuse ;  /* 0x0000000642547c23 */ /* 0x100fe200080108e0 */
[----:B------:R-:W-:Y:S01]  /*f180*/  FFMA.FTZ R59, R64, UR6, -R224 ;  /* 0x00000006403b7c23 */ /* 0x000fe200080108e0 */
[----:B------:R-:W1:Y:S01]  /*f190*/  MUFU.EX2 R227, R21 ;  /* 0x0000001500e37308 */ /* 0x000e620000000800 */
[----:B------:R-:W-:Y:S01]  /*f1a0*/  FMUL.FTZ R3, R3, UR6 ;  /* 0x0000000603037c20 */ /* 0x000fe20008410000 */
[--C-:B------:R-:W-:Y:S01]  /*f1b0*/  FFMA.FTZ R66, R55, UR6, -R226.reuse ;  /* 0x0000000637427c23 */ /* 0x100fe200080108e2 */
[----:B------:R-:W-:Y:S01]  /*f1c0*/  FFMA.FTZ R55, R45, UR6, -R226 ;  /* 0x000000062d377c23 */ /* 0x000fe200080108e2 */
[----:B------:R-:W2:Y:S01]  /*f1d0*/  MUFU.EX2 R62, R62 ;  /* 0x0000003e003e7308 */ /* 0x000ea20000000800 */
[--C-:B------:R-:W-:Y:S01]  /*f1e0*/  FFMA.FTZ R58, R85, UR6, -R224.reuse ;  /* 0x00000006553a7c23 */ /* 0x100fe200080108e0 */
[--C-:B------:R-:W-:Y:S01]  /*f1f0*/  FFMA.FTZ R38, R38, UR6, -R224.reuse ;  /* 0x0000000626267c23 */ /* 0x100fe200080108e0 */
[----:B------:R-:W-:Y:S01]  /*f200*/  FFMA.FTZ R45, R249, UR6, -R224 ;  /* 0x00000006f92d7c23 */ /* 0x000fe200080108e0 */
[----:B------:R-:W-:Y:S01]  /*f210*/  MUFU.EX2 R228, R228 ;  /* 0x000000e400e47308 */ /* 0x000fe20000000800 */
[----:B------:R-:W-:Y:S01]  /*f220*/  FFMA.FTZ R64, R41, UR6, -R226 ;  /* 0x0000000629407c23 */ /* 0x000fe200080108e2 */
[----:B------:R-:W-:Y:S01]  /*f230*/  FFMA.FTZ R68, R231, UR6, -R224 ;  /* 0x00000006e7447c23 */ /* 0x000fe200080108e0 */
[----:B------:R-:W-:Y:S01]  /*f240*/  FFMA.FTZ R209, R116, UR6, -R226 ;  /* 0x0000000674d17c23 */ /* 0x000fe200080108e2 */
[----:B------:R-:W3:Y:S01]  /*f250*/  MUFU.EX2 R86, R86 ;  /* 0x0000005600567308 */ /* 0x000ee20000000800 */
[--C-:B------:R-:W-:Y:S01]  /*f260*/  FFMA.FTZ R242, R107, UR6, -R224.reuse ;  /* 0x000000066bf27c23 */ /* 0x100fe200080108e0 */
[----:B-1----:R-:W-:Y:S01]  /*f270*/  F2FP.F16.F32.PACK_AB R20, R82, R227 ;  /* 0x000000e35214723e */ /* 0x002fe200000000ff */
[--C-:B------:R-:W-:Y:S01]  /*f280*/  FFMA.FTZ R234, R105, UR6, -R224.reuse ;  /* 0x0000000669ea7c23 */ /* 0x100fe200080108e0 */
[----:B------:R-:W1:Y:S01]  /*f290*/  MUFU.EX2 R230, R2 ;  /* 0x0000000200e67308 */ /* 0x000e620000000800 */
[--C-:B------:R-:W-:Y:S01]  /*f2a0*/  FFMA.FTZ R232, R98, UR6, -R224.reuse ;  /* 0x0000000662e87c23 */ /* 0x100fe200080108e0 */
[----:B--2---:R-:W-:Y:S01]  /*f2b0*/  F2FP.F16.F32.PACK_AB R22, R62, R91 ;  /* 0x0000005b3e16723e */ /* 0x004fe200000000ff */
[----:B------:R-:W-:Y:S01]  /*f2c0*/  FFMA.FTZ R98, R31, UR6, -R224 ;  /* 0x000000061f627c23 */ /* 0x000fe200080108e0 */
[----:B------:R-:W2:Y:S01]  /*f2d0*/  MUFU.EX2 R229, R3 ;  /* 0x0000000300e57308 */ /* 0x000ea20000000800 */
[--C-:B------:R-:W-:Y:S01]  /*f2e0*/  FFMA.FTZ R116, R110, UR6, -R123.reuse ;  /* 0x000000066e747c23 */ /* 0x100fe2000801087b */
[--C-:B------:R-:W-:Y:S01]  /*f2f0*/  FFMA.FTZ R110, R108, UR6, -R123.reuse ;  /* 0x000000066c6e7c23 */ /* 0x100fe2000801087b */
[--C-:B------:R-:W-:Y:S01]  /*f300*/  FFMA.FTZ R105, R124, UR6, -R123.reuse ;  /* 0x000000067c697c23 */ /* 0x100fe2000801087b */
[----:B------:R-:W-:Y:S01]  /*f310*/  MUFU.EX2 R84, R84 ;  /* 0x0000005400547308 */ /* 0x000fe20000000800 */
[--C-:B------:R-:W-:Y:S01]  /*f320*/  FFMA.FTZ R107, R115, UR6, -R123.reuse ;  /* 0x00000006736b7c23 */ /* 0x100fe2000801087b */
[----:B---3--:R-:W-:Y:S01]  /*f330*/  F2FP.F16.F32.PACK_AB R21, R86, R228 ;  /* 0x000000e45615723e */ /* 0x008fe200000000ff */
[--C-:B------:R-:W-:Y:S01]  /*f340*/  FFMA.FTZ R108, R93, UR6, -R80.reuse ;  /* 0x000000065d6c7c23 */ /* 0x100fe20008010850 */
[----:B------:R-:W3:Y:S01]  /*f350*/  MUFU.EX2 R59, R59 ;  /* 0x0000003b003b7308 */ /* 0x000ee20000000800 */
[--C-:B------:R-:W-:Y:S01]  /*f360*/  FFMA.FTZ R124, R111, UR6, -R123.reuse ;  /* 0x000000066f7c7c23 */ /* 0x100fe2000801087b */
[-C--:B-1----:R-:W-:Y:S01]  /*f370*/  FMUL.FTZ R160, R160, R230.reuse ;  /* 0x000000e6a0a07220 */ /* 0x082fe20000410000 */
        /* <DEDUP_REMOVED lines=8> */
[----:B------:R-:W-:Y:S01]  /*f400*/  FMUL.FTZ R181, R181, R230 ;  /* 0x000000e6b5b57220 */ /* 0x000fe20000410000 */
[-C--:B------:R-:W-:Y:S01]  /*f410*/  FMUL.FTZ R182, R182, R229.reuse ;  /* 0x000000e5b6b67220 */ /* 0x080fe20000410000 */
[-C--:B------:R-:W-:Y:S01]  /*f420*/  FMUL.FTZ R183, R183, R229.reuse ;  /* 0x000000e5b7b77220 */ /* 0x080fe20000410000 */
[----:B---3--:R-:W-:Y:S01]  /*f430*/  F2FP.F16.F32.PACK_AB R23, R59, R84 ;  /* 0x000000543b17723e */ /* 0x008fe200000000ff */
        /* <DEDUP_REMOVED lines=20> */
[C---:B------:R-:W-:Y:S01]  /*f580*/  HMMA.16816.F32 R160, R20.reuse, R8, R160 ;  /* 0x0000000814a0723c */ /* 0x040fe200000018a0 */
[--C-:B------:R-:W-:Y:S01]  /*f590*/  FFMA.FTZ R8, R36, UR6, -R80.reuse ;  /* 0x0000000624087c23 */ /* 0x100fe20008010850 */
[--C-:B------:R-:W-:Y:S01]  /*f5a0*/  FFMA.FTZ R9, R49, UR6, -R80.reuse ;  /* 0x0000000631097c23 */ /* 0x100fe20008010850 */
[----:B------:R-:W-:Y:S01]  /*f5b0*/  FFMA.FTZ R36, R39, UR6, -R80 ;  /* 0x0000000627247c23 */ /* 0x000fe20008010850 */
[--C-:B------:R-:W-:Y:S01]  /*f5c0*/  FFMA.FTZ R3, R44, UR6, -R123.reuse ;  /* 0x000000062c037c23 */ /* 0x100fe2000801087b */
[----:B------:R-:W-:Y:S01]  /*f5d0*/  MUFU.EX2 R49, R8 ;  /* 0x0000000800317308 */ /* 0x000fe20000000800 */
[----:B------:R-:W-:Y:S01]  /*f5e0*/  FFMA.FTZ R2, R56, UR6, -R123 ;  /* 0x0000000638027c23 */ /* 0x000fe2000801087b */
[----:B------:R-:W-:Y:S01]  /*f5f0*/  FFMA.FTZ R56, R81, UR6, -R226 ;  /* 0x0000000651387c23 */ /* 0x000fe200080108e2 */
[C---:B------:R-:W-:Y:S01]  /*f600*/  HMMA.16816.F32 R188, R20.reuse, R16, R188 ;  /* 0x0000001014bc723c */ /* 0x040fe200000018bc */
[----:B------:R-:W-:Y:S01]  /*f610*/  MUFU.EX2 R39, R9 ;  /* 0x0000000900277308 */ /* 0x000fe20000000800 */
[----:B------:R-:W-:Y:S01]  /*f620*/  FFMA.FTZ R231, R252, R230, R227 ;  /* 0x000000e6fce77223 */ /* 0x000fe200000100e3 */
[--C-:B------:R-:W-:Y:S01]  /*f630*/  FFMA.FTZ R227, R216, UR6, -R123.reuse ;  /* 0x00000006d8e37c23 */ /* 0x100fe2000801087b */
[----:B------:R-:W-:Y:S01]  /*f640*/  FFMA.FTZ R229, R251, R229, R228 ;  /* 0x000000e5fbe57223 */ /* 0x000fe200000100e4 */
[----:B------:R1:W2:Y:S01]  /*f650*/  MUFU.EX2 R44, R60 ;  /* 0x0000003c002c7308 */ /* 0x0002a20000000800 */
[--C-:B------:R-:W-:Y:S01]  /*f660*/  FFMA.FTZ R228, R101, UR6, -R224.reuse ;  /* 0x0000000665e47c23 */ /* 0x100fe200080108e0 */
[--C-:B------:R-:W-:Y:S01]  /*f670*/  FFMA.FTZ R230, R96, UR6, -R224.reuse ;  /* 0x0000000660e67c23 */ /* 0x100fe200080108e0 */
[C---:B------:R-:W-:Y:S01]  /*f680*/  HMMA.16816.F32 R180, R20.reuse, R18, R180 ;  /* 0x0000001214b4723c */ /* 0x040fe200000018b4 */
[----:B------:R-:W3:Y:S01]  /*f690*/  LDSM.16.MT88.4 R16, [R237+0x8800] ;  /* 0x00880000ed10783b */ /* 0x000ee20000004200 */
[----:B------:R-:W-:Y:S01]  /*f6a0*/  MUFU.EX2 R3, R3 ;  /* 0x0000000300037308 */ /* 0x000fe20000000800 */
[----:B------:R-:W-:Y:S01]  /*f6b0*/  FFMA.FTZ R101, R28, UR6, -R224 ;  /* 0x000000061c657c23 */ /* 0x000fe200080108e0 */
[----:B------:R-:W-:Y:S01]  /*f6c0*/  FFMA.FTZ R115, R90, UR6, -R123 ;  /* 0x000000065a737c23 */ /* 0x000fe2000801087b */
[----:B------:R-:W-:Y:S01]  /*f6d0*/  FADD.FTZ R82, R82, R231 ;  /* 0x000000e752527221 */ /* 0x000fe20000010000 */
[----:B------:R-:W4:Y:S01]  /*f6e0*/  MUFU.EX2 R2, R2 ;  /* 0x0000000200027308 */ /* 0x000f220000000800 */
[----:B------:R-:W-:Y:S01]  /*f6f0*/  FADD.FTZ R71, R71, R206 ;  /* 0x000000ce47477221 */ /* 0x000fe20000010000 */
[C---:B------:R-:W-:Y:S01]  /*f700*/  HMMA.16816.F32 R176, R20.reuse, R12, R176 ;  /* 0x0000000c14b0723c */ /* 0x040fe200000018b0 */
[----:B------:R-:W-:Y:S01]  /*f710*/  FADD.FTZ R229, R86, R229 ;  /* 0x000000e556e57221 */ /* 0x000fe20000010000 */
[----:B------:R-:W4:Y:S01]  /*f720*/  MUFU.EX2 R36, R36 ;  /* 0x0000002400247308 */ /* 0x000f220000000800 */
[----:B-1----:R-:W-:Y:S01]  /*f730*/  FFMA.FTZ R60, R40, UR6, -R224 ;  /* 0x00000006283c7c23 */ /* 0x002fe200080108e0 */
[----:B------:R-:W-:Y:S01]  /*f740*/  FADD.FTZ R91, R91, R82 ;  /* 0x000000525b5b7221 */ /* 0x000fe20000010000 */
[----:B------:R-:W-:Y:S01]  /*f750*/  FADD.FTZ R82, R72, R71 ;  /* 0x0000004748527221 */ /* 0x000fe20000010000 */
[----:B------:R1:W-:Y:S01]  /*f760*/  MUFU.EX2 R81, R66 ;  /* 0x0000004200517308 */ /* 0x0003e20000000800 */
[----:B------:R-:W-:Y:S01]  /*f770*/  FADD.FTZ R84, R84, R229 ;  /* 0x000000e554547221 */ /* 0x000fe20000010000 */
[C---:B------:R-:W-:Y:S01]  /*f780*/  HMMA.16816.F32 R164, R20.reuse, R14, R164 ;  /* 0x0000000e14a4723c */ /* 0x040fe200000018a4 */
[----:B------:R-:W3:Y:S01]  /*f790*/  LDSM.16.MT88.4 R12, [R233+0x8800] ;  /* 0x00880000e90c783b */ /* 0x000ee20000004200 */
[----:B------:R-:W3:Y:S01]  /*f7a0*/  MUFU.EX2 R56, R56 ;  /* 0x0000003800387308 */ /* 0x000ee20000000800 */
[----:B------:R-:W-:Y:S01]  /*f7b0*/  FADD.FTZ R82, R43, R82 ;  /* 0x000000522b527221 */ /* 0x000fe20000010000 */
[----:B------:R-:W-:Y:S01]  /*f7c0*/  FADD.FTZ R62, R62, R91 ;  /* 0x0000005b3e3e7221 */ /* 0x000fe20000010000 */
[----:B------:R-:W-:Y:S01]  /*f7d0*/  FADD.FTZ R84, R59, R84 ;  /* 0x000000543b547221 */ /* 0x000fe20000010000 */
[----:B------:R2:W-:Y:S02]  /*f7e0*/  MUFU.EX2 R41, R55 ;  /* 0x0000003700297308 */ /* 0x0005e40000000800 */
[----:B------:R-:W-:Y:S01]  /*f7f0*/  HMMA.16816.F32 R148, R20, R10, R148 ;  /* 0x0000000a1494723c */ /* 0x000fe20000001894 */
[----:B------:R-:W3:Y:S01]  /*f800*/  LDSM.16.MT88.4 R8, [R37+0x800] ;  /* 0x000800002508783b */ /* 0x000ee20000004200 */
[----:B------:R-:W-:Y:S01]  /*f810*/  MUFU.EX2 R40, R64 ;  /* 0x0000004000287308 */ /* 0x000fe20000000800 */
[--C-:B-1----:R-:W-:Y:S01]  /*f820*/  FFMA.FTZ R66, R225, UR6, -R224.reuse ;  /* 0x00000006e1427c23 */ /* 0x102fe200080108e0 */
[----:B------:R-:W-:-:S02]  /*f830*/  FFMA.FTZ R225, R212, UR6, -R224 ;  /* 0x00000006d4e17c23 */ /* 0x000fc400080108e0 */
[----:B------:R1:W-:Y:S01]  /*f840*/  MUFU.EX2 R85, R60 ;  /* 0x0000003c00557308 */ /* 0x0003e20000000800 */
[----:B------:R-:W-:Y:S01]  /*f850*/  FFMA.FTZ R212, R27, UR6, -R224 ;  /* 0x000000061bd47c23 */ /* 0x000fe200080108e0 */
[C---:B------:R-:W-:Y:S02]  /*f860*/  HMMA.16816.F32 R144, R20.reuse, R4, R144 ;  /* 0x000000041490723c */ /* 0x040fe40000001890 */
[----:B------:R-:W3:Y:S01]  /*f870*/  MUFU.EX2 R58, R58 ;  /* 0x0000003a003a7308 */ /* 0x000ee20000000800 */
[--C-:B--2---:R-:W-:Y:S01]  /*f880*/  FFMA.FTZ R55, R54, UR6, -R123.reuse ;  /* 0x0000000636377c23 */ /* 0x104fe2000801087b */
[----:B------:R-:W-:Y:S02]  /*f890*/  FFMA.FTZ R54, R52, UR6, -R123 ;  /* 0x0000000634367c23 */ /* 0x000fe4000801087b */
[----:B------:R-:W-:Y:S01]  /*f8a0*/  MUFU.EX2 R38, R38 ;  /* 0x0000002600267308 */ /* 0x000fe20000000800 */
[----:B------:R-:W-:Y:S01]  /*f8b0*/  FFMA.FTZ R52, R53, UR6, -R80 ;  /* 0x0000000635347c23 */ /* 0x000fe20008010850 */
[----:B------:R-:W-:Y:S01]  /*f8c0*/  HMMA.16816.F32 R132, R20, R6, R132 ;  /* 0x000000061484723c */ /* 0x000fe20000001884 */
[----:B------:R-:W2:Y:S01]  /*f8d0*/  LDSM.16.MT88.4 R4, [R0+0x800] ;  /* 0x000800000004783b */ /* 0x000ea20000004200 */
[----:B------:R-:W2:Y:S01]  /*f8e0*/  MUFU.EX2 R45, R45 ;  /* 0x0000002d002d7308 */ /* 0x000ea20000000800 */
[----:B------:R-:W-:Y:S01]  /*f8f0*/  F2FP.F16.F32.PACK_AB R20, R44, R69 ;  /* 0x000000452c14723e */ /* 0x000fe200000000ff */
[--C-:B-1----:R-:W-:Y:S01]  /*f900*/  FFMA.FTZ R60, R61, UR6, -R226.reuse ;  /* 0x000000063d3c7c23 */ /* 0x102fe200080108e2 */
[----:B------:R-:W-:Y:S01]  /*f910*/  F2FP.F16.F32.PACK_AB R21, R49, R46 ;  /* 0x0000002e3115723e */ /* 0x000fe200000000ff */
[----:B------:R-:W-:Y:S01]  /*f920*/  MUFU.EX2 R55, R55 ;  /* 0x0000003700377308 */ /* 0x000fe20000000800 */
[----:B----4-:R-:W-:Y:S01]  /*f930*/  F2FP.F16.F32.PACK_AB R22, R2, R3 ;  /* 0x000000030216723e */ /* 0x010fe200000000ff */
[----:B------:R-:W-:Y:S01]  /*f940*/  FFMA.FTZ R64, R63, UR6, -R226 ;  /* 0x000000063f407c23 */ /* 0x000fe200080108e2 */
[----:B------:R-:W-:Y:S01]  /*f950*/  F2FP.F16.F32.PACK_AB R23, R36, R39 ;  /* 0x000000272417723e */ /* 0x000fe200000000ff */
[----:B------:R-:W-:Y:S01]  /*f960*/  MUFU.EX2 R54, R54 ;  /* 0x0000003600367308 */ /* 0x000fe20000000800 */
[----:B------:R-:W-:Y:S01]  /*f970*/  FFMA.FTZ R63, R241, UR6, -R224 ;  /* 0x00000006f13f7c23 */ /* 0x000fe200080108e0 */
[--C-:B------:R-:W-:Y:S01]  /*f980*/  FFMA.FTZ R241, R199, UR6, -R226.reuse ;  /* 0x00000006c7f17c23 */ /* 0x100fe200080108e2 */
[----:B------:R-:W-:Y:S01]  /*f990*/  FFMA.FTZ R199, R131, UR6, -R226 ;  /* 0x0000000683c77c23 */ /* 0x000fe200080108e2 */
[----:B------:R-:W-:Y:S01]  /*f9a0*/  MUFU.EX2 R52, R52 ;  /* 0x0000003400347308 */ /* 0x000fe20000000800 */
[----:B------:R-:W-:Y:S01]  /*f9b0*/  FFMA.FTZ R131, R99, UR6, -R224 ;  /* 0x0000000663837c23 */ /* 0x000fe200080108e0 */
[C---:B---3--:R-:W-:Y:S01]  /*f9c0*/  HMMA.16816.F32 R192, R20.reuse, R16, R192 ;  /* 0x0000001014c0723c */ /* 0x048fe200000018c0 */
[----:B------:R-:W-:Y:S01]  /*f9d0*/  FADD.FTZ R69, R69, R82 ;  /* 0x0000005245457221 */ /* 0x000fe20000010000 */
[----:B------:R1:W-:Y:S03]  /*f9e0*/  MUFU.EX2 R61, R67 ;  /* 0x00000043003d7308 */ /* 0x0003e60000000800 */
[----:B------:R-:W-:Y:S01]  /*f9f0*/  FADD.FTZ R44, R44, R69 ;  /* 0x000000452c2c7221 */ /* 0x000fe20000010000 */
[----:B------:R-:W-:Y:S02]  /*fa00*/  MUFU.EX2 R60, R60 ;  /* 0x0000003c003c7308 */ /* 0x000fe40000000800 */
[C---:B------:R-:W-:Y:S01]  /*fa10*/  HMMA.16816.F32 R184, R20.reuse, R18, R184 ;  /* 0x0000001214b8723c */ /* 0x040fe200000018b8 */
[----:B------:R-:W-:Y:S01]  /*fa20*/  FADD.FTZ R3, R3, R44 ;  /* 0x0000002c03037221 */ /* 0x000fe20000010000 */
[----:B------:R-:W-:Y:S03]  /*fa30*/  MUFU.EX2 R64, R64 ;  /* 0x0000004000407308 */ /* 0x000fe60000000800 */
[----:B------:R-:W-:Y:S01]  /*fa40*/  FADD.FTZ R3, R2, R3 ;  /* 0x0000000302037221 */ /* 0x000fe20000010000 */
[----:B------:R-:W-:Y:S01]  /*fa50*/  MUFU.EX2 R63, R63 ;  /* 0x0000003f003f7308 */ /* 0x000fe20000000800 */
[----:B------:R-:W-:Y:S01]  /*fa60*/  MOV R2, R33 ;  /* 0x0000002100027202 */ /* 0x000fe20000000f00 */
[----:B------:R-:W-:Y:S01]  /*fa70*/  HMMA.16816.F32 R172, R20, R12, R172 ;  /* 0x0000000c14ac723c */ /* 0x000fe200000018ac */
[----:B-1----:R-:W-:Y:S01]  /*fa80*/  FFMA.FTZ R67, R201, UR6, -R224 ;  /* 0x00000006c9437c23 */ /* 0x002fe200080108e0 */
[----:B------:R-:W-:Y:S01]  /*fa90*/  MUFU.EX2 R68, R68 ;  /* 0x0000004400447308 */ /* 0x000fe20000000800 */
[----:B------:R-:W-:Y:S01]  /*faa0*/  FFMA.FTZ R201, R204, UR6, -R123 ;  /* 0x00000006ccc97c23 */ /* 0x000fe2000801087b */
[----:B------:R-:W-:-:S02]  /*fab0*/  FFMA.FTZ R204, R205, UR6, -R80 ;  /* 0x00000006cdcc7c23 */ /* 0x000fc40008010850 */
[----:B------:R-:W-:Y:S02]  /*fac0*/  MUFU.EX2 R66, R66 ;  /* 0x0000004200427308 */ /* 0x000fe40000000800 */
[C---:B------:R-:W-:Y:S02]  /*fad0*/  HMMA.16816.F32 R168, R20.reuse, R14, R168 ;  /* 0x0000000e14a8723c */ /* 0x040fe400000018a8 */
[----:B------:R-:W-:Y:S04]  /*fae0*/  MUFU.EX2 R67, R67 ;  /* 0x0000004300437308 */ /* 0x000fe80000000800 */
[----:B------:R-:W-:Y:S02]  /*faf0*/  MUFU.EX2 R201, R201 ;  /* 0x000000c900c97308 */ /* 0x000fe40000000800 */
[C---:B------:R-:W-:Y:S02]  /*fb00*/  HMMA.16816.F32 R156, R20.reuse, R8, R156 ;  /* 0x00000008149c723c */ /* 0x040fe4000000189c */
[----:B------:R1:W-:Y:S04]  /*fb10*/  MUFU.EX2 R205, R222 ;  /* 0x000000de00cd7308 */ /* 0x0003e80000000800 */
[----:B------:R-:W-:Y:S02]  /*fb20*/  MUFU.EX2 R204, R204 ;  /* 0x000000cc00cc7308 */ /* 0x000fe40000000800 */
[C---:B------:R-:W-:Y:S02]  /*fb30*/  HMMA.16816.F32 R152, R20.reuse, R10, R152 ;  /* 0x0000000a1498723c */ /* 0x040fe40000001898 */
[----:B------:R-:W-:Y:S04]  /*fb40*/  MUFU.EX2 R225, R225 ;  /* 0x000000e100e17308 */ /* 0x000fe80000000800 */
[----:B------:R-:W3:Y:S02]  /*fb50*/  MUFU.EX2 R212, R212 ;  /* 0x000000d400d47308 */ /* 0x000ee40000000800 */
[C---:B--2---:R-:W-:Y:S01]  /*fb60*/  HMMA.16816.F32 R140, R20.reuse, R4, R140 ;  /* 0x00000004148c723c */ /* 0x044fe2000000188c */
[----:B-1----:R-:W-:Y:S01]  /*fb70*/  FFMA.FTZ R222, R25, UR6, -R226 ;  /* 0x0000000619de7c23 */ /* 0x002fe200080108e2 */
[----:B------:R1:W-:Y:S04]  /*fb80*/  MUFU.EX2 R216, R218 ;  /* 0x000000da00d87308 */ /* 0x0003e80000000800 */
[----:B------:R-:W-:Y:S02]  /*fb90*/  MUFU.EX2 R227, R227 ;  /* 0x000000e300e37308 */ /* 0x000fe40000000800 */
[----:B------:R-:W-:Y:S01]  /*fba0*/  HMMA.16816.F32 R136, R20, R6, R136 ;  /* 0x000000061488723c */ /* 0x000fe20000001888 */
[----:B------:R-:W-:Y:S01]  /*fbb0*/  F2FP.F16.F32.PACK_AB R20, R56, R81 ;  /* 0x000000513814723e */ /* 0x000fe200000000ff */
[----:B------:R-:W-:Y:S01]  /*fbc0*/  MUFU.EX2 R222, R222 ;  /* 0x000000de00de7308 */ /* 0x000fe20000000800 */
[----:B------:R-:W-:Y:S01]  /*fbd0*/  F2FP.F16.F32.PACK_AB R21, R58, R85 ;  /* 0x000000553a15723e */ /* 0x000fe200000000ff */
[----:B------:R-:W-:Y:S01]  /*fbe0*/  FADD.FTZ R81, R81, R62 ;  /* 0x0000003e51517221 */ /* 0x000fe20000010000 */
[----:B------:R-:W-:Y:S01]  /*fbf0*/  F2FP.F16.F32.PACK_AB R22, R40, R41 ;  /* 0x000000292816723e */ /* 0x000fe200000000ff */
[----:B------:R-:W-:Y:S01]  /*fc00*/  MUFU.EX2 R90, R116 ;  /* 0x00000074005a7308 */ /* 0x000fe20000000800 */
[----:B------:R-:W-:Y:S01]  /*fc10*/  F2FP.F16.F32.PACK_AB R23, R45, R38 ;  /* 0x000000262d17723e */ /* 0x000fe200000000ff */
[----:B-1----:R-:W-:Y:S01]  /*fc20*/  FFMA.FTZ R218, R215, UR6, -R80 ;  /* 0x00000006d7da7c23 */ /* 0x002fe20008010850 */
[----:B---3--:R-:W-:Y:S01]  /*fc30*/  F2FP.F16.F32.PACK_AB R27, R212, R225 ;  /* 0x000000e1d41b723e */ /* 0x008fe200000000ff */
[----:B------:R-:W-:Y:S01]  /*fc40*/  FFMA.FTZ R215, R119, UR6, -R226 ;  /* 0x0000000677d77c23 */ /* 0x000fe200080108e2 */
[----:B------:R-:W-:Y:S01]  /*fc50*/  FFMA.FTZ R119, R103, UR6, -R224 ;  /* 0x0000000667777c23 */ /* 0x000fe200080108e0 */
[----:B------:R-:W-:Y:S01]  /*fc60*/  MUFU.EX2 R105, R105 ;  /* 0x0000006900697308 */ /* 0x000fe20000000800 */
[----:B------:R-:W-:Y:S01]  /*fc70*/  FADD.FTZ R85, R85, R84 ;  /* 0x0000005455557221 */ /* 0x000fe20000010000 */
[----:B------:R-:W-:Y:S01]  /*fc80*/  HMMA.16816.F32 R160, R20, R8, R160 ;  /* 0x0000000814a0723c */ /* 0x000fe200000018a0 */
[----:B------:R-:W-:Y:S01]  /*fc90*/  FFMA.FTZ R8, R50, UR6, -R123 ;  /* 0x0000000632087c23 */ /* 0x000fe2000801087b */
[----:B------:R-:W-:Y:S01]  /*fca0*/  FFMA.FTZ R50, R51, UR6, -R80 ;  /* 0x0000000633327c23 */ /* 0x000fe20008010850 */
[----:B------:R-:W-:Y:S01]  /*fcb0*/  MUFU.EX2 R218, R218 ;  /* 0x000000da00da7308 */ /* 0x000fe20000000800 */
[----:B------:R-:W-:Y:S01]  /*fcc0*/  FADD.FTZ R56, R56, R81 ;  /* 0x0000005138387221 */ /* 0x000fe20000010000 */
[----:B------:R-:W-:-:S02]  /*fcd0*/  FADD.FTZ R85, R58, R85 ;  /* 0x000000553a557221 */ /* 0x000fc40000010000 */
[----:B------:R-:W-:Y:S01]  /*fce0*/  MUFU.EX2 R53, R8 ;  /* 0x0000000800357308 */ /* 0x000fe20000000800 */
[C---:B------:R-:W-:Y:S01]  /*fcf0*/  HMMA.16816.F32 R188, R20.reuse, R16, R188 ;  /* 0x0000001014bc723c */ /* 0x040fe200000018bc */
[----:B------:R-:W-:Y:S02]  /*fd00*/  FADD.FTZ R41, R41, R56 ;  /* 0x0000003829297221 */ /* 0x000fe40000010000 */
[----:B------:R1:W2:Y:S02]  /*fd10*/  MUFU.EX2 R51, R243 ;  /* 0x000000f300337308 */ /* 0x0002a40000000800 */
[----:B------:R-:W-:Y:S02]  /*fd20*/  FADD.FTZ R40, R40, R41 ;  /* 0x0000002928287221 */ /* 0x000fe40000010000 */
[----:B------:R-:W3:Y:S01]  /*fd30*/  MUFU.EX2 R50, R50 ;  /* 0x0000003200327308 */ /* 0x000ee20000000800 */
[C---:B------:R-:W-:Y:S01]  /*fd40*/  HMMA.16816.F32 R180, R20.reuse, R18, R180 ;  /* 0x0000001214b4723c */ /* 0x040fe200000018b4 */
[----:B------:R-:W4:Y:S02]  /*fd50*/  LDSM.16.MT88.4 R16, [R237+0x9000] ;  /* 0x00900000ed10783b */ /* 0x000f240000004200 */
[----:B------:R-:W-:Y:S04]  /*fd60*/  MUFU.EX2 R107, R107 ;  /* 0x0000006b006b7308 */ /* 0x000fe80000000800 */
[----:B------:R-:W-:Y:S01]  /*fd70*/  MUFU.EX2 R108, R108 ;  /* 0x0000006c006c7308 */ /* 0x000fe20000000800 */
[----:B------:R-:W-:Y:S01]  /*fd80*/  HMMA.16816.F32 R176, R20, R12, R176 ;  /* 0x0000000c14b0723c */ /* 0x000fe200000018b0 */
[----:B-1----:R-:W-:-:S02]  /*fd90*/  FFMA.FTZ R243, R78, UR6, -R80 ;  /* 0x000000064ef37c23 */ /* 0x002fc40008010850 */
[----:B------:R-:W-:Y:S04]  /*fda0*/  MUFU.EX2 R116, R215 ;  /* 0x000000d700747308 */ /* 0x000fe80000000800 */
[----:B------:R-:W-:Y:S01]  /*fdb0*/  MUFU.EX2 R119, R119 ;  /* 0x0000007700777308 */ /* 0x000fe20000000800 */
[C---:B------:R-:W-:Y:S01]  /*fdc0*/  HMMA.16816.F32 R164, R20.reuse, R14, R164 ;  /* 0x0000000e14a4723c */ /* 0x040fe200000018a4 */
[----:B------:R-:W1:Y:S02]  /*fdd0*/  LDSM.16.MT88.4 R12, [R233+0x9000] ;  /* 0x00900000e90c783b */ /* 0x000e640000004200 */
[----:B------:R-:W-:Y:S04]  /*fde0*/  MUFU.EX2 R78, R232 ;  /* 0x000000e8004e7308 */ /* 0x000fe80000000800 */
[----:B------:R-:W-:Y:S01]  /*fdf0*/  MUFU.EX2 R72, R122 ;  /* 0x0000007a00487308 */ /* 0x000fe20000000800 */
[C---:B------:R-:W-:Y:S01]  /*fe00*/  HMMA.16816.F32 R148, R20.reuse, R10, R148 ;  /* 0x0000000a1494723c */ /* 0x040fe20000001894 */
[----:B------:R-:W1:Y:S02]  /*fe10*/  LDSM.16.MT88.4 R8, [R37+0x1000] ;  /* 0x001000002508783b */ /* 0x000e640000004200 */
[----:B------:R-:W-:Y:S04]  /*fe20*/  MUFU.EX2 R131, R131 ;  /* 0x0000008300837308 */ /* 0x000fe80000000800 */
[----:B------:R-:W-:Y:S01]  /*fe30*/  MUFU.EX2 R115, R115 ;  /* 0x0000007300737308 */ /* 0x000fe20000000800 */
[C---:B------:R-:W-:Y:S03]  /*fe40*/  HMMA.16816.F32 R144, R20.reuse, R4, R144 ;  /* 0x000000041490723c */ /* 0x040fe60000001890 */
[----:B------:R-:W-:Y:S04]  /*fe50*/  MUFU.EX2 R106, R106 ;  /* 0x0000006a006a7308 */ /* 0x000fe80000000800 */
[----:B------:R-:W-:Y:S01]  /*fe60*/  MUFU.EX2 R109, R109 ;  /* 0x0000006d006d7308 */ /* 0x000fe20000000800 */
[----:B------:R-:W-:Y:S01]  /*fe70*/  HMMA.16816.F32 R132, R20, R6, R132 ;  /* 0x000000061484723c */ /* 0x000fe20000001884 */
[----:B------:R-:W1:Y:S01]  /*fe80*/  LDSM.16.MT88.4 R4, [R0+0x1000] ;  /* 0x001000000004783b */ /* 0x000e620000004200 */
[----:B------:R-:W-:Y:S01]  /*fe90*/  F2FP.F16.F32.PACK_AB R20, R55, R48 ;  /* 0x000000303714723e */ /* 0x000fe200000000ff */
[----:B------:R-:W-:Y:S01]  /*fea0*/  FADD.FTZ R48, R48, R3 ;  /* 0x0000000330307221 */ /* 0x000fe20000010000 */
[----:B--2---:R-:W-:Y:S01]  /*feb0*/  F2FP.F16.F32.PACK_AB R21, R51, R52 ;  /* 0x000000343315723e */ /* 0x004fe200000000ff */
[----:B------:R-:W-:Y:S01]  /*fec0*/  MUFU.EX2 R104, R104 ;  /* 0x0000006800687308 */ /* 0x000fe20000000800 */
[----:B------:R-:W-:Y:S01]  /*fed0*/  F2FP.F16.F32.PACK_AB R22, R53, R54 ;  /* 0x000000363516723e */ /* 0x000fe200000000ff */
[----:B------:R-:W-:Y:S01]  /*fee0*/  FADD.FTZ R55, R55, R48 ;  /* 0x0000003037377221 */ /* 0x000fe20000010000 */
[----:B---3--:R-:W-:Y:S01]  /*fef0*/  F2FP.F16.F32.PACK_AB R23, R57, R50 ;  /* 0x000000323917723e */ /* 0x008fe200000000ff */
[----:B------:R-:W-:Y:S01]  /*ff00*/  MUFU.EX2 R101, R101 ;  /* 0x0000006500657308 */ /* 0x000fe20000000800 */
[----:B------:R-:W-:Y:S01]  /*ff10*/  MOV R3, R34 ;  /* 0x0000002200037202 */ /* 0x000fe20000000f00 */
[----:B------:R-:W-:-:S02]  /*ff20*/  FADD.FTZ R54, R54, R55 ;  /* 0x0000003736367221 */ /* 0x000fc40000010000 */
[----:B------:R-:W-:Y:S02]  /*ff30*/  MUFU.EX2 R98, R98 ;  /* 0x0000006200627308 */ /* 0x000fe40000000800 */
[----:B----4-:R-:W-:Y:S01]  /*ff40*/  HMMA.16816.F32 R192, R20, R16, R192 ;  /* 0x0000001014c0723c */ /* 0x010fe200000018c0 */
[----:B------:R-:W-:-:S07]  /*ff50*/  FADD.FTZ R54, R53, R54 ;  /* 0x0000003635367221 */ /* 0x000fce0000010000 */
[C---:B------:R-:W-:Y:S08]  /*ff60*/  HMMA.16816.F32 R184, R20.reuse, R18, R184 ;  /* 0x0000001214b8723c */ /* 0x040ff000000018b8 */
[C---:B-1----:R-:W-:Y:S08]  /*ff70*/  HMMA.16816.F32 R172, R20.reuse, R12, R172 ;  /* 0x0000000c14ac723c */ /* 0x042ff000000018ac */
[C---:B------:R-:W-:Y:S08]  /*ff80*/  HMMA.16816.F32 R168, R20.reuse, R14, R168 ;  /* 0x0000000e14a8723c */ /* 0x040ff000000018a8 */
[C---:B------:R-:W-:Y:S08]  /*ff90*/  HMMA.16816.F32 R156, R20.reuse, R8, R156 ;  /* 0x00000008149c723c */ /* 0x040ff0000000189c */
        /* <DEDUP_REMOVED lines=11> */
[--C-:B------:R-:W-:Y:S01]  /*10050*/  FFMA.FTZ R8, R202, UR6, -R123.reuse ;  /* 0x00000006ca087c23 */ /* 0x100fe2000801087b */
[----:B------:R-:W-:Y:S01]  /*10060*/  FFMA.FTZ R202, R200, UR6, -R123 ;  /* 0x00000006c8ca7c23 */ /* 0x000fe2000801087b */
[----:B------:R-:W-:Y:S02]  /*10070*/  FADD.FTZ R64, R64, R65 ;  /* 0x0000004140407221 */ /* 0x000fe40000010000 */
[----:B------:R-:W1:Y:S03]  /*10080*/  MUFU.EX2 R200, R8 ;  /* 0x0000000800c87308 */ /* 0x000e660000000800 */
[C---:B------:R-:W-:Y:S01]  /*10090*/  HMMA.16816.F32 R188, R20.reuse, R16, R188 ;  /* 0x0000001014bc723c */ /* 0x040fe200000018bc */
[----:B------:R2:W3:Y:S07]  /*100a0*/  MUFU.EX2 R198, R202 ;  /* 0x000000ca00c67308 */ /* 0x0004ee0000000800 */
[----:B------:R-:W-:Y:S01]  /*100b0*/  HMMA.16816.F32 R180, R20, R18, R180 ;  /* 0x0000001214b4723c */ /* 0x000fe200000018b4 */
[----:B------:R-:W4:Y:S01]  /*100c0*/  LDSM.16.MT88.4 R16, [R237+0x9800] ;  /* 0x00980000ed10783b */ /* 0x000f220000004200 */
[----:B--2---:R-:W-:-:S06]  /*100d0*/  FFMA.FTZ R202, R203, UR6, -R80 ;  /* 0x00000006cbca7c23 */ /* 0x004fcc0008010850 */
[C---:B------:R-:W-:Y:S01]  /*100e0*/  HMMA.16816.F32 R176, R20.reuse, R12, R176 ;  /* 0x0000000c14b0723c */ /* 0x040fe200000018b0 */
[----:B------:R2:W-:Y:S04]  /*100f0*/  MUFU.EX2 R203, R223 ;  /* 0x000000df00cb7308 */ /* 0x0005e80000000800 */
[----:B------:R-:W3:Y:S03]  /*10100*/  MUFU.EX2 R202, R202 ;  /* 0x000000ca00ca7308 */ /* 0x000ee60000000800 */
[----:B------:R-:W-:Y:S01]  /*10110*/  HMMA.16816.F32 R164, R20, R14, R164 ;  /* 0x0000000e14a4723c */ /* 0x000fe200000018a4 */
[----:B------:R-:W4:Y:S01]  /*10120*/  LDSM.16.MT88.4 R12, [R233+0x9800] ;  /* 0x00980000e90c783b */ /* 0x000f220000004200 */
[----:B--2---:R-:W-:-:S06]  /*10130*/  FFMA.FTZ R223, R214, UR6, -R224 ;  /* 0x00000006d6df7c23 */ /* 0x004fcc00080108e0 */
[C---:B------:R-:W-:Y:S01]  /*10140*/  HMMA.16816.F32 R148, R20.reuse, R10, R148 ;  /* 0x0000000a1494723c */ /* 0x040fe20000001894 */
[----:B------:R-:W-:Y:S01]  /*10150*/  LDSM.16.MT88.4 R8, [R0+0x1800] ;  /* 0x001800000008783b */ /* 0x000fe20000004200 */
[----:B------:R-:W-:Y:S06]  /*10160*/  MUFU.EX2 R223, R223 ;  /* 0x000000df00df7308 */ /* 0x000fec0000000800 */
[C---:B------:R-:W-:Y:S08]  /*10170*/  HMMA.16816.F32 R144, R20.reuse, R4, R144 ;  /* 0x000000041490723c */ /* 0x040ff00000001890 */
[----:B------:R-:W-:Y:S01]  /*10180*/  HMMA.16816.F32 R132, R20, R6, R132 ;  /* 0x000000061484723c */ /* 0x000fe20000001884 */
[----:B------:R-:W2:Y:S01]  /*10190*/  LDSM.16.MT88.4 R4, [R37+0x1800] ;  /* 0x001800002504783b */ /* 0x000ea20000004200 */
[----:B-1----:R-:W-:Y:S01]  /*101a0*/  F2FP.F16.F32.PACK_AB R20, R200, R201 ;  /* 0x000000c9c814723e */ /* 0x002fe200000000ff */
[----:B------:R-:W-:Y:S01]  /*101b0*/  FADD.FTZ R201, R201, R54 ;  /* 0x00000036c9c97221 */ /* 0x000fe20000010000 */
[----:B------:R-:W-:-:S02]  /*101c0*/  F2FP.F16.F32.PACK_AB R21, R204, R205 ;  /* 0x000000cdcc15723e */ /* 0x000fc400000000ff */
[----:B---3--:R-:W-:Y:S01]  /*101d0*/  F2FP.F16.F32.PACK_AB R22, R207, R198 ;  /* 0x000000c6cf16723e */ /* 0x008fe200000000ff */
[----:B------:R-:W-:Y:S01]  /*101e0*/  FADD.FTZ R201, R200, R201 ;  /* 0x000000c9c8c97221 */ /* 0x000fe20000010000 */
[----:B------:R-:W-:-:S03]  /*101f0*/  F2FP.F16.F32.PACK_AB R23, R202, R203 ;  /* 0x000000cbca17723e */ /* 0x000fc600000000ff */
[----:B------:R-:W-:-:S04]  /*10200*/  FADD.FTZ R198, R198, R201 ;  /* 0x000000c9c6c67221 */ /* 0x000fc80000010000 */
[----:B----4-:R-:W-:Y:S01]  /*10210*/  HMMA.16816.F32 R192, R20, R16, R192 ;  /* 0x0000001014c0723c */ /* 0x010fe200000018c0 */
[----:B------:R-:W-:-:S07]  /*10220*/  FADD.FTZ R207, R207, R198 ;  /* 0x000000c6cfcf7221 */ /* 0x000fce0000010000 */
[C---:B------:R-:W-:Y:S08]  /*10230*/  HMMA.16816.F32 R184, R20.reuse, R18, R184 ;  /* 0x0000001214b8723c */ /* 0x040ff000000018b8 */
[C---:B------:R-:W-:Y:S08]  /*10240*/  HMMA.16816.F32 R172, R20.reuse, R12, R172 ;  /* 0x0000000c14ac723c */ /* 0x040ff000000018ac */
[C---:B------:R-:W-:Y:S08]  /*10250*/  HMMA.16816.F32 R168, R20.reuse, R14, R168 ;  /* 0x0000000e14a8723c */ /* 0x040ff000000018a8 */
[C---:B--2---:R-:W-:Y:S08]  /*10260*/  HMMA.16816.F32 R156, R20.reuse, R4, R156 ;  /* 0x00000004149c723c */ /* 0x044ff0000000189c */
[C---:B------:R-:W-:Y:S08]  /*10270*/  HMMA.16816.F32 R152, R20.reuse, R6, R152 ;  /* 0x000000061498723c */ /* 0x040ff00000001898 */
[C---:B------:R-:W-:Y:S08]  /*10280*/  HMMA.16816.F32 R140, R20.reuse, R8, R140 ;  /* 0x00000008148c723c */ /* 0x040ff0000000188c */
[----:B------:R-:W-:Y:S01]  /*10290*/  HMMA.16816.F32 R136, R20, R10, R136 ;  /* 0x0000000a1488723c */ /* 0x000fe20000001888 */
[----:B------:R-:W-:Y:S01]  /*102a0*/  FFMA.FTZ R21, R24, UR6, -R226 ;  /* 0x0000000618157c23 */ /* 0x000fe200080108e2 */
[----:B------:R-:W-:Y:S01]  /*102b0*/  FFMA.FTZ R20, R221, UR6, -R224 ;  /* 0x00000006dd147c23 */ /* 0x000fe200080108e0 */
[C---:B------:R-:W-:Y:S01]  /*102c0*/  F2FP.F16.F32.PACK_AB R24, R220.reuse, R219 ;  /* 0x000000dbdc18723e */ /* 0x040fe200000000ff */
[----:B------:R-:W-:Y:S01]  /*102d0*/  FADD.FTZ R219, R219, R64 ;  /* 0x00000040dbdb7221 */ /* 0x000fe20000010000 */
[----:B------:R-:W1:Y:S03]  /*102e0*/  MUFU.EX2 R221, R21 ;  /* 0x0000001500dd7308 */ /* 0x000e660000000800 */
[----:B------:R-:W-:Y:S01]  /*102f0*/  FADD.FTZ R219, R220, R219 ;  /* 0x000000dbdcdb7221 */ /* 0x000fe20000010000 */
[----:B------:R-:W2:Y:S01]  /*10300*/  MUFU.EX2 R214, R20 ;  /* 0x0000001400d67308 */ /* 0x000ea20000000800 */
[----:B-1----:R-:W-:-:S02]  /*10310*/  F2FP.F16.F32.PACK_AB R26, R221, R222 ;  /* 0x000000dedd1a723e */ /* 0x002fc400000000ff */
[----:B------:R-:W-:Y:S01]  /*10320*/  FADD.FTZ R222, R222, R219 ;  /* 0x000000dbdede7221 */ /* 0x000fe20000010000 */
[----:B--2---:R-:W-:Y:S01]  /*10330*/  F2FP.F16.F32.PACK_AB R25, R223, R214 ;  /* 0x000000d6df19723e */ /* 0x004fe200000000ff */
[----:B------:R-:W1:Y:S02]  /*10340*/  LDSM.16.MT88.4 R20, [R237+0xa000] ;  /* 0x00a00000ed14783b */ /* 0x000e640000004200 */
[----:B------:R-:W-:-:S04]  /*10350*/  FADD.FTZ R221, R221, R222 ;  /* 0x000000dedddd7221 */ /* 0x000fc80000010000 */
[C---:B------:R-:W-:Y:S01]  /*10360*/  HMMA.16816.F32 R176, R24.reuse, R12, R176 ;  /* 0x0000000c18b0723c */ /* 0x040fe200000018b0 */
[----:B------:R-:W-:Y:S01]  /*10370*/  FFMA.FTZ R12, R210, UR6, -R123 ;  /* 0x00000006d20c7c23 */ /* 0x000fe2000801087b */
[--C-:B------:R-:W-:Y:S01]  /*10380*/  FFMA.FTZ R13, R213, UR6, -R80.reuse ;  /* 0x00000006d50d7c23 */ /* 0x100fe20008010850 */
[--C-:B------:R-:W-:Y:S01]  /*10390*/  FFMA.FTZ R210, R217, UR6, -R80.reuse ;  /* 0x00000006d9d27c23 */ /* 0x100fe20008010850 */
[----:B------:R-:W-:Y:S01]  /*103a0*/  FFMA.FTZ R213, R211, UR6, -R80 ;  /* 0x00000006d3d57c23 */ /* 0x000fe20008010850 */
[----:B------:R-:W-:Y:S03]  /*103b0*/  MUFU.EX2 R217, R12 ;  /* 0x0000000c00d97308 */ /* 0x000fe60000000800 */
[C---:B------:R-:W-:Y:S01]  /*103c0*/  HMMA.16816.F32 R188, R24.reuse, R16, R188 ;  /* 0x0000001018bc723c */ /* 0x040fe200000018bc */
[----:B------:R2:W-:Y:S04]  /*103d0*/  MUFU.EX2 R211, R13 ;  /* 0x0000000d00d37308 */ /* 0x0005e80000000800 */
[----:B------:R-:W3:Y:S03]  /*103e0*/  MUFU.EX2 R210, R210 ;  /* 0x000000d200d27308 */ /* 0x000ee60000000800 */
[C---:B------:R-:W-:Y:S01]  /*103f0*/  HMMA.16816.F32 R180, R24.reuse, R18, R180 ;  /* 0x0000001218b4723c */ /* 0x040fe200000018b4 */
[----:B------:R-:W-:Y:S01]  /*10400*/  LDSM.16.MT88.4 R16, [R37+0x2000] ;  /* 0x002000002510783b */ /* 0x000fe20000004200 */
[----:B------:R-:W4:Y:S06]  /*10410*/  MUFU.EX2 R213, R213 ;  /* 0x000000d500d57308 */ /* 0x000f2c0000000800 */
[C---:B------:R-:W-:Y:S01]  /*10420*/  HMMA.16816.F32 R164, R24.reuse, R14, R164 ;  /* 0x0000000e18a4723c */ /* 0x040fe200000018a4 */
[----:B--2---:R-:W-:Y:S07]  /*10430*/  LDSM.16.MT88.4 R12, [R0+0x2000] ;  /* 0x00200000000c783b */ /* 0x004fee0000004200 */
[C---:B------:R-:W-:Y:S08]  /*10440*/  HMMA.16816.F32 R160, R24.reuse, R4, R160 ;  /* 0x0000000418a0723c */ /* 0x040ff000000018a0 */
[C---:B------:R-:W-:Y:S01]  /*10450*/  HMMA.16816.F32 R148, R24.reuse, R6, R148 ;  /* 0x000000061894723c */ /* 0x040fe20000001894 */
[----:B------:R-:W2:Y:S07]  /*10460*/  LDSM.16.MT88.4 R4, [R233+0xa000] ;  /* 0x00a00000e904783b */ /* 0x000eae0000004200 */
[----:B------:R-:W-:Y:S01]  /*10470*/  HMMA.16816.F32 R144, R24, R8, R144 ;  /* 0x000000081890723c */ /* 0x000fe20000001890 */
[----:B------:R-:W-:Y:S01]  /*10480*/  F2FP.F16.F32.PACK_AB R8, R227, R216 ;  /* 0x000000d8e308723e */ /* 0x000fe200000000ff */
[----:B------:R-:W-:Y:S01]  /*10490*/  FADD.FTZ R216, R216, R207 ;  /* 0x000000cfd8d87221 */ /* 0x000fe20000010000 */
[----:B---3--:R-:W-:-:S03]  /*104a0*/  F2FP.F16.F32.PACK_AB R9, R211, R210 ;  /* 0x000000d2d309723e */ /* 0x008fc600000000ff */
[----:B------:R-:W-:Y:S02]  /*104b0*/  FADD.FTZ R227, R227, R216 ;  /* 0x000000d8e3e37221 */ /* 0x000fe40000010000 */
[----:B------:R-:W-:Y:S01]  /*104c0*/  HMMA.16816.F32 R132, R24, R10, R132 ;  /* 0x0000000a1884723c */ /* 0x000fe20000001884 */
[--C-:B------:R-:W-:Y:S01]  /*104d0*/  FFMA.FTZ R25, R197, UR6, -R226.reuse ;  /* 0x00000006c5197c23 */ /* 0x100fe200080108e2 */
[--C-:B------:R-:W-:Y:S01]  /*104e0*/  FFMA.FTZ R27, R196, UR6, -R226.reuse ;  /* 0x00000006c41b7c23 */ /* 0x100fe200080108e2 */
[--C-:B------:R-:W-:Y:S01]  /*104f0*/  FFMA.FTZ R24, R130, UR6, -R226.reuse ;  /* 0x0000000682187c23 */ /* 0x100fe200080108e2 */
[----:B------:R-:W-:Y:S01]  /*10500*/  FFMA.FTZ R197, R128, UR6, -R226 ;  /* 0x0000000680c57c23 */ /* 0x000fe200080108e2 */
[--C-:B------:R-:W-:Y:S01]  /*10510*/  FFMA.FTZ R226, R102, UR6, -R224.reuse ;  /* 0x0000000666e27c23 */ /* 0x100fe200080108e0 */
[--C-:B------:R-:W-:Y:S01]  /*10520*/  FFMA.FTZ R26, R100, UR6, -R224.reuse ;  /* 0x00000006641a7c23 */ /* 0x100fe200080108e0 */
[--C-:B------:R-:W-:Y:S01]  /*10530*/  FFMA.FTZ R196, R97, UR6, -R224.reuse ;  /* 0x0000000661c47c23 */ /* 0x100fe200080108e0 */
[--C-:B------:R-:W-:Y:S01]  /*10540*/  FFMA.FTZ R128, R94, UR6, -R224.reuse ;  /* 0x000000065e807c23 */ /* 0x100fe200080108e0 */
[--C-:B------:R-:W-:Y:S01]  /*10550*/  FFMA.FTZ R130, R92, UR6, -R224.reuse ;  /* 0x000000065c827c23 */ /* 0x100fe200080108e0 */
[--C-:B------:R-:W-:Y:S01]  /*10560*/  FFMA.FTZ R100, R30, UR6, -R224.reuse ;  /* 0x000000061e647c23 */ /* 0x100fe200080108e0 */
[----:B------:R-:W-:Y:S01]  /*10570*/  FFMA.FTZ R224, R95, UR6, -R224 ;  /* 0x000000065fe07c23 */ /* 0x000fe200080108e0 */
[----:B------:R3:W-:Y:S01]  /*10580*/  MUFU.EX2 R102, R241 ;  /* 0x000000f100667308 */ /* 0x0007e20000000800 */
[C---:B------:R-:W-:Y:S01]  /*10590*/  F2FP.F16.F32.PACK_AB R10, R217.reuse, R208 ;  /* 0x000000d0d90a723e */ /* 0x040fe200000000ff */
[----:B------:R-:W-:Y:S01]  /*105a0*/  FADD.FTZ R208, R208, R227 ;  /* 0x000000e3d0d07221 */ /* 0x000fe20000010000 */
[----:B----4-:R-:W-:Y:S01]  /*105b0*/  F2FP.F16.F32.PACK_AB R11, R218, R213 ;  /* 0x000000d5da0b723e */ /* 0x010fe200000000ff */
[----:B------:R-:W4:Y:S02]  /*105c0*/  MUFU.EX2 R103, R27 ;  /* 0x0000001b00677308 */ /* 0x000f240000000800 */
[----:B------:R-:W-:-:S02]  /*105d0*/  FADD.FTZ R208, R217, R208 ;  /* 0x000000d0d9d07221 */ /* 0x000fc40000010000 */
[----:B------:R-:W-:Y:S02]  /*105e0*/  MUFU.EX2 R96, R25 ;  /* 0x0000001900607308 */ /* 0x000fe40000000800 */
[C---:B-1----:R-:W-:Y:S02]  /*105f0*/  HMMA.16816.F32 R192, R8.reuse, R20, R192 ;  /* 0x0000001408c0723c */ /* 0x042fe400000018c0 */
[----:B------:R-:W-:Y:S01]  /*10600*/  MUFU.EX2 R97, R24 ;  /* 0x0000001800617308 */ /* 0x000fe20000000800 */
[----:B---3--:R-:W-:Y:S01]  /*10610*/  FFMA.FTZ R241, R250, R126, R129 ;  /* 0x0000007efaf17223 */ /* 0x008fe20000010081 */
[--C-:B------:R-:W-:Y:S02]  /*10620*/  FFMA.FTZ R129, R74, UR6, -R80.reuse ;  /* 0x000000064a817c23 */ /* 0x100fe40008010850 */
[----:B------:R1:W-:Y:S01]  /*10630*/  MUFU.EX2 R92, R242 ;  /* 0x000000f2005c7308 */ /* 0x0003e20000000800 */
[----:B------:R-:W-:Y:S01]  /*10640*/  FFMA.FTZ R126, R77, UR6, -R80 ;  /* 0x000000064d7e7c23 */ /* 0x000fe20008010850 */
[C---:B------:R-:W-:Y:S01]  /*10650*/  HMMA.16816.F32 R184, R8.reuse, R22, R184 ;  /* 0x0000001608b8723c */ /* 0x040fe200000018b8 */
[----:B------:R-:W-:Y:S01]  /*10660*/  FADD.FTZ R86, R70, R241 ;  /* 0x000000f146567221 */ /* 0x000fe20000010000 */
[----:B------:R3:W4:Y:S03]  /*10670*/  MUFU.EX2 R95, R226 ;  /* 0x000000e2005f7308 */ /* 0x0007260000000800 */
[----:B------:R-:W-:Y:S01]  /*10680*/  FADD.FTZ R47, R47, R86 ;  /* 0x000000562f2f7221 */ /* 0x000fe20000010000 */
[----:B------:R4:W-:Y:S02]  /*10690*/  MUFU.EX2 R94, R234 ;  /* 0x000000ea005e7308 */ /* 0x0009e40000000800 */
[----:B--2---:R-:W-:Y:S01]  /*106a0*/  HMMA.16816.F32 R172, R8, R4, R172 ;  /* 0x0000000408ac723c */ /* 0x004fe200000018ac */
[----:B------:R-:W-:Y:S01]  /*106b0*/  FADD.FTZ R43, R42, R47 ;  /* 0x0000002f2a2b7221 */ /* 0x000fe20000010000 */
[----:B------:R2:W2:Y:S01]  /*106c0*/  MUFU.EX2 R99, R26 ;  /* 0x0000001a00637308 */ /* 0x0004a20000000800 */
[--C-:B-1----:R-:W-:Y:S01]  /*106d0*/  FFMA.FTZ R242, R79, UR6, -R80.reuse ;  /* 0x000000064ff27c23 */ /* 0x102fe20008010850 */
[----:B------:R-:W-:-:S02]  /*106e0*/  FFMA.FTZ R79, R76, UR6, -R80 ;  /* 0x000000064c4f7c23 */ /* 0x000fc40008010850 */
[----:B------:R-:W-:Y:S02]  /*106f0*/  MUFU.EX2 R111, R197 ;  /* 0x000000c5006f7308 */ /* 0x000fe40000000800 */
[C---:B------:R-:W-:Y:S01]  /*10700*/  HMMA.16816.F32 R168, R8.reuse, R6, R168 ;  /* 0x0000000608a8723c */ /* 0x040fe200000018a8 */
[--C-:B---3--:R-:W-:Y:S01]  /*10710*/  FFMA.FTZ R226, R88, UR6, -R123.reuse ;  /* 0x0000000658e27c23 */ /* 0x108fe2000801087b */
[----:B------:R-:W-:Y:S01]  /*10720*/  FFMA.FTZ R123, R118, UR6, -R123 ;  /* 0x00000006767b7c23 */ /* 0x000fe2000801087b */
[----:B------:R-:W-:Y:S01]  /*10730*/  MUFU.EX2 R88, R110 ;  /* 0x0000006e00587308 */ /* 0x000fe20000000800 */
[--C-:B----4-:R-:W-:Y:S01]  /*10740*/  FFMA.FTZ R234, R83, UR6, -R80.reuse ;  /* 0x0000000653ea7c23 */ /* 0x110fe20008010850 */
[--C-:B------:R-:W-:Y:S02]  /*10750*/  FFMA.FTZ R83, R75, UR6, -R80.reuse ;  /* 0x000000064b537c23 */ /* 0x100fe40008010850 */
[----:B------:R1:W3:Y:S01]  /*10760*/  MUFU.EX2 R118, R199 ;  /* 0x000000c700767308 */ /* 0x0002e20000000800 */
[C---:B------:R-:W-:Y:S01]  /*10770*/  HMMA.16816.F32 R156, R8.reuse, R16, R156 ;  /* 0x00000010089c723c */ /* 0x040fe2000000189c */
[----:B--2---:R-:W2:Y:S02]  /*10780*/  LDSM.16.MT88.4 R24, [R233+0xa800] ;  /* 0x00a80000e918783b */ /* 0x004ea40000004200 */
[----:B------:R-:W-:Y:S04]  /*10790*/  MUFU.EX2 R74, R230 ;  /* 0x000000e6004a7308 */ /* 0x000fe80000000800 */
[----:B------:R-:W-:Y:S01]  /*107a0*/  MUFU.EX2 R75, R120 ;  /* 0x00000078004b7308 */ /* 0x000fe20000000800 */
[----:B------:R-:W-:Y:S03]  /*107b0*/  HMMA.16816.F32 R152, R8, R18, R152 ;  /* 0x000000120898723c */ /* 0x000fe60000001898 */
[----:B------:R-:W-:Y:S01]  /*107c0*/  MUFU.EX2 R71, R226 ;  /* 0x000000e200477308 */ /* 0x000fe20000000800 */
[----:B-1----:R-:W-:-:S03]  /*107d0*/  FFMA.FTZ R199, R73, UR6, -R80 ;  /* 0x0000000649c77c23 */ /* 0x002fc60008010850 */
[----:B------:R-:W-:Y:S01]  /*107e0*/  MUFU.EX2 R73, R228 ;  /* 0x000000e400497308 */ /* 0x000fe20000000800 */
[C---:B------:R-:W-:Y:S03]  /*107f0*/  HMMA.16816.F32 R140, R8.reuse, R12, R140 ;  /* 0x0000000c088c723c */ /* 0x040fe6000000188c */
[----:B------:R-:W-:Y:S04]  /*10800*/  MUFU.EX2 R70, R124 ;  /* 0x0000007c00467308 */ /* 0x000fe80000000800 */
[----:B------:R-:W-:Y:S01]  /*10810*/  MUFU.EX2 R77, R242 ;  /* 0x000000f2004d7308 */ /* 0x000fe20000000800 */
[----:B------:R-:W-:Y:S01]  /*10820*/  HMMA.16816.F32 R136, R8, R14, R136 ;  /* 0x0000000e0888723c */ /* 0x000fe20000001888 */
[----:B------:R-:W-:Y:S01]  /*10830*/  F2FP.F16.F32.PACK_AB R8, R103, R102 ;  /* 0x000000666708723e */ /* 0x000fe200000000ff */
[----:B------:R-:W-:Y:S01]  /*10840*/  FADD.FTZ R102, R102, R221 ;  /* 0x000000dd66667221 */ /* 0x000fe20000010000 */
[----:B------:R-:W-:Y:S01]  /*10850*/  F2FP.F16.F32.PACK_AB R9, R95, R92 ;  /* 0x0000005c5f09723e */ /* 0x000fe200000000ff */
[----:B------:R-:W-:Y:S01]  /*10860*/  MUFU.EX2 R76, R234 ;  /* 0x000000ea004c7308 */ /* 0x000fe20000000800 */
[----:B------:R-:W-:Y:S01]  /*10870*/  F2FP.F16.F32.PACK_AB R10, R97, R96 ;  /* 0x00000060610a723e */ /* 0x000fe200000000ff */
[----:B------:R-:W-:Y:S01]  /*10880*/  FADD.FTZ R103, R103, R102 ;  /* 0x0000006667677221 */ /* 0x000fe20000010000 */
[----:B------:R-:W-:Y:S01]  /*10890*/  F2FP.F16.F32.PACK_AB R11, R99, R94 ;  /* 0x0000005e630b723e */ /* 0x000fe200000000ff */
[----:B------:R-:W-:Y:S02]  /*108a0*/  MUFU.EX2 R196, R196 ;  /* 0x000000c400c47308 */ /* 0x000fe40000000800 */
[----:B------:R-:W-:-:S02]  /*108b0*/  FADD.FTZ R96, R96, R103 ;  /* 0x0000006760607221 */ /* 0x000fc40000010000 */
[----:B------:R-:W-:Y:S02]  /*108c0*/  MUFU.EX2 R130, R130 ;  /* 0x0000008200827308 */ /* 0x000fe40000000800 */
[C---:B------:R-:W-:Y:S01]  /*108d0*/  HMMA.16816.F32 R176, R8.reuse, R4, R176 ;  /* 0x0000000408b0723c */ /* 0x040fe200000018b0 */
[----:B------:R-:W-:Y:S01]  /*108e0*/  FADD.FTZ R97, R97, R96 ;  /* 0x0000006061617221 */ /* 0x000fe20000010000 */
[----:B------:R-:W-:Y:S04]  /*108f0*/  MUFU.EX2 R123, R123 ;  /* 0x0000007b007b7308 */ /* 0x000fe80000000800 */
[----:B------:R-:W-:Y:S02]  /*10900*/  MUFU.EX2 R129, R129 ;  /* 0x0000008100817308 */ /* 0x000fe40000000800 */
[C---:B------:R-:W-:Y:S01]  /*10910*/  HMMA.16816.F32 R164, R8.reuse, R6, R164 ;  /* 0x0000000608a4723c */ /* 0x040fe200000018a4 */
[----:B------:R-:W1:Y:S01]  /*10920*/  LDSM.16.MT88.4 R4, [R237+0xa800] ;  /* 0x00a80000ed04783b */ /* 0x000e620000004200 */
[----:B------:R-:W-:Y:S04]  /*10930*/  MUFU.EX2 R126, R126 ;  /* 0x0000007e007e7308 */ /* 0x000fe80000000800 */
[----:B------:R-:W-:Y:S02]  /*10940*/  MUFU.EX2 R42, R79 ;  /* 0x0000004f002a7308 */ /* 0x000fe40000000800 */
[C---:B------:R-:W-:Y:S01]  /*10950*/  HMMA.16816.F32 R160, R8.reuse, R16, R160 ;  /* 0x0000001008a0723c */ /* 0x040fe200000018a0 */
[--C-:B------:R-:W-:Y:S01]  /*10960*/  FFMA.FTZ R17, R87, UR6, -R80.reuse ;  /* 0x0000000657117c23 */ /* 0x100fe20008010850 */
[--C-:B------:R-:W-:Y:S01]  /*10970*/  FFMA.FTZ R87, R89, UR6, -R80.reuse ;  /* 0x0000000659577c23 */ /* 0x100fe20008010850 */
[----:B------:R-:W-:Y:S01]  /*10980*/  FFMA.FTZ R16, R29, UR6, -R80 ;  /* 0x000000061d107c23 */ /* 0x000fe20008010850 */
[----:B------:R-:W4:Y:S01]  /*10990*/  MUFU.EX2 R89, R209 ;  /* 0x000000d100597308 */ /* 0x000f220000000800 */
[----:B------:R-:W1:Y:S03]  /*109a0*/  LDSM.16.MT88.4 R28, [R37+0x2800] ;  /* 0x00280000251c783b */ /* 0x000e660000004200 */
[----:B------:R3:W2:Y:S01]  /*109b0*/  MUFU.EX2 R93, R16 ;  /* 0x00000010005d7308 */ /* 0x0006a20000000800 */
[C---:B------:R-:W-:Y:S03]  /*109c0*/  HMMA.16816.F32 R188, R8.reuse, R20, R188 ;  /* 0x0000001408bc723c */ /* 0x040fe600000018bc */
[----:B------:R4:W-:Y:S04]  /*109d0*/  MUFU.EX2 R110, R17 ;  /* 0x00000011006e7308 */ /* 0x0009e80000000800 */
[----:B------:R-:W2:Y:S01]  /*109e0*/  MUFU.EX2 R87, R87 ;  /* 0x0000005700577308 */ /* 0x000ea20000000800 */
[----:B------:R-:W-:Y:S01]  /*109f0*/  HMMA.16816.F32 R180, R8, R22, R180 ;  /* 0x0000001608b4723c */ /* 0x000fe200000018b4 */
[----:B------:R-:W1:Y:S02]  /*10a00*/  LDSM.16.MT88.4 R20, [R0+0x2800] ;  /* 0x002800000014783b */ /* 0x000e640000004200 */
[----:B------:R-:W-:Y:S01]  /*10a10*/  MUFU.EX2 R80, R243 ;  /* 0x000000f300507308 */ /* 0x000fe20000000800 */
[----:B---3--:R-:W-:Y:S01]  /*10a20*/  F2FP.F16.F32.PACK_AB R16, R111, R118 ;  /* 0x000000766f10723e */ /* 0x008fe200000000ff */
[----:B------:R-:W-:-:S02]  /*10a30*/  FADD.FTZ R118, R118, R97 ;  /* 0x0000006176767221 */ /* 0x000fc40000010000 */
[----:B------:R-:W-:Y:S01]  /*10a40*/  MUFU.EX2 R83, R83 ;  /* 0x0000005300537308 */ /* 0x000fe20000000800 */
[C---:B------:R-:W-:Y:S01]  /*10a50*/  HMMA.16816.F32 R148, R8.reuse, R18, R148 ;  /* 0x000000120894723c */ /* 0x040fe20000001894 */
[----:B----4-:R-:W-:Y:S01]  /*10a60*/  F2FP.F16.F32.PACK_AB R17, R78, R119 ;  /* 0x000000774e11723e */ /* 0x010fe200000000ff */
[----:B------:R-:W-:Y:S01]  /*10a70*/  FADD.FTZ R111, R111, R118 ;  /* 0x000000766f6f7221 */ /* 0x000fe20000010000 */
[C---:B------:R-:W-:Y:S01]  /*10a80*/  F2FP.F16.F32.PACK_AB R18, R89.reuse, R116 ;  /* 0x000000745912723e */ /* 0x040fe200000000ff */
[----:B------:R-:W-:Y:S01]  /*10a90*/  MUFU.EX2 R224, R224 ;  /* 0x000000e000e07308 */ /* 0x000fe20000000800 */
[----:B------:R-:W-:Y:S01]  /*10aa0*/  F2FP.F16.F32.PACK_AB R19, R74, R73 ;  /* 0x000000494a13723e */ /* 0x000fe200000000ff */
[----:B------:R-:W-:Y:S02]  /*10ab0*/  FADD.FTZ R116, R116, R111 ;  /* 0x0000006f74747221 */ /* 0x000fe40000010000 */
[----:B------:R-:W-:Y:S02]  /*10ac0*/  HMMA.16816.F32 R144, R8, R12, R144 ;  /* 0x0000000c0890723c */ /* 0x000fe40000001890 */
[----:B------:R-:W-:-:S06]  /*10ad0*/  FADD.FTZ R116, R89, R116 ;  /* 0x0000007459747221 */ /* 0x000fcc0000010000 */
[----:B------:R-:W-:Y:S01]  /*10ae0*/  HMMA.16816.F32 R132, R8, R14, R132 ;  /* 0x0000000e0884723c */ /* 0x000fe20000001884 */
[----:B------:R-:W-:Y:S01]  /*10af0*/  F2FP.F16.F32.PACK_AB R8, R90, R105 ;  /* 0x000000695a08723e */ /* 0x000fe200000000ff */
[----:B------:R-:W-:Y:S01]  /*10b00*/  LDSM.16.MT88.4 R12, [R237+0xb000] ;  /* 0x00b00000ed0c783b */ /* 0x000fe20000004200 */
[----:B--2---:R-:W-:Y:S01]  /*10b10*/  F2FP.F16.F32.PACK_AB R9, R108, R93 ;  /* 0x0000005d6c09723e */ /* 0x004fe200000000ff */
[----:B------:R-:W-:Y:S01]  /*10b20*/  FADD.FTZ R105, R105, R208 ;  /* 0x000000d069697221 */ /* 0x000fe20000010000 */
[----:B------:R-:W-:Y:S02]  /*10b30*/  F2FP.F16.F32.PACK_AB R10, R107, R88 ;  /* 0x000000586b0a723e */ /* 0x000fe400000000ff */
[----:B------:R-:W-:Y:S01]  /*10b40*/  F2FP.F16.F32.PACK_AB R11, R87, R110 ;  /* 0x0000006e570b723e */ /* 0x000fe200000000ff */
[----:B------:R-:W-:Y:S01]  /*10b50*/  HMMA.16816.F32 R176, R16, R24, R176 ;  /* 0x0000001810b0723c */ /* 0x000fe200000018b0 */
[----:B------:R-:W-:-:S04]  /*10b60*/  FADD.FTZ R105, R90, R105 ;  /* 0x000000695a697221 */ /* 0x000fc80000010000 */
[----:B------:R-:W-:-:S03]  /*10b70*/  FADD.FTZ R88, R88, R105 ;  /* 0x0000006958587221 */ /* 0x000fc60000010000 */
[----:B------:R-:W-:Y:S01]  /*10b80*/  HMMA.16816.F32 R172, R8, R24, R172 ;  /* 0x0000001808ac723c */ /* 0x000fe200000018ac */
[----:B------:R-:W-:-:S07]  /*10b90*/  FADD.FTZ R88, R107, R88 ;  /* 0x000000586b587221 */ /* 0x000fce0000010000 */
[-C--:B------:R-:W-:Y:S08]  /*10ba0*/  HMMA.16816.F32 R168, R8, R26.reuse, R168 ;  /* 0x0000001a08a8723c */ /* 0x080ff000000018a8 */
[----:B------:R-:W-:Y:S01]  /*10bb0*/  HMMA.16816.F32 R164, R16, R26, R164 ;  /* 0x0000001a10a4723c */ /* 0x000fe200000018a4 */
[----:B------:R-:W2:Y:S07]  /*10bc0*/  LDSM.16.MT88.4 R24, [R0+0x3000] ;  /* 0x003000000018783b */ /* 0x000eae0000004200 */
[C---:B-1----:R-:W-:Y:S08]  /*10bd0*/  HMMA.16816.F32 R192, R8.reuse, R4, R192 ;  /* 0x0000000408c0723c */ /* 0x042ff000000018c0 */
[----:B------:R-:W-:Y:S08]  /*10be0*/  HMMA.16816.F32 R184, R8, R6, R184 ;  /* 0x0000000608b8723c */ /* 0x000ff000000018b8 */
[C---:B------:R-:W-:Y:S08]  /*10bf0*/  HMMA.16816.F32 R188, R16.reuse, R4, R188 ;  /* 0x0000000410bc723c */ /* 0x040ff000000018bc */
[----:B------:R-:W-:Y:S01]  /*10c00*/  HMMA.16816.F32 R180, R16, R6, R180 ;  /* 0x0000000610b4723c */ /* 0x000fe200000018b4 */
[----:B------:R-:W1:Y:S07]  /*10c10*/  LDSM.16.MT88.4 R4, [R37+0x3000] ;  /* 0x003000002504783b */ /* 0x000e6e0000004200 */
[C---:B------:R-:W-:Y:S08]  /*10c20*/  HMMA.16816.F32 R156, R8.reuse, R28, R156 ;  /* 0x0000001c089c723c */ /* 0x040ff0000000189c */
[----:B------:R-:W-:Y:S08]  /*10c30*/  HMMA.16816.F32 R152, R8, R30, R152 ;  /* 0x0000001e0898723c */ /* 0x000ff00000001898 */
[C---:B------:R-:W-:Y:S01]  /*10c40*/  HMMA.16816.F32 R160, R16.reuse, R28, R160 ;  /* 0x0000001c10a0723c */ /* 0x040fe200000018a0 */
[----:B------:R-:W-:Y:S04]  /*10c50*/  MUFU.EX2 R29, R199 ;  /* 0x000000c7001d7308 */ /* 0x000fe80000000800 */
[----:B------:R-:W-:Y:S03]  /*10c60*/  MUFU.EX2 R28, R113 ;  /* 0x00000071001c7308 */ /* 0x000fe60000000800 */
[----:B------:R-:W-:Y:S01]  /*10c70*/  HMMA.16816.F32 R148, R16, R30, R148 ;  /* 0x0000001e1094723c */ /* 0x000fe20000001894 */
[----:B------:R-:W3:Y:S04]  /*10c80*/  MUFU.EX2 R31, R128 ;  /* 0x00000080001f7308 */ /* 0x000ee80000000800 */
[----:B------:R-:W4:Y:S03]  /*10c90*/  MUFU.EX2 R30, R121 ;  /* 0x00000079001e7308 */ /* 0x000f260000000800 */
[-C--:B------:R-:W-:Y:S08]  /*10ca0*/  HMMA.16816.F32 R140, R8, R20.reuse, R140 ;  /* 0x00000014088c723c */ /* 0x080ff0000000188c */
[----:B------:R-:W-:Y:S01]  /*10cb0*/  HMMA.16816.F32 R144, R16, R20, R144 ;  /* 0x000000141090723c */ /* 0x000fe20000001890 */
[----:B------:R-:W-:Y:S01]  /*10cc0*/  F2FP.F16.F32.PACK_AB R20, R114, R117 ;  /* 0x000000757214723e */ /* 0x000fe200000000ff */
[----:B------:R-:W-:Y:S01]  /*10cd0*/  FADD.FTZ R117, R117, R116 ;  /* 0x0000007475757221 */ /* 0x000fe20000010000 */
[----:B---3--:R-:W-:-:S03]  /*10ce0*/  F2FP.F16.F32.PACK_AB R21, R31, R196 ;  /* 0x000000c41f15723e */ /* 0x008fc600000000ff */
[----:B------:R-:W-:Y:S02]  /*10cf0*/  FADD.FTZ R117, R114, R117 ;  /* 0x0000007572757221 */ /* 0x000fe40000010000 */
[-C--:B------:R-:W-:Y:S01]  /*10d00*/  HMMA.16816.F32 R136, R8, R22.reuse, R136 ;  /* 0x000000160888723c */ /* 0x080fe20000001888 */
[----:B------:R-:W3:Y:S07]  /*10d10*/  LDSM.16.MT88.4 R8, [R233+0xb000] ;  /* 0x00b00000e908783b */ /* 0x000eee0000004200 */
[----:B------:R-:W-:Y:S01]  /*10d20*/  HMMA.16816.F32 R132, R16, R22, R132 ;  /* 0x000000161084723c */ /* 0x000fe20000001884 */
[----:B------:R-:W-:Y:S01]  /*10d30*/  F2FP.F16.F32.PACK_AB R16, R72, R75 ;  /* 0x0000004b4810723e */ /* 0x000fe200000000ff */
[----:B------:R-:W-:Y:S01]  /*10d40*/  FADD.FTZ R75, R75, R88 ;  /* 0x000000584b4b7221 */ /* 0x000fe20000010000 */
[----:B------:R-:W-:-:S02]  /*10d50*/  F2FP.F16.F32.PACK_AB R17, R77, R80 ;  /* 0x000000504d11723e */ /* 0x000fc400000000ff */
[----:B------:R-:W-:Y:S01]  /*10d60*/  F2FP.F16.F32.PACK_AB R18, R70, R71 ;  /* 0x000000474612723e */ /* 0x000fe200000000ff */
[----:B------:R-:W-:Y:S01]  /*10d70*/  FADD.FTZ R72, R72, R75 ;  /* 0x0000004b48487221 */ /* 0x000fe20000010000 */
[----:B------:R-:W-:Y:S02]  /*10d80*/  F2FP.F16.F32.PACK_AB R19, R29, R76 ;  /* 0x0000004c1d13723e */ /* 0x000fe400000000ff */
[----:B------:R-:W-:Y:S01]  /*10d90*/  F2FP.F16.F32.PACK_AB R22, R127, R112 ;  /* 0x000000707f16723e */ /* 0x000fe200000000ff */
[----:B------:R-:W-:Y:S01]  /*10da0*/  FADD.FTZ R71, R71, R72 ;  /* 0x0000004847477221 */ /* 0x000fe20000010000 */
[----:B------:R-:W-:Y:S01]  /*10db0*/  F2FP.F16.F32.PACK_AB R23, R131, R130 ;  /* 0x000000828317723e */ /* 0x000fe200000000ff */
[----:B------:R-:W-:Y:S02]  /*10dc0*/  FADD.FTZ R112, R112, R117 ;  /* 0x0000007570707221 */ /* 0x000fe40000010000 */
[----:B--2---:R-:W-:Y:S01]  /*10dd0*/  HMMA.16816.F32 R140, R16, R24, R140 ;  /* 0x00000018108c723c */ /* 0x004fe2000000188c */
[----:B------:R-:W-:Y:S01]  /*10de0*/  FADD.FTZ R70, R70, R71 ;  /* 0x0000004746467221 */ /* 0x000fe20000010000 */
[----:B------:R-:W-:-:S06]  /*10df0*/  FADD.FTZ R112, R127, R112 ;  /* 0x000000707f707221 */ /* 0x000fcc0000010000 */
[----:B------:R-:W-:Y:S01]  /*10e00*/  HMMA.16816.F32 R144, R20, R24, R144 ;  /* 0x000000181490723c */ /* 0x000fe20000001890 */
[----:B------:R-:W-:Y:S01]  /*10e10*/  FADD.FTZ R24, R46, R43 ;  /* 0x0000002b2e187221 */ /* 0x000fe20000010000 */
[----:B------:R-:W2:Y:S03]  /*10e20*/  MUFU.EX2 R25, R100 ;  /* 0x0000006400197308 */ /* 0x000ea60000000800 */
[----:B------:R-:W-:-:S03]  /*10e30*/  FADD.FTZ R24, R49, R24 ;  /* 0x0000001831187221 */ /* 0x000fc60000010000 */
[C---:B-1----:R-:W-:Y:S08]  /*10e40*/  HMMA.16816.F32 R156, R16.reuse, R4, R156 ;  /* 0x00000004109c723c */ /* 0x042ff0000000189c */
[----:B------:R-:W-:Y:S08]  /*10e50*/  HMMA.16816.F32 R152, R16, R6, R152 ;  /* 0x000000061098723c */ /* 0x000ff00000001898 */
[C---:B------:R-:W-:Y:S08]  /*10e60*/  HMMA.16816.F32 R160, R20.reuse, R4, R160 ;  /* 0x0000000414a0723c */ /* 0x040ff000000018a0 */
[----:B------:R-:W-:Y:S01]  /*10e70*/  HMMA.16816.F32 R148, R20, R6, R148 ;  /* 0x000000061494723c */ /* 0x000fe20000001894 */
[----:B------:R1:W-:Y:S07]  /*10e80*/  LDSM.16.MT88.4 R4, [R0+0x3800] ;  /* 0x003800000004783b */ /* 0x0003ee0000004200 */
[-C--:B------:R-:W-:Y:S08]  /*10e90*/  HMMA.16816.F32 R136, R16, R26.reuse, R136 ;  /* 0x0000001a1088723c */ /* 0x080ff00000001888 */
[----:B------:R-:W-:Y:S01]  /*10ea0*/  HMMA.16816.F32 R132, R20, R26, R132 ;  /* 0x0000001a1484723c */ /* 0x000fe20000001884 */
[----:B------:R-:W-:-:S04]  /*10eb0*/  FADD.FTZ R27, R39, R24 ;  /* 0x00000018271b7221 */ /* 0x000fc80000010000 */
[----:B------:R-:W-:Y:S01]  /*10ec0*/  FADD.FTZ R27, R36, R27 ;  /* 0x0000001b241b7221 */ /* 0x000fe20000010000 */
[----:B-1----:R-:W-:-:S03]  /*10ed0*/  FADD.FTZ R0, R38, R85 ;  /* 0x0000005526007221 */ /* 0x002fc60000010000 */
[----:B------:R-:W-:Y:S01]  /*10ee0*/  FADD.FTZ R52, R52, R27 ;  /* 0x0000001b34347221 */ /* 0x000fe20000010000 */
[C---:B------:R-:W-:Y:S01]  /*10ef0*/  HMMA.16816.F32 R192, R16.reuse, R12, R192 ;  /* 0x0000000c10c0723c */ /* 0x040fe200000018c0 */
[----:B------:R-:W-:Y:S02]  /*10f00*/  FADD.FTZ R0, R45, R0 ;  /* 0x000000002d007221 */ /* 0x000fe40000010000 */
[----:B------:R-:W-:Y:S02]  /*10f10*/  FADD.FTZ R51, R51, R52 ;  /* 0x0000003433337221 */ /* 0x000fe40000010000 */
[----:B------:R-:W-:Y:S02]  /*10f20*/  FADD.FTZ R63, R63, R0 ;  /* 0x000000003f3f7221 */ /* 0x000fe40000010000 */
[----:B------:R-:W-:Y:S01]  /*10f30*/  FADD.FTZ R50, R50, R51 ;  /* 0x0000003332327221 */ /* 0x000fe20000010000 */
[----:B------:R-:W-:Y:S01]  /*10f40*/  HMMA.16816.F32 R184, R16, R14, R184 ;  /* 0x0000000e10b8723c */ /* 0x000fe200000018b8 */
[----:B------:R-:W-:-:S02]  /*10f50*/  FADD.FTZ R63, R68, R63 ;  /* 0x0000003f443f7221 */ /* 0x000fc40000010000 */
[----:B------:R-:W-:Y:S01]  /*10f60*/  FADD.FTZ R50, R57, R50 ;  /* 0x0000003239327221 */ /* 0x000fe20000010000 */
[----:B------:R-:W-:Y:S01]  /*10f70*/  MOV R68, R35 ;  /* 0x0000002300447202 */ /* 0x000fe20000000f00 */
[----:B------:R-:W-:Y:S02]  /*10f80*/  FADD.FTZ R66, R66, R63 ;  /* 0x0000003f42427221 */ /* 0x000fe40000010000 */
[----:B------:R-:W-:Y:S01]  /*10f90*/  FADD.FTZ R205, R205, R50 ;  /* 0x00000032cdcd7221 */ /* 0x000fe20000010000 */
[----:B---3--:R-:W-:Y:S01]  /*10fa0*/  HMMA.16816.F32 R172, R16, R8, R172 ;  /* 0x0000000810ac723c */ /* 0x008fe200000018ac */
[----:B------:R-:W-:Y:S02]  /*10fb0*/  FADD.FTZ R67, R67, R66 ;  /* 0x0000004243437221 */ /* 0x000fe40000010000 */
[----:B------:R-:W-:Y:S02]  /*10fc0*/  FADD.FTZ R204, R204, R205 ;  /* 0x000000cdcccc7221 */ /* 0x000fe40000010000 */
[----:B------:R-:W-:-:S02]  /*10fd0*/  FADD.FTZ R214, R214, R67 ;  /* 0x00000043d6d67221 */ /* 0x000fc40000010000 */
[----:B------:R-:W-:Y:S01]  /*10fe0*/  FADD.FTZ R203, R203, R204 ;  /* 0x000000cccbcb7221 */ /* 0x000fe20000010000 */
[----:B------:R-:W-:Y:S01]  /*10ff0*/  HMMA.16816.F32 R168, R16, R10, R168 ;  /* 0x0000000a10a8723c */ /* 0x000fe200000018a8 */
[----:B------:R-:W1:Y:S01]  /*11000*/  LDSM.16.MT88.4 R16, [R233+0xb800] ;  /* 0x00b80000e910783b */ /* 0x000e620000004200 */
        /* <DEDUP_REMOVED lines=21> */
[----:B------:R-:W2:Y:S01]  /*11160*/  LDSM.16.MT88.4 R8, [R237+0xb800] ;  /* 0x00b80000ed08783b */ /* 0x000ea20000004200 */
        /* <DEDUP_REMOVED lines=8> */
[----:B------:R-:W-:Y:S01]  /*111f0*/  FADD.FTZ R73, R74, R73 ;  /* 0x000000494a497221 */ /* 0x000fe20000010000 */
[----:B------:R-:W-:Y:S01]  /*11200*/  FADD.FTZ R115, R115, R70 ;  /* 0x0000004673737221 */ /* 0x000fe20000010000 */
[----:B------:R-:W-:-:S02]  /*11210*/  FADD.FTZ R77, R77, R80 ;  /* 0x000000504d4d7221 */ /* 0x000fc40000010000 */
[----:B------:R-:W-:Y:S01]  /*11220*/  FADD.FTZ R196, R196, R73 ;  /* 0x00000049c4c47221 */ /* 0x000fe20000010000 */
[----:B------:R-:W-:Y:S01]  /*11230*/  FADD.FTZ R115, R28, R115 ;  /* 0x000000731c737221 */ /* 0x000fe20000010000 */
[C---:B-1----:R-:W-:Y:S01]  /*11240*/  HMMA.16816.F32 R172, R20.reuse, R16, R172 ;  /* 0x0000001014ac723c */ /* 0x042fe200000018ac */
[----:B------:R-:W-:Y:S01]  /*11250*/  FADD.FTZ R76, R76, R77 ;  /* 0x0000004d4c4c7221 */ /* 0x000fe20000010000 */
[----:B------:R-:W-:Y:S01]  /*11260*/  FADD.FTZ R31, R31, R196 ;  /* 0x000000c41f1f7221 */ /* 0x000fe20000010000 */
[----:B------:R-:W-:Y:S02]  /*11270*/  FADD.FTZ R30, R30, R115 ;  /* 0x000000731e1e7221 */ /* 0x000fe40000010000 */
[----:B------:R-:W-:Y:S01]  /*11280*/  FADD.FTZ R76, R29, R76 ;  /* 0x0000004c1d4c7221 */ /* 0x000fe20000010000 */
[----:B------:R-:W-:Y:S01]  /*11290*/  FADD.FTZ R130, R130, R31 ;  /* 0x0000001f82827221 */ /* 0x000fe20000010000 */
[----:B------:R-:W-:Y:S01]  /*112a0*/  FADD.FTZ R0, R123, R30 ;  /* 0x0000001e7b007221 */ /* 0x000fe20000010000 */
[----:B------:R-:W-:Y:S01]  /*112b0*/  HMMA.16816.F32 R168, R20, R18, R168 ;  /* 0x0000001214a8723c */ /* 0x000fe200000018a8 */
[----:B------:R-:W-:Y:S01]  /*112c0*/  FADD.FTZ R129, R129, R76 ;  /* 0x0000004c81817221 */ /* 0x000fe20000010000 */
[----:B------:R-:W-:-:S02]  /*112d0*/  FADD.FTZ R130, R131, R130 ;  /* 0x0000008283827221 */ /* 0x000fc40000010000 */
[----:B------:R1:W-:Y:S01]  /*112e0*/  STL [R1], R0 ;  /* 0x0000000001007387 */ /* 0x0003e20000100800 */
[----:B------:R-:W-:-:S03]  /*112f0*/  FADD.FTZ R129, R126, R129 ;  /* 0x000000817e817221 */ /* 0x000fc60000010000 */
[----:B---3--:R-:W-:Y:S01]  /*11300*/  HMMA.16816.F32 R156, R20, R12, R156 ;  /* 0x0000000c149c723c */ /* 0x008fe2000000189c */
[----:B------:R-:W-:-:S04]  /*11310*/  FADD.FTZ R42, R42, R129 ;  /* 0x000000812a2a7221 */ /* 0x000fc80000010000 */
[----:B------:R-:W-:-:S03]  /*11320*/  FADD.FTZ R250, R83, R42 ;  /* 0x0000002a53fa7221 */ /* 0x000fc60000010000 */
[C---:B------:R-:W-:Y:S08]  /*11330*/  HMMA.16816.F32 R152, R20.reuse, R14, R152 ;  /* 0x0000000e1498723c */ /* 0x040ff00000001898 */
[----:B--2---:R-:W-:Y:S01]  /*11340*/  HMMA.16816.F32 R192, R20, R8, R192 ;  /* 0x0000000814c0723c */ /* 0x004fe200000018c0 */
[----:B-1----:R-:W-:-:S07]  /*11350*/  MOV R0, R32 ;  /* 0x0000002000007202 */ /* 0x002fce0000000f00 */
[C---:B------:R-:W-:Y:S08]  /*11360*/  HMMA.16816.F32 R184, R20.reuse, R10, R184 ;  /* 0x0000000a14b8723c */ /* 0x040ff000000018b8 */
[C---:B------:R-:W-:Y:S08]  /*11370*/  HMMA.16816.F32 R140, R20.reuse, R4, R140 ;  /* 0x00000004148c723c */ /* 0x040ff0000000188c */
        /* <DEDUP_REMOVED lines=20> */
[----:B------:R-:W-:-:S15]  /*114c0*/  HMMA.16816.F32 R132, R20, R6, R132 ;  /* 0x000000061484723c */ /* 0x000fde0000001884 */
[----:B------:R-:W-:-:S05]  /*114d0*/  NOP ;  /* 0x0000000000007918 */ /* 0x000fca0000000000 */
.L_x_384:
        /* <DEDUP_REMOVED lines=17> */
[----:B------:R-:W1:Y:S01]  /*115f0*/  LDCU UR4, c[0x0][0x45c] ;  /* 0x00008b80ff0477ac */ /* 0x000e620008000800 */
[----:B----4-:R-:W-:Y:S01]  /*11600*/  ISETP.GE.AND P1, PT, R236, UR10, PT ;  /* 0x0000000aec007c0c */ /* 0x010fe2000bf26270 */
[----:B---3--:R-:W-:Y:S01]  /*11610*/  ULEA UR5, UR5, UR9, 0x18 ;  /* 0x0000000905057291 */ /* 0x008fe2000f8ec0ff */
[C---:B--2---:R-:W-:Y:S02]  /*11620*/  LOP3.LUT P0, RZ, R235.reuse, 0x2, RZ, 0xc0, !PT ;  /* 0x00000002ebff7812 */ /* 0x044fe4000780c0ff */
[C---:B------:R-:W-:Y:S02]  /*11630*/  SHF.L.U32 R233, R235.reuse, 0x6, RZ ;  /* 0x00000006ebe97819 */ /* 0x040fe400000006ff */
[----:B------:R-:W-:Y:S02]  /*11640*/  SEL R202, R202, 0xffffffe0, !P0 ;  /* 0xffffffe0caca7807 */ /* 0x000fe40004000000 */
[----:B------:R-:W-:-:S02]  /*11650*/  LOP3.LUT R232, R235, 0x8, RZ, 0xc0, !PT ;  /* 0x00000008ebe87812 */ /* 0x000fc400078ec0ff */
[----:B------:R-:W-:Y:S01]  /*11660*/  LOP3.LUT R203, R233, 0x400, RZ, 0xc0, !PT ;  /* 0x00000400e9cb7812 */ /* 0x000fe200078ec0ff */
[----:B------:R-:W-:Y:S01]  /*11670*/  IMAD.IADD R200, R239, 0x1, R202 ;  /* 0x00000001efc87824 */ /* 0x000fe200078e02ca */
[----:B------:R-:W-:Y:S01]  /*11680*/  IADD3 R198, PT, PT, R202, R237, RZ ;  /* 0x000000edcac67210 */ /* 0x000fe20007ffe0ff */
[----:B------:R-:W-:Y:S06]  /*11690*/  BRA `(.L_x_389) ;  /* 0x00000004006c7947 */ /* 0x000fec0003800000 */
.L_x_391:
        /* <DEDUP_REMOVED lines=8> */
[----:B------:R-:W-:Y:S02]  /*11720*/  IMAD.SHL.U32 R28, R16, 0x80, RZ ;  /* 0x00000080101c7824 */ /* 0x000fe400078e00ff */
[C---:B------:R-:W-:Y:S02]  /*11730*/  IMAD R0, R5.reuse, UR9, R17 ;  /* 0x0000000905007c24 */ /* 0x040fe4000f8e0211 */
[C---:B------:R-:W-:Y:S01]  /*11740*/  @!P2 IMAD R17, R5.reuse, 0x30, RZ ;  /* 0x000000300511a824 */ /* 0x040fe200078e02ff */
[----:B------:R-:W-:Y:S01]  /*11750*/  @!P1 LEA R18, P6, R28, R245, 0x1 ;  /* 0x000000f51c129211 */ /* 0x000fe200078c08ff */
[----:B------:R-:W-:Y:S01]  /*11760*/  @!P2 IMAD.MOV.U32 R30, RZ, RZ, R28 ;  /* 0x000000ffff1ea224 */ /* 0x000fe200078e001c */
[----:B------:R-:W-:Y:S01]  /*11770*/  SHF.L.U64.HI R29, R16, 0x7, R0 ;  /* 0x00000007101d7819 */ /* 0x000fe20000010200 */
[----:B------:R-:W-:Y:S01]  /*11780*/  @!P2 IMAD R16, R5, 0x50, RZ ;  /* 0x000000500510a824 */ /* 0x000fe200078e02ff */
[----:B------:R-:W-:Y:S01]  /*11790*/  @!P2 LEA R20, P5, R4, R28, 0x4 ;  /* 0x0000001c0414a211 */ /* 0x000fe200078a20ff */
[--C-:B------:R-:W-:Y:S01]  /*117a0*/  @!P2 IMAD.MOV.U32 R34, RZ, RZ, R28.reuse ;  /* 0x000000ffff22a224 */ /* 0x100fe200078e001c */
[--C-:B------:R-:W-:Y:S01]  /*117b0*/  @!P1 LEA.HI.X R19, R28, R244, R29.reuse, 0x1, P6 ;  /* 0x000000f41c139211 */ /* 0x100fe200030f0c1d */
[C---:B------:R-:W-:Y:S01]  /*117c0*/  @!P2 IMAD.WIDE.U32 R32, R4.reuse, 0x30, R28 ;  /* 0x000000300420a825 */ /* 0x040fe200078e001c */
[----:B------:R-:W-:Y:S02]  /*117d0*/  @!P2 LEA.HI.X R21, R4, R29, R5, 0x4, P5 ;  /* 0x0000001d0415a211 */ /* 0x000fe400028f2405 */
[-C--:B------:R-:W-:Y:S01]  /*117e0*/  @!P2 LEA R42, P5, R20, R245.reuse, 0x1 ;  /* 0x000000f5142aa211 */ /* 0x080fe200078a08ff */
[----:B------:R-:W-:Y:S01]  /*117f0*/  @!PT LDS RZ, [RZ] ;  /* 0x00000000fffff984 */ /* 0x000fe20000000800 */
[----:B------:R-:W-:Y:S01]  /*11800*/  @!PT LDS RZ, [RZ] ;  /* 0x00000000fffff984 */ /* 0x000fe20000000800 */
[----:B------:R-:W-:Y:S01]  /*11810*/  @!PT LDS RZ, [RZ] ;  /* 0x00000000fffff984 */ /* 0x000fe20000000800 */
[----:B------:R1:W-:Y:S01]  /*11820*/  @!P1 LDGSTS.E.BYPASS.LTC128B.128 [R246+0x4000], desc[UR22][R18.64] ;  /* 0x0400000012f69fae */ /* 0x0003e2000b981a16 */
[----:B------:R-:W-:Y:S01]  /*11830*/  @!P2 LEA R22, P4, R4, R28, 0x5 ;  /* 0x0000001c0416a211 */ /* 0x000fe200078828ff */
[----:B------:R-:W-:Y:S01]  /*11840*/  @!P2 IMAD.IADD R17, R17, 0x1, R33 ;  /* 0x000000011111a824 */ /* 0x000fe200078e0221 */
[-C--:B------:R-:W-:Y:S01]  /*11850*/  @!P2 LEA.HI.X R43, R20, R244.reuse, R21, 0x1, P5 ;  /* 0x000000f4142ba211 */ /* 0x080fe200028f0c15 */
[----:B------:R1:W-:Y:S01]  /*11860*/  @P1 STS.128 [R246+0x4000], RZ ;  /* 0x004000fff6001388 */ /* 0x0003e20000000c00 */
[----:B------:R-:W-:Y:S01]  /*11870*/  @!P2 LEA R44, P6, R32, R245, 0x1 ;  /* 0x000000f5202ca211 */ /* 0x000fe200078c08ff */
[----:B------:R-:W-:Y:S01]  /*11880*/  @!P2 IMAD.MOV.U32 R31, RZ, RZ, R29 ;  /* 0x000000ffff1fa224 */ /* 0x000fe200078e001d */
[----:B------:R-:W-:Y:S01]  /*11890*/  @!P2 LEA.HI.X R23, R4, R29, R5, 0x5, P4 ;  /* 0x0000001d0417a211 */ /* 0x000fe200020f2c05 */
[----:B------:R1:W-:Y:S01]  /*118a0*/  @P2 STS.128 [R246+0x4800], RZ ;  /* 0x004800fff6002388 */ /* 0x0003e20000000c00 */
[-C--:B------:R-:W-:Y:S01]  /*118b0*/  @!P2 LEA R40, P4, R22, R245.reuse, 0x1 ;  /* 0x000000f51628a211 */ /* 0x080fe200078808ff */
[----:B------:R-:W-:Y:S01]  /*118c0*/  @!P2 IMAD.WIDE.U32 R30, R4, 0x50, R30 ;  /* 0x00000050041ea825 */ /* 0x000fe200078e001e */
[-C--:B------:R-:W-:Y:S01]  /*118d0*/  @!P2 LEA.HI.X R45, R32, R244.reuse, R17, 0x1, P6 ;  /* 0x000000f4202da211 */ /* 0x080fe200030f0c11 */
[----:B------:R-:W-:Y:S01]  /*118e0*/  @!PT LDS RZ, [RZ] ;  /* 0x00000000fffff984 */ /* 0x000fe20000000800 */
[----:B------:R-:W-:Y:S01]  /*118f0*/  @!PT LDS RZ, [RZ] ;  /* 0x00000000fffff984 */ /* 0x000fe20000000800 */
[----:B------:R-:W-:Y:S01]  /*11900*/  @!PT LDS RZ, [RZ] ;  /* 0x00000000fffff984 */ /* 0x000fe20000000800 */
[----:B------:R1:W-:Y:S01]  /*11910*/  @!P2 LDGSTS.E.BYPASS.LTC128B.128 [R246+0x4800], desc[UR22][R42.64] ;  /* 0x048000002af6afae */ /* 0x0003e2000b981a16 */
[----:B------:R-:W-:Y:S01]  /*11920*/  @!P2 LEA.HI.X R41, R22, R244, R23, 0x1, P4 ;  /* 0x000000f41629a211 */ /* 0x000fe200020f0c17 */
[----:B------:R-:W-:Y:S01]  /*11930*/  @!P2 IMAD.IADD R21, R16, 0x1, R31 ;  /* 0x000000011015a824 */ /* 0x000fe200078e021f */
[----:B------:R-:W-:Y:S01]  /*11940*/  @!P2 LEA R26, P5, R30, R245, 0x1 ;  /* 0x000000f51e1aa211 */ /* 0x000fe200078a08ff */
[----:B------:R1:W-:Y:S01]  /*11950*/  @P2 STS.128 [R246+0x5000], RZ ;  /* 0x005000fff6002388 */ /* 0x0003e20000000c00 */
[----:B------:R-:W-:Y:S01]  /*11960*/  @!P2 LEA R24, P3, R4, R28, 0x6 ;  /* 0x0000001c0418a211 */ /* 0x000fe200078630ff */
[----:B------:R-:W-:Y:S01]  /*11970*/  @!P2 IMAD.MOV.U32 R35, RZ, RZ, R29 ;  /* 0x000000ffff23a224 */ /* 0x000fe200078e001d */
[-C--:B------:R-:W-:Y:S01]  /*11980*/  @!P2 LEA.HI.X R27, R30, R244.reuse, R21, 0x1, P5 ;  /* 0x000000f41e1ba211 */ /* 0x080fe200028f0c15 */
[----:B------:R-:W-:Y:S01]  /*11990*/  @!PT LDS RZ, [RZ] ;  /* 0x00000000fffff984 */ /* 0x000fe20000000800 */
[----:B------:R-:W-:Y:S01]  /*119a0*/  @!PT LDS RZ, [RZ] ;  /* 0x00000000fffff984 */ /* 0x000fe20000000800 */
[----:B------:R-:W-:Y:S01]  /*119b0*/  @!PT LDS RZ, [RZ] ;  /* 0x00000000fffff984 */ /* 0x000fe20000000800 */
[----:B------:R1:W-:Y:S01]  /*119c0*/  @!P2 LDGSTS.E.BYPASS.LTC128B.128 [R246+0x5000], desc[UR22][R40.64] ;  /* 0x0500000028f6afae */ /* 0x0003e2000b981a16 */
[C---:B------:R-:W-:Y:S02]  /*119d0*/  @!P2 IMAD R2, R5.reuse, 0x60, RZ ;  /* 0x000000600502a824 */ /* 0x040fe400078e02ff */
[C---:B------:R-:W-:Y:S01]  /*119e0*/  @!P2 IMAD.WIDE.U32 R34, R4.reuse, 0x70, R34 ;  /* 0x000000700422a825 */ /* 0x040fe200078e0022 */
[----:B------:R1:W-:Y:S03]  /*119f0*/  @P2 STS.128 [R246+0x5800], RZ ;  /* 0x005800fff6002388 */ /* 0x0003e60000000c00 */
[----:B------:R-:W-:Y:S01]  /*11a00*/  @!P2 IMAD R0, R5, 0x70, RZ ;  /* 0x000000700500a824 */ /* 0x000fe200078e02ff */
[----:B------:R-:W-:Y:S01]  /*11a10*/  @!PT LDS RZ, [RZ] ;  /* 0x00000000fffff984 */ /* 0x000fe20000000800 */
[----:B------:R-:W-:Y:S01]  /*11a20*/  @!PT LDS RZ, [RZ] ;  /* 0x00000000fffff984 */ /* 0x000fe20000000800 */
[----:B------:R-:W-:Y:S01]  /*11a30*/  @!PT LDS RZ, [RZ] ;  /* 0x00000000fffff984 */ /* 0x000fe20000000800 */
[----:B------:R1:W-:Y:S01]  /*11a40*/  @!P2 LDGSTS.E.BYPASS.LTC128B.128 [R246+0x5800], desc[UR22][R44.64] ;  /* 0x058000002cf6afae */ /* 0x0003e2000b981a16 */
[C---:B------:R-:W-:Y:S01]  /*11a50*/  @!P2 LEA.HI.X R5, R4.reuse, R29, R5, 0x6, P3 ;  /* 0x0000001d0405a211 */ /* 0x040fe200018f3405 */
[----:B------:R-:W-:Y:S01]  /*11a60*/  @!P2 IMAD.WIDE.U32 R28, R4, 0x60, R28 ;  /* 0x00000060041ca825 */ /* 0x000fe200078e001c */
[-C--:B------:R-:W-:Y:S01]  /*11a70*/  @!P2 LEA R4, P3, R24, R245.reuse, 0x1 ;  /* 0x000000f51804a211 */ /* 0x080fe200078608ff */
[----:B------:R1:W-:Y:S02]  /*11a80*/  @P2 STS.128 [R246+0x6000], RZ ;  /* 0x006000fff6002388 */ /* 0x0003e40000000c00 */
[----:B------:R-:W-:Y:S01]  /*11a90*/  @!P2 IMAD.IADD R23, R2, 0x1, R29 ;  /* 0x000000010217a824 */ /* 0x000fe200078e021d */
[-C--:B------:R-:W-:Y:S01]  /*11aa0*/  @!P2 LEA.HI.X R5, R24, R244.reuse, R5, 0x1, P3 ;  /* 0x000000f41805a211 */ /* 0x080fe200018f0c05 */
[----:B------:R-:W-:Y:S01]  /*11ab0*/  @!P2 IMAD.IADD R25, R0, 0x1, R35 ;  /* 0x000000010019a824 */ /* 0x000fe200078e0223 */
[-C--:B------:R-:W-:Y:S02]  /*11ac0*/  @!P2 LEA R20, P4, R28, R245.reuse, 0x1 ;  /* 0x000000f51c14a211 */ /* 0x080fe400078808ff */
        /* <DEDUP_REMOVED lines=24> */
.L_x_389:
[----:B-1----:R-:W-:Y:S01]  /*11c50*/  ISETP.GE.AND P2, PT, R236, UR8, PT ;  /* 0x00000008ec007c0c */ /* 0x002fe2000bf46270 */
[----:B------:R-:W-:Y:S01]  /*11c60*/  IMAD.WIDE.U32 R2, R242, UR7, RZ ;  /* 0x00000007f2027c25 */ /* 0x000fe2000f8e00ff */
[----:B------:R-:W-:Y:S04]  /*11c70*/  DEPBAR.LE SB0, 0x0 ;  /* 0x000080000000791a */ /* 0x000fe80000000000 */
[----:B------:R-:W-:Y:S01]  /*11c80*/  IMAD R3, R243, UR7, R3 ;  /* 0x00000007f3037c24 */ /* 0x000fe2000f8e0203 */
[C---:B------:R-:W-:Y:S01]  /*11c90*/  SHF.L.U32 R40, R2.reuse, 0x7, RZ ;  /* 0x0000000702287819 */ /* 0x040fe200000006ff */
[----:B------:R-:W-:Y:S01]  /*11ca0*/  BAR.SYNC.DEFER_BLOCKING 0x0 ;  /* 0x0000000000007b1d */ /* 0x000fe20000010000 */
[----:B------:R-:W-:Y:S01]  /*11cb0*/  SHF.L.U32 R247, R235, 0x3, RZ ;  /* 0x00000003ebf77819 */ /* 0x000fe200000006ff */
[----:B------:R-:W-:Y:S01]  /*11cc0*/  UISETP.NE.AND UP0, UPT, UR7, URZ, UPT ;  /* 0x000000ff0700728c */ /* 0x000fe2000bf05270 */
[----:B------:R-:W-:Y:S02]  /*11cd0*/  SHF.L.U64.HI R41, R2, 0x7, R3 ;  /* 0x0000000702297819 */ /* 0x000fe40000010203 */
[CC--:B------:R-:W-:Y:S02]  /*11ce0*/  @!P2 LEA R43, P3, R242.reuse, R40.reuse, 0x5 ;  /* 0x00000028f22ba211 */ /* 0x0c0fe400078628ff */
[C---:B------:R-:W-:Y:S01]  /*11cf0*/  @!P2 LEA R47, P0, R242.reuse, R40, 0x6 ;  /* 0x00000028f22fa211 */ /* 0x040fe200078030ff */
[----:B------:R-:W-:Y:S01]  /*11d00*/  STL [R1+0xc8], R133 ;  /* 0x0000c88501007387 */ /* 0x000fe20000100800 */
[CCC-:B------:R-:W-:Y:S02]  /*11d10*/  @!P2 LEA.HI.X R39, R242.reuse, R41.reuse, R243.reuse, 0x5, P3 ;  /* 0x00000029f227a211 */ /* 0x1c0fe400018f2cf3 */
[-C--:B------:R-:W-:Y:S01]  /*11d20*/  @!P2 LEA R52, P3, R43, R240.reuse, 0x1 ;  /* 0x000000f02b34a211 */ /* 0x080fe200078608ff */
[----:B------:R-:W-:Y:S01]  /*11d30*/  STL [R1+0xc4], R132 ;  /* 0x0000c48401007387 */ /* 0x000fe20000100800 */
[----:B------:R-:W-:Y:S02]  /*11d40*/  @!P2 LEA.HI.X R45, R242, R41, R243, 0x6, P0 ;  /* 0x00000029f22da211 */ /* 0x000fe400000f34f3 */
[----:B------:R-:W-:Y:S02]  /*11d50*/  @!P2 LEA R42, P0, R47, R240, 0x1 ;  /* 0x000000f02f2aa211 */ /* 0x000fe400078008ff */
[-C--:B------:R-:W-:Y:S01]  /*11d60*/  @!P2 LEA.HI.X R53, R43, R238.reuse, R39, 0x1, P3 ;  /* 0x000000ee2b35a211 */ /* 0x080fe200018f0c27 */
[----:B------:R-:W-:Y:S01]  /*11d70*/  @!P2 IMAD R39, R243, 0x60, RZ ;  /* 0x00000060f327a824 */ /* 0x000fe200078e02ff */
[----:B------:R-:W-:Y:S01]  /*11d80*/  @!P2 LEA.HI.X R43, R47, R238, R45, 0x1, P0 ;  /* 0x000000ee2f2ba211 */ /* 0x000fe200000f0c2d */
[----:B------:R-:W-:Y:S01]  /*11d90*/  @!P2 IMAD R45, R243, 0x70, RZ ;  /* 0x00000070f32da824 */ /* 0x000fe200078e02ff */
[----:B------:R-:W-:Y:S02]  /*11da0*/  @!P1 LEA R50, P0, R40, R240, 0x1 ;  /* 0x000000f028329211 */ /* 0x000fe400078008ff */
[----:B------:R-:W-:Y:S02]  /*11db0*/  @!P2 LEA R37, P4, R242, R40, 0x4 ;  /* 0x00000028f225a211 */ /* 0x000fe400078820ff */
[--C-:B------:R-:W-:Y:S02]  /*11dc0*/  @!P1 LEA.HI.X R51, R40, R238, R41.reuse, 0x1, P0 ;  /* 0x000000ee28339211 */ /* 0x100fe400000f0c29 */
[----:B------:R-:W-:Y:S02]  /*11dd0*/  @!P1 MOV R58, R50 ;  /* 0x00000032003a9202 */ /* 0x000fe40000000f00 */
[----:B------:R-:W-:Y:S01]  /*11de0*/  @!P1 MOV R59, R51 ;  /* 0x00000033003b9202 */ /* 0x000fe20000000f00 */
[C---:B------:R-:W-:Y:S01]  /*11df0*/  @!P2 IMAD.WIDE.U32 R50, R242.reuse, 0x30, R40 ;  /* 0x00000030f232a825 */ /* 0x040fe200078e0028 */
[-C--:B------:R-:W-:Y:S02]  /*11e00*/  @!P2 LEA.HI.X R3, R242, R41.reuse, R243, 0x4, P4 ;  /* 0x00000029f203a211 */ /* 0x080fe400020f24f3 */
[CC--:B------:R-:W-:Y:S01]  /*11e10*/  @!P2 LEA R54, P4, R37.reuse, R240.reuse, 0x1 ;  /* 0x000000f02536a211 */ /* 0x0c0fe200078808ff */
[----:B------:R-:W-:Y:S01]  /*11e20*/  @!PT LDS RZ, [RZ] ;  /* 0x00000000fffff984 */ /* 0x000fe20000000800 */
[----:B------:R-:W-:Y:S01]  /*11e30*/  @!PT LDS RZ, [RZ] ;  /* 0x00000000fffff984 */ /* 0x000fe20000000800 */
[----:B------:R-:W-:Y:S01]  /*11e40*/  @!PT LDS RZ, [RZ] ;  /* 0x00000000fffff984 */ /* 0x000fe20000000800 */
[----:B------:R-:W-:Y:S01]  /*11e50*/  @!P1 LDGSTS.E.BYPASS.LTC128B.128 [R246+0x8000], desc[UR22][R58.64] ;  /* 0x080000003af69fae */ /* 0x000fe2000b981a16 */
[----:B------:R-:W-:Y:S02]  /*11e60*/  @!P2 LEA R56, P5, R50, R240, 0x1 ;  /* 0x000000f03238a211 */ /* 0x000fe400078a08ff */
[----:B------:R-:W-:Y:S01]  /*11e70*/  @!P2 LEA.HI.X R55, R37, R238, R3, 0x1, P4 ;  /* 0x000000ee2537a211 */ /* 0x000fe200020f0c03 */
[C---:B------:R-:W-:Y:S01]  /*11e80*/  @!P2 IMAD R3, R243.reuse, 0x30, RZ ;  /* 0x00000030f303a824 */ /* 0x040fe200078e02ff */
[-C--:B------:R-:W-:Y:S01]  /*11e90*/  @!P2 MOV R48, R40.reuse ;  /* 0x000000280030a202 */ /* 0x080fe20000000f00 */
[----:B------:R-:W-:Y:S01]  /*11ea0*/  @!P2 IMAD R37, R243, 0x50, RZ ;  /* 0x00000050f325a824 */ /* 0x000fe200078e02ff */
[----:B------:R-:W-:Y:S01]  /*11eb0*/  @!P2 MOV R49, R41 ;  /* 0x000000290031a202 */ /* 0x000fe20000000f00 */
[----:B------:R-:W-:Y:S01]  /*11ec0*/  @P1 STS.128 [R246+0x8000], RZ ;  /* 0x008000fff6001388 */ /* 0x000fe20000000c00 */
[----:B------:R-:W-:Y:S02]  /*11ed0*/  @!P2 IADD3 R3, PT, PT, R3, R51, RZ ;  /* 0x000000330303a210 */ /* 0x000fe40007ffe0ff */
[----:B------:R-:W-:Y:S01]  /*11ee0*/  @!P2 MOV R46, R40 ;  /* 0x00000028002ea202 */ /* 0x000fe20000000f00 */
[----:B------:R-:W-:Y:S01]  /*11ef0*/  @!P2 IMAD.WIDE.U32 R48, R242, 0x50, R48 ;  /* 0x00000050f230a825 */ /* 0x000fe200078e0030 */
[----:B------:R-:W-:Y:S02]  /*11f00*/  @!P2 LEA.HI.X R57, R50, R238, R3, 0x1, P5 ;  /* 0x000000ee3239a211 */ /* 0x000fe400028f0c03 */
[----:B------:R-:W-:Y:S01]  /*11f10*/  @!P2 MOV R47, R41 ;  /* 0x00000029002fa202 */ /* 0x000fe20000000f00 */
[----:B------:R-:W-:Y:S01]  /*11f20*/  @P2 STS.128 [R246+0x8800], RZ ;  /* 0x008800fff6002388 */ /* 0x000fe20000000c00 */
[----:B------:R-:W-:Y:S01]  /*11f30*/  @!P2 IMAD.WIDE.U32 R40, R242, 0x70, R40 ;  /* 0x00000070f228a825 */ /* 0x000fe200078e0028 */
[----:B------:R-:W-:Y:S02]  /*11f40*/  @!P2 LEA R44, P4, R48, R240, 0x1 ;  /* 0x000000f0302ca211 */ /* 0x000fe400078808ff */
[----:B------:R-:W-:Y:S01]  /*11f50*/  @!P2 IADD3 R37, PT, PT, R37, R49, RZ ;  /* 0x000000312525a210 */ /* 0x000fe20007ffe0ff */
[----:B------:R-:W-:Y:S01]  /*11f60*/  @!P2 IMAD.WIDE.U32 R46, R242, 0x60, R46 ;  /* 0x00000060f22ea825 */ /* 0x000fe200078e002e */
[----:B------:R-:W-:Y:S02]  /*11f70*/  @!P2 IADD3 R41, PT, PT, R45, R41, RZ ;  /* 0x000000292d29a210 */ /* 0x000fe40007ffe0ff */
[----:B------:R-:W-:Y:S01]  /*11f80*/  @!PT LDS RZ, [RZ] ;  /* 0x00000000fffff984 */ /* 0x000fe20000000800 */
[----:B------:R-:W-:Y:S01]  /*11f90*/  @!PT LDS RZ, [RZ] ;  /* 0x00000000fffff984 */ /* 0x000fe20000000800 */
[----:B------:R-:W-:Y:S01]  /*11fa0*/  @!PT LDS RZ, [RZ] ;  /* 0x00000000fffff984 */ /* 0x000fe20000000800 */
[----:B------:R-:W-:Y:S01]  /*11fb0*/  @!P2 LDGSTS.E.BYPASS.LTC128B.128 [R246+0x8800], desc[UR22][R54.64] ;  /* 0x0880000036f6afae */ /* 0x000fe2000b981a16 */
[----:B------:R-:W-:Y:S02]  /*11fc0*/  @!P2 LEA.HI.X R45, R48, R238, R37, 0x1, P4 ;  /* 0x000000ee302da211 */ /* 0x000fe400020f0c25 */
[-C--:B------:R-:W-:Y:S02]  /*11fd0*/  @!P2 LEA R38, P3, R46, R240.reuse, 0x1 ;  /* 0x000000f02e26a211 */ /* 0x080fe400078608ff */
[----:B------:R-:W-:Y:S02]  /*11fe0*/  @!P2 IADD3 R39, PT, PT, R39, R47, RZ ;  /* 0x0000002f2727a210 */ /* 0x000fe40007ffe0ff */
[----:B------:R-:W-:Y:S01]  /*11ff0*/  @!P2 LEA R36, P0, R40, R240, 0x1 ;  /* 0x000000f02824a211 */ /* 0x000fe200078008ff */
[----:B------:R-:W-:Y:S01]  /*12000*/  @P2 STS.128 [R246+0x9000], RZ ;  /* 0x009000fff6002388 */ /* 0x000fe20000000c00 */
[-C--:B------:R-:W-:Y:S02]  /*12010*/  @!P2 LEA.HI.X R39, R46, R238.reuse, R39, 0x1, P3 ;  /* 0x000000ee2e27a211 */ /* 0x080fe400018f0c27 */
[----:B------:R-:W-:Y:S02]  /*12020*/  LOP3.LUT R236, R247, 0x38, RZ, 0xc0, !PT ;  /* 0x00000038f7ec7812 */ /* 0x000fe400078ec0ff */
[----:B------:R-:W-:Y:S02]  /*12030*/  @!P2 LEA.HI.X R37, R40, R238, R41, 0x1, P0 ;  /* 0x000000ee2825a211 */ /* 0x000fe400000f0c29 */
[----:B------:R-:W-:Y:S01]  /*12040*/  LOP3.LUT R205, R236, 0x1c0, R233, 0xf8, !PT ;  /* 0x000001c0eccd7812 */ /* 0x000fe200078ef8e9 */
[----:B------:R-:W-:Y:S01]  /*12050*/  @!PT LDS RZ, [RZ] ;  /* 0x00000000fffff984 */ /* 0x000fe20000000800 */
[----:B------:R-:W-:Y:S01]  /*12060*/  @!PT LDS RZ, [RZ] ;  /* 0x00000000fffff984 */ /* 0x000fe20000000800 */
[----:B------:R-:W-:Y:S01]  /*12070*/  @!PT LDS RZ, [RZ] ;  /* 0x00000000fffff984 */ /* 0x000fe20000000800 */
[----:B------:R-:W-:Y:S01]  /*12080*/  @!P2 LDGSTS.E.BYPASS.LTC128B.128 [R246+0x9000], desc[UR22][R52.64] ;  /* 0x0900000034f6afae */ /* 0x000fe2000b981a16 */
[----:B------:R-:W-:Y:S02]  /*12090*/  LOP3.LUT P0, RZ, R235, 0x4, RZ, 0xc0, !PT ;  /* 0x00000004ebff7812 */ /* 0x000fe4000780c0ff */
[----:B------:R-:W-:Y:S04]  /*120a0*/  LOP3.LUT R0, R205, R232, RZ, 0x3c, !PT ;  /* 0x000000e8cd007212 */ /* 0x000fe800078e3cff */
[----:B------:R-:W-:Y:S01]  /*120b0*/  LEA R2, R0, R203, 0x1 ;  /* 0x000000cb00027211 */ /* 0x000fe200078e08ff */
[----:B------:R-:W-:Y:S03]  /*120c0*/  @P2 STS.128 [R246+0x9800], RZ ;  /* 0x009800fff6002388 */ /* 0x000fe60000000c00 */
[----:B------:R-:W-:Y:S04]  /*120d0*/  IADD3 R3, PT, PT, R2, UR5, RZ ;  /* 0x0000000502037c10 */ /* 0x000fe8000fffe0ff */
[----:B------:R-:W-:Y:S01]  /*120e0*/  IADD3 R0, PT, PT, R3, R202, RZ ;  /* 0x000000ca03007210 */ /* 0x000fe20007ffe0ff */
        /* <DEDUP_REMOVED lines=25> */
[----:B--2---:R-:W2:Y:S08]  /*12280*/  LDSM.16.M88.4 R208, [R2+UR5+0x4000] ;  /* 0x0040000502d0783b */ /* 0x004eb00008000200 */
[----:B------:R-:W3:Y:S08]  /*12290*/  LDSM.16.M88.4 R212, [R239+0x2000] ;  /* 0x00200000efd4783b */ /* 0x000ef00000000200 */
[----:B------:R-:W4:Y:S08]  /*122a0*/  LDSM.16.M88.4 R216, [R2+UR5+0x4800] ;  /* 0x0048000502d8783b */ /* 0x000f300008000200 */
[----:B------:R-:W1:Y:S08]  /*122b0*/  LDSM.16.M88.4 R220, [R2+UR5+0x5000] ;  /* 0x0050000502dc783b */ /* 0x000e700008000200 */
[----:B------:R-:W1:Y:S08]  /*122c0*/  LDSM.16.M88.4 R224, [R2+UR5+0x5800] ;  /* 0x0058000502e0783b */ /* 0x000e700008000200 */
[----:B------:R-:W-:Y:S08]  /*122d0*/  LDSM.16.M88.4 R96, [R2+UR5+0x6800] ;  /* 0x006800050260783b */ /* 0x000ff00008000200 */
[----:B------:R-:W-:Y:S08]  /*122e0*/  LDSM.16.M88.4 R112, [R2+UR5+0x7000] ;  /* 0x007000050270783b */ /* 0x000ff00008000200 */
[----:B------:R-:W-:Y:S08]  /*122f0*/  LDSM.16.M88.4 R128, [R2+UR5+0x7800] ;  /* 0x007800050280783b */ /* 0x000ff00008000200 */
[----:B------:R-:W-:Y:S08]  /*12300*/  LDSM.16.M88.4 R228, [R0+0x5000] ;  /* 0x0050000000e4783b */ /* 0x000ff00000000200 */
[----:B------:R-:W0:Y:S01]  /*12310*/  LDGDEPBAR ;  /* 0x00000000000079af */ /* 0x000e220000000000 */
[-C--:B--2---:R-:W-:Y:S08]  /*12320*/  HMMA.16816.F32 R4, R204, R208.reuse, RZ ;  /* 0x000000d0cc04723c */ /* 0x084ff000000018ff */
[C---:B---3--:R-:W-:Y:S08]  /*12330*/  HMMA.16816.F32 R8, R212.reuse, R208, RZ ;  /* 0x000000d0d408723c */ /* 0x048ff000000018ff */
[-C--:B------:R-:W-:Y:S08]  /*12340*/  HMMA.16816.F32 R12, R212, R210.reuse, RZ ;  /* 0x000000d2d40c723c */ /* 0x080ff000000018ff */
[C---:B------:R-:W-:Y:S01]  /*12350*/  HMMA.16816.F32 R16, R204.reuse, R210, RZ ;  /* 0x000000d2cc10723c */ /* 0x040fe200000018ff */
[----:B------:R2:W3:Y:S07]  /*12360*/  LDSM.16.M88.4 R208, [R2+UR5+0x6000] ;  /* 0x0060000502d0783b */ /* 0x0004ee0008000200 */
[-C--:B----4-:R-:W-:Y:S08]  /*12370*/  HMMA.16816.F32 R20, R204, R216.reuse, RZ ;  /* 0x000000d8cc14723c */ /* 0x090ff000000018ff */
[C---:B------:R-:W-:Y:S08]  /*12380*/  HMMA.16816.F32 R24, R212.reuse, R216, RZ ;  /* 0x000000d8d418723c */ /* 0x040ff000000018ff */
[-C--:B------:R-:W-:Y:S01]  /*12390*/  HMMA.16816.F32 R28, R212, R218.reuse, RZ ;  /* 0x000000dad41c723c */ /* 0x080fe200000018ff */
[----:B--2---:R-:W-:Y:S04]  /*123a0*/  SEL R2, R234, 0xffffffc0, !P0 ;  /* 0xffffffc0ea027807 */ /* 0x004fe80004000000 */
[-C--:B------:R-:W-:Y:S02]  /*123b0*/  IADD3 R241, PT, PT, R239, R2.reuse, RZ ;  /* 0x00000002eff17210 */ /* 0x080fe40007ffe0ff */
[----:B------:R-:W-:Y:S01]  /*123c0*/  IADD3 R3, PT, PT, R3, R2, RZ ;  /* 0x0000000203037210 */ /* 0x000fe20007ffe0ff */
[C---:B------:R-:W-:Y:S01]  /*123d0*/  HMMA.16816.F32 R32, R204.reuse, R218, RZ ;  /* 0x000000dacc20723c */ /* 0x040fe200000018ff */
[----:B------:R-:W-:Y:S07]  /*123e0*/  LDSM.16.M88.4 R216, [R200] ;  /* 0x00000000c8d8783b */ /* 0x000fee0000000200 */
[-C--:B-1----:R-:W-:Y:S08]  /*123f0*/  HMMA.16816.F32 R36, R204, R220.reuse, RZ ;  /* 0x000000dccc24723c */ /* 0x082ff000000018ff */
[C---:B------:R-:W-:Y:S08]  /*12400*/  HMMA.16816.F32 R40, R212.reuse, R220, RZ ;  /* 0x000000dcd428723c */ /* 0x040ff000000018ff */
[-C--:B------:R-:W-:Y:S08]  /*12410*/  HMMA.16816.F32 R44, R212, R222.reuse, RZ ;  /* 0x000000ded42c723c */ /* 0x080ff000000018ff */
[C---:B------:R-:W-:Y:S01]  /*12420*/  HMMA.16816.F32 R48, R204.reuse, R222, RZ ;  /* 0x000000decc30723c */ /* 0x040fe200000018ff */
[----:B------:R-:W1:Y:S07]  /*12430*/  LDSM.16.M88.4 R220, [R0+0x4000] ;  /* 0x0040000000dc783b */ /* 0x000e6e0000000200 */
[-C--:B------:R-:W-:Y:S08]  /*12440*/  HMMA.16816.F32 R52, R204, R224.reuse, RZ ;  /* 0x000000e0cc34723c */ /* 0x080ff000000018ff */
[C---:B------:R-:W-:Y:S08]  /*12450*/  HMMA.16816.F32 R56, R212.reuse, R224, RZ ;  /* 0x000000e0d438723c */ /* 0x040ff000000018ff */
[-C--:B------:R-:W-:Y:S08]  /*12460*/  HMMA.16816.F32 R60, R212, R226.reuse, RZ ;  /* 0x000000e2d43c723c */ /* 0x080ff000000018ff */
[C---:B------:R-:W-:Y:S01]  /*12470*/  HMMA.16816.F32 R64, R204.reuse, R226, RZ ;  /* 0x000000e2cc40723c */ /* 0x040fe200000018ff */
[----:B------:R-:W2:Y:S07]  /*12480*/  LDSM.16.M88.4 R224, [R200+0x2000] ;  /* 0x00200000c8e0783b */ /* 0x000eae0000000200 */
[-C--:B---3--:R-:W-:Y:S08]  /*12490*/  HMMA.16816.F32 R68, R204, R208.reuse, RZ ;  /* 0x000000d0cc44723c */ /* 0x088ff000000018ff */
[C---:B------:R-:W-:Y:S08]  /*124a0*/  HMMA.16816.F32 R72, R212.reuse, R208, RZ ;  /* 0x000000d0d448723c */ /* 0x040ff000000018ff */
[-C--:B------:R-:W-:Y:S08]  /*124b0*/  HMMA.16816.F32 R76, R212, R210.reuse, RZ ;  /* 0x000000d2d44c723c */ /* 0x080ff000000018ff */
[C---:B------:R-:W-:Y:S01]  /*124c0*/  HMMA.16816.F32 R80, R204.reuse, R210, RZ ;  /* 0x000000d2cc50723c */ /* 0x040fe200000018ff */
[----:B------:R-:W3:Y:S07]  /*124d0*/  LDSM.16.M88.4 R208, [R0+0x4800] ;  /* 0x0048000000d0783b */ /* 0x000eee0000000200 */
        /* <DEDUP_REMOVED lines=13> */
[----:B------:R-:W4:Y:S07]  /*125b0*/  LDSM.16.M88.4 R204, [R0+0x5800] ;  /* 0x0058000000cc783b */ /* 0x000f2e0000000200 */
[-C--:B-1----:R-:W-:Y:S08]  /*125c0*/  HMMA.16816.F32 R4, R216, R220.reuse, R4 ;  /* 0x000000dcd804723c */ /* 0x082ff00000001804 */
[C---:B--2---:R-:W-:Y:S08]  /*125d0*/  HMMA.16816.F32 R8, R224.reuse, R220, R8 ;  /* 0x000000dce008723c */ /* 0x044ff00000001808 */
        /* <DEDUP_REMOVED lines=18> */
[-C--:B------:R-:W-:Y:S08]  /*12700*/  HMMA.16816.F32 R68, R216, R212.reuse, R68 ;  /* 0x000000d4d844723c */ /* 0x080ff00000001844 */
[C---:B------:R-:W-:Y:S08]  /*12710*/  HMMA.16816.F32 R72, R224.reuse, R212, R72 ;  /* 0x000000d4e048723c */ /* 0x040ff00000001848 */
[-C--:B------:R-:W-:Y:S03]  /*12720*/  HMMA.16816.F32 R76, R224, R214.reuse, R76 ;  /* 0x000000d6e04c723c */ /* 0x080fe6000000184c */
[C---:B---3--:R-:W-:Y:S05]  /*12730*/  IADD3 R0, PT, PT, R202.reuse, R3, RZ ;  /* 0x00000003ca007210 */ /* 0x048fea0007ffe0ff */
[C---:B------:R-:W-:Y:S01]  /*12740*/  HMMA.16816.F32 R80, R216.reuse, R214, R80 ;  /* 0x000000d6d850723c */ /* 0x040fe20000001850 */
[----:B------:R3:W-:Y:S07]  /*12750*/  LDSM.16.M88.4 R212, [R241] ;  /* 0x00000000f1d4783b */ /* 0x0007ee0000000200 */
[-C--:B-1----:R-:W-:Y:S08]  /*12760*/  HMMA.16816.F32 R84, R216, R220.reuse, R84 ;  /* 0x000000dcd854723c */ /* 0x082ff00000001854 */
[C---:B------:R-:W-:Y:S08]  /*12770*/  HMMA.16816.F32 R88, R224.reuse, R220, R88 ;  /* 0x000000dce058723c */ /* 0x040ff00000001858 */
[-C--:B------:R-:W-:Y:S03]  /*12780*/  HMMA.16816.F32 R92, R224, R222.reuse, R92 ;  /* 0x000000dee05c723c */ /* 0x080fe6000000185c */
[----:B---3--:R-:W-:Y:S05]  /*12790*/  IADD3 R241, PT, PT, R202, R241, RZ ;  /* 0x000000f1caf17210 */ /* 0x008fea0007ffe0ff */
        /* <DEDUP_REMOVED lines=9> */
[-C--:B------:R-:W-:Y:S01]  /*12830*/  HMMA.16816.F32 R124, R224, R206.reuse, R124 ;  /* 0x000000cee07c723c */ /* 0x080fe2000000187c */
[----:B------:R-:W-:Y:S07]  /*12840*/  LDSM.16.M88.4 R224, [R3+0x6800] ;  /* 0x0068000003e0783b */ /* 0x000fee0000000200 */
[----:B------:R-:W-:Y:S01]  /*12850*/  HMMA.16816.F32 R128, R216, R206, R128 ;  /* 0x000000ced880723c */ /* 0x000fe20000001880 */
[----:B------:R-:W3:Y:S07]  /*12860*/  LDSM.16.M88.4 R204, [R3+0x5000] ;  /* 0x0050000003cc783b */ /* 0x000eee0000000200 */
[-C--:B-1----:R-:W-:Y:S01]  /*12870*/  HMMA.16816.F32 R4, R212, R220.reuse, R4 ;  /* 0x000000dcd404723c */ /* 0x082fe20000001804 */
[----:B------:R-:W1:Y:S07]  /*12880*/  LDSM.16.M88.4 R216, [R3+0x5800] ;  /* 0x0058000003d8783b */ /* 0x000e6e0000000200 */
[C---:B------:R-:W-:Y:S08]  /*12890*/  HMMA.16816.F32 R8, R228.reuse, R220, R8 ;  /* 0x000000dce408723c */ /* 0x040ff00000001808 */
[-C--:B------:R-:W-:Y:S08]  /*128a0*/  HMMA.16816.F32 R12, R228, R222.reuse, R12 ;  /* 0x000000dee40c723c */ /* 0x080ff0000000180c */
[C---:B------:R-:W-:Y:S01]  /*128b0*/  HMMA.16816.F32 R16, R212.reuse, R222, R16 ;  /* 0x000000ded410723c */ /* 0x040fe20000001810 */
[----:B------:R-:W4:Y:S07]  /*128c0*/  LDSM.16.M88.4 R220, [R3+0x6000] ;  /* 0x0060000003dc783b */ /* 0x000f2e0000000200 */
[-C--:B--2---:R-:W-:Y:S08]  /*128d0*/  HMMA.16816.F32 R20, R212, R208.reuse, R20 ;  /* 0x000000d0d414723c */ /* 0x084ff00000001814 */
        /* <DEDUP_REMOVED lines=8> */
[----:B------:R-:W2:Y:S07]  /*12960*/  LDSM.16.M88.4 R204, [R3+0x7000] ;  /* 0x0070000003cc783b */ /* 0x000eae0000000200 */
[-C--:B-1----:R-:W-:Y:S08]  /*12970*/  HMMA.16816.F32 R52, R212, R216.reuse, R52 ;  /* 0x000000d8d434723c */ /* 0x082ff00000001834 */
        /* <DEDUP_REMOVED lines=22> */
[----:B------:R-:W-:Y:S01]  /*12ae0*/  HMMA.16816.F32 R128, R212, R210, R128 ;  /* 0x000000d2d480723c */ /* 0x000fe20000001880 */
[----:B------:R-:W4:Y:S07]  /*12af0*/  LDSM.16.M88.4 R208, [R0+0x5000] ;  /* 0x0050000000d0783b */ /* 0x000f2e0000000200 */
[-C--:B-1----:R-:W-:Y:S08]  /*12b00*/  HMMA.16816.F32 R4, R216, R220.reuse, R4 ;  /* 0x000000dcd804723c */ /* 0x082ff00000001804 */
[C---:B---3--:R-:W-:Y:S08]  /*12b10*/  HMMA.16816.F32 R8, R224.reuse, R220, R8 ;  /* 0x000000dce008723c */ /* 0x048ff00000001808 */
[-C--:B------:R-:W-:Y:S03]  /*12b20*/  HMMA.16816.F32 R12, R224, R222.reuse, R12 ;  /* 0x000000dee00c723c */ /* 0x080fe6000000180c */
[----:B------:R-:W-:Y:S01]  /*12b30*/  FMUL.FTZ R230, R5, UR6 ;  /* 0x0000000605e67c20 */ /* 0x000fe20008410000 */
[----:B------:R-:W-:Y:S01]  /*12b40*/  FMUL.FTZ R3, R4, UR6 ;  /* 0x0000000604037c20 */ /* 0x000fe20008410000 */
[----:B------:R-:W-:Y:S01]  /*12b50*/  FMUL.FTZ R241, R7, UR6 ;  /* 0x0000000607f17c20 */ /* 0x000fe20008410000 */
[----:B------:R-:W-:Y:S01]  /*12b60*/  FMUL.FTZ R229, R6, UR6 ;  /* 0x0000000606e57c20 */ /* 0x000fe20008410000 */
[----:B------:R-:W1:Y:S01]  /*12b70*/  MUFU.TANH R2, R230 ;  /* 0x000000e600027308 */ /* 0x000e620000002400 */
[C---:B------:R-:W-:Y:S04]  /*12b80*/  HMMA.16816.F32 R16, R216.reuse, R222, R16 ;  /* 0x000000ded810723c */ /* 0x040fe80000001810 */
[----:B------:R-:W-:Y:S01]  /*12b90*/  FMUL.FTZ R228, R8, UR6 ;  /* 0x0000000608e47c20 */ /* 0x000fe20008410000 */
[----:B------:R-:W-:Y:S04]  /*12ba0*/  FMUL.FTZ R231, R9, UR6 ;  /* 0x0000000609e77c20 */ /* 0x000fe80008410000 */
[----:B------:R-:W-:Y:S01]  /*12bb0*/  MUFU.TANH R212, R3 ;  /* 0x0000000300d47308 */ /* 0x000fe20000002400 */
[-C--:B--2---:R-:W-:Y:S03]  /*12bc0*/  HMMA.16816.F32 R20, R216, R204.reuse, R20 ;  /* 0x000000ccd814723c */ /* 0x084fe60000001814 */
[----:B------:R-:W-:Y:S06]  /*12bd0*/  FMUL.FTZ R13, R13, UR6 ;  /* 0x000000060d0d7c20 */ /* 0x000fec0008410000 */
[----:B------:R-:W2:Y:S01]  /*12be0*/  MUFU.TANH R3, R228 ;  /* 0x000000e400037308 */ /* 0x000ea20000002400 */
[C---:B------:R-:W-:Y:S01]  /*12bf0*/  HMMA.16816.F32 R24, R224.reuse, R204, R24 ;  /* 0x000000cce018723c */ /* 0x040fe20000001818 */
[----:B-1----:R1:W-:Y:S03]  /*12c00*/  STL [R1+0xb0], R2 ;  /* 0x0000b00201007387 */ /* 0x0023e60000100800 */
[----:B------:R-:W-:Y:S05]  /*12c10*/  FMUL.FTZ R230, R10, UR6 ;  /* 0x000000060ae67c20 */ /* 0x000fea0008410000 */
[----:B------:R3:W-:Y:S01]  /*12c20*/  MUFU.TANH R7, R241 ;  /* 0x000000f100077308 */ /* 0x0007e20000002400 */
[-C--:B------:R-:W-:Y:S03]  /*12c30*/  HMMA.16816.F32 R28, R224, R206.reuse, R28 ;  /* 0x000000cee01c723c */ /* 0x080fe6000000181c */
[----:B------:R-:W-:Y:S01]  /*12c40*/  FMUL.FTZ R21, R21, UR6 ;  /* 0x0000000615157c20 */ /* 0x000fe20008410000 */
[----:B------:R-:W-:Y:S05]  /*12c50*/  FMUL.FTZ R22, R22, UR6 ;  /* 0x0000000616167c20 */ /* 0x000fea0008410000 */
[----:B------:R1:W-:Y:S01]  /*12c60*/  MUFU.TANH R6, R229 ;  /* 0x000000e500067308 */ /* 0x0003e20000002400 */
[C---:B------:R-:W-:Y:S01]  /*12c70*/  HMMA.16816.F32 R32, R216.reuse, R206, R32 ;  /* 0x000000ced820723c */ /* 0x040fe20000001820 */
[----:B--2---:R2:W-:Y:S03]  /*12c80*/  STL [R1+0xb8], R3 ;  /* 0x0000b80301007387 */ /* 0x0045e60000100800 */
[----:B------:R-:W-:Y:S05]  /*12c90*/  FMUL.FTZ R228, R16, UR6 ;  /* 0x0000000610e47c20 */ /* 0x000fea0008410000 */
[----:B------:R2:W-:Y:S01]  /*12ca0*/  MUFU.TANH R8, R230 ;  /* 0x000000e600087308 */ /* 0x0005e20000002400 */
[-C--:B----4-:R-:W-:Y:S03]  /*12cb0*/  HMMA.16816.F32 R36, R216, R208.reuse, R36 ;  /* 0x000000d0d824723c */ /* 0x090fe60000001824 */
[----:B---3--:R-:W-:Y:S01]  /*12cc0*/  FMUL.FTZ R241, R14, UR6 ;  /* 0x000000060ef17c20 */ /* 0x008fe20008410000 */
[----:B------:R-:W-:Y:S05]  /*12cd0*/  FMUL.FTZ R14, R17, UR6 ;  /* 0x00000006110e7c20 */ /* 0x000fea0008410000 */
[----:B-1----:R-:W1:Y:S01]  /*12ce0*/  MUFU.TANH R2, R231 ;  /* 0x000000e700027308 */ /* 0x002e620000002400 */
[C---:B------:R-:W-:Y:S04]  /*12cf0*/  HMMA.16816.F32 R40, R224.reuse, R208, R40 ;  /* 0x000000d0e028723c */ /* 0x040fe80000001828 */
[----:B------:R-:W-:Y:S01]  /*12d00*/  FMUL.FTZ R229, R11, UR6 ;  /* 0x000000060be57c20 */ /* 0x000fe20008410000 */
[----:B------:R-:W-:Y:S04]  /*12d10*/  FMUL.FTZ R34, R34, UR6 ;  /* 0x0000000622227c20 */ /* 0x000fe80008410000 */
[----:B------:R3:W-:Y:S01]  /*12d20*/  MUFU.TANH R11, R241 ;  /* 0x000000f1000b7308 */ /* 0x0007e20000002400 */
[-C--:B------:R-:W-:Y:S03]  /*12d30*/  HMMA.16816.F32 R44, R224, R210.reuse, R44 ;  /* 0x000000d2e02c723c */ /* 0x080fe6000000182c */
[----:B--2---:R-:W-:Y:S01]  /*12d40*/  FMUL.FTZ R3, R12, UR6 ;  /* 0x000000060c037c20 */ /* 0x004fe20008410000 */
[----:B------:R-:W-:Y:S01]  /*12d50*/  FMUL.FTZ R17, R37, UR6 ;  /* 0x0000000625117c20 */ /* 0x000fe20008410000 */
[----:B------:R-:W-:Y:S04]  /*12d60*/  FMUL.FTZ R230, R18, UR6 ;  /* 0x0000000612e67c20 */ /* 0x000fe80008410000 */
[----:B------:R2:W-:Y:S01]  /*12d70*/  MUFU.TANH R12, R228 ;  /* 0x000000e4000c7308 */ /* 0x0005e20000002400 */
[C---:B------:R-:W-:Y:S01]  /*12d80*/  HMMA.16816.F32 R48, R216.reuse, R210, R48 ;  /* 0x000000d2d830723c */ /* 0x040fe20000001830 */
[----:B-1----:R1:W-:Y:S03]  /*12d90*/  STL [R1+0xb4], R2 ;  /* 0x0000b40201007387 */ /* 0x0023e60000100800 */
[----:B------:R-:W-:Y:S01]  /*12da0*/  FMUL.FTZ R41, R41, UR6 ;  /* 0x0000000629297c20 */ /* 0x000fe20008410000 */
[----:B------:R-:W-:Y:S01]  /*12db0*/  FMUL.FTZ R42, R42, UR6 ;  /* 0x000000062a2a7c20 */ /* 0x000fe20008410000 */
[----:B------:R-:W-:Y:S03]  /*12dc0*/  FMUL.FTZ R43, R43, UR6 ;  /* 0x000000062b2b7c20 */ /* 0x000fe60008410000 */
[----:B------:R-:W4:Y:S01]  /*12dd0*/  MUFU.TANH R3, R3 ;  /* 0x0000000300037308 */ /* 0x000f220000002400 */
[----:B------:R-:W-:Y:S01]  /*12de0*/  FMUL.FTZ R231, R15, UR6 ;  /* 0x000000060fe77c20 */ /* 0x000fe20008410000 */
[----:B---3--:R-:W-:Y:S01]  /*12df0*/  FMUL.FTZ R241, R23, UR6 ;  /* 0x0000000617f17c20 */ /* 0x008fe20008410000 */
[----:B------:R-:W-:Y:S01]  /*12e00*/  FMUL.FTZ R45, R45, UR6 ;  /* 0x000000062d2d7c20 */ /* 0x000fe20008410000 */
[----:B------:R-:W-:Y:S01]  /*12e10*/  FMUL.FTZ R47, R47, UR6 ;  /* 0x000000062f2f7c20 */ /* 0x000fe20008410000 */
[----:B------:R-:W-:Y:S05]  /*12e20*/  FMUL.FTZ R46, R46, UR6 ;  /* 0x000000062e2e7c20 */ /* 0x000fea0008410000 */
[----:B------:R-:W-:Y:S01]  /*12e30*/  MUFU.TANH R235, R45 ;  /* 0x0000002d00eb7308 */ /* 0x000fe20000002400 */
[----:B--2---:R-:W-:Y:S01]  /*12e40*/  FMUL.FTZ R228, R24, UR6 ;  /* 0x0000000618e47c20 */ /* 0x004fe20008410000 */
[----:B------:R-:W-:Y:S01]  /*12e50*/  FMUL.FTZ R50, R50, UR6 ;  /* 0x0000000632327c20 */ /* 0x000fe20008410000 */
[----:B------:R-:W-:Y:S01]  /*12e60*/  FMUL.FTZ R51, R51, UR6 ;  /* 0x0000000633337c20 */ /* 0x000fe20008410000 */
[----:B------:R-:W-:Y:S06]  /*12e70*/  FMUL.FTZ R49, R49, UR6 ;  /* 0x0000000631317c20 */ /* 0x000fec0008410000 */
[----:B------:R2:W-:Y:S01]  /*12e80*/  MUFU.TANH R9, R231 ;  /* 0x000000e700097308 */ /* 0x0005e20000002400 */
[----:B----4-:R3:W-:Y:S09]  /*12e90*/  STL [R1+0xc0], R3 ;  /* 0x0000c00301007387 */ /* 0x0107f20000100800 */
[----:B------:R-:W-:Y:S10]  /*12ea0*/  MUFU.TANH R222, R51 ;  /* 0x0000003300de7308 */ /* 0x000ff40000002400 */
[----:B-1----:R-:W1:Y:S01]  /*12eb0*/  MUFU.TANH R2, R13 ;  /* 0x0000000d00027308 */ /* 0x002e620000002400 */
[----:B--2---:R-:W-:Y:S09]  /*12ec0*/  FMUL.FTZ R231, R25, UR6 ;  /* 0x0000000619e77c20 */ /* 0x004ff20008410000 */
[----:B------:R-:W-:Y:S01]  /*12ed0*/  MUFU.TANH R215, R47 ;  /* 0x0000002f00d77308 */ /* 0x000fe20000002400 */
[----:B---3--:R-:W-:Y:S09]  /*12ee0*/  FMUL.FTZ R3, R20, UR6 ;  /* 0x0000000614037c20 */ /* 0x008ff20008410000 */
[----:B------:R-:W2:Y:S01]  /*12ef0*/  MUFU.TANH R234, R3 ;  /* 0x0000000300ea7308 */ /* 0x000ea20000002400 */
[----:B-1----:R1:W-:Y:S09]  /*12f00*/  STL [R1+0xbc], R2 ;  /* 0x0000bc0201007387 */ /* 0x0023f20000100800 */
[----:B------:R-:W-:Y:S10]  /*12f10*/  MUFU.TANH R3, R22 ;  /* 0x0000001600037308 */ /* 0x000ff40000002400 */
[----:B------:R3:W-:Y:S01]  /*12f20*/  MUFU.TANH R10, R229 ;  /* 0x000000e5000a7308 */ /* 0x0007e20000002400 */
[----:B--2---:R-:W-:Y:S09]  /*12f30*/  STL [R1+0x38], R234 ;  /* 0x000038ea01007387 */ /* 0x004ff20000100800 */
[----:B------:R2:W-:Y:S10]  /*12f40*/  MUFU.TANH R133, R228 ;  /* 0x000000e400857308 */ /* 0x0005f40000002400 */
[----:B-1----:R-:W1:Y:S01]  /*12f50*/  MUFU.TANH R2, R21 ;  /* 0x0000001500027308 */ /* 0x002e620000002400 */
[----:B---3--:R-:W-:Y:S09]  /*12f60*/  FMUL.FTZ R229, R19, UR6 ;  /* 0x0000000613e57c20 */ /* 0x008ff20008410000 */
[----:B------:R3:W-:Y:S01]  /*12f70*/  MUFU.TANH R13, R229 ;  /* 0x000000e5000d7308 */ /* 0x0007e20000002400 */
[----:B--2---:R-:W-:Y:S09]  /*12f80*/  FMUL.FTZ R228, R30, UR6 ;  /* 0x000000061ee47c20 */ /* 0x004ff20008410000 */
[----:B------:R2:W-:Y:S01]  /*12f90*/  MUFU.TANH R15, R230 ;  /* 0x000000e6000f7308 */ /* 0x0005e20000002400 */
[----:B-1----:R-:W-:Y:S04]  /*12fa0*/  STL [R1+0x34], R2 ;  /* 0x0000340201007387 */ /* 0x002fe80000100800 */
[----:B------:R1:W-:Y:S05]  /*12fb0*/  STL [R1+0x30], R3 ;  /* 0x0000300301007387 */ /* 0x0003ea0000100800 */
[----:B------:R-:W-:Y:S01]  /*12fc0*/  MUFU.TANH R5, R34 ;  /* 0x0000002200057308 */ /* 0x000fe20000002400 */
[----:B---3--:R-:W-:Y:S09]  /*12fd0*/  FMUL.FTZ R229, R26, UR6 ;  /* 0x000000061ae57c20 */ /* 0x008ff20008410000 */
[----:B------:R3:W-:Y:S01]  /*12fe0*/  MUFU.TANH R132, R229 ;  /* 0x000000e500847308 */ /* 0x0007e20000002400 */
[----:B--2---:R-:W-:Y:S09]  /*12ff0*/  FMUL.FTZ R230, R27, UR6 ;  /* 0x000000061be67c20 */ /* 0x004ff20008410000 */
[----:B------:R2:W-:Y:S01]  /*13000*/  MUFU.TANH R204, R228 ;  /* 0x000000e400cc7308 */ /* 0x0005e20000002400 */
[----:B-1----:R-:W-:Y:S09]  /*13010*/  FMUL.FTZ R3, R28, UR6 ;  /* 0x000000061c037c20 */ /* 0x002ff20008410000 */
[----:B------:R-:W1:Y:S01]  /*13020*/  MUFU.TANH R2, R241 ;  /* 0x000000f100027308 */ /* 0x000e620000002400 */
[----:B---3--:R-:W-:Y:S09]  /*13030*/  FMUL.FTZ R229, R32, UR6 ;  /* 0x0000000620e57c20 */ /* 0x008ff20008410000 */
[----:B------:R-:W-:Y:S01]  /*13040*/  MUFU.TANH R3, R3 ;  /* 0x0000000300037308 */ /* 0x000fe20000002400 */
[----:B--2---:R-:W-:Y:S09]  /*13050*/  FMUL.FTZ R228, R36, UR6 ;  /* 0x0000000624e47c20 */ /* 0x004ff20008410000 */
[----:B------:R-:W-:Y:S01]  /*13060*/  MUFU.TANH R214, R41 ;  /* 0x0000002900d67308 */ /* 0x000fe20000002400 */
[----:B-1----:R1:W-:Y:S01]  /*13070*/  STL [R1+0x24], R2 ;  /* 0x0000240201007387 */ /* 0x0023e20000100800 */
[----:B------:R-:W-:Y:S03]  /*13080*/  FMUL.FTZ R241, R29, UR6 ;  /* 0x000000061df17c20 */ /* 0x000fe60008410000 */
[----:B------:R-:W-:Y:S05]  /*13090*/  STL [R1+0x6c], R133 ;  /* 0x00006c8501007387 */ /* 0x000fea0000100800 */
[----:B------:R-:W-:Y:S10]  /*130a0*/  MUFU.TANH R220, R42 ;  /* 0x0000002a00dc7308 */ /* 0x000ff40000002400 */
[----:B------:R-:W-:Y:S10]  /*130b0*/  MUFU.TANH R207, R43 ;  /* 0x0000002b00cf7308 */ /* 0x000ff40000002400 */
[----:B------:R-:W-:Y:S10]  /*130c0*/  MUFU.TANH R14, R14 ;  /* 0x0000000e000e7308 */ /* 0x000ff40000002400 */
[----:B-1----:R-:W1:Y:S10]  /*130d0*/  MUFU.TANH R2, R231 ;  /* 0x000000e700027308 */ /* 0x002e740000002400 */
[----:B------:R-:W-:Y:S10]  /*130e0*/  MUFU.TANH R210, R49 ;  /* 0x0000003100d27308 */ /* 0x000ff40000002400 */
[----:B------:R-:W-:Y:S01]  /*130f0*/  MUFU.TANH R228, R228 ;  /* 0x000000e400e47308 */ /* 0x000fe20000002400 */
[----:B-1----:R1:W-:Y:S01]  /*13100*/  STL [R1+0x70], R2 ;  /* 0x0000700201007387 */ /* 0x0023e20000100800 */
[----:B------:R-:W-:Y:S03]  /*13110*/  FMUL.FTZ R231, R31, UR6 ;  /* 0x000000061fe77c20 */ /* 0x000fe60008410000 */
[----:B------:R-:W-:Y:S05]  /*13120*/  STL [R1+0x68], R132 ;  /* 0x0000688401007387 */ /* 0x000fea0000100800 */
[----:B------:R2:W-:Y:S10]  /*13130*/  MUFU.TANH R4, R231 ;  /* 0x000000e700047308 */ /* 0x0005f40000002400 */
[----:B------:R-:W-:Y:S01]  /*13140*/  MUFU.TANH R213, R46 ;  /* 0x0000002e00d57308 */ /* 0x000fe20000002400 */
[----:B--2---:R-:W-:Y:S09]  /*13150*/  FMUL.FTZ R231, R39, UR6 ;  /* 0x0000000627e77c20 */ /* 0x004ff20008410000 */
[----:B-1----:R-:W1:Y:S10]  /*13160*/  MUFU.TANH R2, R230 ;  /* 0x000000e600027308 */ /* 0x002e740000002400 */
[----:B------:R-:W-:Y:S01]  /*13170*/  MUFU.TANH R231, R231 ;  /* 0x000000e700e77308 */ /* 0x000fe20000002400 */
[----:B-1----:R1:W-:Y:S01]  /*13180*/  STL [R1+0x64], R2 ;  /* 0x0000640201007387 */ /* 0x0023e20000100800 */
[----:B------:R-:W-:Y:S03]  /*13190*/  FMUL.FTZ R230, R33, UR6 ;  /* 0x0000000621e67c20 */ /* 0x000fe60008410000 */
[----:B------:R2:W-:Y:S05]  /*131a0*/  STL [R1+0x74], R3 ;  /* 0x0000740301007387 */ /* 0x0005ea0000100800 */
[----:B-1----:R-:W1:Y:S10]  /*131b0*/  MUFU.TANH R2, R241 ;  /* 0x000000f100027308 */ /* 0x002e740000002400 */
[----:B--2---:R-:W2:Y:S10]  /*131c0*/  MUFU.TANH R3, R229 ;  /* 0x000000e500037308 */ /* 0x004eb40000002400 */
[----:B------:R-:W-:Y:S01]  /*131d0*/  MUFU.TANH R229, R17 ;  /* 0x0000001100e57308 */ /* 0x000fe20000002400 */
[----:B-1----:R1:W-:Y:S01]  /*131e0*/  STL [R1+0x7c], R2 ;  /* 0x00007c0201007387 */ /* 0x0023e20000100800 */
[----:B------:R-:W-:Y:S01]  /*131f0*/  FMUL.FTZ R241, R40, UR6 ;  /* 0x0000000628f17c20 */ /* 0x000fe20008410000 */
[----:B------:R-:W-:Y:S07]  /*13200*/  FMUL.FTZ R40, R48, UR6 ;  /* 0x0000000630287c20 */ /* 0x000fee0008410000 */
[----:B------:R3:W-:Y:S01]  /*13210*/  MUFU.TANH R209, R40 ;  /* 0x0000002800d17308 */ /* 0x0007e20000002400 */
[----:B--2---:R2:W-:Y:S09]  /*13220*/  STL [R1+0x54], R3 ;  /* 0x0000540301007387 */ /* 0x0045f20000100800 */
[----:B------:R-:W-:Y:S10]  /*13230*/  MUFU.TANH R16, R241 ;  /* 0x000000f100107308 */ /* 0x000ff40000002400 */
[----:B------:R-:W-:Y:S01]  /*13240*/  MUFU.TANH R241, R50 ;  /* 0x0000003200f17308 */ /* 0x000fe20000002400 */
[----:B---3--:R-:W-:Y:S09]  /*13250*/  LDSM.16.M88.4 R40, [R0+0x6000] ;  /* 0x006000000028783b */ /* 0x008ff20000000200 */
[----:B-1----:R-:W1:Y:S01]  /*13260*/  MUFU.TANH R2, R230 ;  /* 0x000000e600027308 */ /* 0x002e620000002400 */
[----:B--2---:R-:W-:Y:S01]  /*13270*/  FMUL.FTZ R3, R35, UR6 ;  /* 0x0000000623037c20 */ /* 0x004fe20008410000 */
[----:B-1----:R1:W-:Y:S04]  /*13280*/  STL [R1+0x58], R2 ;  /* 0x0000580201007387 */ /* 0x0023e80000100800 */
[----:B------:R2:W-:Y:S04]  /*13290*/  STL [R1+0x48], R5 ;  /* 0x0000480501007387 */ /* 0x0005e80000100800 */
[----:B-1----:R-:W1:Y:S01]  /*132a0*/  MUFU.TANH R2, R3 ;  /* 0x0000000300027308 */ /* 0x002e620000002400 */
[----:B--2---:R-:W-:Y:S02]  /*132b0*/  FMUL.FTZ R5, R38, UR6 ;  /* 0x0000000626057c20 */ /* 0x004fe40008410000 */
[----:B------:R-:W2:Y:S07]  /*132c0*/  LDSM.16.M88.4 R36, [R0+0x5800] ;  /* 0x005800000024783b */ /* 0x000eae0000000200 */
[----:B------:R-:W-:Y:S01]  /*132d0*/  MUFU.TANH R230, R5 ;  /* 0x0000000500e67308 */ /* 0x000fe20000002400 */
[----:B-1----:R1:W-:Y:S01]  /*132e0*/  STL [R1+0x44], R2 ;  /* 0x0000440201007387 */ /* 0x0023e20000100800 */
[----:B------:R-:W-:Y:S03]  /*132f0*/  FMUL.FTZ R3, R44, UR6 ;  /* 0x000000062c037c20 */ /* 0x000fe60008410000 */
[----:B------:R-:W-:Y:S05]  /*13300*/  STL [R1+0x4], R235 ;  /* 0x000004eb01007387 */ /* 0x000fea0000100800 */
[----:B-1----:R1:W-:Y:S01]  /*13310*/  MUFU.TANH R2, R3 ;  /* 0x0000000300027308 */ /* 0x0023e20000002400 */
[-C--:B--2---:R-:W-:Y:S08]  /*13320*/  HMMA.16816.F32 R52, R216, R36.reuse, R52 ;  /* 0x00000024d834723c */ /* 0x084ff00000001834 */
[C---:B------:R-:W-:Y:S08]  /*13330*/  HMMA.16816.F32 R56, R224.reuse, R36, R56 ;  /* 0x00000024e038723c */ /* 0x040ff00000001838 */
[-C--:B------:R-:W-:Y:S03]  /*13340*/  HMMA.16816.F32 R60, R224, R38.reuse, R60 ;  /* 0x00000026e03c723c */ /* 0x080fe6000000183c */
[----:B-1----:R-:W-:Y:S01]  /*13350*/  FMUL.FTZ R3, R52, UR6 ;  /* 0x0000000634037c20 */ /* 0x002fe20008410000 */
[----:B------:R-:W-:Y:S01]  /*13360*/  FMUL.FTZ R53, R53, UR6 ;  /* 0x0000000635357c20 */ /* 0x000fe20008410000 */
[----:B------:R-:W-:Y:S01]  /*13370*/  FMUL.FTZ R54, R54, UR6 ;  /* 0x0000000636367c20 */ /* 0x000fe20008410000 */
[----:B------:R-:W-:Y:S01]  /*13380*/  FMUL.FTZ R55, R55, UR6 ;  /* 0x0000000637377c20 */ /* 0x000fe20008410000 */
[----:B------:R1:W-:Y:S01]  /*13390*/  MUFU.TANH R211, R3 ;  /* 0x0000000300d37308 */ /* 0x0003e20000002400 */
[C---:B------:R-:W-:Y:S04]  /*133a0*/  HMMA.16816.F32 R64, R216.reuse, R38, R64 ;  /* 0x00000026d840723c */ /* 0x040fe80000001840 */
[----:B------:R-:W-:Y:S01]  /*133b0*/  FMUL.FTZ R36, R56, UR6 ;  /* 0x0000000638247c20 */ /* 0x000fe20008410000 */
[----:B------:R-:W-:Y:S01]  /*133c0*/  FMUL.FTZ R59, R59, UR6 ;  /* 0x000000063b3b7c20 */ /* 0x000fe20008410000 */
[----:B------:R-:W-:Y:S03]  /*133d0*/  FMUL.FTZ R58, R58, UR6 ;  /* 0x000000063a3a7c20 */ /* 0x000fe60008410000 */
[----:B------:R-:W-:Y:S01]  /*133e0*/  MUFU.TANH R206, R53 ;  /* 0x0000003500ce7308 */ /* 0x000fe20000002400 */
[-C--:B------:R-:W-:Y:S03]  /*133f0*/  HMMA.16816.F32 R68, R216, R40.reuse, R68 ;  /* 0x00000028d844723c */ /* 0x080fe60000001844 */
[----:B------:R-:W-:Y:S01]  /*13400*/  FMUL.FTZ R62, R62, UR6 ;  /* 0x000000063e3e7c20 */ /* 0x000fe20008410000 */
[----:B------:R-:W-:Y:S01]  /*13410*/  FMUL.FTZ R61, R61, UR6 ;  /* 0x000000063d3d7c20 */ /* 0x000fe20008410000 */
[----:B------:R-:W-:Y:S01]  /*13420*/  FMUL.FTZ R63, R63, UR6 ;  /* 0x000000063f3f7c20 */ /* 0x000fe20008410000 */
[----:B------:R-:W-:Y:S03]  /*13430*/  FMUL.FTZ R57, R57, UR6 ;  /* 0x0000000639397c20 */ /* 0x000fe60008410000 */
[----:B------:R-:W2:Y:S01]  /*13440*/  MUFU.TANH R232, R36 ;  /* 0x0000002400e87308 */ /* 0x000ea20000002400 */
[C---:B------:R-:W-:Y:S04]  /*13450*/  HMMA.16816.F32 R72, R224.reuse, R40, R72 ;  /* 0x00000028e048723c */ /* 0x040fe80000001848 */
[----:B------:R-:W-:Y:S01]  /*13460*/  FMUL.FTZ R66, R66, UR6 ;  /* 0x0000000642427c20 */ /* 0x000fe20008410000 */
[----:B------:R-:W-:Y:S01]  /*13470*/  FMUL.FTZ R65, R65, UR6 ;  /* 0x0000000641417c20 */ /* 0x000fe20008410000 */
[----:B-1----:R-:W-:Y:S03]  /*13480*/  FMUL.FTZ R3, R60, UR6 ;  /* 0x000000063c037c20 */ /* 0x002fe60008410000 */
[----:B------:R-:W-:Y:S01]  /*13490*/  MUFU.TANH R233, R59 ;  /* 0x0000003b00e97308 */ /* 0x000fe20000002400 */
[-C--:B------:R-:W-:Y:S03]  /*134a0*/  HMMA.16816.F32 R76, R224, R42.reuse, R76 ;  /* 0x0000002ae04c723c */ /* 0x080fe6000000184c */
[----:B------:R-:W-:Y:S01]  /*134b0*/  FMUL.FTZ R71, R71, UR6 ;  /* 0x0000000647477c20 */ /* 0x000fe20008410000 */
[----:B------:R-:W-:Y:S01]  /*134c0*/  FMUL.FTZ R70, R70, UR6 ;  /* 0x0000000646467c20 */ /* 0x000fe20008410000 */
[----:B------:R-:W-:Y:S01]  /*134d0*/  FMUL.FTZ R69, R69, UR6 ;  /* 0x0000000645457c20 */ /* 0x000fe20008410000 */
[----:B------:R-:W-:Y:S03]  /*134e0*/  FMUL.FTZ R67, R67, UR6 ;  /* 0x0000000643437c20 */ /* 0x000fe60008410000 */
[----:B------:R-:W-:Y:S01]  /*134f0*/  MUFU.TANH R34, R62 ;  /* 0x0000003e00227308 */ /* 0x000fe20000002400 */
[C---:B------:R-:W-:Y:S01]  /*13500*/  HMMA.16816.F32 R80, R216.reuse, R42, R80 ;  /* 0x0000002ad850723c */ /* 0x040fe20000001850 */
[----:B--2---:R-:W-:Y:S03]  /*13510*/  STL [R1+0x10], R232 ;  /* 0x000010e801007387 */ /* 0x004fe60000100800 */
[----:B------:R-:W-:Y:S01]  /*13520*/  FMUL.FTZ R36, R64, UR6 ;  /* 0x0000000640247c20 */ /* 0x000fe20008410000 */
[----:B------:R-:W-:Y:S01]  /*13530*/  FMUL.FTZ R75, R75, UR6 ;  /* 0x000000064b4b7c20 */ /* 0x000fe20008410000 */
[----:B------:R-:W-:Y:S03]  /*13540*/  FMUL.FTZ R40, R72, UR6 ;  /* 0x0000000648287c20 */ /* 0x000fe60008410000 */
[----:B------:R1:W-:Y:S01]  /*13550*/  MUFU.TANH R44, R3 ;  /* 0x00000003002c7308 */ /* 0x0003e20000002400 */
[----:B------:R-:W-:Y:S01]  /*13560*/  FMUL.FTZ R73, R73, UR6 ;  /* 0x0000000649497c20 */ /* 0x000fe20008410000 */
[----:B------:R-:W-:Y:S01]  /*13570*/  FMUL.FTZ R74, R74, UR6 ;  /* 0x000000064a4a7c20 */ /* 0x000fe20008410000 */
[----:B------:R-:W-:Y:S01]  /*13580*/  FMUL.FTZ R41, R78, UR6 ;  /* 0x000000064e297c20 */ /* 0x000fe20008410000 */
[----:B------:R-:W-:Y:S01]  /*13590*/  FMUL.FTZ R77, R77, UR6 ;  /* 0x000000064d4d7c20 */ /* 0x000fe20008410000 */
[----:B------:R-:W-:Y:S05]  /*135a0*/  FMUL.FTZ R79, R79, UR6 ;  /* 0x000000064f4f7c20 */ /* 0x000fea0008410000 */
[----:B------:R2:W-:Y:S01]  /*135b0*/  MUFU.TANH R62, R36 ;  /* 0x00000024003e7308 */ /* 0x0005e20000002400 */
[----:B------:R-:W-:Y:S01]  /*135c0*/  FMUL.FTZ R81, R81, UR6 ;  /* 0x0000000651517c20 */ /* 0x000fe20008410000 */
[----:B------:R-:W-:Y:S08]  /*135d0*/  FMUL.FTZ R78, R82, UR6 ;  /* 0x00000006524e7c20 */ /* 0x000ff00008410000 */
[----:B------:R-:W-:Y:S01]  /*135e0*/  MUFU.TANH R45, R61 ;  /* 0x0000003d002d7308 */ /* 0x000fe20000002400 */
[----:B-1----:R-:W-:Y:S09]  /*135f0*/  FMUL.FTZ R3, R68, UR6 ;  /* 0x0000000644037c20 */ /* 0x002ff20008410000 */
[----:B------:R1:W-:Y:S01]  /*13600*/  MUFU.TANH R31, R40 ;  /* 0x00000028001f7308 */ /* 0x0003e20000002400 */
[----:B--2---:R-:W2:Y:S09]  /*13610*/  LDSM.16.M88.4 R36, [R0+0x6800] ;  /* 0x006800000024783b */ /* 0x004eb20000000200 */
[----:B------:R3:W-:Y:S10]  /*13620*/  MUFU.TANH R60, R3 ;  /* 0x00000003003c7308 */ /* 0x0007f40000002400 */
[----:B------:R-:W-:Y:S01]  /*13630*/  MUFU.TANH R26, R41 ;  /* 0x00000029001a7308 */ /* 0x000fe20000002400 */
[----:B-1----:R-:W-:Y:S09]  /*13640*/  FMUL.FTZ R40, R80, UR6 ;  /* 0x0000000650287c20 */ /* 0x002ff20008410000 */
[----:B------:R-:W-:Y:S01]  /*13650*/  MUFU.TANH R35, R63 ;  /* 0x0000003f00237308 */ /* 0x000fe20000002400 */
[----:B---3--:R-:W-:Y:S09]  /*13660*/  FMUL.FTZ R3, R76, UR6 ;  /* 0x000000064c037c20 */ /* 0x008ff20008410000 */
[----:B------:R1:W-:Y:S10]  /*13670*/  MUFU.TANH R52, R40 ;  /* 0x0000002800347308 */ /* 0x0003f40000002400 */
[----:B------:R3:W-:Y:S01]  /*13680*/  MUFU.TANH R27, R3 ;  /* 0x00000003001b7308 */ /* 0x0007e20000002400 */
[-C--:B--2---:R-:W-:Y:S09]  /*13690*/  HMMA.16816.F32 R84, R216, R36.reuse, R84 ;  /* 0x00000024d854723c */ /* 0x084ff20000001854 */
[----:B------:R-:W-:Y:S01]  /*136a0*/  MUFU.TANH R30, R75 ;  /* 0x0000004b001e7308 */ /* 0x000fe20000002400 */
[C---:B------:R-:W-:Y:S01]  /*136b0*/  HMMA.16816.F32 R88, R224.reuse, R36, R88 ;  /* 0x00000024e058723c */ /* 0x040fe20000001858 */
[----:B-1----:R-:W1:Y:S08]  /*136c0*/  LDSM.16.M88.4 R40, [R0+0x7000] ;  /* 0x007000000028783b */ /* 0x002e700000000200 */
[----:B------:R-:W-:Y:S01]  /*136d0*/  MUFU.TANH R51, R69 ;  /* 0x0000004500337308 */ /* 0x000fe20000002400 */
[-C--:B------:R-:W-:Y:S03]  /*136e0*/  HMMA.16816.F32 R92, R224, R38.reuse, R92 ;  /* 0x00000026e05c723c */ /* 0x080fe6000000185c */
[----:B---3--:R-:W-:Y:S01]  /*136f0*/  FMUL.FTZ R3, R84, UR6 ;  /* 0x0000000654037c20 */ /* 0x008fe20008410000 */
[----:B------:R-:W-:Y:S01]  /*13700*/  FMUL.FTZ R85, R85, UR6 ;  /* 0x0000000655557c20 */ /* 0x000fe20008410000 */
[----:B------:R-:W-:Y:S04]  /*13710*/  FMUL.FTZ R87, R87, UR6 ;  /* 0x0000000657577c20 */ /* 0x000fe80008410000 */
[----:B------:R-:W-:Y:S01]  /*13720*/  MUFU.TANH R69, R70 ;  /* 0x0000004600457308 */ /* 0x000fe20000002400 */
[C---:B------:R-:W-:Y:S04]  /*13730*/  HMMA.16816.F32 R96, R216.reuse, R38, R96 ;  /* 0x00000026d860723c */ /* 0x040fe80000001860 */
[----:B------:R-:W-:Y:S01]  /*13740*/  FMUL.FTZ R36, R88, UR6 ;  /* 0x0000000658247c20 */ /* 0x000fe20008410000 */
[----:B------:R-:W-:Y:S04]  /*13750*/  FMUL.FTZ R89, R89, UR6 ;  /* 0x0000000659597c20 */ /* 0x000fe80008410000 */
        /* <DEDUP_REMOVED lines=8> */
[----:B------:R-:W-:Y:S01]  /*137e0*/  FMUL.FTZ R99, R99, UR6 ;  /* 0x0000000663637c20 */ /* 0x000fe20008410000 */
[----:B------:R-:W-:Y:S07]  /*137f0*/  FMUL.FTZ R98, R98, UR6 ;  /* 0x0000000662627c20 */ /* 0x000fee0008410000 */
[----:B------:R-:W-:Y:S01]  /*13800*/  MUFU.TANH R24, R89 ;  /* 0x0000005900187308 */ /* 0x000fe20000002400 */
[----:B--2---:R-:W-:Y:S01]  /*13810*/  FMUL.FTZ R3, R92, UR6 ;  /* 0x000000065c037c20 */ /* 0x004fe20008410000 */
[-C--:B-1----:R-:W-:Y:S08]  /*13820*/  HMMA.16816.F32 R100, R216, R40.reuse, R100 ;  /* 0x00000028d864723c */ /* 0x082ff00000001864 */
[----:B------:R1:W-:Y:S01]  /*13830*/  MUFU.TANH R19, R3 ;  /* 0x0000000300137308 */ /* 0x0003e20000002400 */
[----:B---3--:R-:W-:Y:S01]  /*13840*/  FMUL.FTZ R36, R96, UR6 ;  /* 0x0000000660247c20 */ /* 0x008fe20008410000 */
[C---:B------:R-:W-:Y:S08]  /*13850*/  HMMA.16816.F32 R104, R224.reuse, R40, R104 ;  /* 0x00000028e068723c */ /* 0x040ff00000001868 */
[----:B------:R2:W-:Y:S01]  /*13860*/  MUFU.TANH R48, R36 ;  /* 0x0000002400307308 */ /* 0x0005e20000002400 */
[-C--:B------:R-:W-:Y:S03]  /*13870*/  HMMA.16816.F32 R108, R224, R42.reuse, R108 ;  /* 0x0000002ae06c723c */ /* 0x080fe6000000186c */
[----:B------:R-:W-:Y:S01]  /*13880*/  FMUL.FTZ R102, R102, UR6 ;  /* 0x0000000666667c20 */ /* 0x000fe20008410000 */
[----:B------:R-:W-:Y:S05]  /*13890*/  FMUL.FTZ R103, R103, UR6 ;  /* 0x0000000667677c20 */ /* 0x000fea0008410000 */
[----:B------:R-:W-:Y:S01]  /*138a0*/  MUFU.TANH R22, R91 ;  /* 0x0000005b00167308 */ /* 0x000fe20000002400 */
[----:B------:R-:W-:Y:S01]  /*138b0*/  FMUL.FTZ R101, R101, UR6 ;  /* 0x0000000665657c20 */ /* 0x000fe20008410000 */
[----:B-1----:R-:W-:Y:S01]  /*138c0*/  FMUL.FTZ R3, R100, UR6 ;  /* 0x0000000664037c20 */ /* 0x002fe20008410000 */
[C---:B------:R-:W-:Y:S04]  /*138d0*/  HMMA.16816.F32 R112, R216.reuse, R42, R112 ;  /* 0x0000002ad870723c */ /* 0x040fe80000001870 */
[----:B------:R-:W-:Y:S03]  /*138e0*/  FMUL.FTZ R40, R104, UR6 ;  /* 0x0000000668287c20 */ /* 0x000fe60008410000 */
[----:B------:R1:W-:Y:S01]  /*138f0*/  MUFU.TANH R72, R3 ;  /* 0x0000000300487308 */ /* 0x0003e20000002400 */
[----:B------:R-:W-:Y:S01]  /*13900*/  FMUL.FTZ R106, R106, UR6 ;  /* 0x000000066a6a7c20 */ /* 0x000fe20008410000 */
[----:B--2---:R-:W2:Y:S01]  /*13910*/  LDSM.16.M88.4 R36, [R0+0x7800] ;  /* 0x007800000024783b */ /* 0x004ea20000000200 */
[----:B------:R-:W-:Y:S04]  /*13920*/  DEPBAR.LE SB0, 0x0 ;  /* 0x000080000000791a */ /* 0x000fe80000000000 */
[----:B------:R-:W-:Y:S03]  /*13930*/  FMUL.FTZ R110, R110, UR6 ;  /* 0x000000066e6e7c20 */ /* 0x000fe60008410000 */
[----:B------:R3:W-:Y:S01]  /*13940*/  MUFU.TANH R70, R71 ;  /* 0x0000004700467308 */ /* 0x0007e20000002400 */
[----:B------:R-:W-:Y:S01]  /*13950*/  FMUL.FTZ R111, R111, UR6 ;  /* 0x000000066f6f7c20 */ /* 0x000fe20008410000 */
[----:B------:R-:W-:Y:S01]  /*13960*/  FMUL.FTZ R109, R109, UR6 ;  /* 0x000000066d6d7c20 */ /* 0x000fe20008410000 */
[----:B------:R-:W-:Y:S01]  /*13970*/  FMUL.FTZ R105, R105, UR6 ;  /* 0x0000000669697c20 */ /* 0x000fe20008410000 */
[----:B------:R-:W-:Y:S01]  /*13980*/  FMUL.FTZ R107, R107, UR6 ;  /* 0x000000066b6b7c20 */ /* 0x000fe20008410000 */
[----:B------:R-:W-:Y:S01]  /*13990*/  FMUL.FTZ R113, R113, UR6 ;  /* 0x0000000671717c20 */ /* 0x000fe20008410000 */
[----:B------:R-:W-:Y:S04]  /*139a0*/  FMUL.FTZ R115, R115, UR6 ;  /* 0x0000000673737c20 */ /* 0x000fe80008410000 */
[----:B------:R-:W-:Y:S01]  /*139b0*/  MUFU.TANH R63, R66 ;  /* 0x00000042003f7308 */ /* 0x000fe20000002400 */
[----:B------:R-:W-:Y:S01]  /*139c0*/  BAR.SYNC.DEFER_BLOCKING 0x0 ;  /* 0x0000000000007b1d */ /* 0x000fe20000010000 */
[----:B-1----:R-:W-:Y:S01]  /*139d0*/  FMUL.FTZ R3, R108, UR6 ;  /* 0x000000066c037c20 */ /* 0x002fe20008410000 */
[----:B------:R-:W-:Y:S07]  /*139e0*/  FMUL.FTZ R114, R114, UR6 ;  /* 0x0000000672727c20 */ /* 0x000fee0008410000 */
[----:B------:R-:W-:Y:S01]  /*139f0*/  MUFU.TANH R61, R65 ;  /* 0x00000041003d7308 */ /* 0x000fe20000002400 */
[----:B---3--:R-:W-:Y:S09]  /*13a00*/  MOV R71, R2 ;  /* 0x0000000200477202 */ /* 0x008ff20000000f00 */
[----:B------:R1:W-:Y:S10]  /*13a10*/  MUFU.TANH R2, R3 ;  /* 0x0000000300027308 */ /* 0x0003f40000002400 */
[----:B------:R-:W-:Y:S01]  /*13a20*/  MUFU.TANH R47, R58 ;  /* 0x0000003a002f7308 */ /* 0x000fe20000002400 */
[-C--:B--2---:R-:W-:Y:S09]  /*13a30*/  HMMA.16816.F32 R116, R216, R36.reuse, R116 ;  /* 0x00000024d874723c */ /* 0x084ff20000001874 */
[----:B------:R-:W-:Y:S01]  /*13a40*/  MUFU.TANH R58, R110 ;  /* 0x0000006e003a7308 */ /* 0x000fe20000002400 */
[C---:B------:R-:W-:Y:S04]  /*13a50*/  HMMA.16816.F32 R120, R224.reuse, R36, R120 ;  /* 0x00000024e078723c */ /* 0x040fe80000001878 */
[----:B------:R-:W-:Y:S05]  /*13a60*/  FMNMX3.FTZ R36, R201, R8, R10, !PT ;  /* 0x00000008c9247276 */ /* 0x000fea000781000a */
[----:B------:R-:W-:Y:S01]  /*13a70*/  MUFU.TANH R59, R111 ;  /* 0x0000006f003b7308 */ /* 0x000fe20000002400 */
[-C--:B------:R-:W-:Y:S03]  /*13a80*/  HMMA.16816.F32 R124, R224, R38.reuse, R124 ;  /* 0x00000026e07c723c */ /* 0x080fe6000000187c */
[----:B-1----:R-:W-:Y:S01]  /*13a90*/  FMUL.FTZ R3, R116, UR6 ;  /* 0x0000000674037c20 */ /* 0x002fe20008410000 */
[----:B------:R-:W-:Y:S01]  /*13aa0*/  FMNMX3.FTZ R36, R36, R11, R9, !PT ;  /* 0x0000000b24247276 */ /* 0x000fe20007810009 */
[----:B------:R-:W-:Y:S04]  /*13ab0*/  FMUL.FTZ R118, R118, UR6 ;  /* 0x0000000676767c20 */ /* 0x000fe80008410000 */
[----:B------:R1:W-:Y:S01]  /*13ac0*/  MUFU.TANH R41, R114 ;  /* 0x0000007200297308 */ /* 0x0003e20000002400 */
[----:B------:R-:W-:Y:S01]  /*13ad0*/  FMUL.FTZ R119, R119, UR6 ;  /* 0x0000000677777c20 */ /* 0x000fe20008410000 */
[----:B------:R-:W-:Y:S04]  /*13ae0*/  HMMA.16816.F32 R128, R216, R38, R128 ;  /* 0x00000026d880723c */ /* 0x000fe80000001880 */
[----:B------:R-:W-:Y:S01]  /*13af0*/  FMUL.FTZ R75, R123, UR6 ;  /* 0x000000067b4b7c20 */ /* 0x000fe20008410000 */
[----:B------:R-:W-:Y:S03]  /*13b00*/  FMUL.FTZ R117, R117, UR6 ;  /* 0x0000000675757c20 */ /* 0x000fe60008410000 */
[----:B------:R-:W-:Y:S01]  /*13b10*/  MUFU.TANH R84, R102 ;  /* 0x0000006600547308 */ /* 0x000fe20000002400 */
[----:B------:R-:W-:Y:S01]  /*13b20*/  FMUL.FTZ R76, R122, UR6 ;  /* 0x000000067a4c7c20 */ /* 0x000fe20008410000 */
[----:B------:R-:W-:Y:S01]  /*13b30*/  FMUL.FTZ R123, R124, UR6 ;  /* 0x000000067c7b7c20 */ /* 0x000fe20008410000 */
[----:B------:R-:W-:Y:S01]  /*13b40*/  MOV R124, R204 ;  /* 0x000000cc007c7202 */ /* 0x000fe20000000f00 */
[----:B------:R-:W-:Y:S06]  /*13b50*/  FMUL.FTZ R122, R125, UR6 ;  /* 0x000000067d7a7c20 */ /* 0x000fec0008410000 */
[----:B------:R-:W-:Y:S01]  /*13b60*/  MUFU.TANH R96, R113 ;  /* 0x0000007100607308 */ /* 0x000fe20000002400 */
[----:B-1----:R-:W-:Y:S01]  /*13b70*/  FMUL.FTZ R114, R120, UR6 ;  /* 0x0000000678727c20 */ /* 0x002fe20008410000 */
[----:B------:R-:W-:Y:S01]  /*13b80*/  FMUL.FTZ R130, R130, UR6 ;  /* 0x0000000682827c20 */ /* 0x000fe20008410000 */
[----:B------:R-:W-:Y:S07]  /*13b90*/  FMUL.FTZ R131, R131, UR6 ;  /* 0x0000000683837c20 */ /* 0x000fee0008410000 */
[----:B------:R-:W-:Y:S10]  /*13ba0*/  MUFU.TANH R64, R103 ;  /* 0x0000006700407308 */ /* 0x000ff40000002400 */
[----:B------:R-:W-:Y:S10]  /*13bb0*/  MUFU.TANH R91, R115 ;  /* 0x00000073005b7308 */ /* 0x000ff40000002400 */
[----:B------:R-:W1:Y:S10]  /*13bc0*/  MUFU.TANH R203, R57 ;  /* 0x0000003900cb7308 */ /* 0x000e740000002400 */
[----:B------:R2:W3:Y:S10]  /*13bd0*/  MUFU.TANH R32, R73 ;  /* 0x0000004900207308 */ /* 0x0004f40000002400 */
[----:B------:R4:W3:Y:S01]  /*13be0*/  MUFU.TANH R29, R74 ;  /* 0x0000004a001d7308 */ /* 0x0008e20000002400 */
[----:B-1----:R1:W-:Y:S04]  /*13bf0*/  STL [R1+0x18], R203 ;  /* 0x000018cb01007387 */ /* 0x0023e80000100800 */
[----:B------:R1:W-:Y:S05]  /*13c00*/  STL [R1+0x8], R233 ;  /* 0x000008e901007387 */ /* 0x0003ea0000100800 */
[----:B------:R3:W1:Y:S01]  /*13c10*/  MUFU.TANH R28, R77 ;  /* 0x0000004d001c7308 */ /* 0x0006620000002400 */
[----:B------:R1:W-:Y:S01]  /*13c20*/  STL [R1+0x1c], R44 ;  /* 0x00001c2c01007387 */ /* 0x0003e20000100800 */
[----:B--2---:R-:W-:Y:S01]  /*13c30*/  FMUL.FTZ R73, R127, UR6 ;  /* 0x000000067f497c20 */ /* 0x004fe20008410000 */
[----:B------:R-:W-:Y:S02]  /*13c40*/  MOV R127, R72 ;  /* 0x00000048007f7202 */ /* 0x000fe40000000f00 */
[----:B------:R2:W-:Y:S05]  /*13c50*/  STL [R1+0x20], R45 ;  /* 0x0000202d01007387 */ /* 0x0005ea0000100800 */
[----:B------:R-:W2:Y:S01]  /*13c60*/  MUFU.TANH R25, R85 ;  /* 0x0000005500197308 */ /* 0x000ea20000002400 */
[----:B------:R1:W-:Y:S01]  /*13c70*/  STL [R1+0xc], R34 ;  /* 0x00000c2201007387 */ /* 0x0003e20000100800 */
[----:B----4-:R-:W-:Y:S03]  /*13c80*/  FMUL.FTZ R74, R126, UR6 ;  /* 0x000000067e4a7c20 */ /* 0x010fe60008410000 */
[----:B------:R4:W-:Y:S05]  /*13c90*/  STL [R1+0x14], R35 ;  /* 0x0000142301007387 */ /* 0x0009ea0000100800 */
[----:B------:R2:W-:Y:S01]  /*13ca0*/  MUFU.TANH R50, R97 ;  /* 0x0000006100327308 */ /* 0x0005e20000002400 */
[----:B------:R4:W-:Y:S01]  /*13cb0*/  STL [R1+0x4c], R31 ;  /* 0x00004c1f01007387 */ /* 0x0009e20000100800 */
[----:B---3--:R-:W-:Y:S03]  /*13cc0*/  FMUL.FTZ R77, R83, UR6 ;  /* 0x00000006534d7c20 */ /* 0x008fe60008410000 */
[----:B------:R4:W-:Y:S05]  /*13cd0*/  STL [R1+0x50], R32 ;  /* 0x0000502001007387 */ /* 0x0009ea0000100800 */
[----:B------:R-:W3:Y:S01]  /*13ce0*/  MUFU.TANH R21, R90 ;  /* 0x0000005a00157308 */ /* 0x000ee20000002400 */
[----:B------:R4:W-:Y:S04]  /*13cf0*/  STL [R1+0x28], R29 ;  /* 0x0000281d01007387 */ /* 0x0009e80000100800 */
[----:B------:R4:W-:Y:S05]  /*13d00*/  STL [R1+0x2c], R30 ;  /* 0x00002c1e01007387 */ /* 0x0009ea0000100800 */
[----:B------:R3:W4:Y:S01]  /*13d10*/  MUFU.TANH R20, R93 ;  /* 0x0000005d00147308 */ /* 0x0007220000002400 */
[----:B------:R4:W-:Y:S01]  /*13d20*/  STL [R1+0x5c], R27 ;  /* 0x00005c1b01007387 */ /* 0x0009e20000100800 */
[----:B--2---:R-:W-:Y:S03]  /*13d30*/  MOV R97, R16 ;  /* 0x0000001000617202 */ /* 0x004fe60000000f00 */
[----:B-1----:R1:W-:Y:S05]  /*13d40*/  STL [R1+0x60], R28 ;  /* 0x0000601c01007387 */ /* 0x0023ea0000100800 */
[----:B------:R-:W2:Y:S01]  /*13d50*/  MUFU.TANH R18, R95 ;  /* 0x0000005f00127308 */ /* 0x000ea20000002400 */
[----:B------:R1:W-:Y:S04]  /*13d60*/  STL [R1+0x40], R26 ;  /* 0x0000401a01007387 */ /* 0x0003e80000100800 */
[----:B------:R1:W-:Y:S05]  /*13d70*/  STL [R1+0x3c], R25 ;  /* 0x00003c1901007387 */ /* 0x0003ea0000100800 */
[----:B------:R4:W-:Y:S01]  /*13d80*/  MUFU.TANH R92, R105 ;  /* 0x00000069005c7308 */ /* 0x0009e20000002400 */
[----:B------:R1:W-:Y:S01]  /*13d90*/  STL [R1+0x8c], R23 ;  /* 0x00008c1701007387 */ /* 0x0003e20000100800 */
[----:B---3--:R-:W-:Y:S03]  /*13da0*/  MOV R93, R69 ;  /* 0x00000045005d7202 */ /* 0x008fe60000000f00 */
[----:B------:R1:W-:Y:S05]  /*13db0*/  STL [R1+0x90], R24 ;  /* 0x0000901801007387 */ /* 0x0003ea0000100800 */
[----:B------:R3:W-:Y:S01]  /*13dc0*/  MUFU.TANH R16, R40 ;  /* 0x0000002800107308 */ /* 0x0007e20000002400 */
[----:B------:R1:W-:Y:S04]  /*13dd0*/  STL [R1+0x78], R21 ;  /* 0x0000781501007387 */ /* 0x0003e80000100800 */
[----:B------:R1:W-:Y:S05]  /*13de0*/  STL [R1+0x80], R22 ;  /* 0x0000801601007387 */ /* 0x0003ea0000100800 */
[----:B------:R-:W1:Y:S01]  /*13df0*/  MUFU.TANH R17, R101 ;  /* 0x0000006500117308 */ /* 0x000e620000002400 */
[----:B------:R1:W-:Y:S01]  /*13e00*/  STL [R1+0x94], R19 ;  /* 0x0000941301007387 */ /* 0x0003e20000100800 */
[----:B----4-:R-:W-:Y:S03]  /*13e10*/  MOV R105, R4 ;  /* 0x0000000400697202 */ /* 0x010fe60000000f00 */
[----:B------:R4:W-:Y:S05]  /*13e20*/  STL [R1+0x9c], R20 ;  /* 0x00009c1401007387 */ /* 0x0009ea0000100800 */
[----:B------:R-:W4:Y:S01]  /*13e30*/  MUFU.TANH R5, R106 ;  /* 0x0000006a00057308 */ /* 0x000f220000002400 */
[----:B--2---:R2:W-:Y:S01]  /*13e40*/  STL [R1+0x88], R18 ;  /* 0x0000881201007387 */ /* 0x0045e20000100800 */
[----:B---3--:R-:W-:Y:S01]  /*13e50*/  FMUL.FTZ R40, R112, UR6 ;  /* 0x0000000670287c20 */ /* 0x008fe20008410000 */
[----:B------:R-:W-:Y:S07]  /*13e60*/  FMUL.FTZ R112, R121, UR6 ;  /* 0x0000000679707c20 */ /* 0x000fee0008410000 */
[----:B------:R-:W3:Y:S01]  /*13e70*/  MUFU.TANH R4, R109 ;  /* 0x0000006d00047308 */ /* 0x000ee20000002400 */
[----:B-1----:R2:W-:Y:S04]  /*13e80*/  STL [R1+0x84], R17 ;  /* 0x0000841101007387 */ /* 0x0025e80000100800 */
[----:B------:R2:W-:Y:S05]  /*13e90*/  STL [R1+0xa4], R16 ;  /* 0x0000a41001007387 */ /* 0x0005ea0000100800 */
[----:B------:R-:W1:Y:S01]  /*13ea0*/  MUFU.TANH R0, R40 ;  /* 0x0000002800007308 */ /* 0x000e620000002400 */
[----:B----4-:R2:W-:Y:S04]  /*13eb0*/  STL [R1+0xa0], R5 ;  /* 0x0000a00501007387 */ /* 0x0105e80000100800 */
[----:B------:R2:W-:Y:S05]  /*13ec0*/  STL [R1+0xac], R2 ;  /* 0x0000ac0201007387 */ /* 0x0005ea0000100800 */
[----:B------:R-:W-:Y:S01]  /*13ed0*/  MUFU.TANH R95, R3 ;  /* 0x00000003005f7308 */ /* 0x000fe20000002400 */
[----:B---3--:R2:W-:Y:S09]  /*13ee0*/  STL [R1+0xa8], R4 ;  /* 0x0000a80401007387 */ /* 0x0085f20000100800 */
[----:B------:R3:W-:Y:S01]  /*13ef0*/  MUFU.TANH R56, R94 ;  /* 0x0000005e00387308 */ /* 0x0007e20000002400 */
[----:B-1----:R2:W-:Y:S01]  /*13f00*/  STL [R1+0x98], R0 ;  /* 0x0000980001007387 */ /* 0x0025e20000100800 */
[----:B------:R-:W-:Y:S03]  /*13f10*/  FMNMX3.FTZ R40, R196, R6, R7, !PT ;  /* 0x00000006c4287276 */ /* 0x000fe60007810007 */
[----:B------:R-:W4:Y:S01]  /*13f20*/  LDL R66, [R1+0xb8] ;  /* 0x0000b80001427983 */ /* 0x000f220000100800 */
[----:B------:R-:W-:Y:S04]  /*13f30*/  FMNMX3.FTZ R40, R40, R15, R13, !PT ;  /* 0x0000000f28287276 */ /* 0x000fe8000781000d */
[----:B------:R1:W-:Y:S01]  /*13f40*/  MUFU.TANH R49, R79 ;  /* 0x0000004f00317308 */ /* 0x0003e20000002400 */
[----:B------:R-:W4:Y:S04]  /*13f50*/  LDL R205, [R1+0xb4] ;  /* 0x0000b40001cd7983 */ /* 0x000f280000100800 */
[----:B------:R-:W2:Y:S05]  /*13f60*/  LDL R204, [R1+0xc0] ;  /* 0x0000c00001cc7983 */ /* 0x000eaa0000100800 */
[----:B------:R-:W-:Y:S01]  /*13f70*/  MUFU.TANH R223, R54 ;  /* 0x0000003600df7308 */ /* 0x000fe20000002400 */
[----:B------:R-:W2:Y:S01]  /*13f80*/  LDL R65, [R1+0xbc] ;  /* 0x0000bc0001417983 */ /* 0x000ea20000100800 */
[----:B---3--:R-:W-:Y:S03]  /*13f90*/  MOV R94, R71 ;  /* 0x00000047005e7202 */ /* 0x008fe60000000f00 */
[----:B------:R-:W3:Y:S05]  /*13fa0*/  LDL R110, [R1+0x70] ;  /* 0x00007000016e7983 */ /* 0x000eea0000100800 */
[----:B------:R-:W-:Y:S01]  /*13fb0*/  MUFU.TANH R221, R55 ;  /* 0x0000003700dd7308 */ /* 0x000fe20000002400 */
[----:B------:R-:W3:Y:S01]  /*13fc0*/  LDL R111, [R1+0x64] ;  /* 0x00006400016f7983 */ /* 0x000ee20000100800 */
[----:B-1----:R-:W-:Y:S03]  /*13fd0*/  FMUL.FTZ R79, R86, UR6 ;  /* 0x00000006564f7c20 */ /* 0x002fe60008410000 */
[----:B------:R-:W3:Y:S05]  /*13fe0*/  LDL R208, [R1+0xb0] ;  /* 0x0000b00001d07983 */ /* 0x000eea0000100800 */
[----:B------:R1:W1:Y:S01]  /*13ff0*/  MUFU.TANH R33, R118 ;  /* 0x0000007600217308 */ /* 0x0002620000002400 */
[----:B------:R-:W3:Y:S04]  /*14000*/  LDL R113, [R1+0x74] ;  /* 0x0000740001717983 */ /* 0x000ee80000100800 */
[----:B------:R-:W3:Y:S05]  /*14010*/  LDL R102, [R1+0x7c] ;  /* 0x00007c0001667983 */ /* 0x000eea0000100800 */
[----:B------:R-:W-:Y:S01]  /*14020*/  MUFU.TANH R46, R67 ;  /* 0x00000043002e7308 */ /* 0x000fe20000002400 */
[----:B------:R-:W3:Y:S04]  /*14030*/  LDL R89, [R1+0x34] ;  /* 0x0000340001597983 */ /* 0x000ee80000100800 */
[----:B------:R-:W3:Y:S05]  /*14040*/  LDL R88, [R1+0x30] ;  /* 0x0000300001587983 */ /* 0x000eea0000100800 */
[----:B------:R1:W-:Y:S01]  /*14050*/  MUFU.TANH R225, R119 ;  /* 0x0000007700e17308 */ /* 0x0003e20000002400 */
[----:B------:R-:W3:Y:S01]  /*14060*/  LDL R120, [R1+0x24] ;  /* 0x0000240001787983 */ /* 0x000ee20000100800 */
[----:B-1----:R-:W-:Y:S01]  /*14070*/  FMUL.FTZ R118, R129, UR6 ;  /* 0x0000000681767c20 */ /* 0x002fe20008410000 */
[----:B------:R-:W-:Y:S02]  /*14080*/  MOV R129, R70 ;  /* 0x0000004600817202 */ /* 0x000fe40000000f00 */
[----:B------:R-:W3:Y:S01]  /*14090*/  LDL R116, [R1+0x54] ;  /* 0x0000540001747983 */ /* 0x000ee20000100800 */
[----:B------:R-:W-:Y:S04]  /*140a0*/  MOV R126, R33 ;  /* 0x00000021007e7202 */ /* 0x000fe80000000f00 */
[----:B------:R-:W1:Y:S01]  /*140b0*/  MUFU.TANH R67, R81 ;  /* 0x0000005100437308 */ /* 0x000e620000002400 */
[----:B------:R-:W3:Y:S04]  /*140c0*/  LDL R103, [R1+0x58] ;  /* 0x0000580001677983 */ /* 0x000ee80000100800 */
[----:B------:R-:W3:Y:S05]  /*140d0*/  LDL R115, [R1+0x48] ;  /* 0x0000480001737983 */ /* 0x000eea0000100800 */
[----:B------:R1:W-:Y:S01]  /*140e0*/  MUFU.TANH R55, R99 ;  /* 0x0000006300377308 */ /* 0x0003e20000002400 */
[----:B------:R-:W3:Y:S01]  /*140f0*/  LDL R104, [R1+0x44] ;  /* 0x0000440001687983 */ /* 0x000ee20000100800 */
[----:B------:R-:W-:Y:S08]  /*14100*/  FMUL.FTZ R119, R128, UR6 ;  /* 0x0000000680777c20 */ /* 0x000ff00008410000 */
[----:B------:R-:W-:Y:S10]  /*14110*/  MUFU.TANH R78, R78 ;  /* 0x0000004e004e7308 */ /* 0x000ff40000002400 */
[----:B------:R-:W3:Y:S01]  /*14120*/  MUFU.TANH R77, R77 ;  /* 0x0000004d004d7308 */ /* 0x000ee20000002400 */
[----:B-1----:R-:W-:Y:S09]  /*14130*/  MOV R99, R67 ;  /* 0x0000004300637202 */ /* 0x002ff20000000f00 */
[----:B------:R1:W-:Y:S10]  /*14140*/  MUFU.TANH R54, R98 ;  /* 0x0000006200367308 */ /* 0x0003f40000002400 */
[----:B------:R-:W-:Y:S10]  /*14150*/  MUFU.TANH R79, R79 ;  /* 0x0000004f004f7308 */ /* 0x000ff40000002400 */
[----:B------:R-:W3:Y:S01]  /*14160*/  MUFU.TANH R53, R87 ;  /* 0x0000005700357308 */ /* 0x000ee20000002400 */
[----:B-1----:R-:W-:Y:S09]  /*14170*/  MOV R98, R68 ;  /* 0x0000004400627202 */ /* 0x002ff20000000f00 */
[----:B------:R-:W1:Y:S10]  /*14180*/  MUFU.TANH R57, R107 ;  /* 0x0000006b00397308 */ /* 0x000e740000002400 */
[----:B------:R1:W-:Y:S10]  /*14190*/  MUFU.TANH R90, R117 ;  /* 0x00000075005a7308 */ /* 0x0003f40000002400 */
[----:B------:R-:W-:Y:S10]  /*141a0*/  MUFU.TANH R114, R114 ;  /* 0x0000007200727308 */ /* 0x000ff40000002400 */
[----:B------:R-:W3:Y:S01]  /*141b0*/  MUFU.TANH R112, R112 ;  /* 0x0000007000707308 */ /* 0x000ee20000002400 */
[----:B-1----:R-:W-:Y:S09]  /*141c0*/  MOV R117, R41 ;  /* 0x0000002900757202 */ /* 0x002ff20000000f00 */
[----:B------:R-:W-:Y:S10]  /*141d0*/  MUFU.TANH R76, R76 ;  /* 0x0000004c004c7308 */ /* 0x000ff40000002400 */
[----:B------:R-:W1:Y:S10]  /*141e0*/  MUFU.TANH R75, R75 ;  /* 0x0000004b004b7308 */ /* 0x000e740000002400 */
[----:B------:R-:W-:Y:S10]  /*141f0*/  MUFU.TANH R123, R123 ;  /* 0x0000007b007b7308 */ /* 0x000ff40000002400 */
[----:B------:R-:W1:Y:S10]  /*14200*/  MUFU.TANH R122, R122 ;  /* 0x0000007a007a7308 */ /* 0x000e740000002400 */
[----:B------:R-:W-:Y:S10]  /*14210*/  MUFU.TANH R74, R74 ;  /* 0x0000004a004a7308 */ /* 0x000ff40000002400 */
[----:B------:R-:W1:Y:S10]  /*14220*/  MUFU.TANH R73, R73 ;  /* 0x0000004900497308 */ /* 0x000e740000002400 */
[----:B------:R-:W1:Y:S10]  /*14230*/  MUFU.TANH R119, R119 ;  /* 0x0000007700777308 */ /* 0x000e740000002400 */
[----:B------:R-:W1:Y:S10]  /*14240*/  MUFU.TANH R118, R118 ;  /* 0x0000007600767308 */ /* 0x000e740000002400 */
[----:B------:R1:W1:Y:S10]  /*14250*/  MUFU.TANH R227, R130 ;  /* 0x0000008200e37308 */ /* 0x0002740000002400 */
[----:B------:R1:W1:Y:S01]  /*14260*/  MUFU.TANH R226, R131 ;  /* 0x0000008300e27308 */ /* 0x0002620000002400 */
[----:B----4-:R-:W-:Y:S04]  /*14270*/  FMNMX3.FTZ R37, R199, R66, R205, !PT ;  /* 0x00000042c7257276 */ /* 0x010fe800078100cd */
[----:B--2---:R-:W-:Y:S04]  /*14280*/  FMNMX3.FTZ R37, R37, R204, R65, !PT ;  /* 0x000000cc25257276 */ /* 0x004fe80007810041 */
[----:B---3--:R-:W-:Y:S02]  /*14290*/  FMNMX3.FTZ R37, R37, R133, R110, !PT ;  /* 0x0000008525257276 */ /* 0x008fe4000781006e */
[----:B------:R2:W5:Y:S01]  /*142a0*/  LDL.LU R133, [R1+0xc8] ;  /* 0x0000c80001857983 */ /* 0x0005620000300800 */
[----:B------:R-:W-:Y:S03]  /*142b0*/  FMNMX3.FTZ R36, R36, R132, R111, !PT ;  /* 0x0000008424247276 */ /* 0x000fe6000781006f */
[----:B------:R2:W5:Y:S01]  /*142c0*/  LDL.LU R132, [R1+0xc4] ;  /* 0x0000c40001847983 */ /* 0x0005620000300800 */
        /* <DEDUP_REMOVED lines=11> */
[----:B------:R-:W3:Y:S01]  /*14380*/  S2R R235, SR_TID.X ;  /* 0x0000000000eb7919 */ /* 0x000ee20000002100 */
        /* <DEDUP_REMOVED lines=35> */
[----:B---3--:R-:W-:Y:S02]  /*145c0*/  SHF.L.U32 R203, R235, 0x6, RZ ;  /* 0x00000006ebcb7819 */ /* 0x008fe400000006ff */
[----:B------:R-:W-:Y:S02]  /*145d0*/  FMNMX3.FTZ R38, R38, R0, R96, !PT ;  /* 0x0000000026267276 */ /* 0x000fe40007810060 */
[----:B------:R-:W-:Y:S02]  /*145e0*/  FMNMX3.FTZ R40, R40, R117, R91, !PT ;  /* 0x0000007528287276 */ /* 0x000fe4000781005b */
[----:B------:R-:W-:Y:S02]  /*145f0*/  FMNMX3.FTZ R36, R37, R114, R112, !PT ;  /* 0x0000007225247276 */ /* 0x000fe40007810070 */
[----:B-1----:R-:W-:Y:S02]  /*14600*/  FMNMX3.FTZ R3, R3, R76, R75, !PT ;  /* 0x0000004c03037276 */ /* 0x002fe4000781004b */
[----:B------:R-:W-:Y:S02]  /*14610*/  MOV R234, 0x40 ;  /* 0x0000004000ea7802 */ /* 0x000fe40000000f00 */
[----:B------:R-:W-:Y:S02]  /*14620*/  LOP3.LUT R203, R203, 0x400, RZ, 0xc0, !PT ;  /* 0x00000400cbcb7812 */ /* 0x000fe400078ec0ff */
[C---:B------:R-:W-:Y:S02]  /*14630*/  LOP3.LUT R232, R235.reuse, 0x8, RZ, 0xc0, !PT ;  /* 0x00000008ebe87812 */ /* 0x040fe400078ec0ff */
[----:B------:R-:W-:Y:S02]  /*14640*/  SHF.L.U32 R233, R235, 0x6, RZ ;  /* 0x00000006ebe97819 */ /* 0x000fe400000006ff */
[----:B------:R-:W-:Y:S02]  /*14650*/  FMNMX3.FTZ R38, R38, R95, R90, !PT ;  /* 0x0000005f26267276 */ /* 0x000fe4000781005a */
[----:B------:R-:W-:Y:S02]  /*14660*/  FMNMX3.FTZ R37, R40, R126, R225, !PT ;  /* 0x0000007e28257276 */ /* 0x000fe400078100e1 */
[----:B------:R-:W-:Y:S02]  /*14670*/  FMNMX3.FTZ R36, R36, R123, R122, !PT ;  /* 0x0000007b24247276 */ /* 0x000fe4000781007a */
[----:B------:R-:W-:Y:S01]  /*14680*/  FMNMX3.FTZ R3, R3, R74, R73, !PT ;  /* 0x0000004a03037276 */ /* 0x000fe20007810049 */
[----:B--2---:R-:W-:Y:S06]  /*14690*/  BRA.U.ANY UP0, `(.L_x_391) ;  /* 0xffffffd100007547 */ /* 0x004fec000b93ffff */
.L_x_390:
[----:B------:R-:W2:Y:S01]  /*146a0*/  SHFL.BFLY PT, R0, R3, 0x2, 0x1f ;  /* 0x0c401f0003007f89 */ /* 0x000ea200000e0000 */
[----:B------:R-:W-:Y:S01]  /*146b0*/  FMNMX3.FTZ R38, R38, R119, R118, !PT ;  /* 0x0000007726267276 */ /* 0x000fe20007810076 */
[----:B------:R-:W-:Y:S01]  /*146c0*/  UISETP.NE.AND UP0, UPT, UR7, URZ, UPT ;  /* 0x000000ff0700728c */ /* 0x000fe2000bf05270 */
[----:B------:R-:W-:Y:S05]  /*146d0*/  FMNMX3.FTZ R37, R37, R227, R226, !PT ;  /* 0x000000e325257276 */ /* 0x000fea00078100e2 */
[----:B-1----:R-:W1:Y:S01]  /*146e0*/  SHFL.BFLY PT, R17, R36, 0x2, 0x1f ;  /* 0x0c401f0024117f89 */ /* 0x002e6200000e0000 */
[----:B------:R-:W-:Y:S01]  /*146f0*/  MOV R101, R249 ;  /* 0x000000f900657202 */ /* 0x000fe20000000f00 */
[----:B------:R-:W-:Y:S01]  /*14700*/  UIADD3 UR7, UPT, UPT, UR7, -0x1, URZ ;  /* 0xffffffff07077890 */ /* 0x000fe2000fffe0ff */
[----:B------:R-:W-:Y:S05]  /*14710*/  @P0 IADD3 R101, PT, PT, R248, -0x40, RZ ;  /* 0xffffffc0f8650810 */ /* 0x000fea0007ffe0ff */
[----:B------:R-:W3:Y:S01]  /*14720*/  SHFL.BFLY PT, R21, R38, 0x2, 0x1f ;  /* 0x0c401f0026157f89 */ /* 0x000ee200000e0000 */
[----:B------:R-:W-:Y:S02]  /*14730*/  MOV R130, R52 ;  /* 0x0000003400827202 */ /* 0x000fe40000000f00 */
[----:B------:R-:W-:Y:S05]  /*14740*/  IADD3 R100, PT, PT, R202, R101, RZ ;  /* 0x00000065ca647210 */ /* 0x000fea0007ffe0ff */
[----:B------:R-:W4:Y:S01]  /*14750*/  SHFL.BFLY PT, R2, R37, 0x2, 0x1f ;  /* 0x0c401f0025027f89 */ /* 0x000f2200000e0000 */
[----:B------:R-:W-:Y:S02]  /*14760*/  MOV R131, R51 ;  /* 0x0000003300837202 */ /* 0x000fe40000000f00 */
[----:B--2---:R-:W-:Y:S02]  /*14770*/  FMNMX.FTZ R5, R3, R0, !PT ;  /* 0x0000000003057209 */ /* 0x004fe40007810000 */
[----:B-1----:R-:W-:Y:S03]  /*14780*/  FMNMX.FTZ R16, R36, R17, !PT ;  /* 0x0000001124107209 */ /* 0x002fe60007810000 */
[----:B------:R-:W1:Y:S01]  /*14790*/  SHFL.BFLY PT, R0, R5, 0x1, 0x1f ;  /* 0x0c201f0005007f89 */ /* 0x000e6200000e0000 */
[----:B---3--:R-:W-:Y:S07]  /*147a0*/  FMNMX.FTZ R19, R38, R21, !PT ;  /* 0x0000001526137209 */ /* 0x008fee0007810000 */
[----:B------:R-:W2:Y:S01]  /*147b0*/  SHFL.BFLY PT, R21, R16, 0x1, 0x1f ;  /* 0x0c201f0010157f89 */ /* 0x000ea200000e0000 */
[----:B----4-:R-:W-:Y:S07]  /*147c0*/  FMNMX.FTZ R17, R37, R2, !PT ;  /* 0x0000000225117209 */ /* 0x010fee0007810000 */
[----:B------:R-:W3:Y:S08]  /*147d0*/  SHFL.BFLY PT, R68, R19, 0x1, 0x1f ;  /* 0x0c201f0013447f89 */ /* 0x000ef000000e0000 */
[----:B------:R-:W4:Y:S08]  /*147e0*/  SHFL.BFLY PT, R4, R17, 0x1, 0x1f ;  /* 0x0c201f0011047f89 */ /* 0x000f3000000e0000 */
[----:B------:R-:W-:Y:S01]  /*147f0*/  LDSM.16.MT88.4 R36, [R198+0x8000] ;  /* 0x00800000c624783b */ /* 0x000fe20000004200 */
[----:B-1----:R-:W-:Y:S04]  /*14800*/  FMNMX.FTZ R0, R5, R0, !PT ;  /* 0x0000000005007209 */ /* 0x002fe80007810000 */
[C---:B------:R-:W-:Y:S01]  /*14810*/  FSETP.NEU.FTZ.AND P2, PT, R0.reuse, -INF , PT ;  /* 0xff8000000000780b */ /* 0x040fe20003f5d000 */
[----:B------:R-:W-:Y:S01]  /*14820*/  FADD.FTZ R69, -R0, R201 ;  /* 0x000000c900457221 */ /* 0x000fe20000010100 */
[----:B--2---:R-:W-:Y:S01]  /*14830*/  FMNMX.FTZ R2, R16, R21, !PT ;  /* 0x0000001510027209 */ /* 0x004fe20007810000 */
[----:B------:R-:W-:Y:S01]  /*14840*/  FMUL.FTZ R128, R0, UR4 ;  /* 0x0000000400807c20 */ /* 0x000fe20008410000 */
[----:B------:R-:W1:Y:S01]  /*14850*/  LDSM.16.MT88.4 R20, [R237+0x8000] ;  /* 0x00800000ed14783b */ /* 0x000e620000004200 */
[----:B------:R-:W-:Y:S01]  /*14860*/  FMUL.FTZ R69, R69, UR4 ;  /* 0x0000000445457c20 */ /* 0x000fe20008410000 */
[----:B---3--:R-:W-:Y:S01]  /*14870*/  FMNMX.FTZ R68, R19, R68, !PT ;  /* 0x0000004413447209 */ /* 0x008fe20007810000 */
[C---:B------:R-:W-:Y:S01]  /*14880*/  FMUL.FTZ R125, R2.reuse, UR4 ;  /* 0x00000004027d7c20 */ /* 0x040fe20008410000 */
[C---:B------:R-:W-:Y:S02]  /*14890*/  FSETP.NEU.FTZ.AND P3, PT, R2.reuse, -INF , PT ;  /* 0xff8000000200780b */ /* 0x040fe40003f7d000 */
[----:B----4-:R-:W-:Y:S01]  /*148a0*/  FMNMX.FTZ R3, R17, R4, !PT ;  /* 0x0000000411037209 */ /* 0x010fe20007810000 */
[----:B------:R-:W-:Y:S01]  /*148b0*/  FADD.FTZ R4, -R2, R199 ;  /* 0x000000c702047221 */ /* 0x000fe20000010100 */
[----:B------:R-:W2:Y:S01]  /*148c0*/  MUFU.EX2 R69, R69 ;  /* 0x0000004500457308 */ /* 0x000ea20000000800 */
[----:B------:R-:W-:Y:S01]  /*148d0*/  FSEL R125, R125, RZ, P3 ;  /* 0x000000ff7d7d7208 */ /* 0x000fe20001800000 */
[----:B------:R-:W-:Y:S01]  /*148e0*/  FMUL.FTZ R121, R68, UR4 ;  /* 0x0000000444797c20 */ /* 0x000fe20008410000 */
[----:B------:R-:W-:Y:S01]  /*148f0*/  FMUL.FTZ R72, R4, UR4 ;  /* 0x0000000404487c20 */ /* 0x000fe20008410000 */
[C---:B------:R-:W-:Y:S01]  /*14900*/  FADD.FTZ R4, -R68.reuse, R197 ;  /* 0x000000c544047221 */ /* 0x040fe20000010100 */
[----:B------:R-:W-:Y:S01]  /*14910*/  FSETP.NEU.FTZ.AND P3, PT, R68, -INF , PT ;  /* 0xff8000004400780b */ /* 0x000fe20003f7d000 */
[C---:B------:R-:W-:Y:S01]  /*14920*/  FMUL.FTZ R224, R3.reuse, UR4 ;  /* 0x0000000403e07c20 */ /* 0x040fe20008410000 */
[----:B------:R-:W-:Y:S01]  /*14930*/  FSEL R128, R128, RZ, P2 ;  /* 0x000000ff80807208 */ /* 0x000fe20001000000 */
[----:B------:R-:W-:Y:S01]  /*14940*/  FMUL.FTZ R71, R4, UR4 ;  /* 0x0000000404477c20 */ /* 0x000fe20008410000 */
[C---:B------:R-:W-:Y:S01]  /*14950*/  FSETP.NEU.FTZ.AND P2, PT, R3.reuse, -INF , PT ;  /* 0xff8000000300780b */ /* 0x040fe20003f5d000 */
[----:B------:R-:W-:Y:S01]  /*14960*/  FADD.FTZ R5, -R3, R196 ;  /* 0x000000c403057221 */ /* 0x000fe20000010100 */
[----:B------:R-:W-:Y:S01]  /*14970*/  FSEL R121, R121, RZ, P3 ;  /* 0x000000ff79797208 */ /* 0x000fe20001800000 */
[----:B------:R-:W-:Y:S01]  /*14980*/  FFMA.FTZ R219, R66, UR4, -R125 ;  /* 0x0000000442db7c23 */ /* 0x000fe2000801087d */
[----:B------:R-:W-:Y:S01]  /*14990*/  FSEL R224, R224, RZ, P2 ;  /* 0x000000ffe0e07208 */ /* 0x000fe20001000000 */
[----:B------:R-:W3:Y:S01]  /*149a0*/  MUFU.EX2 R71, R71 ;  /* 0x0000004700477308 */ /* 0x000ee20000000800 */
[----:B------:R-:W-:Y:S01]  /*149b0*/  FMUL.FTZ R70, R5, UR4 ;  /* 0x0000000405467c20 */ /* 0x000fe20008410000 */
[--C-:B------:R-:W-:Y:S01]  /*149c0*/  FFMA.FTZ R109, R14, UR4, -R121.reuse ;  /* 0x000000040e6d7c23 */ /* 0x100fe20008010879 */
[----:B--2---:R-:W-:Y:S01]  /*149d0*/  FMUL.FTZ R14, R69, R186 ;  /* 0x000000ba450e7220 */ /* 0x004fe20000410000 */
[--C-:B------:R-:W-:Y:S01]  /*149e0*/  FFMA.FTZ R199, R15, UR4, -R224.reuse ;  /* 0x000000040fc77c23 */ /* 0x100fe200080108e0 */
[----:B------:R-:W2:Y:S01]  /*149f0*/  LDL.LU R186, [R1+0x38] ;  /* 0x0000380001ba7983 */ /* 0x000ea20000300800 */
[----:B------:R-:W-:Y:S01]  /*14a00*/  FMUL.FTZ R15, R69, R187 ;  /* 0x000000bb450f7220 */ /* 0x000fe20000410000 */
[--C-:B------:R-:W-:Y:S01]  /*14a10*/  FFMA.FTZ R218, R212, UR4, -R121.reuse ;  /* 0x00000004d4da7c23 */ /* 0x100fe20008010879 */
[--C-:B------:R-:W-:Y:S01]  /*14a20*/  FFMA.FTZ R212, R208, UR4, -R121.reuse ;  /* 0x00000004d0d47c23 */ /* 0x100fe20008010879 */
[----:B------:R-:W4:Y:S01]  /*14a30*/  LDL.LU R187, [R1+0x68] ;  /* 0x0000680001bb7983 */ /* 0x000f220000300800 */
[--C-:B------:R-:W-:Y:S01]  /*14a40*/  FFMA.FTZ R217, R6, UR4, -R224.reuse ;  /* 0x0000000406d97c23 */ /* 0x100fe200080108e0 */
[--C-:B------:R-:W-:Y:S01]  /*14a50*/  FFMA.FTZ R208, R7, UR4, -R224.reuse ;  /* 0x0000000407d07c23 */ /* 0x100fe200080108e0 */
[----:B------:R-:W-:Y:S01]  /*14a60*/  FFMA.FTZ R108, R13, UR4, -R224 ;  /* 0x000000040d6c7c23 */ /* 0x000fe200080108e0 */
[----:B------:R-:W-:Y:S01]  /*14a70*/  FFMA.FTZ R196, R12, UR4, -R121 ;  /* 0x000000040cc47c23 */ /* 0x000fe20008010879 */
[----:B---3--:R-:W-:Y:S01]  /*14a80*/  FMUL.FTZ R16, R71, R180 ;  /* 0x000000b447107220 */ /* 0x008fe20000410000 */
[----:B------:R-:W3:Y:S01]  /*14a90*/  MUFU.EX2 R70, R70 ;  /* 0x0000004600467308 */ /* 0x000ee20000000800 */
[----:B------:R-:W4:Y:S01]  /*14aa0*/  LDL.LU R180, [R1+0x6c] ;  /* 0x00006c0001b47983 */ /* 0x000f220000300800 */
[--C-:B------:R-:W-:Y:S01]  /*14ab0*/  FFMA.FTZ R205, R205, UR4, -R125.reuse ;  /* 0x00000004cdcd7c23 */ /* 0x100fe2000801087d */
[--C-:B------:R-:W-:Y:S07]  /*14ac0*/  FFMA.FTZ R216, R8, UR4, -R128.reuse ;  /* 0x0000000408d87c23 */ /* 0x100fee0008010880 */
[----:B------:R-:W-:Y:S01]  /*14ad0*/  MUFU.EX2 R212, R212 ;  /* 0x000000d400d47308 */ /* 0x000fe20000000800 */
[--C-:B------:R-:W-:Y:S01]  /*14ae0*/  FFMA.FTZ R201, R10, UR4, -R128.reuse ;  /* 0x000000040ac97c23 */ /* 0x100fe20008010880 */
[--C-:B------:R-:W-:Y:S01]  /*14af0*/  FFMA.FTZ R204, R204, UR4, -R125.reuse ;  /* 0x00000004cccc7c23 */ /* 0x100fe2000801087d */
[----:B------:R-:W-:Y:S07]  /*14b00*/  FFMA.FTZ R107, R65, UR4, -R125 ;  /* 0x00000004416b7c23 */ /* 0x000fee000801087d */
[----:B------:R-:W-:Y:S01]  /*14b10*/  MUFU.EX2 R208, R208 ;  /* 0x000000d000d07308 */ /* 0x000fe20000000800 */
[--C-:B------:R-:W-:Y:S01]  /*14b20*/  FFMA.FTZ R197, R11, UR4, -R128.reuse ;  /* 0x000000040bc57c23 */ /* 0x100fe20008010880 */
[----:B------:R-:W-:Y:S01]  /*14b30*/  FFMA.FTZ R106, R9, UR4, -R128 ;  /* 0x00000004096a7c23 */ /* 0x000fe20008010880 */
[C---:B------:R-:W-:Y:S07]  /*14b40*/  FMUL.FTZ R4, R71.reuse, R188 ;  /* 0x000000bc47047220 */ /* 0x040fee0000410000 */
[----:B------:R-:W-:Y:S01]  /*14b50*/  MUFU.EX2 R196, R196 ;  /* 0x000000c400c47308 */ /* 0x000fe20000000800 */
[----:B------:R-:W-:Y:S01]  /*14b60*/  FMUL.FTZ R5, R71, R189 ;  /* 0x000000bd47057220 */ /* 0x000fe20000410000 */
[C---:B---3--:R-:W-:Y:S01]  /*14b70*/  FMUL.FTZ R6, R70.reuse, R190 ;  /* 0x000000be46067220 */ /* 0x048fe20000410000 */
[C---:B------:R-:W-:Y:S07]  /*14b80*/  FMUL.FTZ R7, R70.reuse, R191 ;  /* 0x000000bf46077220 */ /* 0x040fee0000410000 */
[----:B------:R-:W3:Y:S01]  /*14b90*/  MUFU.EX2 R109, R109 ;  /* 0x0000006d006d7308 */ /* 0x000ee20000000800 */
[C---:B------:R-:W-:Y:S01]  /*14ba0*/  FMUL.FTZ R10, R69.reuse, R194 ;  /* 0x000000c2450a7220 */ /* 0x040fe20000410000 */
[----:B------:R-:W-:Y:S01]  /*14bb0*/  FMUL.FTZ R11, R69, R195 ;  /* 0x000000c3450b7220 */ /* 0x000fe20000410000 */
[----:B------:R-:W-:Y:S07]  /*14bc0*/  FMUL.FTZ R17, R71, R181 ;  /* 0x000000b547117220 */ /* 0x000fee0000410000 */
[----:B------:R-:W-:Y:S01]  /*14bd0*/  MUFU.EX2 R199, R199 ;  /* 0x000000c700c77308 */ /* 0x000fe20000000800 */
[C---:B------:R-:W-:Y:S01]  /*14be0*/  FMUL.FTZ R18, R70.reuse, R182 ;  /* 0x000000b646127220 */ /* 0x040fe20000410000 */
[C---:B------:R-:W-:Y:S01]  /*14bf0*/  FMUL.FTZ R19, R70.reuse, R183 ;  /* 0x000000b746137220 */ /* 0x040fe20000410000 */
[----:B------:R-:W-:Y:S07]  /*14c00*/  MOV R195, R55 ;  /* 0x0000003700c37202 */ /* 0x000fee0000000f00 */
[----:B------:R-:W1:Y:S01]  /*14c10*/  MUFU.EX2 R218, R218 ;  /* 0x000000da00da7308 */ /* 0x000e620000000800 */
[----:B------:R-:W-:Y:S01]  /*14c20*/  MOV R194, R54 ;  /* 0x0000003600c27202 */ /* 0x000fe20000000f00 */
[C---:B------:R-:W-:Y:S01]  /*14c30*/  FMUL.FTZ R26, R69.reuse, R174 ;  /* 0x000000ae451a7220 */ /* 0x040fe20000410000 */
[C---:B------:R-:W-:Y:S07]  /*14c40*/  FMUL.FTZ R27, R69.reuse, R175 ;  /* 0x000000af451b7220 */ /* 0x040fee0000410000 */
[----:B------:R-:W1:Y:S01]  /*14c50*/  MUFU.EX2 R217, R217 ;  /* 0x000000d900d97308 */ /* 0x000e620000000800 */
[----:B------:R-:W-:Y:S01]  /*14c60*/  FMUL.FTZ R31, R69, R171 ;  /* 0x000000ab451f7220 */ /* 0x000fe20000410000 */
[----:B---3--:R-:W-:Y:S01]  /*14c70*/  F2FP.F16.F32.PACK_AB R82, R109, R196 ;  /* 0x000000c46d52723e */ /* 0x008fe200000000ff */
[----:B------:R-:W-:Y:S07]  /*14c80*/  FMUL.FTZ R30, R69, R170 ;  /* 0x000000aa451e7220 */ /* 0x000fee0000410000 */
[----:B------:R-:W3:Y:S01]  /*14c90*/  MUFU.EX2 R108, R108 ;  /* 0x0000006c006c7308 */ /* 0x000ee20000000800 */
[C---:B------:R-:W-:Y:S01]  /*14ca0*/  FMUL.FTZ R35, R70.reuse, R167 ;  /* 0x000000a746237220 */ /* 0x040fe20000410000 */
[C---:B------:R-:W-:Y:S01]  /*14cb0*/  FMUL.FTZ R32, R71.reuse, R164 ;  /* 0x000000a447207220 */ /* 0x040fe20000410000 */
[----:B------:R-:W-:Y:S07]  /*14cc0*/  FMUL.FTZ R33, R71, R165 ;  /* 0x000000a547217220 */ /* 0x000fee0000410000 */
[----:B------:R-:W3:Y:S01]  /*14cd0*/  MUFU.EX2 R72, R72 ;  /* 0x0000004800487308 */ /* 0x000ee20000000800 */
[----:B------:R-:W-:Y:S01]  /*14ce0*/  FMUL.FTZ R34, R70, R166 ;  /* 0x000000a646227220 */ /* 0x000fe20000410000 */
[----:B-1----:R-:W-:Y:S01]  /*14cf0*/  F2FP.F16.F32.PACK_AB R80, R212, R218 ;  /* 0x000000dad450723e */ /* 0x002fe200000000ff */
[C---:B------:R-:W-:Y:S07]  /*14d00*/  FMUL.FTZ R42, R69.reuse, R158 ;  /* 0x0000009e452a7220 */ /* 0x040fee0000410000 */
[----:B------:R-:W-:Y:S01]  /*14d10*/  MUFU.EX2 R205, R205 ;  /* 0x000000cd00cd7308 */ /* 0x000fe20000000800 */
[C---:B------:R-:W-:Y:S01]  /*14d20*/  FMUL.FTZ R43, R69.reuse, R159 ;  /* 0x0000009f452b7220 */ /* 0x040fe20000410000 */
[----:B------:R-:W-:Y:S01]  /*14d30*/  F2FP.F16.F32.PACK_AB R81, R208, R217 ;  /* 0x000000d9d051723e */ /* 0x000fe200000000ff */
[----:B------:R-:W-:Y:S07]  /*14d40*/  FMUL.FTZ R51, R70, R151 ;  /* 0x0000009746337220 */ /* 0x000fee0000410000 */
[----:B------:R-:W1:Y:S01]  /*14d50*/  MUFU.EX2 R219, R219 ;  /* 0x000000db00db7308 */ /* 0x000e620000000800 */
[----:B------:R-:W-:Y:S01]  /*14d60*/  MOV R189, R47 ;  /* 0x0000002f00bd7202 */ /* 0x000fe20000000f00 */
[----:B------:R-:W-:Y:S01]  /*14d70*/  FMUL.FTZ R47, R69, R155 ;  /* 0x0000009b452f7220 */ /* 0x000fe20000410000 */
[----:B---3--:R-:W-:Y:S07]  /*14d80*/  F2FP.F16.F32.PACK_AB R83, R108, R199 ;  /* 0x000000c76c53723e */ /* 0x008fee00000000ff */
[----:B------:R-:W-:Y:S01]  /*14d90*/  MUFU.EX2 R204, R204 ;  /* 0x000000cc00cc7308 */ /* 0x000fe20000000800 */
[----:B------:R-:W-:Y:S01]  /*14da0*/  MOV R188, R48 ;  /* 0x0000003000bc7202 */ /* 0x000fe20000000f00 */
[----:B------:R-:W-:Y:S01]  /*14db0*/  FMUL.FTZ R9, R72, R193 ;  /* 0x000000c148097220 */ /* 0x000fe20000410000 */
[--C-:B------:R-:W-:Y:S07]  /*14dc0*/  FFMA.FTZ R155, R88, UR4, -R224.reuse ;  /* 0x00000004589b7c23 */ /* 0x100fee00080108e0 */
[----:B------:R-:W3:Y:S01]  /*14dd0*/  MUFU.EX2 R107, R107 ;  /* 0x0000006b006b7308 */ /* 0x000ee20000000800 */
[--C-:B------:R-:W-:Y:S01]  /*14de0*/  FFMA.FTZ R120, R120, UR4, -R224.reuse ;  /* 0x0000000478787c23 */ /* 0x100fe200080108e0 */
[-C--:B------:R-:W-:Y:S08]  /*14df0*/  HMMA.16816.F32 R4, R80, R20.reuse, R4 ;  /* 0x000000145004723c */ /* 0x080ff00000001804 */
[----:B------:R-:W-:Y:S01]  /*14e00*/  MUFU.EX2 R106, R106 ;  /* 0x0000006a006a7308 */ /* 0x000fe20000000800 */
[----:B------:R-:W-:Y:S09]  /*14e10*/  MOV R193, R64 ;  /* 0x0000004000c17202 */ /* 0x000ff20000000f00 */
[----:B------:R-:W-:Y:S01]  /*14e20*/  MUFU.EX2 R216, R216 ;  /* 0x000000d800d87308 */ /* 0x000fe20000000800 */
[----:B-1----:R-:W-:Y:S01]  /*14e30*/  F2FP.F16.F32.PACK_AB R64, R205, R219 ;  /* 0x000000dbcd40723e */ /* 0x002fe200000000ff */
[C---:B------:R-:W-:Y:S01]  /*14e40*/  FMUL.FTZ R8, R72.reuse, R192 ;  /* 0x000000c048087220 */ /* 0x040fe20000410000 */
[C---:B------:R-:W-:Y:S07]  /*14e50*/  FMUL.FTZ R12, R72.reuse, R184 ;  /* 0x000000b8480c7220 */ /* 0x040fee0000410000 */
[----:B------:R-:W1:Y:S01]  /*14e60*/  MUFU.EX2 R201, R201 ;  /* 0x000000c900c97308 */ /* 0x000e620000000800 */
[C---:B------:R-:W-:Y:S01]  /*14e70*/  FMUL.FTZ R13, R72.reuse, R185 ;  /* 0x000000b9480d7220 */ /* 0x040fe20000410000 */
[----:B---3--:R-:W-:Y:S01]  /*14e80*/  F2FP.F16.F32.PACK_AB R66, R107, R204 ;  /* 0x000000cc6b42723e */ /* 0x008fe200000000ff */
[C---:B------:R-:W-:Y:S07]  /*14e90*/  FMUL.FTZ R24, R72.reuse, R172 ;  /* 0x000000ac48187220 */ /* 0x040fee0000410000 */
[----:B------:R-:W3:Y:S01]  /*14ea0*/  MUFU.EX2 R197, R197 ;  /* 0x000000c500c57308 */ /* 0x000ee20000000800 */
[----:B------:R-:W-:Y:S01]  /*14eb0*/  MOV R185, R53 ;  /* 0x0000003500b97202 */ /* 0x000fe20000000f00 */
[C---:B------:R-:W-:Y:S01]  /*14ec0*/  FMUL.FTZ R25, R72.reuse, R173 ;  /* 0x000000ad48197220 */ /* 0x040fe20000410000 */
[----:B------:R-:W2:Y:S01]  /*14ed0*/  LDSM.16.MT88.4 R52, [R101] ;  /* 0x000000006534783b */ /* 0x000ea20000004200 */
[C---:B------:R-:W-:Y:S01]  /*14ee0*/  FMUL.FTZ R28, R72.reuse, R168 ;  /* 0x000000a8481c7220 */ /* 0x040fe20000410000 */
[C---:B------:R-:W-:Y:S01]  /*14ef0*/  FMUL.FTZ R29, R72.reuse, R169 ;  /* 0x000000a9481d7220 */ /* 0x040fe20000410000 */
[----:B------:R-:W-:Y:S01]  /*14f00*/  MOV R184, R84 ;  /* 0x0000005400b87202 */ /* 0x000fe20000000f00 */
[C---:B------:R-:W-:Y:S01]  /*14f10*/  FMUL.FTZ R40, R72.reuse, R156 ;  /* 0x0000009c48287220 */ /* 0x040fe20000410000 */
[C---:B------:R-:W-:Y:S01]  /*14f20*/  FMUL.FTZ R41, R72.reuse, R157 ;  /* 0x0000009d48297220 */ /* 0x040fe20000410000 */
[----:B------:R-:W-:Y:S01]  /*14f30*/  MOV R192, R46 ;  /* 0x0000002e00c07202 */ /* 0x000fe20000000f00 */
[----:B------:R-:W-:Y:S01]  /*14f40*/  FMUL.FTZ R45, R72, R153 ;  /* 0x00000099482d7220 */ /* 0x000fe20000410000 */
[----:B-1----:R-:W-:Y:S01]  /*14f50*/  F2FP.F16.F32.PACK_AB R65, R201, R216 ;  /* 0x000000d8c941723e */ /* 0x002fe200000000ff */
[----:B------:R-:W1:Y:S01]  /*14f60*/  LDSM.16.MT88.4 R84, [R100] ;  /* 0x000000006454783b */ /* 0x000e620000004200 */
[----:B------:R-:W-:Y:S01]  /*14f70*/  FMUL.FTZ R46, R69, R154 ;  /* 0x0000009a452e7220 */ /* 0x000fe20000410000 */
[----:B---3--:R-:W-:Y:S01]  /*14f80*/  F2FP.F16.F32.PACK_AB R67, R106, R197 ;  /* 0x000000c56a43723e */ /* 0x008fe200000000ff */
[--C-:B------:R-:W-:Y:S01]  /*14f90*/  FFMA.FTZ R115, R115, UR4, -R224.reuse ;  /* 0x0000000473737c23 */ /* 0x100fe200080108e0 */
[--C-:B------:R-:W-:Y:S01]  /*14fa0*/  FFMA.FTZ R104, R104, UR4, -R224.reuse ;  /* 0x0000000468687c23 */ /* 0x100fe200080108e0 */
[----:B------:R-:W-:Y:S01]  /*14fb0*/  MOV R164, R94 ;  /* 0x0000005e00a47202 */ /* 0x000fe20000000f00 */
[--C-:B------:R-:W-:Y:S01]  /*14fc0*/  FFMA.FTZ R194, R194, UR4, -R224.reuse ;  /* 0x00000004c2c27c23 */ /* 0x100fe200080108e0 */
[----:B------:R-:W-:Y:S01]  /*14fd0*/  MOV R171, R92 ;  /* 0x0000005c00ab7202 */ /* 0x000fe20000000f00 */
[--C-:B------:R-:W-:Y:S01]  /*14fe0*/  FFMA.FTZ R195, R195, UR4, -R224.reuse ;  /* 0x00000004c3c37c23 */ /* 0x100fe200080108e0 */
[C---:B------:R-:W-:Y:S01]  /*14ff0*/  HMMA.16816.F32 R8, R64.reuse, R20, R8 ;  /* 0x000000144008723c */ /* 0x040fe20000001808 */
[----:B------:R-:W-:Y:S03]  /*15000*/  MUFU.EX2 R155, R155 ;  /* 0x0000009b009b7308 */ /* 0x000fe60000000800 */
[----:B------:R-:W-:Y:S01]  /*15010*/  MOV R165, R164 ;  /* 0x000000a400a57202 */ /* 0x000fe20000000f00 */
[----:B------:R-:W-:Y:S01]  /*15020*/  FMUL.FTZ R20, R71, R176 ;  /* 0x000000b047147220 */ /* 0x000fe20000410000 */
[----:B------:R-:W-:Y:S01]  /*15030*/  MOV R176, R91 ;  /* 0x0000005b00b07202 */ /* 0x000fe20000000f00 */
[--C-:B------:R-:W-:Y:S01]  /*15040*/  FFMA.FTZ R116, R116, UR4, -R121.reuse ;  /* 0x0000000474747c23 */ /* 0x100fe20008010879 */
[-C--:B------:R-:W-:Y:S03]  /*15050*/  HMMA.16816.F32 R12, R64, R22.reuse, R12 ;  /* 0x00000016400c723c */ /* 0x080fe6000000180c */
[----:B------:R-:W-:Y:S01]  /*15060*/  MUFU.EX2 R120, R120 ;  /* 0x0000007800787308 */ /* 0x000fe20000000800 */
[----:B------:R-:W-:Y:S01]  /*15070*/  MOV R183, R117 ;  /* 0x0000007500b77202 */ /* 0x000fe20000000f00 */
[--C-:B------:R-:W-:Y:S01]  /*15080*/  FFMA.FTZ R117, R89, UR4, -R121.reuse ;  /* 0x0000000459757c23 */ /* 0x100fe20008010879 */
[----:B------:R-:W-:Y:S01]  /*15090*/  MOV R182, R193 ;  /* 0x000000c100b67202 */ /* 0x000fe20000000f00 */
[--C-:B------:R-:W-:Y:S01]  /*150a0*/  FFMA.FTZ R103, R103, UR4, -R121.reuse ;  /* 0x0000000467677c23 */ /* 0x100fe20008010879 */
[----:B------:R-:W-:Y:S01]  /*150b0*/  FMUL.FTZ R44, R72, R152 ;  /* 0x00000098482c7220 */ /* 0x000fe20000410000 */
[C---:B------:R-:W-:Y:S04]  /*150c0*/  HMMA.16816.F32 R16, R80.reuse, R22, R16 ;  /* 0x000000165010723c */ /* 0x040fe80000001810 */
[----:B------:R-:W-:Y:S01]  /*150d0*/  MUFU.EX2 R116, R116 ;  /* 0x0000007400747308 */ /* 0x000fe20000000800 */
[C---:B------:R-:W-:Y:S01]  /*150e0*/  FMUL.FTZ R21, R71.reuse, R177 ;  /* 0x000000b147157220 */ /* 0x040fe20000410000 */
[C---:B------:R-:W-:Y:S01]  /*150f0*/  FMUL.FTZ R22, R70.reuse, R178 ;  /* 0x000000b246167220 */ /* 0x040fe20000410000 */
[----:B------:R-:W-:Y:S01]  /*15100*/  FMUL.FTZ R23, R70, R179 ;  /* 0x000000b346177220 */ /* 0x000fe20000410000 */
[----:B------:R-:W-:Y:S06]  /*15110*/  FFMA.FTZ R182, R182, UR4, -R224 ;  /* 0x00000004b6b67c23 */ /* 0x000fec00080108e0 */
[----:B------:R-:W-:Y:S01]  /*15120*/  MUFU.EX2 R117, R117 ;  /* 0x0000007500757308 */ /* 0x000fe20000000800 */
[----:B------:R-:W-:Y:S01]  /*15130*/  MOV R190, R50 ;  /* 0x0000003200be7202 */ /* 0x000fe20000000f00 */
[C---:B------:R-:W-:Y:S01]  /*15140*/  FMUL.FTZ R48, R71.reuse, R148 ;  /* 0x0000009447307220 */ /* 0x040fe20000410000 */
[----:B------:R-:W-:Y:S01]  /*15150*/  FMUL.FTZ R50, R70, R150 ;  /* 0x0000009646327220 */ /* 0x000fe20000410000 */
[----:B------:R-:W-:Y:S01]  /*15160*/  MOV R181, R184 ;  /* 0x000000b800b57202 */ /* 0x000fe20000000f00 */
[-C--:B------:R-:W-:Y:S05]  /*15170*/  HMMA.16816.F32 R20, R80, R36.reuse, R20 ;  /* 0x000000245014723c */ /* 0x080fea0000001814 */
[----:B------:R-:W-:Y:S01]  /*15180*/  MUFU.EX2 R103, R103 ;  /* 0x0000006700677308 */ /* 0x000fe20000000800 */
[----:B------:R-:W-:Y:S01]  /*15190*/  FFMA.FTZ R190, R190, UR4, -R121 ;  /* 0x00000004bebe7c23 */ /* 0x000fe20008010879 */
[----:B------:R-:W-:Y:S01]  /*151a0*/  MOV R184, R57 ;  /* 0x0000003900b87202 */ /* 0x000fe20000000f00 */
[----:B------:R-:W-:Y:S01]  /*151b0*/  FMUL.FTZ R57, R72, R141 ;  /* 0x0000008d48397220 */ /* 0x000fe20000410000 */
[----:B------:R-:W-:Y:S06]  /*151c0*/  MOV R178, R176 ;  /* 0x000000b000b27202 */ /* 0x000fec0000000f00 */
[----:B------:R-:W-:Y:S01]  /*151d0*/  MUFU.EX2 R115, R115 ;  /* 0x0000007300737308 */ /* 0x000fe20000000800 */
[C---:B------:R-:W-:Y:S09]  /*151e0*/  HMMA.16816.F32 R24, R64.reuse, R36, R24 ;  /* 0x000000244018723c */ /* 0x040ff20000001818 */
[----:B------:R-:W-:Y:S01]  /*151f0*/  MUFU.EX2 R104, R104 ;  /* 0x0000006800687308 */ /* 0x000fe20000000800 */
[C---:B------:R-:W-:Y:S01]  /*15200*/  FMUL.FTZ R36, R71.reuse, R160 ;  /* 0x000000a047247220 */ /* 0x040fe20000410000 */
[----:B------:R-:W-:Y:S01]  /*15210*/  FMUL.FTZ R37, R71, R161 ;  /* 0x000000a147257220 */ /* 0x000fe20000410000 */
[----:B------:R-:W-:Y:S01]  /*15220*/  MOV R176, R184 ;  /* 0x000000b800b07202 */ /* 0x000fe20000000f00 */
[--C-:B------:R-:W-:Y:S01]  /*15230*/  FFMA.FTZ R110, R110, UR4, -R125.reuse ;  /* 0x000000046e6e7c23 */ /* 0x100fe2000801087d */
[-C--:B------:R-:W-:Y:S03]  /*15240*/  HMMA.16816.F32 R28, R64, R38.reuse, R28 ;  /* 0x00000026401c723c */ /* 0x080fe6000000181c */
[----:B------:R-:W-:Y:S01]  /*15250*/  MOV R184, R192 ;  /* 0x000000c000b87202 */ /* 0x000fe20000000f00 */
[----:B------:R-:W-:Y:S01]  /*15260*/  FFMA.FTZ R111, R111, UR4, -R128 ;  /* 0x000000046f6f7c23 */ /* 0x000fe20008010880 */
[----:B------:R-:W-:Y:S01]  /*15270*/  MOV R192, R60 ;  /* 0x0000003c00c07202 */ /* 0x000fe20000000f00 */
[----:B------:R-:W-:Y:S01]  /*15280*/  FMUL.FTZ R60, R72, R136 ;  /* 0x00000088483c7220 */ /* 0x000fe20000410000 */
[----:B------:R-:W-:Y:S01]  /*15290*/  FFMA.FTZ R136, R231, UR4, -R224 ;  /* 0x00000004e7887c23 */ /* 0x000fe200080108e0 */
[C---:B------:R-:W-:Y:S01]  /*152a0*/  HMMA.16816.F32 R32, R80.reuse, R38, R32 ;  /* 0x000000265020723c */ /* 0x040fe20000001820 */
[----:B------:R-:W-:Y:S03]  /*152b0*/  MUFU.EX2 R110, R110 ;  /* 0x0000006e006e7308 */ /* 0x000fe60000000800 */
[C---:B------:R-:W-:Y:S01]  /*152c0*/  FMUL.FTZ R38, R70.reuse, R162 ;  /* 0x000000a246267220 */ /* 0x040fe20000410000 */
[----:B------:R-:W-:Y:S06]  /*152d0*/  FMUL.FTZ R39, R70, R163 ;  /* 0x000000a346277220 */ /* 0x000fec0000410000 */
[----:B------:R-:W-:Y:S01]  /*152e0*/  MUFU.EX2 R111, R111 ;  /* 0x0000006f006f7308 */ /* 0x000fe20000000800 */
[----:B------:R-:W-:Y:S01]  /*152f0*/  MOV R170, R184 ;  /* 0x000000b800aa7202 */ /* 0x000fe20000000f00 */
[--C-:B------:R-:W-:Y:S01]  /*15300*/  FFMA.FTZ R113, R113, UR4, -R125.reuse ;  /* 0x0000000471717c23 */ /* 0x100fe2000801087d */
[----:B------:R-:W-:Y:S01]  /*15310*/  MOV R184, R96 ;  /* 0x0000006000b87202 */ /* 0x000fe20000000f00 */
[--C-:B------:R-:W-:Y:S01]  /*15320*/  FFMA.FTZ R102, R102, UR4, -R125.reuse ;  /* 0x0000000466667c23 */ /* 0x100fe2000801087d */
[--C-:B------:R-:W-:Y:S01]  /*15330*/  FFMA.FTZ R124, R124, UR4, -R128.reuse ;  /* 0x000000047c7c7c23 */ /* 0x100fe20008010880 */
[-C--:B--2---:R-:W-:Y:S04]  /*15340*/  HMMA.16816.F32 R36, R80, R52.reuse, R36 ;  /* 0x000000345024723c */ /* 0x084fe80000001824 */
[----:B------:R-:W-:Y:S01]  /*15350*/  MUFU.EX2 R136, R136 ;  /* 0x0000008800887308 */ /* 0x000fe20000000800 */
[--C-:B------:R-:W-:Y:S01]  /*15360*/  FFMA.FTZ R105, R105, UR4, -R128.reuse ;  /* 0x0000000469697c23 */ /* 0x100fe20008010880 */
[----:B------:R-:W-:Y:S08]  /*15370*/  MOV R164, R170 ;  /* 0x000000aa00a47202 */ /* 0x000ff00000000f00 */
[----:B------:R-:W-:Y:S01]  /*15380*/  MUFU.EX2 R113, R113 ;  /* 0x0000007100717308 */ /* 0x000fe20000000800 */
[----:B------:R-:W-:Y:S01]  /*15390*/  FFMA.FTZ R171, R171, UR4, -R125 ;  /* 0x00000004abab7c23 */ /* 0x000fe2000801087d */
[----:B------:R-:W-:Y:S01]  /*153a0*/  FFMA.FTZ R141, R75, UR4, -R128 ;  /* 0x000000044b8d7c23 */ /* 0x000fe20008010880 */
[C---:B------:R-:W-:Y:S07]  /*153b0*/  HMMA.16816.F32 R40, R64.reuse, R52, R40 ;  /* 0x000000344028723c */ /* 0x040fee0000001828 */
[----:B------:R-:W-:Y:S01]  /*153c0*/  MUFU.EX2 R102, R102 ;  /* 0x0000006600667308 */ /* 0x000fe20000000800 */
[C---:B------:R-:W-:Y:S09]  /*153d0*/  FMUL.FTZ R52, R71.reuse, R144 ;  /* 0x0000009047347220 */ /* 0x040ff20000410000 */
[----:B------:R-:W-:Y:S01]  /*153e0*/  MUFU.EX2 R124, R124 ;  /* 0x0000007c007c7308 */ /* 0x000fe20000000800 */
[----:B------:R-:W-:Y:S01]  /*153f0*/  FFMA.FTZ R75, R210, UR4, -R121 ;  /* 0x00000004d24b7c23 */ /* 0x000fe20008010879 */
[C---:B------:R-:W-:Y:S01]  /*15400*/  FMUL.FTZ R53, R71.reuse, R145 ;  /* 0x0000009147357220 */ /* 0x040fe20000410000 */
[-C--:B------:R-:W-:Y:S07]  /*15410*/  HMMA.16816.F32 R44, R64, R54.reuse, R44 ;  /* 0x00000036402c723c */ /* 0x080fee000000182c */
[----:B------:R-:W-:Y:S01]  /*15420*/  MUFU.EX2 R105, R105 ;  /* 0x0000006900697308 */ /* 0x000fe20000000800 */
[----:B------:R-:W-:Y:S01]  /*15430*/  MOV R191, R49 ;  /* 0x0000003100bf7202 */ /* 0x000fe20000000f00 */
[----:B------:R-:W-:Y:S01]  /*15440*/  FMUL.FTZ R49, R71, R149 ;  /* 0x0000009547317220 */ /* 0x000fe20000410000 */
[----:B------:R-:W-:Y:S01]  /*15450*/  FFMA.FTZ R216, R69, R250, R216 ;  /* 0x000000fa45d87223 */ /* 0x000fe200000100d8 */
[----:B------:R-:W-:Y:S01]  /*15460*/  FFMA.FTZ R217, R70, R251, R217 ;  /* 0x000000fb46d97223 */ /* 0x000fe200000100d9 */
[----:B------:R-:W-:Y:S01]  /*15470*/  MOV R193, R56 ;  /* 0x0000003800c17202 */ /* 0x000fe20000000f00 */
[----:B------:R-:W-:Y:S01]  /*15480*/  FMUL.FTZ R56, R72, R140 ;  /* 0x0000008c48387220 */ /* 0x000fe20000410000 */
[----:B------:R-:W-:Y:S01]  /*15490*/  FFMA.FTZ R218, R71, R252, R218 ;  /* 0x000000fc47da7223 */ /* 0x000fe200000100da */
[----:B------:R-:W-:Y:S01]  /*154a0*/  FADD.FTZ R208, R208, R217 ;  /* 0x000000d9d0d07221 */ /* 0x000fe20000010000 */
[C---:B------:R-:W-:Y:S04]  /*154b0*/  HMMA.16816.F32 R48, R80.reuse, R54, R48 ;  /* 0x000000365030723c */ /* 0x040fe80000001830 */
[C---:B------:R-:W-:Y:S01]  /*154c0*/  FMUL.FTZ R54, R70.reuse, R146 ;  /* 0x0000009246367220 */ /* 0x040fe20000410000 */
[----:B------:R-:W-:Y:S01]  /*154d0*/  FMUL.FTZ R55, R70, R147 ;  /* 0x0000009346377220 */ /* 0x000fe20000410000 */
[----:B------:R-:W-:Y:S06]  /*154e0*/  FADD.FTZ R216, R201, R216 ;  /* 0x000000d8c9d87221 */ /* 0x000fec0000010000 */
[-C--:B-1----:R-:W-:Y:S03]  /*154f0*/  HMMA.16816.F32 R52, R80, R84.reuse, R52 ;  /* 0x000000545034723c */ /* 0x082fe60000001834 */
[----:B------:R-:W-:Y:S01]  /*15500*/  FFMA.FTZ R150, R186, UR4, -R121 ;  /* 0x00000004ba967c23 */ /* 0x000fe20008010879 */
[----:B------:R-:W-:Y:S01]  /*15510*/  MOV R186, R59 ;  /* 0x0000003b00ba7202 */ /* 0x000fe20000000f00 */
[----:B------:R-:W-:Y:S01]  /*15520*/  FMUL.FTZ R59, R69, R143 ;  /* 0x0000008f453b7220 */ /* 0x000fe20000410000 */
[----:B----4-:R-:W-:Y:S01]  /*15530*/  FFMA.FTZ R148, R187, UR4, -R128 ;  /* 0x00000004bb947c23 */ /* 0x010fe20008010880 */
[----:B------:R-:W-:Y:S02]  /*15540*/  MOV R187, R90 ;  /* 0x0000005a00bb7202 */ /* 0x000fe40000000f00 */
[----:B------:R-:W-:Y:S01]  /*15550*/  MUFU.EX2 R150, R150 ;  /* 0x0000009600967308 */ /* 0x000fe20000000800 */
[----:B------:R-:W1:Y:S01]  /*15560*/  LDSM.16.MT88.4 R88, [R237+0x8800] ;  /* 0x00880000ed58783b */ /* 0x000e620000004200 */
[----:B------:R-:W-:Y:S02]  /*15570*/  MOV R172, R186 ;  /* 0x000000ba00ac7202 */ /* 0x000fe40000000f00 */
[----:B------:R-:W-:Y:S01]  /*15580*/  MOV R179, R187 ;  /* 0x000000bb00b37202 */ /* 0x000fe20000000f00 */
[--C-:B------:R-:W-:Y:S01]  /*15590*/  FFMA.FTZ R149, R180, UR4, -R125.reuse ;  /* 0x00000004b4957c23 */ /* 0x100fe2000801087d */
[----:B------:R-:W-:Y:S04]  /*155a0*/  MOV R180, R185 ;  /* 0x000000b900b47202 */ /* 0x000fe80000000f00 */
[----:B------:R-:W-:Y:S01]  /*155b0*/  MUFU.EX2 R148, R148 ;  /* 0x0000009400947308 */ /* 0x000fe20000000800 */
[----:B------:R-:W-:Y:S01]  /*155c0*/  MOV R185, R58 ;  /* 0x0000003a00b97202 */ /* 0x000fe20000000f00 */
[C---:B------:R-:W-:Y:S01]  /*155d0*/  FMUL.FTZ R58, R69.reuse, R142 ;  /* 0x0000008e453a7220 */ /* 0x040fe20000410000 */
[----:B------:R-:W-:Y:S07]  /*155e0*/  MOV R186, R189 ;  /* 0x000000bd00ba7202 */ /* 0x000fee0000000f00 */
[----:B------:R-:W2:Y:S01]  /*155f0*/  MUFU.EX2 R149, R149 ;  /* 0x0000009500957308 */ /* 0x000ea20000000800 */
[----:B------:R-:W-:Y:S02]  /*15600*/  MOV R177, R185 ;  /* 0x000000b900b17202 */ /* 0x000fe40000000f00 */
[----:B------:R-:W-:Y:S01]  /*15610*/  MOV R187, R191 ;  /* 0x000000bf00bb7202 */ /* 0x000fe20000000f00 */
[C---:B------:R-:W-:Y:S04]  /*15620*/  HMMA.16816.F32 R56, R64.reuse, R84, R56 ;  /* 0x000000544038723c */ /* 0x040fe80000001838 */
[----:B------:R-:W-:Y:S02]  /*15630*/  MOV R185, R193 ;  /* 0x000000c100b97202 */ /* 0x000fe40000000f00 */
[----:B------:R-:W-:Y:S01]  /*15640*/  MOV R189, R61 ;  /* 0x0000003d00bd7202 */ /* 0x000fe20000000f00 */
[----:B------:R-:W-:Y:S01]  /*15650*/  FMUL.FTZ R61, R72, R137 ;  /* 0x00000089483d7220 */ /* 0x000fe20000410000 */
[----:B------:R-:W-:Y:S01]  /*15660*/  MOV R193, R63 ;  /* 0x0000003f00c17202 */ /* 0x000fe20000000f00 */
[C---:B------:R-:W-:Y:S01]  /*15670*/  FMUL.FTZ R63, R69.reuse, R139 ;  /* 0x0000008b453f7220 */ /* 0x040fe20000410000 */
[----:B------:R-:W-:Y:S01]  /*15680*/  MOV R191, R62 ;  /* 0x0000003e00bf7202 */ /* 0x000fe20000000f00 */
[----:B------:R-:W-:Y:S01]  /*15690*/  FMUL.FTZ R62, R69, R138 ;  /* 0x0000008a453e7220 */ /* 0x000fe20000410000 */
[----:B--2---:R-:W-:Y:S01]  /*156a0*/  F2FP.F16.F32.PACK_AB R84, R110, R149 ;  /* 0x000000956e54723e */ /* 0x004fe200000000ff */
[----:B------:R-:W-:Y:S01]  /*156b0*/  FFMA.FTZ R139, R114, UR4, -R125 ;  /* 0x00000004728b7c23 */ /* 0x000fe2000801087d */
[----:B------:R-:W-:Y:S01]  /*156c0*/  F2FP.F16.F32.PACK_AB R85, R111, R148 ;  /* 0x000000946f55723e */ /* 0x000fe200000000ff */
[----:B------:R-:W-:Y:S01]  /*156d0*/  FFMA.FTZ R137, R228, UR4, -R121 ;  /* 0x00000004e4897c23 */ /* 0x000fe20008010879 */
[----:B------:R-:W-:Y:S01]  /*156e0*/  MOV R175, R177 ;  /* 0x000000b100af7202 */ /* 0x000fe20000000f00 */
[--C-:B------:R-:W-:Y:S01]  /*156f0*/  FFMA.FTZ R138, R112, UR4, -R125.reuse ;  /* 0x00000004708a7c23 */ /* 0x100fe2000801087d */
[-C--:B------:R-:W-:Y:S03]  /*15700*/  HMMA.16816.F32 R60, R64, R86.reuse, R60 ;  /* 0x00000056403c723c */ /* 0x080fe6000000183c */
[C---:B------:R-:W-:Y:S01]  /*15710*/  FMUL.FTZ R67, R70.reuse, R135 ;  /* 0x0000008746437220 */ /* 0x040fe20000410000 */
[C---:B-----5:R-:W-:Y:S01]  /*15720*/  FMUL.FTZ R64, R71.reuse, R132 ;  /* 0x0000008447407220 */ /* 0x060fe20000410000 */
[----:B------:R-:W-:Y:S01]  /*15730*/  FMUL.FTZ R65, R71, R133 ;  /* 0x0000008547417220 */ /* 0x000fe20000410000 */
[----:B------:R-:W-:Y:S01]  /*15740*/  FMUL.FTZ R66, R70, R134 ;  /* 0x0000008646427220 */ /* 0x000fe20000410000 */
[----:B------:R-:W-:Y:S01]  /*15750*/  MOV R177, R191 ;  /* 0x000000bf00b17202 */ /* 0x000fe20000000f00 */
[----:B------:R-:W-:Y:S01]  /*15760*/  FFMA.FTZ R135, R230, UR4, -R224 ;  /* 0x00000004e6877c23 */ /* 0x000fe200080108e0 */
[----:B------:R-:W-:Y:S01]  /*15770*/  MOV R169, R186 ;  /* 0x000000ba00a97202 */ /* 0x000fe20000000f00 */
[--C-:B------:R-:W-:Y:S01]  /*15780*/  FFMA.FTZ R133, R123, UR4, -R125.reuse ;  /* 0x000000047b857c23 */ /* 0x100fe2000801087d */
[----:B------:R-:W-:Y:S01]  /*15790*/  MOV R191, R130 ;  /* 0x0000008200bf7202 */ /* 0x000fe20000000f00 */
[--C-:B------:R-:W-:Y:S01]  /*157a0*/  FFMA.FTZ R112, R215, UR4, -R128.reuse ;  /* 0x00000004d7707c23 */ /* 0x100fe20008010880 */
[----:B------:R-:W-:Y:S01]  /*157b0*/  HMMA.16816.F32 R64, R80, R86, R64 ;  /* 0x000000565040723c */ /* 0x000fe20000001840 */
[----:B------:R-:W-:Y:S03]  /*157c0*/  MUFU.EX2 R137, R137 ;  /* 0x0000008900897308 */ /* 0x000fe60000000800 */
[----:B------:R-:W-:Y:S01]  /*157d0*/  MOV R186, R95 ;  /* 0x0000005f00ba7202 */ /* 0x000fe20000000f00 */
[----:B------:R-:W-:Y:S01]  /*157e0*/  FFMA.FTZ R132, R122, UR4, -R125 ;  /* 0x000000047a847c23 */ /* 0x000fe2000801087d */
[----:B------:R-:W-:Y:S01]  /*157f0*/  MOV R130, R93 ;  /* 0x0000005d00827202 */ /* 0x000fe20000000f00 */
[--C-:B------:R-:W-:Y:S01]  /*15800*/  FFMA.FTZ R122, R209, UR4, -R121.reuse ;  /* 0x00000004d17a7c23 */ /* 0x100fe20008010879 */
[----:B------:R-:W2:Y:S01]  /*15810*/  LDSM.16.MT88.4 R92, [R198+0x8800] ;  /* 0x00880000c65c783b */ /* 0x000ea20000004200 */
[----:B------:R-:W-:Y:S01]  /*15820*/  F2FP.F16.F32.PACK_AB R80, R117, R150 ;  /* 0x000000967550723e */ /* 0x000fe200000000ff */
[----:B------:R-:W-:Y:S01]  /*15830*/  FFMA.FTZ R185, R185, UR4, -R128 ;  /* 0x00000004b9b97c23 */ /* 0x000fe20008010880 */
[----:B------:R-:W-:Y:S01]  /*15840*/  F2FP.F16.F32.PACK_AB R81, R120, R155 ;  /* 0x0000009b7851723e */ /* 0x000fe200000000ff */
[--C-:B------:R-:W-:Y:S01]  /*15850*/  FFMA.FTZ R134, R229, UR4, -R121.reuse ;  /* 0x00000004e5867c23 */ /* 0x100fe20008010879 */
[----:B------:R-:W-:Y:S01]  /*15860*/  F2FP.F16.F32.PACK_AB R82, R103, R116 ;  /* 0x000000746752723e */ /* 0x000fe200000000ff */
[----:B------:R-:W-:Y:S01]  /*15870*/  FFMA.FTZ R229, R77, UR4, -R224 ;  /* 0x000000044de57c23 */ /* 0x000fe200080108e0 */
[----:B------:R-:W-:Y:S01]  /*15880*/  F2FP.F16.F32.PACK_AB R83, R104, R115 ;  /* 0x000000736853723e */ /* 0x000fe200000000ff */
[----:B------:R-:W-:Y:S01]  /*15890*/  MUFU.EX2 R112, R112 ;  /* 0x0000007000707308 */ /* 0x000fe20000000800 */
[----:B------:R-:W-:Y:S02]  /*158a0*/  F2FP.F16.F32.PACK_AB R86, R102, R113 ;  /* 0x000000716656723e */ /* 0x000fe400000000ff */
[----:B------:R-:W-:Y:S07]  /*158b0*/  F2FP.F16.F32.PACK_AB R87, R105, R124 ;  /* 0x0000007c6957723e */ /* 0x000fee00000000ff */
[----:B------:R-:W-:Y:S01]  /*158c0*/  MUFU.EX2 R134, R134 ;  /* 0x0000008600867308 */ /* 0x000fe20000000800 */
[----:B------:R-:W-:Y:S01]  /*158d0*/  MOV R168, R187 ;  /* 0x000000bb00a87202 */ /* 0x000fe20000000f00 */
[-C--:B-1----:R-:W-:Y:S08]  /*158e0*/  HMMA.16816.F32 R4, R80, R88.reuse, R4 ;  /* 0x000000585004723c */ /* 0x082ff00000001804 */
[----:B------:R-:W1:Y:S01]  /*158f0*/  MUFU.EX2 R135, R135 ;  /* 0x0000008700877308 */ /* 0x000e620000000800 */
[----:B------:R-:W-:Y:S02]  /*15900*/  MOV R170, R169 ;  /* 0x000000a900aa7202 */ /* 0x000fe40000000f00 */
[----:B------:R-:W-:Y:S07]  /*15910*/  MOV R169, R168 ;  /* 0x000000a800a97202 */ /* 0x000fee0000000f00 */
[----:B------:R-:W-:Y:S01]  /*15920*/  MUFU.EX2 R122, R122 ;  /* 0x0000007a007a7308 */ /* 0x000fe20000000800 */
[----:B------:R-:W-:Y:S01]  /*15930*/  MOV R168, R175 ;  /* 0x000000af00a87202 */ /* 0x000fe20000000f00 */
[C---:B------:R-:W-:Y:S04]  /*15940*/  HMMA.16816.F32 R8, R84.reuse, R88, R8 ;  /* 0x000000585408723c */ /* 0x040fe80000001808 */
[----:B------:R-:W-:Y:S02]  /*15950*/  MOV R187, R192 ;  /* 0x000000c000bb7202 */ /* 0x000fe40000000f00 */
[----:B------:R-:W-:Y:S02]  /*15960*/  MOV R192, R98 ;  /* 0x0000006200c07202 */ /* 0x000fe40000000f00 */
[-C--:B------:R-:W-:Y:S03]  /*15970*/  HMMA.16816.F32 R12, R84, R90.reuse, R12 ;  /* 0x0000005a540c723c */ /* 0x080fe6000000180c */
[----:B------:R-:W-:Y:S01]  /*15980*/  FFMA.FTZ R192, R192, UR4, -R121 ;  /* 0x00000004c0c07c23 */ /* 0x000fe20008010879 */
[----:B-1----:R-:W-:Y:S02]  /*15990*/  F2FP.F16.F32.PACK_AB R77, R136, R135 ;  /* 0x00000087884d723e */ /* 0x002fe400000000ff */
[----:B------:R-:W-:Y:S02]  /*159a0*/  MOV R173, R193 ;  /* 0x000000c100ad7202 */ /* 0x000fe40000000f00 */
[C---:B------:R-:W-:Y:S01]  /*159b0*/  HMMA.16816.F32 R16, R80.reuse, R90, R16 ;  /* 0x0000005a5010723c */ /* 0x040fe20000001810 */
[----:B------:R-:W-:Y:S03]  /*159c0*/  LDSM.16.MT88.4 R88, [R100+0x800] ;  /* 0x000800006458783b */ /* 0x000fe60000004200 */
[----:B------:R-:W-:Y:S02]  /*159d0*/  MOV R193, R131 ;  /* 0x0000008300c17202 */ /* 0x000fe40000000f00 */
[----:B------:R-:W-:Y:S02]  /*159e0*/  MOV R131, R97 ;  /* 0x0000006100837202 */ /* 0x000fe40000000f00 */
[-C--:B--2---:R-:W-:Y:S03]  /*159f0*/  HMMA.16816.F32 R20, R80, R92.reuse, R20 ;  /* 0x0000005c5014723c */ /* 0x084fe60000001814 */
[--C-:B------:R-:W-:Y:S01]  /*15a00*/  FFMA.FTZ R131, R131, UR4, -R125.reuse ;  /* 0x0000000483837c23 */ /* 0x100fe2000801087d */
[----:B------:R-:W-:Y:S02]  /*15a10*/  MOV R174, R172 ;  /* 0x000000ac00ae7202 */ /* 0x000fe40000000f00 */
[----:B------:R-:W-:Y:S02]  /*15a20*/  MOV R172, R176 ;  /* 0x000000b000ac7202 */ /* 0x000fe40000000f00 */
[C---:B------:R-:W-:Y:S01]  /*15a30*/  HMMA.16816.F32 R24, R84.reuse, R92, R24 ;  /* 0x0000005c5418723c */ /* 0x040fe20000001818 */
[----:B------:R-:W-:Y:S03]  /*15a40*/  MUFU.EX2 R131, R131 ;  /* 0x0000008300837308 */ /* 0x000fe60000000800 */
[--C-:B------:R-:W-:Y:S01]  /*15a50*/  FFMA.FTZ R93, R165, UR4, -R125.reuse ;  /* 0x00000004a55d7c23 */ /* 0x100fe2000801087d */
[----:B------:R-:W-:Y:S01]  /*15a60*/  MOV R176, R189 ;  /* 0x000000bd00b07202 */ /* 0x000fe20000000f00 */
[----:B------:R-:W2:Y:S01]  /*15a70*/  LDL.LU R165, [R1+0x4] ;  /* 0x0000040001a57983 */ /* 0x000ea20000300800 */
[----:B------:R-:W-:Y:S01]  /*15a80*/  MOV R189, R99 ;  /* 0x0000006300bd7202 */ /* 0x000fe20000000f00 */
[-C--:B------:R-:W-:Y:S03]  /*15a90*/  HMMA.16816.F32 R28, R84, R94.reuse, R28 ;  /* 0x0000005e541c723c */ /* 0x080fe6000000181c */
[----:B------:R-:W-:Y:S01]  /*15aa0*/  MUFU.EX2 R123, R93 ;  /* 0x0000005d007b7308 */ /* 0x000fe20000000800 */
[----:B------:R-:W1:Y:S01]  /*15ab0*/  LDSM.16.MT88.4 R96, [R101+0x800] ;  /* 0x000800006560783b */ /* 0x000e620000004200 */
[----:B------:R-:W-:Y:S01]  /*15ac0*/  FFMA.FTZ R172, R172, UR4, -R128 ;  /* 0x00000004acac7c23 */ /* 0x000fe20008010880 */
[----:B------:R-:W-:Y:S02]  /*15ad0*/  MOV R175, R174 ;  /* 0x000000ae00af7202 */ /* 0x000fe40000000f00 */
[----:B------:R-:W-:Y:S01]  /*15ae0*/  MOV R174, R179 ;  /* 0x000000b300ae7202 */ /* 0x000fe20000000f00 */
[C---:B------:R-:W-:Y:S04]  /*15af0*/  HMMA.16816.F32 R32, R80.reuse, R94, R32 ;  /* 0x0000005e5020723c */ /* 0x040fe80000001820 */
[----:B------:R-:W-:Y:S02]  /*15b00*/  MOV R179, R178 ;  /* 0x000000b200b37202 */ /* 0x000fe40000000f00 */
[----:B------:R-:W-:Y:S02]  /*15b10*/  MOV R178, R183 ;  /* 0x000000b700b27202 */ /* 0x000fe40000000f00 */
[----:B------:R-:W-:Y:S01]  /*15b20*/  MOV R183, R181 ;  /* 0x000000b500b77202 */ /* 0x000fe20000000f00 */
[--C-:B------:R-:W-:Y:S01]  /*15b30*/  FFMA.FTZ R179, R179, UR4, -R224.reuse ;  /* 0x00000004b3b37c23 */ /* 0x100fe200080108e0 */
[----:B------:R-:W-:Y:S01]  /*15b40*/  MOV R181, R180 ;  /* 0x000000b400b57202 */ /* 0x000fe20000000f00 */
[--C-:B------:R-:W-:Y:S01]  /*15b50*/  FFMA.FTZ R178, R178, UR4, -R224.reuse ;  /* 0x00000004b2b27c23 */ /* 0x100fe200080108e0 */
[----:B------:R-:W-:Y:S01]  /*15b60*/  MOV R180, R126 ;  /* 0x0000007e00b47202 */ /* 0x000fe20000000f00 */
[--C-:B------:R-:W-:Y:S01]  /*15b70*/  FFMA.FTZ R126, R214, UR4, -R125.reuse ;  /* 0x00000004d67e7c23 */ /* 0x100fe2000801087d */
[----:B------:R-:W-:Y:S01]  /*15b80*/  FFMA.FTZ R183, R183, UR4, -R224 ;  /* 0x00000004b7b77c23 */ /* 0x000fe200080108e0 */
[----:B------:R-:W-:Y:S10]  /*15b90*/  MUFU.EX2 R179, R179 ;  /* 0x000000b300b37308 */ /* 0x000ff40000000800 */
[----:B------:R-:W3:Y:S10]  /*15ba0*/  MUFU.EX2 R126, R126 ;  /* 0x0000007e007e7308 */ /* 0x000ef40000000800 */
[----:B------:R-:W-:Y:S01]  /*15bb0*/  MUFU.EX2 R178, R178 ;  /* 0x000000b200b27308 */ /* 0x000fe20000000800 */
[-C--:B-1----:R-:W-:Y:S08]  /*15bc0*/  HMMA.16816.F32 R36, R80, R96.reuse, R36 ;  /* 0x000000605024723c */ /* 0x082ff00000001824 */
[C---:B------:R-:W-:Y:S08]  /*15bd0*/  HMMA.16816.F32 R40, R84.reuse, R96, R40 ;  /* 0x000000605428723c */ /* 0x040ff00000001828 */
[-C--:B------:R-:W-:Y:S08]  /*15be0*/  HMMA.16816.F32 R44, R84, R98.reuse, R44 ;  /* 0x00000062542c723c */ /* 0x080ff0000000182c */
[C---:B------:R-:W-:Y:S08]  /*15bf0*/  HMMA.16816.F32 R48, R80.reuse, R98, R48 ;  /* 0x000000625030723c */ /* 0x040ff00000001830 */
[-C--:B------:R-:W-:Y:S08]  /*15c00*/  HMMA.16816.F32 R52, R80, R88.reuse, R52 ;  /* 0x000000585034723c */ /* 0x080ff00000001834 */
[C---:B------:R-:W-:Y:S08]  /*15c10*/  HMMA.16816.F32 R56, R84.reuse, R88, R56 ;  /* 0x000000585438723c */ /* 0x040ff00000001838 */
[-C--:B------:R-:W-:Y:S01]  /*15c20*/  HMMA.16816.F32 R60, R84, R90.reuse, R60 ;  /* 0x0000005a543c723c */ /* 0x080fe2000000183c */
[----:B------:R-:W1:Y:S07]  /*15c30*/  LDSM.16.MT88.4 R84, [R237+0x9000] ;  /* 0x00900000ed54783b */ /* 0x000e6e0000004200 */
[----:B------:R-:W-:Y:S04]  /*15c40*/  HMMA.16816.F32 R64, R80, R90, R64 ;  /* 0x0000005a5040723c */ /* 0x000fe80000001840 */
[----:B---3--:R-:W-:Y:S01]  /*15c50*/  F2FP.F16.F32.PACK_AB R80, R126, R131 ;  /* 0x000000837e50723e */ /* 0x008fe200000000ff */
[--C-:B--2---:R-:W-:Y:S02]  /*15c60*/  FFMA.FTZ R92, R165, UR4, -R125.reuse ;  /* 0x00000004a55c7c23 */ /* 0x104fe4000801087d */
[----:B------:R-:W2:Y:S02]  /*15c70*/  LDL.LU R165, [R1+0x10] ;  /* 0x0000100001a57983 */ /* 0x000ea40000300800 */
[----:B------:R-:W3:Y:S02]  /*15c80*/  MUFU.EX2 R114, R92 ;  /* 0x0000005c00727308 */ /* 0x000ee40000000800 */
[----:B---3--:R-:W-:Y:S01]  /*15c90*/  F2FP.F16.F32.PACK_AB R82, R114, R123 ;  /* 0x0000007b7252723e */ /* 0x008fe200000000ff */
[--C-:B--2---:R-:W-:Y:S02]  /*15ca0*/  FFMA.FTZ R153, R165, UR4, -R125.reuse ;  /* 0x00000004a5997c23 */ /* 0x104fe4000801087d */
[----:B------:R-:W2:Y:S05]  /*15cb0*/  LDL.LU R165, [R1+0x18] ;  /* 0x0000180001a57983 */ /* 0x000eaa0000300800 */
[----:B------:R-:W-:Y:S01]  /*15cc0*/  MUFU.EX2 R153, R153 ;  /* 0x0000009900997308 */ /* 0x000fe20000000800 */
[--C-:B--2---:R-:W-:Y:S01]  /*15cd0*/  FFMA.FTZ R156, R165, UR4, -R125.reuse ;  /* 0x00000004a59c7c23 */ /* 0x104fe2000801087d */
[----:B------:R-:W-:Y:S02]  /*15ce0*/  MOV R165, R164 ;  /* 0x000000a400a57202 */ /* 0x000fe40000000f00 */
[----:B------:R-:W-:Y:S02]  /*15cf0*/  MOV R164, R170 ;  /* 0x000000aa00a47202 */ /* 0x000fe40000000f00 */
[----:B------:R-:W-:Y:S04]  /*15d00*/  MOV R170, R169 ;  /* 0x000000a900aa7202 */ /* 0x000fe80000000f00 */
[----:B------:R-:W-:Y:S01]  /*15d10*/  MUFU.EX2 R156, R156 ;  /* 0x0000009c009c7308 */ /* 0x000fe20000000800 */
[----:B------:R-:W-:Y:S01]  /*15d20*/  MOV R166, R165 ;  /* 0x000000a500a67202 */ /* 0x000fe20000000f00 */
[----:B------:R-:W2:Y:S01]  /*15d30*/  LDL.LU R169, [R1+0x1c] ;  /* 0x00001c0001a97983 */ /* 0x000ea20000300800 */
[----:B------:R-:W-:Y:S02]  /*15d40*/  MOV R165, R164 ;  /* 0x000000a400a57202 */ /* 0x000fe40000000f00 */
[----:B------:R-:W-:Y:S02]  /*15d50*/  MOV R164, R170 ;  /* 0x000000aa00a47202 */ /* 0x000fe40000000f00 */
[----:B------:R-:W-:Y:S02]  /*15d60*/  MOV R170, R168 ;  /* 0x000000a800aa7202 */ /* 0x000fe40000000f00 */
[----:B------:R-:W3:Y:S04]  /*15d70*/  LDL.LU R168, [R1+0x20] ;  /* 0x0000200001a87983 */ /* 0x000ee80000300800 */
[----:B------:R-:W4:Y:S01]  /*15d80*/  LDL.LU R167, [R1+0x4c] ;  /* 0x00004c0001a77983 */ /* 0x000f220000300800 */
[--C-:B--2---:R-:W-:Y:S06]  /*15d90*/  FFMA.FTZ R169, R169, UR4, -R125.reuse ;  /* 0x00000004a9a97c23 */ /* 0x104fec000801087d */
[----:B------:R-:W-:Y:S01]  /*15da0*/  MUFU.EX2 R169, R169 ;  /* 0x000000a900a97308 */ /* 0x000fe20000000800 */
[--C-:B---3--:R-:W-:Y:S01]  /*15db0*/  FFMA.FTZ R168, R168, UR4, -R125.reuse ;  /* 0x00000004a8a87c23 */ /* 0x108fe2000801087d */
[--C-:B----4-:R-:W-:Y:S02]  /*15dc0*/  FFMA.FTZ R94, R167, UR4, -R125.reuse ;  /* 0x00000004a75e7c23 */ /* 0x110fe4000801087d */
[----:B------:R-:W2:Y:S02]  /*15dd0*/  LDL.LU R167, [R1+0x50] ;  /* 0x0000500001a77983 */ /* 0x000ea40000300800 */
[--C-:B--2---:R-:W-:Y:S02]  /*15de0*/  FFMA.FTZ R214, R167, UR4, -R125.reuse ;  /* 0x00000004a7d67c23 */ /* 0x104fe4000801087d */
[----:B------:R-:W2:Y:S02]  /*15df0*/  LDL.LU R167, [R1+0x5c] ;  /* 0x00005c0001a77983 */ /* 0x000ea40000300800 */
[----:B------:R-:W-:Y:S01]  /*15e00*/  MUFU.EX2 R69, R214 ;  /* 0x000000d600457308 */ /* 0x000fe20000000800 */
[--C-:B--2---:R-:W-:Y:S02]  /*15e10*/  FFMA.FTZ R99, R167, UR4, -R125.reuse ;  /* 0x00000004a7637c23 */ /* 0x104fe4000801087d */
[----:B------:R-:W2:Y:S02]  /*15e20*/  LDL.LU R167, [R1+0x60] ;  /* 0x0000600001a77983 */ /* 0x000ea40000300800 */
[----:B--2---:R-:W-:Y:S01]  /*15e30*/  FFMA.FTZ R98, R167, UR4, -R125 ;  /* 0x00000004a7627c23 */ /* 0x004fe2000801087d */
        /* <DEDUP_REMOVED lines=17> */
[----:B------:R-:W2:Y:S01]  /*15f50*/  LDL.LU R184, [R1+0x8c] ;  /* 0x00008c0001b87983 */ /* 0x000ea20000300800 */
[----:B------:R-:W-:Y:S01]  /*15f60*/  MOV R175, R174 ;  /* 0x000000ae00af7202 */ /* 0x000fe20000000f00 */
[--C-:B------:R-:W-:Y:S01]  /*15f70*/  FFMA.FTZ R164, R164, UR4, -R128.reuse ;  /* 0x00000004a4a47c23 */ /* 0x100fe20008010880 */
[----:B------:R-:W-:Y:S02]  /*15f80*/  MOV R174, R181 ;  /* 0x000000b500ae7202 */ /* 0x000fe40000000f00 */
[----:B------:R-:W-:Y:S02]  /*15f90*/  MOV R161, R167 ;  /* 0x000000a700a17202 */ /* 0x000fe40000000f00 */
[----:B------:R-:W-:Y:S02]  /*15fa0*/  MOV R181, R180 ;  /* 0x000000b400b57202 */ /* 0x000fe40000000f00 */
        /* <DEDUP_REMOVED lines=16> */
[----:B------:R-:W-:Y:S02]  /*160b0*/  MOV R174, R181 ;  /* 0x000000b500ae7202 */ /* 0x000fe40000000f00 */
[----:B------:R-:W-:Y:S01]  /*160c0*/  MOV R162, R161 ;  /* 0x000000a100a27202 */ /* 0x000fe20000000f00 */
[----:B------:R-:W4:Y:S01]  /*160d0*/  LDL.LU R181, [R1+0x9c] ;  /* 0x00009c0001b57983 */ /* 0x000f220000300800 */
[----:B------:R-:W-:Y:S01]  /*160e0*/  MOV R161, R167 ;  /* 0x000000a700a17202 */ /* 0x000fe20000000f00 */
[----:B------:R-:W-:Y:S01]  /*160f0*/  FFMA.FTZ R174, R174, UR4, -R121 ;  /* 0x00000004aeae7c23 */ /* 0x000fe20008010879 */
[----:B------:R-:W-:Y:S02]  /*16100*/  MOV R167, R166 ;  /* 0x000000a600a77202 */ /* 0x000fe40000000f00 */
[----:B------:R-:W-:Y:S02]  /*16110*/  MOV R166, R170 ;  /* 0x000000aa00a67202 */ /* 0x000fe40000000f00 */
[----:B------:R-:W-:Y:S01]  /*16120*/  MOV R157, R163 ;  /* 0x000000a3009d7202 */ /* 0x000fe20000000f00 */
[----:B------:R-:W4:Y:S01]  /*16130*/  LDL.LU R170, [R1+0xa4] ;  /* 0x0000a40001aa7983 */ /* 0x000f220000300800 */
[----:B------:R-:W-:Y:S01]  /*16140*/  MOV R163, R162 ;  /* 0x000000a200a37202 */ /* 0x000fe20000000f00 */
[----:B------:R-:W-:Y:S01]  /*16150*/  MUFU.EX2 R174, R174 ;  /* 0x000000ae00ae7308 */ /* 0x000fe20000000800 */
        /* <DEDUP_REMOVED lines=8> */
[----:B------:R-:W-:Y:S01]  /*161e0*/  MOV R159, R158 ;  /* 0x0000009e009f7202 */ /* 0x000fe20000000f00 */
[----:B------:R-:W4:Y:S01]  /*161f0*/  LDL.LU R167, [R1+0xac] ;  /* 0x0000ac0001a77983 */ /* 0x000f220000300800 */
[----:B------:R-:W-:Y:S02]  /*16200*/  MOV R158, R157 ;  /* 0x0000009d009e7202 */ /* 0x000fe40000000f00 */
[----:B------:R-:W-:Y:S01]  /*16210*/  MOV R157, R163 ;  /* 0x000000a3009d7202 */ /* 0x000fe20000000f00 */
[--C-:B------:R-:W-:Y:S01]  /*16220*/  FFMA.FTZ R159, R159, UR4, -R128.reuse ;  /* 0x000000049f9f7c23 */ /* 0x100fe20008010880 */
[----:B------:R-:W-:Y:S02]  /*16230*/  MOV R163, R162 ;  /* 0x000000a200a37202 */ /* 0x000fe40000000f00 */
[----:B------:R-:W-:Y:S02]  /*16240*/  MOV R162, R166 ;  /* 0x000000a600a27202 */ /* 0x000fe40000000f00 */
[----:B------:R-:W-:Y:S01]  /*16250*/  MOV R154, R158 ;  /* 0x0000009e009a7202 */ /* 0x000fe20000000f00 */
[----:B------:R-:W4:Y:S01]  /*16260*/  LDL.LU R166, [R1+0xa8] ;  /* 0x0000a80001a67983 */ /* 0x000f220000300800 */
[----:B------:R-:W-:Y:S01]  /*16270*/  MOV R152, R163 ;  /* 0x000000a300987202 */ /* 0x000fe20000000f00 */
[----:B------:R-:W-:Y:S01]  /*16280*/  MUFU.EX2 R159, R159 ;  /* 0x0000009f009f7308 */ /* 0x000fe20000000800 */
[----:B------:R-:W-:Y:S02]  /*16290*/  MOV R151, R154 ;  /* 0x0000009a00977202 */ /* 0x000fe40000000f00 */
[----:B------:R-:W4:Y:S01]  /*162a0*/  LDL.LU R154, [R1+0x8] ;  /* 0x00000800019a7983 */ /* 0x000f220000300800 */
[----:B------:R-:W-:Y:S01]  /*162b0*/  MOV R163, R130 ;  /* 0x0000008200a37202 */ /* 0x000fe20000000f00 */
[----:B------:R-:W-:Y:S01]  /*162c0*/  FFMA.FTZ R130, R220, UR4, -R128 ;  /* 0x00000004dc827c23 */ /* 0x000fe20008010880 */
[----:B------:R-:W-:Y:S01]  /*162d0*/  MOV R158, R157 ;  /* 0x0000009d009e7202 */ /* 0x000fe20000000f00 */
[----:B------:R-:W4:Y:S01]  /*162e0*/  LDL.LU R144, [R1+0xc] ;  /* 0x00000c0001907983 */ /* 0x000f220000300800 */
[----:B------:R-:W-:Y:S01]  /*162f0*/  MOV R157, R162 ;  /* 0x000000a2009d7202 */ /* 0x000fe20000000f00 */
[----:B------:R-:W-:Y:S01]  /*16300*/  FFMA.FTZ R152, R152, UR4, -R224 ;  /* 0x0000000498987c23 */ /* 0x000fe200080108e0 */
[----:B------:R-:W-:Y:S01]  /*16310*/  MOV R162, R129 ;  /* 0x0000008100a27202 */ /* 0x000fe20000000f00 */
[--C-:B------:R-:W-:Y:S01]  /*16320*/  FFMA.FTZ R129, R213, UR4, -R128.reuse ;  /* 0x00000004d5817c23 */ /* 0x100fe20008010880 */
[----:B------:R-:W-:Y:S10]  /*16330*/  MUFU.EX2 R130, R130 ;  /* 0x0000008200827308 */ /* 0x000ff40000000800 */
[----:B------:R-:W1:Y:S02]  /*16340*/  MUFU.EX2 R129, R129 ;  /* 0x0000008100817308 */ /* 0x000e640000000800 */
[----:B-1----:R-:W-:Y:S01]  /*16350*/  F2FP.F16.F32.PACK_AB R83, R112, R129 ;  /* 0x000000817053723e */ /* 0x002fe200000000ff */
[--C-:B--2---:R-:W-:Y:S01]  /*16360*/  FFMA.FTZ R184, R184, UR4, -R125.reuse ;  /* 0x00000004b8b87c23 */ /* 0x104fe2000801087d */
[--C-:B---3--:R-:W-:Y:S01]  /*16370*/  FFMA.FTZ R186, R186, UR4, -R125.reuse ;  /* 0x00000004baba7c23 */ /* 0x108fe2000801087d */
[--C-:B----4-:R-:W-:Y:S01]  /*16380*/  FFMA.FTZ R180, R180, UR4, -R125.reuse ;  /* 0x00000004b4b47c23 */ /* 0x110fe2000801087d */
[--C-:B------:R-:W-:Y:S01]  /*16390*/  FFMA.FTZ R181, R181, UR4, -R125.reuse ;  /* 0x00000004b5b57c23 */ /* 0x100fe2000801087d */
[----:B------:R-:W-:Y:S01]  /*163a0*/  FFMA.FTZ R170, R170, UR4, -R125 ;  /* 0x00000004aaaa7c23 */ /* 0x000fe2000801087d */
[----:B------:R-:W-:Y:S04]  /*163b0*/  FFMA.FTZ R175, R175, UR4, -R121 ;  /* 0x00000004afaf7c23 */ /* 0x000fe80008010879 */
[----:B------:R-:W-:Y:S01]  /*163c0*/  MUFU.EX2 R251, R175 ;  /* 0x000000af00fb7308 */ /* 0x000fe20000000800 */
[--C-:B------:R-:W-:Y:S01]  /*163d0*/  FFMA.FTZ R167, R167, UR4, -R125.reuse ;  /* 0x00000004a7a77c23 */ /* 0x100fe2000801087d */
[----:B------:R-:W-:Y:S01]  /*163e0*/  FFMA.FTZ R166, R166, UR4, -R125 ;  /* 0x00000004a6a67c23 */ /* 0x000fe2000801087d */
[--C-:B------:R-:W-:Y:S01]  /*163f0*/  FFMA.FTZ R125, R207, UR4, -R128.reuse ;  /* 0x00000004cf7d7c23 */ /* 0x100fe20008010880 */
[--C-:B------:R-:W-:Y:S06]  /*16400*/  FFMA.FTZ R154, R154, UR4, -R128.reuse ;  /* 0x000000049a9a7c23 */ /* 0x100fec0008010880 */
[----:B------:R-:W1:Y:S01]  /*16410*/  MUFU.EX2 R125, R125 ;  /* 0x0000007d007d7308 */ /* 0x000e620000000800 */
[--C-:B------:R-:W-:Y:S02]  /*16420*/  FFMA.FTZ R220, R144, UR4, -R128.reuse ;  /* 0x0000000490dc7c23 */ /* 0x100fe40008010880 */
[----:B------:R-:W2:Y:S07]  /*16430*/  LDL.LU R144, [R1+0x14] ;  /* 0x0000140001907983 */ /* 0x000eae0000300800 */
[----:B------:R-:W-:Y:S01]  /*16440*/  MUFU.EX2 R154, R154 ;  /* 0x0000009a009a7308 */ /* 0x000fe20000000800 */
[----:B-1----:R-:W-:Y:S01]  /*16450*/  F2FP.F16.F32.PACK_AB R81, R125, R130 ;  /* 0x000000827d51723e */ /* 0x002fe200000000ff */
[--C-:B--2---:R-:W-:Y:S02]  /*16460*/  FFMA.FTZ R207, R144, UR4, -R128.reuse ;  /* 0x0000000490cf7c23 */ /* 0x104fe40008010880 */
[----:B------:R-:W2:Y:S06]  /*16470*/  LDL.LU R144, [R1+0x28] ;  /* 0x0000280001907983 */ /* 0x000eac0000300800 */
[----:B------:R-:W-:Y:S01]  /*16480*/  MUFU.EX2 R207, R207 ;  /* 0x000000cf00cf7308 */ /* 0x000fe20000000800 */
[--C-:B--2---:R-:W-:Y:S02]  /*16490*/  FFMA.FTZ R213, R144, UR4, -R128.reuse ;  /* 0x0000000490d57c23 */ /* 0x104fe40008010880 */
[----:B------:R-:W2:Y:S07]  /*164a0*/  LDL.LU R144, [R1+0x2c] ;  /* 0x00002c0001907983 */ /* 0x000eae0000300800 */
[----:B------:R-:W-:Y:S01]  /*164b0*/  MUFU.EX2 R214, R213 ;  /* 0x000000d500d67308 */ /* 0x000fe20000000800 */
[----:B--2---:R-:W-:Y:S02]  /*164c0*/  FFMA.FTZ R215, R144, UR4, -R128 ;  /* 0x0000000490d77c23 */ /* 0x004fe40008010880 */
[----:B------:R-:W2:Y:S07]  /*164d0*/  LDL.LU R144, [R1+0x40] ;  /* 0x0000400001907983 */ /* 0x000eae0000300800 */
[----:B------:R-:W-:Y:S10]  /*164e0*/  MUFU.EX2 R71, R215 ;  /* 0x000000d700477308 */ /* 0x000ff40000000800 */
[----:B------:R1:W-:Y:S02]  /*164f0*/  MUFU.EX2 R215, R229 ;  /* 0x000000e500d77308 */ /* 0x0003e40000000800 */
[----:B-1----:R-:W-:Y:S08]  /*16500*/  FADD.FTZ R229, R199, R208 ;  /* 0x000000d0c7e57221 */ /* 0x002ff00000010000 */
[----:B------:R-:W-:Y:S01]  /*16510*/  MUFU.EX2 R208, R181 ;  /* 0x000000b500d07308 */ /* 0x000fe20000000800 */
[----:B------:R-:W-:Y:S04]  /*16520*/  FADD.FTZ R108, R108, R229 ;  /* 0x000000e56c6c7221 */ /* 0x000fe80000010000 */
[----:B------:R-:W-:Y:S05]  /*16530*/  FADD.FTZ R155, R155, R108 ;  /* 0x0000006c9b9b7221 */ /* 0x000fea0000010000 */
[----:B------:R-:W-:Y:S01]  /*16540*/  MUFU.EX2 R108, R170 ;  /* 0x000000aa006c7308 */ /* 0x000fe20000000800 */
[----:B------:R-:W-:Y:S04]  /*16550*/  FADD.FTZ R120, R120, R155 ;  /* 0x0000009b78787221 */ /* 0x000fe80000010000 */
[----:B------:R-:W-:Y:S01]  /*16560*/  FADD.FTZ R115, R115, R120 ;  /* 0x0000007873737221 */ /* 0x000fe20000010000 */
[----:B------:R-:W-:Y:S03]  /*16570*/  MOV R120, R174 ;  /* 0x000000ae00787202 */ /* 0x000fe60000000f00 */
[----:B------:R-:W-:Y:S01]  /*16580*/  FADD.FTZ R104, R104, R115 ;  /* 0x0000007368687221 */ /* 0x000fe20000010000 */
[--C-:B--2---:R-:W-:Y:S01]  /*16590*/  FFMA.FTZ R97, R144, UR4, -R128.reuse ;  /* 0x0000000490617c23 */ /* 0x104fe20008010880 */
[----:B------:R-:W-:Y:S02]  /*165a0*/  MOV R144, R151 ;  /* 0x0000009700907202 */ /* 0x000fe40000000f00 */
[----:B------:R-:W-:Y:S02]  /*165b0*/  MOV R151, R157 ;  /* 0x0000009d00977202 */ /* 0x000fe40000000f00 */
[----:B------:R-:W-:Y:S01]  /*165c0*/  MOV R157, R163 ;  /* 0x000000a3009d7202 */ /* 0x000fe20000000f00 */
[--C-:B------:R-:W-:Y:S01]  /*165d0*/  FFMA.FTZ R96, R144, UR4, -R128.reuse ;  /* 0x0000000490607c23 */ /* 0x100fe20008010880 */
        /* <DEDUP_REMOVED lines=71> */
[----:B------:R-:W1:Y:S01]  /*16a50*/  MUFU.EX2 R119, R75 ;  /* 0x0000004b00777308 */ /* 0x000e620000000800 */
[----:B------:R-:W3:Y:S01]  /*16a60*/  LDSM.16.MT88.4 R88, [R198+0x9000] ;  /* 0x00900000c658783b */ /* 0x000ee20000004200 */
[----:B------:R-:W-:Y:S08]  /*16a70*/  MOV R206, R94 ;  /* 0x0000005e00ce7202 */ /* 0x000ff00000000f00 */
[----:B------:R-:W-:Y:S01]  /*16a80*/  MUFU.EX2 R118, R118 ;  /* 0x0000007600767308 */ /* 0x000fe20000000800 */
[----:B------:R-:W-:Y:S02]  /*16a90*/  MOV R225, R97 ;  /* 0x0000006100e17202 */ /* 0x000fe40000000f00 */
[----:B------:R-:W-:Y:S07]  /*16aa0*/  MOV R226, R206 ;  /* 0x000000ce00e27202 */ /* 0x000fee0000000f00 */
[----:B------:R-:W-:Y:S01]  /*16ab0*/  MUFU.EX2 R162, R162 ;  /* 0x000000a200a27308 */ /* 0x000fe20000000800 */
[----:B------:R-:W4:Y:S09]  /*16ac0*/  LDSM.16.MT88.4 R92, [R101+0x1000] ;  /* 0x00100000655c783b */ /* 0x000f320000004200 */
[----:B------:R-:W-:Y:S01]  /*16ad0*/  MUFU.EX2 R206, R168 ;  /* 0x000000a800ce7308 */ /* 0x000fe20000000800 */
[----:B-1----:R-:W-:Y:S02]  /*16ae0*/  F2FP.F16.F32.PACK_AB R78, R119, R122 ;  /* 0x0000007a774e723e */ /* 0x002fe400000000ff */
[----:B------:R-:W-:Y:S07]  /*16af0*/  MOV R75, R99 ;  /* 0x00000063004b7202 */ /* 0x000fee0000000f00 */
[----:B------:R-:W-:Y:S10]  /*16b00*/  MUFU.EX2 R168, R220 ;  /* 0x000000dc00a87308 */ /* 0x000ff40000000800 */
        /* <DEDUP_REMOVED lines=10> */
[----:B------:R-:W-:Y:S01]  /*16bb0*/  MUFU.EX2 R225, R195 ;  /* 0x000000c300e17308 */ /* 0x000fe20000000800 */
[----:B--2---:R-:W-:Y:S02]  /*16bc0*/  MOV R191, R189 ;  /* 0x000000bd00bf7202 */ /* 0x004fe40000000f00 */
[----:B------:R-:W2:Y:S02]  /*16bd0*/  LDL.LU R189, [R1+0x78] ;  /* 0x0000780001bd7983 */ /* 0x000ea40000300800 */
[----:B------:R-:W-:Y:S02]  /*16be0*/  MOV R193, R191 ;  /* 0x000000bf00c17202 */ /* 0x000fe40000000f00 */
[----:B------:R-:W-:Y:S02]  /*16bf0*/  MOV R191, R188 ;  /* 0x000000bc00bf7202 */ /* 0x000fe40000000f00 */
[----:B------:R-:W3:Y:S01]  /*16c00*/  LDL.LU R188, [R1+0x80] ;  /* 0x0000800001bc7983 */ /* 0x000ee20000300800 */
[--C-:B------:R-:W-:Y:S02]  /*16c10*/  FFMA.FTZ R193, R193, UR4, -R121.reuse ;  /* 0x00000004c1c17c23 */ /* 0x100fe40008010879 */
[--C-:B------:R-:W-:Y:S01]  /*16c20*/  FFMA.FTZ R191, R191, UR4, -R121.reuse ;  /* 0x00000004bfbf7c23 */ /* 0x100fe20008010879 */
[----:B------:R-:W4:Y:S01]  /*16c30*/  LDL.LU R187, [R1+0x84] ;  /* 0x0000840001bb7983 */ /* 0x000f220000300800 */
[----:B------:R-:W-:Y:S01]  /*16c40*/  MUFU.EX2 R217, R193 ;  /* 0x000000c100d97308 */ /* 0x000fe20000000800 */
[--C-:B--2---:R-:W-:Y:S09]  /*16c50*/  FFMA.FTZ R189, R189, UR4, -R128.reuse ;  /* 0x00000004bdbd7c23 */ /* 0x104ff20008010880 */
[----:B------:R-:W-:Y:S01]  /*16c60*/  MUFU.EX2 R199, R189 ;  /* 0x000000bd00c77308 */ /* 0x000fe20000000800 */
[--C-:B---3--:R-:W-:Y:S01]  /*16c70*/  FFMA.FTZ R188, R188, UR4, -R128.reuse ;  /* 0x00000004bcbc7c23 */ /* 0x108fe20008010880 */
[----:B----4-:R-:W-:Y:S02]  /*16c80*/  MOV R176, R187 ;  /* 0x000000bb00b07202 */ /* 0x010fe40000000f00 */
[----:B------:R-:W2:Y:S02]  /*16c90*/  LDL.LU R187, [R1+0x88] ;  /* 0x0000880001bb7983 */ /* 0x000ea40000300800 */
[----:B------:R-:W-:Y:S02]  /*16ca0*/  MOV R177, R176 ;  /* 0x000000b000b17202 */ /* 0x000fe40000000f00 */
[----:B------:R-:W3:Y:S01]  /*16cb0*/  LDL.LU R173, [R1+0xa0] ;  /* 0x0000a00001ad7983 */ /* 0x000ee20000300800 */
[----:B------:R-:W-:Y:S01]  /*16cc0*/  MOV R176, R127 ;  /* 0x0000007f00b07202 */ /* 0x000fe20000000f00 */
[----:B------:R-:W-:Y:S01]  /*16cd0*/  FFMA.FTZ R127, R74, UR4, -R128 ;  /* 0x000000044a7f7c23 */ /* 0x000fe20008010880 */
[----:B------:R-:W-:Y:S01]  /*16ce0*/  MOV R74, R147 ;  /* 0x00000093004a7202 */ /* 0x000fe20000000f00 */
[--C-:B------:R-:W-:Y:S01]  /*16cf0*/  FFMA.FTZ R177, R177, UR4, -R121.reuse ;  /* 0x00000004b1b17c23 */ /* 0x100fe20008010879 */
[----:B------:R-:W-:Y:S01]  /*16d00*/  MOV R147, R144 ;  /* 0x0000009000937202 */ /* 0x000fe20000000f00 */
[--C-:B------:R-:W-:Y:S01]  /*16d10*/  FFMA.FTZ R144, R161, UR4, -R121.reuse ;  /* 0x00000004a1907c23 */ /* 0x100fe20008010879 */
[--C-:B------:R-:W-:Y:S01]  /*16d20*/  FFMA.FTZ R161, R223, UR4, -R224.reuse ;  /* 0x00000004dfa17c23 */ /* 0x100fe200080108e0 */
[----:B------:R-:W-:Y:S01]  /*16d30*/  FFMA.FTZ R176, R176, UR4, -R121 ;  /* 0x00000004b0b07c23 */ /* 0x000fe20008010879 */
[--C-:B------:R-:W-:Y:S01]  /*16d40*/  FFMA.FTZ R121, R241, UR4, -R224.reuse ;  /* 0x00000004f1797c23 */ /* 0x100fe200080108e0 */
[--C-:B------:R-:W-:Y:S01]  /*16d50*/  FFMA.FTZ R231, R147, UR4, -R224.reuse ;  /* 0x0000000493e77c23 */ /* 0x100fe200080108e0 */
[--C-:B------:R-:W-:Y:S01]  /*16d60*/  FFMA.FTZ R223, R79, UR4, -R224.reuse ;  /* 0x000000044fdf7c23 */ /* 0x100fe200080108e0 */
[----:B------:R-:W-:Y:S01]  /*16d70*/  FFMA.FTZ R147, R227, UR4, -R224 ;  /* 0x00000004e3937c23 */ /* 0x000fe200080108e0 */
[----:B------:R-:W-:Y:S01]  /*16d80*/  MOV R227, R98 ;  /* 0x0000006200e37202 */ /* 0x000fe20000000f00 */
[----:B------:R-:W-:Y:S01]  /*16d90*/  MUFU.EX2 R161, R161 ;  /* 0x000000a100a17308 */ /* 0x000fe20000000800 */
[----:B------:R-:W-:Y:S02]  /*16da0*/  MOV R241, R96 ;  /* 0x0000006000f17202 */ /* 0x000fe40000000f00 */
[----:B------:R-:W1:Y:S07]  /*16db0*/  LDSM.16.MT88.4 R96, [R100+0x1000] ;  /* 0x001000006460783b */ /* 0x000e6e0000004200 */
[----:B------:R-:W4:Y:S10]  /*16dc0*/  MUFU.EX2 R121, R121 ;  /* 0x0000007900797308 */ /* 0x000f340000000800 */
[----:B------:R1:W-:Y:S10]  /*16dd0*/  MUFU.EX2 R70, R227 ;  /* 0x000000e300467308 */ /* 0x0003f40000000800 */
[----:B------:R-:W-:Y:S10]  /*16de0*/  MUFU.EX2 R223, R223 ;  /* 0x000000df00df7308 */ /* 0x000ff40000000800 */
[----:B------:R-:W-:Y:S01]  /*16df0*/  MUFU.EX2 R252, R176 ;  /* 0x000000b000fc7308 */ /* 0x000fe20000000800 */
[----:B----4-:R-:W-:Y:S09]  /*16e00*/  F2FP.F16.F32.PACK_AB R79, R118, R121 ;  /* 0x00000079764f723e */ /* 0x010ff200000000ff */
[----:B------:R-:W-:Y:S01]  /*16e10*/  MUFU.EX2 R229, R177 ;  /* 0x000000b100e57308 */ /* 0x000fe20000000800 */
[----:B-1----:R-:W-:Y:S09]  /*16e20*/  FADD.FTZ R227, R197, R216 ;  /* 0x000000d8c5e37221 */ /* 0x002ff20000010000 */
[----:B------:R-:W-:Y:S01]  /*16e30*/  MUFU.EX2 R216, R192 ;  /* 0x000000c000d87308 */ /* 0x000fe20000000800 */
[----:B------:R-:W-:Y:S09]  /*16e40*/  FADD.FTZ R227, R106, R227 ;  /* 0x000000e36ae37221 */ /* 0x000ff20000010000 */
[----:B------:R-:W-:Y:S01]  /*16e50*/  MUFU.EX2 R197, R186 ;  /* 0x000000ba00c57308 */ /* 0x000fe20000000800 */
[----:B------:R-:W-:Y:S09]  /*16e60*/  FADD.FTZ R148, R148, R227 ;  /* 0x000000e394947221 */ /* 0x000ff20000010000 */
[----:B------:R-:W-:Y:S10]  /*16e70*/  MUFU.EX2 R227, R166 ;  /* 0x000000a600e37308 */ /* 0x000ff40000000800 */
[----:B------:R-:W-:Y:S10]  /*16e80*/  MUFU.EX2 R106, R185 ;  /* 0x000000b9006a7308 */ /* 0x000ff40000000800 */
[----:B------:R-:W-:Y:S01]  /*16e90*/  MUFU.EX2 R127, R127 ;  /* 0x0000007f007f7308 */ /* 0x000fe20000000800 */
[--C-:B--2---:R-:W-:Y:S01]  /*16ea0*/  FFMA.FTZ R187, R187, UR4, -R128.reuse ;  /* 0x00000004bbbb7c23 */ /* 0x104fe20008010880 */
[--C-:B---3--:R-:W-:Y:S01]  /*16eb0*/  FFMA.FTZ R173, R173, UR4, -R128.reuse ;  /* 0x00000004adad7c23 */ /* 0x108fe20008010880 */
[----:B------:R-:W-:Y:S01]  /*16ec0*/  FFMA.FTZ R128, R73, UR4, -R128 ;  /* 0x0000000449807c23 */ /* 0x000fe20008010880 */
[--C-:B------:R-:W-:Y:S01]  /*16ed0*/  FFMA.FTZ R73, R74, UR4, -R224.reuse ;  /* 0x000000044a497c23 */ /* 0x100fe200080108e0 */
[----:B------:R-:W-:Y:S01]  /*16ee0*/  FFMA.FTZ R74, R76, UR4, -R224 ;  /* 0x000000044c4a7c23 */ /* 0x000fe200080108e0 */
[----:B------:R-:W-:Y:S01]  /*16ef0*/  F2FP.F16.F32.PACK_AB R76, R134, R137 ;  /* 0x00000089864c723e */ /* 0x000fe200000000ff */
[----:B------:R-:W2:Y:S03]  /*16f00*/  LDL.LU R224, [R1] ;  /* 0x0000000001e07983 */ /* 0x000ea60000300800 */
[----:B------:R-:W-:Y:S03]  /*16f10*/  MUFU.EX2 R128, R128 ;  /* 0x0000008000807308 */ /* 0x000fe60000000800 */
        /* <DEDUP_REMOVED lines=16> */
[C---:B------:R-:W-:Y:S01]  /*17020*/  HMMA.16816.F32 R56, R80.reuse, R96, R56 ;  /* 0x000000605038723c */ /* 0x040fe20000001838 */
[----:B------:R1:W-:Y:S10]  /*17030*/  MUFU.EX2 R97, R73 ;  /* 0x0000004900617308 */ /* 0x0003f40000000800 */
[----:B------:R3:W4:Y:S01]  /*17040*/  MUFU.EX2 R96, R74 ;  /* 0x0000004a00607308 */ /* 0x0007220000000800 */
[-C--:B------:R-:W-:Y:S01]  /*17050*/  HMMA.16816.F32 R60, R80, R98.reuse, R60 ;  /* 0x00000062503c723c */ /* 0x080fe2000000183c */
[----:B------:R-:W4:Y:S02]  /*17060*/  LDSM.16.MT88.4 R80, [R100+0x1800] ;  /* 0x001800006450783b */ /* 0x000f240000004200 */
[----:B-1----:R-:W-:Y:S05]  /*17070*/  F2FP.F16.F32.PACK_AB R73, R158, R161 ;  /* 0x000000a19e49723e */ /* 0x002fea00000000ff */
[----:B------:R-:W-:Y:S01]  /*17080*/  HMMA.16816.F32 R64, R76, R98, R64 ;  /* 0x000000624c40723c */ /* 0x000fe20000001840 */
[----:B------:R-:W-:Y:S03]  /*17090*/  MUFU.EX2 R98, R231 ;  /* 0x000000e700627308 */ /* 0x000fe60000000800 */
[----:B---3--:R-:W-:Y:S07]  /*170a0*/  F2FP.F16.F32.PACK_AB R74, R163, R160 ;  /* 0x000000a0a34a723e */ /* 0x008fee00000000ff */
[----:B------:R-:W-:Y:S01]  /*170b0*/  MUFU.EX2 R231, R183 ;  /* 0x000000b700e77308 */ /* 0x000fe20000000800 */
[----:B------:R-:W-:Y:S02]  /*170c0*/  F2FP.F16.F32.PACK_AB R76, R156, R153 ;  /* 0x000000999c4c723e */ /* 0x000fe400000000ff */
[----:B------:R-:W-:Y:S02]  /*170d0*/  F2FP.F16.F32.PACK_AB R77, R154, R159 ;  /* 0x0000009f9a4d723e */ /* 0x000fe400000000ff */
[----:B------:R-:W-:Y:S02]  /*170e0*/  F2FP.F16.F32.PACK_AB R78, R206, R169 ;  /* 0x000000a9ce4e723e */ /* 0x000fe400000000ff */
[----:B------:R-:W-:Y:S01]  /*170f0*/  F2FP.F16.F32.PACK_AB R79, R207, R168 ;  /* 0x000000a8cf4f723e */ /* 0x000fe200000000ff */
[----:B--2---:R-:W-:Y:S01]  /*17100*/  FFMA.FTZ R219, R72, R224, R219 ;  /* 0x000000e048db7223 */ /* 0x004fe200000100db */
[----:B------:R-:W-:Y:S02]  /*17110*/  MOV R224, R75 ;  /* 0x0000004b00e07202 */ /* 0x000fe40000000f00 */
[----:B------:R-:W-:Y:S01]  /*17120*/  F2FP.F16.F32.PACK_AB R72, R157, R162 ;  /* 0x000000a29d48723e */ /* 0x000fe200000000ff */
[----:B------:R-:W-:Y:S01]  /*17130*/  FADD.FTZ R219, R205, R219 ;  /* 0x000000dbcddb7221 */ /* 0x000fe20000010000 */
[----:B----4-:R-:W-:Y:S01]  /*17140*/  F2FP.F16.F32.PACK_AB R75, R96, R97 ;  /* 0x00000061604b723e */ /* 0x010fe200000000ff */
[----:B------:R-:W-:Y:S02]  /*17150*/  MUFU.EX2 R205, R180 ;  /* 0x000000b400cd7308 */ /* 0x000fe40000000800 */
[----:B------:R-:W-:Y:S08]  /*17160*/  FADD.FTZ R230, R204, R219 ;  /* 0x000000dbcce67221 */ /* 0x000ff00000010000 */
[----:B------:R-:W-:Y:S01]  /*17170*/  MUFU.EX2 R204, R241 ;  /* 0x000000f100cc7308 */ /* 0x000fe20000000800 */
[-C--:B------:R-:W-:Y:S09]  /*17180*/  HMMA.16816.F32 R4, R72, R84.reuse, R4 ;  /* 0x000000544804723c */ /* 0x080ff20000001804 */
[----:B------:R1:W-:Y:S01]  /*17190*/  MUFU.EX2 R241, R182 ;  /* 0x000000b600f17308 */ /* 0x0003e20000000800 */
[----:B------:R-:W-:Y:S09]  /*171a0*/  FADD.FTZ R230, R107, R230 ;  /* 0x000000e66be67221 */ /* 0x000ff20000010000 */
[----:B------:R-:W-:Y:S01]  /*171b0*/  MUFU.EX2 R219, R191 ;  /* 0x000000bf00db7308 */ /* 0x000fe20000000800 */
[C---:B------:R-:W-:Y:S09]  /*171c0*/  HMMA.16816.F32 R8, R76.reuse, R84, R8 ;  /* 0x000000544c08723c */ /* 0x040ff20000001808 */
[----:B------:R-:W2:Y:S01]  /*171d0*/  MUFU.EX2 R99, R224 ;  /* 0x000000e000637308 */ /* 0x000ea20000000800 */
[----:B------:R-:W-:Y:S09]  /*171e0*/  FADD.FTZ R149, R149, R230 ;  /* 0x000000e695957221 */ /* 0x000ff20000010000 */
[----:B------:R-:W3:Y:S01]  /*171f0*/  MUFU.EX2 R224, R228 ;  /* 0x000000e400e07308 */ /* 0x000ee20000000800 */
[-C--:B------:R-:W-:Y:S01]  /*17200*/  HMMA.16816.F32 R12, R76, R86.reuse, R12 ;  /* 0x000000564c0c723c */ /* 0x080fe2000000180c */
[----:B-1----:R-:W-:Y:S08]  /*17210*/  LDSM.16.MT88.4 R180, [R237+0xb800] ;  /* 0x00b80000edb4783b */ /* 0x002ff00000004200 */
[----:B------:R-:W-:Y:S01]  /*17220*/  MUFU.EX2 R228, R194 ;  /* 0x000000c200e47308 */ /* 0x000fe20000000800 */
[----:B------:R-:W-:Y:S09]  /*17230*/  FADD.FTZ R110, R110, R149 ;  /* 0x000000956e6e7221 */ /* 0x000ff20000010000 */
[----:B------:R-:W-:Y:S01]  /*17240*/  MUFU.EX2 R107, R187 ;  /* 0x000000bb006b7308 */ /* 0x000fe20000000800 */
[----:B------:R-:W-:Y:S01]  /*17250*/  FADD.FTZ R113, R113, R110 ;  /* 0x0000006e71717221 */ /* 0x000fe20000010000 */
[C---:B------:R-:W-:Y:S01]  /*17260*/  HMMA.16816.F32 R16, R72.reuse, R86, R16 ;  /* 0x000000564810723c */ /* 0x040fe20000001810 */
[----:B------:R-:W1:Y:S07]  /*17270*/  LDSM.16.MT88.4 R84, [R237+0xa000] ;  /* 0x00a00000ed54783b */ /* 0x000e6e0000004200 */
[----:B------:R-:W-:Y:S01]  /*17280*/  MUFU.EX2 R110, R164 ;  /* 0x000000a4006e7308 */ /* 0x000fe20000000800 */
[----:B------:R-:W-:Y:S09]  /*17290*/  FADD.FTZ R102, R102, R113 ;  /* 0x0000007166667221 */ /* 0x000ff20000010000 */
[----:B------:R-:W-:Y:S01]  /*172a0*/  MUFU.EX2 R230, R172 ;  /* 0x000000ac00e67308 */ /* 0x000fe20000000800 */
[-C--:B------:R-:W-:Y:S03]  /*172b0*/  HMMA.16816.F32 R20, R72, R88.reuse, R20 ;  /* 0x000000584814723c */ /* 0x080fe60000001814 */
        /* <DEDUP_REMOVED lines=8> */
[----:B------:R-:W4:Y:S03]  /*17340*/  LDSM.16.MT88.4 R88, [R198+0xa000] ;  /* 0x00a00000c658783b */ /* 0x000f260000004200 */
[----:B------:R-:W-:Y:S04]  /*17350*/  FADD.FTZ R156, R156, R153 ;  /* 0x000000999c9c7221 */ /* 0x000fe80000010000 */
        /* <DEDUP_REMOVED lines=8> */
[----:B------:R-:W-:Y:S01]  /*173e0*/  F2FP.F16.F32.PACK_AB R76, R69, R220 ;  /* 0x000000dc454c723e */ /* 0x000fe200000000ff */
[----:B------:R-:W-:Y:S01]  /*173f0*/  FADD.FTZ R77, R212, R218 ;  /* 0x000000dad44d7221 */ /* 0x000fe20000010000 */
[----:B--2---:R-:W-:Y:S01]  /*17400*/  F2FP.F16.F32.PACK_AB R78, R70, R99 ;  /* 0x00000063464e723e */ /* 0x004fe200000000ff */
[----:B------:R-:W-:Y:S01]  /*17410*/  MUFU.EX2 R212, R188 ;  /* 0x000000bc00d47308 */ /* 0x000fe20000000800 */
[----:B------:R-:W-:Y:S01]  /*17420*/  F2FP.F16.F32.PACK_AB R79, R204, R201 ;  /* 0x000000c9cc4f723e */ /* 0x000fe200000000ff */
[----:B------:R-:W-:Y:S01]  /*17430*/  HMMA.16816.F32 R64, R72, R82, R64 ;  /* 0x000000524840723c */ /* 0x000fe20000001840 */
[----:B------:R-:W2:Y:S07]  /*17440*/  LDSM.16.MT88.4 R80, [R100+0x2000] ;  /* 0x002000006450783b */ /* 0x000eae0000004200 */
[----:B------:R-:W-:Y:S01]  /*17450*/  MUFU.EX2 R218, R221 ;  /* 0x000000dd00da7308 */ /* 0x000fe20000000800 */
[----:B------:R-:W-:Y:S01]  /*17460*/  F2FP.F16.F32.PACK_AB R72, R210, R211 ;  /* 0x000000d3d248723e */ /* 0x000fe200000000ff */
[----:B------:R-:W-:Y:S01]  /*17470*/  FADD.FTZ R250, R196, R77 ;  /* 0x0000004dc4fa7221 */ /* 0x000fe20000010000 */
[----:B------:R-:W-:Y:S07]  /*17480*/  F2FP.F16.F32.PACK_AB R73, R213, R98 ;  /* 0x00000062d549723e */ /* 0x000fee00000000ff */
[----:B------:R-:W2:Y:S01]  /*17490*/  MUFU.EX2 R196, R184 ;  /* 0x000000b800c47308 */ /* 0x000ea20000000800 */
[----:B---3--:R-:W-:Y:S01]  /*174a0*/  F2FP.F16.F32.PACK_AB R74, R224, R209 ;  /* 0x000000d1e04a723e */ /* 0x008fe200000000ff */
[----:B------:R-:W-:Y:S01]  /*174b0*/  FADD.FTZ R109, R109, R250 ;  /* 0x000000fa6d6d7221 */ /* 0x000fe20000010000 */
[----:B------:R-:W-:Y:S07]  /*174c0*/  F2FP.F16.F32.PACK_AB R75, R215, R222 ;  /* 0x000000ded74b723e */ /* 0x000fee00000000ff */
[----:B------:R-:W-:Y:S01]  /*174d0*/  MUFU.EX2 R250, R167 ;  /* 0x000000a700fa7308 */ /* 0x000fe20000000800 */
[----:B------:R-:W-:Y:S01]  /*174e0*/  F2FP.F16.F32.PACK_AB R77, R71, R214 ;  /* 0x000000d6474d723e */ /* 0x000fe200000000ff */
[----:B------:R-:W-:Y:S08]  /*174f0*/  FADD.FTZ R150, R150, R109 ;  /* 0x0000006d96967221 */ /* 0x000ff00000010000 */
[----:B------:R-:W3:Y:S01]  /*17500*/  MUFU.EX2 R109, R171 ;  /* 0x000000ab006d7308 */ /* 0x000ee20000000800 */
[-C--:B-1----:R-:W-:Y:S09]  /*17510*/  HMMA.16816.F32 R4, R72, R84.reuse, R4 ;  /* 0x000000544804723c */ /* 0x082ff20000001804 */
[----:B------:R-:W1:Y:S01]  /*17520*/  MUFU.EX2 R221, R173 ;  /* 0x000000ad00dd7308 */ /* 0x000e620000000800 */
[----:B------:R-:W-:Y:S04]  /*17530*/  FADD.FTZ R117, R117, R150 ;  /* 0x0000009675757221 */ /* 0x000fe80000010000 */
[----:B------:R-:W-:Y:S01]  /*17540*/  FADD.FTZ R116, R116, R117 ;  /* 0x0000007574747221 */ /* 0x000fe20000010000 */
[C---:B------:R-:W-:Y:S04]  /*17550*/  HMMA.16816.F32 R8, R76.reuse, R84, R8 ;  /* 0x000000544c08723c */ /* 0x040fe80000001808 */
[----:B------:R-:W-:Y:S01]  /*17560*/  FADD.FTZ R116, R103, R116 ;  /* 0x0000007467747221 */ /* 0x000fe20000010000 */
[----:B------:R-:W-:Y:S03]  /*17570*/  MOV R117, R179 ;  /* 0x000000b300757202 */ /* 0x000fe60000000f00 */
[-C--:B------:R-:W-:Y:S08]  /*17580*/  HMMA.16816.F32 R12, R76, R86.reuse, R12 ;  /* 0x000000564c0c723c */ /* 0x080ff0000000180c */
[C---:B------:R-:W-:Y:S01]  /*17590*/  HMMA.16816.F32 R16, R72.reuse, R86, R16 ;  /* 0x000000564810723c */ /* 0x040fe20000001810 */
[----:B------:R-:W3:Y:S07]  /*175a0*/  LDSM.16.MT88.4 R84, [R237+0xa800] ;  /* 0x00a80000ed54783b */ /* 0x000eee0000004200 */
[-C--:B----4-:R-:W-:Y:S08]  /*175b0*/  HMMA.16816.F32 R20, R72, R88.reuse, R20 ;  /* 0x000000584814723c */ /* 0x090ff00000001814 */
        /* <DEDUP_REMOVED lines=8> */
[----:B------:R-:W1:Y:S07]  /*17640*/  LDSM.16.MT88.4 R92, [R101+0x2800] ;  /* 0x00280000655c783b */ /* 0x000e6e0000004200 */
[-C--:B--2---:R-:W-:Y:S08]  /*17650*/  HMMA.16816.F32 R52, R72, R80.reuse, R52 ;  /* 0x000000504834723c */ /* 0x084ff00000001834 */
        /* <DEDUP_REMOVED lines=12> */
[-C--:B---3--:R-:W-:Y:S08]  /*17720*/  HMMA.16816.F32 R4, R72, R84.reuse, R4 ;  /* 0x000000544804723c */ /* 0x088ff00000001804 */
[C---:B------:R-:W-:Y:S08]  /*17730*/  HMMA.16816.F32 R8, R76.reuse, R84, R8 ;  /* 0x000000544c08723c */ /* 0x040ff00000001808 */
        /* <DEDUP_REMOVED lines=17> */
[----:B------:R-:W-:Y:S01]  /*17850*/  F2FP.F16.F32.PACK_AB R76, R109, R108 ;  /* 0x0000006c6d4c723e */ /* 0x000fe200000000ff */
[----:B------:R2:W3:Y:S01]  /*17860*/  MUFU.EX2 R111, R165 ;  /* 0x000000a5006f7308 */ /* 0x0004e20000000800 */
[----:B------:R-:W-:Y:S01]  /*17870*/  F2FP.F16.F32.PACK_AB R78, R227, R250 ;  /* 0x000000fae34e723e */ /* 0x000fe200000000ff */
[----:B------:R-:W-:Y:S01]  /*17880*/  FADD.FTZ R124, R124, R77 ;  /* 0x0000004d7c7c7221 */ /* 0x000fe20000010000 */
[----:B------:R-:W-:Y:S01]  /*17890*/  HMMA.16816.F32 R64, R72, R82, R64 ;  /* 0x000000524840723c */ /* 0x000fe20000001840 */
[----:B------:R-:W1:Y:S03]  /*178a0*/  LDSM.16.MT88.4 R80, [R100+0x3000] ;  /* 0x003000006450783b */ /* 0x000e660000004200 */
[----:B------:R-:W-:Y:S01]  /*178b0*/  F2FP.F16.F32.PACK_AB R72, R229, R252 ;  /* 0x000000fce548723e */ /* 0x000fe200000000ff */
[----:B------:R-:W-:Y:S01]  /*178c0*/  FADD.FTZ R105, R105, R124 ;  /* 0x0000007c69697221 */ /* 0x000fe20000010000 */
[----:B------:R-:W-:Y:S02]  /*178d0*/  F2FP.F16.F32.PACK_AB R73, R241, R231 ;  /* 0x000000e7f149723e */ /* 0x000fe400000000ff */
[----:B------:R-:W-:Y:S01]  /*178e0*/  F2FP.F16.F32.PACK_AB R74, R174, R251 ;  /* 0x000000fbae4a723e */ /* 0x000fe200000000ff */
[----:B------:R-:W-:Y:S01]  /*178f0*/  FADD.FTZ R130, R130, R105 ;  /* 0x0000006982827221 */ /* 0x000fe20000010000 */
[-C--:B------:R-:W-:Y:S01]  /*17900*/  F2FP.F16.F32.PACK_AB R75, R179, R178.reuse ;  /* 0x000000b2b34b723e */ /* 0x080fe200000000ff */
[----:B--2---:R-:W2:Y:S01]  /*17910*/  LDSM.16.MT88.4 R164, [R198+0xb800] ;  /* 0x00b80000c6a4783b */ /* 0x004ea20000004200 */
[----:B------:R-:W-:Y:S01]  /*17920*/  F2FP.F16.F32.PACK_AB R77, R230, R221 ;  /* 0x000000dde64d723e */ /* 0x000fe200000000ff */
[----:B------:R-:W-:Y:S01]  /*17930*/  FADD.FTZ R130, R125, R130 ;  /* 0x000000827d827221 */ /* 0x000fe20000010000 */
[----:B---3--:R-:W-:Y:S03]  /*17940*/  F2FP.F16.F32.PACK_AB R79, R110, R111 ;  /* 0x0000006f6e4f723e */ /* 0x008fe600000000ff */
[-C--:B------:R-:W-:Y:S03]  /*17950*/  HMMA.16816.F32 R4, R72, R84.reuse, R4 ;  /* 0x000000544804723c */ /* 0x080fe60000001804 */
[----:B------:R-:W-:Y:S04]  /*17960*/  FADD.FTZ R129, R129, R130 ;  /* 0x0000008281817221 */ /* 0x000fe80000010000 */
[----:B------:R-:W-:Y:S01]  /*17970*/  FADD.FTZ R112, R112, R129 ;  /* 0x0000008170707221 */ /* 0x000fe20000010000 */
[C---:B------:R-:W-:Y:S01]  /*17980*/  HMMA.16816.F32 R8, R76.reuse, R84, R8 ;  /* 0x000000544c08723c */ /* 0x040fe20000001808 */
[----:B------:R-:W-:Y:S03]  /*17990*/  MUFU.EX2 R85, R141 ;  /* 0x0000008d00557308 */ /* 0x000fe60000000800 */
[----:B------:R-:W-:Y:S07]  /*179a0*/  FADD.FTZ R159, R159, R112 ;  /* 0x000000709f9f7221 */ /* 0x000fee0000010000 */
[----:B------:R-:W-:Y:S01]  /*179b0*/  MUFU.EX2 R84, R138 ;  /* 0x0000008a00547308 */ /* 0x000fe20000000800 */
[-C--:B------:R-:W-:Y:S03]  /*179c0*/  HMMA.16816.F32 R12, R76, R86.reuse, R12 ;  /* 0x000000564c0c723c */ /* 0x080fe6000000180c */
[----:B------:R-:W-:Y:S05]  /*179d0*/  FADD.FTZ R159, R154, R159 ;  /* 0x0000009f9a9f7221 */ /* 0x000fea0000010000 */
[C---:B------:R-:W-:Y:S01]  /*179e0*/  HMMA.16816.F32 R16, R72.reuse, R86, R16 ;  /* 0x000000564810723c */ /* 0x040fe20000001810 */
[----:B------:R3:W-:Y:S10]  /*179f0*/  MUFU.EX2 R87, R139 ;  /* 0x0000008b00577308 */ /* 0x0007f40000000800 */
[----:B------:R1:W-:Y:S01]  /*17a00*/  MUFU.EX2 R86, R140 ;  /* 0x0000008c00567308 */ /* 0x0003e20000000800 */
[-C--:B----4-:R-:W-:Y:S03]  /*17a10*/  HMMA.16816.F32 R20, R72, R88.reuse, R20 ;  /* 0x000000584814723c */ /* 0x090fe60000001814 */
[----:B---3--:R-:W-:Y:S05]  /*17a20*/  F2FP.F16.F32.PACK_AB R139, R128, R127 ;  /* 0x0000007f808b723e */ /* 0x008fea00000000ff */
[C---:B------:R-:W-:Y:S01]  /*17a30*/  HMMA.16816.F32 R24, R76.reuse, R88, R24 ;  /* 0x000000584c18723c */ /* 0x040fe20000001818 */
[----:B------:R-:W-:Y:S03]  /*17a40*/  MUFU.EX2 R88, R132 ;  /* 0x0000008400587308 */ /* 0x000fe60000000800 */
[----:B-1----:R-:W-:Y:S07]  /*17a50*/  MOV R140, R178 ;  /* 0x000000b2008c7202 */ /* 0x002fee0000000f00 */
[----:B------:R-:W1:Y:S01]  /*17a60*/  MUFU.EX2 R89, R133 ;  /* 0x0000008500597308 */ /* 0x000e620000000800 */
[-C--:B------:R-:W-:Y:S08]  /*17a70*/  HMMA.16816.F32 R28, R76, R90.reuse, R28 ;  /* 0x0000005a4c1c723c */ /* 0x080ff0000000181c */
[C---:B------:R-:W-:Y:S01]  /*17a80*/  HMMA.16816.F32 R32, R72.reuse, R90, R32 ;  /* 0x0000005a4820723c */ /* 0x040fe20000001820 */
[----:B------:R-:W-:Y:S03]  /*17a90*/  MUFU.EX2 R90, R144 ;  /* 0x00000090005a7308 */ /* 0x000fe60000000800 */
[----:B-1----:R-:W-:Y:S07]  /*17aa0*/  F2FP.F16.F32.PACK_AB R138, R88, R89 ;  /* 0x00000059588a723e */ /* 0x002fee00000000ff */
[----:B------:R-:W-:Y:S01]  /*17ab0*/  MUFU.EX2 R91, R152 ;  /* 0x00000098005b7308 */ /* 0x000fe20000000800 */
[-C--:B------:R-:W-:Y:S08]  /*17ac0*/  HMMA.16816.F32 R36, R72, R92.reuse, R36 ;  /* 0x0000005c4824723c */ /* 0x080ff00000001824 */
[C---:B------:R-:W-:Y:S01]  /*17ad0*/  HMMA.16816.F32 R40, R76.reuse, R92, R40 ;  /* 0x0000005c4c28723c */ /* 0x040fe20000001828 */
[----:B------:R1:W3:Y:S10]  /*17ae0*/  MUFU.EX2 R92, R151 ;  /* 0x00000097005c7308 */ /* 0x0002f40000000800 */
[----:B------:R-:W-:Y:S01]  /*17af0*/  MUFU.EX2 R93, R142 ;  /* 0x0000008e005d7308 */ /* 0x000fe20000000800 */
[-C--:B------:R-:W-:Y:S01]  /*17b00*/  HMMA.16816.F32 R44, R76, R94.reuse, R44 ;  /* 0x0000005e4c2c723c */ /* 0x080fe2000000182c */
[----:B-1----:R-:W1:Y:S07]  /*17b10*/  LDSM.16.MT88.4 R148, [R101+0x3800] ;  /* 0x003800006594783b */ /* 0x002e6e0000004200 */
[C---:B------:R-:W-:Y:S01]  /*17b20*/  HMMA.16816.F32 R48, R72.reuse, R94, R48 ;  /* 0x0000005e4830723c */ /* 0x040fe20000001830 */
[----:B------:R-:W4:Y:S03]  /*17b30*/  MUFU.EX2 R95, R145 ;  /* 0x00000091005f7308 */ /* 0x000f260000000800 */
[----:B---3--:R-:W-:Y:S07]  /*17b40*/  F2FP.F16.F32.PACK_AB R133, R92, R91 ;  /* 0x0000005b5c85723e */ /* 0x008fee00000000ff */
[----:B------:R-:W3:Y:S01]  /*17b50*/  MUFU.EX2 R94, R143 ;  /* 0x0000008f005e7308 */ /* 0x000ee20000000800 */
[-C--:B------:R-:W-:Y:S03]  /*17b60*/  HMMA.16816.F32 R52, R72, R80.reuse, R52 ;  /* 0x000000504834723c */ /* 0x080fe60000001834 */
[----:B----4-:R-:W-:Y:S05]  /*17b70*/  F2FP.F16.F32.PACK_AB R132, R90, R95 ;  /* 0x0000005f5a84723e */ /* 0x010fea00000000ff */
[C---:B------:R-:W-:Y:S01]  /*17b80*/  HMMA.16816.F32 R56, R76.reuse, R80, R56 ;  /* 0x000000504c38723c */ /* 0x040fe20000001838 */
[----:B------:R-:W-:Y:S10]  /*17b90*/  MUFU.EX2 R81, R147 ;  /* 0x0000009300517308 */ /* 0x000ff40000000800 */
[----:B------:R-:W4:Y:S01]  /*17ba0*/  MUFU.EX2 R80, R146 ;  /* 0x0000009200507308 */ /* 0x000f220000000800 */
[-C--:B------:R-:W-:Y:S03]  /*17bb0*/  HMMA.16816.F32 R60, R76, R82.reuse, R60 ;  /* 0x000000524c3c723c */ /* 0x080fe6000000183c */
[----:B------:R-:W-:Y:S01]  /*17bc0*/  FADD.FTZ R77, R137, R116 ;  /* 0x00000074894d7221 */ /* 0x000fe20000010000 */
[----:B------:R-:W-:Y:S01]  /*17bd0*/  FADD.FTZ R79, R135, R104 ;  /* 0x00000068874f7221 */ /* 0x000fe20000010000 */
[----:B------:R-:W-:Y:S02]  /*17be0*/  F2FP.F16.F32.PACK_AB R137, R85, R86 ;  /* 0x000000565589723e */ /* 0x000fe400000000ff */
[----:B------:R-:W-:Y:S01]  /*17bf0*/  FADD.FTZ R77, R134, R77 ;  /* 0x0000004d864d7221 */ /* 0x000fe20000010000 */
[----:B------:R-:W-:Y:S04]  /*17c00*/  HMMA.16816.F32 R64, R72, R82, R64 ;  /* 0x000000524840723c */ /* 0x000fe80000001840 */
[----:B---3--:R-:W-:Y:S01]  /*17c10*/  F2FP.F16.F32.PACK_AB R134, R93, R94 ;  /* 0x0000005e5d86723e */ /* 0x008fe200000000ff */
[----:B------:R-:W-:Y:S01]  /*17c20*/  FADD.FTZ R72, R136, R79 ;  /* 0x0000004f88487221 */ /* 0x000fe20000010000 */
[----:B----4-:R-:W-:Y:S01]  /*17c30*/  F2FP.F16.F32.PACK_AB R135, R80, R81 ;  /* 0x000000515087723e */ /* 0x010fe200000000ff */
[----:B------:R-:W-:Y:S01]  /*17c40*/  FADD.FTZ R122, R122, R77 ;  /* 0x0000004d7a7a7221 */ /* 0x000fe20000010000 */
[----:B------:R-:W-:Y:S01]  /*17c50*/  F2FP.F16.F32.PACK_AB R136, R84, R87 ;  /* 0x000000575488723e */ /* 0x000fe200000000ff */
[----:B------:R-:W-:Y:S02]  /*17c60*/  FADD.FTZ R121, R121, R72 ;  /* 0x0000004879797221 */ /* 0x000fe40000010000 */
[----:B------:R-:W-:Y:S02]  /*17c70*/  FADD.FTZ R119, R119, R122 ;  /* 0x0000007a77777221 */ /* 0x000fe40000010000 */
[-C--:B------:R-:W-:Y:S05]  /*17c80*/  HMMA.16816.F32 R188, R132, R180.reuse, R4 ;  /* 0x000000b484bc723c */ /* 0x080fea0000001804 */
        /* <DEDUP_REMOVED lines=11> */
[----:B------:R-:W3:Y:S01]  /*17d40*/  LDSM.16.MT88.4 R4, [R100+0x3800] ;  /* 0x003800006404783b */ /* 0x000ee20000004200 */
[----:B------:R-:W-:Y:S01]  /*17d50*/  FADD.FTZ R160, R160, R157 ;  /* 0x0000009da0a07221 */ /* 0x000fe20000010000 */
[----:B------:R-:W-:Y:S01]  /*17d60*/  FADD.FTZ R220, R69, R220 ;  /* 0x000000dc45dc7221 */ /* 0x000fe20000010000 */
[C---:B------:R-:W-:Y:S04]  /*17d70*/  HMMA.16816.F32 R180, R132.reuse, R182, R16 ;  /* 0x000000b684b4723c */ /* 0x040fe80000001810 */
        /* <DEDUP_REMOVED lines=60> */
[C---:B------:R-:W-:Y:S04]  /*18140*/  HMMA.16816.F32 R140, R136.reuse, R4, R56 ;  /* 0x00000004888c723c */ /* 0x040fe80000001838 */
[----:B------:R-:W-:Y:S01]  /*18150*/  FADD.FTZ R4, R88, R89 ;  /* 0x0000005958047221 */ /* 0x000fe20000010000 */
[----:B------:R-:W-:Y:S01]  /*18160*/  FADD.FTZ R111, R110, R111 ;  /* 0x0000006f6e6f7221 */ /* 0x000fe20000010000 */
[----:B------:R-:W-:Y:S01]  /*18170*/  FADD.FTZ R252, R120, R252 ;  /* 0x000000fc78fc7221 */ /* 0x000fe20000010000 */
[----:B------:R-:W-:Y:S01]  /*18180*/  FADD.FTZ R228, R117, R228 ;  /* 0x000000e475e47221 */ /* 0x000fe20000010000 */
[-C--:B------:R-:W-:Y:S01]  /*18190*/  HMMA.16816.F32 R136, R136, R6.reuse, R60 ;  /* 0x000000068888723c */ /* 0x080fe2000000183c */
[----:B------:R2:W-:Y:S02]  /*181a0*/  STL [R1], R4 ;  /* 0x0000000401007387 */ /* 0x0005e40000100800 */
[----:B------:R-:W-:Y:S01]  /*181b0*/  FADD.FTZ R86, R86, R111 ;  /* 0x0000006f56567221 */ /* 0x000fe20000010000 */
[----:B------:R-:W-:Y:S01]  /*181c0*/  FADD.FTZ R95, R95, R252 ;  /* 0x000000fc5f5f7221 */ /* 0x000fe20000010000 */
[----:B------:R-:W-:Y:S01]  /*181d0*/  FADD.FTZ R91, R91, R228 ;  /* 0x000000e45b5b7221 */ /* 0x000fe20000010000 */
[----:B------:R-:W-:Y:S01]  /*181e0*/  MOV R199, R2 ;  /* 0x0000000200c77202 */ /* 0x000fe20000000f00 */
        /* <DEDUP_REMOVED lines=12> */
[----:B------:R-:W-:Y:S06]  /*182b0*/  BRA.U UP0, `(.L_x_389) ;  /* 0xffffff9900647547 */ /* 0x000fec000b83ffff */
.L_x_388:
[----:B------:R-:W1:Y:S01]  /*182c0*/  LDL.LU R10, [R1] ;  /* 0x00000000010a7983 */ /* 0x000e620000300800 */
[----:B------:R-:W-:Y:S01]  /*182d0*/  UISETP.NE.AND UP3, UPT, UR19, -0x1, UPT ;  /* 0xffffffff1300788c */ /* 0x000fe2000bf65270 */
[----:B------:R-:W3:Y:S01]  /*182e0*/  S2UR UR9, SR_CTAID.Y ;  /* 0x00000000000979c3 */ /* 0x000ee20000002600 */
[----:B------:R-:W-:Y:S01]  /*182f0*/  LOP3.LUT P5, RZ, R235, 0x8, RZ, 0xc0, !PT ;  /* 0x00000008ebff7812 */ /* 0x000fe200078ac0ff */
[----:B------:R-:W4:Y:S01]  /*18300*/  SHFL.BFLY PT, R5, R252, 0x2, 0x1f ;  /* 0x0c401f00fc057f89 */ /* 0x000f2200000e0000 */
[----:B------:R-:W5:Y:S03]  /*18310*/  LDCU.U8 UR4, c[0x0][0x549] ;  /* 0x0000a920ff0477ac */ /* 0x000f660008000000 */
[----:B------:R-:W2:Y:S01]  /*18320*/  SHFL.BFLY PT, R8, R251, 0x2, 0x1f ;  /* 0x0c401f00fb087f89 */ /* 0x000ea200000e0000 */
[----:B------:R-:W3:Y:S01]  /*18330*/  LDCU.U8 UR8, c[0x0][0x548] ;  /* 0x0000a900ff0877ac */ /* 0x000ee20008000000 */
[----:B------:R-:W1:Y:S02]  /*18340*/  S2UR UR13, SR_CTAID.Z ;  /* 0x00000000000d79c3 */ /* 0x000e640000002700 */
[----:B------:R-:W2:Y:S01]  /*18350*/  SHFL.BFLY PT, R7, R250, 0x2, 0x1f ;  /* 0x0c401f00fa077f89 */ /* 0x000ea200000e0000 */
[----:B------:R-:W2:Y:S01]  /*18360*/  @!UP3 LDCU.64 UR6, c[0x0][0x400] ;  /* 0x00008000ff06b7ac */ /* 0x000ea20008000a00 */
[----:B------:R-:W-:Y:S01]  /*18370*/  UISETP.NE.AND UP2, UPT, UR19, -0x1, UPT ;  /* 0xffffffff1300788c */ /* 0x000fe2000bf45270 */
[----:B------:R-:W2:Y:S01]  /*18380*/  LDCU UR11, c[0x0][0x434] ;  /* 0x00008680ff0b77ac */ /* 0x000ea20008000800 */
[----:B-----5:R-:W-:Y:S01]  /*18390*/  UISETP.NE.AND UP1, UPT, UR4, URZ, UPT ;  /* 0x000000ff0400728c */ /* 0x020fe2000bf25270 */
[----:B------:R-:W5:Y:S01]  /*183a0*/  LDCU UR4, c[0x0][0x434] ;  /* 0x00008680ff0477ac */ /* 0x000f620008000800 */
[----:B----4-:R-:W-:-:S02]  /*183b0*/  FADD.FTZ R6, R5, R252 ;  /* 0x000000fc05067221 */ /* 0x010fc40000010000 */
[----:B---3--:R-:W-:Y:S02]  /*183c0*/  UISETP.NE.AND UP0, UPT, UR8, URZ, !UP1 ;  /* 0x000000ff0800728c */ /* 0x008fe4000cf05270 */
[----:B--2---:R-:W-:Y:S01]  /*183d0*/  @!UP3 UIMAD.WIDE.U32 UR14, UR9, UR6, URZ ;  /* 0x00000006090eb2a5 */ /* 0x004fe2000f8e00ff */
[----:B------:R-:W-:Y:S01]  /*183e0*/  FADD.FTZ R5, R8, R251 ;  /* 0x000000fb08057221 */ /* 0x000fe20000010000 */
[----:B------:R-:W2:Y:S03]  /*183f0*/  SHFL.BFLY PT, R9, R6, 0x1, 0x1f ;  /* 0x0c201f0006097f89 */ /* 0x000ea600000e0000 */
[----:B------:R-:W5:Y:S01]  /*18400*/  @UP1 LDCU UR12, c[0x0][0x430] ;  /* 0x00008600ff0c17ac */ /* 0x000f620008000800 */
[----:B------:R-:W-:Y:S01]  /*18410*/  FADD.FTZ R14, R7, R250 ;  /* 0x000000fa070e7221 */ /* 0x000fe20000010000 */
[----:B------:R-:W3:Y:S01]  /*18420*/  SHFL.BFLY PT, R8, R5, 0x1, 0x1f ;  /* 0x0c201f0005087f89 */ /* 0x000ee200000e0000 */
[----:B------:R-:W-:Y:S01]  /*18430*/  SHF.L.U32 R7, R235, 0x1, RZ ;  /* 0x00000001eb077819 */ /* 0x000fe200000006ff */
[----:B------:R-:W-:-:S02]  /*18440*/  @!UP3 UIMAD UR10, UR9, UR7, UR15 ;  /* 0x00000007090ab2a4 */ /* 0x000fc4000f8e020f */
[----:B------:R-:W4:Y:S01]  /*18450*/  SHFL.BFLY PT, R13, R14, 0x1, 0x1f ;  /* 0x0c201f000e0d7f89 */ /* 0x000f2200000e0000 */
[----:B------:R-:W3:Y:S01]  /*18460*/  @UP3 LDCU.64 UR6, c[0x0][0x408] ;  /* 0x00008100ff0637ac */ /* 0x000ee20008000a00 */
[----:B------:R-:W1:Y:S01]  /*18470*/  @UP1 LDCU UR15, c[0x0][0x430] ;  /* 0x00008600ff0f17ac */ /* 0x000e620008000800 */
[----:B-----5:R-:W-:Y:S01]  /*18480*/  @UP1 UIMAD UR11, UR12, UR4, URZ ;  /* 0x000000040c0b12a4 */ /* 0x020fe2000f8e02ff */
[----:B--2---:R-:W-:Y:S01]  /*18490*/  FADD.FTZ R9, R6, R9 ;  /* 0x0000000906097221 */ /* 0x004fe20000010000 */
[----:B------:R-:W-:Y:S01]  /*184a0*/  LOP3.LUT R6, R7, 0x6, RZ, 0xc0, !PT ;  /* 0x0000000607067812 */ /* 0x000fe200078ec0ff */
[----:B---3--:R-:W-:Y:S01]  /*184b0*/  @UP3 UIMAD.WIDE.U32 UR16, UR19, UR6, URZ ;  /* 0x00000006131032a5 */ /* 0x008fe2000f8e00ff */
[----:B------:R-:W-:Y:S01]  /*184c0*/  FADD.FTZ R8, R5, R8 ;  /* 0x0000000805087221 */ /* 0x000fe20000010000 */
[----:B------:R-:W-:Y:S01]  /*184d0*/  SHF.L.U32 R5, R235, 0x5, RZ ;  /* 0x00000005eb057819 */ /* 0x000fe200000006ff */
[----:B------:R-:W2:Y:S01]  /*184e0*/  MUFU.RCP R12, R9 ;  /* 0x00000009000c7308 */ /* 0x000ea20000001000 */
[----:B------:R-:W-:Y:S01]  /*184f0*/  FSETP.NE.FTZ.AND P4, PT, R9, RZ, PT ;  /* 0x000000ff0900720b */ /* 0x000fe20003f95000 */
[----:B----4-:R-:W-:Y:S01]  /*18500*/  FADD.FTZ R13, R14, R13 ;  /* 0x0000000d0e0d7221 */ /* 0x010fe20000010000 */
[----:B------:R-:W-:Y:S01]  /*18510*/  LOP3.LUT R5, R6, 0x7c00, R5, 0xf8, !PT ;  /* 0x00007c0006057812 */ /* 0x000fe200078ef805 */
[----:B------:R-:W3:Y:S01]  /*18520*/  S2UR UR6, SR_CTAID.X ;  /* 0x00000000000679c3 */ /* 0x000ee20000002500 */
[----:B------:R-:W-:Y:S01]  /*18530*/  FSETP.NE.FTZ.AND P3, PT, R8, RZ, PT ;  /* 0x000000ff0800720b */ /* 0x000fe20003f75000 */
[----:B------:R-:W-:Y:S01]  /*18540*/  @UP3 UIMAD UR10, UR19, UR7, UR17 ;  /* 0x00000007130a32a4 */ /* 0x000fe2000f8e0211 */
[----:B------:R-:W-:Y:S01]  /*18550*/  FSETP.NE.FTZ.AND P1, PT, R13, RZ, PT ;  /* 0x000000ff0d00720b */ /* 0x000fe20003f35000 */
[----:B------:R-:W4:Y:S01]  /*18560*/  MUFU.RCP R6, R13 ;  /* 0x0000000d00067308 */ /* 0x000f220000001000 */
[----:B------:R-:W-:Y:S01]  /*18570*/  @!UP2 UIMAD UR19, UR9, UR4, URZ ;  /* 0x000000040913a2a4 */ /* 0x000fe2000f8e02ff */
[----:B------:R-:W-:Y:S01]  /*18580*/  @UP1 UMOV UR7, 0x1 ;  /* 0x0000000100071882 */ /* 0x000fe20000000000 */
[----:B------:R-:W-:-:S02]  /*18590*/  @UP3 UMOV UR14, UR16 ;  /* 0x00000010000e3c82 */ /* 0x000fc40008000000 */
[----:B------:R-:W-:-:S03]  /*185a0*/  USHF.R.S32.HI UR12, URZ, 0x1f, UR19 ;  /* 0x0000001fff0c7899 */ /* 0x000fc60008011413 */
[----:B------:R-:W5:Y:S01]  /*185b0*/  MUFU.RCP R11, R8 ;  /* 0x00000008000b7308 */ /* 0x000f620000001000 */
[----:B--2---:R-:W-:-:S05]  /*185c0*/  FSEL R12, R12, 1, P4 ;  /* 0x3f8000000c0c7808 */ /* 0x004fca0002000000 */
[C---:B------:R-:W-:Y:S01]  /*185d0*/  FMUL.FTZ R188, R12.reuse, R188 ;  /* 0x000000bc0cbc7220 */ /* 0x040fe20000410000 */
[C---:B------:R-:W-:Y:S01]  /*185e0*/  FMUL.FTZ R189, R12.reuse, R189 ;  /* 0x000000bd0cbd7220 */ /* 0x040fe20000410000 */
[----:B------:R-:W-:Y:S01]  /*185f0*/  FMUL.FTZ R180, R12, R180 ;  /* 0x000000b40cb47220 */ /* 0x000fe20000410000 */
[----:B----4-:R-:W-:Y:S01]  /*18600*/  FSEL R6, R6, 1, P1 ;  /* 0x3f80000006067808 */ /* 0x010fe20000800000 */
[C---:B------:R-:W-:Y:S01]  /*18610*/  FMUL.FTZ R181, R12.reuse, R181 ;  /* 0x000000b50cb57220 */ /* 0x040fe20000410000 */
[C---:B------:R-:W-:Y:S01]  /*18620*/  FMUL.FTZ R176, R12.reuse, R176 ;  /* 0x000000b00cb07220 */ /* 0x040fe20000410000 */
[C---:B------:R-:W-:Y:S01]  /*18630*/  FMUL.FTZ R177, R12.reuse, R177 ;  /* 0x000000b10cb17220 */ /* 0x040fe20000410000 */
[----:B------:R-:W-:Y:S01]  /*18640*/  FMUL.FTZ R164, R12, R164 ;  /* 0x000000a40ca47220 */ /* 0x000fe20000410000 */
[C---:B------:R-:W-:Y:S01]  /*18650*/  FMUL.FTZ R194, R6.reuse, R194 ;  /* 0x000000c206c27220 */ /* 0x040fe20000410000 */
[C---:B------:R-:W-:Y:S01]  /*18660*/  FMUL.FTZ R195, R6.reuse, R195 ;  /* 0x000000c306c37220 */ /* 0x040fe20000410000 */
[C---:B------:R-:W-:Y:S01]  /*18670*/  FMUL.FTZ R186, R6.reuse, R186 ;  /* 0x000000ba06ba7220 */ /* 0x040fe20000410000 */
[----:B-----5:R-:W-:Y:S01]  /*18680*/  FSEL R11, R11, 1, P3 ;  /* 0x3f8000000b0b7808 */ /* 0x020fe20001800000 */
        /* <DEDUP_REMOVED lines=15> */
[C---:B------:R-:W-:Y:S01]  /*18780*/  FMUL.FTZ R191, R11.reuse, R191 ;  /* 0x000000bf0bbf7220 */ /* 0x040fe20000410000 */
[C---:B------:R-:W-:Y:S01]  /*18790*/  FMUL.FTZ R182, R11.reuse, R182 ;  /* 0x000000b60bb67220 */ /* 0x040fe20000410000 */
[C---:B------:R-:W-:Y:S01]  /*187a0*/  FMUL.FTZ R183, R11.reuse, R183 ;  /* 0x000000b70bb77220 */ /* 0x040fe20000410000 */
[----:B------:R-:W-:Y:S01]  /*187b0*/  SEL R6, R6, 0xffffffe0, !P5 ;  /* 0xffffffe006067807 */ /* 0x000fe20006800000 */
        /* <DEDUP_REMOVED lines=28> */
[----:B------:R-:W-:Y:S01]  /*18980*/  FMUL.FTZ R134, R11, R134 ;  /* 0x000000860b867220 */ /* 0x000fe20000410000 */
[----:B------:R-:W-:Y:S01]  /*18990*/  F2FP.F16.F32.PACK_AB R170, R171, R170 ;  /* 0x000000aaabaa723e */ /* 0x000fe200000000ff */
[C---:B------:R-:W-:Y:S01]  /*189a0*/  FMUL.FTZ R132, R12.reuse, R132 ;  /* 0x000000840c847220 */ /* 0x040fe20000410000 */
[----:B------:R-:W-:Y:S01]  /*189b0*/  FMUL.FTZ R133, R12, R133 ;  /* 0x000000850c857220 */ /* 0x000fe20000410000 */
[----:B------:R-:W-:Y:S01]  /*189c0*/  FMUL.FTZ R11, R11, R135 ;  /* 0x000000870b0b7220 */ /* 0x000fe20000410000 */
[----:B------:R-:W-:Y:S01]  /*189d0*/  F2FP.F16.F32.PACK_AB R160, R161, R160 ;  /* 0x000000a0a1a0723e */ /* 0x000fe200000000ff */
[----:B------:R-:W2:Y:S01]  /*189e0*/  @P4 MUFU.LG2 R9, R9 ;  /* 0x0000000900094308 */ /* 0x000ea20000000c00 */
[----:B------:R-:W-:-:S02]  /*189f0*/  F2FP.F16.F32.PACK_AB R162, R163, R162 ;  /* 0x000000a2a3a2723e */ /* 0x000fc400000000ff */
[----:B------:R-:W-:Y:S02]  /*18a00*/  F2FP.F16.F32.PACK_AB R148, R149, R148 ;  /* 0x000000949594723e */ /* 0x000fe400000000ff */
[----:B------:R-:W-:Y:S02]  /*18a10*/  F2FP.F16.F32.PACK_AB R150, R151, R150 ;  /* 0x000000969796723e */ /* 0x000fe400000000ff */
[----:B------:R-:W-:Y:S01]  /*18a20*/  F2FP.F16.F32.PACK_AB R158, R159, R158 ;  /* 0x0000009e9f9e723e */ /* 0x000fe200000000ff */
[----:B------:R-:W-:Y:S01]  /*18a30*/  @P3 MUFU.LG2 R8, R8 ;  /* 0x0000000800083308 */ /* 0x000fe20000000c00 */
[----:B------:R-:W-:Y:S02]  /*18a40*/  F2FP.F16.F32.PACK_AB R154, R155, R154 ;  /* 0x0000009a9b9a723e */ /* 0x000fe400000000ff */
[----:B------:R-:W-:Y:S02]  /*18a50*/  F2FP.F16.F32.PACK_AB R144, R145, R144 ;  /* 0x000000909190723e */ /* 0x000fe400000000ff */
[----:B------:R-:W-:-:S02]  /*18a60*/  F2FP.F16.F32.PACK_AB R146, R147, R146 ;  /* 0x000000929392723e */ /* 0x000fc400000000ff */
[----:B------:R-:W-:Y:S02]  /*18a70*/  F2FP.F16.F32.PACK_AB R132, R133, R132 ;  /* 0x000000848584723e */ /* 0x000fe400000000ff */
[----:B------:R-:W-:Y:S01]  /*18a80*/  F2FP.F16.F32.PACK_AB R11, R11, R134 ;  /* 0x000000860b0b723e */ /* 0x000fe200000000ff */
[----:B--2---:R-:W-:Y:S01]  /*18a90*/  @P4 FMUL.FTZ R9, R9, 0.69314718246459960938 ;  /* 0x3f31721809094820 */ /* 0x004fe20000410000 */
[----:B------:R-:W-:Y:S02]  /*18aa0*/  F2FP.F16.F32.PACK_AB R142, R143, R142 ;  /* 0x0000008e8f8e723e */ /* 0x000fe400000000ff */
[----:B------:R-:W-:Y:S02]  /*18ab0*/  F2FP.F16.F32.PACK_AB R138, R139, R138 ;  /* 0x0000008a8b8a723e */ /* 0x000fe400000000ff */
[----:B------:R-:W-:-:S04]  /*18ac0*/  LOP3.LUT R12, R247, 0x1f8, RZ, 0xc0, !PT ;  /* 0x000001f8f70c7812 */ /* 0x000fc800078ec0ff */
[----:B------:R-:W-:-:S04]  /*18ad0*/  LOP3.LUT R12, R12, 0x38, R235, 0x78, !PT ;  /* 0x000000380c0c7812 */ /* 0x000fc800078e78eb */
[----:B------:R-:W-:Y:S01]  /*18ae0*/  LOP3.LUT R247, R12, 0x1e00, R247, 0xf8, !PT ;  /* 0x00001e000cf77812 */ /* 0x000fe200078ef8f7 */
[----:B-1----:R-:W1:Y:S02]  /*18af0*/  SHFL.BFLY PT, R4, R10, 0x2, 0x1f ;  /* 0x0c401f000a047f89 */ /* 0x002e6400000e0000 */
[----:B-1----:R-:W-:Y:S01]  /*18b00*/  FADD.FTZ R4, R4, R10 ;  /* 0x0000000a04047221 */ /* 0x002fe20000010000 */
[----:B------:R-:W-:-:S04]  /*18b10*/  SHF.L.U32 R10, R235, 0x4, RZ ;  /* 0x00000004eb0a7819 */ /* 0x000fc800000006ff */
[----:B------:R-:W1:Y:S01]  /*18b20*/  SHFL.BFLY PT, R15, R4, 0x1, 0x1f ;  /* 0x0c201f00040f7f89 */ /* 0x000e6200000e0000 */
[----:B------:R-:W-:-:S04]  /*18b30*/  LOP3.LUT R10, R10, 0x1c0, RZ, 0xc0, !PT ;  /* 0x000001c00a0a7812 */ /* 0x000fc800078ec0ff */
[----:B------:R-:W-:-:S04]  /*18b40*/  LOP3.LUT R10, R10, 0x38, R7, 0xf8, !PT ;  /* 0x000000380a0a7812 */ /* 0x000fc800078ef807 */
[----:B------:R-:W-:Y:S02]  /*18b50*/  LOP3.LUT R5, R5, R10, RZ, 0xfc, !PT ;  /* 0x0000000a05057212 */ /* 0x000fe400078efcff */
[----:B------:R-:W2:Y:S02]  /*18b60*/  S2R R10, SR_CTAID.X ;  /* 0x00000000000a7919 */ /* 0x000ea40000002500 */
[----:B------:R-:W-:-:S04]  /*18b70*/  LEA R5, R5, UR5, 0x1 ;  /* 0x0000000505057c11 */ /* 0x000fc8000f8e08ff */
[----:B------:R-:W-:Y:S01]  /*18b80*/  IADD3 R19, PT, PT, R6, R5, RZ ;  /* 0x0000000506137210 */ /* 0x000fe20007ffe0ff */
[----:B------:R-:W-:Y:S01]  /*18b90*/  STS [R5], R188 ;  /* 0x000000bc05007388 */ /* 0x000fe20000000800 */
[----:B------:R-:W-:-:S03]  /*18ba0*/  IADD3 R17, PT, PT, R5, 0x40, RZ ;  /* 0x0000004005117810 */ /* 0x000fc60007ffe0ff */
[----:B------:R-:W-:Y:S01]  /*18bb0*/  STS [R5+0x400], R190 ;  /* 0x000400be05007388 */ /* 0x000fe20000000800 */
[----:B-1----:R-:W-:-:S04]  /*18bc0*/  FADD.FTZ R15, R4, R15 ;  /* 0x0000000f040f7221 */ /* 0x002fc80000010000 */
[----:B------:R-:W1:Y:S01]  /*18bd0*/  MUFU.RCP R4, R15 ;  /* 0x0000000f00047308 */ /* 0x000e620000001000 */
[----:B------:R-:W-:-:S13]  /*18be0*/  FSETP.NE.FTZ.AND P2, PT, R15, RZ, PT ;  /* 0x000000ff0f00720b */ /* 0x000fda0003f55000 */
[----:B------:R-:W4:Y:S01]  /*18bf0*/  @P2 MUFU.LG2 R15, R15 ;  /* 0x0000000f000f2308 */ /* 0x000f220000000c00 */
[----:B-1----:R-:W-:-:S05]  /*18c00*/  FSEL R4, R4, 1, P2 ;  /* 0x3f80000004047808 */ /* 0x002fca0001000000 */
        /* <DEDUP_REMOVED lines=16> */
[----:B------:R-:W-:-:S02]  /*18d10*/  MOV R4, 0x10 ;  /* 0x0000001000047802 */ /* 0x000fc40000000f00 */
[----:B------:R-:W-:Y:S02]  /*18d20*/  F2FP.F16.F32.PACK_AB R192, R193, R192 ;  /* 0x000000c0c1c0723e */ /* 0x000fe400000000ff */
[----:B------:R-:W-:Y:S02]  /*18d30*/  SEL R4, R4, 0xfffffff0, !P0 ;  /* 0xfffffff004047807 */ /* 0x000fe40004000000 */
[----:B------:R-:W-:Y:S02]  /*18d40*/  LOP3.LUT P0, RZ, R235, 0x10, RZ, 0xc0, !PT ;  /* 0x00000010ebff7812 */ /* 0x000fe4000780c0ff */
[C---:B------:R-:W-:Y:S02]  /*18d50*/  IADD3 R7, PT, PT, R4.reuse, R5, RZ ;  /* 0x0000000504077210 */ /* 0x040fe40007ffe0ff */
[----:B------:R-:W-:Y:S02]  /*18d60*/  F2FP.F16.F32.PACK_AB R184, R185, R184 ;  /* 0x000000b8b9b8723e */ /* 0x000fe400000000ff */
[----:B------:R-:W-:Y:S01]  /*18d70*/  IADD3 R21, PT, PT, R4, R19, RZ ;  /* 0x0000001304157210 */ /* 0x000fe20007ffe0ff */
[----:B------:R-:W-:Y:S01]  /*18d80*/  STS [R7], R180 ;  /* 0x000000b407007388 */ /* 0x000fe20000000800 */
[----:B------:R-:W-:-:S02]  /*18d90*/  F2FP.F16.F32.PACK_AB R172, R173, R172 ;  /* 0x000000acadac723e */ /* 0x000fc400000000ff */
[----:B------:R-:W-:Y:S01]  /*18da0*/  F2FP.F16.F32.PACK_AB R168, R169, R168 ;  /* 0x000000a8a9a8723e */ /* 0x000fe200000000ff */
[----:B------:R-:W-:Y:S01]  /*18db0*/  STS [R7+0x400], R182 ;  /* 0x000400b607007388 */ /* 0x000fe20000000800 */
[----:B------:R-:W-:Y:S02]  /*18dc0*/  F2FP.F16.F32.PACK_AB R156, R157, R156 ;  /* 0x0000009c9d9c723e */ /* 0x000fe400000000ff */
[----:B------:R-:W-:Y:S01]  /*18dd0*/  @P0 IADD3 R17, PT, PT, R5, -0x40, RZ ;  /* 0xffffffc005110810 */ /* 0x000fe20007ffe0ff */
[----:B------:R-:W-:Y:S01]  /*18de0*/  STS [R5+0x2000], R192 ;  /* 0x002000c005007388 */ /* 0x000fe20000000800 */
[----:B------:R-:W-:Y:S02]  /*18df0*/  F2FP.F16.F32.PACK_AB R152, R153, R152 ;  /* 0x000000989998723e */ /* 0x000fe400000000ff */
[----:B------:R-:W-:Y:S01]  /*18e00*/  F2FP.F16.F32.PACK_AB R140, R141, R140 ;  /* 0x0000008c8d8c723e */ /* 0x000fe200000000ff */
[----:B------:R1:W-:Y:S01]  /*18e10*/  STS [R5+0x2400], R194 ;  /* 0x002400c205007388 */ /* 0x0003e20000000800 */
[----:B------:R-:W-:-:S03]  /*18e20*/  F2FP.F16.F32.PACK_AB R136, R137, R136 ;  /* 0x000000888988723e */ /* 0x000fc600000000ff */
[----:B------:R-:W-:Y:S04]  /*18e30*/  STS [R7+0x2000], R184 ;  /* 0x002000b807007388 */ /* 0x000fe80000000800 */
[----:B------:R5:W-:Y:S04]  /*18e40*/  STS [R7+0x2400], R186 ;  /* 0x002400ba07007388 */ /* 0x000be80000000800 */
[----:B------:R-:W-:Y:S04]  /*18e50*/  STS [R19], R176 ;  /* 0x000000b013007388 */ /* 0x000fe80000000800 */
[----:B------:R-:W-:Y:S04]  /*18e60*/  STS [R19+0x400], R178 ;  /* 0x000400b213007388 */ /* 0x000fe80000000800 */
[----:B------:R-:W-:Y:S04]  /*18e70*/  STS [R21], R164 ;  /* 0x000000a415007388 */ /* 0x000fe80000000800 */
[----:B------:R-:W-:Y:S01]  /*18e80*/  STS [R21+0x400], R166 ;  /* 0x000400a615007388 */ /* 0x000fe20000000800 */
[----:B-1----:R-:W-:-:S03]  /*18e90*/  IADD3 R5, PT, PT, R4, R17, RZ ;  /* 0x0000001104057210 */ /* 0x002fc60007ffe0ff */
[----:B------:R-:W-:Y:S04]  /*18ea0*/  STS [R19+0x2000], R172 ;  /* 0x002000ac13007388 */ /* 0x000fe80000000800 */
[----:B------:R1:W-:Y:S01]  /*18eb0*/  STS [R19+0x2400], R174 ;  /* 0x002400ae13007388 */ /* 0x0003e20000000800 */
[----:B-----5:R-:W-:Y:S02]  /*18ec0*/  IADD3 R7, PT, PT, R6, R17, RZ ;  /* 0x0000001106077210 */ /* 0x020fe40007ffe0ff */
[----:B------:R1:W1:Y:S01]  /*18ed0*/  @P1 MUFU.LG2 R6, R13 ;  /* 0x0000000d00061308 */ /* 0x0002620000000c00 */
[----:B------:R-:W-:Y:S04]  /*18ee0*/  STS [R21+0x2000], R168 ;  /* 0x002000a815007388 */ /* 0x000fe80000000800 */
[----:B------:R-:W-:Y:S04]  /*18ef0*/  STS [R21+0x2400], R170 ;  /* 0x002400aa15007388 */ /* 0x000fe80000000800 */
[----:B------:R-:W-:Y:S04]  /*18f00*/  STS [R17], R160 ;  /* 0x000000a011007388 */ /* 0x000fe80000000800 */
[----:B------:R-:W-:Y:S04]  /*18f10*/  STS [R17+0x400], R162 ;  /* 0x000400a211007388 */ /* 0x000fe80000000800 */
[----:B------:R-:W-:Y:S04]  /*18f20*/  STS [R5], R148 ;  /* 0x0000009405007388 */ /* 0x000fe80000000800 */
[----:B------:R-:W-:Y:S01]  /*18f30*/  STS [R5+0x400], R150 ;  /* 0x0004009605007388 */ /* 0x000fe20000000800 */
[----:B-1----:R-:W-:-:S02]  /*18f40*/  IADD3 R19, PT, PT, R4, R7, RZ ;  /* 0x0000000704137210 */ /* 0x002fc40007ffe0ff */
[----:B------:R-:W1:Y:S01]  /*18f50*/  @P3 LDC R4, c[0x0][0x458] ;  /* 0x00011600ff043b82 */ /* 0x000e620000000800 */
[----:B------:R-:W-:Y:S04]  /*18f60*/  STS [R17+0x2000], R156 ;  /* 0x0020009c11007388 */ /* 0x000fe80000000800 */
[----:B------:R5:W-:Y:S04]  /*18f70*/  STS [R17+0x2400], R158 ;  /* 0x0024009e11007388 */ /* 0x000be80000000800 */
[----:B------:R-:W-:Y:S04]  /*18f80*/  STS [R5+0x2000], R152 ;  /* 0x0020009805007388 */ /* 0x000fe80000000800 */
[----:B------:R3:W-:Y:S04]  /*18f90*/  STS [R5+0x2400], R154 ;  /* 0x0024009a05007388 */ /* 0x0007e80000000800 */
[----:B------:R-:W-:Y:S04]  /*18fa0*/  STS [R7], R144 ;  /* 0x0000009007007388 */ /* 0x000fe80000000800 */
[----:B------:R-:W-:Y:S04]  /*18fb0*/  STS [R7+0x400], R146 ;  /* 0x0004009207007388 */ /* 0x000fe80000000800 */
[----:B------:R-:W-:Y:S04]  /*18fc0*/  STS [R19], R132 ;  /* 0x0000008413007388 */ /* 0x000fe80000000800 */
[----:B------:R2:W-:Y:S01]  /*18fd0*/  STS [R19+0x400], R11 ;  /* 0x0004000b13007388 */ /* 0x0005e20000000800 */
[----:B-----5:R-:W5:Y:S03]  /*18fe0*/  @P4 LDC R17, c[0x0][0x458] ;  /* 0x00011600ff114b82 */ /* 0x020f660000000800 */
[----:B------:R-:W-:Y:S04]  /*18ff0*/  STS [R7+0x2000], R140 ;  /* 0x0020008c07007388 */ /* 0x000fe80000000800 */
[----:B------:R4:W-:Y:S01]  /*19000*/  STS [R7+0x2400], R142 ;  /* 0x0024008e07007388 */ /* 0x0009e20000000800 */
[----:B---3--:R-:W3:Y:S03]  /*19010*/  @P1 LDC R5, c[0x0][0x458] ;  /* 0x00011600ff051b82 */ /* 0x008ee60000000800 */
[----:B------:R1:W-:Y:S04]  /*19020*/  STS [R19+0x2000], R136 ;  /* 0x0020008813007388 */ /* 0x0003e80000000800 */
[----:B------:R1:W-:Y:S01]  /*19030*/  STS [R19+0x2400], R138 ;  /* 0x0024008a13007388 */ /* 0x0003e20000000800 */
[----:B--2---:R-:W-:Y:S01]  /*19040*/  MOV R11, 0x7f800000 ;  /* 0x7f800000000b7802 */ /* 0x004fe20000000f00 */
[----:B-----5:R-:W-:Y:S01]  /*19050*/  @P4 FFMA.FTZ R11, R68, R17, R9 ;  /* 0x00000011440b4223 */ /* 0x020fe20000010009 */
[----:B----4-:R-:W2:Y:S01]  /*19060*/  @P2 LDC R7, c[0x0][0x458] ;  /* 0x00011600ff072b82 */ /* 0x010ea20000000800 */
[----:B-1----:R-:W-:Y:S05]  /*19070*/  BRA.U UP1, `(.L_x_392) ;  /* 0x0000000101207547 */ /* 0x002fea000b800000 */
[----:B------:R-:W-:Y:S01]  /*19080*/  UISETP.NE.AND UP1, UPT, UR8, URZ, UPT ;  /* 0x000000ff0800728c */ /* 0x000fe2000bf25270 */
[----:B------:R-:W1:Y:S10]  /*19090*/  LDCU UR8, c[0x0][0x3e0] ;  /* 0x00007c00ff0877ac */ /* 0x000e740008000800 */
[----:B------:R-:W1:Y:S01]  /*190a0*/  @UP1 LDCU UR7, c[0x0][0x454] ;  /* 0x00008a80ff0717ac */ /* 0x000e620008000800 */
[----:B------:R-:W-:Y:S01]  /*190b0*/  @UP1 UMOV UR15, 0x1 ;  /* 0x00000001000f1882 */ /* 0x000fe20000000000 */
[----:B------:R-:W4:Y:S01]  /*190c0*/  @UP1 LDCU UR11, c[0x0][0x454] ;  /* 0x00008a80ff0b17ac */ /* 0x000f220008000800 */
[----:B------:R-:W-:Y:S01]  /*190d0*/  @!UP1 UMOV UR15, 0x1 ;  /* 0x00000001000f9882 */ /* 0x000fe20000000000 */
[----:B-1----:R-:W-:-:S02]  /*190e0*/  @UP1 UIMAD UR7, UR7, UR8, URZ ;  /* 0x00000008070712a4 */ /* 0x002fc4000f8e02ff */
[----:B----4-:R-:W-:-:S12]  /*190f0*/  @!UP1 UIMAD UR7, UR4, UR8, URZ ;  /* 0x00000008040792a4 */ /* 0x010fd8000f8e02ff */
.L_x_392:
[----:B------:R-:W-:Y:S01]  /*19100*/  UIMAD UR11, UR13, UR11, URZ ;  /* 0x0000000b0d0b72a4 */ /* 0x000fe2000f8e02ff */
[----:B------:R-:W-:Y:S01]  /*19110*/  LOP3.LUT P0, RZ, R235, 0x3, RZ, 0xc0, !PT ;  /* 0x00000003ebff7812 */ /* 0x000fe2000780c0ff */
[----:B------:R-:W-:Y:S01]  /*19120*/  UIMAD UR8, UR6, UR15, URZ ;  /* 0x0000000f060872a4 */ /* 0x000fe2000f8e02ff */
[----:B------:R-:W-:Y:S01]  /*19130*/  @P1 FMUL.FTZ R9, R6, 0.69314718246459960938 ;  /* 0x3f31721806091820 */ /* 0x000fe20000410000 */
[----:B------:R-:W-:Y:S01]  /*19140*/  USEL UR19, UR19, URZ, UP0 ;  /* 0x000000ff13137287 */ /* 0x000fe20008000000 */
[----:B------:R-:W-:Y:S01]  /*19150*/  @P3 FMUL.FTZ R8, R8, 0.69314718246459960938 ;  /* 0x3f31721808083820 */ /* 0x000fe20000410000 */
[----:B------:R-:W-:Y:S01]  /*19160*/  @!UP0 UIMAD UR11, UR9, UR7, UR11 ;  /* 0x00000007090b82a4 */ /* 0x000fe2000f8e020b */
[----:B------:R-:W-:Y:S01]  /*19170*/  @P2 FMUL.FTZ R15, R15, 0.69314718246459960938 ;  /* 0x3f3172180f0f2820 */ /* 0x000fe20000410000 */
        /* <DEDUP_REMOVED lines=10> */
[----:B---3--:R-:W-:Y:S01]  /*19220*/  @P1 FFMA.FTZ R12, R0, R5, R9 ;  /* 0x00000005000c1223 */ /* 0x008fe20000010009 */
[----:B------:R-:W-:Y:S01]  /*19230*/  @P3 FFMA.FTZ R14, R3, R4, R8 ;  /* 0x00000004030e3223 */ /* 0x000fe20000010008 */
[----:B------:R-:W-:Y:S01]  /*19240*/  UIADD3.X UR4, UPT, UPT, UR4, UR12, UR7, UP1, UP0 ;  /* 0x0000000c04047290 */ /* 0x000fe20008fe0407 */
[----:B--2---:R-:W-:Y:S01]  /*19250*/  @P2 FFMA.FTZ R13, R2, R7, R15 ;  /* 0x00000007020d2223 */ /* 0x004fe2000001000f */
        /* <DEDUP_REMOVED lines=41> */
.L_x_394:
[----:B------:R-:W-:Y:S05]  /*194f0*/  BSYNC.RECONVERGENT B0 ;  /* 0x0000000000007941 */ /* 0x000fea0003800200 */
.L_x_393:
[----:B------:R-:W2:Y:S01]  /*19500*/  LDCU UR6, c[0x0][0x440] ;  /* 0x00008800ff0677ac */ /* 0x000ea20008000800 */
[----:B-1----:R-:W-:Y:S01]  /*19510*/  SHF.R.U32.HI R12, RZ, 0x3, R235 ;  /* 0x00000003ff0c7819 */ /* 0x002fe200000116eb */
[----:B------:R-:W-:Y:S01]  /*19520*/  IMAD.MOV.U32 R13, RZ, RZ, RZ ;  /* 0x000000ffff0d7224 */ /* 0x000fe200078e00ff */
[----:B------:R1:W3:Y:S01]  /*19530*/  LDS.128 R4, [R0+0x3800] ;  /* 0x0038000000047984 */ /* 0x0002e20000000c00 */
[----:B------:R-:W4:Y:S01]  /*19540*/  LDCU.64 UR4, c[0x0][0x410] ;  /* 0x00008200ff0477ac */ /* 0x000f220008000a00 */
[----:B------:R-:W-:Y:S01]  /*19550*/  IADD3 R8, PT, PT, R12, 0x20, RZ ;  /* 0x000000200c087810 */ /* 0x000fe20007ffe0ff */
[----:B------:R-:W-:Y:S01]  /*19560*/  IMAD.WIDE.U32 R14, R10, 0x80, R12 ;  /* 0x000000800a0e7825 */ /* 0x000fe200078e000c */
[----:B------:R-:W-:Y:S03]  /*19570*/  BSSY.RECONVERGENT B0, `(.L_x_395) ;  /* 0x0000020000007945 */ /* 0x000fe60003800200 */
[----:B------:R-:W-:-:S02]  /*19580*/  VIADD R2, R12, 0x10 ;  /* 0x000000100c027836 */ /* 0x000fc40000000000 */
[----:B------:R-:W-:Y:S01]  /*19590*/  VIADD R3, R12, 0x30 ;  /* 0x000000300c037836 */ /* 0x000fe20000000000 */
[C---:B--2---:R-:W-:Y:S02]  /*195a0*/  ISETP.GE.AND P0, PT, R236.reuse, UR6, PT ;  /* 0x00000006ec007c0c */ /* 0x044fe4000bf06270 */
[----:B------:R-:W-:Y:S02]  /*195b0*/  IADD3 R236, P1, PT, R236, UR14, RZ ;  /* 0x0000000eecec7c10 */ /* 0x000fe4000ff3e0ff */
[----:B------:R-:W-:Y:S01]  /*195c0*/  ISETP.GE.OR P5, PT, R8, UR18, P0 ;  /* 0x0000001208007c0c */ /* 0x000fe200087a6670 */
[----:B----4-:R-:W-:Y:S01]  /*195d0*/  IMAD.U32 R16, RZ, RZ, UR4 ;  /* 0x00000004ff107e24 */ /* 0x010fe2000f8e00ff */
[----:B------:R1:W2:Y:S01]  /*195e0*/  LDS.128 R8, [R0] ;  /* 0x0000000000087984 */ /* 0x0002a20000000c00 */
[----:B------:R-:W-:Y:S01]  /*195f0*/  IMAD.X R237, RZ, RZ, UR10, P1 ;  /* 0x0000000affed7e24 */ /* 0x000fe200088e06ff */
[----:B------:R-:W-:Y:S02]  /*19600*/  ISETP.GE.OR P1, PT, R12, UR18, P0 ;  /* 0x000000120c007c0c */ /* 0x000fe40008726670 */
[----:B------:R-:W-:Y:S01]  /*19610*/  ISETP.GE.OR P6, PT, R2, UR18, P0 ;  /* 0x0000001202007c0c */ /* 0x000fe200087c6670 */
[----:B------:R-:W-:Y:S01]  /*19620*/  VIADD R2, R12, 0x40 ;  /* 0x000000400c027836 */ /* 0x000fe20000000000 */
[----:B------:R-:W-:Y:S01]  /*19630*/  MOV R19, UR5 ;  /* 0x0000000500137c02 */ /* 0x000fe20008000f00 */
[----:B------:R-:W-:Y:S01]  /*19640*/  IMAD.WIDE.U32 R16, R16, UR13, R236 ;  /* 0x0000000d10107c25 */ /* 0x000fe2000f8e00ec */
[----:B------:R-:W-:-:S02]  /*19650*/  ISETP.GE.OR P4, PT, R3, UR18, P0 ;  /* 0x0000001203007c0c */ /* 0x000fc40008786670 */
[----:B------:R-:W-:Y:S01]  /*19660*/  ISETP.GE.OR P3, PT, R2, UR18, P0 ;  /* 0x0000001202007c0c */ /* 0x000fe20008766670 */
[C---:B------:R-:W-:Y:S01]  /*19670*/  VIADD R3, R12.reuse, 0x60 ;  /* 0x000000600c037836 */ /* 0x040fe20000000000 */
[----:B------:R-:W-:Y:S01]  /*19680*/  IADD3 R2, PT, PT, R12, 0x50, RZ ;  /* 0x000000500c027810 */ /* 0x000fe20007ffe0ff */
[----:B------:R-:W-:-:S03]  /*19690*/  IMAD R19, R19, UR13, R17 ;  /* 0x0000000d13137c24 */ /* 0x000fc6000f8e0211 */
[----:B------:R-:W-:Y:S02]  /*196a0*/  ISETP.GE.OR P2, PT, R2, UR18, P0 ;  /* 0x0000001202007c0c */ /* 0x000fe40008746670 */
[----:B------:R-:W-:Y:S01]  /*196b0*/  IADD3 R2, PT, PT, R12, 0x70, RZ ;  /* 0x000000700c027810 */ /* 0x000fe20007ffe0ff */
[----:B---3--:R-:W-:Y:S10]  /*196c0*/  @P1 BRA `(.L_x_396) ;  /* 0x0000000000281947 */ /* 0x008ff40003800000 */
        /* <DEDUP_REMOVED lines=10> */
.L_x_396:
[----:B------:R-:W-:Y:S05]  /*19770*/  BSYNC.RECONVERGENT B0 ;  /* 0x0000000000007941 */ /* 0x000fea0003800200 */
.L_x_395:
        /* <DEDUP_REMOVED lines=18> */
.L_x_398:
[----:B------:R-:W-:Y:S05]  /*198a0*/  BSYNC.RECONVERGENT B0 ;  /* 0x0000000000007941 */ /* 0x000fea0003800200 */
.L_x_397:
        /* <DEDUP_REMOVED lines=16> */
.L_x_400:
[----:B------:R-:W-:Y:S05]  /*199b0*/  BSYNC.RECONVERGENT B0 ;  /* 0x0000000000007941 */ /* 0x000fea0003800200 */
.L_x_399:
        /* <DEDUP_REMOVED lines=16> */
.L_x_402:
[----:B------:R-:W-:Y:S05]  /*19ac0*/  BSYNC.RECONVERGENT B0 ;  /* 0x0000000000007941 */ /* 0x000fea0003800200 */
.L_x_401:
        /* <DEDUP_REMOVED lines=16> */
.L_x_404:
[----:B------:R-:W-:Y:S05]  /*19bd0*/  BSYNC.RECONVERGENT B0 ;  /* 0x0000000000007941 */ /* 0x000fea0003800200 */
.L_x_403:
        /* <DEDUP_REMOVED lines=16> */
.L_x_406:
[----:B------:R-:W-:Y:S05]  /*19ce0*/  BSYNC.RECONVERGENT B0 ;  /* 0x0000000000007941 */ /* 0x000fea0003800200 */
.L_x_405:
        /* <DEDUP_REMOVED lines=16> */
.L_x_408:
[----:B------:R-:W-:Y:S05]  /*19df0*/  BSYNC.RECONVERGENT B0 ;  /* 0x0000000000007941 */ /* 0x000fea0003800200 */
.L_x_407:
        /* <DEDUP_REMOVED lines=15> */
.L_x_409:
        /* <DEDUP_REMOVED lines=9> */
.L_x_1461:


//--------------------- .text._ZN5flash16flash_fwd_kernelI23Flash_fwd_kernel_traitsILi64ELi128ELi128ELi4ELb0ELb0EN7cutlass6half_tE19Flash_kernel_traitsILi64ELi128ELi128ELi4ES3_EELb0ELb1ELb0ELb1ELb0ELb0ELb0ELb0EEEvNS_16Flash_fwd_paramsE --------------------------
	.section	.text._ZN5flash16flash_fwd_kernelI23Flash_fwd_kernel_traitsILi64ELi128ELi128ELi4ELb0ELb0EN7cutlass6half_tE19Flash_kernel_traitsILi64ELi128ELi128ELi4ES3_EELb0ELb1ELb0ELb1ELb0ELb0ELb0ELb0EEEvNS_16Flash_fwd_paramsE,"ax",@progbits
	.align	128
        .global         _ZN5flash16flash_fwd_kernelI23Flash_fwd_kernel_traitsILi64ELi128ELi128ELi4ELb0ELb0EN7cutlass6half_tE19Flash_kernel_traitsILi64ELi128ELi128ELi4ES3_EELb0ELb1ELb0ELb1ELb0ELb0ELb0ELb0EEEvNS_16Flash_fwd_paramsE
        .type           _ZN5flash16flash_fwd_kernelI23Flash_fwd_kernel_traitsILi64ELi128ELi128ELi4ELb0ELb0EN7cutlass6half_tE19Flash_kernel_traitsILi64ELi128ELi128ELi4ES3_EELb0ELb1ELb0ELb1ELb0ELb0ELb0ELb0EEEvNS_16Flash_fwd_paramsE,@function
        .size           _ZN5flash16flash_fwd_kernelI23Flash_fwd_kernel_traitsILi64ELi128ELi128ELi4ELb0ELb0EN7cutlass6half_tE19Flash_kernel_traitsILi64ELi128ELi128ELi4ES3_EELb0ELb1ELb0ELb1ELb0ELb0ELb0ELb0EEEvNS_16Flash_fwd_paramsE,(.L_x_1462 - _ZN5flash16flash_fwd_kernelI23Flash_fwd_kernel_traitsILi64ELi128ELi128ELi4ELb0ELb0EN7cutlass6half_tE19Flash_kernel_traitsILi64ELi128ELi128ELi4ES3_EELb0ELb1ELb0ELb1ELb0ELb0ELb0ELb0EEEvNS_16Flash_fwd_paramsE)
        .other          _ZN5flash16flash_fwd_kernelI23Flash_fwd_kernel_traitsILi64ELi128ELi128ELi4ELb0ELb0EN7cutlass6half_tE19Flash_kernel_traitsILi64ELi128ELi128ELi4ES3_EELb0ELb1ELb0ELb1ELb0ELb0ELb0ELb0EEEvNS_16Flash_fwd_paramsE,@"STO_CUDA_ENTRY STV_DEFAULT"
_ZN5flash16flash_fwd_kernelI23Flash_fwd_kernel_traitsILi64ELi128ELi128ELi4ELb0ELb0EN7cutlass6half_tE19Flash_kernel_traitsILi64ELi128ELi128ELi4ES3_EELb0ELb1ELb0ELb1ELb0ELb0ELb0ELb0EEEvNS_16Flash_fwd_paramsE:
.text._ZN5flash16flash_fwd_kernelI23Flash_fwd_kernel_traitsILi64ELi128ELi128ELi4ELb0ELb0EN7cutlass6half_tE19Flash_kernel_traitsILi64ELi128ELi128ELi4ES3_EELb0ELb1ELb0ELb1ELb0ELb0ELb0ELb0EEEvNS_16Flash_fwd_paramsE:
        /* <DEDUP_REMOVED lines=43> */
[----:B------:R-:W1:Y:S01]  /*02b0*/  S2UR UR31, SR_CTAID.X ;  /* 0x00000000001f79c3 */ /* 0x000e620000002500 */
[----:B------:R-:W3:Y:S03]  /*02c0*/  @!UP4 LDCU UR28, c[0x0][0x434] ;  /* 0x00008680ff1cc7ac */ /* 0x000ee60008000800 */
[----:B------:R2:W5:Y:S01]  /*02d0*/  @P0 LDG.E R4, desc[UR22][R4.64] ;  /* 0x0000001604040981 */ /* 0x000562000c1e1900 */
[----:B------:R-:W-:Y:S01]  /*02e0*/  UMOV UR19, 0xffffffff ;  /* 0xffffffff00137882 */ /* 0x000fe20000000000 */
[----:B------:R-:W4:Y:S01]  /*02f0*/  @!UP0 LDCU.64 UR4, c[0x0][0x488] ;  /* 0x00009100ff0487ac */ /* 0x000f220008000a00 */
[----:B-1----:R-:W-:-:S02]  /*0300*/  IMAD.U32 R2, RZ, RZ, UR8 ;  /* 0x00000008ff027e24 */ /* 0x002fc4000f8e00ff */
[----:B------:R-:W-:-:S05]  /*0310*/  IMAD.U32 R3, RZ, RZ, UR9 ;  /* 0x00000009ff037e24 */ /* 0x000fca000f8e00ff */
[----:B------:R-:W4:Y:S01]  /*0320*/  @!P3 LDG.E R6, desc[UR22][R2.64] ;  /* 0x000000160206b981 */ /* 0x000f22000c1e1900 */
[----:B------:R-:W-:Y:S01]  /*0330*/  UISETP.NE.U32.AND UP1, UPT, UR6, URZ, UPT ;  /* 0x000000ff0600728c */ /* 0x000fe2000bf25070 */
[----:B------:R-:W-:Y:S01]  /*0340*/  UMOV UR13, 0xffffffff ;  /* 0xffffffff000d7882 */ /* 0x000fe20000000000 */
[----:B------:R-:W-:Y:S02]  /*0350*/  USHF.L.U32 UR27, UR31, 0x7, URZ ;  /* 0x000000071f1b7899 */ /* 0x000fe400080006ff */
[----:B------:R-:W-:Y:S01]  /*0360*/  UISETP.NE.AND.EX UP1, UPT, UR7, URZ, UPT, UP1 ;  /* 0x000000ff0700728c */ /* 0x000fe2000bf25310 */
[----:B------:R-:W-:Y:S01]  /*0370*/  UMOV UR12, URZ ;  /* 0x000000ff000c7c82 */ /* 0x000fe20008000000 */
[----:B------:R-:W1:Y:S01]  /*0380*/  @!UP0 LDCU UR6, c[0x0][0x43c] ;  /* 0x00008780ff0687ac */ /* 0x000e620008000800 */
[----:B--2---:R-:W-:Y:S02]  /*0390*/  @P4 R2UR UR19, R8 ;  /* 0x00000000081342ca */ /* 0x004fe400000e0000 */
[----:B---3--:R-:W-:-:S13]  /*03a0*/  @P2 R2UR UR8, R7 ;  /* 0x00000000070822ca */ /* 0x008fda00000e0000 */
[----:B------:R-:W-:-:S04]  /*03b0*/  @UP4 UIADD3 UR28, UPT, UPT, UR8, -UR19, URZ ;  /* 0x80000013081c4290 */ /* 0x000fc8000fffe0ff */
[----:B------:R-:W-:Y:S01]  /*03c0*/  UISETP.GT.AND UP2, UPT, UR28, UR27, UPT ;  /* 0x0000001b1c00728c */ /* 0x000fe2000bf44270 */
[----:B----4-:R-:W-:-:S05]  /*03d0*/  @P1 R2UR UR12, R0 ;  /* 0x00000000000c12ca */ /* 0x010fca00000e0000 */
[----:B------:R-:W-:Y:S01]  /*03e0*/  PLOP3.LUT P1, PT, PT, PT, UP2, 0x80, 0x8 ;  /* 0x000000000008781c */ /* 0x000fe20003f2f028 */
[----:B------:R-:W-:Y:S01]  /*03f0*/  @!UP0 UISETP.NE.U32.AND UP2, UPT, UR4, URZ, UPT ;  /* 0x000000ff0400828c */ /* 0x000fe2000bf45070 */
[----:B------:R-:W2:Y:S01]  /*0400*/  @!UP1 LDCU UR4, c[0x0][0x438] ;  /* 0x00008700ff0497ac */ /* 0x000ea20008000800 */
[----:B------:R-:W-:Y:S01]  /*0410*/  @!P3 R2UR UR13, R6 ;  /* 0x00000000060db2ca */ /* 0x000fe200000e0000 */
[----:B-12---:R-:W-:-:S14]  /*0420*/  BRA.U !UP1, `(.L_x_410) ;  /* 0x0000000109187547 */ /* 0x006fdc000b800000 */
[----:B------:R-:W-:-:S13]  /*0430*/  PLOP3.LUT P2, PT, PT, PT, UP5, 0x80, 0x8 ;  /* 0x000000000008781c */ /* 0x000fda0003f4f058 */
[----:B------:R-:W2:Y:S04]  /*0440*/  @P2 LDG.E R5, desc[UR22][R2.64+0x4] ;  /* 0x0000041602052981 */ /* 0x000ea8000c1e1900 */
[----:B------:R-:W3:Y:S01]  /*0450*/  @!P2 LDG.E R0, desc[UR22][R2.64] ;  /* 0x000000160200a981 */ /* 0x000ee2000c1e1900 */
[----:B--2---:R-:W-:-:S13]  /*0460*/  @P2 R2UR UR4, R5 ;  /* 0x00000000050422ca */ /* 0x004fda00000e0000 */
[----:B------:R-:W-:-:S07]  /*0470*/  @UP5 UIADD3 UR4, UPT, UPT, UR4, -UR13, URZ ;  /* 0x8000000d04045290 */ /* 0x000fce000fffe0ff */
[----:B---3--:R-:W-:Y:S02]  /*0480*/  @!P2 R2UR UR4, R0 ;  /* 0x000000000004a2ca */ /* 0x008fe400000e0000 */
.L_x_410:
[----:B-----5:R-:W-:Y:S01]  /*0490*/  @P0 R2UR UR21, R4 ;  /* 0x00000000041502ca */ /* 0x020fe200000e0000 */
[----:B------:R-:W-:Y:S01]  /*04a0*/  @!UP0 UISETP.NE.AND.EX UP2, UPT, UR5, URZ, UPT, UP2 ;  /* 0x000000ff0500828c */ /* 0x000fe2000bf45320 */
[----:B------:R-:W-:-:S13]  /*04b0*/  @!P1 EXIT ;  /* 0x000000000000994d */ /* 0x000fda0003800000 */
[----:B------:R-:W1:Y:S01]  /*04c0*/  LDCU UR24, c[0x0][0x508] ;  /* 0x0000a100ff1877ac */ /* 0x000e620008000800 */
[----:B------:R-:W2:Y:S01]  /*04d0*/  S2UR UR26, SR_CTAID.Z ;  /* 0x00000000001a79c3 */ /* 0x000ea20000002700 */
[----:B------:R-:W3:Y:S01]  /*04e0*/  S2R R237, SR_TID.X ;  /* 0x0000000000ed7919 */ /* 0x000ee20000002100 */
        /* <DEDUP_REMOVED lines=29> */
[----:B------:R-:W-:Y:S02]  /*06c0*/  @UP1 UMOV UR13, 0x1 ;  /* 0x00000001000d1882 */ /* 0x000fe40000000000 */
[----:B------:R-:W-:Y:S01]  /*06d0*/  @UP0 UMOV UR12, UR14 ;  /* 0x0000000e000c0c82 */ /* 0x000fe20008000000 */
[----:B----4-:R-:W-:Y:S01]  /*06e0*/  @UP1 UIMAD UR10, UR4, UR5, URZ ;  /* 0x00000005040a12a4 */ /* 0x010fe2000f8e02ff */
[----:B--2---:R-:W-:Y:S11]  /*06f0*/  BRA.U UP1, `(.L_x_412) ;  /* 0x0000000101287547 */ /* 0x004ff6000b800000 */
[----:B------:R-:W-:Y:S01]  /*0700*/  UISETP.NE.AND UP0, UPT, UR11, URZ, UPT ;  /* 0x000000ff0b00728c */ /* 0x000fe2000bf05270 */
[----:B------:R-:W1:Y:S10]  /*0710*/  LDCU UR5, c[0x0][0x3e0] ;  /* 0x00007c00ff0577ac */ /* 0x000e740008000800 */
[----:B------:R-:W1:Y:S01]  /*0720*/  @UP0 LDCU UR13, c[0x0][0x454] ;  /* 0x00008a80ff0d07ac */ /* 0x000e620008000800 */
[----:B------:R-:W2:Y:S01]  /*0730*/  @!UP0 LDCU UR4, c[0x0][0x434] ;  /* 0x00008680ff0487ac */ /* 0x000ea20008000800 */
[----:B------:R-:W4:Y:S01]  /*0740*/  @UP0 LDCU UR10, c[0x0][0x454] ;  /* 0x00008a80ff0a07ac */ /* 0x000f220008000800 */
[----:B---3--:R-:W-:Y:S01]  /*0750*/  @UP0 UMOV UR8, 0x1 ;  /* 0x0000000100080882 */ /* 0x008fe20000000000 */
[----:B----4-:R-:W4:Y:S01]  /*0760*/  @!UP0 LDCU UR10, c[0x0][0x434] ;  /* 0x00008680ff0a87ac */ /* 0x010f220008000800 */
[----:B------:R-:W-:Y:S01]  /*0770*/  @!UP0 UMOV UR8, 0x1 ;  /* 0x0000000100088882 */ /* 0x000fe20000000000 */
[----:B-1----:R-:W-:-:S02]  /*0780*/  @UP0 UIMAD UR13, UR13, UR5, URZ ;  /* 0x000000050d0d02a4 */ /* 0x002fc4000f8e02ff */
[----:B--2---:R-:W-:-:S12]  /*0790*/  @!UP0 UIMAD UR13, UR4, UR5, URZ ;  /* 0x00000005040d82a4 */ /* 0x004fd8000f8e02ff */
.L_x_412:
[----:B------:R-:W1:Y:S01]  /*07a0*/  LDCU UR7, c[0x0][0x440] ;  /* 0x00008800ff0777ac */ /* 0x000e620008000800 */
[----:B------:R-:W-:Y:S01]  /*07b0*/  IMAD.SHL.U32 R2, R237, 0x8, RZ ;  /* 0x00000008ed027824 */ /* 0x000fe200078e00ff */
[----:B------:R-:W-:Y:S01]  /*07c0*/  SHF.R.U32.HI R237, RZ, 0x3, R237 ;  /* 0x00000003ffed7819 */ /* 0x000fe200000116ed */
[----:B------:R-:W-:Y:S01]  /*07d0*/  BSSY.RECONVERGENT B0, `(.L_x_413) ;  /* 0x0000030000007945 */ /* 0x000fe20003800200 */
[----:B------:R-:W2:Y:S02]  /*07e0*/  LDCU UR6, c[0x0][0x434] ;  /* 0x00008680ff0677ac */ /* 0x000ea40008000800 */
[----:B------:R-:W-:Y:S01]  /*07f0*/  LOP3.LUT R2, R2, 0x38, RZ, 0xc0, !PT ;  /* 0x0000003802027812 */ /* 0x000fe200078ec0ff */
[C---:B------:R-:W-:Y:S01]  /*0800*/  VIADD R16, R237.reuse, 0x10 ;  /* 0x00000010ed107836 */ /* 0x040fe20000000000 */
[----:B------:R-:W5:Y:S01]  /*0810*/  LDCU.64 UR4, c[0x0][0x410] ;  /* 0x00008200ff0477ac */ /* 0x000f620008000a00 */
[----:B------:R-:W-:Y:S01]  /*0820*/  VIADD R17, R237, 0x20 ;  /* 0x00000020ed117836 */ /* 0x000fe20000000000 */
[----:B------:R-:W-:Y:S01]  /*0830*/  ISETP.NE.AND P1, PT, R2, RZ, PT ;  /* 0x000000ff0200720c */ /* 0x000fe20003f25270 */
[----:B------:R-:W-:-:S02]  /*0840*/  UISETP.NE.AND UP1, UPT, UR11, URZ, !UP1 ;  /* 0x000000ff0b00728c */ /* 0x000fc4000cf25270 */
[----:B------:R-:W-:Y:S02]  /*0850*/  UIADD3 UR28, UPT, UPT, -UR27, UR28, URZ ;  /* 0x0000001c1b1c7290 */ /* 0x000fe4000fffe1ff */
[----:B------:R-:W-:Y:S01]  /*0860*/  UISETP.NE.AND UP0, UPT, UR19, -0x1, UPT ;  /* 0xffffffff1300788c */ /* 0x000fe2000bf05270 */
[C---:B-1----:R-:W-:Y:S01]  /*0870*/  ISETP.GE.AND P4, PT, R2.reuse, UR7, PT ;  /* 0x0000000702007c0c */ /* 0x042fe2000bf86270 */
[----:B---3--:R-:W-:Y:S01]  /*0880*/  UIMAD UR27, UR27, UR8, URZ ;  /* 0x000000081b1b72a4 */ /* 0x008fe2000f8e02ff */
[----:B------:R-:W-:Y:S01]  /*0890*/  IADD3 R2, P2, PT, R2, UR12, RZ ;  /* 0x0000000c02027c10 */ /* 0x000fe2000ff5e0ff */
[----:B--2---:R-:W-:Y:S01]  /*08a0*/  UIMAD UR6, UR25, UR6, URZ ;  /* 0x00000006190672a4 */ /* 0x004fe2000f8e02ff */
[C---:B------:R-:W-:Y:S01]  /*08b0*/  ISETP.GE.OR P5, PT, R237.reuse, UR28, P4 ;  /* 0x0000001ced007c0c */ /* 0x040fe2000a7a6670 */
[----:B------:R-:W-:Y:S02]  /*08c0*/  USHF.R.S32.HI UR12, URZ, 0x1f, UR27 ;  /* 0x0000001fff0c7899 */ /* 0x000fe4000801141b */
[----:B------:R-:W-:Y:S01]  /*08d0*/  IMAD.X R3, RZ, RZ, UR9, P2 ;  /* 0x00000009ff037e24 */ /* 0x000fe200090e06ff */
[----:B------:R-:W-:Y:S01]  /*08e0*/  USEL UR9, UR6, UR19, !UP0 ;  /* 0x0000001306097287 */ /* 0x000fe2000c000000 */
[----:B-----5:R-:W-:Y:S01]  /*08f0*/  IMAD.U32 R4, RZ, RZ, UR4 ;  /* 0x00000004ff047e24 */ /* 0x020fe2000f8e00ff */
[----:B----4-:R-:W-:Y:S01]  /*0900*/  UIMAD UR4, UR26, UR10, URZ ;  /* 0x0000000a1a0472a4 */ /* 0x010fe2000f8e02ff */
[----:B------:R-:W-:Y:S01]  /*0910*/  IMAD.U32 R0, RZ, RZ, UR5 ;  /* 0x00000005ff007e24 */ /* 0x000fe2000f8e00ff */
[----:B------:R-:W-:Y:S01]  /*0920*/  USHF.R.S32.HI UR5, URZ, 0x1f, UR9 ;  /* 0x0000001fff057899 */ /* 0x000fe20008011409 */
[----:B------:R-:W-:Y:S01]  /*0930*/  IMAD.WIDE.U32 R8, R4, UR26, R2 ;  /* 0x0000001a04087c25 */ /* 0x000fe2000f8e0002 */
[----:B------:R-:W-:Y:S01]  /*0940*/  @!UP1 UIMAD UR4, UR25, UR13, UR4 ;  /* 0x0000000d190492a4 */ /* 0x000fe2000f8e0204 */
[----:B------:R-:W-:Y:S01]  /*0950*/  ISETP.GE.OR P3, PT, R237, UR28, P1 ;  /* 0x0000001ced007c0c */ /* 0x000fe20008f66670 */
[----:B------:R-:W-:Y:S01]  /*0960*/  USEL UR9, UR9, URZ, UP1 ;  /* 0x000000ff09097287 */ /* 0x000fe20008800000 */
[C---:B------:R-:W-:Y:S01]  /*0970*/  ISETP.GE.OR P0, PT, R16.reuse, UR28, P1 ;  /* 0x0000001c10007c0c */ /* 0x040fe20008f06670 */
[----:B------:R-:W-:Y:S01]  /*0980*/  USEL UR5, UR5, URZ, UP1 ;  /* 0x000000ff05057287 */ /* 0x000fe20008800000 */
[----:B------:R-:W-:Y:S01]  /*0990*/  ISETP.GE.OR P6, PT, R17, UR28, P1 ;  /* 0x0000001c11007c0c */ /* 0x000fe20008fc6670 */
[----:B------:R-:W-:Y:S01]  /*09a0*/  USHF.R.S32.HI UR6, URZ, 0x1f, UR4 ;  /* 0x0000001fff067899 */ /* 0x000fe20008011404 */
[----:B------:R-:W-:Y:S01]  /*09b0*/  ISETP.GE.OR P2, PT, R16, UR28, P4 ;  /* 0x0000001c10007c0c */ /* 0x000fe2000a746670 */
[----:B------:R-:W-:Y:S01]  /*09c0*/  UIADD3 UR9, UP1, UP0, UR27, UR9, UR4 ;  /* 0x000000091b097290 */ /* 0x000fe2000f83e004 */
[----:B------:R-:W-:Y:S01]  /*09d0*/  IMAD R7, R0, UR26, R9 ;  /* 0x0000001a00077c24 */ /* 0x000fe2000f8e0209 */
[----:B------:R-:W-:-:S02]  /*09e0*/  UIMAD.WIDE.U32 UR10, UR31, 0x80, URZ ;  /* 0x000000801f0a78a5 */ /* 0x000fc4000f8e00ff */
[----:B------:R-:W-:-:S04]  /*09f0*/  UIADD3.X UR12, UPT, UPT, UR12, UR5, UR6, UP1, UP0 ;  /* 0x000000050c0c7290 */ /* 0x000fc80008fe0406 */
[----:B------:R-:W-:Y:S01]  /*0a00*/  LOP3.LUT R10, R237, UR10, RZ, 0xfc, !PT ;  /* 0x0000000aed0a7c12 */ /* 0x000fe2000f8efcff */
[----:B------:R-:W-:Y:S07]  /*0a10*/  @P5 BRA `(.L_x_414) ;  /* 0x00000000002c5947 */ /* 0x000fee0003800000 */
        /* <DEDUP_REMOVED lines=11> */
.L_x_414:
[----:B------:R-:W-:Y:S05]  /*0ad0*/  BSYNC.RECONVERGENT B0 ;  /* 0x0000000000007941 */ /* 0x000fea0003800200 */
.L_x_413:
[----:B------:R-:W-:Y:S01]  /*0ae0*/  BSSY.RECONVERGENT B0, `(.L_x_415) ;  /* 0x0000011000007945 */ /* 0x000fe20003800200 */
[----:B------:R-:W-:Y:S02]  /*0af0*/  ISETP.GE.OR P5, PT, R17, UR28, P4 ;  /* 0x0000001c11007c0c */ /* 0x000fe4000a7a6670 */
[----:B------:R-:W-:Y:S01]  /*0b00*/  IADD3 R15, PT, PT, R237, 0x30, RZ ;  /* 0x00000030ed0f7810 */ /* 0x000fe20007ffe0ff */
[----:B------:R-:W-:Y:S05]  /*0b10*/  @P2 BRA `(.L_x_416) ;  /* 0x0000000000342947 */ /* 0x000fea0003800000 */
[----:B------:R-:W2:Y:S01]  /*0b20*/  LDCU.64 UR6, c[0x0][0x408] ;  /* 0x00008100ff0677ac */ /* 0x000ea20008000a00 */
[----:B-1----:R-:W-:Y:S01]  /*0b30*/  IADD3 R4, P2, PT, R10, 0x10, RZ ;  /* 0x000000100a047810 */ /* 0x002fe20007f5e0ff */
        /* <DEDUP_REMOVED lines=11> */
.L_x_416:
[----:B------:R-:W-:Y:S05]  /*0bf0*/  BSYNC.RECONVERGENT B0 ;  /* 0x0000000000007941 */ /* 0x000fea0003800200 */
.L_x_415:
[----:B------:R-:W-:Y:S01]  /*0c00*/  BSSY.RECONVERGENT B0, `(.L_x_417) ;  /* 0x0000011000007945 */ /* 0x000fe20003800200 */
[----:B------:R-:W-:Y:S02]  /*0c10*/  ISETP.GE.OR P2, PT, R15, UR28, P4 ;  /* 0x0000001c0f007c0c */ /* 0x000fe4000a746670 */
[----:B------:R-:W-:Y:S01]  /*0c20*/  IADD3 R14, PT, PT, R237, 0x40, RZ ;  /* 0x00000040ed0e7810 */ /* 0x000fe20007ffe0ff */
[----:B------:R-:W-:Y:S05]  /*0c30*/  @P5 BRA `(.L_x_418) ;  /* 0x0000000000345947 */ /* 0x000fea0003800000 */
[----:B------:R-:W3:Y:S01]  /*0c40*/  LDCU.64 UR6, c[0x0][0x408] ;  /* 0x00008100ff0677ac */ /* 0x000ee20008000a00 */
[----:B-12---:R-:W-:Y:S01]  /*0c50*/  IADD3 R4, P5, PT, R10, 0x20, RZ ;  /* 0x000000200a047810 */ /* 0x006fe20007fbe0ff */
[----:B------:R-:W-:Y:S01]  /*0c60*/  IMAD.MOV.U32 R2, RZ, RZ, R8 ;  /* 0x000000ffff027224 */ /* 0x000fe200078e0008 */
        /* <DEDUP_REMOVED lines=10> */
.L_x_418:
[----:B------:R-:W-:Y:S05]  /*0d10*/  BSYNC.RECONVERGENT B0 ;  /* 0x0000000000007941 */ /* 0x000fea0003800200 */
.L_x_417:
[----:B------:R-:W-:Y:S01]  /*0d20*/  BSSY.RECONVERGENT B0, `(.L_x_419) ;  /* 0x0000011000007945 */ /* 0x000fe20003800200 */
[----:B------:R-:W-:Y:S02]  /*0d30*/  ISETP.GE.OR P5, PT, R14, UR28, P4 ;  /* 0x0000001c0e007c0c */ /* 0x000fe4000a7a6670 */
[----:B------:R-:W-:Y:S01]  /*0d40*/  IADD3 R12, PT, PT, R237, 0x50, RZ ;  /* 0x00000050ed0c7810 */ /* 0x000fe20007ffe0ff */
[----:B------:R-:W-:Y:S05]  /*0d50*/  @P2 BRA `(.L_x_420) ;  /* 0x0000000000342947 */ /* 0x000fea0003800000 */
[----:B------:R-:W4:Y:S01]  /*0d60*/  LDCU.64 UR6, c[0x0][0x408] ;  /* 0x00008100ff0677ac */ /* 0x000f220008000a00 */
[----:B-123--:R-:W-:Y:S01]  /*0d70*/  IADD3 R4, P2, PT, R10, 0x30, RZ ;  /* 0x000000300a047810 */ /* 0x00efe20007f5e0ff */
[----:B------:R-:W-:Y:S01]  /*0d80*/  IMAD.MOV.U32 R2, RZ, RZ, R8 ;  /* 0x000000ffff027224 */ /* 0x000fe200078e0008 */
[----:B------:R-:W-:Y:S01]  /*0d90*/  MOV R3, R7 ;  /* 0x0000000700037202 */ /* 0x000fe20000000f00 */
[----:B------:R-:W1:Y:S02]  /*0da0*/  LDCU.64 UR4, c[0x0][0x3f0] ;  /* 0x00007e00ff0477ac */ /* 0x000e640008000a00 */
[----:B------:R-:W-:-:S04]  /*0db0*/  IMAD.X R0, RZ, RZ, UR11, P2 ;  /* 0x0000000bff007e24 */ /* 0x000fc800090e06ff */
[----:B----4-:R-:W-:Y:S02]  /*0dc0*/  IMAD R0, R0, UR6, RZ ;  /* 0x0000000600007c24 */ /* 0x010fe4000f8e02ff */
[----:B------:R-:W-:-:S04]  /*0dd0*/  IMAD.WIDE.U32 R2, R4, UR6, R2 ;  /* 0x0000000604027c25 */ /* 0x000fc8000f8e0002 */
[----:B------:R-:W-:Y:S01]  /*0de0*/  IMAD R0, R4, UR7, R0 ;  /* 0x0000000704007c24 */ /* 0x000fe2000f8e0200 */
[----:B-1----:R-:W-:-:S04]  /*0df0*/  LEA R4, P2, R2, UR4, 0x1 ;  /* 0x0000000402047c11 */ /* 0x002fc8000f8408ff */
[----:B------:R-:W-:-:S04]  /*0e00*/  IADD3 R0, PT, PT, R3, R0, RZ ;  /* 0x0000000003007210 */ /* 0x000fc80007ffe0ff */
[----:B------:R-:W-:-:S05]  /*0e10*/  LEA.HI.X R5, R2, UR5, R0, 0x1, P2 ;  /* 0x0000000502057c11 */ /* 0x000fca00090f0c00 */
[----:B------:R4:W-:Y:S02]  /*0e20*/  STG.E.128 desc[UR22][R4.64], RZ ;  /* 0x000000ff04007986 */ /* 0x0009e4000c101d16 */
.L_x_420:
[----:B------:R-:W-:Y:S05]  /*0e30*/  BSYNC.RECONVERGENT B0 ;  /* 0x0000000000007941 */ /* 0x000fea0003800200 */
.L_x_419:
[----:B------:R-:W-:Y:S01]  /*0e40*/  BSSY.RECONVERGENT B0, `(.L_x_421) ;  /* 0x0000012000007945 */ /* 0x000fe20003800200 */
[----:B------:R-:W-:Y:S01]  /*0e50*/  ISETP.GE.OR P2, PT, R12, UR28, P4 ;  /* 0x0000001c0c007c0c */ /* 0x000fe2000a746670 */
[C---:B------:R-:W-:Y:S01]  /*0e60*/  VIADD R11, R237.reuse, 0x60 ;  /* 0x00000060ed0b7836 */ /* 0x040fe20000000000 */
[----:B------:R-:W-:Y:S01]  /*0e70*/  IADD3 R13, PT, PT, R237, 0x70, RZ ;  /* 0x00000070ed0d7810 */ /* 0x000fe20007ffe0ff */
[----:B------:R-:W-:Y:S05]  /*0e80*/  @P5 BRA `(.L_x_422) ;  /* 0x0000000000345947 */ /* 0x000fea0003800000 */
[----:B------:R-:W5:Y:S01]  /*0e90*/  LDCU.64 UR6, c[0x0][0x408] ;  /* 0x00008100ff0677ac */ /* 0x000f620008000a00 */
[----:B-1234-:R-:W-:Y:S01]  /*0ea0*/  IADD3 R4, P5, PT, R10, 0x40, RZ ;  /* 0x000000400a047810 */ /* 0x01efe20007fbe0ff */
        /* <DEDUP_REMOVED lines=10> */
[----:B------:R1:W-:Y:S02]  /*0f50*/  STG.E.128 desc[UR22][R4.64], RZ ;  /* 0x000000ff04007986 */ /* 0x0003e4000c101d16 */
.L_x_422:
[----:B------:R-:W-:Y:S05]  /*0f60*/  BSYNC.RECONVERGENT B0 ;  /* 0x0000000000007941 */ /* 0x000fea0003800200 */
.L_x_421:
[----:B------:R-:W-:Y:S01]  /*0f70*/  BSSY.RECONVERGENT B0, `(.L_x_423) ;  /* 0x0000011000007945 */ /* 0x000fe20003800200 */
[----:B------:R-:W-:Y:S02]  /*0f80*/  ISETP.GE.OR P5, PT, R11, UR28, P4 ;  /* 0x0000001c0b007c0c */ /* 0x000fe4000a7a6670 */
[----:B------:R-:W-:Y:S01]  /*0f90*/  ISETP.GE.OR P4, PT, R13, UR28, P4 ;  /* 0x0000001c0d007c0c */ /* 0x000fe2000a786670 */
[----:B------:R-:W-:-:S12]  /*0fa0*/  @P2 BRA `(.L_x_424) ;  /* 0x0000000000342947 */ /* 0x000fd80003800000 */
        /* <DEDUP_REMOVED lines=13> */
.L_x_424:
[----:B------:R-:W-:Y:S05]  /*1080*/  BSYNC.RECONVERGENT B0 ;  /* 0x0000000000007941 */ /* 0x000fea0003800200 */
.L_x_423:
[----:B------:R-:W-:Y:S04]  /*1090*/  BSSY.RECONVERGENT B0, `(.L_x_425) ;  /* 0x000000f000007945 */ /* 0x000fe80003800200 */
        /* <DEDUP_REMOVED lines=14> */
.L_x_426:
[----:B------:R-:W-:Y:S05]  /*1180*/  BSYNC.RECONVERGENT B0 ;  /* 0x0000000000007941 */ /* 0x000fea0003800200 */
.L_x_425:
        /* <DEDUP_REMOVED lines=15> */
.L_x_428:
[----:B------:R-:W-:Y:S05]  /*1280*/  BSYNC.RECONVERGENT B0 ;  /* 0x0000000000007941 */ /* 0x000fea0003800200 */
.L_x_427:
[----:B------:R-:W-:Y:S04]  /*1290*/  BSSY.RECONVERGENT B0, `(.L_x_429) ;  /* 0x000000a000007945 */ /* 0x000fe80003800200 */
[----:B------:R-:W-:Y:S05]  /*12a0*/  @P3 BRA `(.L_x_430) ;  /* 0x0000000000203947 */ /* 0x000fea0003800000 */
[----:B------:R-:W5:Y:S01]  /*12b0*/  LDCU.64 UR4, c[0x0][0x420] ;  /* 0x00008400ff0477ac */ /* 0x000f620008000a00 */
[----:B------:R-:W-:-:S05]  /*12c0*/  IMAD R0, R237, UR8, RZ ;  /* 0x00000008ed007c24 */ /* 0x000fca000f8e02ff */
[----:B-1----:R-:W-:-:S04]  /*12d0*/  IADD3 R3, P2, PT, R0, UR9, RZ ;  /* 0x0000000900037c10 */ /* 0x002fc8000ff5e0ff */
[----:B------:R-:W-:Y:S02]  /*12e0*/  LEA.HI.X.SX32 R0, R0, UR12, 0x1, P2 ;  /* 0x0000000c00007c11 */ /* 0x000fe400090f0eff */
[----:B-----5:R-:W-:-:S04]  /*12f0*/  LEA R2, P2, R3, UR4, 0x2 ;  /* 0x0000000403027c11 */ /* 0x020fc8000f8410ff */
[----:B------:R-:W-:Y:S01]  /*1300*/  LEA.HI.X R3, R3, UR5, R0, 0x2, P2 ;  /* 0x0000000503037c11 */ /* 0x000fe200090f1400 */
[----:B------:R-:W-:-:S05]  /*1310*/  IMAD.MOV.U32 R0, RZ, RZ, 0x7f800000 ;  /* 0x7f800000ff007424 */ /* 0x000fca00078e00ff */
[----:B------:R1:W-:Y:S03]  /*1320*/  STG.E desc[UR22][R2.64], R0 ;  /* 0x0000000002007986 */ /* 0x0003e6000c101916 */
.L_x_430:
[----:B------:R-:W-:Y:S05]  /*1330*/  BSYNC.RECONVERGENT B0 ;  /* 0x0000000000007941 */ /* 0x000fea0003800200 */
.L_x_429:
        /* <DEDUP_REMOVED lines=8> */
[----:B-1----:R-:W-:-:S05]  /*13c0*/  IMAD R0, R16, UR8, RZ ;  /* 0x0000000810007c24 */ /* 0x002fca000f8e02ff */
[----:B------:R-:W-:-:S04]  /*13d0*/  IADD3 R3, P0, PT, R0, UR9, RZ ;  /* 0x0000000900037c10 */ /* 0x000fc8000ff1e0ff */
[----:B------:R-:W-:Y:S02]  /*13e0*/  LEA.HI.X.SX32 R0, R0, UR12, 0x1, P0 ;  /* 0x0000000c00007c11 */ /* 0x000fe400080f0eff */
[----:B-----5:R-:W-:-:S04]  /*13f0*/  LEA R2, P0, R3, UR4, 0x2 ;  /* 0x0000000403027c11 */ /* 0x020fc8000f8010ff */
[----:B------:R-:W-:Y:S01]  /*1400*/  LEA.HI.X R3, R3, UR5, R0, 0x2, P0 ;  /* 0x0000000503037c11 */ /* 0x000fe200080f1400 */
[----:B------:R-:W-:-:S05]  /*1410*/  IMAD.MOV.U32 R0, RZ, RZ, 0x7f800000 ;  /* 0x7f800000ff007424 */ /* 0x000fca00078e00ff */
[----:B------:R1:W-:Y:S03]  /*1420*/  STG.E desc[UR22][R2.64], R0 ;  /* 0x0000000002007986 */ /* 0x0003e6000c101916 */
.L_x_432:
[----:B------:R-:W-:Y:S05]  /*1430*/  BSYNC.RECONVERGENT B0 ;  /* 0x0000000000007941 */ /* 0x000fea0003800200 */
.L_x_431:
[----:B------:R-:W-:Y:S04]  /*1440*/  BSSY.RECONVERGENT B0, `(.L_x_433) ;  /* 0x000000a000007945 */ /* 0x000fe80003800200 */
[----:B------:R-:W-:Y:S05]  /*1450*/  @P6 BRA `(.L_x_434) ;  /* 0x0000000000206947 */ /* 0x000fea0003800000 */
        /* <DEDUP_REMOVED lines=8> */
.L_x_434:
[----:B------:R-:W-:Y:S05]  /*14e0*/  BSYNC.RECONVERGENT B0 ;  /* 0x0000000000007941 */ /* 0x000fea0003800200 */
.L_x_433:
        /* <DEDUP_REMOVED lines=10> */
.L_x_436:
[----:B------:R-:W-:Y:S05]  /*1590*/  BSYNC.RECONVERGENT B0 ;  /* 0x0000000000007941 */ /* 0x000fea0003800200 */
.L_x_435:
        /* <DEDUP_REMOVED lines=10> */
.L_x_438:
[----:B------:R-:W-:Y:S05]  /*1640*/  BSYNC.RECONVERGENT B0 ;  /* 0x0000000000007941 */ /* 0x000fea0003800200 */
.L_x_437:
        /* <DEDUP_REMOVED lines=10> */
.L_x_440:
[----:B------:R-:W-:Y:S05]  /*16f0*/  BSYNC.RECONVERGENT B0 ;  /* 0x0000000000007941 */ /* 0x000fea0003800200 */
.L_x_439:
        /* <DEDUP_REMOVED lines=10> */
.L_x_442:
[----:B------:R-:W-:Y:S05]  /*17a0*/  BSYNC.RECONVERGENT B0 ;  /* 0x0000000000007941 */ /* 0x000fea0003800200 */
.L_x_441:
[----:B------:R-:W-:Y:S05]  /*17b0*/  @P1 EXIT ;  /* 0x000000000000194d */ /* 0x000fea0003800000 */
[----:B------:R-:W5:Y:S01]  /*17c0*/  LDCU.64 UR4, c[0x0][0x420] ;  /* 0x00008400ff0477ac */ /* 0x000f620008000a00 */
[----:B-1----:R-:W-:-:S05]  /*17d0*/  IMAD R0, R13, UR8, RZ ;  /* 0x000000080d007c24 */ /* 0x002fca000f8e02ff */
[----:B------:R-:W-:-:S04]  /*17e0*/  IADD3 R3, P0, PT, R0, UR9, RZ ;  /* 0x0000000900037c10 */ /* 0x000fc8000ff1e0ff */
[----:B------:R-:W-:Y:S02]  /*17f0*/  LEA.HI.X.SX32 R0, R0, UR12, 0x1, P0 ;  /* 0x0000000c00007c11 */ /* 0x000fe400080f0eff */
[----:B-----5:R-:W-:-:S04]  /*1800*/  LEA R2, P0, R3, UR4, 0x2 ;  /* 0x0000000403027c11 */ /* 0x020fc8000f8010ff */
[----:B------:R-:W-:Y:S01]  /*1810*/  LEA.HI.X R3, R3, UR5, R0, 0x2, P0 ;  /* 0x0000000503037c11 */ /* 0x000fe200080f1400 */
[----:B------:R-:W-:-:S05]  /*1820*/  IMAD.MOV.U32 R0, RZ, RZ, 0x7f800000 ;  /* 0x7f800000ff007424 */ /* 0x000fca00078e00ff */
[----:B------:R-:W-:Y:S01]  /*1830*/  STG.E desc[UR22][R2.64], R0 ;  /* 0x0000000002007986 */ /* 0x000fe2000c101916 */
[----:B------:R-:W-:Y:S05]  /*1840*/  EXIT ;  /* 0x000000000000794d */ /* 0x000fea0003800000 */
.L_x_411:
[----:B------:R-:W-:Y:S02]  /*1850*/  UISETP.NE.AND UP0, UPT, UR19, -0x1, UPT ;  /* 0xffffffff1300788c */ /* 0x000fe4000bf05270 */
[----:B------:R-:W-:-:S09]  /*1860*/  UISETP.NE.AND UP1, UPT, UR13, -0x1, UPT ;  /* 0xffffffff0d00788c */ /* 0x000fd2000bf25270 */
[----:B------:R-:W1:Y:S01]  /*1870*/  @!UP0 LDCU.64 UR6, c[0x0][0x398] ;  /* 0x00007300ff0687ac */ /* 0x000e620008000a00 */
[----:B------:R-:W2:Y:S01]  /*1880*/  @UP0 LDCU.64 UR4, c[0x0][0x3b0] ;  /* 0x00007600ff0407ac */ /* 0x000ea20008000a00 */
[----:B-1----:R-:W-:Y:S02]  /*1890*/  @!UP0 UIMAD.WIDE.U32 UR10, UR25, UR6, URZ ;  /* 0x00000006190a82a5 */ /* 0x002fe4000f8e00ff */
[----:B--2---:R-:W-:Y:S02]  /*18a0*/  @UP0 UIMAD.WIDE.U32 UR8, UR19, UR4, URZ ;  /* 0x00000004130802a5 */ /* 0x004fe4000f8e00ff */
[----:B------:R-:W-:-:S03]  /*18b0*/  @!UP0 UIMAD UR29, UR25, UR7, UR11 ;  /* 0x00000007191d82a4 */ /* 0x000fc6000f8e020b */
[----:B------:R-:W-:Y:S01]  /*18c0*/  @!UP0 UMOV UR30, UR10 ;  /* 0x0000000a001e8c82 */ /* 0x000fe20008000000 */
[----:B------:R-:W-:Y:S01]  /*18d0*/  @UP0 UIMAD UR29, UR19, UR5, UR9 ;  /* 0x00000005131d02a4 */ /* 0x000fe2000f8e0209 */
[----:B------:R-:W-:Y:S01]  /*18e0*/  @UP0 UMOV UR30, UR8 ;  /* 0x00000008001e0c82 */ /* 0x000fe20008000000 */
[----:B------:R-:W-:Y:S10]  /*18f0*/  BRA.U UP1, `(.L_x_443) ;  /* 0x00000001012c7547 */ /* 0x000ff4000b800000 */
        /* <DEDUP_REMOVED lines=11> */
.L_x_443:
[----:B------:R-:W1:Y:S01]  /*19b0*/  LDCU.64 UR10, c[0x0][0x3b8] ;  /* 0x00007700ff0a77ac */ /* 0x000e620008000a00 */
[----:B------:R-:W-:-:S04]  /*19c0*/  UIADD3 UR6, UPT, UPT, UR12, UR13, URZ ;  /* 0x0000000d0c067290 */ /* 0x000fc8000fffe0ff */
[----:B-1----:R-:W-:Y:S02]  /*19d0*/  UIMAD.WIDE.U32 UR14, UR6, UR10, URZ ;  /* 0x0000000a060e72a5 */ /* 0x002fe4000f8e00ff */
[----:B------:R-:W-:-:S04]  /*19e0*/  UIMAD UR6, UR6, UR11, URZ ;  /* 0x0000000b060672a4 */ /* 0x000fc8000f8e02ff */
[----:B------:R-:W-:Y:S02]  /*19f0*/  UIADD3 UR6, UPT, UPT, UR15, UR6, URZ ;  /* 0x000000060f067290 */ /* 0x000fe4000fffe0ff */
.L_x_444:
        /* <DEDUP_REMOVED lines=13> */
[----:B------:R-:W-:-:S05]  /*1ad0*/  IMAD.HI.U32 R0, R0, R3, RZ ;  /* 0x0000000300007227 */ /* 0x000fca00078e00ff */
[----:B------:R-:W-:-:S05]  /*1ae0*/  IADD3 R2, PT, PT, -R0, RZ, RZ ;  /* 0x000000ff00027210 */ /* 0x000fca0007ffe1ff */
[----:B------:R-:W-:-:S05]  /*1af0*/  IMAD R2, R4, R2, R3 ;  /* 0x0000000204027224 */ /* 0x000fca00078e0203 */
[----:B------:R-:W-:-:S13]  /*1b00*/  ISETP.GT.U32.AND P1, PT, R4, R2, PT ;  /* 0x000000020400720c */ /* 0x000fda0003f24070 */
[----:B------:R-:W-:Y:S01]  /*1b10*/  @!P1 IMAD.IADD R2, R2, 0x1, -R4 ;  /* 0x0000000102029824 */ /* 0x000fe200078e0a04 */
[----:B------:R-:W-:Y:S02]  /*1b20*/  @!P1 IADD3 R0, PT, PT, R0, 0x1, RZ ;  /* 0x0000000100009810 */ /* 0x000fe40007ffe0ff */
[C---:B------:R-:W-:Y:S02]  /*1b30*/  ISETP.NE.AND P1, PT, R5.reuse, RZ, PT ;  /* 0x000000ff0500720c */ /* 0x040fe40003f25270 */
[----:B------:R-:W-:Y:S02]  /*1b40*/  ISETP.GE.U32.AND P2, PT, R2, R4, PT ;  /* 0x000000040200720c */ /* 0x000fe40003f46070 */
[----:B------:R-:W-:-:S04]  /*1b50*/  LOP3.LUT R2, R5, UR26, RZ, 0x3c, !PT ;  /* 0x0000001a05027c12 */ /* 0x000fc8000f8e3cff */
[----:B------:R-:W-:-:S07]  /*1b60*/  ISETP.GE.AND P0, PT, R2, RZ, PT ;  /* 0x000000ff0200720c */ /* 0x000fce0003f06270 */
[----:B------:R-:W-:-:S06]  /*1b70*/  @P2 VIADD R0, R0, 0x1 ;  /* 0x0000000100002836 */ /* 0x000fcc0000000000 */
        /* <DEDUP_REMOVED lines=14> */
.L_x_445:
[----:B------:R-:W1:Y:S01]  /*1c60*/  LDCU.64 UR8, c[0x0][0x3c0] ;  /* 0x00007800ff0877ac */ /* 0x000e620008000a00 */
[----:B------:R-:W-:-:S04]  /*1c70*/  UIADD3 UR12, UPT, UPT, UR12, UR13, URZ ;  /* 0x0000000d0c0c7290 */ /* 0x000fc8000fffe0ff */
[----:B-1----:R-:W-:Y:S02]  /*1c80*/  UIMAD.WIDE.U32 UR4, UR12, UR8, URZ ;  /* 0x000000080c0472a5 */ /* 0x002fe4000f8e00ff */
[----:B------:R-:W-:-:S04]  /*1c90*/  UIMAD UR12, UR12, UR9, URZ ;  /* 0x000000090c0c72a4 */ /* 0x000fc8000f8e02ff */
[----:B------:R-:W-:-:S12]  /*1ca0*/  UIADD3 UR12, UPT, UPT, UR5, UR12, URZ ;  /* 0x0000000c050c7290 */ /* 0x000fd8000fffe0ff */
.L_x_446:
[----:B------:R-:W-:Y:S01]  /*1cb0*/  IMAD.SHL.U32 R7, R237, 0x8, RZ ;  /* 0x00000008ed077824 */ /* 0x000fe200078e00ff */
[----:B------:R-:W1:Y:S01]  /*1cc0*/  S2UR UR32, SR_CgaCtaId ;  /* 0x00000000002079c3 */ /* 0x000e620000008800 */
[----:B------:R-:W2:Y:S01]  /*1cd0*/  LDCU.64 UR16, c[0x0][0x3c8] ;  /* 0x00007900ff1077ac */ /* 0x000ea20008000a00 */
[----:B------:R-:W-:Y:S01]  /*1ce0*/  SHF.R.U32.HI R11, RZ, 0x3, R237 ;  /* 0x00000003ff0b7819 */ /* 0x000fe200000116ed */
[----:B------:R-:W-:Y:S01]  /*1cf0*/  BSSY.RECONVERGENT B0, `(.L_x_447) ;  /* 0x0000040000007945 */ /* 0x000fe20003800200 */
[C---:B------:R-:W-:Y:S01]  /*1d00*/  LOP3.LUT R233, R7.reuse, 0x38, RZ, 0xc0, !PT ;  /* 0x0000003807e97812 */ /* 0x040fe200078ec0ff */
[----:B------:R3:W-:Y:S01]  /*1d10*/  STL [R1+0x14], R7 ;  /* 0x0000140701007387 */ /* 0x0007e20000100800 */
[----:B------:R-:W-:Y:S01]  /*1d20*/  LOP3.LUT R6, R7, 0x1f8, RZ, 0xc0, !PT ;  /* 0x000001f807067812 */ /* 0x000fe200078ec0ff */
[----:B------:R-:W-:Y:S01]  /*1d30*/  UIADD3 UR18, UPT, UPT, -UR27, UR28, URZ ;  /* 0x0000001c1b127290 */ /* 0x000fe2000fffe1ff */
[C---:B------:R-:W-:Y:S01]  /*1d40*/  IADD3 R4, P1, PT, R233.reuse, UR14, RZ ;  /* 0x0000000ee9047c10 */ /* 0x040fe2000ff3e0ff */
[----:B------:R-:W4:Y:S01]  /*1d50*/  LDCU.64 UR14, c[0x0][0x388] ;  /* 0x00007100ff0e77ac */ /* 0x000f220008000a00 */
[----:B------:R-:W-:-:S02]  /*1d60*/  IADD3 R2, P0, PT, R233, UR4, RZ ;  /* 0x00000004e9027c10 */ /* 0x000fc4000ff1e0ff */
[----:B------:R-:W-:Y:S01]  /*1d70*/  LOP3.LUT R6, R6, 0x38, R237, 0x78, !PT ;  /* 0x0000003806067812 */ /* 0x000fe200078e78ed */
[----:B------:R-:W-:Y:S01]  /*1d80*/  IMAD.X R5, RZ, RZ, UR6, P1 ;  /* 0x00000006ff057e24 */ /* 0x000fe200088e06ff */
[----:B------:R-:W5:Y:S01]  /*1d90*/  LDCU.128 UR4, c[0x0][0x3d0] ;  /* 0x00007a00ff0477ac */ /* 0x000f620008000c00 */
[----:B------:R-:W-:Y:S01]  /*1da0*/  IADD3.X R3, PT, PT, RZ, UR12, RZ, P0, !PT ;  /* 0x0000000cff037c10 */ /* 0x000fe200087fe4ff */
[C---:B------:R-:W-:Y:S01]  /*1db0*/  IMAD.WIDE.U32 R4, R11.reuse, UR10, R4 ;  /* 0x0000000a0b047c25 */ /* 0x040fe2000f8e0004 */
[----:B------:R-:W1:Y:S01]  /*1dc0*/  LDCU.64 UR12, c[0x0][0x390] ;  /* 0x00007200ff0c77ac */ /* 0x000e620008000a00 */
[C---:B------:R-:W-:Y:S02]  /*1dd0*/  ISETP.GE.AND P2, PT, R11.reuse, UR18, PT ;  /* 0x000000120b007c0c */ /* 0x040fe4000bf46270 */
[----:B------:R-:W-:Y:S01]  /*1de0*/  IMAD.WIDE.U32 R2, R11, UR8, R2 ;  /* 0x000000080b027c25 */ /* 0x000fe2000f8e0002 */
[----:B------:R-:W-:Y:S01]  /*1df0*/  IADD3 R8, P0, PT, R233, UR30, RZ ;  /* 0x0000001ee9087c10 */ /* 0x000fe2000ff1e0ff */
[----:B------:R-:W-:Y:S01]  /*1e00*/  UMOV UR33, 0x400 ;  /* 0x0000040000217882 */ /* 0x000fe20000000000 */
[----:B------:R-:W-:Y:S01]  /*1e10*/  UIMAD.WIDE.U32 UR30, UR31, 0x80, URZ ;  /* 0x000000801f1e78a5 */ /* 0x000fe2000f8e00ff */
[----:B------:R-:W-:-:S02]  /*1e20*/  IMAD R5, R11, UR11, R5 ;  /* 0x0000000b0b057c24 */ /* 0x000fc4000f8e0205 */
[----:B------:R-:W-:Y:S02]  /*1e30*/  IMAD R3, R11, UR9, R3 ;  /* 0x000000090b037c24 */ /* 0x000fe4000f8e0203 */
[----:B--2---:R-:W-:Y:S01]  /*1e40*/  IMAD.U32 R10, RZ, RZ, UR16 ;  /* 0x00000010ff0a7e24 */ /* 0x004fe2000f8e00ff */
[----:B---3--:R-:W-:Y:S01]  /*1e50*/  LOP3.LUT R7, R7, 0x1e00, RZ, 0xc0, !PT ;  /* 0x00001e0007077812 */ /* 0x008fe200078ec0ff */
[----:B------:R-:W-:Y:S02]  /*1e60*/  IMAD.X R9, RZ, RZ, UR29, P0 ;  /* 0x0000001dff097e24 */ /* 0x000fe400080e06ff */
[----:B-----5:R-:W-:Y:S01]  /*1e70*/  IMAD.WIDE.U32 R4, R0, UR4, R4 ;  /* 0x0000000400047c25 */ /* 0x020fe2000f8e0004 */
[----:B------:R-:W-:Y:S02]  /*1e80*/  LOP3.LUT R242, R6, R7, RZ, 0xfc, !PT ;  /* 0x0000000706f27212 */ /* 0x000fe400078efcff */
[----:B------:R-:W-:Y:S01]  /*1e90*/  SHF.R.S32.HI R6, RZ, 0x1f, R0 ;  /* 0x0000001fff067819 */ /* 0x000fe20000011400 */
[----:B------:R-:W-:Y:S01]  /*1ea0*/  IMAD.WIDE.U32 R2, R0, UR6, R2 ;  /* 0x0000000600027c25 */ /* 0x000fe2000f8e0002 */
[----:B----4-:R-:W-:-:S03]  /*1eb0*/  LEA R246, P1, R4, UR14, 0x1 ;  /* 0x0000000e04f67c11 */ /* 0x010fc6000f8208ff */
[----:B------:R-:W-:Y:S01]  /*1ec0*/  IMAD R7, R6, UR4, RZ ;  /* 0x0000000406077c24 */ /* 0x000fe2000f8e02ff */
[----:B-1----:R-:W-:Y:S01]  /*1ed0*/  LEA R248, P0, R2, UR12, 0x1 ;  /* 0x0000000c02f87c11 */ /* 0x002fe2000f8008ff */
[----:B------:R-:W-:Y:S01]  /*1ee0*/  IMAD R6, R6, UR6, RZ ;  /* 0x0000000606067c24 */ /* 0x000fe2000f8e02ff */
[----:B------:R-:W-:Y:S01]  /*1ef0*/  ULEA UR6, UR32, UR33, 0x18 ;  /* 0x0000002120067291 */ /* 0x000fe2000f8ec0ff */
[C---:B------:R-:W-:Y:S02]  /*1f00*/  IMAD R7, R0.reuse, UR5, R7 ;  /* 0x0000000500077c24 */ /* 0x040fe4000f8e0207 */
[----:B------:R-:W-:Y:S02]  /*1f10*/  IMAD R6, R0, UR7, R6 ;  /* 0x0000000700067c24 */ /* 0x000fe4000f8e0206 */
[----:B------:R-:W-:Y:S01]  /*1f20*/  IMAD.WIDE.U32 R8, R10, UR26, R8 ;  /* 0x0000001a0a087c25 */ /* 0x000fe2000f8e0008 */
[----:B------:R-:W-:Y:S02]  /*1f30*/  IADD3 R0, PT, PT, R5, R7, RZ ;  /* 0x0000000705007210 */ /* 0x000fe40007ffe0ff */
[----:B------:R-:W-:Y:S01]  /*1f40*/  LOP3.LUT R10, R11, UR30, RZ, 0xfc, !PT ;  /* 0x0000001e0b0a7c12 */ /* 0x000fe2000f8efcff */
[----:B------:R-:W-:Y:S01]  /*1f50*/  IMAD.IADD R3, R3, 0x1, R6 ;  /* 0x0000000103037824 */ /* 0x000fe200078e0206 */
[----:B------:R-:W-:-:S02]  /*1f60*/  MOV R6, UR17 ;  /* 0x0000001100067c02 */ /* 0x000fc40008000f00 */
[----:B------:R-:W-:Y:S02]  /*1f70*/  LEA.HI.X R243, R4, UR15, R0, 0x1, P1 ;  /* 0x0000000f04f37c11 */ /* 0x000fe400088f0c00 */
[----:B------:R-:W-:Y:S01]  /*1f80*/  LEA.HI.X R247, R2, UR13, R3, 0x1, P0 ;  /* 0x0000000d02f77c11 */ /* 0x000fe200080f0c03 */
[----:B------:R-:W-:Y:S01]  /*1f90*/  IMAD R7, R6, UR26, R9 ;  /* 0x0000001a06077c24 */ /* 0x000fe2000f8e0209 */
[----:B------:R-:W-:Y:S01]  /*1fa0*/  LEA R242, R242, UR6, 0x1 ;  /* 0x00000006f2f27c11 */ /* 0x000fe2000f8e08ff */
        /* <DEDUP_REMOVED lines=19> */
.L_x_449:
[----:B------:R1:W-:Y:S02]  /*20e0*/  STS.128 [R242], RZ ;  /* 0x000000fff2007388 */ /* 0x0003e40000000c00 */
.L_x_448:
[----:B------:R-:W-:Y:S05]  /*20f0*/  BSYNC.RECONVERGENT B0 ;  /* 0x0000000000007941 */ /* 0x000fea0003800200 */
.L_x_447:
[C---:B------:R-:W-:Y:S01]  /*2100*/  VIADD R15, R11.reuse, 0x10 ;  /* 0x000000100b0f7836 */ /* 0x040fe20000000000 */
[----:B------:R-:W-:Y:S01]  /*2110*/  USHF.L.U32 UR16, UR10, 0x7, URZ ;  /* 0x000000070a107899 */ /* 0x000fe200080006ff */
[C---:B------:R-:W-:Y:S01]  /*2120*/  VIADD R14, R11.reuse, 0x20 ;  /* 0x000000200b0e7836 */ /* 0x040fe20000000000 */
[----:B------:R-:W-:Y:S01]  /*2130*/  UIADD3 UR14, UPT, UPT, UR20, -0x1, URZ ;  /* 0xffffffff140e7890 */ /* 0x000fe2000fffe0ff */
[----:B------:R-:W-:Y:S01]  /*2140*/  VIADD R13, R11, 0x30 ;  /* 0x000000300b0d7836 */ /* 0x000fe20000000000 */
        /* <DEDUP_REMOVED lines=16> */
[----:B------:R-:W3:Y:S02]  /*2250*/  LDCU UR4, c[0x0][0x440] ;  /* 0x00008800ff0477ac */ /* 0x000ee40008000800 */
[----:B---3--:R-:W-:-:S13]  /*2260*/  ISETP.GE.AND P0, PT, R233, UR4, PT ;  /* 0x00000004e9007c0c */ /* 0x008fda000bf06270 */
[----:B------:R3:W-:Y:S01]  /*2270*/  @P0 STS.128 [R242+0x800], RZ ;  /* 0x000800fff2000388 */ /* 0x0007e20000000c00 */
[----:B------:R-:W-:Y:S05]  /*2280*/  @P0 BRA `(.L_x_451) ;  /* 0x0000000000400947 */ /* 0x000fea0003800000 */
[----:B------:R-:W2:Y:S01]  /*2290*/  LDCU.64 UR12, c[0x0][0x3b0] ;  /* 0x00007600ff0c77ac */ /* 0x000ea20008000a00 */
[----:B------:R-:W-:Y:S02]  /*22a0*/  IADD3 R0, P0, PT, R10, 0x10, RZ ;  /* 0x000000100a007810 */ /* 0x000fe40007f1e0ff */
[----:B------:R-:W-:Y:S01]  /*22b0*/  MOV R3, R7 ;  /* 0x0000000700037202 */ /* 0x000fe20000000f00 */
[----:B------:R-:W4:Y:S02]  /*22c0*/  LDCU.64 UR4, c[0x0][0x380] ;  /* 0x00007000ff0477ac */ /* 0x000f240008000a00 */
[----:B------:R-:W-:-:S04]  /*22d0*/  IMAD.X R2, RZ, RZ, UR31, P0 ;  /* 0x0000001fff027e24 */ /* 0x000fc800080e06ff */
[----:B--2---:R-:W-:Y:S02]  /*22e0*/  IMAD R4, R2, UR12, RZ ;  /* 0x0000000c02047c24 */ /* 0x004fe4000f8e02ff */
[----:B------:R-:W-:-:S04]  /*22f0*/  IMAD.MOV.U32 R2, RZ, RZ, R8 ;  /* 0x000000ffff027224 */ /* 0x000fc800078e0008 */
        /* <DEDUP_REMOVED lines=9> */
.L_x_451:
[----:B------:R-:W-:Y:S05]  /*2390*/  BSYNC.RECONVERGENT B0 ;  /* 0x0000000000007941 */ /* 0x000fea0003800200 */
.L_x_450:
[----:B------:R-:W-:Y:S04]  /*23a0*/  BSSY.RECONVERGENT B0, `(.L_x_452) ;  /* 0x0000016000007945 */ /* 0x000fe80003800200 */
[----:B------:R-:W-:Y:S05]  /*23b0*/  @P6 BRA `(.L_x_453) ;  /* 0x0000000000506947 */ /* 0x000fea0003800000 */
[----:B------:R-:W5:Y:S02]  /*23c0*/  LDCU UR4, c[0x0][0x440] ;  /* 0x00008800ff0477ac */ /* 0x000f640008000800 */
[----:B-----5:R-:W-:-:S13]  /*23d0*/  ISETP.GE.AND P0, PT, R233, UR4, PT ;  /* 0x00000004e9007c0c */ /* 0x020fda000bf06270 */
[----:B------:R1:W-:Y:S01]  /*23e0*/  @P0 STS.128 [R242+0x1000], RZ ;  /* 0x001000fff2000388 */ /* 0x0003e20000000c00 */
[----:B------:R-:W-:Y:S05]  /*23f0*/  @P0 BRA `(.L_x_453) ;  /* 0x0000000000400947 */ /* 0x000fea0003800000 */
[----:B------:R-:W2:Y:S01]  /*2400*/  LDCU.64 UR12, c[0x0][0x3b0] ;  /* 0x00007600ff0c77ac */ /* 0x000ea20008000a00 */
[----:B------:R-:W-:Y:S02]  /*2410*/  IADD3 R0, P0, PT, R10, 0x20, RZ ;  /* 0x000000200a007810 */ /* 0x000fe40007f1e0ff */
[----:B------:R-:W-:Y:S01]  /*2420*/  MOV R3, R7 ;  /* 0x0000000700037202 */ /* 0x000fe20000000f00 */
[----:B------:R-:W5:Y:S02]  /*2430*/  LDCU.64 UR4, c[0x0][0x380] ;  /* 0x00007000ff0477ac */ /* 0x000f640008000a00 */
[----:B------:R-:W-:-:S04]  /*2440*/  IMAD.X R2, RZ, RZ, UR31, P0 ;  /* 0x0000001fff027e24 */ /* 0x000fc800080e06ff */
[----:B--2-4-:R-:W-:Y:S02]  /*2450*/  IMAD R4, R2, UR12, RZ ;  /* 0x0000000c02047c24 */ /* 0x014fe4000f8e02ff */
[----:B------:R-:W-:-:S04]  /*2460*/  IMAD.MOV.U32 R2, RZ, RZ, R8 ;  /* 0x000000ffff027224 */ /* 0x000fc800078e0008 */
[----:B------:R-:W-:-:S04]  /*2470*/  IMAD.WIDE.U32 R2, R0, UR12, R2 ;  /* 0x0000000c00027c25 */ /* 0x000fc8000f8e0002 */
[----:B------:R-:W-:Y:S01]  /*2480*/  IMAD R0, R0, UR13, R4 ;  /* 0x0000000d00007c24 */ /* 0x000fe2000f8e0204 */
[----:B-----5:R-:W-:-:S04]  /*2490*/  LEA R4, P0, R2, UR4, 0x1 ;  /* 0x0000000402047c11 */ /* 0x020fc8000f8008ff */
[----:B------:R-:W-:-:S04]  /*24a0*/  IADD3 R0, PT, PT, R3, R0, RZ ;  /* 0x0000000003007210 */ /* 0x000fc80007ffe0ff */
[----:B------:R-:W-:-:S05]  /*24b0*/  LEA.HI.X R5, R2, UR5, R0, 0x1, P0 ;  /* 0x0000000502057c11 */ /* 0x000fca00080f0c00 */
[----:B------:R-:W-:Y:S01]  /*24c0*/  @!PT LDS RZ, [RZ] ;  /* 0x00000000fffff984 */ /* 0x000fe20000000800 */
[----:B------:R-:W-:Y:S01]  /*24d0*/  @!PT LDS RZ, [RZ] ;  /* 0x00000000fffff984 */ /* 0x000fe20000000800 */
[----:B------:R-:W-:Y:S01]  /*24e0*/  @!PT LDS RZ, [RZ] ;  /* 0x00000000fffff984 */ /* 0x000fe20000000800 */
[----:B------:R2:W-:Y:S02]  /*24f0*/  LDGSTS.E.BYPASS.LTC128B.128 [R242+0x1000], desc[UR22][R4.64] ;  /* 0x0100000004f27fae */ /* 0x0005e4000b981a16 */
.L_x_453:
[----:B------:R-:W-:Y:S05]  /*2500*/  BSYNC.RECONVERGENT B0 ;  /* 0x0000000000007941 */ /* 0x000fea0003800200 */
.L_x_452:
        /* <DEDUP_REMOVED lines=22> */
.L_x_455:
[----:B------:R-:W-:Y:S05]  /*2670*/  BSYNC.RECONVERGENT B0 ;  /* 0x0000000000007941 */ /* 0x000fea0003800200 */
.L_x_454:
        /* <DEDUP_REMOVED lines=22> */
.L_x_457:
[----:B------:R-:W-:Y:S05]  /*27e0*/  BSYNC.RECONVERGENT B0 ;  /* 0x0000000000007941 */ /* 0x000fea0003800200 */
.L_x_456:
        /* <DEDUP_REMOVED lines=22> */
.L_x_459:
[----:B------:R-:W-:Y:S05]  /*2950*/  BSYNC.RECONVERGENT B0 ;  /* 0x0000000000007941 */ /* 0x000fea0003800200 */
.L_x_458:
        /* <DEDUP_REMOVED lines=22> */
.L_x_461:
[----:B------:R-:W-:Y:S05]  /*2ac0*/  BSYNC.RECONVERGENT B0 ;  /* 0x0000000000007941 */ /* 0x000fea0003800200 */
.L_x_460:
        /* <DEDUP_REMOVED lines=13> */
[----:B--2-4-:R-:W-:-:S04]  /*2ba0*/  IMAD.WIDE.U32 R4, R0, UR12, R2 ;  /* 0x0000000c00047c25 */ /* 0x014fc8000f8e0002 */
        /* <DEDUP_REMOVED lines=8> */
.L_x_463:
[----:B------:R-:W-:Y:S05]  /*2c30*/  BSYNC.RECONVERGENT B0 ;  /* 0x0000000000007941 */ /* 0x000fea0003800200 */
.L_x_462:
        /* <DEDUP_REMOVED lines=11> */
[----:B----4-:R-:W-:-:S04]  /*2cf0*/  LEA R4, P0, R2, R246, 0x1 ;  /* 0x000000f602047211 */ /* 0x010fc800078008ff */
[----:B------:R-:W-:-:S05]  /*2d00*/  LEA.HI.X R5, R2, R243, R0, 0x1, P0 ;  /* 0x000000f302057211 */ /* 0x000fca00000f0c00 */
[----:B------:R-:W-:Y:S01]  /*2d10*/  @!PT LDS RZ, [RZ] ;  /* 0x00000000fffff984 */ /* 0x000fe20000000800 */
[----:B------:R-:W-:Y:S01]  /*2d20*/  @!PT LDS RZ, [RZ] ;  /* 0x00000000fffff984 */ /* 0x000fe20000000800 */
[----:B------:R-:W-:Y:S01]  /*2d30*/  @!PT LDS RZ, [RZ] ;  /* 0x00000000fffff984 */ /* 0x000fe20000000800 */
[----:B------:R2:W-:Y:S01]  /*2d40*/  LDGSTS.E.BYPASS.LTC128B.128 [R242+0x4000], desc[UR22][R4.64] ;  /* 0x0400000004f27fae */ /* 0x0005e2000b981a16 */
[----:B------:R-:W-:Y:S05]  /*2d50*/  BRA `(.L_x_465) ;  /* 0x0000000000047947 */ /* 0x000fea0003800000 */
.L_x_466:
[----:B------:R1:W-:Y:S02]  /*2d60*/  STS.128 [R242+0x4000], RZ ;  /* 0x004000fff2007388 */ /* 0x0003e40000000c00 */
.L_x_465:
[----:B------:R-:W-:Y:S05]  /*2d70*/  BSYNC.RECONVERGENT B0 ;  /* 0x0000000000007941 */ /* 0x000fea0003800200 */
.L_x_464:
[----:B------:R-:W-:Y:S01]  /*2d80*/  ISETP.GE.AND P1, PT, R15, UR7, PT ;  /* 0x000000070f007c0c */ /* 0x000fe2000bf26270 */
[----:B------:R-:W-:Y:S01]  /*2d90*/  BSSY.RECONVERGENT B0, `(.L_x_467) ;  /* 0x0000017000007945 */ /* 0x000fe20003800200 */
[----:B------:R-:W-:Y:S02]  /*2da0*/  ISETP.GE.AND P0, PT, R14, UR7, PT ;  /* 0x000000070e007c0c */ /* 0x000fe4000bf06270 */
[----:B------:R-:W-:Y:S02]  /*2db0*/  ISETP.GE.AND P5, PT, R13, UR7, PT ;  /* 0x000000070d007c0c */ /* 0x000fe4000bfa6270 */
[----:B------:R-:W-:Y:S02]  /*2dc0*/  ISETP.GE.AND P4, PT, R12, UR7, PT ;  /* 0x000000070c007c0c */ /* 0x000fe4000bf86270 */
[----:B------:R-:W-:Y:S02]  /*2dd0*/  ISETP.GE.AND P3, PT, R18, UR7, PT ;  /* 0x0000000712007c0c */ /* 0x000fe4000bf66270 */
[----:B------:R-:W-:-:S03]  /*2de0*/  ISETP.GE.AND P2, PT, R17, UR7, PT ;  /* 0x0000000711007c0c */ /* 0x000fc6000bf46270 */
        /* <DEDUP_REMOVED lines=10> */
[----:B--2---:R-:W-:Y:S01]  /*2e90*/  IMAD.U32 R3, RZ, RZ, UR4 ;  /* 0x00000004ff037e24 */ /* 0x004fe2000f8e00ff */
[----:B------:R-:W-:-:S04]  /*2ea0*/  LEA R2, P1, R0, R246, 0x1 ;  /* 0x000000f600027211 */ /* 0x000fc800078208ff */
[----:B------:R-:W-:-:S05]  /*2eb0*/  LEA.HI.X R3, R0, R243, R3, 0x1, P1 ;  /* 0x000000f300037211 */ /* 0x000fca00008f0c03 */
[----:B------:R-:W-:Y:S01]  /*2ec0*/  @!PT LDS RZ, [RZ] ;  /* 0x00000000fffff984 */ /* 0x000fe20000000800 */
[----:B------:R-:W-:Y:S01]  /*2ed0*/  @!PT LDS RZ, [RZ] ;  /* 0x00000000fffff984 */ /* 0x000fe20000000800 */
[----:B------:R-:W-:Y:S01]  /*2ee0*/  @!PT LDS RZ, [RZ] ;  /* 0x00000000fffff984 */ /* 0x000fe20000000800 */
[----:B------:R2:W-:Y:S04]  /*2ef0*/  LDGSTS.E.BYPASS.LTC128B.128 [R242+0x4800], desc[UR22][R2.64] ;  /* 0x0480000002f27fae */ /* 0x0005e8000b981a16 */
.L_x_468:
[----:B------:R-:W-:Y:S05]  /*2f00*/  BSYNC.RECONVERGENT B0 ;  /* 0x0000000000007941 */ /* 0x000fea0003800200 */
.L_x_467:
        /* <DEDUP_REMOVED lines=17> */
.L_x_470:
[----:B------:R-:W-:Y:S05]  /*3020*/  BSYNC.RECONVERGENT B0 ;  /* 0x0000000000007941 */ /* 0x000fea0003800200 */
.L_x_469:
        /* <DEDUP_REMOVED lines=14> */
[----:B----4-:R-:W-:-:S04]  /*3110*/  LEA R4, P0, R2, R246, 0x1 ;  /* 0x000000f602047211 */ /* 0x010fc800078008ff */
[----:B------:R-:W-:-:S05]  /*3120*/  LEA.HI.X R5, R2, R243, R0, 0x1, P0 ;  /* 0x000000f302057211 */ /* 0x000fca00000f0c00 */
[----:B------:R-:W-:Y:S01]  /*3130*/  @!PT LDS RZ, [RZ] ;  /* 0x00000000fffff984 */ /* 0x000fe20000000800 */
[----:B------:R-:W-:Y:S01]  /*3140*/  @!PT LDS RZ, [RZ] ;  /* 0x00000000fffff984 */ /* 0x000fe20000000800 */
[----:B------:R-:W-:Y:S01]  /*3150*/  @!PT LDS RZ, [RZ] ;  /* 0x00000000fffff984 */ /* 0x000fe20000000800 */
[----:B------:R2:W-:Y:S04]  /*3160*/  LDGSTS.E.BYPASS.LTC128B.128 [R242+0x5800], desc[UR22][R4.64] ;  /* 0x0580000004f27fae */ /* 0x0005e8000b981a16 */
.L_x_472:
[----:B------:R-:W-:Y:S05]  /*3170*/  BSYNC.RECONVERGENT B0 ;  /* 0x0000000000007941 */ /* 0x000fea0003800200 */
.L_x_471:
        /* <DEDUP_REMOVED lines=16> */
.L_x_474:
[----:B------:R-:W-:Y:S05]  /*3280*/  BSYNC.RECONVERGENT B0 ;  /* 0x0000000000007941 */ /* 0x000fea0003800200 */
.L_x_473:
        /* <DEDUP_REMOVED lines=20> */
.L_x_476:
[----:B------:R-:W-:Y:S05]  /*33d0*/  BSYNC.RECONVERGENT B0 ;  /* 0x0000000000007941 */ /* 0x000fea0003800200 */
.L_x_475:
        /* <DEDUP_REMOVED lines=20> */
.L_x_478:
[----:B------:R-:W-:Y:S05]  /*3520*/  BSYNC.RECONVERGENT B0 ;  /* 0x0000000000007941 */ /* 0x000fea0003800200 */
.L_x_477:
        /* <DEDUP_REMOVED lines=20> */
.L_x_480:
[----:B------:R-:W-:Y:S05]  /*3670*/  BSYNC.RECONVERGENT B0 ;  /* 0x0000000000007941 */ /* 0x000fea0003800200 */
.L_x_479:
[----:B------:R-:W5:Y:S01]  /*3680*/  LDCU.64 UR12, c[0x0][0x538] ;  /* 0x0000a700ff0c77ac */ /* 0x000f620008000a00 */
[----:B------:R-:W0:Y:S01]  /*3690*/  LDGDEPBAR ;  /* 0x00000000000079af */ /* 0x000e220000000000 */
[----:B-----5:R-:W-:-:S04]  /*36a0*/  UISETP.NE.U32.AND UP1, UPT, UR12, URZ, UPT ;  /* 0x000000ff0c00728c */ /* 0x020fc8000bf25070 */
[----:B------:R-:W-:Y:S01]  /*36b0*/  UISETP.NE.AND.EX UP1, UPT, UR13, URZ, UPT, UP1 ;  /* 0x000000ff0d00728c */ /* 0x000fe2000bf25310 */
[--C-:B------:R-:W-:Y:S02]  /*36c0*/  SHF.R.U32.HI R6, RZ, 0x1, R237.reuse ;  /* 0x00000001ff067819 */ /* 0x100fe400000116ed */
[----:B--2-4-:R-:W-:Y:S01]  /*36d0*/  SHF.R.U32.HI R4, RZ, 0x2, R237 ;  /* 0x00000002ff047819 */ /* 0x014fe200000116ed */
[----:B------:R-:W-:-:S04]  /*36e0*/  DEPBAR.LE SB0, 0x0 ;  /* 0x000080000000791a */ /* 0x000fc80000000000 */
[----:B------:R-:W-:-:S03]  /*36f0*/  PLOP3.LUT P0, PT, PT, PT, UP1, 0x80, 0x8 ;  /* 0x000000000008781c */ /* 0x000fc60003f0f018 */
[----:B------:R-:W2:Y:S01]  /*3700*/  @UP1 LDCU.64 UR4, c[0x0][0x540] ;  /* 0x0000a800ff0417ac */ /* 0x000ea20008000a00 */
[----:B------:R-:W-:Y:S01]  /*3710*/  @UP1 UMOV UR16, UR26 ;  /* 0x0000001a00101c82 */ /* 0x000fe20008000000 */
[----:B------:R-:W-:Y:S02]  /*3720*/  @UP1 UMOV UR17, URZ ;  /* 0x000000ff00111c82 */ /* 0x000fe40008000000 */
[----:B--2---:R-:W-:Y:S01]  /*3730*/  @UP1 UIMAD.WIDE.U32 UR16, UR25, UR4, UR16 ;  /* 0x00000004191012a5 */ /* 0x004fe2000f8e0010 */
[----:B------:R-:W2:Y:S03]  /*3740*/  @UP1 LDCU UR4, c[0x0][0x458] ;  /* 0x00008b00ff0417ac */ /* 0x000ea60008000800 */
[----:B------:R-:W-:Y:S02]  /*3750*/  @UP1 UIMAD UR5, UR25, UR5, UR17 ;  /* 0x00000005190512a4 */ /* 0x000fe4000f8e0211 */
[----:B------:R-:W-:-:S04]  /*3760*/  @UP1 ULEA UR12, UP0, UR16, UR12, 0x2 ;  /* 0x0000000c100c1291 */ /* 0x000fc8000f8010ff */
[----:B------:R-:W-:Y:S02]  /*3770*/  @UP1 ULEA.HI.X UR13, UR16, UR13, UR5, 0x2, UP0 ;  /* 0x0000000d100d1291 */ /* 0x000fe400080f1405 */
[----:B------:R-:W-:-:S04]  /*3780*/  IMAD.U32 R2, RZ, RZ, UR12 ;  /* 0x0000000cff027e24 */ /* 0x000fc8000f8e00ff */
[----:B------:R-:W-:-:S05]  /*3790*/  IMAD.U32 R3, RZ, RZ, UR13 ;  /* 0x0000000dff037e24 */ /* 0x000fca000f8e00ff */
[----:B------:R4:W5:Y:S01]  /*37a0*/  @P0 LDG.E R2, desc[UR22][R2.64] ;  /* 0x0000001602020981 */ /* 0x000962000c1e1900 */
[----:B--2---:R-:W5:Y:S01]  /*37b0*/  @P0 MUFU.RCP R0, UR4 ;  /* 0x0000000400000d08 */ /* 0x004f620008001000 */
[----:B------:R-:W-:Y:S01]  /*37c0*/  USHF.L.U64.HI UR5, UR8, 0x7, UR9 ;  /* 0x0000000708057899 */ /* 0x000fe20008010209 */
[----:B------:R-:W-:Y:S01]  /*37d0*/  BSSY.RECONVERGENT B0, `(.L_x_481) ;  /* 0x0000022000007945 */ /* 0x000fe20003800200 */
[----:B------:R-:W-:Y:S02]  /*37e0*/  USHF.L.U32 UR12, UR8, 0x7, URZ ;  /* 0x00000007080c7899 */ /* 0x000fe400080006ff */
[----:B------:R-:W-:Y:S02]  /*37f0*/  UIMAD UR5, UR5, UR14, URZ ;  /* 0x0000000e050572a4 */ /* 0x000fe4000f8e02ff */
[----:B------:R-:W-:-:S04]  /*3800*/  UIMAD.WIDE.U32 UR12, UR12, UR14, URZ ;  /* 0x0000000e0c0c72a5 */ /* 0x000fc8000f8e00ff */
[----:B------:R-:W-:-:S03]  /*3810*/  UIADD3 UR15, UPT, UPT, UR13, UR5, URZ ;  /* 0x000000050d0f7290 */ /* 0x000fc6000fffe0ff */
[----:B------:R-:W-:Y:S01]  /*3820*/  UMOV UR5, URZ ;  /* 0x000000ff00057c82 */ /* 0x000fe20008000000 */
[----:B----4-:R-:W-:Y:S01]  /*3830*/  LOP3.LUT R3, R6, 0x1f0, RZ, 0xc0, !PT ;  /* 0x000001f006037812 */ /* 0x010fe200078ec0ff */
[----:B------:R-:W-:Y:S01]  /*3840*/  BAR.SYNC.DEFER_BLOCKING 0x0 ;  /* 0x0000000000007b1d */ /* 0x000fe20000010000 */
[----:B-----5:R-:W-:Y:S01]  /*3850*/  @P0 FMUL.FTZ R0, R2, R0 ;  /* 0x0000000002000220 */ /* 0x020fe20000410000 */
[----:B------:R-:W-:-:S04]  /*3860*/  IMAD.U32 R2, RZ, RZ, UR27 ;  /* 0x0000001bff027e24 */ /* 0x000fc8000f8e00ff */
[----:B------:R-:W-:Y:S02]  /*3870*/  @P0 R2UR UR4, R0 ;  /* 0x00000000000402ca */ /* 0x000fe400000e0000 */
[----:B------:R-:W-:Y:S02]  /*3880*/  IADD3 R2, PT, PT, R3, 0x1, R2 ;  /* 0x0000000103027810 */ /* 0x000fe40007ffe002 */
[----:B------:R-:W-:-:S04]  /*3890*/  LOP3.LUT R0, R4, 0x7, RZ, 0xc0, !PT ;  /* 0x0000000704007812 */ /* 0x000fc800078ec0ff */
[----:B------:R-:W-:Y:S01]  /*38a0*/  IADD3 R0, PT, PT, R2, -UR28, R0 ;  /* 0x8000001c02007c10 */ /* 0x000fe2000fffe000 */
[----:B------:R-:W-:-:S04]  /*38b0*/  IMAD.U32 R2, RZ, RZ, UR24 ;  /* 0x00000018ff027e24 */ /* 0x000fc8000f8e00ff */
[----:B------:R-:W-:Y:S01]  /*38c0*/  @UP1 UMOV UR5, UR4 ;  /* 0x0000000400051c82 */ /* 0x000fe20008000000 */
[----:B------:R-:W-:Y:S01]  /*38d0*/  IADD3 R84, PT, PT, R0, UR21, R2 ;  /* 0x0000001500547c10 */ /* 0x000fe2000fffe002 */
[----:B------:R-:W-:Y:S06]  /*38e0*/  @P6 BRA `(.L_x_482) ;  /* 0x00000000003c6947 */ /* 0x000fec0003800000 */
        /* <DEDUP_REMOVED lines=13> */
.L_x_483:
[----:B------:R4:W-:Y:S01]  /*39c0*/  STS.128 [R242+0x8000], RZ ;  /* 0x008000fff2007388 */ /* 0x0009e20000000c00 */
[----:B------:R-:W-:Y:S05]  /*39d0*/  BRA `(.L_x_484) ;  /* 0x0000000000047947 */ /* 0x000fea0003800000 */
.L_x_482:
[----:B------:R2:W-:Y:S02]  /*39e0*/  STS.128 [R242+0x8000], RZ ;  /* 0x008000fff2007388 */ /* 0x0005e40000000c00 */
.L_x_484:
[----:B------:R-:W-:Y:S05]  /*39f0*/  BSYNC.RECONVERGENT B0 ;  /* 0x0000000000007941 */ /* 0x000fea0003800200 */
.L_x_481:
[----:B------:R-:W-:Y:S01]  /*3a00*/  ISETP.GE.AND P0, PT, R15, UR7, PT ;  /* 0x000000070f007c0c */ /* 0x000fe2000bf06270 */
[C---:B------:R-:W-:Y:S01]  /*3a10*/  IMAD.SHL.U32 R2, R237.reuse, 0x40, RZ ;  /* 0x00000040ed027824 */ /* 0x040fe200078e00ff */
[----:B------:R-:W-:Y:S01]  /*3a20*/  BSSY.RECONVERGENT B0, `(.L_x_485) ;  /* 0x0000022000007945 */ /* 0x000fe20003800200 */
[----:B------:R-:W-:Y:S01]  /*3a30*/  IMAD.SHL.U32 R3, R237, 0x20, RZ ;  /* 0x00000020ed037824 */ /* 0x000fe200078e00ff */
[----:B------:R-:W-:Y:S02]  /*3a40*/  ISETP.GE.AND P6, PT, R14, UR7, PT ;  /* 0x000000070e007c0c */ /* 0x000fe4000bfc6270 */
[----:B------:R-:W-:Y:S02]  /*3a50*/  LOP3.LUT R0, R233, 0x1c0, R2, 0xf8, !PT ;  /* 0x000001c0e9007812 */ /* 0x000fe400078ef802 */
[----:B------:R-:W-:Y:S02]  /*3a60*/  LOP3.LUT R238, R2, 0x200, RZ, 0xc0, !PT ;  /* 0x0000020002ee7812 */ /* 0x000fe400078ec0ff */
[----:B------:R-:W-:-:S02]  /*3a70*/  LOP3.LUT R234, R0, 0x8, R6, 0x78, !PT ;  /* 0x0000000800ea7812 */ /* 0x000fc400078e7806 */
[----:B------:R-:W-:Y:S01]  /*3a80*/  LOP3.LUT R172, R2, 0x400, RZ, 0xc0, !PT ;  /* 0x0000040002ac7812 */ /* 0x000fe200078ec0ff */
[----:B------:R1:W-:Y:S01]  /*3a90*/  @P0 STS.128 [R242+0x8800], RZ ;  /* 0x008800fff2000388 */ /* 0x0003e20000000c00 */
[----:B------:R-:W-:Y:S02]  /*3aa0*/  LOP3.LUT R0, R0, 0x8, R237, 0x78, !PT ;  /* 0x0000000800007812 */ /* 0x000fe400078e78ed */
[----:B------:R-:W-:Y:S02]  /*3ab0*/  LOP3.LUT R2, R238, 0x7c00, R3, 0xf8, !PT ;  /* 0x00007c00ee027812 */ /* 0x000fe400078ef803 */
[----:B------:R-:W-:Y:S01]  /*3ac0*/  ISETP.GE.AND P5, PT, R13, UR7, PT ;  /* 0x000000070d007c0c */ /* 0x000fe2000bfa6270 */
[----:B------:R-:W-:Y:S01]  /*3ad0*/  IMAD R172, R0, 0x2, R172 ;  /* 0x0000000200ac7824 */ /* 0x000fe200078e02ac */
[----:B------:R-:W-:Y:S02]  /*3ae0*/  ISETP.GE.AND P4, PT, R12, UR7, PT ;  /* 0x000000070c007c0c */ /* 0x000fe4000bf86270 */
[----:B------:R-:W-:-:S02]  /*3af0*/  ISETP.GE.AND P3, PT, R18, UR7, PT ;  /* 0x0000000712007c0c */ /* 0x000fc4000bf66270 */
[----:B------:R-:W-:Y:S02]  /*3b00*/  ISETP.GE.AND P2, PT, R17, UR7, PT ;  /* 0x0000000711007c0c */ /* 0x000fe4000bf46270 */
        /* <DEDUP_REMOVED lines=19> */
.L_x_486:
[----:B------:R-:W-:Y:S05]  /*3c40*/  BSYNC.RECONVERGENT B0 ;  /* 0x0000000000007941 */ /* 0x000fea0003800200 */
.L_x_485:
        /* <DEDUP_REMOVED lines=18> */
.L_x_488:
[----:B------:R-:W-:Y:S05]  /*3d70*/  BSYNC.RECONVERGENT B0 ;  /* 0x0000000000007941 */ /* 0x000fea0003800200 */
.L_x_487:
        /* <DEDUP_REMOVED lines=20> */
.L_x_490:
[----:B------:R-:W-:Y:S05]  /*3ec0*/  BSYNC.RECONVERGENT B0 ;  /* 0x0000000000007941 */ /* 0x000fea0003800200 */
.L_x_489:
        /* <DEDUP_REMOVED lines=17> */
.L_x_492:
[----:B------:R-:W-:Y:S05]  /*3fe0*/  BSYNC.RECONVERGENT B0 ;  /* 0x0000000000007941 */ /* 0x000fea0003800200 */
.L_x_491:
        /* <DEDUP_REMOVED lines=20> */
.L_x_494:
[----:B------:R-:W-:Y:S05]  /*4130*/  BSYNC.RECONVERGENT B0 ;  /* 0x0000000000007941 */ /* 0x000fea0003800200 */
.L_x_493:
        /* <DEDUP_REMOVED lines=20> */
.L_x_496:
[----:B------:R-:W-:Y:S05]  /*4280*/  BSYNC.RECONVERGENT B0 ;  /* 0x0000000000007941 */ /* 0x000fea0003800200 */
.L_x_495:
        /* <DEDUP_REMOVED lines=20> */
.L_x_498:
[----:B------:R-:W-:Y:S05]  /*43d0*/  BSYNC.RECONVERGENT B0 ;  /* 0x0000000000007941 */ /* 0x000fea0003800200 */
.L_x_497:
[----:B------:R-:W-:Y:S01]  /*43e0*/  LDSM.16.M88.4 R8, [R235] ;  /* 0x00000000eb08783b */ /* 0x000fe20000000200 */
[----:B------:R-:W-:Y:S01]  /*43f0*/  IMAD.MOV.U32 R0, RZ, RZ, 0x20 ;  /* 0x00000020ff007424 */ /* 0x000fe200078e00ff */
[C---:B------:R-:W-:Y:S01]  /*4400*/  LOP3.LUT P6, RZ, R237.reuse, 0x2, RZ, 0xc0, !PT ;  /* 0x00000002edff7812 */ /* 0x040fe200078cc0ff */
[----:B--2---:R-:W-:Y:S01]  /*4410*/  VIADD R3, R172, UR6 ;  /* 0x00000006ac037c36 */ /* 0x004fe20008000000 */
[----:B------:R-:W2:Y:S01]  /*4420*/  LDSM.16.M88.4 R12, [R172+UR6+0x4000] ;  /* 0x00400006ac0c783b */ /* 0x000ea20008000200 */
[----:B------:R-:W-:Y:S01]  /*4430*/  IMAD.MOV.U32 R232, RZ, RZ, 0x40 ;  /* 0x00000040ffe87424 */ /* 0x000fe200078e00ff */
[----:B------:R-:W-:Y:S01]  /*4440*/  SEL R85, R0, 0xffffffe0, !P6 ;  /* 0xffffffe000557807 */ /* 0x000fe20007000000 */
[----:B------:R-:W-:Y:S01]  /*4450*/  UISETP.NE.AND UP0, UPT, UR20, 0x1, UPT ;  /* 0x000000011400788c */ /* 0x000fe2000bf05270 */
[----:B------:R-:W5:Y:S01]  /*4460*/  LDSM.16.M88.4 R4, [R235+0x2000] ;  /* 0x00200000eb04783b */ /* 0x000f620000000200 */
[----:B------:R-:W-:Y:S02]  /*4470*/  LOP3.LUT P0, RZ, R237, 0x4, RZ, 0xc0, !PT ;  /* 0x00000004edff7812 */ /* 0x000fe4000780c0ff */
[--C-:B------:R-:W-:Y:S01]  /*4480*/  IMAD.IADD R0, R3, 0x1, R85.reuse ;  /* 0x0000000103007824 */ /* 0x100fe200078e0255 */
[----:B------:R-:W3:Y:S01]  /*4490*/  LDSM.16.M88.4 R44, [R172+UR6+0x4800] ;  /* 0x00480006ac2c783b */ /* 0x000ee20008000200 */
[----:B------:R-:W-:Y:S01]  /*44a0*/  IMAD.IADD R2, R235, 0x1, R85 ;  /* 0x00000001eb027824 */ /* 0x000fe200078e0255 */
[----:B------:R-:W-:-:S02]  /*44b0*/  SEL R232, R232, 0xffffffc0, !P0 ;  /* 0xffffffc0e8e87807 */ /* 0x000fc40004000000 */
[----:B------:R-:W4:Y:S04]  /*44c0*/  LDSM.16.M88.4 R40, [R172+UR6+0x5000] ;  /* 0x00500006ac28783b */ /* 0x000f280008000200 */
[----:B------:R-:W1:Y:S04]  /*44d0*/  LDSM.16.M88.4 R36, [R172+UR6+0x5800] ;  /* 0x00580006ac24783b */ /* 0x000e680008000200 */
[----:B------:R-:W1:Y:S04]  /*44e0*/  LDSM.16.M88.4 R32, [R172+UR6+0x6000] ;  /* 0x00600006ac20783b */ /* 0x000e680008000200 */
[----:B------:R-:W1:Y:S04]  /*44f0*/  LDSM.16.M88.4 R28, [R172+UR6+0x6800] ;  /* 0x00680006ac1c783b */ /* 0x000e680008000200 */
[----:B------:R-:W1:Y:S04]  /*4500*/  LDSM.16.M88.4 R24, [R172+UR6+0x7000] ;  /* 0x00700006ac18783b */ /* 0x000e680008000200 */
[----:B------:R-:W1:Y:S04]  /*4510*/  LDSM.16.M88.4 R20, [R172+UR6+0x7800] ;  /* 0x00780006ac14783b */ /* 0x000e680008000200 */
[----:B------:R-:W-:Y:S01]  /*4520*/  LDSM.16.M88.4 R16, [R2+0x2000] ;  /* 0x002000000210783b */ /* 0x000fe20000000200 */
[-C--:B--2---:R-:W-:Y:S03]  /*4530*/  HMMA.16816.F32 R192, R8, R12.reuse, RZ ;  /* 0x0000000c08c0723c */ /* 0x084fe600000018ff */
[----:B------:R-:W2:Y:S04]  /*4540*/  LDSM.16.M88.4 R96, [R0+0x4800] ;  /* 0x004800000060783b */ /* 0x000ea80000000200 */
[----:B------:R-:W-:Y:S01]  /*4550*/  LDSM.16.M88.4 R88, [R0+0x5800] ;  /* 0x005800000058783b */ /* 0x000fe20000000200 */
[C---:B-----5:R-:W-:Y:S03]  /*4560*/  HMMA.16816.F32 R80, R4.reuse, R12, RZ ;  /* 0x0000000c0450723c */ /* 0x060fe600000018ff */
[----:B------:R-:W5:Y:S04]  /*4570*/  LDSM.16.M88.4 R124, [R0+0x7800] ;  /* 0x00780000007c783b */ /* 0x000f680000000200 */
[----:B------:R-:W5:Y:S01]  /*4580*/  LDSM.16.M88.4 R100, [R0+0x4000] ;  /* 0x004000000064783b */ /* 0x000f620000000200 */
[-C--:B------:R-:W-:Y:S03]  /*4590*/  HMMA.16816.F32 R76, R4, R14.reuse, RZ ;  /* 0x0000000e044c723c */ /* 0x080fe600000018ff */
[----:B------:R-:W5:Y:S04]  /*45a0*/  LDSM.16.M88.4 R92, [R0+0x5000] ;  /* 0x00500000005c783b */ /* 0x000f680000000200 */
[----:B------:R-:W5:Y:S01]  /*45b0*/  LDSM.16.M88.4 R104, [R0+0x6000] ;  /* 0x006000000068783b */ /* 0x000f620000000200 */
[----:B------:R-:W-:Y:S03]  /*45c0*/  HMMA.16816.F32 R12, R8, R14, RZ ;  /* 0x0000000e080c723c */ /* 0x000fe600000018ff */
[----:B------:R-:W5:Y:S04]  /*45d0*/  LDSM.16.M88.4 R112, [R0+0x6800] ;  /* 0x006800000070783b */ /* 0x000f680000000200 */
[----:B------:R1:W5:Y:S01]  /*45e0*/  LDSM.16.M88.4 R120, [R0+0x7000] ;  /* 0x007000000078783b */ /* 0x0003620000000200 */
[C---:B---3--:R-:W-:Y:S03]  /*45f0*/  HMMA.16816.F32 R72, R4.reuse, R44, RZ ;  /* 0x0000002c0448723c */ /* 0x048fe600000018ff */
[----:B------:R-:W0:Y:S05]  /*4600*/  LDGDEPBAR ;  /* 0x00000000000079af */ /* 0x000e2a0000000000 */
[----:B------:R-:W-:Y:S03]  /*4610*/  HMMA.16816.F32 R64, R4, R46, RZ ;  /* 0x0000002e0440723c */ /* 0x000fe600000018ff */
[----:B------:R-:W-:-:S02]  /*4620*/  IMAD.MOV.U32 R174, RZ, RZ, R12 ;  /* 0x000000ffffae7224 */ /* 0x000fc400078e000c */
[----:B------:R-:W-:Y:S02]  /*4630*/  IMAD.MOV.U32 R173, RZ, RZ, R13 ;  /* 0x000000ffffad7224 */ /* 0x000fe400078e000d */
[----:B------:R-:W-:Y:S01]  /*4640*/  IMAD.MOV.U32 R87, RZ, RZ, R14 ;  /* 0x000000ffff577224 */ /* 0x000fe200078e000e */
[----:B------:R-:W-:Y:S01]  /*4650*/  HMMA.16816.F32 R152, R8, R44, RZ ;  /* 0x0000002c0898723c */ /* 0x000fe200000018ff */
[----:B------:R-:W-:-:S07]  /*4660*/  IMAD.MOV.U32 R86, RZ, RZ, R15 ;  /* 0x000000ffff567224 */ /* 0x000fce00078e000f */
[C---:B------:R-:W-:Y:S08]  /*4670*/  HMMA.16816.F32 R132, R8.reuse, R46, RZ ;  /* 0x0000002e0884723c */ /* 0x040ff000000018ff */
[----:B----4-:R-:W-:Y:S08]  /*4680*/  HMMA.16816.F32 R44, R8, R42, RZ ;  /* 0x0000002a082c723c */ /* 0x010ff000000018ff */
[----:B------:R-:W-:Y:S03]  /*4690*/  HMMA.16816.F32 R68, R4, R40, RZ ;  /* 0x000000280444723c */ /* 0x000fe600000018ff */
[----:B-1----:R-:W-:-:S05]  /*46a0*/  IMAD.MOV.U32 R0, RZ, RZ, R135 ;  /* 0x000000ffff007224 */ /* 0x002fca00078e0087 */
[C---:B------:R-:W-:Y:S08]  /*46b0*/  HMMA.16816.F32 R60, R4.reuse, R36, RZ ;  /* 0x00000024043c723c */ /* 0x040ff000000018ff */
[C---:B------:R-:W-:Y:S08]  /*46c0*/  HMMA.16816.F32 R56, R4.reuse, R32, RZ ;  /* 0x000000200438723c */ /* 0x040ff000000018ff */
[C---:B------:R-:W-:Y:S08]  /*46d0*/  HMMA.16816.F32 R52, R4.reuse, R28, RZ ;  /* 0x0000001c0434723c */ /* 0x040ff000000018ff */
[C---:B------:R-:W-:Y:S08]  /*46e0*/  HMMA.16816.F32 R48, R4.reuse, R24, RZ ;  /* 0x000000180430723c */ /* 0x040ff000000018ff */
[C---:B------:R-:W-:Y:S08]  /*46f0*/  HMMA.16816.F32 R12, R4.reuse, R20, RZ ;  /* 0x00000014040c723c */ /* 0x040ff000000018ff */
[----:B------:R-:W-:Y:S01]  /*4700*/  HMMA.16816.F32 R116, R4, R42, RZ ;  /* 0x0000002a0474723c */ /* 0x000fe200000018ff */
[----:B------:R-:W-:-:S07]  /*4710*/  IMAD.MOV.U32 R42, RZ, RZ, R44 ;  /* 0x000000ffff2a7224 */ /* 0x000fce00078e002c */
[C---:B------:R-:W-:Y:S08]  /*4720*/  HMMA.16816.F32 R108, R4.reuse, R38, RZ ;  /* 0x00000026046c723c */ /* 0x040ff000000018ff */
[C---:B------:R-:W-:Y:S08]  /*4730*/  HMMA.16816.F32 R128, R4.reuse, R34, RZ ;  /* 0x000000220480723c */ /* 0x040ff000000018ff */
[C---:B------:R-:W-:Y:S08]  /*4740*/  HMMA.16816.F32 R136, R4.reuse, R30, RZ ;  /* 0x0000001e0488723c */ /* 0x040ff000000018ff */
[C---:B------:R-:W-:Y:S08]  /*4750*/  HMMA.16816.F32 R148, R4.reuse, R26, RZ ;  /* 0x0000001a0494723c */ /* 0x040ff000000018ff */
[----:B------:R-:W-:Y:S01]  /*4760*/  HMMA.16816.F32 R144, R4, R22, RZ ;  /* 0x000000160490723c */ /* 0x000fe200000018ff */
[----:B------:R-:W-:-:S02]  /*4770*/  IMAD.MOV.U32 R7, RZ, RZ, R47 ;  /* 0x000000ffff077224 */ /* 0x000fc400078e002f */
[----:B------:R-:W-:Y:S02]  /*4780*/  IMAD.MOV.U32 R6, RZ, RZ, R132 ;  /* 0x000000ffff067224 */ /* 0x000fe400078e0084 */
[----:B------:R-:W-:Y:S02]  /*4790*/  IMAD.MOV.U32 R5, RZ, RZ, R133 ;  /* 0x000000ffff057224 */ /* 0x000fe400078e0085 */
[----:B------:R-:W-:Y:S01]  /*47a0*/  IMAD.MOV.U32 R4, RZ, RZ, R134 ;  /* 0x000000ffff047224 */ /* 0x000fe200078e0086 */
[----:B------:R-:W-:Y:S01]  /*47b0*/  HMMA.16816.F32 R164, R8, R40, RZ ;  /* 0x0000002808a4723c */ /* 0x000fe200000018ff */
[----:B------:R-:W-:Y:S02]  /*47c0*/  IMAD.MOV.U32 R41, RZ, RZ, R45 ;  /* 0x000000ffff297224 */ /* 0x000fe400078e002d */
[----:B------:R-:W-:-:S05]  /*47d0*/  IMAD.MOV.U32 R40, RZ, RZ, R46 ;  /* 0x000000ffff287224 */ /* 0x000fca00078e002e */
[C---:B------:R-:W-:Y:S08]  /*47e0*/  HMMA.16816.F32 R44, R8.reuse, R38, RZ ;  /* 0x00000026082c723c */ /* 0x040ff000000018ff */
[C---:B------:R-:W-:Y:S08]  /*47f0*/  HMMA.16816.F32 R160, R8.reuse, R36, RZ ;  /* 0x0000002408a0723c */ /* 0x040ff000000018ff */
[----:B------:R-:W-:Y:S03]  /*4800*/  HMMA.16816.F32 R156, R8, R32, RZ ;  /* 0x00000020089c723c */ /* 0x000fe600000018ff */
[----:B------:R-:W-:-:S02]  /*4810*/  IMAD.MOV.U32 R39, RZ, RZ, R44 ;  /* 0x000000ffff277224 */ /* 0x000fc400078e002c */
[----:B------:R-:W-:Y:S02]  /*4820*/  IMAD.MOV.U32 R38, RZ, RZ, R45 ;  /* 0x000000ffff267224 */ /* 0x000fe400078e002d */
[----:B------:R-:W-:Y:S01]  /*4830*/  IMAD.MOV.U32 R37, RZ, RZ, R46 ;  /* 0x000000ffff257224 */ /* 0x000fe200078e002e */
[----:B--2---:R-:W-:Y:S01]  /*4840*/  HMMA.16816.F32 R140, R16, R98, R64 ;  /* 0x00000062108c723c */ /* 0x004fe20000001840 */
[----:B------:R-:W-:-:S07]  /*4850*/  IMAD.MOV.U32 R36, RZ, RZ, R47 ;  /* 0x000000ffff247224 */ /* 0x000fce00078e002f */
[----:B------:R-:W-:Y:S08]  /*4860*/  HMMA.16816.F32 R44, R8, R34, RZ ;  /* 0x00000022082c723c */ /* 0x000ff000000018ff */
[C---:B-----5:R-:W-:Y:S01]  /*4870*/  HMMA.16816.F32 R188, R16.reuse, R124, R12 ;  /* 0x0000007c10bc723c */ /* 0x060fe2000000180c */
[----:B------:R1:W2:Y:S07]  /*4880*/  LDSM.16.M88.4 R12, [R2] ;  /* 0x00000000020c783b */ /* 0x0002ae0000000200 */
[----:B------:R-:W-:Y:S01]  /*4890*/  HMMA.16816.F32 R64, R16, R90, R108 ;  /* 0x0000005a1040723c */ /* 0x000fe2000000186c */
[----:B------:R-:W-:-:S02]  /*48a0*/  IMAD.MOV.U32 R111, RZ, RZ, R0 ;  /* 0x000000ffff6f7224 */ /* 0x000fc400078e0000 */
[----:B------:R-:W-:Y:S02]  /*48b0*/  IMAD.MOV.U32 R35, RZ, RZ, R44 ;  /* 0x000000ffff237224 */ /* 0x000fe400078e002c */
[----:B------:R-:W-:Y:S02]  /*48c0*/  IMAD.MOV.U32 R34, RZ, RZ, R45 ;  /* 0x000000ffff227224 */ /* 0x000fe400078e002d */
[----:B------:R-:W-:Y:S01]  /*48d0*/  IMAD.MOV.U32 R33, RZ, RZ, R46 ;  /* 0x000000ffff217224 */ /* 0x000fe200078e002e */
[----:B------:R-:W-:Y:S01]  /*48e0*/  HMMA.16816.F32 R184, R8, R28, RZ ;  /* 0x0000001c08b8723c */ /* 0x000fe200000018ff */
[----:B------:R-:W-:Y:S02]  /*48f0*/  IMAD.MOV.U32 R32, RZ, RZ, R47 ;  /* 0x000000ffff207224 */ /* 0x000fe400078e002f */
[----:B------:R-:W-:Y:S02]  /*4900*/  IMAD.IADD R0, R3, 0x1, R232 ;  /* 0x0000000103007824 */ /* 0x000fe400078e02e8 */
[----:B------:R-:W-:-:S02]  /*4910*/  IMAD.MOV.U32 R108, RZ, RZ, R6 ;  /* 0x000000ffff6c7224 */ /* 0x000fc400078e0006 */
[----:B------:R-:W-:Y:S01]  /*4920*/  IMAD.MOV.U32 R109, RZ, RZ, R5 ;  /* 0x000000ffff6d7224 */ /* 0x000fe200078e0005 */
[----:B------:R-:W-:Y:S01]  /*4930*/  HMMA.16816.F32 R44, R8, R30, RZ ;  /* 0x0000001e082c723c */ /* 0x000fe200000018ff */
[----:B-1----:R-:W-:Y:S02]  /*4940*/  IMAD.IADD R2, R235, 0x1, R232 ;  /* 0x00000001eb027824 */ /* 0x002fe400078e02e8 */
[----:B------:R-:W-:Y:S02]  /*4950*/  IMAD.MOV.U32 R110, RZ, RZ, R4 ;  /* 0x000000ffff6e7224 */ /* 0x000fe400078e0004 */
[----:B------:R-:W-:-:S03]  /*4960*/  IMAD.SHL.U32 R3, R237, 0x2, RZ ;  /* 0x00000002ed037824 */ /* 0x000fc600078e00ff */
[C---:B------:R-:W-:Y:S01]  /*4970*/  HMMA.16816.F32 R168, R16.reuse, R102, R76 ;  /* 0x0000006610a8723c */ /* 0x040fe2000000184c */
[----:B------:R-:W-:Y:S01]  /*4980*/  IMAD.MOV.U32 R76, RZ, RZ, R42 ;  /* 0x000000ffff4c7224 */ /* 0x000fe200078e002a */
[----:B------:R-:W-:Y:S01]  /*4990*/  STL [R1+0x2c], R3 ;  /* 0x00002c0301007387 */ /* 0x000fe20000100800 */
[----:B------:R-:W-:Y:S02]  /*49a0*/  IMAD.MOV.U32 R77, RZ, RZ, R41 ;  /* 0x000000ffff4d7224 */ /* 0x000fe400078e0029 */
[----:B------:R-:W-:Y:S02]  /*49b0*/  IMAD.MOV.U32 R78, RZ, RZ, R40 ;  /* 0x000000ffff4e7224 */ /* 0x000fe400078e0028 */
[----:B------:R-:W-:Y:S01]  /*49c0*/  IMAD.MOV.U32 R79, RZ, RZ, R7 ;  /* 0x000000ffff4f7224 */ /* 0x000fe200078e0007 */
[----:B------:R-:W-:Y:S01]  /*49d0*/  LDSM.16.M88.4 R40, [R0+0x6000] ;  /* 0x006000000028783b */ /* 0x000fe20000000200 */
[----:B------:R-:W-:Y:S02]  /*49e0*/  HMMA.16816.F32 R220, R16, R100, R80 ;  /* 0x0000006410dc723c */ /* 0x000fe40000001850 */
[----:B------:R-:W-:Y:S01]  /*49f0*/  IMAD.MOV.U32 R31, RZ, RZ, R44 ;  /* 0x000000ffff1f7224 */ /* 0x000fe200078e002c */
[----:B------:R-:W1:Y:S01]  /*4a00*/  LDSM.16.M88.4 R4, [R2+0x2000] ;  /* 0x002000000204783b */ /* 0x000e620000000200 */
[----:B------:R-:W-:-:S02]  /*4a10*/  IMAD.MOV.U32 R30, RZ, RZ, R45 ;  /* 0x000000ffff1e7224 */ /* 0x000fc400078e002d */
[----:B------:R-:W-:Y:S02]  /*4a20*/  IMAD.MOV.U32 R29, RZ, RZ, R46 ;  /* 0x000000ffff1d7224 */ /* 0x000fe400078e002e */
[----:B------:R-:W-:Y:S01]  /*4a30*/  IMAD.MOV.U32 R28, RZ, RZ, R47 ;  /* 0x000000ffff1c7224 */ /* 0x000fe200078e002f */
[----:B------:R-:W-:Y:S01]  /*4a40*/  HMMA.16816.F32 R212, R16, R92, R68 ;  /* 0x0000005c10d4723c */ /* 0x000fe20000001844 */
[----:B------:R-:W-:Y:S01]  /*4a50*/  IMAD.MOV.U32 R80, RZ, RZ, R31 ;  /* 0x000000ffff507224 */ /* 0x000fe200078e001f */
[----:B------:R-:W-:Y:S01]  /*4a60*/  LDSM.16.M88.4 R44, [R0+0x5800] ;  /* 0x00580000002c783b */ /* 0x000fe20000000200 */
[----:B------:R-:W-:Y:S02]  /*4a70*/  IMAD.MOV.U32 R81, RZ, RZ, R30 ;  /* 0x000000ffff517224 */ /* 0x000fe400078e001e */
[----:B------:R-:W-:Y:S02]  /*4a80*/  IMAD.MOV.U32 R82, RZ, RZ, R29 ;  /* 0x000000ffff527224 */ /* 0x000fe400078e001d */
[----:B------:R-:W-:Y:S01]  /*4a90*/  IMAD.MOV.U32 R83, RZ, RZ, R28 ;  /* 0x000000ffff537224 */ /* 0x000fe200078e001c */
[----:B------:R-:W-:Y:S01]  /*4aa0*/  HMMA.16816.F32 R180, R8, R24, RZ ;  /* 0x0000001808b4723c */ /* 0x000fe200000018ff */
[----:B------:R-:W-:Y:S01]  /*4ab0*/  IMAD.MOV.U32 R68, RZ, RZ, R39 ;  /* 0x000000ffff447224 */ /* 0x000fe200078e0027 */
[----:B------:R-:W3:Y:S01]  /*4ac0*/  LDSM.16.M88.4 R28, [R0+0x7800] ;  /* 0x00780000001c783b */ /* 0x000ee20000000200 */
[----:B------:R-:W-:-:S02]  /*4ad0*/  IMAD.MOV.U32 R69, RZ, RZ, R38 ;  /* 0x000000ffff457224 */ /* 0x000fc400078e0026 */
[----:B------:R-:W-:Y:S02]  /*4ae0*/  IMAD.MOV.U32 R70, RZ, RZ, R37 ;  /* 0x000000ffff467224 */ /* 0x000fe400078e0025 */
[----:B------:R-:W-:Y:S01]  /*4af0*/  IMAD.MOV.U32 R71, RZ, RZ, R36 ;  /* 0x000000ffff477224 */ /* 0x000fe200078e0024 */
[----:B------:R-:W-:Y:S01]  /*4b00*/  HMMA.16816.F32 R228, R8, R26, RZ ;  /* 0x0000001a08e4723c */ /* 0x000fe200000018ff */
[----:B------:R-:W4:Y:S04]  /*4b10*/  LDSM.16.M88.4 R36, [R0+0x6800] ;  /* 0x006800000024783b */ /* 0x000f280000000200 */
[----:B------:R-:W5:Y:S03]  /*4b20*/  LDSM.16.M88.4 R24, [R0+0x4000] ;  /* 0x004000000018783b */ /* 0x000f660000000200 */
[----:B------:R-:W-:Y:S01]  /*4b30*/  HMMA.16816.F32 R216, R16, R96, R72 ;  /* 0x0000006010d8723c */ /* 0x000fe20000001848 */
[----:B------:R-:W-:-:S02]  /*4b40*/  IMAD.MOV.U32 R72, RZ, RZ, R35 ;  /* 0x000000ffff487224 */ /* 0x000fc400078e0023 */
[----:B------:R-:W-:Y:S02]  /*4b50*/  IMAD.MOV.U32 R73, RZ, RZ, R34 ;  /* 0x000000ffff497224 */ /* 0x000fe400078e0022 */
[----:B------:R-:W-:Y:S02]  /*4b60*/  IMAD.MOV.U32 R74, RZ, RZ, R33 ;  /* 0x000000ffff4a7224 */ /* 0x000fe400078e0021 */
[----:B------:R-:W-:Y:S01]  /*4b70*/  IMAD.MOV.U32 R75, RZ, RZ, R32 ;  /* 0x000000ffff4b7224 */ /* 0x000fe200078e0020 */
[----:B------:R-:W-:Y:S01]  /*4b80*/  HMMA.16816.F32 R176, R8, R20, RZ ;  /* 0x0000001408b0723c */ /* 0x000fe200000018ff */
[----:B------:R-:W5:Y:S07]  /*4b90*/  LDSM.16.M88.4 R32, [R0+0x7000] ;  /* 0x007000000020783b */ /* 0x000f6e0000000200 */
[C---:B------:R-:W-:Y:S08]  /*4ba0*/  HMMA.16816.F32 R208, R16.reuse, R88, R60 ;  /* 0x0000005810d0723c */ /* 0x040ff0000000183c */
[----:B------:R-:W-:Y:S01]  /*4bb0*/  HMMA.16816.F32 R60, R16, R106, R128 ;  /* 0x0000006a103c723c */ /* 0x000fe20000001880 */
[----:B------:R-:W-:-:S02]  /*4bc0*/  IMAD.MOV.U32 R128, RZ, RZ, R174 ;  /* 0x000000ffff807224 */ /* 0x000fc400078e00ae */
[----:B------:R-:W-:Y:S02]  /*4bd0*/  IMAD.MOV.U32 R129, RZ, RZ, R173 ;  /* 0x000000ffff817224 */ /* 0x000fe400078e00ad */
[----:B------:R-:W-:Y:S02]  /*4be0*/  IMAD.MOV.U32 R130, RZ, RZ, R87 ;  /* 0x000000ffff827224 */ /* 0x000fe400078e0057 */
[----:B------:R-:W-:Y:S01]  /*4bf0*/  IMAD.MOV.U32 R131, RZ, RZ, R86 ;  /* 0x000000ffff837224 */ /* 0x000fe200078e0056 */
[C---:B------:R-:W-:Y:S08]  /*4c00*/  HMMA.16816.F32 R204, R16.reuse, R104, R56 ;  /* 0x0000006810cc723c */ /* 0x040ff00000001838 */
[C---:B------:R-:W-:Y:S01]  /*4c10*/  HMMA.16816.F32 R200, R16.reuse, R112, R52 ;  /* 0x0000007010c8723c */ /* 0x040fe20000001834 */
[----:B------:R-:W5:Y:S07]  /*4c20*/  LDSM.16.M88.4 R52, [R0+0x4800] ;  /* 0x004800000034783b */ /* 0x000f6e0000000200 */
[----:B------:R-:W-:Y:S01]  /*4c30*/  HMMA.16816.F32 R196, R16, R120, R48 ;  /* 0x0000007810c4723c */ /* 0x000fe20000001830 */
[----:B------:R-:W5:Y:S07]  /*4c40*/  LDSM.16.M88.4 R48, [R0+0x5000] ;  /* 0x005000000030783b */ /* 0x000f6e0000000200 */
[----:B------:R-:W-:Y:S01]  /*4c50*/  HMMA.16816.F32 R224, R8, R22, RZ ;  /* 0x0000001608e0723c */ /* 0x000fe200000018ff */
[----:B------:R2:W5:Y:S07]  /*4c60*/  LDSM.16.M88.4 R8, [R2] ;  /* 0x000000000208783b */ /* 0x00056e0000000200 */
[C---:B------:R-:W-:Y:S08]  /*4c70*/  HMMA.16816.F32 R56, R16.reuse, R114, R136 ;  /* 0x000000721038723c */ /* 0x040ff00000001888 */
[C---:B------:R-:W-:Y:S08]  /*4c80*/  HMMA.16816.F32 R20, R16.reuse, R122, R148 ;  /* 0x0000007a1014723c */ /* 0x040ff00000001894 */
[----:B------:R-:W-:Y:S01]  /*4c90*/  HMMA.16816.F32 R132, R16, R94, R116 ;  /* 0x0000005e1084723c */ /* 0x000fe20000001874 */
[----:B--2---:R-:W-:-:S07]  /*4ca0*/  IMAD.IADD R2, R85, 0x1, R2 ;  /* 0x0000000155027824 */ /* 0x004fce00078e0202 */
[C---:B------:R-:W-:Y:S08]  /*4cb0*/  HMMA.16816.F32 R136, R12.reuse, R124, R176 ;  /* 0x0000007c0c88723c */ /* 0x040ff000000018b0 */
[----:B------:R-:W-:Y:S08]  /*4cc0*/  HMMA.16816.F32 R116, R12, R100, R192 ;  /* 0x000000640c74723c */ /* 0x000ff000000018c0 */
[----:B-1----:R-:W-:Y:S01]  /*4cd0*/  HMMA.16816.F32 R176, R4, R42, R60 ;  /* 0x0000002a04b0723c */ /* 0x002fe2000000183c */
[----:B------:R-:W-:-:S02]  /*4ce0*/  IMAD.IADD R60, R85, 0x1, R0 ;  /* 0x00000001553c7824 */ /* 0x000fc400078e0200 */
[----:B------:R-:W-:-:S05]  /*4cf0*/  IMAD.U32 R0, RZ, RZ, UR20 ;  /* 0x00000014ff007e24 */ /* 0x000fca000f8e00ff */
[----:B------:R-:W-:Y:S08]  /*4d00*/  HMMA.16816.F32 R100, R12, R102, R128 ;  /* 0x000000660c64723c */ /* 0x000ff00000001880 */
[----:B------:R-:W-:Y:S08]  /*4d10*/  HMMA.16816.F32 R16, R16, R126, R144 ;  /* 0x0000007e1010723c */ /* 0x000ff00000001890 */
[C---:B------:R-:W-:Y:S08]  /*4d20*/  HMMA.16816.F32 R128, R12.reuse, R98, R108 ;  /* 0x000000620c80723c */ /* 0x040ff0000000186c */
[C---:B------:R-:W-:Y:S08]  /*4d30*/  HMMA.16816.F32 R144, R12.reuse, R96, R152 ;  /* 0x000000600c90723c */ /* 0x040ff00000001898 */
[C---:B------:R-:W-:Y:S08]  /*4d40*/  HMMA.16816.F32 R164, R12.reuse, R92, R164 ;  /* 0x0000005c0ca4723c */ /* 0x040ff000000018a4 */
[C---:B------:R-:W-:Y:S08]  /*4d50*/  HMMA.16816.F32 R108, R12.reuse, R94, R76 ;  /* 0x0000005e0c6c723c */ /* 0x040ff0000000184c */
[C---:B------:R-:W-:Y:S08]  /*4d60*/  HMMA.16816.F32 R160, R12.reuse, R88, R160 ;  /* 0x000000580ca0723c */ /* 0x040ff000000018a0 */
[----:B------:R-:W-:Y:S08]  /*4d70*/  HMMA.16816.F32 R96, R12, R90, R68 ;  /* 0x0000005a0c60723c */ /* 0x000ff00000001844 */
[----:B---3--:R-:W-:Y:S08]  /*4d80*/  HMMA.16816.F32 R92, R4, R28, R188 ;  /* 0x0000001c045c723c */ /* 0x008ff000000018bc */
[C---:B------:R-:W-:Y:S08]  /*4d90*/  HMMA.16816.F32 R156, R12.reuse, R104, R156 ;  /* 0x000000680c9c723c */ /* 0x040ff0000000189c */
[----:B------:R-:W-:Y:S03]  /*4da0*/  HMMA.16816.F32 R152, R12, R112, R184 ;  /* 0x000000700c98723c */ /* 0x000fe600000018b8 */
[----:B------:R-:W-:-:S02]  /*4db0*/  IMAD.MOV.U32 R87, RZ, RZ, R94 ;  /* 0x000000ffff577224 */ /* 0x000fc400078e005e */
[----:B------:R-:W-:-:S03]  /*4dc0*/  IMAD.MOV.U32 R86, RZ, RZ, R95 ;  /* 0x000000ffff567224 */ /* 0x000fc600078e005f */
[----:B------:R-:W-:Y:S01]  /*4dd0*/  HMMA.16816.F32 R148, R12, R120, R180 ;  /* 0x000000780c94723c */ /* 0x000fe200000018b4 */
[----:B------:R-:W-:-:S07]  /*4de0*/  IMAD.MOV.U32 R121, RZ, RZ, R93 ;  /* 0x000000ffff797224 */ /* 0x000fce00078e005d */
[C---:B------:R-:W-:Y:S01]  /*4df0*/  HMMA.16816.F32 R88, R12.reuse, R106, R72 ;  /* 0x0000006a0c58723c */ /* 0x040fe20000001848 */
[----:B------:R-:W-:Y:S07]  /*4e00*/  LDSM.16.M88.4 R104, [R60+0x7800] ;  /* 0x007800003c68783b */ /* 0x000fee0000000200 */
[C---:B------:R-:W-:Y:S08]  /*4e10*/  HMMA.16816.F32 R80, R12.reuse, R114, R80 ;  /* 0x000000720c50723c */ /* 0x040ff00000001850 */
[----:B------:R-:W-:Y:S01]  /*4e20*/  HMMA.16816.F32 R76, R12, R122, R228 ;  /* 0x0000007a0c4c723c */ /* 0x000fe200000018e4 */
[----:B------:R-:W-:-:S07]  /*4e30*/  IMAD.MOV.U32 R122, RZ, RZ, R92 ;  /* 0x000000ffff7a7224 */ /* 0x000fce00078e005c */
[----:B------:R-:W-:Y:S01]  /*4e40*/  HMMA.16816.F32 R68, R12, R126, R224 ;  /* 0x0000007e0c44723c */ /* 0x000fe200000018e0 */
[----:B------:R-:W-:Y:S07]  /*4e50*/  LDSM.16.M88.4 R12, [R2] ;  /* 0x00000000020c783b */ /* 0x000fee0000000200 */
[C---:B----4-:R-:W-:Y:S01]  /*4e60*/  HMMA.16816.F32 R188, R4.reuse, R38, R56 ;  /* 0x0000002604bc723c */ /* 0x050fe20000001838 */
[----:B------:R-:W1:Y:S07]  /*4e70*/  LDSM.16.M88.4 R56, [R60+0x4000] ;  /* 0x004000003c38783b */ /* 0x000e6e0000000200 */
[C---:B-----5:R-:W-:Y:S08]  /*4e80*/  HMMA.16816.F32 R72, R4.reuse, R24, R220 ;  /* 0x000000180448723c */ /* 0x060ff000000018dc */
[C---:B------:R-:W-:Y:S01]  /*4e90*/  HMMA.16816.F32 R220, R4.reuse, R34, R20 ;  /* 0x0000002204dc723c */ /* 0x040fe20000001814 */
[----:B------:R2:W3:Y:S07]  /*4ea0*/  LDSM.16.M88.4 R20, [R2+0x2000] ;  /* 0x002000000214783b */ /* 0x0004ee0000000200 */
[C---:B------:R-:W-:Y:S08]  /*4eb0*/  HMMA.16816.F32 R112, R4.reuse, R46, R64 ;  /* 0x0000002e0470723c */ /* 0x040ff00000001840 */
[C---:B------:R-:W-:Y:S08]  /*4ec0*/  HMMA.16816.F32 R216, R4.reuse, R52, R216 ;  /* 0x0000003404d8723c */ /* 0x040ff000000018d8 */
[----:B------:R-:W-:Y:S01]  /*4ed0*/  HMMA.16816.F32 R212, R4, R48, R212 ;  /* 0x0000003004d4723c */ /* 0x000fe200000018d4 */
[----:B--2---:R-:W-:-:S05]  /*4ee0*/  LOP3.LUT R2, R3, 0x6, RZ, 0xc0, !PT ;  /* 0x0000000603027812 */ /* 0x004fca00078ec0ff */
[----:B------:R2:W-:Y:S02]  /*4ef0*/  STL [R1+0x28], R2 ;  /* 0x0000280201007387 */ /* 0x0005e40000100800 */
        /* <DEDUP_REMOVED lines=10> */
[C---:B------:R-:W-:Y:S01]  /*4fa0*/  HMMA.16816.F32 R92, R8.reuse, R26, R100 ;  /* 0x0000001a085c723c */ /* 0x040fe20000001864 */
[----:B------:R-:W4:Y:S07]  /*4fb0*/  LDSM.16.M88.4 R24, [R60+0x4800] ;  /* 0x004800003c18783b */ /* 0x000f2e0000000200 */
[C---:B------:R-:W-:Y:S08]  /*4fc0*/  HMMA.16816.F32 R100, R8.reuse, R52, R144 ;  /* 0x000000340864723c */ /* 0x040ff00000001890 */
[C---:B------:R-:W-:Y:S08]  /*4fd0*/  HMMA.16816.F32 R128, R8.reuse, R54, R128 ;  /* 0x000000360880723c */ /* 0x040ff00000001880 */
[----:B------:R-:W-:Y:S08]  /*4fe0*/  HMMA.16816.F32 R52, R8, R28, R136 ;  /* 0x0000001c0834723c */ /* 0x000ff00000001888 */
[----:B-1----:R-:W-:Y:S01]  /*4ff0*/  HMMA.16816.F32 R28, R12, R56, R4 ;  /* 0x000000380c1c723c */ /* 0x002fe20000001804 */
[----:B------:R-:W-:-:S02]  /*5000*/  IMAD R5, R0, 0x80, R2 ;  /* 0x0000008000057824 */ /* 0x000fc400078e0202 */
[----:B--2---:R-:W-:Y:S02]  /*5010*/  IMAD.MOV.U32 R2, RZ, RZ, 0x40 ;  /* 0x00000040ff027424 */ /* 0x004fe400078e00ff */
[----:B------:R-:W-:-:S03]  /*5020*/  VIADD R0, R5, 0xffffff80 ;  /* 0xffffff8005007836 */ /* 0x000fc60000000000 */
[----:B------:R-:W-:Y:S02]  /*5030*/  HMMA.16816.F32 R152, R8, R36, R152 ;  /* 0x000000240898723c */ /* 0x000fe40000001898 */
[----:B------:R-:W-:-:S06]  /*5040*/  I2FP.F32.U32 R3, R0 ;  /* 0x0000000000037245 */ /* 0x000fcc0000201000 */
[----:B------:R-:W-:Y:S03]  /*5050*/  HMMA.16816.F32 R80, R8, R38, R80 ;  /* 0x000000260850723c */ /* 0x000fe60000001850 */
[C---:B------:R-:W-:Y:S01]  /*5060*/  FFMA.FTZ R4, R3.reuse, UR5, R28 ;  /* 0x0000000503047c23 */ /* 0x040fe2000801001c */
[----:B------:R-:W-:-:S04]  /*5070*/  FFMA.FTZ R7, R3, UR5, R30 ;  /* 0x0000000503077c23 */ /* 0x000fc8000801001e */
[----:B---3--:R-:W-:Y:S08]  /*5080*/  HMMA.16816.F32 R36, R20, R56, R72 ;  /* 0x000000381424723c */ /* 0x008ff00000001848 */
[C---:B------:R-:W-:Y:S08]  /*5090*/  HMMA.16816.F32 R164, R8.reuse, R48, R164 ;  /* 0x0000003008a4723c */ /* 0x040ff000000018a4 */
[----:B------:R-:W-:Y:S03]  /*50a0*/  HMMA.16816.F32 R108, R8, R50, R108 ;  /* 0x00000032086c723c */ /* 0x000fe6000000186c */
[C---:B------:R-:W-:Y:S01]  /*50b0*/  FFMA.FTZ R6, R3.reuse, UR5, R36 ;  /* 0x0000000503067c23 */ /* 0x040fe20008010024 */
[----:B------:R-:W-:-:S04]  /*50c0*/  FFMA.FTZ R3, R3, UR5, R38 ;  /* 0x0000000503037c23 */ /* 0x000fc80008010026 */
[----:B------:R-:W-:Y:S01]  /*50d0*/  HMMA.16816.F32 R48, R12, R106, R16 ;  /* 0x0000006a0c30723c */ /* 0x000fe20000001810 */
[----:B------:R-:W-:Y:S01]  /*50e0*/  VIADDMNMX R16, R84, R2, UR21, PT ;  /* 0x0000001554107e46 */ /* 0x000fe2000b800102 */
[----:B------:R-:W-:-:S03]  /*50f0*/  VIADD R2, R5, 0xfffffff8 ;  /* 0xfffffff805027836 */ /* 0x000fc60000000000 */
[----:B------:R-:W-:-:S03]  /*5100*/  ISETP.GE.AND P1, PT, R0, R16, PT ;  /* 0x000000100000720c */ /* 0x000fc60003f26270 */
[----:B------:R-:W-:Y:S01]  /*5110*/  HMMA.16816.F32 R64, R20, R106, R64 ;  /* 0x0000006a1440723c */ /* 0x000fe20000001840 */
[----:B------:R-:W-:-:S07]  /*5120*/  FSEL R73, R6, -INF , !P1 ;  /* 0xff80000006497808 */ /* 0x000fce0004800000 */
[C---:B------:R-:W-:Y:S08]  /*5130*/  HMMA.16816.F32 R160, R8.reuse, R44, R160 ;  /* 0x0000002c08a0723c */ /* 0x040ff000000018a0 */
[C---:B------:R-:W-:Y:S08]  /*5140*/  HMMA.16816.F32 R96, R8.reuse, R46, R96 ;  /* 0x0000002e0860723c */ /* 0x040ff00000001860 */
[C---:B------:R-:W-:Y:S08]  /*5150*/  HMMA.16816.F32 R156, R8.reuse, R40, R156 ;  /* 0x00000028089c723c */ /* 0x040ff0000000189c */
[C---:B------:R-:W-:Y:S08]  /*5160*/  HMMA.16816.F32 R88, R8.reuse, R42, R88 ;  /* 0x0000002a0858723c */ /* 0x040ff00000001858 */
[C---:B------:R-:W-:Y:S08]  /*5170*/  HMMA.16816.F32 R148, R8.reuse, R32, R148 ;  /* 0x000000200894723c */ /* 0x040ff00000001894 */
[----:B------:R-:W-:Y:S01]  /*5180*/  HMMA.16816.F32 R76, R8, R34, R76 ;  /* 0x00000022084c723c */ /* 0x000fe2000000184c */
[----:B------:R-:W-:Y:S01]  /*5190*/  IMAD.MOV.U32 R9, RZ, RZ, 0x8 ;  /* 0x00000008ff097424 */ /* 0x000fe200078e00ff */
[----:B------:R-:W-:Y:S01]  /*51a0*/  VIMNMX R10, PT, PT, R84, UR21, PT ;  /* 0x00000015540a7c48 */ /* 0x000fe2000bfe0100 */
[----:B------:R-:W-:-:S03]  /*51b0*/  IMAD.MOV.U32 R11, RZ, RZ, 0x48 ;  /* 0x00000048ff0b7424 */ /* 0x000fc600078e00ff */
[----:B------:R-:W-:Y:S02]  /*51c0*/  VIADDMNMX R9, R84, R9, UR21, PT ;  /* 0x0000001554097e46 */ /* 0x000fe4000b800109 */
[----:B------:R-:W-:Y:S01]  /*51d0*/  ISETP.GE.AND P4, PT, R0, R10, PT ;  /* 0x0000000a0000720c */ /* 0x000fe20003f86270 */
[-C--:B------:R-:W-:Y:S01]  /*51e0*/  HMMA.16816.F32 R40, R12, R58.reuse, R92 ;  /* 0x0000003a0c28723c */ /* 0x080fe2000000185c */
[----:B------:R-:W-:Y:S02]  /*51f0*/  VIADDMNMX R11, R84, R11, UR21, PT ;  /* 0x00000015540b7e46 */ /* 0x000fe4000b80010b */
[----:B------:R-:W-:Y:S02]  /*5200*/  ISETP.GE.AND P3, PT, R0, R9, PT ;  /* 0x000000090000720c */ /* 0x000fe40003f66270 */
[----:B------:R-:W-:Y:S02]  /*5210*/  FSEL R107, R4, -INF , !P4 ;  /* 0xff800000046b7808 */ /* 0x000fe40006000000 */
[----:B------:R-:W-:Y:S01]  /*5220*/  I2FP.F32.U32 R4, R2 ;  /* 0x0000000200047245 */ /* 0x000fe20000201000 */
[----:B------:R-:W-:Y:S01]  /*5230*/  HMMA.16816.F32 R32, R20, R58, R168 ;  /* 0x0000003a1420723c */ /* 0x000fe200000018a8 */
[----:B------:R-:W-:Y:S01]  /*5240*/  ISETP.GE.AND P2, PT, R0, R11, PT ;  /* 0x0000000b0000720c */ /* 0x000fe20003f46270 */
[----:B------:R-:W-:Y:S01]  /*5250*/  VIADD R0, R5, 0xffffff81 ;  /* 0xffffff8105007836 */ /* 0x000fe20000000000 */
[----:B------:R-:W-:Y:S01]  /*5260*/  FSEL R120, R7, -INF , !P3 ;  /* 0xff80000007787808 */ /* 0x000fe20005800000 */
[----:B------:R-:W-:Y:S01]  /*5270*/  FFMA.FTZ R6, R4, UR5, R64 ;  /* 0x0000000504067c23 */ /* 0x000fe20008010040 */
[----:B------:R-:W-:Y:S01]  /*5280*/  ISETP.GE.AND P5, PT, R2, R10, PT ;  /* 0x0000000a0200720c */ /* 0x000fe20003fa6270 */
[----:B------:R-:W-:Y:S01]  /*5290*/  FFMA.FTZ R7, R4, UR5, R48 ;  /* 0x0000000504077c23 */ /* 0x000fe20008010030 */
[C---:B------:R-:W-:Y:S01]  /*52a0*/  ISETP.GE.AND P4, PT, R2.reuse, R9, PT ;  /* 0x000000090200720c */ /* 0x040fe20003f86270 */
[-C--:B----4-:R-:W-:Y:S01]  /*52b0*/  HMMA.16816.F32 R44, R12, R24.reuse, R100 ;  /* 0x000000180c2c723c */ /* 0x090fe20000001864 */
[C---:B------:R-:W-:Y:S01]  /*52c0*/  ISETP.GE.AND P3, PT, R2.reuse, R16, PT ;  /* 0x000000100200720c */ /* 0x040fe20003f66270 */
[----:B------:R-:W-:Y:S01]  /*52d0*/  IMAD.MOV.U32 R103, RZ, RZ, R86 ;  /* 0x000000ffff677224 */ /* 0x000fe200078e0056 */
[----:B------:R-:W-:Y:S01]  /*52e0*/  ISETP.GE.AND P1, PT, R2, R11, PT ;  /* 0x0000000b0200720c */ /* 0x000fe20003f26270 */
[C---:B------:R-:W-:Y:S01]  /*52f0*/  FFMA.FTZ R2, R4.reuse, UR5, R50 ;  /* 0x0000000504027c23 */ /* 0x040fe20008010032 */
[----:B------:R-:W-:Y:S01]  /*5300*/  FSEL R74, R3, -INF , !P2 ;  /* 0xff800000034a7808 */ /* 0x000fe20005000000 */
[----:B------:R-:W-:Y:S01]  /*5310*/  FFMA.FTZ R4, R4, UR5, R66 ;  /* 0x0000000504047c23 */ /* 0x000fe20008010042 */
[----:B------:R-:W-:Y:S01]  /*5320*/  I2FP.F32.U32 R3, R0 ;  /* 0x0000000000037245 */ /* 0x000fe20000201000 */
[----:B------:R-:W-:Y:S01]  /*5330*/  IMAD.MOV.U32 R102, RZ, RZ, R87 ;  /* 0x000000ffff667224 */ /* 0x000fe200078e0057 */
[----:B------:R-:W-:Y:S01]  /*5340*/  FSEL R230, R2, -INF , !P4 ;  /* 0xff80000002e67808 */ /* 0x000fe20006000000 */
[----:B------:R-:W-:Y:S01]  /*5350*/  VIADD R2, R5, 0xffffff88 ;  /* 0xffffff8805027836 */ /* 0x000fe20000000000 */
[----:B------:R-:W-:Y:S01]  /*5360*/  FSEL R236, R6, -INF , !P3 ;  /* 0xff80000006ec7808 */ /* 0x000fe20005800000 */
[C---:B------:R-:W-:Y:S01]  /*5370*/  FFMA.FTZ R6, R3.reuse, UR5, R29 ;  /* 0x0000000503067c23 */ /* 0x040fe2000801001d */
[----:B------:R-:W-:Y:S01]  /*5380*/  FFMA.FTZ R17, R3, UR5, R31 ;  /* 0x0000000503117c23 */ /* 0x000fe2000801001f */
[----:B------:R-:W-:Y:S01]  /*5390*/  FSEL R231, R4, -INF , !P1 ;  /* 0xff80000004e77808 */ /* 0x000fe20004800000 */
[----:B------:R-:W1:Y:S01]  /*53a0*/  LDSM.16.M88.4 R28, [R60+0x5000] ;  /* 0x005000003c1c783b */ /* 0x000e620000000200 */
[----:B------:R-:W-:Y:S01]  /*53b0*/  FSEL R229, R7, -INF , !P5 ;  /* 0xff80000007e57808 */ /* 0x000fe20006800000 */
[C---:B------:R-:W-:Y:S01]  /*53c0*/  FFMA.FTZ R8, R3.reuse, UR5, R37 ;  /* 0x0000000503087c23 */ /* 0x040fe20008010025 */
[----:B------:R-:W-:Y:S01]  /*53d0*/  I2FP.F32.U32 R4, R2 ;  /* 0x0000000200047245 */ /* 0x000fe20000201000 */
[----:B------:R-:W-:Y:S01]  /*53e0*/  FFMA.FTZ R7, R3, UR5, R39 ;  /* 0x0000000503077c23 */ /* 0x000fe20008010027 */
[C---:B------:R-:W-:Y:S01]  /*53f0*/  ISETP.GE.AND P2, PT, R0.reuse, R10, PT ;  /* 0x0000000a0000720c */ /* 0x040fe20003f46270 */
[----:B------:R-:W-:Y:S01]  /*5400*/  HMMA.16816.F32 R36, R20, R24, R216 ;  /* 0x000000181424723c */ /* 0x000fe200000018d8 */
[----:B------:R-:W-:Y:S01]  /*5410*/  ISETP.GE.AND P5, PT, R0, R9, PT ;  /* 0x000000090000720c */ /* 0x000fe20003fa6270 */
[----:B------:R-:W-:Y:S01]  /*5420*/  FFMA.FTZ R3, R4, UR5, R40 ;  /* 0x0000000504037c23 */ /* 0x000fe20008010028 */
[C---:B------:R-:W-:Y:S01]  /*5430*/  ISETP.GE.AND P4, PT, R0.reuse, R16, PT ;  /* 0x000000100000720c */ /* 0x040fe20003f86270 */
[----:B------:R-:W-:Y:S01]  /*5440*/  IMAD.MOV.U32 R100, RZ, RZ, R122 ;  /* 0x000000ffff647224 */ /* 0x000fe200078e007a */
[----:B------:R-:W-:Y:S01]  /*5450*/  ISETP.GE.AND P3, PT, R0, R11, PT ;  /* 0x0000000b0000720c */ /* 0x000fe20003f66270 */
[----:B------:R-:W-:Y:S01]  /*5460*/  VIADD R0, R5, 0xffffff89 ;  /* 0xffffff8905007836 */ /* 0x000fe20000000000 */
[----:B------:R-:W-:Y:S01]  /*5470*/  FSEL R94, R6, -INF , !P2 ;  /* 0xff800000065e7808 */ /* 0x000fe20005000000 */
[----:B------:R-:W-:Y:S01]  /*5480*/  FFMA.FTZ R6, R4, UR5, R32 ;  /* 0x0000000504067c23 */ /* 0x000fe20008010020 */
[----:B------:R-:W-:Y:S01]  /*5490*/  FSEL R106, R17, -INF , !P5 ;  /* 0xff800000116a7808 */ /* 0x000fe20006800000 */
[----:B------:R-:W-:Y:S01]  /*54a0*/  IMAD.MOV.U32 R101, RZ, RZ, R121 ;  /* 0x000000ffff657224 */ /* 0x000fe200078e0079 */
[----:B------:R-:W-:-:S02]  /*54b0*/  FSEL R66, R8, -INF , !P4 ;  /* 0xff80000008427808 */ /* 0x000fc40006000000 */
[C---:B------:R-:W-:Y:S02]  /*54c0*/  ISETP.GE.AND P1, PT, R2.reuse, R10, PT ;  /* 0x0000000a0200720c */ /* 0x040fe40003f26270 */
[C---:B------:R-:W-:Y:S02]  /*54d0*/  ISETP.GE.AND P2, PT, R2.reuse, R9, PT ;  /* 0x000000090200720c */ /* 0x040fe40003f46270 */
[C---:B------:R-:W-:Y:S02]  /*54e0*/  ISETP.GE.AND P5, PT, R2.reuse, R16, PT ;  /* 0x000000100200720c */ /* 0x040fe40003fa6270 */
[----:B------:R-:W-:Y:S01]  /*54f0*/  ISETP.GE.AND P4, PT, R2, R11, PT ;  /* 0x0000000b0200720c */ /* 0x000fe20003f86270 */
[C---:B------:R-:W-:Y:S01]  /*5500*/  FFMA.FTZ R2, R4.reuse, UR5, R42 ;  /* 0x0000000504027c23 */ /* 0x040fe2000801002a */
[----:B------:R-:W-:Y:S01]  /*5510*/  FSEL R86, R3, -INF , !P1 ;  /* 0xff80000003567808 */ /* 0x000fe20004800000 */
[----:B------:R-:W-:Y:S01]  /*5520*/  FFMA.FTZ R4, R4, UR5, R34 ;  /* 0x0000000504047c23 */ /* 0x000fe20008010022 */
[----:B------:R-:W-:-:S02]  /*5530*/  I2FP.F32.U32 R3, R0 ;  /* 0x0000000000037245 */ /* 0x000fc40000201000 */
[----:B------:R-:W-:Y:S01]  /*5540*/  FSEL R95, R2, -INF , !P2 ;  /* 0xff800000025f7808 */ /* 0x000fe20005000000 */
[----:B------:R-:W-:Y:S01]  /*5550*/  VIADD R2, R5, 0xffffff90 ;  /* 0xffffff9005027836 */ /* 0x000fe20000000000 */
[----:B------:R-:W-:Y:S01]  /*5560*/  FSEL R63, R6, -INF , !P5 ;  /* 0xff800000063f7808 */ /* 0x000fe20006800000 */
[----:B------:R-:W-:Y:S01]  /*5570*/  FFMA.FTZ R6, R3, UR5, R41 ;  /* 0x0000000503067c23 */ /* 0x000fe20008010029 */
[----:B------:R-:W-:Y:S01]  /*5580*/  FSEL R72, R7, -INF , !P3 ;  /* 0xff80000007487808 */ /* 0x000fe20005800000 */
[C---:B------:R-:W-:Y:S01]  /*5590*/  FFMA.FTZ R17, R3.reuse, UR5, R43 ;  /* 0x0000000503117c23 */ /* 0x040fe2000801002b */
[C---:B------:R-:W-:Y:S01]  /*55a0*/  FFMA.FTZ R8, R3.reuse, UR5, R33 ;  /* 0x0000000503087c23 */ /* 0x040fe20008010021 */
[C---:B------:R-:W-:Y:S01]  /*55b0*/  ISETP.GE.AND P3, PT, R0.reuse, R10, PT ;  /* 0x0000000a0000720c */ /* 0x040fe20003f66270 */
[----:B------:R-:W-:Y:S01]  /*55c0*/  FFMA.FTZ R7, R3, UR5, R35 ;  /* 0x0000000503077c23 */ /* 0x000fe20008010023 */
[C---:B------:R-:W-:Y:S01]  /*55d0*/  ISETP.GE.AND P1, PT, R0.reuse, R9, PT ;  /* 0x000000090000720c */ /* 0x040fe20003f26270 */
[----:B------:R-:W-:Y:S01]  /*55e0*/  HMMA.16816.F32 R32, R12, R26, R128 ;  /* 0x0000001a0c20723c */ /* 0x000fe20000001880 */
[----:B------:R-:W-:-:S02]  /*55f0*/  ISETP.GE.AND P2, PT, R0, R16, PT ;  /* 0x000000100000720c */ /* 0x000fc40003f46270 */
[----:B------:R-:W-:Y:S02]  /*5600*/  FSEL R62, R4, -INF , !P4 ;  /* 0xff800000043e7808 */ /* 0x000fe40006000000 */
[----:B------:R-:W-:Y:S02]  /*5610*/  I2FP.F32.U32 R4, R2 ;  /* 0x0000000200047245 */ /* 0x000fe40000201000 */
[----:B------:R-:W-:Y:S01]  /*5620*/  FSEL R92, R6, -INF , !P3 ;  /* 0xff800000065c7808 */ /* 0x000fe20005800000 */
[----:B------:R-:W-:Y:S01]  /*5630*/  HMMA.16816.F32 R24, R20, R26, R140 ;  /* 0x0000001a1418723c */ /* 0x000fe2000000188c */
[----:B------:R-:W-:Y:S01]  /*5640*/  FSEL R93, R17, -INF , !P1 ;  /* 0xff800000115d7808 */ /* 0x000fe20004800000 */
[----:B------:R-:W-:Y:S01]  /*5650*/  FFMA.FTZ R3, R4, UR5, R44 ;  /* 0x0000000504037c23 */ /* 0x000fe2000801002c */
[----:B------:R-:W-:Y:S01]  /*5660*/  FSEL R61, R8, -INF , !P2 ;  /* 0xff800000083d7808 */ /* 0x000fe20005000000 */
[----:B------:R-:W-:Y:S01]  /*5670*/  FFMA.FTZ R6, R4, UR5, R36 ;  /* 0x0000000504067c23 */ /* 0x000fe20008010024 */
[----:B------:R-:W-:-:S02]  /*5680*/  ISETP.GE.AND P4, PT, R2, R10, PT ;  /* 0x0000000a0200720c */ /* 0x000fc40003f86270 */
[C---:B------:R-:W-:Y:S01]  /*5690*/  ISETP.GE.AND P3, PT, R2.reuse, R9, PT ;  /* 0x000000090200720c */ /* 0x040fe20003f66270 */
[----:B-1----:R-:W-:Y:S01]  /*56a0*/  HMMA.16816.F32 R40, R12, R28, R164 ;  /* 0x0000001c0c28723c */ /* 0x002fe200000018a4 */
[C---:B------:R-:W-:Y:S02]  /*56b0*/  ISETP.GE.AND P1, PT, R2.reuse, R16, PT ;  /* 0x000000100200720c */ /* 0x040fe40003f26270 */
[-C--:B------:R-:W-:Y:S01]  /*56c0*/  ISETP.GE.AND P2, PT, R2, R11.reuse, PT ;  /* 0x0000000b0200720c */ /* 0x080fe20003f46270 */
[----:B------:R-:W-:Y:S01]  /*56d0*/  FFMA.FTZ R2, R4, UR5, R46 ;  /* 0x0000000504027c23 */ /* 0x000fe2000801002e */
[----:B------:R-:W-:Y:S01]  /*56e0*/  ISETP.GE.AND P5, PT, R0, R11, PT ;  /* 0x0000000b0000720c */ /* 0x000fe20003fa6270 */
[----:B------:R-:W-:Y:S01]  /*56f0*/  VIADD R0, R5, 0xffffff91 ;  /* 0xffffff9105007836 */ /* 0x000fe20000000000 */
[----:B------:R-:W-:Y:S01]  /*5700*/  FSEL R137, R3, -INF , !P4 ;  /* 0xff80000003897808 */ /* 0x000fe20006000000 */
[----:B------:R-:W-:Y:S01]  /*5710*/  FFMA.FTZ R4, R4, UR5, R38 ;  /* 0x0000000504047c23 */ /* 0x000fe20008010026 */
[----:B------:R-:W-:Y:S01]  /*5720*/  FSEL R139, R2, -INF , !P3 ;  /* 0xff800000028b7808 */ /* 0x000fe20005800000 */
[----:B------:R-:W-:Y:S01]  /*5730*/  VIADD R2, R5, 0xffffff98 ;  /* 0xffffff9805027836 */ /* 0x000fe20000000000 */
[----:B------:R-:W-:-:S02]  /*5740*/  I2FP.F32.U32 R3, R0 ;  /* 0x0000000000037245 */ /* 0x000fc40000201000 */
[----:B------:R-:W-:Y:S02]  /*5750*/  FSEL R69, R6, -INF , !P1 ;  /* 0xff80000006457808 */ /* 0x000fe40004800000 */
[----:B------:R-:W-:Y:S01]  /*5760*/  FSEL R71, R4, -INF , !P2 ;  /* 0xff80000004477808 */ /* 0x000fe20005000000 */
[----:B------:R-:W-:Y:S01]  /*5770*/  FFMA.FTZ R6, R3, UR5, R45 ;  /* 0x0000000503067c23 */ /* 0x000fe2000801002d */
[----:B------:R-:W-:Y:S01]  /*5780*/  FSEL R64, R7, -INF , !P5 ;  /* 0xff80000007407808 */ /* 0x000fe20006800000 */
[C---:B------:R-:W-:Y:S01]  /*5790*/  FFMA.FTZ R17, R3.reuse, UR5, R47 ;  /* 0x0000000503117c23 */ /* 0x040fe2000801002f */
[C---:B------:R-:W-:Y:S01]  /*57a0*/  FFMA.FTZ R8, R3.reuse, UR5, R37 ;  /* 0x0000000503087c23 */ /* 0x040fe20008010025 */
[----:B------:R-:W-:Y:S01]  /*57b0*/  I2FP.F32.U32 R4, R2 ;  /* 0x0000000200047245 */ /* 0x000fe20000201000 */
[----:B------:R-:W-:Y:S01]  /*57c0*/  FFMA.FTZ R7, R3, UR5, R39 ;  /* 0x0000000503077c23 */ /* 0x000fe20008010027 */
[C---:B------:R-:W-:Y:S01]  /*57d0*/  ISETP.GE.AND P5, PT, R0.reuse, R10, PT ;  /* 0x0000000a0000720c */ /* 0x040fe20003fa6270 */
[----:B------:R-:W-:Y:S01]  /*57e0*/  HMMA.16816.F32 R36, R20, R28, R212 ;  /* 0x0000001c1424723c */ /* 0x000fe200000018d4 */
[----:B------:R-:W-:Y:S01]  /*57f0*/  ISETP.GE.AND P4, PT, R0, R9, PT ;  /* 0x000000090000720c */ /* 0x000fe20003f86270 */
[----:B------:R-:W-:Y:S01]  /*5800*/  FFMA.FTZ R3, R4, UR5, R32 ;  /* 0x0000000504037c23 */ /* 0x000fe20008010020 */
[----:B------:R-:W-:-:S02]  /*5810*/  ISETP.GE.AND P3, PT, R0, R16, PT ;  /* 0x000000100000720c */ /* 0x000fc40003f66270 */
[----:B------:R-:W-:Y:S01]  /*5820*/  ISETP.GE.AND P1, PT, R0, R11, PT ;  /* 0x0000000b0000720c */ /* 0x000fe20003f26270 */
[----:B------:R-:W-:Y:S01]  /*5830*/  VIADD R0, R5, 0xffffff99 ;  /* 0xffffff9905007836 */ /* 0x000fe20000000000 */
[----:B------:R-:W-:Y:S01]  /*5840*/  FSEL R128, R6, -INF , !P5 ;  /* 0xff80000006807808 */ /* 0x000fe20006800000 */
[----:B------:R-:W-:Y:S01]  /*5850*/  FFMA.FTZ R6, R4, UR5, R24 ;  /* 0x0000000504067c23 */ /* 0x000fe20008010018 */
[----:B------:R-:W-:Y:S02]  /*5860*/  FSEL R129, R17, -INF , !P4 ;  /* 0xff80000011817808 */ /* 0x000fe40006000000 */
[----:B------:R-:W-:Y:S02]  /*5870*/  FSEL R59, R8, -INF , !P3 ;  /* 0xff800000083b7808 */ /* 0x000fe40005800000 */
[C---:B------:R-:W-:Y:S02]  /*5880*/  ISETP.GE.AND P2, PT, R2.reuse, R10, PT ;  /* 0x0000000a0200720c */ /* 0x040fe40003f46270 */
[----:B------:R-:W-:-:S02]  /*5890*/  ISETP.GE.AND P5, PT, R2, R9, PT ;  /* 0x000000090200720c */ /* 0x000fc40003fa6270 */
[C---:B------:R-:W-:Y:S02]  /*58a0*/  ISETP.GE.AND P4, PT, R2.reuse, R16, PT ;  /* 0x000000100200720c */ /* 0x040fe40003f86270 */
[----:B------:R-:W-:Y:S01]  /*58b0*/  ISETP.GE.AND P3, PT, R2, R11, PT ;  /* 0x0000000b0200720c */ /* 0x000fe20003f66270 */
[C---:B------:R-:W-:Y:S01]  /*58c0*/  FFMA.FTZ R2, R4.reuse, UR5, R34 ;  /* 0x0000000504027c23 */ /* 0x040fe20008010022 */
[----:B------:R-:W-:Y:S01]  /*58d0*/  FSEL R118, R3, -INF , !P2 ;  /* 0xff80000003767808 */ /* 0x000fe20005000000 */
[----:B------:R-:W-:Y:S01]  /*58e0*/  FFMA.FTZ R4, R4, UR5, R26 ;  /* 0x0000000504047c23 */ /* 0x000fe2000801001a */
[----:B------:R-:W-:Y:S02]  /*58f0*/  I2FP.F32.U32 R3, R0 ;  /* 0x0000000000037245 */ /* 0x000fe40000201000 */
[----:B------:R-:W-:Y:S01]  /*5900*/  FSEL R127, R2, -INF , !P5 ;  /* 0xff800000027f7808 */ /* 0x000fe20006800000 */
[----:B------:R-:W-:Y:S01]  /*5910*/  VIADD R2, R5, 0xffffffa0 ;  /* 0xffffffa005027836 */ /* 0x000fe20000000000 */
[----:B------:R-:W-:Y:S01]  /*5920*/  FSEL R70, R7, -INF , !P1 ;  /* 0xff80000007467808 */ /* 0x000fe20004800000 */
[C---:B------:R-:W-:Y:S01]  /*5930*/  FFMA.FTZ R17, R3.reuse, UR5, R35 ;  /* 0x0000000503117c23 */ /* 0x040fe20008010023 */
[----:B------:R-:W-:Y:S01]  /*5940*/  FSEL R57, R6, -INF , !P4 ;  /* 0xff80000006397808 */ /* 0x000fe20006000000 */
[C---:B------:R-:W-:Y:S01]  /*5950*/  FFMA.FTZ R6, R3.reuse, UR5, R33 ;  /* 0x0000000503067c23 */ /* 0x040fe20008010021 */
[C---:B------:R-:W-:Y:S01]  /*5960*/  FFMA.FTZ R8, R3.reuse, UR5, R25 ;  /* 0x0000000503087c23 */ /* 0x040fe20008010019 */
[----:B------:R-:W-:Y:S01]  /*5970*/  FFMA.FTZ R7, R3, UR5, R27 ;  /* 0x0000000503077c23 */ /* 0x000fe2000801001b */
[C---:B------:R-:W-:Y:S01]  /*5980*/  ISETP.GE.AND P1, PT, R0.reuse, R10, PT ;  /* 0x0000000a0000720c */ /* 0x040fe20003f26270 */
[----:B------:R-:W1:Y:S01]  /*5990*/  LDSM.16.M88.4 R24, [R60+0x5800] ;  /* 0x005800003c18783b */ /* 0x000e620000000200 */
        /* <DEDUP_REMOVED lines=12> */
[C---:B------:R-:W-:Y:S02]  /*5a60*/  ISETP.GE.AND P1, PT, R2.reuse, R9, PT ;  /* 0x000000090200720c */ /* 0x040fe40003f26270 */
[C---:B------:R-:W-:Y:S02]  /*5a70*/  ISETP.GE.AND P2, PT, R2.reuse, R16, PT ;  /* 0x000000100200720c */ /* 0x040fe40003f46270 */
[-C--:B------:R-:W-:Y:S01]  /*5a80*/  ISETP.GE.AND P5, PT, R2, R11.reuse, PT ;  /* 0x0000000b0200720c */ /* 0x080fe20003fa6270 */
[----:B------:R-:W-:Y:S01]  /*5a90*/  FFMA.FTZ R2, R4, UR5, R42 ;  /* 0x0000000504027c23 */ /* 0x000fe2000801002a */
[----:B------:R-:W-:Y:S01]  /*5aa0*/  ISETP.GE.AND P4, PT, R0, R11, PT ;  /* 0x0000000b0000720c */ /* 0x000fe20003f86270 */
[----:B------:R-:W-:Y:S02]  /*5ab0*/  VIADD R0, R5, 0xffffffa1 ;  /* 0xffffffa105007836 */ /* 0x000fe40000000000 */
[----:B------:R-:W-:Y:S01]  /*5ac0*/  FFMA.FTZ R4, R4, UR5, R38 ;  /* 0x0000000504047c23 */ /* 0x000fe20008010026 */
[----:B------:R-:W-:-:S02]  /*5ad0*/  FSEL R164, R3, -INF , !P3 ;  /* 0xff80000003a47808 */ /* 0x000fc40005800000 */
[----:B------:R-:W-:Y:S01]  /*5ae0*/  FSEL R165, R2, -INF , !P1 ;  /* 0xff80000002a57808 */ /* 0x000fe20004800000 */
[----:B------:R-:W-:Y:S01]  /*5af0*/  VIADD R2, R5, 0xffffffa8 ;  /* 0xffffffa805027836 */ /* 0x000fe20000000000 */
[----:B------:R-:W-:Y:S02]  /*5b00*/  I2FP.F32.U32 R3, R0 ;  /* 0x0000000000037245 */ /* 0x000fe40000201000 */
[----:B------:R-:W-:Y:S02]  /*5b10*/  FSEL R130, R4, -INF , !P5 ;  /* 0xff80000004827808 */ /* 0x000fe40006800000 */
[----:B------:R-:W-:Y:S01]  /*5b20*/  I2FP.F32.U32 R4, R2 ;  /* 0x0000000200047245 */ /* 0x000fe20000201000 */
[----:B------:R-:W-:Y:S01]  /*5b30*/  FFMA.FTZ R17, R3, UR5, R43 ;  /* 0x0000000503117c23 */ /* 0x000fe2000801002b */
[----:B------:R-:W-:Y:S01]  /*5b40*/  FSEL R58, R7, -INF , !P4 ;  /* 0xff800000073a7808 */ /* 0x000fe20006000000 */
[C---:B------:R-:W-:Y:S01]  /*5b50*/  FFMA.FTZ R8, R3.reuse, UR5, R37 ;  /* 0x0000000503087c23 */ /* 0x040fe20008010025 */
[----:B------:R-:W-:Y:S01]  /*5b60*/  FSEL R136, R6, -INF , !P2 ;  /* 0xff80000006887808 */ /* 0x000fe20005000000 */
[C---:B------:R-:W-:Y:S01]  /*5b70*/  FFMA.FTZ R6, R3.reuse, UR5, R41 ;  /* 0x0000000503067c23 */ /* 0x040fe20008010029 */
[----:B------:R-:W-:Y:S01]  /*5b80*/  FFMA.FTZ R7, R3, UR5, R39 ;  /* 0x0000000503077c23 */ /* 0x000fe20008010027 */
[----:B------:R-:W-:Y:S01]  /*5b90*/  ISETP.GE.AND P4, PT, R0, R10, PT ;  /* 0x0000000a0000720c */ /* 0x000fe20003f86270 */
[----:B------:R-:W-:Y:S01]  /*5ba0*/  FFMA.FTZ R3, R4, UR5, R32 ;  /* 0x0000000504037c23 */ /* 0x000fe20008010020 */
[C---:B------:R-:W-:Y:S01]  /*5bb0*/  ISETP.GE.AND P3, PT, R0.reuse, R9, PT ;  /* 0x000000090000720c */ /* 0x040fe20003f66270 */
[----:B-1----:R-:W-:Y:S01]  /*5bc0*/  HMMA.16816.F32 R40, R12, R24, R160 ;  /* 0x000000180c28723c */ /* 0x002fe200000018a0 */
[----:B------:R-:W-:-:S02]  /*5bd0*/  ISETP.GE.AND P1, PT, R0, R16, PT ;  /* 0x000000100000720c */ /* 0x000fc40003f26270 */
[----:B------:R-:W-:Y:S01]  /*5be0*/  ISETP.GE.AND P2, PT, R0, R11, PT ;  /* 0x0000000b0000720c */ /* 0x000fe20003f46270 */
[----:B------:R-:W-:Y:S01]  /*5bf0*/  VIADD R0, R5, 0xffffffa9 ;  /* 0xffffffa905007836 */ /* 0x000fe20000000000 */
[----:B------:R-:W-:Y:S02]  /*5c00*/  ISETP.GE.AND P5, PT, R2, R10, PT ;  /* 0x0000000a0200720c */ /* 0x000fe40003fa6270 */
[----:B------:R-:W-:Y:S01]  /*5c10*/  FSEL R144, R6, -INF , !P4 ;  /* 0xff80000006907808 */ /* 0x000fe20006000000 */
[----:B------:R-:W-:Y:S01]  /*5c20*/  FFMA.FTZ R6, R4, UR5, R28 ;  /* 0x0000000504067c23 */ /* 0x000fe2000801001c */
[----:B------:R-:W-:Y:S01]  /*5c30*/  FSEL R140, R3, -INF , !P5 ;  /* 0xff800000038c7808 */ /* 0x000fe20006800000 */
[----:B------:R-:W-:Y:S01]  /*5c40*/  HMMA.16816.F32 R36, R20, R24, R208 ;  /* 0x000000181424723c */ /* 0x000fe200000018d0 */
[----:B------:R-:W-:Y:S02]  /*5c50*/  I2FP.F32.U32 R3, R0 ;  /* 0x0000000000037245 */ /* 0x000fe40000201000 */
[----:B------:R-:W-:-:S02]  /*5c60*/  FSEL R146, R17, -INF , !P3 ;  /* 0xff80000011927808 */ /* 0x000fc40005800000 */
[----:B------:R-:W-:Y:S01]  /*5c70*/  FSEL R126, R8, -INF , !P1 ;  /* 0xff800000087e7808 */ /* 0x000fe20004800000 */
[C---:B------:R-:W-:Y:S01]  /*5c80*/  FFMA.FTZ R8, R3.reuse, UR5, R29 ;  /* 0x0000000503087c23 */ /* 0x040fe2000801001d */
[C---:B------:R-:W-:Y:S01]  /*5c90*/  ISETP.GE.AND P4, PT, R2.reuse, R9, PT ;  /* 0x000000090200720c */ /* 0x040fe20003f86270 */
[----:B------:R-:W-:Y:S01]  /*5ca0*/  FFMA.FTZ R17, R3, UR5, R35 ;  /* 0x0000000503117c23 */ /* 0x000fe20008010023 */
[C---:B------:R-:W-:Y:S02]  /*5cb0*/  ISETP.GE.AND P3, PT, R2.reuse, R16, PT ;  /* 0x000000100200720c */ /* 0x040fe40003f66270 */
[----:B------:R-:W-:Y:S01]  /*5cc0*/  ISETP.GE.AND P1, PT, R2, R11, PT ;  /* 0x0000000b0200720c */ /* 0x000fe20003f26270 */
[C---:B------:R-:W-:Y:S01]  /*5cd0*/  FFMA.FTZ R2, R4.reuse, UR5, R34 ;  /* 0x0000000504027c23 */ /* 0x040fe20008010022 */
[----:B------:R-:W-:Y:S01]  /*5ce0*/  FSEL R131, R7, -INF , !P2 ;  /* 0xff80000007837808 */ /* 0x000fe20005000000 */
[----:B------:R-:W-:Y:S01]  /*5cf0*/  FFMA.FTZ R4, R4, UR5, R30 ;  /* 0x0000000504047c23 */ /* 0x000fe2000801001e */
[----:B------:R-:W-:Y:S01]  /*5d00*/  FFMA.FTZ R7, R3, UR5, R31 ;  /* 0x0000000503077c23 */ /* 0x000fe2000801001f */
[----:B------:R-:W-:Y:S01]  /*5d10*/  FSEL R119, R6, -INF , !P3 ;  /* 0xff80000006777808 */ /* 0x000fe20005800000 */
[----:B------:R-:W1:Y:S01]  /*5d20*/  LDSM.16.M88.4 R28, [R60+0x6000] ;  /* 0x006000003c1c783b */ /* 0x000e620000000200 */
[----:B------:R-:W-:Y:S01]  /*5d30*/  FSEL R143, R2, -INF , !P4 ;  /* 0xff800000028f7808 */ /* 0x000fe20006000000 */
[----:B------:R-:W-:-:S02]  /*5d40*/  VIADD R2, R5, 0xffffffb0 ;  /* 0xffffffb005027836 */ /* 0x000fc40000000000 */
[----:B------:R-:W-:Y:S01]  /*5d50*/  FFMA.FTZ R6, R3, UR5, R33 ;  /* 0x0000000503067c23 */ /* 0x000fe20008010021 */
[C---:B------:R-:W-:Y:S01]  /*5d60*/  ISETP.GE.AND P2, PT, R0.reuse, R10, PT ;  /* 0x0000000a0000720c */ /* 0x040fe20003f46270 */
[-C--:B------:R-:W-:Y:S01]  /*5d70*/  HMMA.16816.F32 R32, R12, R26.reuse, R96 ;  /* 0x0000001a0c20723c */ /* 0x080fe20000001860 */
[C---:B------:R-:W-:Y:S02]  /*5d80*/  ISETP.GE.AND P5, PT, R0.reuse, R9, PT ;  /* 0x000000090000720c */ /* 0x040fe40003fa6270 */
[----:B------:R-:W-:Y:S02]  /*5d90*/  ISETP.GE.AND P4, PT, R0, R16, PT ;  /* 0x000000100000720c */ /* 0x000fe40003f86270 */
[----:B------:R-:W-:Y:S02]  /*5da0*/  FSEL R125, R4, -INF , !P1 ;  /* 0xff800000047d7808 */ /* 0x000fe40004800000 */
[----:B------:R-:W-:Y:S01]  /*5db0*/  I2FP.F32.U32 R4, R2 ;  /* 0x0000000200047245 */ /* 0x000fe20000201000 */
[----:B------:R-:W-:Y:S01]  /*5dc0*/  HMMA.16816.F32 R24, R20, R26, R112 ;  /* 0x0000001a1418723c */ /* 0x000fe20000001870 */
[----:B------:R-:W-:-:S02]  /*5dd0*/  FSEL R132, R6, -INF , !P2 ;  /* 0xff80000006847808 */ /* 0x000fc40005000000 */
[----:B------:R-:W-:Y:S01]  /*5de0*/  FSEL R135, R17, -INF , !P5 ;  /* 0xff80000011877808 */ /* 0x000fe20006800000 */
[----:B------:R-:W-:Y:S01]  /*5df0*/  FFMA.FTZ R3, R4, UR5, R40 ;  /* 0x0000000504037c23 */ /* 0x000fe20008010028 */
[----:B------:R-:W-:Y:S01]  /*5e00*/  FSEL R116, R8, -INF , !P4 ;  /* 0xff80000008747808 */ /* 0x000fe20006000000 */
[----:B------:R-:W-:Y:S01]  /*5e10*/  FFMA.FTZ R6, R4, UR5, R36 ;  /* 0x0000000504067c23 */ /* 0x000fe20008010024 */
[C---:B------:R-:W-:Y:S02]  /*5e20*/  ISETP.GE.AND P1, PT, R2.reuse, R10, PT ;  /* 0x0000000a0200720c */ /* 0x040fe40003f26270 */
[C---:B------:R-:W-:Y:S02]  /*5e30*/  ISETP.GE.AND P2, PT, R2.reuse, R9, PT ;  /* 0x000000090200720c */ /* 0x040fe40003f46270 */
        /* <DEDUP_REMOVED lines=19> */
[----:B-1----:R-:W-:Y:S01]  /*5f70*/  HMMA.16816.F32 R40, R12, R28, R156 ;  /* 0x0000001c0c28723c */ /* 0x002fe2000000189c */
[----:B------:R-:W-:Y:S01]  /*5f80*/  ISETP.GE.AND P1, PT, R0, R9, PT ;  /* 0x000000090000720c */ /* 0x000fe20003f26270 */
[----:B------:R-:W-:Y:S01]  /*5f90*/  FFMA.FTZ R3, R4, UR5, R32 ;  /* 0x0000000504037c23 */ /* 0x000fe20008010020 */
[----:B------:R-:W-:-:S02]  /*5fa0*/  ISETP.GE.AND P2, PT, R0, R16, PT ;  /* 0x000000100000720c */ /* 0x000fc40003f46270 */
[----:B------:R-:W-:Y:S01]  /*5fb0*/  ISETP.GE.AND P5, PT, R0, R11, PT ;  /* 0x0000000b0000720c */ /* 0x000fe20003fa6270 */
[----:B------:R-:W-:Y:S01]  /*5fc0*/  VIADD R0, R5, 0xffffffb9 ;  /* 0xffffffb905007836 */ /* 0x000fe20000000000 */
[----:B------:R-:W-:Y:S01]  /*5fd0*/  FSEL R162, R6, -INF , !P3 ;  /* 0xff80000006a27808 */ /* 0x000fe20005800000 */
[----:B------:R-:W-:Y:S01]  /*5fe0*/  HMMA.16816.F32 R36, R20, R28, R204 ;  /* 0x0000001c1424723c */ /* 0x000fe200000018cc */
[----:B------:R-:W-:Y:S01]  /*5ff0*/  FSEL R166, R17, -INF , !P1 ;  /* 0xff80000011a67808 */ /* 0x000fe20004800000 */
[----:B------:R-:W-:Y:S01]  /*6000*/  FFMA.FTZ R6, R4, UR5, R24 ;  /* 0x0000000504067c23 */ /* 0x000fe20008010018 */
        /* <DEDUP_REMOVED lines=68> */
[C---:B------:R-:W-:Y:S01]  /*6450*/  ISETP.GE.AND P2, PT, R2.reuse, R16, PT ;  /* 0x000000100200720c */ /* 0x040fe20003f46270 */
[----:B------:R-:W-:Y:S01]  /*6460*/  HMMA.16816.F32 R36, R12, R26, R80 ;  /* 0x0000001a0c24723c */ /* 0x000fe20000001850 */
        /* <DEDUP_REMOVED lines=10> */
[----:B------:R-:W-:Y:S01]  /*6510*/  FSEL R154, R4, -INF , !P5 ;  /* 0xff800000049a7808 */ /* 0x000fe20006800000 */
[----:B------:R-:W-:Y:S01]  /*6520*/  HMMA.16816.F32 R24, R20, R26, R188 ;  /* 0x0000001a1418723c */ /* 0x000fe200000018bc */
[----:B------:R-:W-:Y:S01]  /*6530*/  ISETP.GE.AND P4, PT, R0, R10, PT ;  /* 0x0000000a0000720c */ /* 0x000fe20003f86270 */
[----:B------:R-:W-:-:S04]  /*6540*/  DEPBAR.LE SB0, 0x0 ;  /* 0x000080000000791a */ /* 0x000fc80000000000 */
[----:B------:R-:W-:Y:S01]  /*6550*/  BAR.SYNC.DEFER_BLOCKING 0x0 ;  /* 0x0000000000007b1d */ /* 0x000fe20000010000 */
[C---:B------:R-:W-:Y:S02]  /*6560*/  ISETP.GE.AND P3, PT, R0.reuse, R9, PT ;  /* 0x000000090000720c */ /* 0x040fe40003f66270 */
[----:B------:R-:W-:Y:S02]  /*6570*/  ISETP.GE.AND P1, PT, R0, R16, PT ;  /* 0x000000100000720c */ /* 0x000fe40003f26270 */
[----:B------:R-:W-:Y:S02]  /*6580*/  I2FP.F32.U32 R4, R2 ;  /* 0x0000000200047245 */ /* 0x000fe40000201000 */
[----:B------:R-:W-:Y:S02]  /*6590*/  FSEL R171, R6, -INF , !P4 ;  /* 0xff80000006ab7808 */ /* 0x000fe40006000000 */
[----:B------:R-:W-:Y:S01]  /*65a0*/  FSEL R173, R17, -INF , !P3 ;  /* 0xff80000011ad7808 */ /* 0x000fe20005800000 */
[----:B------:R-:W-:Y:S01]  /*65b0*/  FFMA.FTZ R3, R4, UR5, R44 ;  /* 0x0000000504037c23 */ /* 0x000fe2000801002c */
[----:B------:R-:W-:Y:S01]  /*65c0*/  FSEL R152, R8, -INF , !P1 ;  /* 0xff80000008987808 */ /* 0x000fe20004800000 */
[----:B------:R-:W-:Y:S01]  /*65d0*/  FFMA.FTZ R6, R4, UR5, R40 ;  /* 0x0000000504067c23 */ /* 0x000fe20008010028 */
[----:B------:R-:W-:Y:S01]  /*65e0*/  ISETP.GE.AND P2, PT, R0, R11, PT ;  /* 0x0000000b0000720c */ /* 0x000fe20003f46270 */
[----:B------:R-:W-:Y:S01]  /*65f0*/  VIADD R0, R5, 0xffffffd1 ;  /* 0xffffffd105007836 */ /* 0x000fe20000000000 */
[----:B------:R-:W-:-:S02]  /*6600*/  ISETP.GE.AND P5, PT, R2, R10, PT ;  /* 0x0000000a0200720c */ /* 0x000fc40003fa6270 */
[C---:B------:R-:W-:Y:S02]  /*6610*/  ISETP.GE.AND P4, PT, R2.reuse, R9, PT ;  /* 0x000000090200720c */ /* 0x040fe40003f86270 */
        /* <DEDUP_REMOVED lines=9> */
[----:B------:R-:W-:Y:S01]  /*66b0*/  FFMA.FTZ R6, R3, UR5, R45 ;  /* 0x0000000503067c23 */ /* 0x000fe2000801002d */
[----:B------:R-:W-:Y:S01]  /*66c0*/  FSEL R153, R7, -INF , !P2 ;  /* 0xff80000007997808 */ /* 0x000fe20005000000 */
[C---:B------:R-:W-:Y:S01]  /*66d0*/  FFMA.FTZ R17, R3.reuse, UR5, R47 ;  /* 0x0000000503117c23 */ /* 0x040fe2000801002f */
[C---:B------:R-:W-:Y:S01]  /*66e0*/  FFMA.FTZ R8, R3.reuse, UR5, R41 ;  /* 0x0000000503087c23 */ /* 0x040fe20008010029 */
[----:B------:R-:W-:Y:S01]  /*66f0*/  FSEL R190, R4, -INF , !P1 ;  /* 0xff80000004be7808 */ /* 0x000fe20004800000 */
[----:B------:R-:W-:Y:S01]  /*6700*/  FFMA.FTZ R7, R3, UR5, R43 ;  /* 0x0000000503077c23 */ /* 0x000fe2000801002b */
[C---:B------:R-:W-:Y:S01]  /*6710*/  ISETP.GE.AND P2, PT, R0.reuse, R10, PT ;  /* 0x0000000a0000720c */ /* 0x040fe20003f46270 */
[----:B-1----:R-:W-:Y:S01]  /*6720*/  HMMA.16816.F32 R40, R12, R28, R148 ;  /* 0x0000001c0c28723c */ /* 0x002fe20000001894 */
[----:B------:R-:W-:-:S02]  /*6730*/  ISETP.GE.AND P5, PT, R0, R9, PT ;  /* 0x000000090000720c */ /* 0x000fc40003fa6270 */
[----:B------:R-:W-:Y:S02]  /*6740*/  ISETP.GE.AND P4, PT, R0, R16, PT ;  /* 0x000000100000720c */ /* 0x000fe40003f86270 */
[----:B------:R-:W-:Y:S02]  /*6750*/  I2FP.F32.U32 R4, R2 ;  /* 0x0000000200047245 */ /* 0x000fe40000201000 */
[----:B------:R-:W-:Y:S01]  /*6760*/  FSEL R215, R6, -INF , !P2 ;  /* 0xff80000006d77808 */ /* 0x000fe20005000000 */
[----:B------:R-:W-:Y:S01]  /*6770*/  HMMA.16816.F32 R32, R20, R28, R196 ;  /* 0x0000001c1420723c */ /* 0x000fe200000018c4 */
        /* <DEDUP_REMOVED lines=22> */
[----:B------:R-:W-:Y:S01]  /*68e0*/  I2FP.F32.U32 R3, R2 ;  /* 0x0000000200037245 */ /* 0x000fe20000201000 */
[----:B------:R-:W-:Y:S01]  /*68f0*/  HMMA.16816.F32 R24, R12, R30, R76 ;  /* 0x0000001e0c18723c */ /* 0x000fe2000000184c */
[----:B------:R-:W-:-:S02]  /*6900*/  FSEL R184, R4, -INF , !P4 ;  /* 0xff80000004b87808 */ /* 0x000fc40006000000 */
[C---:B------:R-:W-:Y:S01]  /*6910*/  ISETP.GE.AND P3, PT, R0.reuse, R10, PT ;  /* 0x0000000a0000720c */ /* 0x040fe20003f66270 */
[----:B------:R-:W-:Y:S01]  /*6920*/  FFMA.FTZ R4, R3, UR5, R40 ;  /* 0x0000000503047c23 */ /* 0x000fe20008010028 */
[C---:B------:R-:W-:Y:S02]  /*6930*/  ISETP.GE.AND P1, PT, R0.reuse, R9, PT ;  /* 0x000000090000720c */ /* 0x040fe40003f26270 */
[C---:B------:R-:W-:Y:S01]  /*6940*/  ISETP.GE.AND P2, PT, R0.reuse, R16, PT ;  /* 0x000000100000720c */ /* 0x040fe20003f46270 */
[----:B------:R-:W-:Y:S01]  /*6950*/  HMMA.16816.F32 R28, R20, R30, R220 ;  /* 0x0000001e141c723c */ /* 0x000fe200000018dc */
[----:B------:R-:W-:Y:S01]  /*6960*/  ISETP.GE.AND P5, PT, R0, R11, PT ;  /* 0x0000000b0000720c */ /* 0x000fe20003fa6270 */
[----:B------:R-:W-:Y:S01]  /*6970*/  VIADD R0, R5, 0xffffffe1 ;  /* 0xffffffe105007836 */ /* 0x000fe20000000000 */
[----:B------:R-:W-:Y:S02]  /*6980*/  ISETP.GE.AND P4, PT, R2, R10, PT ;  /* 0x0000000a0200720c */ /* 0x000fe40003f86270 */
[----:B------:R-:W-:Y:S01]  /*6990*/  FSEL R203, R6, -INF , !P3 ;  /* 0xff80000006cb7808 */ /* 0x000fe20005800000 */
[----:B------:R-:W-:Y:S01]  /*69a0*/  FFMA.FTZ R6, R3, UR5, R32 ;  /* 0x0000000503067c23 */ /* 0x000fe20008010020 */
[----:B------:R-:W-:Y:S01]  /*69b0*/  FSEL R205, R17, -INF , !P1 ;  /* 0xff80000011cd7808 */ /* 0x000fe20004800000 */
[----:B------:R-:W-:Y:S01]  /*69c0*/  HMMA.16816.F32 R12, R12, R104, R52 ;  /* 0x000000680c0c723c */ /* 0x000fe20000001834 */
[----:B------:R-:W-:-:S02]  /*69d0*/  FSEL R150, R8, -INF , !P2 ;  /* 0xff80000008967808 */ /* 0x000fc40005000000 */
[C---:B------:R-:W-:Y:S02]  /*69e0*/  ISETP.GE.AND P3, PT, R2.reuse, R9, PT ;  /* 0x000000090200720c */ /* 0x040fe40003f66270 */
[C---:B------:R-:W-:Y:S02]  /*69f0*/  ISETP.GE.AND P1, PT, R2.reuse, R16, PT ;  /* 0x000000100200720c */ /* 0x040fe40003f26270 */
[----:B------:R-:W-:Y:S01]  /*6a00*/  ISETP.GE.AND P2, PT, R2, R11, PT ;  /* 0x0000000b0200720c */ /* 0x000fe20003f46270 */
[C---:B------:R-:W-:Y:S01]  /*6a10*/  FFMA.FTZ R2, R3.reuse, UR5, R42 ;  /* 0x0000000503027c23 */ /* 0x040fe2000801002a */
[----:B------:R-:W-:Y:S01]  /*6a20*/  FSEL R199, R4, -INF , !P4 ;  /* 0xff80000004c77808 */ /* 0x000fe20006000000 */
[----:B------:R-:W-:Y:S01]  /*6a30*/  FFMA.FTZ R3, R3, UR5, R34 ;  /* 0x0000000503037c23 */ /* 0x000fe20008010022 */
        /* <DEDUP_REMOVED lines=10> */
[----:B------:R-:W-:Y:S01]  /*6ae0*/  ISETP.GE.AND P1, PT, R0, R11, PT ;  /* 0x0000000b0000720c */ /* 0x000fe20003f26270 */
[----:B------:R-:W-:Y:S01]  /*6af0*/  VIADD R0, R5, 0xffffffe8 ;  /* 0xffffffe805007836 */ /* 0x000fe20000000000 */
[----:B------:R-:W-:Y:S01]  /*6b00*/  FSEL R195, R6, -INF , !P5 ;  /* 0xff80000006c37808 */ /* 0x000fe20006800000 */
[C---:B------:R-:W-:Y:S01]  /*6b10*/  FFMA.FTZ R6, R4.reuse, UR5, R35 ;  /* 0x0000000504067c23 */ /* 0x040fe20008010023 */
[----:B------:R-:W-:Y:S01]  /*6b20*/  FSEL R221, R3, -INF , !P2 ;  /* 0xff80000003dd7808 */ /* 0x000fe20005000000 */
[----:B------:R-:W-:Y:S01]  /*6b30*/  FFMA.FTZ R3, R4, UR5, R33 ;  /* 0x0000000504037c23 */ /* 0x000fe20008010021 */
[----:B------:R-:W-:-:S02]  /*6b40*/  FSEL R219, R2, -INF , !P4 ;  /* 0xff80000002db7808 */ /* 0x000fc40006000000 */
[----:B------:R-:W-:Y:S02]  /*6b50*/  I2FP.F32.U32 R2, R0 ;  /* 0x0000000000027245 */ /* 0x000fe40000201000 */
[----:B------:R-:W-:Y:S02]  /*6b60*/  FSEL R218, R6, -INF , !P1 ;  /* 0xff80000006da7808 */ /* 0x000fe40004800000 */
[----:B------:R-:W-:Y:S01]  /*6b70*/  FSEL R217, R3, -INF , !P3 ;  /* 0xff80000003d97808 */ /* 0x000fe20005800000 */
[----:B------:R-:W-:Y:S01]  /*6b80*/  FFMA.FTZ R6, R2, UR5, R28 ;  /* 0x0000000502067c23 */ /* 0x000fe2000801001c */
[----:B------:R-:W-:Y:S01]  /*6b90*/  ISETP.GE.AND P2, PT, R0, R10, PT ;  /* 0x0000000a0000720c */ /* 0x000fe20003f46270 */
[----:B------:R-:W-:Y:S01]  /*6ba0*/  FFMA.FTZ R3, R2, UR5, R26 ;  /* 0x0000000502037c23 */ /* 0x000fe2000801001a */
        /* <DEDUP_REMOVED lines=8> */
[----:B------:R-:W-:Y:S02]  /*6c30*/  I2FP.F32.U32 R3, R0 ;  /* 0x0000000000037245 */ /* 0x000fe40000201000 */
[----:B------:R-:W-:Y:S02]  /*6c40*/  FSEL R188, R4, -INF , !P2 ;  /* 0xff80000004bc7808 */ /* 0x000fe40005000000 */
[----:B------:R-:W-:Y:S01]  /*6c50*/  FSEL R214, R6, -INF , !P3 ;  /* 0xff80000006d67808 */ /* 0x000fe20005800000 */
[C---:B------:R-:W-:Y:S01]  /*6c60*/  FFMA.FTZ R4, R3.reuse, UR5, R25 ;  /* 0x0000000503047c23 */ /* 0x040fe20008010019 */
[C---:B------:R-:W-:Y:S01]  /*6c70*/  ISETP.GE.AND P1, PT, R0.reuse, R10, PT ;  /* 0x0000000a0000720c */ /* 0x040fe20003f26270 */
[C---:B------:R-:W-:Y:S01]  /*6c80*/  FFMA.FTZ R2, R3.reuse, UR5, R27 ;  /* 0x0000000503027c23 */ /* 0x040fe2000801001b */
[C---:B------:R-:W-:Y:S01]  /*6c90*/  ISETP.GE.AND P2, PT, R0.reuse, R9, PT ;  /* 0x000000090000720c */ /* 0x040fe20003f46270 */
[C---:B------:R-:W-:Y:S01]  /*6ca0*/  FFMA.FTZ R6, R3.reuse, UR5, R29 ;  /* 0x0000000503067c23 */ /* 0x040fe2000801001d */
[C---:B------:R-:W-:Y:S01]  /*6cb0*/  ISETP.GE.AND P5, PT, R0.reuse, R16, PT ;  /* 0x000000100000720c */ /* 0x040fe20003fa6270 */
[----:B------:R-:W-:Y:S01]  /*6cc0*/  FFMA.FTZ R3, R3, UR5, R31 ;  /* 0x0000000503037c23 */ /* 0x000fe2000801001f */
[----:B------:R-:W-:Y:S01]  /*6cd0*/  ISETP.GE.AND P4, PT, R0, R11, PT ;  /* 0x0000000b0000720c */ /* 0x000fe20003f86270 */
[----:B------:R-:W-:Y:S01]  /*6ce0*/  VIADD R0, R5, 0xfffffff0 ;  /* 0xfffffff005007836 */ /* 0x000fe20000000000 */
[----:B------:R-:W-:-:S02]  /*6cf0*/  FSEL R183, R4, -INF , !P1 ;  /* 0xff80000004b77808 */ /* 0x000fc40004800000 */
[----:B------:R-:W-:Y:S02]  /*6d00*/  FSEL R206, R2, -INF , !P2 ;  /* 0xff80000002ce7808 */ /* 0x000fe40005000000 */
[----:B------:R-:W-:Y:S02]  /*6d10*/  FSEL R207, R6, -INF , !P5 ;  /* 0xff80000006cf7808 */ /* 0x000fe40006800000 */
[C---:B------:R-:W-:Y:S02]  /*6d20*/  ISETP.GE.AND P3, PT, R0.reuse, R10, PT ;  /* 0x0000000a0000720c */ /* 0x040fe40003f66270 */
[C---:B------:R-:W-:Y:S02]  /*6d30*/  ISETP.GE.AND P1, PT, R0.reuse, R9, PT ;  /* 0x000000090000720c */ /* 0x040fe40003f26270 */
[----:B------:R-:W-:Y:S02]  /*6d40*/  ISETP.GE.AND P2, PT, R0, R16, PT ;  /* 0x000000100000720c */ /* 0x000fe40003f46270 */
[----:B------:R-:W-:-:S02]  /*6d50*/  I2FP.F32.U32 R2, R0 ;  /* 0x0000000000027245 */ /* 0x000fc40000201000 */
[----:B------:R-:W-:Y:S01]  /*6d60*/  ISETP.GE.AND P5, PT, R0, R11, PT ;  /* 0x0000000b0000720c */ /* 0x000fe20003fa6270 */
[----:B------:R-:W-:Y:S01]  /*6d70*/  VIADD R0, R5, 0xfffffff1 ;  /* 0xfffffff105007836 */ /* 0x000fe20000000000 */
[----:B------:R-:W-:Y:S01]  /*6d80*/  FSEL R209, R3, -INF , !P4 ;  /* 0xff80000003d17808 */ /* 0x000fe20006000000 */
[C---:B------:R-:W-:Y:S01]  /*6d90*/  FFMA.FTZ R4, R2.reuse, UR5, R12 ;  /* 0x0000000502047c23 */ /* 0x040fe2000801000c */
[C---:B------:R-:W-:Y:S01]  /*6da0*/  FFMA.FTZ R7, R2.reuse, UR5, R14 ;  /* 0x0000000502077c23 */ /* 0x040fe2000801000e */
[C---:B------:R-:W-:Y:S01]  /*6db0*/  FFMA.FTZ R6, R2.reuse, UR5, R20 ;  /* 0x0000000502067c23 */ /* 0x040fe20008010014 */
[----:B------:R-:W-:Y:S01]  /*6dc0*/  I2FP.F32.U32 R3, R0 ;  /* 0x0000000000037245 */ /* 0x000fe20000201000 */
[----:B------:R-:W-:Y:S01]  /*6dd0*/  FFMA.FTZ R8, R2, UR5, R22 ;  /* 0x0000000502087c23 */ /* 0x000fe20008010016 */
[----:B------:R-:W-:Y:S02]  /*6de0*/  FSEL R151, R4, -INF , !P3 ;  /* 0xff80000004977808 */ /* 0x000fe40005800000 */
[----:B------:R-:W-:Y:S01]  /*6df0*/  FSEL R198, R7, -INF , !P1 ;  /* 0xff80000007c67808 */ /* 0x000fe20004800000 */
[C---:B------:R-:W-:Y:S01]  /*6e00*/  FFMA.FTZ R2, R3.reuse, UR5, R13 ;  /* 0x0000000503027c23 */ /* 0x040fe2000801000d */
[----:B------:R-:W-:Y:S01]  /*6e10*/  FSEL R204, R6, -INF , !P2 ;  /* 0xff80000006cc7808 */ /* 0x000fe20005000000 */
[----:B------:R-:W-:Y:S01]  /*6e20*/  FFMA.FTZ R4, R3, UR5, R21 ;  /* 0x0000000503047c23 */ /* 0x000fe20008010015 */
[----:B------:R-:W-:-:S02]  /*6e30*/  ISETP.GE.AND P4, PT, R0, R10, PT ;  /* 0x0000000a0000720c */ /* 0x000fc40003f86270 */
[C---:B------:R-:W-:Y:S02]  /*6e40*/  ISETP.GE.AND P3, PT, R0.reuse, R9, PT ;  /* 0x000000090000720c */ /* 0x040fe40003f66270 */
[C---:B------:R-:W-:Y:S02]  /*6e50*/  ISETP.GE.AND P1, PT, R0.reuse, R16, PT ;  /* 0x000000100000720c */ /* 0x040fe40003f26270 */
[----:B------:R-:W-:Y:S01]  /*6e60*/  ISETP.GE.AND P2, PT, R0, R11, PT ;  /* 0x0000000b0000720c */ /* 0x000fe20003f46270 */
[----:B------:R-:W-:Y:S02]  /*6e70*/  VIADD R0, R5, 0xfffffff9 ;  /* 0xfffffff905007836 */ /* 0x000fe40000000000 */
        /* <DEDUP_REMOVED lines=10> */
[C---:B------:R-:W-:Y:S02]  /*6f20*/  ISETP.GE.AND P4, PT, R0.reuse, R9, PT ;  /* 0x000000090000720c */ /* 0x040fe40003f86270 */
[----:B------:R-:W-:-:S02]  /*6f30*/  ISETP.GE.AND P3, PT, R0, R16, PT ;  /* 0x000000100000720c */ /* 0x000fc40003f66270 */
[----:B------:R-:W-:Y:S01]  /*6f40*/  ISETP.GE.AND P1, PT, R0, R11, PT ;  /* 0x0000000b0000720c */ /* 0x000fe20003f26270 */
[C---:B------:R-:W-:Y:S01]  /*6f50*/  FFMA.FTZ R0, R2.reuse, UR5, R65 ;  /* 0x0000000502007c23 */ /* 0x040fe20008010041 */
[----:B------:R-:W-:Y:S01]  /*6f60*/  FFMA.FTZ R2, R2, UR5, R67 ;  /* 0x0000000502027c23 */ /* 0x000fe20008010043 */
[----:B------:R-:W-:Y:S02]  /*6f70*/  FSEL R202, R3, -INF , !P2 ;  /* 0xff80000003ca7808 */ /* 0x000fe40005000000 */
[----:B------:R-:W-:Y:S02]  /*6f80*/  FSEL R148, R5, -INF , !P5 ;  /* 0xff80000005947808 */ /* 0x000fe40006800000 */
[----:B------:R-:W-:Y:S02]  /*6f90*/  FSEL R191, R4, -INF , !P4 ;  /* 0xff80000004bf7808 */ /* 0x000fe40006000000 */
[----:B------:R-:W-:Y:S02]  /*6fa0*/  FSEL R196, R0, -INF , !P3 ;  /* 0xff80000000c47808 */ /* 0x000fe40005800000 */
[----:B------:R-:W-:Y:S01]  /*6fb0*/  FSEL R200, R2, -INF , !P1 ;  /* 0xff80000002c87808 */ /* 0x000fe20004800000 */
[----:B------:R-:W-:Y:S06]  /*6fc0*/  BRA.U !UP0, `(.L_x_499) ;  /* 0x0000000508b47547 */ /* 0x000fec000b800000 */
        /* <DEDUP_REMOVED lines=9> */
[----:B------:R-:W-:-:S03]  /*7060*/  IMAD.U32 R2, RZ, RZ, UR11 ;  /* 0x0000000bff027e24 */ /* 0x000fc6000f8e00ff */
[----:B------:R-:W-:Y:S02]  /*7070*/  UIMAD UR13, UR13, UR11, UR15 ;  /* 0x0000000b0d0d72a4 */ /* 0x000fe4000f8e020f */
[----:B------:R-:W-:Y:S02]  /*7080*/  USHF.L.U32 UR12, UR14, 0x7, URZ ;  /* 0x000000070e0c7899 */ /* 0x000fe400080006ff */
[----:B------:R-:W-:Y:S01]  /*7090*/  USHF.L.U64.HI UR13, UR14, 0x7, UR13 ;  /* 0x000000070e0d7899 */ /* 0x000fe2000801020d */
[C---:B-1----:R-:W-:Y:S02]  /*70a0*/  ISETP.GE.AND P1, PT, R233.reuse, UR4, PT ;  /* 0x00000004e9007c0c */ /* 0x042fe4000bf26270 */
[----:B------:R-:W-:Y:S01]  /*70b0*/  ISETP.GE.AND P2, PT, R233, UR4, PT ;  /* 0x00000004e9007c0c */ /* 0x000fe2000bf46270 */
[----:B------:R-:W-:Y:S02]  /*70c0*/  IMAD.U32 R0, RZ, RZ, UR12 ;  /* 0x0000000cff007e24 */ /* 0x000fe4000f8e00ff */
[----:B------:R-:W-:-:S08]  /*70d0*/  IMAD.U32 R3, RZ, RZ, UR13 ;  /* 0x0000000dff037e24 */ /* 0x000fd0000f8e00ff */
[----:B------:R-:W-:Y:S02]  /*70e0*/  @!P1 LEA R4, P4, R4, UR12, 0x4 ;  /* 0x0000000c04049c11 */ /* 0x000fe4000f8820ff */
[----:B------:R-:W-:Y:S02]  /*70f0*/  @!P1 LEA R5, P3, R5, UR12, 0x5 ;  /* 0x0000000c05059c11 */ /* 0x000fe4000f8628ff */
[----:B------:R-:W-:Y:S02]  /*7100*/  @!P2 LEA R24, P5, R0, R246, 0x1 ;  /* 0x000000f60018a211 */ /* 0x000fe400078a08ff */
[----:B------:R-:W-:Y:S01]  /*7110*/  @!P1 LEA.HI.X R12, R8, UR13, R7, 0x4, P4 ;  /* 0x0000000d080c9c11 */ /* 0x000fe2000a0f2407 */
[----:B------:R-:W-:Y:S01]  /*7120*/  IMAD.U32 R7, RZ, RZ, UR10 ;  /* 0x0000000aff077e24 */ /* 0x000fe2000f8e00ff */
[----:B------:R-:W-:Y:S02]  /*7130*/  @!P1 LEA.HI.X R8, R6, UR13, R2, 0x5, P3 ;  /* 0x0000000d06089c11 */ /* 0x000fe400098f2c02 */
[----:B------:R-:W-:-:S02]  /*7140*/  MOV R2, UR10 ;  /* 0x0000000a00027c02 */ /* 0x000fc40008000f00 */
[----:B------:R-:W-:Y:S01]  /*7150*/  @!P2 LEA.HI.X R25, R0, R243, R3, 0x1, P5 ;  /* 0x000000f30019a211 */ /* 0x000fe200028f0c03 */
[----:B------:R-:W-:Y:S01]  /*7160*/  IMAD.U32 R0, RZ, RZ, UR11 ;  /* 0x0000000bff007e24 */ /* 0x000fe2000f8e00ff */
[----:B------:R-:W-:Y:S01]  /*7170*/  @!P1 LEA R15, P3, R2, UR12, 0x6 ;  /* 0x0000000c020f9c11 */ /* 0x000fe2000f8630ff */
[----:B------:R-:W-:Y:S01]  /*7180*/  IMAD.U32 R2, RZ, RZ, UR12 ;  /* 0x0000000cff027e24 */ /* 0x000fe2000f8e00ff */
[-C--:B------:R-:W-:Y:S01]  /*7190*/  @!P1 LEA R22, P5, R4, R246.reuse, 0x1 ;  /* 0x000000f604169211 */ /* 0x080fe200078a08ff */
[----:B------:R-:W-:Y:S01]  /*71a0*/  @!PT LDS RZ, [RZ] ;  /* 0x00000000fffff984 */ /* 0x000fe20000000800 */
[----:B------:R-:W-:Y:S01]  /*71b0*/  @!PT LDS RZ, [RZ] ;  /* 0x00000000fffff984 */ /* 0x000fe20000000800 */
[----:B------:R-:W-:Y:S01]  /*71c0*/  @!PT LDS RZ, [RZ] ;  /* 0x00000000fffff984 */ /* 0x000fe20000000800 */
[----:B------:R1:W-:Y:S01]  /*71d0*/  @!P2 LDGSTS.E.BYPASS.LTC128B.128 [R242+0x4000], desc[UR22][R24.64] ;  /* 0x0400000018f2afae */ /* 0x0003e2000b981a16 */
[----:B------:R-:W-:Y:S02]  /*71e0*/  @!P1 LEA R20, P4, R5, R246, 0x1 ;  /* 0x000000f605149211 */ /* 0x000fe400078808ff */
[----:B------:R-:W-:Y:S01]  /*71f0*/  @!P1 LEA.HI.X R17, R7, UR13, R0, 0x6, P3 ;  /* 0x0000000d07119c11 */ /* 0x000fe200098f3400 */
[----:B------:R1:W-:Y:S01]  /*7200*/  @P2 STS.128 [R242+0x4000], RZ ;  /* 0x004000fff2002388 */ /* 0x0003e20000000c00 */
[----:B------:R-:W-:-:S02]  /*7210*/  MOV R3, UR13 ;  /* 0x0000000d00037c02 */ /* 0x000fc40008000f00 */
[-C--:B------:R-:W-:Y:S01]  /*7220*/  @!P1 LEA.HI.X R23, R4, R243.reuse, R12, 0x1, P5 ;  /* 0x000000f304179211 */ /* 0x080fe200028f0c0c */
[----:B------:R-:W-:Y:S01]  /*7230*/  IMAD.U32 R12, RZ, RZ, UR11 ;  /* 0x0000000bff0c7e24 */ /* 0x000fe2000f8e00ff */
[-C--:B------:R-:W-:Y:S01]  /*7240*/  @!P1 LEA.HI.X R21, R5, R243.reuse, R8, 0x1, P4 ;  /* 0x000000f305159211 */ /* 0x080fe200020f0c08 */
[----:B------:R-:W-:Y:S01]  /*7250*/  IMAD.U32 R4, RZ, RZ, UR12 ;  /* 0x0000000cff047e24 */ /* 0x000fe2000f8e00ff */
[----:B------:R-:W-:Y:S01]  /*7260*/  MOV R0, UR10 ;  /* 0x0000000a00007c02 */ /* 0x000fe20008000f00 */
[----:B------:R-:W-:Y:S01]  /*7270*/  IMAD.U32 R5, RZ, RZ, UR13 ;  /* 0x0000000dff057e24 */ /* 0x000fe2000f8e00ff */
[C---:B------:R-:W-:Y:S01]  /*7280*/  @!P1 LEA R14, P3, R15.reuse, R246, 0x1 ;  /* 0x000000f60f0e9211 */ /* 0x040fe200078608ff */
[----:B------:R-:W-:Y:S01]  /*7290*/  IMAD.U32 R8, RZ, RZ, UR10 ;  /* 0x0000000aff087e24 */ /* 0x000fe2000f8e00ff */
[----:B------:R1:W-:Y:S01]  /*72a0*/  @P1 STS.128 [R242+0x4800], RZ ;  /* 0x004800fff2001388 */ /* 0x0003e20000000c00 */
[----:B------:R-:W-:Y:S01]  /*72b0*/  @!P1 IMAD.WIDE.U32 R6, R6, 0x30, R2 ;  /* 0x0000003006069825 */ /* 0x000fe200078e0002 */
[----:B------:R-:W-:-:S02]  /*72c0*/  @!P1 LEA.HI.X R15, R15, R243, R17, 0x1, P3 ;  /* 0x000000f30f0f9211 */ /* 0x000fc400018f0c11 */
[----:B------:R-:W-:Y:S01]  /*72d0*/  @!PT LDS RZ, [RZ] ;  /* 0x00000000fffff984 */ /* 0x000fe20000000800 */
[----:B------:R-:W-:Y:S01]  /*72e0*/  @!PT LDS RZ, [RZ] ;  /* 0x00000000fffff984 */ /* 0x000fe20000000800 */
[----:B------:R-:W-:Y:S01]  /*72f0*/  @!PT LDS RZ, [RZ] ;  /* 0x00000000fffff984 */ /* 0x000fe20000000800 */
[----:B------:R1:W-:Y:S01]  /*7300*/  @!P1 LDGSTS.E.BYPASS.LTC128B.128 [R242+0x4800], desc[UR22][R22.64] ;  /* 0x0480000016f29fae */ /* 0x0003e2000b981a16 */
[----:B------:R-:W-:Y:S01]  /*7310*/  @!P1 IMAD.WIDE.U32 R4, R0, 0x50, R4 ;  /* 0x0000005000049825 */ /* 0x000fe200078e0004 */
[----:B------:R-:W-:Y:S02]  /*7320*/  @!P1 LEA R18, P4, R6, R246, 0x1 ;  /* 0x000000f606129211 */ /* 0x000fe400078808ff */
[----:B------:R1:W-:Y:S01]  /*7330*/  @P1 STS.128 [R242+0x5000], RZ ;  /* 0x005000fff2001388 */ /* 0x0003e20000000c00 */
[----:B------:R-:W-:Y:S02]  /*7340*/  @!P1 IMAD R13, R12, 0x30, RZ ;  /* 0x000000300c0d9824 */ /* 0x000fe400078e02ff */
[----:B------:R-:W-:Y:S01]  /*7350*/  IMAD.U32 R0, RZ, RZ, UR11 ;  /* 0x0000000bff007e24 */ /* 0x000fe2000f8e00ff */
[----:B------:R-:W-:Y:S01]  /*7360*/  @!PT LDS RZ, [RZ] ;  /* 0x00000000fffff984 */ /* 0x000fe20000000800 */
[----:B------:R-:W-:Y:S01]  /*7370*/  @!PT LDS RZ, [RZ] ;  /* 0x00000000fffff984 */ /* 0x000fe20000000800 */
[----:B------:R-:W-:Y:S01]  /*7380*/  @!PT LDS RZ, [RZ] ;  /* 0x00000000fffff984 */ /* 0x000fe20000000800 */
[----:B------:R1:W-:Y:S01]  /*7390*/  @!P1 LDGSTS.E.BYPASS.LTC128B.128 [R242+0x5000], desc[UR22][R20.64] ;  /* 0x0500000014f29fae */ /* 0x0003e2000b981a16 */
[----:B------:R-:W-:Y:S01]  /*73a0*/  @!P1 IMAD.WIDE.U32 R2, R8, 0x60, R2 ;  /* 0x0000006008029825 */ /* 0x000fe200078e0002 */
[----:B------:R-:W-:-:S02]  /*73b0*/  @!P1 IADD3 R7, PT, PT, R13, R7, RZ ;  /* 0x000000070d079210 */ /* 0x000fc40007ffe0ff */
[----:B------:R1:W-:Y:S01]  /*73c0*/  @P1 STS.128 [R242+0x5800], RZ ;  /* 0x005800fff2001388 */ /* 0x0003e20000000c00 */
[----:B------:R-:W-:Y:S01]  /*73d0*/  IMAD.U32 R8, RZ, RZ, UR11 ;  /* 0x0000000bff087e24 */ /* 0x000fe2000f8e00ff */
[-C--:B------:R-:W-:Y:S01]  /*73e0*/  @!P1 LEA.HI.X R19, R6, R243.reuse, R7, 0x1, P4 ;  /* 0x000000f306139211 */ /* 0x080fe200020f0c07 */
[----:B------:R-:W-:Y:S01]  /*73f0*/  @!P1 IMAD R12, R0, 0x50, RZ ;  /* 0x00000050000c9824 */ /* 0x000fe200078e02ff */
[-C--:B------:R-:W-:Y:S01]  /*7400*/  @!P1 LEA R6, P3, R2, R246.reuse, 0x1 ;  /* 0x000000f602069211 */ /* 0x080fe200078608ff */
[----:B------:R-:W-:Y:S02]  /*7410*/  @!P1 IMAD R0, R8, 0x60, RZ ;  /* 0x0000006008009824 */ /* 0x000fe400078e02ff */
        /* <DEDUP_REMOVED lines=38> */
.L_x_501:
[----:B------:R-:W-:Y:S05]  /*7680*/  BSYNC.RECONVERGENT B0 ;  /* 0x0000000000007941 */ /* 0x000fea0003800200 */
.L_x_500:
[----:B------:R-:W0:Y:S02]  /*7690*/  LDGDEPBAR ;  /* 0x00000000000079af */ /* 0x000e240000000000 */
.L_x_499:
[----:B------:R-:W-:Y:S01]  /*76a0*/  FMNMX3.FTZ R2, R73, R66, R63, !PT ;  /* 0x0000004249027276 */ /* 0x000fe2000781003f */
[----:B------:R-:W3:Y:S01]  /*76b0*/  LDCU UR7, c[0x0][0x45c] ;  /* 0x00008b80ff0777ac */ /* 0x000ee20008000800 */
[----:B------:R-:W-:Y:S01]  /*76c0*/  FMNMX3.FTZ R0, R74, R72, R62, !PT ;  /* 0x000000484a007276 */ /* 0x000fe2000781003e */
[----:B------:R-:W-:Y:S01]  /*76d0*/  STL [R1+0xb8], R248 ;  /* 0x0000b8f801007387 */ /* 0x000fe20000100800 */
[----:B------:R-:W-:Y:S02]  /*76e0*/  FMNMX3.FTZ R2, R2, R61, R69, !PT ;  /* 0x0000003d02027276 */ /* 0x000fe40007810045 */
[----:B------:R-:W-:Y:S01]  /*76f0*/  FMNMX3.FTZ R0, R0, R64, R71, !PT ;  /* 0x0000004000007276 */ /* 0x000fe20007810047 */
[----:B------:R-:W-:Y:S01]  /*7700*/  STL [R1+0xb4], R247 ;  /* 0x0000b4f701007387 */ /* 0x000fe20000100800 */
[----:B------:R-:W-:Y:S02]  /*7710*/  FMNMX3.FTZ R2, R2, R59, R57, !PT ;  /* 0x0000003b02027276 */ /* 0x000fe40007810039 */
[----:B------:R-:W-:Y:S01]  /*7720*/  FMNMX3.FTZ R0, R0, R70, R68, !PT ;  /* 0x0000004600007276 */ /* 0x000fe20007810044 */
[----:B------:R-:W-:Y:S01]  /*7730*/  STL [R1+0xb0], R246 ;  /* 0x0000b0f601007387 */ /* 0x000fe20000100800 */
[----:B------:R-:W-:-:S02]  /*7740*/  FMNMX3.FTZ R2, R2, R56, R136, !PT ;  /* 0x0000003802027276 */ /* 0x000fc40007810088 */
        /* <DEDUP_REMOVED lines=30> */
[----:B------:R-:W-:Y:S02]  /*7930*/  FMNMX3.FTZ R0, R0, R209, R208, !PT ;  /* 0x000000d100007276 */ /* 0x000fe400078100d0 */
[----:B------:R-:W-:Y:S02]  /*7940*/  FMNMX3.FTZ R2, R2, R201, R236, !PT ;  /* 0x000000c902027276 */ /* 0x000fe400078100ec */
[----:B------:R-:W-:Y:S02]  /*7950*/  FMNMX3.FTZ R0, R0, R202, R231, !PT ;  /* 0x000000ca00007276 */ /* 0x000fe400078100e7 */
[----:B------:R-:W-:-:S02]  /*7960*/  FMNMX.FTZ R2, R196, R2, !PT ;  /* 0x00000002c4027209 */ /* 0x000fc40007810000 */
[----:B------:R-:W-:-:S03]  /*7970*/  FMNMX.FTZ R0, R200, R0, !PT ;  /* 0x00000000c8007209 */ /* 0x000fc60007810000 */
[----:B--2---:R-:W2:Y:S04]  /*7980*/  SHFL.BFLY PT, R4, R2, 0x2, 0x1f ;  /* 0x0c401f0002047f89 */ /* 0x004ea800000e0000 */
[----:B------:R-:W4:Y:S01]  /*7990*/  SHFL.BFLY PT, R3, R0, 0x2, 0x1f ;  /* 0x0c401f0000037f89 */ /* 0x000f2200000e0000 */
[----:B--2---:R-:W-:Y:S02]  /*79a0*/  FMNMX.FTZ R4, R2, R4, !PT ;  /* 0x0000000402047209 */ /* 0x004fe40007810000 */
[----:B------:R-:W-:Y:S02]  /*79b0*/  FMNMX3.FTZ R2, R107, R94, R86, !PT ;  /* 0x0000005e6b027276 */ /* 0x000fe40007810056 */
[----:B----4-:R-:W-:Y:S01]  /*79c0*/  FMNMX.FTZ R174, R0, R3, !PT ;  /* 0x0000000300ae7209 */ /* 0x010fe20007810000 */
[----:B------:R-:W2:Y:S01]  /*79d0*/  SHFL.BFLY PT, R175, R4, 0x1, 0x1f ;  /* 0x0c201f0004af7f89 */ /* 0x000ea200000e0000 */
[----:B------:R-:W-:-:S02]  /*79e0*/  FMNMX3.FTZ R0, R120, R106, R95, !PT ;  /* 0x0000006a78007276 */ /* 0x000fc4000781005f */
[----:B------:R-:W-:Y:S01]  /*79f0*/  FMNMX3.FTZ R2, R2, R92, R137, !PT ;  /* 0x0000005c02027276 */ /* 0x000fe20007810089 */
[----:B------:R-:W4:Y:S01]  /*7a00*/  SHFL.BFLY PT, R5, R174, 0x1, 0x1f ;  /* 0x0c201f00ae057f89 */ /* 0x000f2200000e0000 */
[----:B------:R-:W-:Y:S02]  /*7a10*/  FMNMX3.FTZ R0, R0, R93, R139, !PT ;  /* 0x0000005d00007276 */ /* 0x000fe4000781008b */
[----:B------:R-:W-:Y:S02]  /*7a20*/  FMNMX3.FTZ R2, R2, R128, R118, !PT ;  /* 0x0000008002027276 */ /* 0x000fe40007810076 */
[----:B------:R-:W-:Y:S02]  /*7a30*/  FMNMX3.FTZ R0, R0, R129, R127, !PT ;  /* 0x0000008100007276 */ /* 0x000fe4000781007f */
[----:B------:R-:W-:Y:S02]  /*7a40*/  FMNMX3.FTZ R2, R2, R84, R164, !PT ;  /* 0x0000005402027276 */ /* 0x000fe400078100a4 */
[----:B------:R-:W-:-:S02]  /*7a50*/  FMNMX3.FTZ R0, R0, R87, R165, !PT ;  /* 0x0000005700007276 */ /* 0x000fc400078100a5 */
[----:B------:R-:W-:Y:S02]  /*7a60*/  FMNMX3.FTZ R3, R2, R144, R140, !PT ;  /* 0x0000009002037276 */ /* 0x000fe4000781008c */
[----:B------:R-:W-:Y:S02]  /*7a70*/  FMNMX3.FTZ R2, R0, R146, R143, !PT ;  /* 0x0000009200027276 */ /* 0x000fe4000781008f */
[----:B------:R-:W-:Y:S02]  /*7a80*/  IADD3 R0, PT, PT, R238, R234, RZ ;  /* 0x000000eaee007210 */ /* 0x000fe40007ffe0ff */
[----:B------:R-:W-:Y:S02]  /*7a90*/  FMNMX3.FTZ R3, R3, R132, R169, !PT ;  /* 0x0000008403037276 */ /* 0x000fe400078100a9 */
[----:B------:R-:W-:Y:S02]  /*7aa0*/  FMNMX3.FTZ R2, R2, R135, R170, !PT ;  /* 0x0000008702027276 */ /* 0x000fe400078100aa */
[----:B------:R-:W-:-:S02]  /*7ab0*/  LEA R179, R0, UR6, 0x1 ;  /* 0x0000000600b37c11 */ /* 0x000fc4000f8e08ff */
[----:B------:R-:W-:Y:S02]  /*7ac0*/  FMNMX3.FTZ R3, R3, R162, R158, !PT ;  /* 0x000000a203037276 */ /* 0x000fe4000781009e */
[----:B------:R-:W-:Y:S01]  /*7ad0*/  FMNMX3.FTZ R0, R2, R166, R161, !PT ;  /* 0x000000a602007276 */ /* 0x000fe200078100a1 */
[----:B------:R-:W-:Y:S01]  /*7ae0*/  LDSM.16.MT88.4 R48, [R179+0x8000] ;  /* 0x00800000b330783b */ /* 0x000fe20000004200 */
[----:B------:R-:W-:Y:S02]  /*7af0*/  FMNMX3.FTZ R2, R3, R156, R192, !PT ;  /* 0x0000009c03027276 */ /* 0x000fe400078100c0 */
[----:B--2---:R-:W-:Y:S02]  /*7b00*/  FMNMX.FTZ R175, R4, R175, !PT ;  /* 0x000000af04af7209 */ /* 0x004fe40007810000 */
[----:B------:R-:W-:Y:S02]  /*7b10*/  FMNMX3.FTZ R0, R0, R157, R194, !PT ;  /* 0x0000009d00007276 */ /* 0x000fe400078100c2 */
[----:B------:R-:W-:Y:S01]  /*7b20*/  FMNMX3.FTZ R3, R2, R181, R178, !PT ;  /* 0x000000b502037276 */ /* 0x000fe200078100b2 */
[----:B------:R2:W-:Y:S01]  /*7b30*/  STL [R1+0xc0], R175 ;  /* 0x0000c0af01007387 */ /* 0x0005e20000100800 */
[----:B------:R-:W-:Y:S01]  /*7b40*/  FMNMX3.FTZ R2, R0, R185, R180, !PT ;  /* 0x000000b900027276 */ /* 0x000fe200078100b4 */
[C---:B---3--:R-:W-:Y:S01]  /*7b50*/  FMUL.FTZ R0, R175.reuse, UR7 ;  /* 0x00000007af007c20 */ /* 0x048fe20008410000 */
[----:B------:R-:W-:-:S02]  /*7b60*/  FSETP.NEU.FTZ.AND P1, PT, R175, -INF , PT ;  /* 0xff800000af00780b */ /* 0x000fc40003f3d000 */
[----:B------:R-:W-:Y:S02]  /*7b70*/  FMNMX3.FTZ R3, R3, R171, R227, !PT ;  /* 0x000000ab03037276 */ /* 0x000fe400078100e3 */
[----:B------:R-:W-:Y:S02]  /*7b80*/  FMNMX3.FTZ R2, R2, R173, R228, !PT ;  /* 0x000000ad02027276 */ /* 0x000fe400078100e4 */
[----:B------:R-:W-:Y:S02]  /*7b90*/  FSEL R8, R0, RZ, P1 ;  /* 0x000000ff00087208 */ /* 0x000fe40000800000 */
[----:B------:R-:W-:Y:S02]  /*7ba0*/  FMNMX3.FTZ R3, R3, R215, R210, !PT ;  /* 0x000000d703037276 */ /* 0x000fe400078100d2 */
[----:B------:R-:W-:Y:S01]  /*7bb0*/  FMNMX3.FTZ R0, R2, R216, R211, !PT ;  /* 0x000000d802007276 */ /* 0x000fe200078100d3 */
[--C-:B------:R-:W-:Y:S01]  /*7bc0*/  FFMA.FTZ R2, R73, UR7, -R8.reuse ;  /* 0x0000000749027c23 */ /* 0x100fe20008010808 */
[----:B----4-:R-:W-:Y:S01]  /*7bd0*/  FMNMX.FTZ R174, R174, R5, !PT ;  /* 0x00000005aeae7209 */ /* 0x010fe20007810000 */
[----:B-1----:R-:W-:Y:S01]  /*7be0*/  FFMA.FTZ R14, R69, UR7, -R8 ;  /* 0x00000007450e7c23 */ /* 0x002fe20008010808 */
[----:B------:R-:W-:Y:S01]  /*7bf0*/  FMNMX3.FTZ R4, R3, R203, R199, !PT ;  /* 0x000000cb03047276 */ /* 0x000fe200078100c7 */
[----:B------:R1:W-:Y:S01]  /*7c00*/  MUFU.EX2 R223, R2 ;  /* 0x0000000200df7308 */ /* 0x0003e20000000800 */
[----:B------:R-:W-:Y:S01]  /*7c10*/  FMNMX3.FTZ R5, R0, R205, R226, !PT ;  /* 0x000000cd00057276 */ /* 0x000fe200078100e2 */
[----:B------:R-:W-:Y:S01]  /*7c20*/  FFMA.FTZ R0, R66, UR7, -R8 ;  /* 0x0000000742007c23 */ /* 0x000fe20008010808 */
[----:B------:R-:W-:Y:S01]  /*7c30*/  FMNMX3.FTZ R4, R4, R195, R188, !PT ;  /* 0x000000c304047276 */ /* 0x000fe200078100bc */
[----:B------:R-:W-:Y:S01]  /*7c40*/  FMUL.FTZ R3, R174, UR7 ;  /* 0x00000007ae037c20 */ /* 0x000fe20008410000 */
[----:B------:R-:W-:Y:S01]  /*7c50*/  IADD3 R220, PT, PT, R232, R179, RZ ;  /* 0x000000b3e8dc7210 */ /* 0x000fe20007ffe0ff */
[----:B------:R3:W-:Y:S01]  /*7c60*/  MUFU.EX2 R222, R0 ;  /* 0x0000000000de7308 */ /* 0x0007e20000000800 */
[----:B------:R-:W-:Y:S01]  /*7c70*/  FMNMX3.FTZ R4, R4, R183, R151, !PT ;  /* 0x000000b704047276 */ /* 0x000fe20007810097 */
[----:B------:R-:W-:Y:S01]  /*7c80*/  STL [R1+0xc4], R174 ;  /* 0x0000c4ae01007387 */ /* 0x000fe20000100800 */
[C---:B------:R-:W-:Y:S01]  /*7c90*/  IADD3 R225, PT, PT, R85.reuse, R179, RZ ;  /* 0x000000b355e17210 */ /* 0x040fe20007ffe0ff */
[----:B------:R-:W-:Y:S01]  /*7ca0*/  IMAD.IADD R124, R85, 0x1, R220 ;  /* 0x00000001557c7824 */ /* 0x000fe200078e02dc */
[----:B------:R-:W-:Y:S01]  /*7cb0*/  FMNMX3.FTZ R4, R4, R149, R229, !PT ;  /* 0x0000009504047276 */ /* 0x000fe200078100e5 */
[----:B------:R-:W-:Y:S01]  /*7cc0*/  LDSM.16.MT88.4 R76, [R220+0x8000] ;  /* 0x00800000dc4c783b */ /* 0x000fe20000004200 */
[----:B------:R-:W-:Y:S01]  /*7cd0*/  FSETP.NEU.FTZ.AND P1, PT, R174, -INF , PT ;  /* 0xff800000ae00780b */ /* 0x000fe20003f3d000 */
[----:B-1----:R-:W-:Y:S01]  /*7ce0*/  FFMA.FTZ R2, R63, UR7, -R8 ;  /* 0x000000073f027c23 */ /* 0x002fe20008010808 */
[----:B------:R-:W-:Y:S01]  /*7cf0*/  MUFU.EX2 R172, R14 ;  /* 0x0000000e00ac7308 */ /* 0x000fe20000000800 */
[----:B------:R-:W-:Y:S01]  /*7d00*/  LDSM.16.MT88.4 R52, [R225+0x8000] ;  /* 0x00800000e134783b */ /* 0x000fe20000004200 */
[----:B------:R-:W-:-:S02]  /*7d10*/  FSEL R3, R3, RZ, P1 ;  /* 0x000000ff03037208 */ /* 0x000fc40000800000 */
[----:B------:R1:W-:Y:S01]  /*7d20*/  MUFU.EX2 R17, R2 ;  /* 0x0000000200117308 */ /* 0x0003e20000000800 */
[----:B---3--:R-:W-:Y:S01]  /*7d30*/  FFMA.FTZ R0, R61, UR7, -R8 ;  /* 0x000000073d007c23 */ /* 0x008fe20008010808 */
[----:B------:R-:W-:Y:S01]  /*7d40*/  LDSM.16.MT88.4 R80, [R124+0x8000] ;  /* 0x008000007c50783b */ /* 0x000fe20000004200 */
[----:B------:R-:W-:Y:S02]  /*7d50*/  FFMA.FTZ R6, R72, UR7, -R3 ;  /* 0x0000000748067c23 */ /* 0x000fe40008010803 */
[----:B--2---:R2:W3:Y:S04]  /*7d60*/  MUFU.EX2 R175, R0 ;  /* 0x0000000000af7308 */ /* 0x0044e80000000800 */
[----:B------:R3:W-:Y:S01]  /*7d70*/  MUFU.EX2 R239, R6 ;  /* 0x0000000600ef7308 */ /* 0x0007e20000000800 */
[----:B-1----:R-:W-:Y:S01]  /*7d80*/  FMNMX3.FTZ R2, R5, R219, R213, !PT ;  /* 0x000000db05027276 */ /* 0x002fe200078100d5 */
[----:B------:R-:W-:-:S03]  /*7d90*/  FFMA.FTZ R5, R74, UR7, -R3 ;  /* 0x000000074a057c23 */ /* 0x000fc60008010803 */
[----:B--2---:R-:W-:Y:S01]  /*7da0*/  FMNMX3.FTZ R0, R2, R206, R198, !PT ;  /* 0x000000ce02007276 */ /* 0x004fe200078100c6 */
[----:B------:R1:W-:Y:S03]  /*7db0*/  MUFU.EX2 R234, R5 ;  /* 0x0000000500ea7308 */ /* 0x0003e60000000800 */
[----:B------:R-:W-:Y:S02]  /*7dc0*/  FMNMX3.FTZ R2, R0, R197, R230, !PT ;  /* 0x000000c500027276 */ /* 0x000fe400078100e6 */
[----:B------:R-:W-:Y:S01]  /*7dd0*/  FMNMX.FTZ R0, R148, R4, !PT ;  /* 0x0000000494007209 */ /* 0x000fe20007810000 */
[--C-:B------:R-:W-:Y:S01]  /*7de0*/  FFMA.FTZ R4, R64, UR7, -R3.reuse ;  /* 0x0000000740047c23 */ /* 0x100fe20008010803 */
[----:B------:R-:W-:Y:S01]  /*7df0*/  FMNMX.FTZ R2, R191, R2, !PT ;  /* 0x00000002bf027209 */ /* 0x000fe20007810000 */
[----:B------:R-:W-:Y:S01]  /*7e00*/  LDSM.16.MT88.4 R64, [R179+0x8800] ;  /* 0x00880000b340783b */ /* 0x000fe20000004200 */
[----:B---3--:R-:W-:Y:S01]  /*7e10*/  F2FP.F16.F32.PACK_AB R6, R175, R17 ;  /* 0x00000011af06723e */ /* 0x008fe200000000ff */
[----:B------:R2:W-:Y:S02]  /*7e20*/  MUFU.EX2 R232, R4 ;  /* 0x0000000400e87308 */ /* 0x0005e40000000800 */
[----:B------:R-:W3:Y:S01]  /*7e30*/  SHFL.BFLY PT, R13, R0, 0x2, 0x1f ;  /* 0x0c401f00000d7f89 */ /* 0x000ee200000e0000 */
[----:B-1----:R-:W-:-:S03]  /*7e40*/  FFMA.FTZ R5, R62, UR7, -R3 ;  /* 0x000000073e057c23 */ /* 0x002fc60008010803 */
[----:B------:R-:W1:Y:S01]  /*7e50*/  SHFL.BFLY PT, R12, R2, 0x2, 0x1f ;  /* 0x0c401f00020c7f89 */ /* 0x000e6200000e0000 */
[----:B------:R-:W4:Y:S03]  /*7e60*/  MUFU.EX2 R7, R5 ;  /* 0x0000000500077308 */ /* 0x000f260000000800 */
[----:B------:R-:W-:Y:S01]  /*7e70*/  LDSM.16.MT88.4 R60, [R225+0x8800] ;  /* 0x00880000e13c783b */ /* 0x000fe20000004200 */
[----:B--2---:R-:W-:-:S03]  /*7e80*/  F2FP.F16.F32.PACK_AB R4, R222, R223 ;  /* 0x000000dfde04723e */ /* 0x004fc600000000ff */
[----:B----4-:R2:W-:Y:S01]  /*7e90*/  STL [R1+0x78], R7 ;  /* 0x0000780701007387 */ /* 0x0105e20000100800 */
[----:B------:R-:W-:Y:S02]  /*7ea0*/  F2FP.F16.F32.PACK_AB R5, R239, R234 ;  /* 0x000000eaef05723e */ /* 0x000fe400000000ff */
[----:B---3--:R-:W-:Y:S01]  /*7eb0*/  FMNMX.FTZ R0, R0, R13, !PT ;  /* 0x0000000d00007209 */ /* 0x008fe20007810000 */
[--C-:B------:R-:W-:Y:S01]  /*7ec0*/  FFMA.FTZ R13, R57, UR7, -R8.reuse ;  /* 0x00000007390d7c23 */ /* 0x100fe20008010808 */
[----:B------:R-:W-:Y:S01]  /*7ed0*/  STL [R1+0xc8], R175 ;  /* 0x0000c8af01007387 */ /* 0x000fe20000100800 */
[----:B-1----:R-:W-:Y:S01]  /*7ee0*/  FMNMX.FTZ R2, R2, R12, !PT ;  /* 0x0000000c02027209 */ /* 0x002fe20007810000 */
[--C-:B------:R-:W-:Y:S02]  /*7ef0*/  FFMA.FTZ R12, R59, UR7, -R8.reuse ;  /* 0x000000073b0c7c23 */ /* 0x100fe40008010808 */
[----:B------:R-:W1:Y:S01]  /*7f00*/  SHFL.BFLY PT, R15, R0, 0x1, 0x1f ;  /* 0x0c201f00000f7f89 */ /* 0x000e6200000e0000 */
[----:B------:R3:W-:Y:S03]  /*7f10*/  MUFU.EX2 R241, R13 ;  /* 0x0000000d00f17308 */ /* 0x0007e60000000800 */
[----:B------:R-:W4:Y:S01]  /*7f20*/  SHFL.BFLY PT, R14, R2, 0x1, 0x1f ;  /* 0x0c201f00020e7f89 */ /* 0x000f2200000e0000 */
[----:B------:R2:W4:Y:S03]  /*7f30*/  MUFU.EX2 R242, R12 ;  /* 0x0000000c00f27308 */ /* 0x0005260000000800 */
[----:B------:R-:W-:Y:S01]  /*7f40*/  STL [R1+0xcc], R232 ;  /* 0x0000cce801007387 */ /* 0x000fe20000100800 */
[----:B---3--:R-:W-:Y:S01]  /*7f50*/  FFMA.FTZ R13, R71, UR7, -R3 ;  /* 0x00000007470d7c23 */ /* 0x008fe20008010803 */
[----:B--2---:R-:W-:Y:S01]  /*7f60*/  F2FP.F16.F32.PACK_AB R7, R232, R7 ;  /* 0x00000007e807723e */ /* 0x004fe200000000ff */
[----:B------:R-:W-:-:S02]  /*7f70*/  FFMA.FTZ R12, R56, UR7, -R8 ;  /* 0x00000007380c7c23 */ /* 0x000fc40008010808 */
[----:B------:R2:W-:Y:S04]  /*7f80*/  MUFU.EX2 R247, R13 ;  /* 0x0000000d00f77308 */ /* 0x0005e80000000800 */
[----:B------:R-:W-:Y:S01]  /*7f90*/  HMMA.16816.F32 R36, R4, R48, RZ ;  /* 0x000000300424723c */ /* 0x000fe200000018ff */
[----:B------:R3:W3:Y:S01]  /*7fa0*/  MUFU.EX2 R237, R12 ;  /* 0x0000000c00ed7308 */ /* 0x0006e20000000800 */
[----:B-1----:R-:W-:Y:S02]  /*7fb0*/  FMNMX.FTZ R177, R0, R15, !PT ;  /* 0x0000000f00b17209 */ /* 0x002fe40007810000 */
[----:B----4-:R-:W-:-:S03]  /*7fc0*/  FMNMX.FTZ R176, R2, R14, !PT ;  /* 0x0000000e02b07209 */ /* 0x010fc60007810000 */
[C---:B------:R-:W-:Y:S01]  /*7fd0*/  FMUL.FTZ R0, R177.reuse, UR7 ;  /* 0x00000007b1007c20 */ /* 0x040fe20008410000 */
[----:B------:R-:W-:Y:S01]  /*7fe0*/  FSETP.NEU.FTZ.AND P1, PT, R177, -INF , PT ;  /* 0xff800000b100780b */ /* 0x000fe20003f3d000 */
[C---:B------:R-:W-:Y:S01]  /*7ff0*/  HMMA.16816.F32 R72, R4.reuse, R52, RZ ;  /* 0x000000340448723c */ /* 0x040fe200000018ff */
[----:B------:R-:W-:Y:S01]  /*8000*/  FMUL.FTZ R2, R176, UR7 ;  /* 0x00000007b0027c20 */ /* 0x000fe20008410000 */
[--C-:B--2---:R-:W-:Y:S01]  /*8010*/  FFMA.FTZ R13, R68, UR7, -R3.reuse ;  /* 0x00000007440d7c23 */ /* 0x104fe20008010803 */
[----:B------:R-:W-:Y:S01]  /*8020*/  FSEL R0, R0, RZ, P1 ;  /* 0x000000ff00007208 */ /* 0x000fe20000800000 */
[----:B------:R-:W-:Y:S01]  /*8030*/  STL [R1+0xd0], R177 ;  /* 0x0000d0b101007387 */ /* 0x000fe20000100800 */
[----:B------:R-:W-:Y:S01]  /*8040*/  FSETP.NEU.FTZ.AND P1, PT, R176, -INF , PT ;  /* 0xff800000b000780b */ /* 0x000fe20003f3d000 */
[--C-:B---3--:R-:W-:Y:S01]  /*8050*/  FFMA.FTZ R12, R70, UR7, -R3.reuse ;  /* 0x00000007460c7c23 */ /* 0x108fe20008010803 */
[----:B------:R-:W-:Y:S01]  /*8060*/  MUFU.EX2 R11, R13 ;  /* 0x0000000d000b7308 */ /* 0x000fe20000000800 */
[----:B------:R-:W-:Y:S01]  /*8070*/  LDSM.16.MT88.4 R68, [R124+0x8800] ;  /* 0x008800007c44783b */ /* 0x000fe20000004200 */
[C---:B------:R-:W-:Y:S01]  /*8080*/  HMMA.16816.F32 R44, R4.reuse, R76, RZ ;  /* 0x0000004c042c723c */ /* 0x040fe200000018ff */
[----:B------:R-:W-:Y:S01]  /*8090*/  FSEL R2, R2, RZ, P1 ;  /* 0x000000ff02027208 */ /* 0x000fe20000800000 */
[----:B------:R1:W2:Y:S01]  /*80a0*/  MUFU.EX2 R235, R12 ;  /* 0x0000000c00eb7308 */ /* 0x0002a20000000800 */
[----:B------:R3:W-:Y:S01]  /*80b0*/  STL [R1+0xd4], R242 ;  /* 0x0000d4f201007387 */ /* 0x0007e20000100800 */
[----:B------:R-:W-:Y:S01]  /*80c0*/  F2FP.F16.F32.PACK_AB R14, R237, R241 ;  /* 0x000000f1ed0e723e */ /* 0x000fe200000000ff */
[----:B------:R-:W-:Y:S01]  /*80d0*/  FFMA.FTZ R18, R144, UR7, -R0 ;  /* 0x0000000790127c23 */ /* 0x000fe20008010800 */
[----:B------:R-:W-:Y:S01]  /*80e0*/  FFMA.FTZ R19, R146, UR7, -R2 ;  /* 0x0000000792137c23 */ /* 0x000fe20008010802 */
[----:B------:R-:W-:Y:S01]  /*80f0*/  STL [R1+0xdc], R247 ;  /* 0x0000dcf701007387 */ /* 0x000fe20000100800 */
[----:B------:R-:W-:Y:S01]  /*8100*/  HMMA.16816.F32 R40, R4, R80, RZ ;  /* 0x000000500428723c */ /* 0x000fe200000018ff */
[----:B-1----:R-:W-:-:S07]  /*8110*/  FFMA.FTZ R12, R58, UR7, -R3 ;  /* 0x000000073a0c7c23 */ /* 0x002fce0008010803 */
[C---:B------:R-:W-:Y:S01]  /*8120*/  HMMA.16816.F32 R32, R4.reuse, R50, RZ ;  /* 0x000000320420723c */ /* 0x040fe200000018ff */
[----:B------:R-:W1:Y:S01]  /*8130*/  LDSM.16.MT88.4 R56, [R220+0x8800] ;  /* 0x00880000dc38783b */ /* 0x000e620000004200 */
[----:B--2---:R-:W-:Y:S01]  /*8140*/  F2FP.F16.F32.PACK_AB R13, R235, R247 ;  /* 0x000000f7eb0d723e */ /* 0x004fe200000000ff */
[----:B------:R2:W4:Y:S02]  /*8150*/  MUFU.EX2 R249, R12 ;  /* 0x0000000c00f97308 */ /* 0x0005240000000800 */
[----:B------:R1:W-:Y:S03]  /*8160*/  STL [R1+0xd8], R235 ;  /* 0x0000d8eb01007387 */ /* 0x0003e60000100800 */
[C---:B------:R-:W-:Y:S08]  /*8170*/  HMMA.16816.F32 R28, R4.reuse, R54, RZ ;  /* 0x00000036041c723c */ /* 0x040ff000000018ff */
[----:B------:R-:W-:Y:S01]  /*8180*/  HMMA.16816.F32 R24, R4, R78, RZ ;  /* 0x0000004e0418723c */ /* 0x000fe200000018ff */
[----:B--2---:R-:W-:-:S02]  /*8190*/  F2FP.F16.F32.PACK_AB R12, R242, R172 ;  /* 0x000000acf20c723e */ /* 0x004fc400000000ff */
[----:B----4-:R-:W-:-:S05]  /*81a0*/  F2FP.F16.F32.PACK_AB R15, R249, R11 ;  /* 0x0000000bf90f723e */ /* 0x010fca00000000ff */
[----:B------:R-:W-:Y:S01]  /*81b0*/  HMMA.16816.F32 R20, R4, R82, RZ ;  /* 0x000000520414723c */ /* 0x000fe200000018ff */
[--C-:B------:R-:W-:Y:S01]  /*81c0*/  FFMA.FTZ R4, R107, UR7, -R0.reuse ;  /* 0x000000076b047c23 */ /* 0x100fe20008010800 */
[----:B------:R-:W-:Y:S01]  /*81d0*/  FFMA.FTZ R5, R94, UR7, -R0 ;  /* 0x000000075e057c23 */ /* 0x000fe20008010800 */
[----:B------:R-:W-:Y:S02]  /*81e0*/  FFMA.FTZ R6, R106, UR7, -R2 ;  /* 0x000000076a067c23 */ /* 0x000fe40008010802 */
[----:B------:R2:W-:Y:S03]  /*81f0*/  MUFU.EX2 R10, R4 ;  /* 0x00000004000a7308 */ /* 0x0005e60000000800 */
[C---:B------:R-:W-:Y:S01]  /*8200*/  HMMA.16816.F32 R112, R12.reuse, R64, R36 ;  /* 0x000000400c70723c */ /* 0x040fe20000001824 */
[----:B------:R4:W-:Y:S04]  /*8210*/  MUFU.EX2 R9, R5 ;  /* 0x0000000500097308 */ /* 0x0009e80000000800 */
[----:B---3--:R-:W-:Y:S03]  /*8220*/  MUFU.EX2 R242, R6 ;  /* 0x0000000600f27308 */ /* 0x008fe60000000800 */
[----:B------:R-:W-:Y:S01]  /*8230*/  HMMA.16816.F32 R108, R12, R60, R72 ;  /* 0x0000003c0c6c723c */ /* 0x000fe20000001848 */
[----:B--2---:R-:W-:-:S04]  /*8240*/  FFMA.FTZ R4, R86, UR7, -R0 ;  /* 0x0000000756047c23 */ /* 0x004fc80008010800 */
[----:B------:R2:W-:Y:S01]  /*8250*/  MUFU.EX2 R248, R4 ;  /* 0x0000000400f87308 */ /* 0x0005e20000000800 */
[----:B----4-:R-:W-:Y:S02]  /*8260*/  FFMA.FTZ R5, R92, UR7, -R0 ;  /* 0x000000075c057c23 */ /* 0x010fe40008010800 */
[C---:B-1----:R-:W-:Y:S02]  /*8270*/  HMMA.16816.F32 R88, R12.reuse, R56, R44 ;  /* 0x000000380c58723c */ /* 0x042fe4000000182c */
[----:B------:R1:W3:Y:S06]  /*8280*/  MUFU.EX2 R175, R5 ;  /* 0x0000000500af7308 */ /* 0x0002ec0000000800 */
[----:B------:R-:W-:Y:S01]  /*8290*/  HMMA.16816.F32 R104, R12, R66, R32 ;  /* 0x000000420c68723c */ /* 0x000fe20000001820 */
[----:B--2---:R-:W-:-:S04]  /*82a0*/  FFMA.FTZ R4, R120, UR7, -R2 ;  /* 0x0000000778047c23 */ /* 0x004fc80008010802 */
[----:B------:R2:W4:Y:S01]  /*82b0*/  MUFU.EX2 R177, R4 ;  /* 0x0000000400b17308 */ /* 0x0005220000000800 */
[--C-:B-1----:R-:W-:Y:S02]  /*82c0*/  FFMA.FTZ R5, R95, UR7, -R2.reuse ;  /* 0x000000075f057c23 */ /* 0x102fe40008010802 */
[C---:B------:R-:W-:Y:S01]  /*82d0*/  HMMA.16816.F32 R120, R12.reuse, R68, R40 ;  /* 0x000000440c78723c */ /* 0x040fe20000001828 */
[----:B---3--:R-:W-:Y:S01]  /*82e0*/  F2FP.F16.F32.PACK_AB R6, R175, R248 ;  /* 0x000000f8af06723e */ /* 0x008fe200000000ff */
[----:B------:R4:W-:Y:S06]  /*82f0*/  MUFU.EX2 R238, R5 ;  /* 0x0000000500ee7308 */ /* 0x0009ec0000000800 */
[----:B------:R-:W-:Y:S01]  /*8300*/  HMMA.16816.F32 R100, R12, R62, R28 ;  /* 0x0000003e0c64723c */ /* 0x000fe2000000181c */
[----:B--2---:R-:W-:-:S04]  /*8310*/  FFMA.FTZ R4, R93, UR7, -R2 ;  /* 0x000000075d047c23 */ /* 0x004fc80008010802 */
[----:B------:R1:W2:Y:S03]  /*8320*/  MUFU.EX2 R174, R4 ;  /* 0x0000000400ae7308 */ /* 0x0002a60000000800 */
[----:B------:R-:W-:Y:S01]  /*8330*/  HMMA.16816.F32 R96, R12, R58, R24 ;  /* 0x0000003a0c60723c */ /* 0x000fe20000001818 */
[----:B----4-:R-:W-:-:S07]  /*8340*/  F2FP.F16.F32.PACK_AB R5, R242, R177 ;  /* 0x000000b1f205723e */ /* 0x010fce00000000ff */
[----:B------:R-:W-:Y:S01]  /*8350*/  HMMA.16816.F32 R92, R12, R70, R20 ;  /* 0x000000460c5c723c */ /* 0x000fe20000001814 */
[--C-:B------:R-:W-:Y:S01]  /*8360*/  FFMA.FTZ R12, R137, UR7, -R0.reuse ;  /* 0x00000007890c7c23 */ /* 0x100fe20008010800 */
[----:B------:R-:W-:Y:S01]  /*8370*/  FFMA.FTZ R13, R128, UR7, -R0 ;  /* 0x00000007800d7c23 */ /* 0x000fe20008010800 */
[----:B------:R-:W-:Y:S01]  /*8380*/  FFMA.FTZ R14, R129, UR7, -R2 ;  /* 0x00000007810e7c23 */ /* 0x000fe20008010802 */
[----:B------:R-:W-:Y:S01]  /*8390*/  MOV R137, R17 ;  /* 0x0000001100897202 */ /* 0x000fe20000000f00 */
[----:B------:R3:W-:Y:S01]  /*83a0*/  MUFU.EX2 R235, R12 ;  /* 0x0000000c00eb7308 */ /* 0x0007e20000000800 */
[----:B-1----:R-:W-:Y:S01]  /*83b0*/  F2FP.F16.F32.PACK_AB R4, R9, R10 ;  /* 0x0000000a0904723e */ /* 0x002fe200000000ff */
[--C-:B------:R-:W-:Y:S01]  /*83c0*/  FFMA.FTZ R17, R164, UR7, -R0.reuse ;  /* 0x00000007a4117c23 */ /* 0x100fe20008010800 */
[----:B--2---:R-:W-:Y:S01]  /*83d0*/  F2FP.F16.F32.PACK_AB R7, R174, R238 ;  /* 0x000000eeae07723e */ /* 0x004fe200000000ff */
[----:B------:R1:W2:Y:S04]  /*83e0*/  MUFU.EX2 R246, R13 ;  /* 0x0000000d00f67308 */ /* 0x0002a80000000800 */
[----:B------:R-:W-:Y:S02]  /*83f0*/  MUFU.EX2 R243, R14 ;  /* 0x0000000e00f37308 */ /* 0x000fe40000000800 */
[C---:B------:R-:W-:Y:S01]  /*8400*/  HMMA.16816.F32 R36, R4.reuse, R52, RZ ;  /* 0x000000340424723c */ /* 0x040fe200000018ff */
[----:B------:R-:W-:Y:S01]  /*8410*/  MOV R53, R10 ;  /* 0x0000000a00357202 */ /* 0x000fe20000000f00 */
[----:B------:R4:W-:Y:S01]  /*8420*/  MUFU.EX2 R240, R17 ;  /* 0x0000001100f07308 */ /* 0x0009e20000000800 */
[----:B------:R-:W-:Y:S01]  /*8430*/  MOV R52, R9 ;  /* 0x0000000900347202 */ /* 0x000fe20000000f00 */
[--C-:B---3--:R-:W-:Y:S01]  /*8440*/  FFMA.FTZ R12, R118, UR7, -R0.reuse ;  /* 0x00000007760c7c23 */ /* 0x108fe20008010800 */
[----:B------:R-:W-:Y:S01]  /*8450*/  MOV R118, R53 ;  /* 0x0000003500767202 */ /* 0x000fe20000000f00 */
[----:B------:R3:W-:Y:S01]  /*8460*/  MUFU.EX2 R128, R18 ;  /* 0x0000001200807308 */ /* 0x0007e20000000800 */
[--C-:B-1----:R-:W-:Y:S01]  /*8470*/  FFMA.FTZ R13, R84, UR7, -R0.reuse ;  /* 0x00000007540d7c23 */ /* 0x102fe20008010800 */
[C---:B------:R-:W-:Y:S02]  /*8480*/  HMMA.16816.F32 R44, R4.reuse, R48, RZ ;  /* 0x00000030042c723c */ /* 0x040fe400000018ff */
[----:B------:R1:W-:Y:S04]  /*8490*/  MUFU.EX2 R233, R12 ;  /* 0x0000000c00e97308 */ /* 0x0003e80000000800 */
[----:B------:R2:W-:Y:S01]  /*84a0*/  MUFU.EX2 R10, R13 ;  /* 0x0000000d000a7308 */ /* 0x0005e20000000800 */
[--C-:B----4-:R-:W-:Y:S01]  /*84b0*/  FFMA.FTZ R17, R140, UR7, -R0.reuse ;  /* 0x000000078c117c23 */ /* 0x110fe20008010800 */
[----:B------:R-:W-:Y:S02]  /*84c0*/  HMMA.16816.F32 R20, R4, R76, RZ ;  /* 0x0000004c0414723c */ /* 0x000fe400000018ff */
[----:B------:R4:W-:Y:S01]  /*84d0*/  MUFU.EX2 R140, R19 ;  /* 0x00000013008c7308 */ /* 0x0009e20000000800 */
[----:B---3--:R-:W-:-:S03]  /*84e0*/  FFMA.FTZ R18, R132, UR7, -R0 ;  /* 0x0000000784127c23 */ /* 0x008fc60008010800 */
[----:B------:R3:W-:Y:S01]  /*84f0*/  MUFU.EX2 R232, R17 ;  /* 0x0000001100e87308 */ /* 0x0007e20000000800 */
[--C-:B-1----:R-:W-:Y:S01]  /*8500*/  FFMA.FTZ R12, R139, UR7, -R2.reuse ;  /* 0x000000078b0c7c23 */ /* 0x102fe20008010802 */
[----:B------:R-:W-:Y:S03]  /*8510*/  HMMA.16816.F32 R24, R4, R78, RZ ;  /* 0x0000004e0418723c */ /* 0x000fe600000018ff */
[----:B------:R1:W1:Y:S01]  /*8520*/  MUFU.EX2 R129, R12 ;  /* 0x0000000c00817308 */ /* 0x0002620000000800 */
[--C-:B--2---:R-:W-:Y:S01]  /*8530*/  FFMA.FTZ R13, R127, UR7, -R2.reuse ;  /* 0x000000077f0d7c23 */ /* 0x104fe20008010802 */
[----:B----4-:R-:W-:-:S03]  /*8540*/  FFMA.FTZ R19, R166, UR7, -R2 ;  /* 0x00000007a6137c23 */ /* 0x010fc60008010802 */
[----:B------:R-:W-:Y:S01]  /*8550*/  MUFU.EX2 R252, R13 ;  /* 0x0000000d00fc7308 */ /* 0x000fe20000000800 */
[----:B------:R-:W-:Y:S01]  /*8560*/  HMMA.16816.F32 R28, R4, R82, RZ ;  /* 0x00000052041c723c */ /* 0x000fe200000018ff */
[--C-:B---3--:R-:W-:Y:S01]  /*8570*/  FFMA.FTZ R17, R165, UR7, -R2.reuse ;  /* 0x00000007a5117c23 */ /* 0x108fe20008010802 */
[----:B-1----:R-:W-:-:S06]  /*8580*/  FFMA.FTZ R12, R87, UR7, -R2 ;  /* 0x00000007570c7c23 */ /* 0x002fcc0008010802 */
[C---:B------:R-:W-:Y:S01]  /*8590*/  HMMA.16816.F32 R40, R4.reuse, R50, RZ ;  /* 0x000000320428723c */ /* 0x040fe200000018ff */
[----:B------:R1:W2:Y:S07]  /*85a0*/  MUFU.EX2 R9, R12 ;  /* 0x0000000c00097308 */ /* 0x0002ae0000000800 */
[C---:B------:R-:W-:Y:S08]  /*85b0*/  HMMA.16816.F32 R32, R4.reuse, R54, RZ ;  /* 0x000000360420723c */ /* 0x040ff000000018ff */
[----:B-1----:R-:W-:Y:S01]  /*85c0*/  HMMA.16816.F32 R12, R4, R80, RZ ;  /* 0x00000050040c723c */ /* 0x002fe200000018ff */
[----:B------:R-:W-:-:S02]  /*85d0*/  F2FP.F16.F32.PACK_AB R4, R246, R235 ;  /* 0x000000ebf604723e */ /* 0x000fc400000000ff */
[----:B------:R-:W-:Y:S02]  /*85e0*/  F2FP.F16.F32.PACK_AB R5, R243, R129 ;  /* 0x00000081f305723e */ /* 0x000fe400000000ff */
[----:B------:R-:W-:Y:S02]  /*85f0*/  F2FP.F16.F32.PACK_AB R6, R10, R233 ;  /* 0x000000e90a06723e */ /* 0x000fe400000000ff */
[----:B--2---:R-:W-:-:S07]  /*8600*/  F2FP.F16.F32.PACK_AB R7, R9, R252 ;  /* 0x000000fc0907723e */ /* 0x004fce00000000ff */
[----:B------:R-:W-:Y:S01]  /*8610*/  HMMA.16816.F32 R76, R4, R64, R44 ;  /* 0x00000040044c723c */ /* 0x000fe2000000182c */
[----:B------:R-:W-:-:S07]  /*8620*/  MOV R65, R172 ;  /* 0x000000ac00417202 */ /* 0x000fce0000000f00 */
[C---:B------:R-:W-:Y:S01]  /*8630*/  HMMA.16816.F32 R84, R4.reuse, R68, R12 ;  /* 0x000000440454723c */ /* 0x040fe2000000180c */
[--C-:B------:R-:W-:Y:S01]  /*8640*/  FFMA.FTZ R12, R136, UR7, -R8.reuse ;  /* 0x00000007880c7c23 */ /* 0x100fe20008010808 */
[--C-:B------:R-:W-:Y:S01]  /*8650*/  FFMA.FTZ R13, R119, UR7, -R8.reuse ;  /* 0x00000007770d7c23 */ /* 0x100fe20008010808 */
[--C-:B------:R-:W-:Y:S02]  /*8660*/  FFMA.FTZ R14, R126, UR7, -R8.reuse ;  /* 0x000000077e0e7c23 */ /* 0x100fe40008010808 */
[----:B------:R1:W-:Y:S03]  /*8670*/  MUFU.EX2 R251, R12 ;  /* 0x0000000c00fb7308 */ /* 0x0003e60000000800 */
[C---:B------:R-:W-:Y:S01]  /*8680*/  HMMA.16816.F32 R72, R4.reuse, R60, R36 ;  /* 0x0000003c0448723c */ /* 0x040fe20000001824 */
[----:B------:R2:W-:Y:S04]  /*8690*/  MUFU.EX2 R247, R13 ;  /* 0x0000000d00f77308 */ /* 0x0005e80000000800 */
[----:B------:R-:W-:Y:S03]  /*86a0*/  MUFU.EX2 R244, R14 ;  /* 0x0000000e00f47308 */ /* 0x000fe60000000800 */
[----:B------:R-:W-:Y:S01]  /*86b0*/  HMMA.16816.F32 R48, R4, R56, R20 ;  /* 0x000000380430723c */ /* 0x000fe20000001814 */
[----:B------:R-:W-:Y:S01]  /*86c0*/  LDSM.16.MT88.4 R20, [R225+0x9000] ;  /* 0x00900000e114783b */ /* 0x000fe20000004200 */
[----:B------:R3:W-:Y:S01]  /*86d0*/  MUFU.EX2 R126, R17 ;  /* 0x00000011007e7308 */ /* 0x0007e20000000800 */
[----:B-1----:R-:W-:Y:S01]  /*86e0*/  FFMA.FTZ R12, R116, UR7, -R8 ;  /* 0x00000007740c7c23 */ /* 0x002fe20008010808 */
[----:B--2---:R-:W-:-:S04]  /*86f0*/  FFMA.FTZ R13, R130, UR7, -R3 ;  /* 0x00000007820d7c23 */ /* 0x004fc80008010803 */
[C---:B------:R-:W-:Y:S01]  /*8700*/  HMMA.16816.F32 R36, R4.reuse, R58, R24 ;  /* 0x0000003a0424723c */ /* 0x040fe20000001818 */
[----:B------:R-:W1:Y:S01]  /*8710*/  MUFU.EX2 R16, R12 ;  /* 0x0000000c00107308 */ /* 0x000e620000000800 */
[----:B------:R-:W2:Y:S03]  /*8720*/  LDSM.16.MT88.4 R24, [R179+0x9000] ;  /* 0x00900000b318783b */ /* 0x000ea60000004200 */
[----:B------:R4:W-:Y:S03]  /*8730*/  MUFU.EX2 R250, R13 ;  /* 0x0000000d00fa7308 */ /* 0x0009e60000000800 */
[----:B------:R-:W-:Y:S01]  /*8740*/  HMMA.16816.F32 R44, R4, R70, R28 ;  /* 0x00000046042c723c */ /* 0x000fe2000000181c */
[----:B------:R-:W-:Y:S01]  /*8750*/  LDSM.16.MT88.4 R28, [R124+0x9000] ;  /* 0x009000007c1c783b */ /* 0x000fe20000004200 */
[----:B---3--:R-:W-:Y:S01]  /*8760*/  FFMA.FTZ R17, R135, UR7, -R2 ;  /* 0x0000000787117c23 */ /* 0x008fe20008010802 */
[----:B------:R-:W-:-:S03]  /*8770*/  MOV R135, R241 ;  /* 0x000000f100877202 */ /* 0x000fc60000000f00 */
[----:B------:R3:W-:Y:S02]  /*8780*/  MUFU.EX2 R64, R17 ;  /* 0x0000001100407308 */ /* 0x0007e40000000800 */
[C---:B------:R-:W-:Y:S02]  /*8790*/  HMMA.16816.F32 R40, R4.reuse, R66, R40 ;  /* 0x000000420428723c */ /* 0x040fe40000001828 */
[----:B------:R3:W-:Y:S01]  /*87a0*/  MUFU.EX2 R67, R18 ;  /* 0x0000001200437308 */ /* 0x0007e20000000800 */
[----:B----4-:R-:W4:Y:S05]  /*87b0*/  LDSM.16.MT88.4 R12, [R220+0x9000] ;  /* 0x00900000dc0c783b */ /* 0x010f2a0000004200 */
[----:B------:R-:W-:Y:S01]  /*87c0*/  HMMA.16816.F32 R32, R4, R62, R32 ;  /* 0x0000003e0420723c */ /* 0x000fe20000001820 */
[--C-:B------:R-:W-:Y:S01]  /*87d0*/  FFMA.FTZ R5, R131, UR7, -R3.reuse ;  /* 0x0000000783057c23 */ /* 0x100fe20008010803 */
[----:B------:R-:W-:Y:S01]  /*87e0*/  FFMA.FTZ R4, R125, UR7, -R3 ;  /* 0x000000077d047c23 */ /* 0x000fe20008010803 */
[----:B-1----:R-:W-:Y:S01]  /*87f0*/  F2FP.F16.F32.PACK_AB R6, R16, R247 ;  /* 0x000000f71006723e */ /* 0x002fe200000000ff */
[----:B---3--:R-:W-:Y:S01]  /*8800*/  FFMA.FTZ R17, R169, UR7, -R0 ;  /* 0x00000007a9117c23 */ /* 0x008fe20008010800 */
[----:B------:R1:W3:Y:S01]  /*8810*/  MUFU.EX2 R245, R5 ;  /* 0x0000000500f57308 */ /* 0x0002e20000000800 */
[----:B------:R-:W-:Y:S01]  /*8820*/  MOV R125, R252 ;  /* 0x000000fc007d7202 */ /* 0x000fe20000000f00 */
[----:B------:R-:W-:-:S02]  /*8830*/  FFMA.FTZ R18, R143, UR7, -R2 ;  /* 0x000000078f127c23 */ /* 0x000fc40008010802 */
[----:B------:R2:W2:Y:S01]  /*8840*/  MUFU.EX2 R66, R4 ;  /* 0x0000000400427308 */ /* 0x0004a20000000800 */
[----:B------:R-:W-:Y:S01]  /*8850*/  IMAD.MOV.U32 R143, RZ, RZ, R128 ;  /* 0x000000ffff8f7224 */ /* 0x000fe200078e0080 */
[----:B------:R-:W-:Y:S02]  /*8860*/  MOV R128, R52 ;  /* 0x0000003400807202 */ /* 0x000fe40000000f00 */
[----:B------:R2:W-:Y:S01]  /*8870*/  MUFU.EX2 R144, R18 ;  /* 0x0000001200907308 */ /* 0x0005e20000000800 */
[----:B------:R-:W-:Y:S02]  /*8880*/  MOV R169, R251 ;  /* 0x000000fb00a97202 */ /* 0x000fe40000000f00 */
[----:B------:R-:W-:Y:S01]  /*8890*/  IMAD.MOV.U32 R130, RZ, RZ, R128 ;  /* 0x000000ffff827224 */ /* 0x000fe200078e0080 */
[----:B------:R4:W-:Y:S01]  /*88a0*/  MUFU.EX2 R132, R17 ;  /* 0x0000001100847308 */ /* 0x0009e20000000800 */
[----:B------:R-:W-:Y:S02]  /*88b0*/  IMAD.MOV.U32 R128, RZ, RZ, R239 ;  /* 0x000000ffff807224 */ /* 0x000fe400078e00ef */
[----:B-1----:R-:W-:Y:S01]  /*88c0*/  FFMA.FTZ R5, R117, UR7, -R3 ;  /* 0x0000000775057c23 */ /* 0x002fe20008010803 */
[----:B---3--:R-:W-:-:S03]  /*88d0*/  MOV R166, R245 ;  /* 0x000000f500a67202 */ /* 0x008fc60000000f00 */
[----:B------:R1:W3:Y:S01]  /*88e0*/  MUFU.EX2 R127, R5 ;  /* 0x00000005007f7308 */ /* 0x0002e20000000800 */
[----:B--2---:R-:W-:Y:S02]  /*88f0*/  F2FP.F16.F32.PACK_AB R4, R244, R251 ;  /* 0x000000fbf404723e */ /* 0x004fe400000000ff */
[----:B------:R-:W-:Y:S01]  /*8900*/  MOV R146, R66 ;  /* 0x0000004200927202 */ /* 0x000fe20000000f00 */
[--C-:B------:R-:W-:Y:S01]  /*8910*/  FFMA.FTZ R18, R162, UR7, -R0.reuse ;  /* 0x00000007a2127c23 */ /* 0x100fe20008010800 */
[----:B------:R-:W-:Y:S01]  /*8920*/  MUFU.EX2 R251, R19 ;  /* 0x0000001300fb7308 */ /* 0x000fe20000000800 */
[----:B------:R-:W-:Y:S01]  /*8930*/  MOV R162, R129 ;  /* 0x0000008100a27202 */ /* 0x000fe20000000f00 */
[----:B----4-:R-:W-:Y:S02]  /*8940*/  FFMA.FTZ R17, R158, UR7, -R0 ;  /* 0x000000079e117c23 */ /* 0x010fe40008010800 */
[----:B------:R2:W-:Y:S01]  /*8950*/  MUFU.EX2 R131, R18 ;  /* 0x0000001200837308 */ /* 0x0005e20000000800 */
[----:B------:R-:W-:Y:S01]  /*8960*/  IMAD.MOV.U32 R158, RZ, RZ, R249 ;  /* 0x000000ffff9e7224 */ /* 0x000fe200078e00f9 */
[----:B------:R-:W-:-:S02]  /*8970*/  MOV R129, R118 ;  /* 0x0000007600817202 */ /* 0x000fc40000000f00 */
[----:B-1----:R-:W-:Y:S02]  /*8980*/  F2FP.F16.F32.PACK_AB R5, R245, R250 ;  /* 0x000000faf505723e */ /* 0x002fe400000000ff */
[----:B---3--:R-:W-:-:S07]  /*8990*/  F2FP.F16.F32.PACK_AB R7, R127, R66 ;  /* 0x000000427f07723e */ /* 0x008fce00000000ff */
[C---:B------:R-:W-:Y:S01]  /*89a0*/  HMMA.16816.F32 R56, R4.reuse, R24, R112 ;  /* 0x000000180438723c */ /* 0x040fe20000001870 */
[----:B--2---:R-:W-:Y:S01]  /*89b0*/  FFMA.FTZ R18, R156, UR7, -R0 ;  /* 0x000000079c127c23 */ /* 0x004fe20008010800 */
[----:B------:R-:W-:Y:S02]  /*89c0*/  MOV R156, R248 ;  /* 0x000000f8009c7202 */ /* 0x000fe40000000f00 */
[----:B------:R1:W-:Y:S04]  /*89d0*/  MUFU.EX2 R248, R17 ;  /* 0x0000001100f87308 */ /* 0x0003e80000000800 */
[C---:B------:R-:W-:Y:S01]  /*89e0*/  HMMA.16816.F32 R60, R4.reuse, R20, R108 ;  /* 0x00000014043c723c */ /* 0x040fe2000000186c */
[----:B------:R2:W-:Y:S07]  /*89f0*/  MUFU.EX2 R136, R18 ;  /* 0x0000001200887308 */ /* 0x0005ee0000000800 */
[----:B------:R-:W-:Y:S01]  /*8a00*/  HMMA.16816.F32 R88, R4, R12, R88 ;  /* 0x0000000c0458723c */ /* 0x000fe20000001858 */
[--C-:B-1----:R-:W-:Y:S01]  /*8a10*/  FFMA.FTZ R17, R170, UR7, -R2.reuse ;  /* 0x00000007aa117c23 */ /* 0x102fe20008010802 */
[----:B--2---:R-:W-:-:S06]  /*8a20*/  FFMA.FTZ R18, R161, UR7, -R2 ;  /* 0x00000007a1127c23 */ /* 0x004fcc0008010802 */
[----:B------:R-:W-:Y:S01]  /*8a30*/  HMMA.16816.F32 R120, R4, R28, R120 ;  /* 0x0000001c0478723c */ /* 0x000fe20000001878 */
[----:B------:R-:W-:-:S07]  /*8a40*/  MOV R161, R244 ;  /* 0x000000f400a17202 */ /* 0x000fce0000000f00 */
        /* <DEDUP_REMOVED lines=11> */
[----:B------:R-:W-:Y:S02]  /*8b00*/  MOV R160, R67 ;  /* 0x0000004300a07202 */ /* 0x000fe40000000f00 */
[----:B------:R1:W2:Y:S01]  /*8b10*/  MUFU.EX2 R116, R12 ;  /* 0x0000000c00747308 */ /* 0x0002a20000000800 */
[----:B------:R-:W-:Y:S02]  /*8b20*/  MOV R142, R250 ;  /* 0x000000fa008e7202 */ /* 0x000fe40000000f00 */
[----:B------:R-:W-:Y:S01]  /*8b30*/  HMMA.16816.F32 R36, R4, R14, R36 ;  /* 0x0000000e0424723c */ /* 0x000fe20000001824 */
[----:B------:R3:W4:Y:S01]  /*8b40*/  MUFU.EX2 R172, R13 ;  /* 0x0000000d00ac7308 */ /* 0x0007220000000800 */
[----:B------:R-:W-:Y:S01]  /*8b50*/  FFMA.FTZ R14, R145, UR7, -R3 ;  /* 0x00000007910e7c23 */ /* 0x000fe20008010803 */
[----:B------:R-:W-:-:S03]  /*8b60*/  MOV R145, R137 ;  /* 0x0000008900917202 */ /* 0x000fc60000000f00 */
[----:B------:R-:W-:Y:S02]  /*8b70*/  MUFU.EX2 R108, R14 ;  /* 0x0000000e006c7308 */ /* 0x000fe40000000800 */
[----:B------:R-:W-:Y:S01]  /*8b80*/  HMMA.16816.F32 R112, R4, R24, R76 ;  /* 0x000000180470723c */ /* 0x000fe2000000184c */
[--C-:B-1----:R-:W-:Y:S01]  /*8b90*/  FFMA.FTZ R12, R141, UR7, -R8.reuse ;  /* 0x000000078d0c7c23 */ /* 0x102fe20008010808 */
[----:B--2---:R-:W-:Y:S01]  /*8ba0*/  MOV R170, R116 ;  /* 0x0000007400aa7202 */ /* 0x004fe20000000f00 */
[----:B------:R1:W-:Y:S01]  /*8bb0*/  MUFU.EX2 R141, R17 ;  /* 0x00000011008d7308 */ /* 0x0003e20000000800 */
[----:B---3--:R-:W-:-:S04]  /*8bc0*/  FFMA.FTZ R13, R133, UR7, -R8 ;  /* 0x00000007850d7c23 */ /* 0x008fc80008010808 */
[C---:B------:R-:W-:Y:S01]  /*8bd0*/  HMMA.16816.F32 R80, R4.reuse, R26, R40 ;  /* 0x0000001a0450723c */ /* 0x040fe20000001828 */
[----:B------:R2:W-:Y:S01]  /*8be0*/  MUFU.EX2 R139, R12 ;  /* 0x0000000c008b7308 */ /* 0x0005e20000000800 */
[----:B------:R-:W3:Y:S01]  /*8bf0*/  LDSM.16.MT88.4 R24, [R179+0x9800] ;  /* 0x00980000b318783b */ /* 0x000ee20000004200 */
[----:B------:R-:W-:Y:S02]  /*8c00*/  MOV R133, R64 ;  /* 0x0000004000857202 */ /* 0x000fe40000000f00 */
[----:B------:R4:W4:Y:S03]  /*8c10*/  MUFU.EX2 R164, R13 ;  /* 0x0000000d00a47308 */ /* 0x0009260000000800 */
[----:B------:R-:W-:Y:S01]  /*8c20*/  HMMA.16816.F32 R76, R4, R20, R72 ;  /* 0x00000014044c723c */ /* 0x000fe20000001848 */
[----:B-1----:R-:W-:Y:S01]  /*8c30*/  FFMA.FTZ R17, R157, UR7, -R2 ;  /* 0x000000079d117c23 */ /* 0x002fe20008010802 */
[----:B------:R-:W-:Y:S01]  /*8c40*/  MOV R157, R240 ;  /* 0x000000f0009d7202 */ /* 0x000fe20000000f00 */
[----:B--2---:R-:W-:-:S05]  /*8c50*/  FFMA.FTZ R12, R147, UR7, -R3 ;  /* 0x00000007930c7c23 */ /* 0x004fca0008010803 */
[C---:B------:R-:W-:Y:S01]  /*8c60*/  HMMA.16816.F32 R72, R4.reuse, R22, R32 ;  /* 0x000000160448723c */ /* 0x040fe20000001820 */
[----:B------:R-:W1:Y:S01]  /*8c70*/  LDSM.16.MT88.4 R20, [R225+0x9800] ;  /* 0x00980000e114783b */ /* 0x000e620000004200 */
[----:B------:R-:W-:Y:S01]  /*8c80*/  MUFU.EX2 R252, R17 ;  /* 0x0000001100fc7308 */ /* 0x000fe20000000800 */
[----:B----4-:R-:W-:Y:S01]  /*8c90*/  FFMA.FTZ R13, R138, UR7, -R3 ;  /* 0x000000078a0d7c23 */ /* 0x010fe20008010803 */
[----:B------:R-:W-:Y:S01]  /*8ca0*/  IMAD.MOV.U32 R147, RZ, RZ, R65 ;  /* 0x000000ffff937224 */ /* 0x000fe200078e0041 */
[----:B------:R-:W-:Y:S01]  /*8cb0*/  LDSM.16.MT88.4 R32, [R124+0x9800] ;  /* 0x009800007c20783b */ /* 0x000fe20000004200 */
[----:B------:R2:W4:Y:S02]  /*8cc0*/  MUFU.EX2 R117, R12 ;  /* 0x0000000c00757308 */ /* 0x0005240000000800 */
[C---:B------:R-:W-:Y:S02]  /*8cd0*/  HMMA.16816.F32 R40, R4.reuse, R28, R84 ;  /* 0x0000001c0428723c */ /* 0x040fe40000001854 */
[----:B------:R-:W-:Y:S04]  /*8ce0*/  MUFU.EX2 R137, R13 ;  /* 0x0000000d00897308 */ /* 0x000fe80000000800 */
[----:B------:R3:W-:Y:S02]  /*8cf0*/  MUFU.EX2 R138, R18 ;  /* 0x00000012008a7308 */ /* 0x0007e40000000800 */
[----:B------:R-:W-:Y:S01]  /*8d00*/  HMMA.16816.F32 R44, R4, R30, R44 ;  /* 0x0000001e042c723c */ /* 0x000fe2000000182c */
[----:B------:R-:W-:Y:S01]  /*8d10*/  F2FP.F16.F32.PACK_AB R4, R172, R116 ;  /* 0x00000074ac04723e */ /* 0x000fe200000000ff */
[----:B------:R-:W-:Y:S01]  /*8d20*/  LDSM.16.MT88.4 R28, [R179+0xa000] ;  /* 0x00a00000b31c783b */ /* 0x000fe20000004200 */
[----:B------:R-:W-:Y:S01]  /*8d30*/  F2FP.F16.F32.PACK_AB R6, R164, R139 ;  /* 0x0000008ba406723e */ /* 0x000fe200000000ff */
[----:B--2---:R-:W-:Y:S01]  /*8d40*/  FFMA.FTZ R12, R134, UR7, -R3 ;  /* 0x00000007860c7c23 */ /* 0x004fe20008010803 */
[----:B------:R-:W-:-:S02]  /*8d50*/  IMAD.MOV.U32 R134, RZ, RZ, R108 ;  /* 0x000000ffff867224 */ /* 0x000fc400078e006c */
[--C-:B------:R-:W-:Y:S01]  /*8d60*/  FFMA.FTZ R17, R192, UR7, -R0.reuse ;  /* 0x00000007c0117c23 */ /* 0x100fe20008010800 */
[----:B----4-:R-:W-:Y:S01]  /*8d70*/  IMAD.MOV.U32 R19, RZ, RZ, R117 ;  /* 0x000000ffff137224 */ /* 0x010fe200078e0075 */
[----:B------:R2:W4:Y:S01]  /*8d80*/  MUFU.EX2 R165, R12 ;  /* 0x0000000c00a57308 */ /* 0x0005220000000800 */
[----:B------:R-:W-:Y:S02]  /*8d90*/  MOV R192, R140 ;  /* 0x0000008c00c07202 */ /* 0x000fe40000000f00 */
[----:B------:R-:W-:Y:S01]  /*8da0*/  F2FP.F16.F32.PACK_AB R5, R134, R117 ;  /* 0x000000758605723e */ /* 0x000fe200000000ff */
[----:B---3--:R-:W-:Y:S01]  /*8db0*/  FFMA.FTZ R18, R181, UR7, -R0 ;  /* 0x00000007b5127c23 */ /* 0x008fe20008010800 */
[----:B--2---:R-:W2:Y:S01]  /*8dc0*/  LDSM.16.MT88.4 R12, [R220+0x9800] ;  /* 0x00980000dc0c783b */ /* 0x004ea20000004200 */
[----:B----4-:R-:W-:-:S07]  /*8dd0*/  F2FP.F16.F32.PACK_AB R7, R165, R137 ;  /* 0x00000089a507723e */ /* 0x010fce00000000ff */
[C---:B------:R-:W-:Y:S08]  /*8de0*/  HMMA.16816.F32 R108, R4.reuse, R24, R56 ;  /* 0x00000018046c723c */ /* 0x040ff00000001838 */
[C---:B------:R-:W-:Y:S08]  /*8df0*/  HMMA.16816.F32 R64, R4.reuse, R26, R52 ;  /* 0x0000001a0440723c */ /* 0x040ff00000001834 */
[C---:B-1----:R-:W-:Y:S08]  /*8e00*/  HMMA.16816.F32 R56, R4.reuse, R22, R68 ;  /* 0x000000160438723c */ /* 0x042ff00000001844 */
        /* <DEDUP_REMOVED lines=8> */
[----:B------:R-:W-:Y:S02]  /*8e90*/  F2FP.F16.F32.PACK_AB R7, R252, R138 ;  /* 0x0000008afc07723e */ /* 0x000fe400000000ff */
[----:B------:R-:W-:-:S04]  /*8ea0*/  MOV R95, R238 ;  /* 0x000000ee005f7202 */ /* 0x000fc80000000f00 */
[----:B------:R-:W-:Y:S01]  /*8eb0*/  MOV R181, R95 ;  /* 0x0000005f00b57202 */ /* 0x000fe20000000f00 */
[----:B------:R-:W-:Y:S01]  /*8ec0*/  HMMA.16816.F32 R88, R4, R12, R48 ;  /* 0x0000000c0458723c */ /* 0x000fe20000001830 */
[--C-:B------:R-:W-:Y:S01]  /*8ed0*/  FFMA.FTZ R12, R168, UR7, -R8.reuse ;  /* 0x00000007a80c7c23 */ /* 0x100fe20008010808 */
[----:B------:R-:W-:-:S03]  /*8ee0*/  FFMA.FTZ R13, R159, UR7, -R8 ;  /* 0x000000079f0d7c23 */ /* 0x000fc60008010808 */
[----:B------:R1:W-:Y:S03]  /*8ef0*/  MUFU.EX2 R250, R12 ;  /* 0x0000000c00fa7308 */ /* 0x0003e60000000800 */
[C---:B------:R-:W-:Y:S01]  /*8f00*/  HMMA.16816.F32 R100, R4.reuse, R20, R76 ;  /* 0x000000140464723c */ /* 0x040fe2000000184c */
[----:B------:R2:W3:Y:S07]  /*8f10*/  MUFU.EX2 R244, R13 ;  /* 0x0000000d00f47308 */ /* 0x0004ee0000000800 */
[----:B------:R-:W-:Y:S01]  /*8f20*/  HMMA.16816.F32 R76, R4, R14, R36 ;  /* 0x0000000e044c723c */ /* 0x000fe20000001824 */
[----:B------:R-:W-:Y:S01]  /*8f30*/  FFMA.FTZ R14, R163, UR7, -R3 ;  /* 0x00000007a30e7c23 */ /* 0x000fe20008010803 */
[----:B-1----:R-:W-:Y:S01]  /*8f40*/  FFMA.FTZ R12, R155, UR7, -R8 ;  /* 0x000000079b0c7c23 */ /* 0x002fe20008010808 */
[----:B------:R-:W-:-:S02]  /*8f50*/  IMAD.MOV.U32 R155, RZ, RZ, R128 ;  /* 0x000000ffff9b7224 */ /* 0x000fc400078e0080 */
[----:B------:R-:W-:Y:S01]  /*8f60*/  MUFU.EX2 R240, R14 ;  /* 0x0000000e00f07308 */ /* 0x000fe20000000800 */
[----:B--2---:R-:W-:Y:S02]  /*8f70*/  FFMA.FTZ R13, R152, UR7, -R8 ;  /* 0x00000007980d7c23 */ /* 0x004fe40008010808 */
[C---:B------:R-:W-:Y:S01]  /*8f80*/  HMMA.16816.F32 R112, R4.reuse, R24, R112 ;  /* 0x000000180470723c */ /* 0x040fe20000001870 */
[----:B------:R1:W-:Y:S04]  /*8f90*/  MUFU.EX2 R245, R12 ;  /* 0x0000000c00f57308 */ /* 0x0003e80000000800 */
[----:B------:R2:W-:Y:S03]  /*8fa0*/  MUFU.EX2 R249, R13 ;  /* 0x0000000d00f97308 */ /* 0x0005e60000000800 */
[----:B------:R-:W-:Y:S01]  /*8fb0*/  HMMA.16816.F32 R104, R4, R26, R80 ;  /* 0x0000001a0468723c */ /* 0x000fe20000001850 */
[----:B------:R-:W4:Y:S01]  /*8fc0*/  LDSM.16.MT88.4 R24, [R225+0xa000] ;  /* 0x00a00000e118783b */ /* 0x000f220000004200 */
[----:B------:R-:W-:Y:S01]  /*8fd0*/  IMAD.MOV.U32 R82, RZ, RZ, R158 ;  /* 0x000000ffff527224 */ /* 0x000fe200078e009e */
[----:B------:R-:W-:-:S02]  /*8fe0*/  MOV R158, R165 ;  /* 0x000000a5009e7202 */ /* 0x000fc40000000f00 */
[----:B------:R-:W-:Y:S01]  /*8ff0*/  MOV R165, R129 ;  /* 0x0000008100a57202 */ /* 0x000fe20000000f00 */
[----:B------:R-:W-:Y:S02]  /*9000*/  IMAD.MOV.U32 R129, RZ, RZ, R222 ;  /* 0x000000ffff817224 */ /* 0x000fe400078e00de */
[--C-:B-1----:R-:W-:Y:S01]  /*9010*/  FFMA.FTZ R12, R167, UR7, -R3.reuse ;  /* 0x00000007a70c7c23 */ /* 0x102fe20008010803 */
[C---:B------:R-:W-:Y:S01]  /*9020*/  HMMA.16816.F32 R96, R4.reuse, R22, R72 ;  /* 0x000000160460723c */ /* 0x040fe20000001848 */
[----:B------:R-:W1:Y:S01]  /*9030*/  LDSM.16.MT88.4 R20, [R220+0xa000] ;  /* 0x00a00000dc14783b */ /* 0x000e620000004200 */
[----:B------:R3:W-:Y:S01]  /*9040*/  MUFU.EX2 R222, R17 ;  /* 0x0000001100de7308 */ /* 0x0007e20000000800 */
[----:B--2---:R-:W-:Y:S01]  /*9050*/  FFMA.FTZ R13, R154, UR7, -R3 ;  /* 0x000000079a0d7c23 */ /* 0x004fe20008010803 */
[----:B------:R-:W-:Y:S01]  /*9060*/  MOV R80, R161 ;  /* 0x000000a100507202 */ /* 0x000fe20000000f00 */
[----:B------:R-:W-:Y:S01]  /*9070*/  IMAD.MOV.U32 R154, RZ, RZ, R82 ;  /* 0x000000ffff9a7224 */ /* 0x000fe200078e0052 */
[----:B------:R2:W2:Y:S01]  /*9080*/  MUFU.EX2 R238, R12 ;  /* 0x0000000c00ee7308 */ /* 0x0004a20000000800 */
[----:B------:R-:W-:Y:S01]  /*9090*/  MOV R161, R166 ;  /* 0x000000a600a17202 */ /* 0x000fe20000000f00 */
[----:B------:R-:W-:Y:S01]  /*90a0*/  HMMA.16816.F32 R36, R4, R32, R40 ;  /* 0x000000200424723c */ /* 0x000fe20000001828 */
[----:B------:R-:W-:Y:S01]  /*90b0*/  MOV R166, R234 ;  /* 0x000000ea00a67202 */ /* 0x000fe20000000f00 */
[----:B------:R-:W-:Y:S01]  /*90c0*/  MUFU.EX2 R241, R13 ;  /* 0x0000000d00f17308 */ /* 0x000fe20000000800 */
[----:B------:R-:W-:-:S02]  /*90d0*/  MOV R81, R156 ;  /* 0x0000009c00517202 */ /* 0x000fc40000000f00 */
[----:B------:R-:W-:Y:S01]  /*90e0*/  MOV R156, R164 ;  /* 0x000000a4009c7202 */ /* 0x000fe20000000f00 */
[----:B------:R4:W-:Y:S01]  /*90f0*/  MUFU.EX2 R234, R18 ;  /* 0x0000001200ea7308 */ /* 0x0009e20000000800 */
[----:B------:R-:W-:Y:S02]  /*9100*/  IMAD.MOV.U32 R164, RZ, RZ, R130 ;  /* 0x000000ffffa47224 */ /* 0x000fe400078e0082 */
[----:B---3--:R-:W-:Y:S01]  /*9110*/  FFMA.FTZ R17, R178, UR7, -R0 ;  /* 0x00000007b2117c23 */ /* 0x008fe20008010800 */
[----:B------:R-:W-:Y:S01]  /*9120*/  MOV R75, R157 ;  /* 0x0000009d004b7202 */ /* 0x000fe20000000f00 */
[----:B------:R-:W-:Y:S01]  /*9130*/  IMAD.MOV.U32 R157, RZ, RZ, R19 ;  /* 0x000000ffff9d7224 */ /* 0x000fe200078e0013 */
[----:B------:R-:W-:Y:S01]  /*9140*/  MOV R83, R131 ;  /* 0x0000008300537202 */ /* 0x000fe20000000f00 */
[----:B--2---:R-:W-:Y:S01]  /*9150*/  FFMA.FTZ R12, R153, UR7, -R3 ;  /* 0x00000007990c7c23 */ /* 0x004fe20008010803 */
[----:B------:R2:W-:Y:S01]  /*9160*/  MUFU.EX2 R178, R17 ;  /* 0x0000001100b27308 */ /* 0x0005e20000000800 */
[----:B------:R-:W-:Y:S01]  /*9170*/  MOV R130, R223 ;  /* 0x000000df00827202 */ /* 0x000fe20000000f00 */
[----:B------:R-:W-:Y:S01]  /*9180*/  FFMA.FTZ R19, R185, UR7, -R2 ;  /* 0x00000007b9137c23 */ /* 0x000fe20008010802 */
[----:B------:R-:W-:Y:S01]  /*9190*/  MOV R152, R129 ;  /* 0x0000008100987202 */ /* 0x000fe20000000f00 */
[----:B------:R3:W1:Y:S01]  /*91a0*/  MUFU.EX2 R239, R12 ;  /* 0x0000000c00ef7308 */ /* 0x0006620000000800 */
[----:B------:R-:W-:Y:S01]  /*91b0*/  MOV R167, R130 ;  /* 0x0000008200a77202 */ /* 0x000fe20000000f00 */
[----:B------:R-:W-:Y:S01]  /*91c0*/  HMMA.16816.F32 R32, R4, R34, R44 ;  /* 0x000000220420723c */ /* 0x000fe2000000182c */
[----:B----4-:R-:W-:Y:S01]  /*91d0*/  FFMA.FTZ R18, R171, UR7, -R0 ;  /* 0x00000007ab127c23 */ /* 0x010fe20008010800 */
[----:B------:R-:W-:Y:S01]  /*91e0*/  MUFU.EX2 R128, R19 ;  /* 0x0000001300807308 */ /* 0x000fe20000000800 */
[----:B------:R-:W-:-:S02]  /*91f0*/  F2FP.F16.F32.PACK_AB R4, R244, R250 ;  /* 0x000000faf404723e */ /* 0x000fc400000000ff */
[----:B------:R-:W-:Y:S01]  /*9200*/  F2FP.F16.F32.PACK_AB R5, R240, R238 ;  /* 0x000000eef005723e */ /* 0x000fe200000000ff */
[----:B------:R4:W-:Y:S01]  /*9210*/  MUFU.EX2 R223, R18 ;  /* 0x0000001200df7308 */ /* 0x0009e20000000800 */
[----:B------:R-:W-:Y:S01]  /*9220*/  F2FP.F16.F32.PACK_AB R6, R249, R245 ;  /* 0x000000f5f906723e */ /* 0x000fe200000000ff */
[----:B--2---:R-:W-:Y:S01]  /*9230*/  FFMA.FTZ R17, R194, UR7, -R2 ;  /* 0x00000007c2117c23 */ /* 0x004fe20008010802 */
[----:B------:R-:W-:Y:S02]  /*9240*/  MOV R168, R80 ;  /* 0x0000005000a87202 */ /* 0x000fe40000000f00 */
[----:B------:R-:W-:Y:S01]  /*9250*/  MOV R159, R81 ;  /* 0x00000051009f7202 */ /* 0x000fe20000000f00 */
[----:B---3--:R-:W2:Y:S01]  /*9260*/  LDSM.16.MT88.4 R12, [R124+0xa000] ;  /* 0x00a000007c0c783b */ /* 0x008ea20000004200 */
[----:B------:R3:W2:Y:S01]  /*9270*/  MUFU.EX2 R131, R17 ;  /* 0x0000001100837308 */ /* 0x0006a20000000800 */
[----:B-1----:R-:W-:Y:S02]  /*9280*/  F2FP.F16.F32.PACK_AB R7, R239, R241 ;  /* 0x000000f1ef07723e */ /* 0x002fe400000000ff */
[----:B------:R-:W-:-:S02]  /*9290*/  MOV R163, R83 ;  /* 0x0000005300a37202 */ /* 0x000fc40000000f00 */
[----:B------:R-:W-:Y:S01]  /*92a0*/  MOV R185, R141 ;  /* 0x0000008d00b97202 */ /* 0x000fe20000000f00 */
[--C-:B----4-:R-:W-:Y:S02]  /*92b0*/  FFMA.FTZ R18, R180, UR7, -R2.reuse ;  /* 0x00000007b4127c23 */ /* 0x110fe40008010802 */
[----:B------:R-:W-:Y:S01]  /*92c0*/  HMMA.16816.F32 R116, R4, R28, R108 ;  /* 0x0000001c0474723c */ /* 0x000fe2000000186c */
[----:B------:R-:W-:Y:S01]  /*92d0*/  MOV R180, R75 ;  /* 0x0000004b00b47202 */ /* 0x000fe20000000f00 */
[----:B------:R-:W-:Y:S01]  /*92e0*/  MUFU.EX2 R130, R18 ;  /* 0x0000001200827308 */ /* 0x000fe20000000800 */
[----:B------:R-:W-:Y:S01]  /*92f0*/  MOV R194, R143 ;  /* 0x0000008f00c27202 */ /* 0x000fe20000000f00 */
[----:B---3--:R-:W-:Y:S01]  /*9300*/  FFMA.FTZ R17, R173, UR7, -R2 ;  /* 0x00000007ad117c23 */ /* 0x008fe20008010802 */
[----:B------:R-:W-:-:S03]  /*9310*/  MOV R173, R158 ;  /* 0x0000009e00ad7202 */ /* 0x000fc60000000f00 */
[C---:B------:R-:W-:Y:S01]  /*9320*/  HMMA.16816.F32 R108, R4.reuse, R30, R64 ;  /* 0x0000001e046c723c */ /* 0x040fe20000001840 */
[----:B------:R-:W1:Y:S07]  /*9330*/  MUFU.EX2 R129, R17 ;  /* 0x0000001100817308 */ /* 0x000e6e0000000800 */
        /* <DEDUP_REMOVED lines=9> */
[----:B-1----:R-:W-:-:S07]  /*93d0*/  F2FP.F16.F32.PACK_AB R7, R129, R130 ;  /* 0x000000828107723e */ /* 0x002fce00000000ff */
[C---:B------:R-:W-:Y:S01]  /*93e0*/  HMMA.16816.F32 R68, R4.reuse, R20, R88 ;  /* 0x000000140444723c */ /* 0x040fe20000001858 */
[----:B------:R-:W-:Y:S01]  /*93f0*/  MOV R90, R154 ;  /* 0x0000009a005a7202 */ /* 0x000fe20000000f00 */
[--C-:B------:R-:W-:Y:S01]  /*9400*/  FFMA.FTZ R89, R149, UR7, -R0.reuse ;  /* 0x0000000795597c23 */ /* 0x100fe20008010800 */
[----:B------:R-:W-:Y:S01]  /*9410*/  MOV R154, R163 ;  /* 0x000000a3009a7202 */ /* 0x000fe20000000f00 */
[----:B------:R-:W-:Y:S01]  /*9420*/  FFMA.FTZ R88, R229, UR7, -R0 ;  /* 0x00000007e5587c23 */ /* 0x000fe20008010800 */
[----:B------:R-:W-:Y:S01]  /*9430*/  MOV R163, R152 ;  /* 0x0000009800a37202 */ /* 0x000fe20000000f00 */
[----:B------:R-:W-:Y:S01]  /*9440*/  IMAD.MOV.U32 R152, RZ, RZ, R155 ;  /* 0x000000ffff987224 */ /* 0x000fe200078e009b */
[----:B------:R-:W-:Y:S01]  /*9450*/  MOV R155, R159 ;  /* 0x0000009f009b7202 */ /* 0x000fe20000000f00 */
[C---:B------:R-:W-:Y:S01]  /*9460*/  HMMA.16816.F32 R36, R4.reuse, R12, R36 ;  /* 0x0000000c0424723c */ /* 0x040fe20000001824 */
[----:B------:R-:W-:Y:S01]  /*9470*/  MOV R159, R168 ;  /* 0x000000a8009f7202 */ /* 0x000fe20000000f00 */
[----:B------:R-:W-:Y:S01]  /*9480*/  FFMA.FTZ R12, R193, UR7, -R8 ;  /* 0x00000007c10c7c23 */ /* 0x000fe20008010808 */
[----:B------:R-:W-:Y:S01]  /*9490*/  MOV R168, R157 ;  /* 0x0000009d00a87202 */ /* 0x000fe20000000f00 */
[----:B------:R-:W-:Y:S01]  /*94a0*/  IMAD.MOV.U32 R157, RZ, RZ, R170 ;  /* 0x000000ffff9d7224 */ /* 0x000fe200078e00aa */
[----:B------:R-:W-:Y:S01]  /*94b0*/  MOV R170, R126 ;  /* 0x0000007e00aa7202 */ /* 0x000fe20000000f00 */
[----:B------:R-:W-:Y:S01]  /*94c0*/  FFMA.FTZ R13, R187, UR7, -R8 ;  /* 0x00000007bb0d7c23 */ /* 0x000fe20008010808 */
[----:B------:R1:W-:Y:S01]  /*94d0*/  MUFU.EX2 R126, R12 ;  /* 0x0000000c007e7308 */ /* 0x0003e20000000800 */
[----:B------:R-:W-:Y:S01]  /*94e0*/  HMMA.16816.F32 R72, R4, R28, R112 ;  /* 0x0000001c0448723c */ /* 0x000fe20000001870 */
[----:B------:R-:W-:Y:S01]  /*94f0*/  MOV R19, R163 ;  /* 0x000000a300137202 */ /* 0x000fe20000000f00 */
[----:B------:R-:W-:Y:S01]  /*9500*/  IMAD.MOV.U32 R17, RZ, RZ, R155 ;  /* 0x000000ffff117224 */ /* 0x000fe200078e009b */
[----:B------:R-:W-:Y:S01]  /*9510*/  MOV R18, R152 ;  /* 0x0000009800127202 */ /* 0x000fe20000000f00 */
[----:B------:R-:W-:Y:S01]  /*9520*/  IMAD.MOV.U32 R114, RZ, RZ, R142 ;  /* 0x000000ffff727224 */ /* 0x000fe200078e008e */
[----:B------:R-:W-:-:S02]  /*9530*/  MOV R163, R159 ;  /* 0x0000009f00a37202 */ /* 0x000fc40000000f00 */
[----:B------:R-:W-:Y:S01]  /*9540*/  MOV R112, R156 ;  /* 0x0000009c00707202 */ /* 0x000fe20000000f00 */
[C---:B------:R-:W-:Y:S01]  /*9550*/  HMMA.16816.F32 R64, R4.reuse, R30, R104 ;  /* 0x0000001e0440723c */ /* 0x040fe20000001868 */
[----:B------:R-:W2:Y:S01]  /*9560*/  LDSM.16.MT88.4 R28, [R179+0xa800] ;  /* 0x00a80000b31c783b */ /* 0x000ea20000004200 */
[----:B------:R-:W-:Y:S01]  /*9570*/  MOV R105, R168 ;  /* 0x000000a800697202 */ /* 0x000fe20000000f00 */
[----:B------:R-:W-:Y:S01]  /*9580*/  IMAD.MOV.U32 R107, RZ, RZ, R170 ;  /* 0x000000ffff6b7224 */ /* 0x000fe200078e00aa */
[----:B------:R-:W-:Y:S01]  /*9590*/  MOV R106, R157 ;  /* 0x0000009d006a7202 */ /* 0x000fe20000000f00 */
[----:B-1----:R-:W-:Y:S01]  /*95a0*/  FFMA.FTZ R12, R182, UR7, -R8 ;  /* 0x00000007b60c7c23 */ /* 0x002fe20008010808 */
[----:B------:R-:W-:Y:S02]  /*95b0*/  MOV R182, R135 ;  /* 0x0000008700b67202 */ /* 0x000fe40000000f00 */
[----:B------:R-:W-:Y:S01]  /*95c0*/  MOV R135, R127 ;  /* 0x0000007f00877202 */ /* 0x000fe20000000f00 */
[----:B------:R-:W-:Y:S01]  /*95d0*/  HMMA.16816.F32 R60, R4, R24, R100 ;  /* 0x00000018043c723c */ /* 0x000fe20000001864 */
[----:B------:R-:W-:Y:S01]  /*95e0*/  MUFU.EX2 R127, R13 ;  /* 0x0000000d007f7308 */ /* 0x000fe20000000800 */
[----:B------:R-:W-:-:S02]  /*95f0*/  MOV R113, R169 ;  /* 0x000000a900717202 */ /* 0x000fc40000000f00 */
[----:B------:R-:W-:Y:S01]  /*9600*/  MOV R193, R114 ;  /* 0x0000007200c17202 */ /* 0x000fe20000000f00 */
[----:B------:R1:W-:Y:S02]  /*9610*/  MUFU.EX2 R123, R12 ;  /* 0x0000000c007b7308 */ /* 0x0003e40000000800 */
[----:B------:R-:W-:Y:S01]  /*9620*/  IMAD.MOV.U32 R187, RZ, RZ, R113 ;  /* 0x000000ffffbb7224 */ /* 0x000fe200078e0071 */
[C---:B------:R-:W-:Y:S01]  /*9630*/  HMMA.16816.F32 R56, R4.reuse, R26, R96 ;  /* 0x0000001a0438723c */ /* 0x040fe20000001860 */
[----:B------:R-:W3:Y:S07]  /*9640*/  LDSM.16.MT88.4 R24, [R225+0xa800] ;  /* 0x00a80000e118783b */ /* 0x000eee0000004200 */
[C---:B------:R-:W-:Y:S01]  /*9650*/  HMMA.16816.F32 R76, R4.reuse, R22, R76 ;  /* 0x00000016044c723c */ /* 0x040fe2000000184c */
[----:B------:R-:W4:Y:S07]  /*9660*/  LDSM.16.MT88.4 R20, [R220+0xa800] ;  /* 0x00a80000dc14783b */ /* 0x000f2e0000004200 */
[----:B------:R-:W-:Y:S01]  /*9670*/  HMMA.16816.F32 R32, R4, R14, R32 ;  /* 0x0000000e0420723c */ /* 0x000fe20000001820 */
[----:B-1----:R-:W1:Y:S01]  /*9680*/  LDSM.16.MT88.4 R12, [R124+0xa800] ;  /* 0x00a800007c0c783b */ /* 0x002e620000004200 */
[----:B------:R-:W-:Y:S01]  /*9690*/  FFMA.FTZ R4, R150, UR7, -R8 ;  /* 0x0000000796047c23 */ /* 0x000fe20008010808 */
[----:B------:R-:W-:Y:S01]  /*96a0*/  FFMA.FTZ R5, R190, UR7, -R3 ;  /* 0x00000007be057c23 */ /* 0x000fe20008010803 */
[----:B------:R-:W-:-:S02]  /*96b0*/  IMAD.MOV.U32 R190, RZ, RZ, R125 ;  /* 0x000000ffffbe7224 */ /* 0x000fc400078e007d */
[--C-:B------:R-:W-:Y:S01]  /*96c0*/  FFMA.FTZ R6, R184, UR7, -R3.reuse ;  /* 0x00000007b8067c23 */ /* 0x100fe20008010803 */
[----:B------:R2:W3:Y:S01]  /*96d0*/  MUFU.EX2 R125, R4 ;  /* 0x00000004007d7308 */ /* 0x0004e20000000800 */
[----:B------:R-:W-:Y:S02]  /*96e0*/  MOV R184, R107 ;  /* 0x0000006b00b87202 */ /* 0x000fe40000000f00 */
[----:B------:R-:W-:Y:S01]  /*96f0*/  MOV R150, R112 ;  /* 0x0000007000967202 */ /* 0x000fe20000000f00 */
[----:B------:R-:W-:Y:S04]  /*9700*/  MUFU.EX2 R115, R5 ;  /* 0x0000000500737308 */ /* 0x000fe80000000800 */
[----:B------:R3:W-:Y:S01]  /*9710*/  MUFU.EX2 R121, R6 ;  /* 0x0000000600797308 */ /* 0x0007e20000000800 */
[----:B--2---:R-:W-:Y:S01]  /*9720*/  FFMA.FTZ R4, R189, UR7, -R3 ;  /* 0x00000007bd047c23 */ /* 0x004fe20008010803 */
[----:B------:R-:W-:-:S03]  /*9730*/  MOV R189, R154 ;  /* 0x0000009a00bd7202 */ /* 0x000fc60000000f00 */
[----:B------:R2:W4:Y:S01]  /*9740*/  MUFU.EX2 R120, R4 ;  /* 0x0000000400787308 */ /* 0x0005220000000800 */
[----:B---3--:R-:W-:Y:S01]  /*9750*/  F2FP.F16.F32.PACK_AB R6, R125, R123 ;  /* 0x0000007b7d06723e */ /* 0x008fe200000000ff */
[----:B--2---:R-:W-:Y:S01]  /*9760*/  FFMA.FTZ R4, R186, UR7, -R3 ;  /* 0x00000007ba047c23 */ /* 0x004fe20008010803 */
[----:B----4-:R-:W-:Y:S02]  /*9770*/  F2FP.F16.F32.PACK_AB R5, R120, R115 ;  /* 0x000000737805723e */ /* 0x010fe400000000ff */
[----:B------:R-:W-:Y:S01]  /*9780*/  MOV R186, R106 ;  /* 0x0000006a00ba7202 */ /* 0x000fe20000000f00 */
[----:B------:R2:W3:Y:S02]  /*9790*/  MUFU.EX2 R122, R4 ;  /* 0x00000004007a7308 */ /* 0x0004e40000000800 */
[----:B--2---:R-:W-:Y:S02]  /*97a0*/  F2FP.F16.F32.PACK_AB R4, R127, R126 ;  /* 0x0000007e7f04723e */ /* 0x004fe400000000ff */
[----:B---3--:R-:W-:-:S07]  /*97b0*/  F2FP.F16.F32.PACK_AB R7, R122, R121 ;  /* 0x000000797a07723e */ /* 0x008fce00000000ff */
[C---:B------:R-:W-:Y:S08]  /*97c0*/  HMMA.16816.F32 R116, R4.reuse, R28, R116 ;  /* 0x0000001c0474723c */ /* 0x040ff00000001874 */
[C---:B------:R-:W-:Y:S08]  /*97d0*/  HMMA.16816.F32 R108, R4.reuse, R30, R108 ;  /* 0x0000001e046c723c */ /* 0x040ff0000000186c */
[C---:B------:R-:W-:Y:S08]  /*97e0*/  HMMA.16816.F32 R92, R4.reuse, R24, R92 ;  /* 0x00000018045c723c */ /* 0x040ff0000000185c */
[----:B------:R-:W-:Y:S01]  /*97f0*/  HMMA.16816.F32 R140, R4, R26, R80 ;  /* 0x0000001a048c723c */ /* 0x000fe20000001850 */
[--C-:B------:R-:W-:Y:S01]  /*9800*/  FFMA.FTZ R81, R199, UR7, -R0.reuse ;  /* 0x00000007c7517c23 */ /* 0x100fe20008010800 */
[--C-:B------:R-:W-:Y:S01]  /*9810*/  FFMA.FTZ R80, R195, UR7, -R0.reuse ;  /* 0x00000007c3507c23 */ /* 0x100fe20008010800 */
[--C-:B------:R-:W-:Y:S01]  /*9820*/  FFMA.FTZ R82, R151, UR7, -R0.reuse ;  /* 0x0000000797527c23 */ /* 0x100fe20008010800 */
[----:B------:R-:W-:-:S04]  /*9830*/  FFMA.FTZ R83, R148, UR7, -R0 ;  /* 0x0000000794537c23 */ /* 0x000fc80008010800 */
[C---:B------:R-:W-:Y:S08]  /*9840*/  HMMA.16816.F32 R152, R4.reuse, R20, R52 ;  /* 0x000000140498723c */ /* 0x040ff00000001834 */
[C---:B------:R-:W-:Y:S08]  /*9850*/  HMMA.16816.F32 R156, R4.reuse, R22, R48 ;  /* 0x00000016049c723c */ /* 0x040ff00000001830 */
[C---:B-1----:R-:W-:Y:S08]  /*9860*/  HMMA.16816.F32 R168, R4.reuse, R12, R44 ;  /* 0x0000000c04a8723c */ /* 0x042ff0000000182c */
[----:B------:R-:W-:Y:S01]  /*9870*/  HMMA.16816.F32 R84, R4, R14, R40 ;  /* 0x0000000e0454723c */ /* 0x000fe20000001828 */
[--C-:B------:R-:W-:Y:S01]  /*9880*/  FFMA.FTZ R4, R227, UR7, -R0.reuse ;  /* 0x00000007e3047c23 */ /* 0x100fe20008010800 */
[----:B------:R-:W-:Y:S01]  /*9890*/  FFMA.FTZ R5, R215, UR7, -R0 ;  /* 0x00000007d7057c23 */ /* 0x000fe20008010800 */
[----:B------:R-:W-:Y:S01]  /*98a0*/  FFMA.FTZ R6, R216, UR7, -R2 ;  /* 0x00000007d8067c23 */ /* 0x000fe20008010802 */
[----:B------:R-:W-:Y:S01]  /*98b0*/  IMAD.MOV.U32 R227, RZ, RZ, R105 ;  /* 0x000000ffffe37224 */ /* 0x000fe200078e0069 */
[----:B------:R1:W-:Y:S01]  /*98c0*/  MUFU.EX2 R107, R4 ;  /* 0x00000004006b7308 */ /* 0x0003e20000000800 */
[--C-:B------:R-:W-:Y:S01]  /*98d0*/  FFMA.FTZ R43, R188, UR7, -R0.reuse ;  /* 0x00000007bc2b7c23 */ /* 0x100fe20008010800 */
[----:B------:R-:W-:Y:S01]  /*98e0*/  FFMA.FTZ R42, R183, UR7, -R0 ;  /* 0x00000007b72a7c23 */ /* 0x000fe20008010800 */
[----:B------:R-:W-:Y:S01]  /*98f0*/  MOV R216, R165 ;  /* 0x000000a500d87202 */ /* 0x000fe20000000f00 */
[----:B------:R2:W-:Y:S01]  /*9900*/  MUFU.EX2 R112, R5 ;  /* 0x0000000500707308 */ /* 0x0005e20000000800 */
[----:B------:R-:W-:Y:S01]  /*9910*/  MOV R215, R17 ;  /* 0x0000001100d77202 */ /* 0x000fe20000000f00 */
[----:B------:R-:W-:Y:S01]  /*9920*/  FFMA.FTZ R17, R206, UR7, -R2 ;  /* 0x00000007ce117c23 */ /* 0x000fe20008010802 */
[----:B------:R-:W-:Y:S01]  /*9930*/  MOV R41, R166 ;  /* 0x000000a600297202 */ /* 0x000fe20000000f00 */
[----:B------:R-:W-:Y:S01]  /*9940*/  MUFU.EX2 R104, R6 ;  /* 0x0000000600687308 */ /* 0x000fe20000000800 */
[----:B------:R-:W-:Y:S01]  /*9950*/  FFMA.FTZ R40, R204, UR7, -R8 ;  /* 0x00000007cc287c23 */ /* 0x000fe20008010808 */
[----:B-1----:R-:W-:Y:S01]  /*9960*/  FFMA.FTZ R4, R210, UR7, -R0 ;  /* 0x00000007d2047c23 */ /* 0x002fe20008010800 */
[----:B------:R-:W-:Y:S01]  /*9970*/  MOV R210, R18 ;  /* 0x0000001200d27202 */ /* 0x000fe20000000f00 */
[----:B------:R-:W-:-:S02]  /*9980*/  FFMA.FTZ R18, R213, UR7, -R2 ;  /* 0x00000007d5127c23 */ /* 0x000fc40008010802 */
[----:B------:R1:W-:Y:S01]  /*9990*/  MUFU.EX2 R113, R4 ;  /* 0x0000000400717308 */ /* 0x0003e20000000800 */
[----:B--2---:R-:W-:Y:S01]  /*99a0*/  FFMA.FTZ R5, R203, UR7, -R0 ;  /* 0x00000007cb057c23 */ /* 0x004fe20008010800 */
[----:B------:R-:W-:Y:S01]  /*99b0*/  FFMA.FTZ R0, R224, UR7, -R8 ;  /* 0x00000007e0007c23 */ /* 0x000fe20008010808 */
[----:B------:R-:W-:Y:S02]  /*99c0*/  IMAD.MOV.U32 R203, RZ, RZ, R19 ;  /* 0x000000ffffcb7224 */ /* 0x000fe400078e0013 */
[--C-:B------:R-:W-:Y:S01]  /*99d0*/  FFMA.FTZ R19, R219, UR7, -R2.reuse ;  /* 0x00000007db137c23 */ /* 0x100fe20008010802 */
[----:B------:R2:W3:Y:S04]  /*99e0*/  MUFU.EX2 R114, R5 ;  /* 0x0000000500727308 */ /* 0x0004e80000000800 */
[----:B------:R4:W-:Y:S01]  /*99f0*/  MUFU.EX2 R101, R0 ;  /* 0x0000000000657308 */ /* 0x0009e20000000800 */
[----:B-1----:R-:W-:Y:S01]  /*9a00*/  FFMA.FTZ R4, R228, UR7, -R2 ;  /* 0x00000007e4047c23 */ /* 0x002fe20008010802 */
[----:B------:R-:W-:-:S03]  /*9a10*/  MOV R228, R167 ;  /* 0x000000a700e47202 */ /* 0x000fc60000000f00 */
[----:B------:R1:W1:Y:S01]  /*9a20*/  MUFU.EX2 R103, R4 ;  /* 0x0000000400677308 */ /* 0x0002620000000800 */
[----:B--2---:R-:W-:Y:S01]  /*9a30*/  FFMA.FTZ R5, R211, UR7, -R2 ;  /* 0x00000007d3057c23 */ /* 0x004fe20008010802 */
[----:B---3--:R-:W-:Y:S01]  /*9a40*/  F2FP.F16.F32.PACK_AB R6, R114, R113 ;  /* 0x000000717206723e */ /* 0x008fe200000000ff */
[----:B------:R-:W-:Y:S02]  /*9a50*/  IMAD.MOV.U32 R211, RZ, RZ, R164 ;  /* 0x000000ffffd37224 */ /* 0x000fe400078e00a4 */
[----:B------:R2:W-:Y:S01]  /*9a60*/  MUFU.EX2 R105, R5 ;  /* 0x0000000500697308 */ /* 0x0005e20000000800 */
[----:B----4-:R-:W-:-:S04]  /*9a70*/  FFMA.FTZ R0, R207, UR7, -R8 ;  /* 0x00000007cf007c23 */ /* 0x010fc80008010808 */
[----:B------:R3:W-:Y:S01]  /*9a80*/  MUFU.EX2 R102, R0 ;  /* 0x0000000000667308 */ /* 0x0007e20000000800 */
[----:B-1----:R-:W-:-:S04]  /*9a90*/  FFMA.FTZ R4, R205, UR7, -R2 ;  /* 0x00000007cd047c23 */ /* 0x002fc80008010802 */
[----:B------:R1:W4:Y:S01]  /*9aa0*/  MUFU.EX2 R106, R4 ;  /* 0x00000004006a7308 */ /* 0x0003220000000800 */
[----:B--2---:R-:W-:Y:S01]  /*9ab0*/  F2FP.F16.F32.PACK_AB R5, R104, R103 ;  /* 0x000000676805723e */ /* 0x004fe200000000ff */
[----:B---3--:R-:W-:-:S04]  /*9ac0*/  FFMA.FTZ R0, R214, UR7, -R3 ;  /* 0x00000007d6007c23 */ /* 0x008fc80008010803 */
[----:B------:R2:W-:Y:S01]  /*9ad0*/  MUFU.EX2 R91, R0 ;  /* 0x00000000005b7308 */ /* 0x0005e20000000800 */
[----:B-1----:R-:W-:Y:S02]  /*9ae0*/  F2FP.F16.F32.PACK_AB R4, R112, R107 ;  /* 0x0000006b7004723e */ /* 0x002fe400000000ff */
[----:B----4-:R-:W-:-:S07]  /*9af0*/  F2FP.F16.F32.PACK_AB R7, R106, R105 ;  /* 0x000000696a07723e */ /* 0x010fce00000000ff */
[C---:B------:R-:W-:Y:S01]  /*9b00*/  HMMA.16816.F32 R48, R4.reuse, R20, R68 ;  /* 0x000000140430723c */ /* 0x040fe20000001844 */
[----:B--2---:R-:W-:Y:S01]  /*9b10*/  FADD.FTZ R0, R216, R211 ;  /* 0x000000d3d8007221 */ /* 0x004fe20000010000 */
[----:B------:R-:W-:Y:S01]  /*9b20*/  MOV R211, R203 ;  /* 0x000000cb00d37202 */ /* 0x000fe20000000f00 */
[----:B------:R-:W-:Y:S01]  /*9b30*/  IMAD.MOV.U32 R203, RZ, RZ, R215 ;  /* 0x000000ffffcb7224 */ /* 0x000fe200078e00d7 */
[----:B------:R-:W-:Y:S02]  /*9b40*/  MOV R216, R228 ;  /* 0x000000e400d87202 */ /* 0x000fe40000000f00 */
[----:B------:R-:W-:Y:S02]  /*9b50*/  MOV R228, R210 ;  /* 0x000000d200e47202 */ /* 0x000fe40000000f00 */
[C---:B------:R-:W-:Y:S01]  /*9b60*/  HMMA.16816.F32 R52, R4.reuse, R22, R76 ;  /* 0x000000160434723c */ /* 0x040fe2000000184c */
[--C-:B------:R-:W-:Y:S01]  /*9b70*/  FFMA.FTZ R76, R198, UR7, -R2.reuse ;  /* 0x00000007c64c7c23 */ /* 0x100fe20008010802 */
[--C-:B------:R-:W-:Y:S01]  /*9b80*/  FFMA.FTZ R79, R197, UR7, -R2.reuse ;  /* 0x00000007c54f7c23 */ /* 0x100fe20008010802 */
[--C-:B------:R-:W-:Y:S01]  /*9b90*/  FFMA.FTZ R78, R230, UR7, -R2.reuse ;  /* 0x00000007e64e7c23 */ /* 0x100fe20008010802 */
[----:B------:R-:W-:Y:S01]  /*9ba0*/  FFMA.FTZ R77, R191, UR7, -R2 ;  /* 0x00000007bf4d7c23 */ /* 0x000fe20008010802 */
[----:B------:R-:W-:Y:S01]  /*9bb0*/  MOV R215, R190 ;  /* 0x000000be00d77202 */ /* 0x000fe20000000f00 */
[----:B------:R-:W-:Y:S01]  /*9bc0*/  IMAD.MOV.U32 R190, RZ, RZ, R90 ;  /* 0x000000ffffbe7224 */ /* 0x000fe200078e005a */
[----:B------:R-:W-:Y:S01]  /*9bd0*/  MOV R210, R189 ;  /* 0x000000bd00d27202 */ /* 0x000fe20000000f00 */
[C---:B------:R-:W-:Y:S01]  /*9be0*/  HMMA.16816.F32 R68, R4.reuse, R14, R32 ;  /* 0x0000000e0444723c */ /* 0x040fe20000001820 */
[----:B------:R-:W-:Y:S01]  /*9bf0*/  FFMA.FTZ R32, R226, UR7, -R2 ;  /* 0x00000007e2207c23 */ /* 0x000fe20008010802 */
[----:B------:R-:W-:Y:S01]  /*9c00*/  FFMA.FTZ R2, R218, UR7, -R3 ;  /* 0x00000007da027c23 */ /* 0x000fe20008010803 */
[----:B------:R-:W-:Y:S01]  /*9c10*/  MOV R189, R182 ;  /* 0x000000b600bd7202 */ /* 0x000fe20000000f00 */
[----:B------:R-:W-:Y:S01]  /*9c20*/  FADD.FTZ R0, R203, R0 ;  /* 0x00000000cb007221 */ /* 0x000fe20000010000 */
[----:B------:R-:W-:Y:S01]  /*9c30*/  MOV R90, R181 ;  /* 0x000000b5005a7202 */ /* 0x000fe20000000f00 */
[----:B------:R1:W-:Y:S01]  /*9c40*/  MUFU.EX2 R96, R2 ;  /* 0x0000000200607308 */ /* 0x0003e20000000800 */
[----:B------:R-:W-:Y:S01]  /*9c50*/  MOV R182, R180 ;  /* 0x000000b400b67202 */ /* 0x000fe20000000f00 */
[----:B------:R-:W-:Y:S01]  /*9c60*/  IMAD.MOV.U32 R181, RZ, RZ, R235 ;  /* 0x000000ffffb57224 */ /* 0x000fe200078e00eb */
[----:B------:R-:W-:Y:S01]  /*9c70*/  MOV R180, R145 ;  /* 0x0000009100b47202 */ /* 0x000fe20000000f00 */
[C---:B------:R-:W-:Y:S01]  /*9c80*/  HMMA.16816.F32 R72, R4.reuse, R28, R72 ;  /* 0x0000001c0448723c */ /* 0x040fe20000001848 */
[----:B------:R-:W-:Y:S01]  /*9c90*/  MOV R229, R90 ;  /* 0x0000005a00e57202 */ /* 0x000fe20000000f00 */
[----:B------:R-:W-:Y:S01]  /*9ca0*/  IMAD.MOV.U32 R151, RZ, RZ, R181 ;  /* 0x000000ffff977224 */ /* 0x000fe200078e00b5 */
[----:B------:R-:W-:Y:S01]  /*9cb0*/  MOV R149, R180 ;  /* 0x000000b400957202 */ /* 0x000fe20000000f00 */
[----:B------:R-:W-:Y:S01]  /*9cc0*/  IMAD.MOV.U32 R145, RZ, RZ, R147 ;  /* 0x000000ffff917224 */ /* 0x000fe200078e0093 */
[----:B------:R-:W-:Y:S01]  /*9cd0*/  MOV R205, R215 ;  /* 0x000000d700cd7202 */ /* 0x000fe20000000f00 */
[--C-:B------:R-:W-:Y:S01]  /*9ce0*/  FFMA.FTZ R35, R202, UR7, -R3.reuse ;  /* 0x00000007ca237c23 */ /* 0x100fe20008010803 */
[----:B------:R-:W-:Y:S01]  /*9cf0*/  MOV R195, R189 ;  /* 0x000000bd00c37202 */ /* 0x000fe20000000f00 */
[C---:B------:R-:W-:Y:S01]  /*9d00*/  HMMA.16816.F32 R64, R4.reuse, R30, R64 ;  /* 0x0000001e0440723c */ /* 0x040fe20000001840 */
[----:B------:R-:W-:Y:S01]  /*9d10*/  MOV R203, R210 ;  /* 0x000000d200cb7202 */ /* 0x000fe20000000f00 */
[--C-:B-1----:R-:W-:Y:S01]  /*9d20*/  FFMA.FTZ R2, R209, UR7, -R3.reuse ;  /* 0x00000007d1027c23 */ /* 0x102fe20008010803 */
[----:B------:R-:W-:Y:S01]  /*9d30*/  MOV R147, R160 ;  /* 0x000000a000937202 */ /* 0x000fe20000000f00 */
[--C-:B------:R-:W-:Y:S01]  /*9d40*/  FFMA.FTZ R34, R231, UR7, -R3.reuse ;  /* 0x00000007e7227c23 */ /* 0x100fe20008010803 */
[----:B------:R-:W-:Y:S01]  /*9d50*/  MOV R160, R146 ;  /* 0x0000009200a07202 */ /* 0x000fe20000000f00 */
[----:B------:R1:W-:Y:S01]  /*9d60*/  MUFU.EX2 R98, R2 ;  /* 0x0000000200627308 */ /* 0x0003e20000000800 */
[----:B------:R-:W-:Y:S01]  /*9d70*/  FFMA.FTZ R33, R200, UR7, -R3 ;  /* 0x00000007c8217c23 */ /* 0x000fe20008010803 */
[----:B------:R-:W-:Y:S01]  /*9d80*/  HMMA.16816.F32 R60, R4, R24, R60 ;  /* 0x00000018043c723c */ /* 0x000fe2000000183c */
[----:B------:R-:W-:-:S07]  /*9d90*/  MOV R146, R247 ;  /* 0x000000f700927202 */ /* 0x000fce0000000f00 */
[----:B------:R-:W-:Y:S01]  /*9da0*/  HMMA.16816.F32 R44, R4, R26, R56 ;  /* 0x0000001a042c723c */ /* 0x000fe20000001838 */
[----:B------:R-:W2:Y:S01]  /*9db0*/  LDL.LU R247, [R1+0xdc] ;  /* 0x0000dc0001f77983 */ /* 0x000ea20000300800 */
[----:B-1----:R-:W-:-:S03]  /*9dc0*/  FADD.FTZ R2, R177, R242 ;  /* 0x000000f2b1027221 */ /* 0x002fc60000010000 */
[----:B------:R-:W3:Y:S03]  /*9dd0*/  LDL.LU R235, [R1+0xd8] ;  /* 0x0000d80001eb7983 */ /* 0x000ee60000300800 */
[----:B------:R-:W-:Y:S01]  /*9de0*/  HMMA.16816.F32 R164, R4, R12, R36 ;  /* 0x0000000c04a4723c */ /* 0x000fe20000001824 */
[--C-:B------:R-:W-:Y:S01]  /*9df0*/  FFMA.FTZ R5, R217, UR7, -R8.reuse ;  /* 0x00000007d9057c23 */ /* 0x100fe20008010808 */
[--C-:B------:R-:W-:Y:S01]  /*9e00*/  FFMA.FTZ R4, R212, UR7, -R8.reuse ;  /* 0x00000007d4047c23 */ /* 0x100fe20008010808 */
[--C-:B------:R-:W-:Y:S01]  /*9e10*/  FFMA.FTZ R39, R201, UR7, -R8.reuse ;  /* 0x00000007c9277c23 */ /* 0x100fe20008010808 */
[--C-:B------:R-:W-:Y:S01]  /*9e20*/  FFMA.FTZ R38, R236, UR7, -R8.reuse ;  /* 0x00000007ec267c23 */ /* 0x100fe20008010808 */
[----:B------:R-:W-:Y:S01]  /*9e30*/  FFMA.FTZ R37, R196, UR7, -R8 ;  /* 0x00000007c4257c23 */ /* 0x000fe20008010808 */
[----:B------:R-:W-:Y:S01]  /*9e40*/  FADD.FTZ R8, R229, R2 ;  /* 0x00000002e5087221 */ /* 0x000fe20000010000 */
[----:B------:R-:W-:Y:S01]  /*9e50*/  MOV R229, R149 ;  /* 0x0000009500e57202 */ /* 0x000fe20000000f00 */
[----:B------:R1:W-:Y:S01]  /*9e60*/  MUFU.EX2 R99, R4 ;  /* 0x0000000400637308 */ /* 0x0003e20000000800 */
[----:B------:R-:W-:Y:S01]  /*9e70*/  MOV R149, R151 ;  /* 0x0000009700957202 */ /* 0x000fe20000000f00 */
[----:B------:R-:W-:Y:S01]  /*9e80*/  FFMA.FTZ R36, R208, UR7, -R3 ;  /* 0x00000007d0247c23 */ /* 0x000fe20008010803 */
[----:B------:R-:W-:Y:S01]  /*9e90*/  MOV R151, R195 ;  /* 0x000000c300977202 */ /* 0x000fe20000000f00 */
[----:B------:R-:W-:Y:S01]  /*9ea0*/  IMAD.MOV.U32 R195, RZ, RZ, R205 ;  /* 0x000000ffffc37224 */ /* 0x000fe200078e00cd */
[----:B------:R-:W-:Y:S01]  /*9eb0*/  MOV R205, R203 ;  /* 0x000000cb00cd7202 */ /* 0x000fe20000000f00 */
[----:B------:R-:W4:Y:S01]  /*9ec0*/  LDL.LU R242, [R1+0xd4] ;  /* 0x0000d40001f27983 */ /* 0x000f220000300800 */
[----:B------:R-:W-:Y:S01]  /*9ed0*/  MOV R203, R227 ;  /* 0x000000e300cb7202 */ /* 0x000fe20000000f00 */
[----:B------:R-:W-:Y:S01]  /*9ee0*/  FADD.FTZ R0, R175, R0 ;  /* 0x00000000af007221 */ /* 0x000fe20000010000 */
[----:B------:R-:W-:Y:S01]  /*9ef0*/  MOV R227, R186 ;  /* 0x000000ba00e37202 */ /* 0x000fe20000000f00 */
[----:B------:R-:W-:Y:S01]  /*9f00*/  IMAD.MOV.U32 R186, RZ, RZ, R184 ;  /* 0x000000ffffba7224 */ /* 0x000fe200078e00b8 */
[----:B------:R-:W-:Y:S01]  /*9f10*/  MOV R184, R150 ;  /* 0x0000009600b87202 */ /* 0x000fe20000000f00 */
[----:B------:R2:W5:Y:S01]  /*9f20*/  LDL.LU R177, [R1+0xd0] ;  /* 0x0000d00001b17983 */ /* 0x0005620000300800 */
[----:B------:R-:W-:Y:S01]  /*9f30*/  MOV R150, R187 ;  /* 0x000000bb00967202 */ /* 0x000fe20000000f00 */
[----:B-1----:R-:W-:Y:S01]  /*9f40*/  FFMA.FTZ R4, R221, UR7, -R3 ;  /* 0x00000007dd047c23 */ /* 0x002fe20008010803 */
[----:B------:R-:W-:Y:S01]  /*9f50*/  MOV R187, R193 ;  /* 0x000000c100bb7202 */ /* 0x000fe20000000f00 */
[----:B------:R-:W-:Y:S01]  /*9f60*/  IMAD.MOV.U32 R193, RZ, RZ, R185 ;  /* 0x000000ffffc17224 */ /* 0x000fe200078e00b9 */
[----:B------:R-:W-:Y:S01]  /*9f70*/  MOV R185, R194 ;  /* 0x000000c200b97202 */ /* 0x000fe20000000f00 */
[----:B------:R-:W-:Y:S01]  /*9f80*/  FADD.FTZ R3, R216, R211 ;  /* 0x000000d3d8037221 */ /* 0x000fe20000010000 */
[----:B------:R-:W-:Y:S01]  /*9f90*/  MOV R194, R192 ;  /* 0x000000c000c27202 */ /* 0x000fe20000000f00 */
[----:B------:R-:W1:Y:S01]  /*9fa0*/  LDSM.16.MT88.4 R28, [R179+0xb000] ;  /* 0x00b00000b31c783b */ /* 0x000e620000004200 */
[----:B------:R-:W-:Y:S01]  /*9fb0*/  MOV R192, R163 ;  /* 0x000000a300c07202 */ /* 0x000fe20000000f00 */
[----:B------:R-:W-:Y:S01]  /*9fc0*/  IMAD.MOV.U32 R163, RZ, RZ, R161 ;  /* 0x000000ffffa37224 */ /* 0x000fe200078e00a1 */
[----:B------:R-:W-:Y:S01]  /*9fd0*/  MOV R161, R232 ;  /* 0x000000e800a17202 */ /* 0x000fe20000000f00 */
[----:B------:R-:W-:Y:S01]  /*9fe0*/  FADD.FTZ R3, R229, R3 ;  /* 0x00000003e5037221 */ /* 0x000fe20000010000 */
[----:B------:R-:W2:Y:S01]  /*9ff0*/  LDL.LU R232, [R1+0xcc] ;  /* 0x0000cc0001e87983 */ /* 0x000ea20000300800 */
[----:B------:R-:W1:Y:S03]  /*a000*/  MUFU.EX2 R100, R5 ;  /* 0x0000000500647308 */ /* 0x000e660000000800 */
[----:B------:R-:W3:Y:S01]  /*a010*/  LDL.LU R229, [R1+0x78] ;  /* 0x0000780001e57983 */ /* 0x000ee20000300800 */
[----:B------:R1:W1:Y:S03]  /*a020*/  MUFU.EX2 R97, R4 ;  /* 0x0000000400617308 */ /* 0x0002660000000800 */
[----:B------:R-:W4:Y:S04]  /*a030*/  LDL.LU R175, [R1+0xc8] ;  /* 0x0000c80001af7983 */ /* 0x000f280000300800 */
[----:B------:R-:W1:Y:S04]  /*a040*/  LDSM.16.MT88.4 R24, [R225+0xb000] ;  /* 0x00b00000e118783b */ /* 0x000e680000004200 */
[----:B------:R-:W1:Y:S04]  /*a050*/  LDSM.16.MT88.4 R20, [R220+0xb000] ;  /* 0x00b00000dc14783b */ /* 0x000e680000004200 */
[----:B------:R-:W1:Y:S01]  /*a060*/  LDSM.16.MT88.4 R12, [R124+0xb000] ;  /* 0x00b000007c0c783b */ /* 0x000e620000004200 */
[----:B------:R-:W-:Y:S04]  /*a070*/  MUFU.EX2 R90, R42 ;  /* 0x0000002a005a7308 */ /* 0x000fe80000000800 */
[----:B------:R-:W-:Y:S04]  /*a080*/  MUFU.EX2 R81, R81 ;  /* 0x0000005100517308 */ /* 0x000fe80000000800 */
[----:B------:R-:W1:Y:S04]  /*a090*/  MUFU.EX2 R80, R80 ;  /* 0x0000005000507308 */ /* 0x000e680000000800 */
[----:B------:R-:W-:Y:S04]  /*a0a0*/  MUFU.EX2 R43, R43 ;  /* 0x0000002b002b7308 */ /* 0x000fe80000000800 */
[----:B------:R-:W-:Y:S04]  /*a0b0*/  MUFU.EX2 R32, R32 ;  /* 0x0000002000207308 */ /* 0x000fe80000000800 */
[----:B------:R-:W1:Y:S04]  /*a0c0*/  MUFU.EX2 R19, R19 ;  /* 0x0000001300137308 */ /* 0x000e680000000800 */
[----:B------:R-:W-:Y:S04]  /*a0d0*/  MUFU.EX2 R18, R18 ;  /* 0x0000001200127308 */ /* 0x000fe80000000800 */
[----:B------:R-:W1:Y:S02]  /*a0e0*/  MUFU.EX2 R42, R17 ;  /* 0x00000011002a7308 */ /* 0x000e640000000800 */
[----:B-1----:R-:W-:Y:S01]  /*a0f0*/  F2FP.F16.F32.PACK_AB R4, R100, R101 ;  /* 0x000000656404723e */ /* 0x002fe200000000ff */
[----:B------:R-:W-:Y:S01]  /*a100*/  FADD.FTZ R41, R41, R228 ;  /* 0x000000e429297221 */ /* 0x000fe20000010000 */
[----:B------:R-:W-:-:S02]  /*a110*/  F2FP.F16.F32.PACK_AB R5, R96, R97 ;  /* 0x000000616005723e */ /* 0x000fc400000000ff */
[----:B------:R-:W-:Y:S02]  /*a120*/  F2FP.F16.F32.PACK_AB R6, R102, R99 ;  /* 0x000000636606723e */ /* 0x000fe400000000ff */
[----:B------:R-:W-:Y:S01]  /*a130*/  F2FP.F16.F32.PACK_AB R7, R98, R91 ;  /* 0x0000005b6207723e */ /* 0x000fe200000000ff */
[----:B------:R-:W-:Y:S01]  /*a140*/  FADD.FTZ R8, R174, R8 ;  /* 0x00000008ae087221 */ /* 0x000fe20000010000 */
[----:B------:R-:W-:Y:S01]  /*a150*/  MOV R207, R162 ;  /* 0x000000a200cf7202 */ /* 0x000fe20000000f00 */
[----:B------:R-:W-:Y:S01]  /*a160*/  IMAD.MOV.U32 R198, RZ, RZ, R145 ;  /* 0x000000ffffc67224 */ /* 0x000fe200078e0091 */
[----:B------:R-:W-:Y:S01]  /*a170*/  MOV R206, R195 ;  /* 0x000000c300ce7202 */ /* 0x000fe20000000f00 */
[----:B------:R-:W-:Y:S01]  /*a180*/  IMAD.MOV.U32 R199, RZ, RZ, R190 ;  /* 0x000000ffffc77224 */ /* 0x000fe200078e00be */
[----:B------:R-:W-:Y:S01]  /*a190*/  MOV R211, R182 ;  /* 0x000000b600d37202 */ /* 0x000fe20000000f00 */
[----:B------:R-:W-:Y:S01]  /*a1a0*/  IMAD.MOV.U32 R215, RZ, RZ, R136 ;  /* 0x000000ffffd77224 */ /* 0x000fe200078e0088 */
[----:B------:R-:W-:Y:S01]  /*a1b0*/  MOV R216, R138 ;  /* 0x0000008a00d87202 */ /* 0x000fe20000000f00 */
[----:B------:R-:W-:Y:S01]  /*a1c0*/  FADD.FTZ R8, R207, R8 ;  /* 0x00000008cf087221 */ /* 0x000fe20000010000 */
[----:B------:R-:W-:Y:S01]  /*a1d0*/  MOV R228, R139 ;  /* 0x0000008b00e47202 */ /* 0x000fe20000000f00 */
[C---:B------:R-:W-:Y:S01]  /*a1e0*/  HMMA.16816.F32 R180, R4.reuse, R28, R116 ;  /* 0x0000001c04b4723c */ /* 0x040fe20000001874 */
[----:B------:R-:W-:Y:S01]  /*a1f0*/  MOV R210, R137 ;  /* 0x0000008900d27202 */ /* 0x000fe20000000f00 */
[----:B------:R-:W-:Y:S01]  /*a200*/  IMAD.MOV.U32 R207, RZ, RZ, R198 ;  /* 0x000000ffffcf7224 */ /* 0x000fe200078e00c6 */
[----:B------:R-:W-:Y:S01]  /*a210*/  MOV R198, R206 ;  /* 0x000000ce00c67202 */ /* 0x000fe20000000f00 */
[----:B------:R-:W-:Y:S01]  /*a220*/  FADD.FTZ R0, R149, R0 ;  /* 0x0000000095007221 */ /* 0x000fe20000010000 */
[----:B------:R-:W-:Y:S01]  /*a230*/  MOV R212, R186 ;  /* 0x000000ba00d47202 */ /* 0x000fe20000000f00 */
[----:B------:R-:W-:Y:S01]  /*a240*/  IMAD.MOV.U32 R213, RZ, RZ, R150 ;  /* 0x000000ffffd57224 */ /* 0x000fe200078e0096 */
[----:B------:R-:W-:Y:S01]  /*a250*/  MOV R219, R187 ;  /* 0x000000bb00db7202 */ /* 0x000fe20000000f00 */
[C---:B------:R-:W-:Y:S01]  /*a260*/  HMMA.16816.F32 R188, R4.reuse, R30, R108 ;  /* 0x0000001e04bc723c */ /* 0x040fe2000000186c */
[----:B------:R-:W-:Y:S01]  /*a270*/  MOV R221, R198 ;  /* 0x000000c600dd7202 */ /* 0x000fe20000000f00 */
[----:B------:R-:W-:Y:S01]  /*a280*/  FADD.FTZ R8, R243, R8 ;  /* 0x00000008f3087221 */ /* 0x000fe20000010000 */
[----:B------:R-:W-:Y:S01]  /*a290*/  MOV R148, R193 ;  /* 0x000000c100947202 */ /* 0x000fe20000000f00 */
[----:B------:R-:W-:Y:S01]  /*a2a0*/  IMAD.MOV.U32 R224, RZ, RZ, R205 ;  /* 0x000000ffffe07224 */ /* 0x000fe200078e00cd */
[----:B------:R-:W-:Y:S01]  /*a2b0*/  MOV R226, R203 ;  /* 0x000000cb00e27202 */ /* 0x000fe20000000f00 */
[----:B------:R-:W1:Y:S01]  /*a2c0*/  MUFU.EX2 R82, R82 ;  /* 0x0000005200527308 */ /* 0x000e620000000800 */
[----:B------:R-:W-:Y:S01]  /*a2d0*/  MOV R217, R227 ;  /* 0x000000e300d97202 */ /* 0x000fe20000000f00 */
[C---:B------:R-:W-:Y:S08]  /*a2e0*/  HMMA.16816.F32 R136, R4.reuse, R24, R92 ;  /* 0x000000180488723c */ /* 0x040ff0000000185c */
[C---:B------:R-:W-:Y:S08]  /*a2f0*/  HMMA.16816.F32 R140, R4.reuse, R26, R140 ;  /* 0x0000001a048c723c */ /* 0x040ff0000000188c */
[C---:B------:R-:W-:Y:S08]  /*a300*/  HMMA.16816.F32 R152, R4.reuse, R20, R152 ;  /* 0x000000140498723c */ /* 0x040ff00000001898 */
[C---:B------:R-:W-:Y:S08]  /*a310*/  HMMA.16816.F32 R156, R4.reuse, R22, R156 ;  /* 0x00000016049c723c */ /* 0x040ff0000000189c */
[C---:B------:R-:W-:Y:S08]  /*a320*/  HMMA.16816.F32 R168, R4.reuse, R12, R168 ;  /* 0x0000000c04a8723c */ /* 0x040ff000000018a8 */
[----:B------:R-:W-:Y:S01]  /*a330*/  HMMA.16816.F32 R56, R4, R14, R84 ;  /* 0x0000000e0438723c */ /* 0x000fe20000001854 */
[----:B------:R-:W-:Y:S01]  /*a340*/  F2FP.F16.F32.PACK_AB R4, R80, R81 ;  /* 0x000000515004723e */ /* 0x000fe200000000ff */
[----:B------:R-:W1:Y:S01]  /*a350*/  MUFU.EX2 R76, R76 ;  /* 0x0000004c004c7308 */ /* 0x000e620000000800 */
[----:B------:R-:W-:Y:S01]  /*a360*/  F2FP.F16.F32.PACK_AB R5, R19, R32 ;  /* 0x000000201305723e */ /* 0x000fe200000000ff */
[----:B------:R1:W5:Y:S01]  /*a370*/  LDL.LU R174, [R1+0xc4] ;  /* 0x0000c40001ae7983 */ /* 0x0003620000300800 */
[----:B------:R-:W-:-:S02]  /*a380*/  F2FP.F16.F32.PACK_AB R6, R90, R43 ;  /* 0x0000002b5a06723e */ /* 0x000fc400000000ff */
[----:B------:R-:W-:Y:S01]  /*a390*/  F2FP.F16.F32.PACK_AB R7, R42, R18 ;  /* 0x000000122a07723e */ /* 0x000fe200000000ff */
[----:B------:R-:W-:-:S06]  /*a3a0*/  FADD.FTZ R0, R246, R0 ;  /* 0x00000000f6007221 */ /* 0x000fcc0000010000 */
[C---:B------:R-:W-:Y:S01]  /*a3b0*/  HMMA.16816.F32 R164, R4.reuse, R12, R164 ;  /* 0x0000000c04a4723c */ /* 0x040fe200000018a4 */
[----:B------:R-:W-:Y:S01]  /*a3c0*/  MOV R149, R185 ;  /* 0x000000b900957202 */ /* 0x000fe20000000f00 */
[----:B------:R-:W-:Y:S02]  /*a3d0*/  IMAD.MOV.U32 R203, RZ, RZ, R192 ;  /* 0x000000ffffcb7224 */ /* 0x000fe400078e00c0 */
[----:B------:R-:W-:Y:S01]  /*a3e0*/  FADD.FTZ R17, R233, R0 ;  /* 0x00000000e9117221 */ /* 0x000fe20000010000 */
[----:B------:R-:W-:Y:S02]  /*a3f0*/  MOV R227, R184 ;  /* 0x000000b800e37202 */ /* 0x000fe40000000f00 */
[----:B------:R-:W-:Y:S02]  /*a400*/  MOV R186, R163 ;  /* 0x000000a300ba7202 */ /* 0x000fe40000000f00 */
[----:B------:R-:W-:Y:S01]  /*a410*/  MOV R184, R161 ;  /* 0x000000a100b87202 */ /* 0x000fe20000000f00 */
[----:B------:R-:W-:Y:S01]  /*a420*/  HMMA.16816.F32 R72, R4, R28, R72 ;  /* 0x0000001c0448723c */ /* 0x000fe20000001848 */
[----:B------:R-:W-:-:S02]  /*a430*/  MOV R150, R144 ;  /* 0x0000009000967202 */ /* 0x000fc40000000f00 */
[----:B------:R-:W-:Y:S02]  /*a440*/  MOV R185, R160 ;  /* 0x000000a000b97202 */ /* 0x000fe40000000f00 */
[----:B------:R-:W-:Y:S01]  /*a450*/  MOV R187, R146 ;  /* 0x0000009200bb7202 */ /* 0x000fe20000000f00 */
[----:B------:R-:W-:Y:S02]  /*a460*/  LDSM.16.MT88.4 R160, [R220+0xb800] ;  /* 0x00b80000dca0783b */ /* 0x000fe40000004200 */
[C---:B------:R-:W-:Y:S01]  /*a470*/  HMMA.16816.F32 R64, R4.reuse, R30, R64 ;  /* 0x0000001e0440723c */ /* 0x040fe20000001840 */
[----:B------:R-:W-:Y:S02]  /*a480*/  MOV R205, R134 ;  /* 0x0000008600cd7202 */ /* 0x000fe40000000f00 */
[----:B------:R-:W-:Y:S02]  /*a490*/  MOV R134, R147 ;  /* 0x0000009300867202 */ /* 0x000fe40000000f00 */
[----:B------:R-:W-:Y:S03]  /*a4a0*/  LDSM.16.MT88.4 R144, [R225+0xb800] ;  /* 0x00b80000e190783b */ /* 0x000fe60000004200 */
[C---:B------:R-:W-:Y:S08]  /*a4b0*/  HMMA.16816.F32 R60, R4.reuse, R24, R60 ;  /* 0x00000018043c723c */ /* 0x040ff0000000183c */
[C---:B------:R-:W-:Y:S08]  /*a4c0*/  HMMA.16816.F32 R44, R4.reuse, R26, R44 ;  /* 0x0000001a042c723c */ /* 0x040ff0000000182c */
[C---:B------:R-:W-:Y:S08]  /*a4d0*/  HMMA.16816.F32 R48, R4.reuse, R20, R48 ;  /* 0x000000140430723c */ /* 0x040ff00000001830 */
[C---:B------:R-:W-:Y:S01]  /*a4e0*/  HMMA.16816.F32 R24, R4.reuse, R22, R52 ;  /* 0x000000160418723c */ /* 0x040fe20000001834 */
[----:B------:R-:W-:Y:S07]  /*a4f0*/  LDSM.16.MT88.4 R20, [R124+0xb800] ;  /* 0x00b800007c14783b */ /* 0x000fee0000004200 */
[----:B------:R-:W-:Y:S01]  /*a500*/  HMMA.16816.F32 R28, R4, R14, R68 ;  /* 0x0000000e041c723c */ /* 0x000fe20000001844 */
[----:B------:R-:W-:Y:S01]  /*a510*/  FADD.FTZ R4, R10, R17 ;  /* 0x000000110a047221 */ /* 0x000fe20000010000 */
[----:B------:R-:W1:Y:S04]  /*a520*/  MUFU.EX2 R40, R40 ;  /* 0x0000002800287308 */ /* 0x000e680000000800 */
[----:B------:R-:W1:Y:S04]  /*a530*/  MUFU.EX2 R36, R36 ;  /* 0x0000002400247308 */ /* 0x000e680000000800 */
[----:B------:R-:W1:Y:S01]  /*a540*/  MUFU.EX2 R89, R89 ;  /* 0x0000005900597308 */ /* 0x000e620000000800 */
[----:B---3--:R-:W-:Y:S01]  /*a550*/  FADD.FTZ R2, R229, R41 ;  /* 0x00000029e5027221 */ /* 0x008fe20000010000 */
[----:B------:R-:W-:Y:S01]  /*a560*/  MOV R229, R151 ;  /* 0x0000009700e57202 */ /* 0x000fe20000000f00 */
[----:B----4-:R-:W-:-:S03]  /*a570*/  FADD.FTZ R3, R175, R3 ;  /* 0x00000003af037221 */ /* 0x010fc60000010000 */
[----:B------:R-:W-:Y:S01]  /*a580*/  MOV R206, R229 ;  /* 0x000000e500ce7202 */ /* 0x000fe20000000f00 */
[----:B--2---:R-:W-:Y:S01]  /*a590*/  FADD.FTZ R2, R232, R2 ;  /* 0x00000002e8027221 */ /* 0x004fe20000010000 */
[----:B------:R-:W-:Y:S01]  /*a5a0*/  MOV R229, R199 ;  /* 0x000000c700e57202 */ /* 0x000fe20000000f00 */
[----:B------:R-:W-:Y:S01]  /*a5b0*/  FADD.FTZ R3, R207, R3 ;  /* 0x00000003cf037221 */ /* 0x000fe20000010000 */
[----:B------:R-:W-:Y:S01]  /*a5c0*/  MOV R199, R211 ;  /* 0x000000d300c77202 */ /* 0x000fe20000000f00 */
[----:B------:R-:W2:Y:S01]  /*a5d0*/  MUFU.EX2 R79, R79 ;  /* 0x0000004f004f7308 */ /* 0x000ea20000000800 */
[----:B------:R-:W-:Y:S01]  /*a5e0*/  MOV R230, R206 ;  /* 0x000000ce00e67202 */ /* 0x000fe20000000f00 */
[----:B------:R-:W-:Y:S01]  /*a5f0*/  FADD.FTZ R13, R242, R3 ;  /* 0x00000003f20d7221 */ /* 0x000fe20000010000 */
[----:B------:R-:W-:Y:S01]  /*a600*/  MOV R207, R229 ;  /* 0x000000e500cf7202 */ /* 0x000fe20000000f00 */
[----:B------:R-:W-:Y:S01]  /*a610*/  FADD.FTZ R3, R221, R8 ;  /* 0x00000008dd037221 */ /* 0x000fe20000010000 */
[----:B------:R-:W-:Y:S01]  /*a620*/  MOV R206, R199 ;  /* 0x000000c700ce7202 */ /* 0x000fe20000000f00 */
[----:B------:R-:W-:Y:S01]  /*a630*/  FADD.FTZ R2, R247, R2 ;  /* 0x00000002f7027221 */ /* 0x000fe20000010000 */
[----:B------:R-:W-:Y:S01]  /*a640*/  MOV R221, R230 ;  /* 0x000000e600dd7202 */ /* 0x000fe20000000f00 */
[----:B------:R-:W3:Y:S01]  /*a650*/  MUFU.EX2 R39, R39 ;  /* 0x0000002700277308 */ /* 0x000ee20000000800 */
[----:B------:R-:W-:Y:S01]  /*a660*/  MOV R230, R207 ;  /* 0x000000cf00e67202 */ /* 0x000fe20000000f00 */
[----:B------:R4:W5:Y:S01]  /*a670*/  LDL.LU R175, [R1+0xc0] ;  /* 0x0000c00001af7983 */ /* 0x0009620000300800 */
        /* <DEDUP_REMOVED lines=13> */
[----:B------:R-:W-:Y:S01]  /*a750*/  IMAD.MOV.U32 R151, RZ, RZ, R203 ;  /* 0x000000ffff977224 */ /* 0x000fe200078e00cb */
        /* <DEDUP_REMOVED lines=27> */
[----:B------:R-:W4:Y:S01]  /*a910*/  LDSM.16.MT88.4 R192, [R179+0xb800] ;  /* 0x00b80000b3c0783b */ /* 0x000f220000004200 */
        /* <DEDUP_REMOVED lines=77> */
[----:B------:R-:W4:Y:S01]  /*adf0*/  MUFU.EX2 R88, R88 ;  /* 0x0000005800587308 */ /* 0x000f220000000800 */
[----:B------:R-:W-:Y:S01]  /*ae00*/  FADD.FTZ R4, R90, R4 ;  /* 0x000000045a047221 */ /* 0x000fe20000010000 */
[----:B------:R-:W-:-:S02]  /*ae10*/  FADD.FTZ R3, R42, R3 ;  /* 0x000000032a037221 */ /* 0x000fc40000010000 */
[----:B------:R-:W4:Y:S01]  /*ae20*/  MUFU.EX2 R78, R78 ;  /* 0x0000004e004e7308 */ /* 0x000f220000000800 */
[----:B------:R-:W-:-:S03]  /*ae30*/  FADD.FTZ R2, R102, R2 ;  /* 0x0000000266027221 */ /* 0x000fc60000010000 */
[----:B------:R-:W4:Y:S01]  /*ae40*/  MUFU.EX2 R38, R38 ;  /* 0x0000002600267308 */ /* 0x000f220000000800 */
[----:B------:R-:W-:-:S03]  /*ae50*/  FADD.FTZ R0, R98, R0 ;  /* 0x0000000062007221 */ /* 0x000fc60000010000 */
[----:B------:R-:W4:Y:S01]  /*ae60*/  MUFU.EX2 R34, R34 ;  /* 0x0000002200227308 */ /* 0x000f220000000800 */
[----:B-1----:R-:W-:-:S03]  /*ae70*/  FADD.FTZ R4, R82, R4 ;  /* 0x0000000452047221 */ /* 0x002fc60000010000 */
[----:B------:R-:W1:Y:S01]  /*ae80*/  MUFU.EX2 R83, R83 ;  /* 0x0000005300537308 */ /* 0x000e620000000800 */
[----:B------:R-:W-:-:S03]  /*ae90*/  FADD.FTZ R3, R76, R3 ;  /* 0x000000034c037221 */ /* 0x000fc60000010000 */
[----:B------:R-:W-:Y:S01]  /*aea0*/  MUFU.EX2 R37, R37 ;  /* 0x0000002500257308 */ /* 0x000fe20000000800 */
[----:B------:R-:W-:-:S03]  /*aeb0*/  FADD.FTZ R2, R40, R2 ;  /* 0x0000000228027221 */ /* 0x000fc60000010000 */
[----:B------:R-:W-:Y:S04]  /*aec0*/  MUFU.EX2 R33, R33 ;  /* 0x0000002100217308 */ /* 0x000fe80000000800 */
[----:B------:R-:W1:Y:S01]  /*aed0*/  MUFU.EX2 R77, R77 ;  /* 0x0000004d004d7308 */ /* 0x000e620000000800 */
[----:B------:R-:W-:Y:S01]  /*aee0*/  FADD.FTZ R0, R36, R0 ;  /* 0x0000000024007221 */ /* 0x000fe20000010000 */
[----:B------:R1:W5:Y:S01]  /*aef0*/  LDL.LU R232, [R1+0xbc] ;  /* 0x0000bc0001e87983 */ /* 0x0003620000300800 */
[----:B------:R-:W-:Y:S01]  /*af00*/  FADD.FTZ R4, R89, R4 ;  /* 0x0000000459047221 */ /* 0x000fe20000010000 */
[----:B--2---:R-:W-:Y:S01]  /*af10*/  FADD.FTZ R3, R79, R3 ;  /* 0x000000034f037221 */ /* 0x004fe20000010000 */
[----:B---3--:R-:W-:Y:S01]  /*af20*/  FADD.FTZ R2, R39, R2 ;  /* 0x0000000227027221 */ /* 0x008fe20000010000 */
[----:B------:R2:W5:Y:S01]  /*af30*/  LDL.LU R248, [R1+0xb8] ;  /* 0x0000b80001f87983 */ /* 0x0005620000300800 */
[----:B----4-:R-:W-:Y:S01]  /*af40*/  FADD.FTZ R0, R35, R0 ;  /* 0x0000000023007221 */ /* 0x010fe20000010000 */
[----:B------:R-:W-:-:S02]  /*af50*/  FADD.FTZ R4, R88, R4 ;  /* 0x0000000458047221 */ /* 0x000fc40000010000 */
[----:B------:R2:W5:Y:S01]  /*af60*/  LDL.LU R247, [R1+0xb4] ;  /* 0x0000b40001f77983 */ /* 0x0005620000300800 */
[----:B------:R-:W-:-:S03]  /*af70*/  FADD.FTZ R3, R78, R3 ;  /* 0x000000034e037221 */ /* 0x000fc60000010000 */
[----:B------:R2:W5:Y:S01]  /*af80*/  LDL.LU R246, [R1+0xb0] ;  /* 0x0000b00001f67983 */ /* 0x0005620000300800 */
[----:B------:R-:W-:-:S03]  /*af90*/  FADD.FTZ R2, R38, R2 ;  /* 0x0000000226027221 */ /* 0x000fc60000010000 */
[----:B------:R2:W5:Y:S01]  /*afa0*/  LDL.LU R243, [R1+0xac] ;  /* 0x0000ac0001f37983 */ /* 0x0005620000300800 */
[----:B------:R-:W-:-:S03]  /*afb0*/  FADD.FTZ R0, R34, R0 ;  /* 0x0000000022007221 */ /* 0x000fc60000010000 */
[----:B------:R2:W5:Y:S01]  /*afc0*/  LDL.LU R242, [R1+0xa8] ;  /* 0x0000a80001f27983 */ /* 0x0005620000300800 */
[----:B-1----:R-:W-:-:S03]  /*afd0*/  FADD.FTZ R4, R83, R4 ;  /* 0x0000000453047221 */ /* 0x002fc60000010000 */
[----:B------:R2:W5:Y:S01]  /*afe0*/  LDL.LU R235, [R1+0xa4] ;  /* 0x0000a40001eb7983 */ /* 0x0005620000300800 */
[----:B------:R-:W-:Y:S01]  /*aff0*/  F2FP.F16.F32.PACK_AB R196, R39, R40 ;  /* 0x0000002827c4723e */ /* 0x000fe200000000ff */
[----:B------:R-:W-:Y:S02]  /*b000*/  FADD.FTZ R3, R77, R3 ;  /* 0x000000034d037221 */ /* 0x000fe40000010000 */
[----:B------:R2:W5:Y:S01]  /*b010*/  LDL.LU R233, [R1+0xa0] ;  /* 0x0000a00001e97983 */ /* 0x0005620000300800 */
[----:B------:R-:W-:Y:S01]  /*b020*/  F2FP.F16.F32.PACK_AB R197, R35, R36 ;  /* 0x0000002423c5723e */ /* 0x000fe200000000ff */
[C---:B------:R-:W-:Y:S01]  /*b030*/  FADD.FTZ R2, R37.reuse, R2 ;  /* 0x0000000225027221 */ /* 0x040fe20000010000 */
        /* <DEDUP_REMOVED lines=16> */
[----:B------:R2:W-:Y:S01]  /*b140*/  STL [R1+0x18], R2 ;  /* 0x0000180201007387 */ /* 0x0005e20000100800 */
[----:B------:R-:W1:Y:S04]  /*b150*/  S2R R237, SR_TID.X ;  /* 0x0000000000ed7919 */ /* 0x000e680000002100 */
[C---:B------:R-:W-:Y:S01]  /*b160*/  HMMA.16816.F32 R136, R196.reuse, R144, R136 ;  /* 0x00000090c488723c */ /* 0x040fe20000001888 */
[----:B------:R2:W-:Y:S07]  /*b170*/  STL [R1+0x24], R0 ;  /* 0x0000240001007387 */ /* 0x0005ee0000100800 */
        /* <DEDUP_REMOVED lines=13> */
[----:B------:R-:W-:Y:S01]  /*b250*/  UMOV UR12, 0xffffffff ;  /* 0xffffffff000c7882 */ /* 0x000fe20000000000 */
[----:B------:R-:W-:-:S03]  /*b260*/  NOP ;  /* 0x0000000000007918 */ /* 0x000fc60000000000 */
[----:B-12---:R-:W-:-:S15]  /*b270*/  BRA.U !UP0, `(.L_x_502) ;  /* 0x0000009908807547 */ /* 0x006fde000b800000 */
[----:B------:R-:W1:Y:S01]  /*b280*/  LDCU UR4, c[0x0][0x440] ;  /* 0x00008800ff0477ac */ /* 0x000e620008000800 */
[----:B------:R-:W-:Y:S01]  /*b290*/  IMAD.U32 R2, RZ, RZ, UR8 ;  /* 0x00000008ff027e24 */ /* 0x000fe2000f8e00ff */
[----:B------:R-:W-:Y:S01]  /*b2a0*/  MOV R3, UR8 ;  /* 0x0000000800037c02 */ /* 0x000fe20008000f00 */
[----:B------:R-:W-:Y:S01]  /*b2b0*/  IMAD.U32 R14, RZ, RZ, UR8 ;  /* 0x00000008ff0e7e24 */ /* 0x000fe2000f8e00ff */
[----:B------:R-:W-:Y:S01]  /*b2c0*/  UIADD3 UR12, UPT, UPT, UR20, -0x2, URZ ;  /* 0xfffffffe140c7890 */ /* 0x000fe2000fffe0ff */
[----:B------:R-:W-:Y:S01]  /*b2d0*/  IMAD.U32 R13, RZ, RZ, UR9 ;  /* 0x00000009ff0d7e24 */ /* 0x000fe2000f8e00ff */
[----:B------:R-:W-:-:S04]  /*b2e0*/  DEPBAR.LE SB0, 0x0 ;  /* 0x000080000000791a */ /* 0x000fc80000000000 */
[----:B------:R-:W-:Y:S01]  /*b2f0*/  UIMAD.WIDE.U32 UR14, UR12, UR8, URZ ;  /* 0x000000080c0e72a5 */ /* 0x000fe2000f8e00ff */
[----:B------:R-:W-:Y:S01]  /*b300*/  IMAD.U32 R12, RZ, RZ, UR8 ;  /* 0x00000008ff0c7e24 */ /* 0x000fe2000f8e00ff */
[----:B------:R-:W-:Y:S01]  /*b310*/  MOV R7, UR8 ;  /* 0x0000000800077c02 */ /* 0x000fe20008000f00 */
[----:B------:R-:W-:Y:S01]  /*b320*/  IMAD.U32 R8, RZ, RZ, UR9 ;  /* 0x00000009ff087e24 */ /* 0x000fe2000f8e00ff */
[----:B------:R-:W-:Y:S01]  /*b330*/  UIMAD UR12, UR12, UR9, UR15 ;  /* 0x000000090c0c72a4 */ /* 0x000fe2000f8e020f */
[----:B------:R-:W-:Y:S01]  /*b340*/  IMAD.U32 R4, RZ, RZ, UR8 ;  /* 0x00000008ff047e24 */ /* 0x000fe2000f8e00ff */
[----:B------:R-:W-:Y:S01]  /*b350*/  STL.64 [R1+0xc8], R150 ;  /* 0x0000c89601007387 */ /* 0x000fe20000100a00 */
[----:B------:R-:W-:Y:S01]  /*b360*/  IMAD.U32 R6, RZ, RZ, UR9 ;  /* 0x00000009ff067e24 */ /* 0x000fe2000f8e00ff */
[----:B------:R-:W-:Y:S01]  /*b370*/  BAR.SYNC.DEFER_BLOCKING 0x0 ;  /* 0x0000000000007b1d */ /* 0x000fe20000010000 */
[----:B-1---5:R-:W-:Y:S01]  /*b380*/  ISETP.GE.AND P1, PT, R233, UR4, PT ;  /* 0x00000004e9007c0c */ /* 0x022fe2000bf26270 */
[----:B------:R-:W-:Y:S01]  /*b390*/  USHF.L.U32 UR4, UR14, 0x7, URZ ;  /* 0x000000070e047899 */ /* 0x000fe200080006ff */
[----:B------:R-:W-:Y:S01]  /*b3a0*/  IMAD.MOV.U32 R173, RZ, RZ, 0x20 ;  /* 0x00000020ffad7424 */ /* 0x000fe200078e00ff */
[----:B------:R-:W-:-:S04]  /*b3b0*/  USHF.L.U64.HI UR12, UR14, 0x7, UR12 ;  /* 0x000000070e0c7899 */ /* 0x000fc8000801020c */
[----:B------:R-:W-:Y:S01]  /*b3c0*/  IMAD.U32 R0, RZ, RZ, UR4 ;  /* 0x00000004ff007e24 */ /* 0x000fe2000f8e00ff */
[----:B------:R-:W-:Y:S01]  /*b3d0*/  SEL R17, R173, 0xffffffe0, !P6 ;  /* 0xffffffe0ad117807 */ /* 0x000fe20007000000 */
[----:B------:R-:W-:Y:S01]  /*b3e0*/  IMAD.U32 R5, RZ, RZ, UR12 ;  /* 0x0000000cff057e24 */ /* 0x000fe2000f8e00ff */
[----:B------:R-:W-:Y:S03]  /*b3f0*/  STL.64 [R1+0xc0], R148 ;  /* 0x0000c09401007387 */ /* 0x000fe60000100a00 */
[----:B------:R-:W-:Y:S01]  /*b400*/  @!P1 LEA R2, P4, R2, UR4, 0x4 ;  /* 0x0000000402029c11 */ /* 0x000fe2000f8820ff */
[----:B------:R-:W-:Y:S01]  /*b410*/  STL.64 [R1+0xb8], R146 ;  /* 0x0000b89201007387 */ /* 0x000fe20000100a00 */
[----:B------:R-:W-:Y:S02]  /*b420*/  @!P1 LEA R3, P3, R3, UR4, 0x5 ;  /* 0x0000000403039c11 */ /* 0x000fe4000f8628ff */
[----:B------:R-:W-:Y:S01]  /*b430*/  @!P1 LEA.HI.X R13, R14, UR12, R13, 0x4, P4 ;  /* 0x0000000c0e0d9c11 */ /* 0x000fe2000a0f240d */
[----:B------:R-:W-:Y:S01]  /*b440*/  STL.64 [R1+0xb0], R144 ;  /* 0x0000b09001007387 */ /* 0x000fe20000100a00 */
[----:B------:R-:W-:-:S02]  /*b450*/  @!P1 LEA R28, P5, R0, R248, 0x1 ;  /* 0x000000f8001c9211 */ /* 0x000fc400078a08ff */
[-C--:B------:R-:W-:Y:S01]  /*b460*/  @!P1 LEA R26, P4, R2, R248.reuse, 0x1 ;  /* 0x000000f8021a9211 */ /* 0x080fe200078808ff */
[----:B------:R-:W-:Y:S01]  /*b470*/  STL.64 [R1+0xa8], R142 ;  /* 0x0000a88e01007387 */ /* 0x000fe20000100a00 */
[----:B------:R-:W-:Y:S02]  /*b480*/  @!P1 LEA.HI.X R8, R12, UR12, R8, 0x5, P3 ;  /* 0x0000000c0c089c11 */ /* 0x000fe400098f2c08 */
[-C--:B------:R-:W-:Y:S01]  /*b490*/  @!P1 LEA.HI.X R29, R0, R247.reuse, R5, 0x1, P5 ;  /* 0x000000f7001d9211 */ /* 0x080fe200028f0c05 */
[----:B------:R-:W-:Y:S01]  /*b4a0*/  IMAD.U32 R0, RZ, RZ, UR8 ;  /* 0x00000008ff007e24 */ /* 0x000fe2000f8e00ff */
[-C--:B------:R-:W-:Y:S01]  /*b4b0*/  @!P1 LEA.HI.X R27, R2, R247.reuse, R13, 0x1, P4 ;  /* 0x000000f7021b9211 */ /* 0x080fe200020f0c0d */
[----:B------:R-:W-:Y:S01]  /*b4c0*/  IMAD.U32 R13, RZ, RZ, UR12 ;  /* 0x0000000cff0d7e24 */ /* 0x000fe2000f8e00ff */
[----:B------:R-:W-:Y:S01]  /*b4d0*/  MOV R12, UR4 ;  /* 0x00000004000c7c02 */ /* 0x000fe20008000f00 */
[----:B------:R-:W-:Y:S01]  /*b4e0*/  IMAD.U32 R5, RZ, RZ, UR12 ;  /* 0x0000000cff057e24 */ /* 0x000fe2000f8e00ff */
[----:B------:R-:W-:Y:S01]  /*b4f0*/  @!P1 LEA R4, P2, R4, UR4, 0x6 ;  /* 0x0000000404049c11 */ /* 0x000fe2000f8430ff */
[----:B------:R-:W-:Y:S01]  /*b500*/  IMAD.U32 R2, RZ, RZ, UR8 ;  /* 0x00000008ff027e24 */ /* 0x000fe2000f8e00ff */
[-C--:B------:R-:W-:Y:S01]  /*b510*/  @!P1 LEA R24, P3, R3, R248.reuse, 0x1 ;  /* 0x000000f803189211 */ /* 0x080fe200078608ff */
[----:B------:R-:W-:Y:S01]  /*b520*/  @!P1 IMAD.WIDE.U32 R12, R0, 0x30, R12 ;  /* 0x00000030000c9825 */ /* 0x000fe200078e000c */
[----:B------:R-:W-:Y:S01]  /*b530*/  @!P1 LEA.HI.X R6, R7, UR12, R6, 0x6, P2 ;  /* 0x0000000c07069c11 */ /* 0x000fe200090f3406 */
[----:B------:R-:W-:Y:S01]  /*b540*/  @P1 STS.128 [R242+0x8000], RZ ;  /* 0x008000fff2001388 */ /* 0x000fe20000000c00 */
[CC--:B------:R-:W-:Y:S01]  /*b550*/  @!P1 LEA R22, P2, R4.reuse, R248.reuse, 0x1 ;  /* 0x000000f804169211 */ /* 0x0c0fe200078408ff */
[----:B------:R-:W-:Y:S01]  /*b560*/  IMAD.U32 R0, RZ, RZ, UR9 ;  /* 0x00000009ff007e24 */ /* 0x000fe2000f8e00ff */
[-C--:B------:R-:W-:Y:S01]  /*b570*/  @!P1 LEA.HI.X R25, R3, R247.reuse, R8, 0x1, P3 ;  /* 0x000000f703199211 */ /* 0x080fe200018f0c08 */
[----:B------:R-:W-:Y:S01]  /*b580*/  IMAD.U32 R8, RZ, RZ, UR8 ;  /* 0x00000008ff087e24 */ /* 0x000fe2000f8e00ff */
[----:B------:R-:W-:Y:S01]  /*b590*/  @!P1 LEA.HI.X R23, R4, R247, R6, 0x1, P2 ;  /* 0x000000f704179211 */ /* 0x000fe200010f0c06 */
[----:B------:R-:W-:Y:S01]  /*b5a0*/  @!P1 IMAD R0, R0, 0x30, RZ ;  /* 0x0000003000009824 */ /* 0x000fe200078e02ff */
[----:B------:R-:W-:Y:S01]  /*b5b0*/  @!P1 LEA R20, P2, R12, R248, 0x1 ;  /* 0x000000f80c149211 */ /* 0x000fe200078408ff */
[----:B------:R-:W-:Y:S01]  /*b5c0*/  IMAD.U32 R6, RZ, RZ, UR4 ;  /* 0x00000004ff067e24 */ /* 0x000fe2000f8e00ff */
[----:B------:R-:W-:Y:S01]  /*b5d0*/  MOV R4, UR4 ;  /* 0x0000000400047c02 */ /* 0x000fe20008000f00 */
[----:B------:R-:W-:Y:S01]  /*b5e0*/  IMAD.U32 R3, RZ, RZ, UR12 ;  /* 0x0000000cff037e24 */ /* 0x000fe2000f8e00ff */
[----:B------:R-:W-:Y:S01]  /*b5f0*/  @!P1 IADD3 R0, PT, PT, R0, R13, RZ ;  /* 0x0000000d00009210 */ /* 0x000fe20007ffe0ff */
[----:B------:R-:W-:Y:S01]  /*b600*/  @!PT LDS RZ, [RZ] ;  /* 0x00000000fffff984 */ /* 0x000fe20000000800 */
[----:B------:R-:W-:Y:S01]  /*b610*/  @!PT LDS RZ, [RZ] ;  /* 0x00000000fffff984 */ /* 0x000fe20000000800 */
[----:B------:R-:W-:Y:S01]  /*b620*/  @!PT LDS RZ, [RZ] ;  /* 0x00000000fffff984 */ /* 0x000fe20000000800 */
[----:B------:R-:W-:Y:S01]  /*b630*/  @!P1 LDGSTS.E.BYPASS.LTC128B.128 [R242+0x8000], desc[UR22][R28.64] ;  /* 0x080000001cf29fae */ /* 0x000fe2000b981a16 */
[----:B------:R-:W-:Y:S01]  /*b640*/  MOV R7, UR12 ;  /* 0x0000000c00077c02 */ /* 0x000fe20008000f00 */
[----:B------:R-:W-:Y:S01]  /*b650*/  @!P1 IMAD.WIDE.U32 R4, R8, 0x60, R4 ;  /* 0x0000006008049825 */ /* 0x000fe200078e0004 */
[----:B------:R-:W-:Y:S01]  /*b660*/  @!P1 LEA.HI.X R21, R12, R247, R0, 0x1, P2 ;  /* 0x000000f70c159211 */ /* 0x000fe200010f0c00 */
[----:B------:R-:W-:Y:S02]  /*b670*/  @P1 STS.128 [R242+0x8800], RZ ;  /* 0x008800fff2001388 */ /* 0x000fe40000000c00 */
[----:B------:R-:W-:-:S02]  /*b680*/  IMAD.U32 R12, RZ, RZ, UR9 ;  /* 0x00000009ff0c7e24 */ /* 0x000fc4000f8e00ff */
        /* <DEDUP_REMOVED lines=15> */
[----:B------:R-:W-:Y:S01]  /*b780*/  @!P1 IMAD R12, R8, 0x60, RZ ;  /* 0x00000060080c9824 */ /* 0x000fe200078e02ff */
[----:B------:R-:W-:Y:S01]  /*b790*/  @P1 STS.128 [R242+0x9800], RZ ;  /* 0x009800fff2001388 */ /* 0x000fe20000000c00 */
[----:B------:R-:W-:Y:S01]  /*b7a0*/  @!P1 IMAD.WIDE.U32 R2, R14, 0x70, R2 ;  /* 0x000000700e029825 */ /* 0x000fe200078e0002 */
[----:B------:R-:W-:-:S02]  /*b7b0*/  @!P1 LEA R14, P3, R4, R248, 0x1 ;  /* 0x000000f8040e9211 */ /* 0x000fc400078608ff */
[----:B------:R-:W-:Y:S01]  /*b7c0*/  @!PT LDS RZ, [RZ] ;  /* 0x00000000fffff984 */ /* 0x000fe20000000800 */
[----:B------:R-:W-:Y:S01]  /*b7d0*/  @!PT LDS RZ, [RZ] ;  /* 0x00000000fffff984 */ /* 0x000fe20000000800 */
[----:B------:R-:W-:Y:S01]  /*b7e0*/  @!PT LDS RZ, [RZ] ;  /* 0x00000000fffff984 */ /* 0x000fe20000000800 */
[----:B------:R-:W-:Y:S01]  /*b7f0*/  @!P1 LDGSTS.E.BYPASS.LTC128B.128 [R242+0x9800], desc[UR22][R20.64] ;  /* 0x0980000014f29fae */ /* 0x000fe2000b981a16 */
[----:B------:R-:W-:Y:S01]  /*b800*/  @!P1 IMAD R8, R0, 0x70, RZ ;  /* 0x0000007000089824 */ /* 0x000fe200078e02ff */
[----:B------:R-:W-:Y:S01]  /*b810*/  @!P1 IADD3 R0, PT, PT, R13, R7, RZ ;  /* 0x000000070d009210 */ /* 0x000fe20007ffe0ff */
[----:B------:R-:W-:Y:S01]  /*b820*/  @!P1 IMAD.IADD R5, R12, 0x1, R5 ;  /* 0x000000010c059824 */ /* 0x000fe200078e0205 */
[----:B------:R-:W-:Y:S01]  /*b830*/  @!P1 LEA R12, P2, R2, R248, 0x1 ;  /* 0x000000f8020c9211 */ /* 0x000fe200078408ff */
        /* <DEDUP_REMOVED lines=8> */
[----:B------:R-:W-:Y:S01]  /*b8c0*/  @!P1 LDGSTS.E.BYPASS.LTC128B.128 [R242+0xa000], desc[UR22][R22.64] ;  /* 0x0a00000016f29fae */ /* 0x000fe2000b981a16 */
[----:B------:R-:W-:Y:S01]  /*b8d0*/  IADD3 R3, PT, PT, R172, UR6, RZ ;  /* 0x00000006ac037c10 */ /* 0x000fe2000fffe0ff */
[----:B------:R-:W-:-:S02]  /*b8e0*/  IMAD.IADD R2, R235, 0x1, R17 ;  /* 0x00000001eb027824 */ /* 0x000fc400078e0211 */
[----:B------:R-:W-:Y:S02]  /*b8f0*/  @P1 STS.128 [R242+0xa800], RZ ;  /* 0x00a800fff2001388 */ /* 0x000fe40000000c00 */
[----:B------:R-:W-:Y:S02]  /*b900*/  IMAD.IADD R0, R3, 0x1, R17 ;  /* 0x0000000103007824 */ /* 0x000fe400078e0211 */
        /* <DEDUP_REMOVED lines=14> */
[----:B------:R-:W-:Y:S04]  /*b9f0*/  LDSM.16.M88.4 R68, [R172+UR6+0x4000] ;  /* 0x00400006ac44783b */ /* 0x000fe80008000200 */
[----:B------:R-:W-:Y:S04]  /*ba00*/  LDSM.16.M88.4 R56, [R172+UR6+0x5800] ;  /* 0x00580006ac38783b */ /* 0x000fe80008000200 */
[----:B------:R-:W-:Y:S04]  /*ba10*/  LDSM.16.M88.4 R60, [R172+UR6+0x5000] ;  /* 0x00500006ac3c783b */ /* 0x000fe80008000200 */
[----:B------:R-:W-:Y:S04]  /*ba20*/  LDSM.16.M88.4 R36, [R0+0x4000] ;  /* 0x004000000024783b */ /* 0x000fe80000000200 */
[----:B------:R-:W-:Y:S04]  /*ba30*/  LDSM.16.M88.4 R4, [R2+0x2000] ;  /* 0x002000000204783b */ /* 0x000fe80000000200 */
[----:B------:R-:W-:Y:S04]  /*ba40*/  LDSM.16.M88.4 R52, [R172+UR6+0x6000] ;  /* 0x00600006ac34783b */ /* 0x000fe80008000200 */
[----:B-1----:R-:W1:Y:S04]  /*ba50*/  LDSM.16.M88.4 R12, [R235+0x2000] ;  /* 0x00200000eb0c783b */ /* 0x002e680000000200 */
[----:B------:R-:W2:Y:S04]  /*ba60*/  LDSM.16.M88.4 R24, [R0+0x5800] ;  /* 0x005800000018783b */ /* 0x000ea80000000200 */
[----:B------:R-:W3:Y:S04]  /*ba70*/  LDSM.16.M88.4 R64, [R172+UR6+0x4800] ;  /* 0x00480006ac40783b */ /* 0x000ee80008000200 */
[----:B------:R-:W4:Y:S04]  /*ba80*/  LDSM.16.M88.4 R48, [R172+UR6+0x6800] ;  /* 0x00680006ac30783b */ /* 0x000f280008000200 */
[----:B------:R-:W4:Y:S04]  /*ba90*/  LDSM.16.M88.4 R44, [R172+UR6+0x7000] ;  /* 0x00700006ac2c783b */ /* 0x000f280008000200 */
[----:B------:R-:W4:Y:S04]  /*baa0*/  LDSM.16.M88.4 R40, [R172+UR6+0x7800] ;  /* 0x00780006ac28783b */ /* 0x000f280008000200 */
[----:B------:R-:W4:Y:S04]  /*bab0*/  LDSM.16.M88.4 R28, [R0+0x5000] ;  /* 0x00500000001c783b */ /* 0x000f280000000200 */
[----:B------:R-:W4:Y:S04]  /*bac0*/  LDSM.16.M88.4 R72, [R0+0x6000] ;  /* 0x006000000048783b */ /* 0x000f280000000200 */
[----:B------:R-:W-:Y:S04]  /*bad0*/  LDSM.16.M88.4 R84, [R0+0x6800] ;  /* 0x006800000054783b */ /* 0x000fe80000000200 */
[----:B------:R-:W-:Y:S01]  /*bae0*/  LDSM.16.M88.4 R80, [R0+0x7000] ;  /* 0x007000000050783b */ /* 0x000fe20000000200 */
[C---:B-1----:R-:W-:Y:S03]  /*baf0*/  HMMA.16816.F32 R100, R12.reuse, R68, RZ ;  /* 0x000000440c64723c */ /* 0x042fe600000018ff */
[----:B------:R-:W1:Y:S04]  /*bb00*/  LDSM.16.M88.4 R32, [R0+0x4800] ;  /* 0x004800000020783b */ /* 0x000e680000000200 */
[----:B------:R-:W-:Y:S01]  /*bb10*/  LDSM.16.M88.4 R20, [R235] ;  /* 0x00000000eb14783b */ /* 0x000fe20000000200 */
[C---:B------:R-:W-:Y:S03]  /*bb20*/  HMMA.16816.F32 R220, R12.reuse, R56, RZ ;  /* 0x000000380cdc723c */ /* 0x040fe600000018ff */
[----:B------:R-:W1:Y:S04]  /*bb30*/  LDSM.16.M88.4 R76, [R0+0x7800] ;  /* 0x00780000004c783b */ /* 0x000e680000000200 */
[----:B------:R-:W-:Y:S01]  /*bb40*/  STL.64 [R1+0xa0], R140 ;  /* 0x0000a08c01007387 */ /* 0x000fe20000100a00 */
[----:B------:R-:W-:Y:S03]  /*bb50*/  HMMA.16816.F32 R92, R12, R60, RZ ;  /* 0x0000003c0c5c723c */ /* 0x000fe600000018ff */
[----:B------:R-:W-:Y:S04]  /*bb60*/  STL [R1+0x9c], R136 ;  /* 0x00009c8801007387 */ /* 0x000fe80000100800 */
[----:B------:R-:W-:Y:S01]  /*bb70*/  STL [R1+0x98], R135 ;  /* 0x0000988701007387 */ /* 0x000fe20000100800 */
[----:B------:R-:W-:Y:S03]  /*bb80*/  HMMA.16816.F32 R228, R4, R36, R100 ;  /* 0x0000002404e4723c */ /* 0x000fe60000001864 */
[----:B------:R-:W-:Y:S04]  /*bb90*/  STL [R1+0x94], R134 ;  /* 0x0000948601007387 */ /* 0x000fe80000100800 */
[----:B------:R-:W-:Y:S01]  /*bba0*/  STL [R1+0x90], R133 ;  /* 0x0000908501007387 */ /* 0x000fe20000100800 */
[----:B------:R-:W-:Y:S03]  /*bbb0*/  HMMA.16816.F32 R128, R12, R52, RZ ;  /* 0x000000340c80723c */ /* 0x000fe600000018ff */
[----:B------:R1:W-:Y:S01]  /*bbc0*/  STL [R1+0x8c], R132 ;  /* 0x00008c8401007387 */ /* 0x0003e20000100800 */
[----:B------:R-:W-:-:S03]  /*bbd0*/  LOP3.LUT P2, RZ, R237, 0x2, RZ, 0xc0, !PT ;  /* 0x00000002edff7812 */ /* 0x000fc6000784c0ff */
[----:B------:R-:W0:Y:S01]  /*bbe0*/  LDGDEPBAR ;  /* 0x00000000000079af */ /* 0x000e220000000000 */
[----:B--2---:R-:W-:Y:S08]  /*bbf0*/  HMMA.16816.F32 R100, R4, R24, R220 ;  /* 0x000000180464723c */ /* 0x004ff000000018dc */
[C---:B---3--:R-:W-:Y:S08]  /*bc00*/  HMMA.16816.F32 R96, R12.reuse, R64, RZ ;  /* 0x000000400c60723c */ /* 0x048ff000000018ff */
[----:B----4-:R-:W-:Y:S03]  /*bc10*/  HMMA.16816.F32 R120, R12, R48, RZ ;  /* 0x000000300c78723c */ /* 0x010fe600000018ff */
[----:B------:R-:W-:Y:S01]  /*bc20*/  IMAD.MOV.U32 R240, RZ, RZ, R100 ;  /* 0x000000fffff07224 */ /* 0x000fe200078e0064 */
[----:B------:R-:W-:Y:S01]  /*bc30*/  MOV R239, R101 ;  /* 0x0000006500ef7202 */ /* 0x000fe20000000f00 */
[----:B------:R-:W-:-:S02]  /*bc40*/  IMAD.MOV.U32 R17, RZ, RZ, R102 ;  /* 0x000000ffff117224 */ /* 0x000fc400078e0066 */
        /* <DEDUP_REMOVED lines=12> */
[C---:B------:R-:W-:Y:S08]  /*bd10*/  HMMA.16816.F32 R100, R4.reuse, R72, R128 ;  /* 0x000000480464723c */ /* 0x040ff00000001880 */
[----:B------:R-:W-:Y:S03]  /*bd20*/  HMMA.16816.F32 R128, R4, R38, R216 ;  /* 0x000000260480723c */ /* 0x000fe600000018d8 */
[----:B------:R-:W-:Y:S01]  /*bd30*/  IMAD.MOV.U32 R94, RZ, RZ, R12 ;  /* 0x000000ffff5e7224 */ /* 0x000fe200078e000c */
[----:B------:R-:W-:Y:S01]  /*bd40*/  MOV R252, R13 ;  /* 0x0000000d00fc7202 */ /* 0x000fe20000000f00 */
[----:B------:R-:W-:-:S02]  /*bd50*/  IMAD.MOV.U32 R251, RZ, RZ, R14 ;  /* 0x000000fffffb7224 */ /* 0x000fc400078e000e */
[----:B------:R-:W-:Y:S01]  /*bd60*/  IMAD.MOV.U32 R250, RZ, RZ, R15 ;  /* 0x000000fffffa7224 */ /* 0x000fe200078e000f */
[C---:B-1----:R-:W-:Y:S01]  /*bd70*/  HMMA.16816.F32 R132, R4.reuse, R32, R96 ;  /* 0x000000200484723c */ /* 0x042fe20000001860 */
[----:B------:R1:W2:Y:S01]  /*bd80*/  LDSM.16.M88.4 R12, [R2] ;  /* 0x00000000020c783b */ /* 0x0002a20000000200 */
[----:B------:R-:W-:Y:S01]  /*bd90*/  IMAD.MOV.U32 R221, RZ, RZ, R94 ;  /* 0x000000ffffdd7224 */ /* 0x000fe200078e005e */
[----:B------:R-:W-:Y:S01]  /*bda0*/  MOV R92, R103 ;  /* 0x00000067005c7202 */ /* 0x000fe20000000f00 */
[----:B------:R-:W-:Y:S02]  /*bdb0*/  IMAD.MOV.U32 R93, RZ, RZ, R102 ;  /* 0x000000ffff5d7224 */ /* 0x000fe400078e0066 */
[----:B------:R-:W-:Y:S02]  /*bdc0*/  IMAD.MOV.U32 R220, RZ, RZ, R100 ;  /* 0x000000ffffdc7224 */ /* 0x000fe400078e0064 */
[----:B------:R-:W-:Y:S01]  /*bdd0*/  IMAD.MOV.U32 R219, RZ, RZ, R92 ;  /* 0x000000ffffdb7224 */ /* 0x000fe200078e005c */
[----:B------:R-:W-:Y:S01]  /*bde0*/  MOV R218, R93 ;  /* 0x0000005d00da7202 */ /* 0x000fe20000000f00 */
[C---:B------:R-:W-:Y:S08]  /*bdf0*/  HMMA.16816.F32 R148, R4.reuse, R80, R112 ;  /* 0x000000500494723c */ /* 0x040ff00000001870 */
[----:B------:R-:W-:Y:S01]  /*be00*/  HMMA.16816.F32 R92, R4, R82, R108 ;  /* 0x00000052045c723c */ /* 0x000fe2000000186c */
[----:B------:R-:W-:Y:S01]  /*be10*/  IMAD.MOV.U32 R98, RZ, RZ, R132 ;  /* 0x000000ffff627224 */ /* 0x000fe200078e0084 */
[----:B------:R-:W-:Y:S01]  /*be20*/  MOV R97, R133 ;  /* 0x0000008500617202 */ /* 0x000fe20000000f00 */
[----:B------:R-:W-:-:S02]  /*be30*/  IMAD.MOV.U32 R96, RZ, RZ, R134 ;  /* 0x000000ffff607224 */ /* 0x000fc400078e0086 */
[----:B------:R-:W-:Y:S01]  /*be40*/  IMAD.MOV.U32 R0, RZ, RZ, R135 ;  /* 0x000000ffff007224 */ /* 0x000fe200078e0087 */
[----:B------:R-:W-:Y:S01]  /*be50*/  MOV R223, R97 ;  /* 0x0000006100df7202 */ /* 0x000fe20000000f00 */
[----:B-1----:R-:W-:Y:S01]  /*be60*/  IMAD.MOV.U32 R2, RZ, RZ, R101 ;  /* 0x000000ffff027224 */ /* 0x002fe200078e0065 */
[----:B------:R-:W-:Y:S01]  /*be70*/  HMMA.16816.F32 R144, R4, R76, R104 ;  /* 0x0000004c0490723c */ /* 0x000fe20000001868 */
[----:B------:R-:W-:Y:S02]  /*be80*/  IMAD.MOV.U32 R222, RZ, RZ, R98 ;  /* 0x000000ffffde7224 */ /* 0x000fe400078e0062 */
[----:B------:R-:W-:Y:S02]  /*be90*/  IMAD.MOV.U32 R217, RZ, RZ, R2 ;  /* 0x000000ffffd97224 */ /* 0x000fe400078e0002 */
[----:B------:R-:W-:-:S03]  /*bea0*/  IMAD.MOV.U32 R2, RZ, RZ, R96 ;  /* 0x000000ffff027224 */ /* 0x000fc600078e0060 */
[C---:B------:R-:W-:Y:S03]  /*beb0*/  HMMA.16816.F32 R100, R4.reuse, R84, R120 ;  /* 0x000000540464723c */ /* 0x040fe60000001878 */
[----:B------:R-:W-:Y:S01]  /*bec0*/  IMAD.MOV.U32 R178, RZ, RZ, R92 ;  /* 0x000000ffffb27224 */ /* 0x000fe200078e005c */
[----:B------:R-:W-:Y:S01]  /*bed0*/  MOV R173, R93 ;  /* 0x0000005d00ad7202 */ /* 0x000fe20000000f00 */
[----:B------:R-:W-:Y:S02]  /*bee0*/  IMAD.MOV.U32 R172, RZ, RZ, R94 ;  /* 0x000000ffffac7224 */ /* 0x000fe400078e005e */
[----:B------:R-:W-:Y:S01]  /*bef0*/  IMAD.MOV.U32 R136, RZ, RZ, R95 ;  /* 0x000000ffff887224 */ /* 0x000fe200078e005f */
[----:B------:R-:W-:Y:S08]  /*bf00*/  HMMA.16816.F32 R212, R4, R34, R212 ;  /* 0x0000002204d4723c */ /* 0x000ff000000018d4 */
[----:B------:R-:W-:Y:S03]  /*bf10*/  HMMA.16816.F32 R92, R20, R64, RZ ;  /* 0x00000040145c723c */ /* 0x000fe600000018ff */
[----:B------:R-:W-:Y:S01]  /*bf20*/  IMAD.MOV.U32 R249, RZ, RZ, R100 ;  /* 0x000000fffff97224 */ /* 0x000fe200078e0064 */
[----:B------:R-:W-:Y:S01]  /*bf30*/  MOV R245, R101 ;  /* 0x0000006500f57202 */ /* 0x000fe20000000f00 */
[----:B------:R-:W-:-:S02]  /*bf40*/  IMAD.MOV.U32 R244, RZ, RZ, R102 ;  /* 0x000000fffff47224 */ /* 0x000fc400078e0066 */
[----:B------:R-:W-:Y:S01]  /*bf50*/  IMAD.MOV.U32 R241, RZ, RZ, R103 ;  /* 0x000000fffff17224 */ /* 0x000fe200078e0067 */
[C---:B------:R-:W-:Y:S08]  /*bf60*/  HMMA.16816.F32 R140, R4.reuse, R30, R208 ;  /* 0x0000001e048c723c */ /* 0x040ff000000018d0 */
[C---:B------:R-:W-:Y:S08]  /*bf70*/  HMMA.16816.F32 R100, R4.reuse, R74, R124 ;  /* 0x0000004a0464723c */ /* 0x040ff0000000187c */
[----:B------:R-:W-:Y:S08]  /*bf80*/  HMMA.16816.F32 R124, R4, R78, R88 ;  /* 0x0000004e047c723c */ /* 0x000ff00000001858 */
[----:B------:R-:W-:Y:S03]  /*bf90*/  HMMA.16816.F32 R88, R20, R60, RZ ;  /* 0x0000003c1458723c */ /* 0x000fe600000018ff */
        /* <DEDUP_REMOVED lines=12> */
[----:B--2---:R-:W-:Y:S08]  /*c060*/  HMMA.16816.F32 R112, R12, R32, R92 ;  /* 0x000000200c70723c */ /* 0x004ff0000000185c */
[C---:B------:R-:W-:Y:S08]  /*c070*/  HMMA.16816.F32 R92, R20.reuse, R66, RZ ;  /* 0x00000042145c723c */ /* 0x040ff000000018ff */
[----:B------:R-:W-:Y:S08]  /*c080*/  HMMA.16816.F32 R64, R20, R48, RZ ;  /* 0x000000301440723c */ /* 0x000ff000000018ff */
[----:B------:R-:W-:Y:S08]  /*c090*/  HMMA.16816.F32 R116, R12, R28, R88 ;  /* 0x0000001c0c74723c */ /* 0x000ff00000001858 */
[C---:B------:R-:W-:Y:S08]  /*c0a0*/  HMMA.16816.F32 R88, R20.reuse, R70, RZ ;  /* 0x000000461458723c */ /* 0x040ff000000018ff */
[----:B------:R-:W-:Y:S08]  /*c0b0*/  HMMA.16816.F32 R68, R20, R52, RZ ;  /* 0x000000341444723c */ /* 0x000ff000000018ff */
[C---:B------:R-:W-:Y:S08]  /*c0c0*/  HMMA.16816.F32 R108, R12.reuse, R36, R96 ;  /* 0x000000240c6c723c */ /* 0x040ff00000001860 */
[----:B------:R-:W-:Y:S08]  /*c0d0*/  HMMA.16816.F32 R208, R12, R24, R4 ;  /* 0x000000180cd0723c */ /* 0x000ff00000001804 */
[C---:B------:R-:W-:Y:S08]  /*c0e0*/  HMMA.16816.F32 R96, R20.reuse, R62, RZ ;  /* 0x0000003e1460723c */ /* 0x040ff000000018ff */
[C---:B------:R-:W-:Y:S08]  /*c0f0*/  HMMA.16816.F32 R4, R20.reuse, R40, RZ ;  /* 0x000000281404723c */ /* 0x040ff000000018ff */
[----:B------:R-:W-:Y:S08]  /*c100*/  HMMA.16816.F32 R56, R20, R58, RZ ;  /* 0x0000003a1438723c */ /* 0x000ff000000018ff */
[----:B------:R-:W-:Y:S01]  /*c110*/  HMMA.16816.F32 R204, R12, R84, R64 ;  /* 0x000000540ccc723c */ /* 0x000fe20000001840 */
[----:B------:R-:W-:Y:S01]  /*c120*/  IMAD.MOV.U32 R66, RZ, RZ, R2 ;  /* 0x000000ffff427224 */ /* 0x000fe200078e0002 */
[----:B------:R-:W-:Y:S01]  /*c130*/  MOV R65, R223 ;  /* 0x000000df00417202 */ /* 0x000fe20000000f00 */
[----:B------:R-:W-:Y:S01]  /*c140*/  IMAD.MOV.U32 R67, RZ, RZ, R0 ;  /* 0x000000ffff437224 */ /* 0x000fe200078e0000 */
[----:B------:R-:W-:Y:S01]  /*c150*/  IADD3 R0, PT, PT, R3, R232, RZ ;  /* 0x000000e803007210 */ /* 0x000fe20007ffe0ff */
[----:B------:R-:W-:-:S02]  /*c160*/  IMAD.IADD R2, R235, 0x1, R232 ;  /* 0x00000001eb027824 */ /* 0x000fc400078e02e8 */
[----:B------:R-:W-:Y:S01]  /*c170*/  IMAD.MOV.U32 R85, RZ, RZ, R220 ;  /* 0x000000ffff557224 */ /* 0x000fe200078e00dc */
[----:B------:R-:W-:Y:S01]  /*c180*/  HMMA.16816.F32 R60, R20, R44, RZ ;  /* 0x0000002c143c723c */ /* 0x000fe200000018ff */
[----:B------:R-:W-:-:S07]  /*c190*/  IMAD.MOV.U32 R64, RZ, RZ, R222 ;  /* 0x000000ffff407224 */ /* 0x000fce00078e00de */
[----:B------:R-:W-:Y:S08]  /*c1a0*/  HMMA.16816.F32 R104, R20, R46, RZ ;  /* 0x0000002e1468723c */ /* 0x000ff000000018ff */
[----:B------:R-:W-:Y:S01]  /*c1b0*/  HMMA.16816.F32 R120, R12, R72, R68 ;  /* 0x000000480c78723c */ /* 0x000fe20000001844 */
[----:B------:R-:W-:Y:S01]  /*c1c0*/  IMAD.MOV.U32 R71, RZ, RZ, R221 ;  /* 0x000000ffff477224 */ /* 0x000fe200078e00dd */
[----:B------:R-:W-:Y:S01]  /*c1d0*/  MOV R70, R219 ;  /* 0x000000db00467202 */ /* 0x000fe20000000f00 */
[----:B------:R-:W-:-:S02]  /*c1e0*/  IMAD.MOV.U32 R68, RZ, RZ, R217 ;  /* 0x000000ffff447224 */ /* 0x000fc400078e00d9 */
[----:B------:R-:W-:-:S03]  /*c1f0*/  IMAD.MOV.U32 R69, RZ, RZ, R218 ;  /* 0x000000ffff457224 */ /* 0x000fc600078e00da */
[C---:B------:R-:W-:Y:S08]  /*c200*/  HMMA.16816.F32 R100, R20.reuse, R50, RZ ;  /* 0x000000321464723c */ /* 0x040ff000000018ff */
[----:B------:R-:W-:Y:S08]  /*c210*/  HMMA.16816.F32 R44, R20, R42, RZ ;  /* 0x0000002a142c723c */ /* 0x000ff000000018ff */
[C---:B------:R-:W-:Y:S01]  /*c220*/  HMMA.16816.F32 R220, R12.reuse, R76, R4 ;  /* 0x0000004c0cdc723c */ /* 0x040fe20000001804 */
[----:B------:R-:W-:Y:S07]  /*c230*/  LDSM.16.M88.4 R4, [R2+0x2000] ;  /* 0x002000000204783b */ /* 0x000fee0000000200 */
[C---:B------:R-:W-:Y:S08]  /*c240*/  HMMA.16816.F32 R40, R12.reuse, R38, R88 ;  /* 0x000000260c28723c */ /* 0x040ff00000001858 */
[C---:B------:R-:W-:Y:S01]  /*c250*/  HMMA.16816.F32 R48, R12.reuse, R30, R96 ;  /* 0x0000001e0c30723c */ /* 0x040fe20000001860 */
[----:B------:R-:W1:Y:S07]  /*c260*/  LDSM.16.M88.4 R28, [R0+0x4000] ;  /* 0x00400000001c783b */ /* 0x000e6e0000000200 */
[----:B------:R-:W-:Y:S01]  /*c270*/  HMMA.16816.F32 R36, R12, R34, R92 ;  /* 0x000000220c24723c */ /* 0x000fe2000000185c */
[----:B------:R-:W2:Y:S07]  /*c280*/  LDSM.16.M88.4 R32, [R0+0x5000] ;  /* 0x005000000020783b */ /* 0x000eae0000000200 */
[----:B------:R-:W-:Y:S01]  /*c290*/  HMMA.16816.F32 R52, R20, R54, RZ ;  /* 0x000000361434723c */ /* 0x000fe200000018ff */
[----:B------:R-:W-:Y:S07]  /*c2a0*/  LDSM.16.M88.4 R20, [R2] ;  /* 0x000000000214783b */ /* 0x000fee0000000200 */
[C---:B------:R-:W-:Y:S01]  /*c2b0*/  HMMA.16816.F32 R56, R12.reuse, R26, R56 ;  /* 0x0000001a0c38723c */ /* 0x040fe20000001838 */
[----:B------:R-:W3:Y:S07]  /*c2c0*/  LDSM.16.M88.4 R24, [R0+0x4800] ;  /* 0x004800000018783b */ /* 0x000eee0000000200 */
[C---:B------:R-:W-:Y:S08]  /*c2d0*/  HMMA.16816.F32 R216, R12.reuse, R80, R60 ;  /* 0x000000500cd8723c */ /* 0x040ff0000000183c */
[C---:B------:R-:W-:Y:S08]  /*c2e0*/  HMMA.16816.F32 R72, R12.reuse, R74, R52 ;  /* 0x0000004a0c48723c */ /* 0x040ff00000001834 */
[C---:B------:R-:W-:Y:S08]  /*c2f0*/  HMMA.16816.F32 R52, R12.reuse, R82, R104 ;  /* 0x000000520c34723c */ /* 0x040ff00000001868 */
[----:B------:R-:W-:Y:S01]  /*c300*/  HMMA.16816.F32 R80, R12, R78, R44 ;  /* 0x0000004e0c50723c */ /* 0x000fe2000000182c */
[----:B------:R-:W-:Y:S01]  /*c310*/  IMAD.MOV.U32 R44, RZ, RZ, R71 ;  /* 0x000000ffff2c7224 */ /* 0x000fe200078e0047 */
[----:B------:R-:W-:Y:S01]  /*c320*/  MOV R47, R250 ;  /* 0x000000fa002f7202 */ /* 0x000fe20000000f00 */
[----:B------:R-:W-:-:S02]  /*c330*/  IMAD.MOV.U32 R45, RZ, RZ, R252 ;  /* 0x000000ffff2d7224 */ /* 0x000fc400078e00fc */
[----:B------:R-:W-:-:S03]  /*c340*/  IMAD.MOV.U32 R46, RZ, RZ, R251 ;  /* 0x000000ffff2e7224 */ /* 0x000fc600078e00fb */
[----:B------:R-:W-:Y:S01]  /*c350*/  HMMA.16816.F32 R60, R12, R86, R100 ;  /* 0x000000560c3c723c */ /* 0x000fe20000001864 */
[----:B------:R-:W4:Y:S01]  /*c360*/  LDSM.16.M88.4 R12, [R0+0x6000] ;  /* 0x00600000000c783b */ /* 0x000f220000000200 */
[----:B------:R-:W-:Y:S01]  /*c370*/  IMAD.MOV.U32 R101, RZ, RZ, R68 ;  /* 0x000000ffff657224 */ /* 0x000fe200078e0044 */
[----:B------:R-:W-:Y:S01]  /*c380*/  MOV R103, R70 ;  /* 0x0000004600677202 */ /* 0x000fe20000000f00 */
[----:B------:R-:W-:Y:S02]  /*c390*/  IMAD.MOV.U32 R102, RZ, RZ, R69 ;  /* 0x000000ffff667224 */ /* 0x000fe400078e0045 */
[----:B------:R-:W-:Y:S02]  /*c3a0*/  IMAD.MOV.U32 R100, RZ, RZ, R85 ;  /* 0x000000ffff647224 */ /* 0x000fe400078e0055 */
[C---:B-1----:R-:W-:Y:S08]  /*c3b0*/  HMMA.16816.F32 R92, R4.reuse, R28, R228 ;  /* 0x0000001c045c723c */ /* 0x042ff000000018e4 */
[----:B--2---:R-:W-:Y:S01]  /*c3c0*/  HMMA.16816.F32 R228, R4, R32, R44 ;  /* 0x0000002004e4723c */ /* 0x004fe2000000182c */
[----:B------:R-:W1:Y:S07]  /*c3d0*/  LDSM.16.M88.4 R44, [R0+0x6800] ;  /* 0x00680000002c783b */ /* 0x000e6e0000000200 */
[-C--:B---3--:R-:W-:Y:S08]  /*c3e0*/  HMMA.16816.F32 R68, R20, R24.reuse, R112 ;  /* 0x000000181444723c */ /* 0x088ff00000001870 */
[C---:B------:R-:W-:Y:S08]  /*c3f0*/  HMMA.16816.F32 R64, R4.reuse, R24, R64 ;  /* 0x000000180440723c */ /* 0x040ff00000001840 */
[-C--:B------:R-:W-:Y:S08]  /*c400*/  HMMA.16816.F32 R96, R4, R26.reuse, R212 ;  /* 0x0000001a0460723c */ /* 0x080ff000000018d4 */
[C---:B------:R-:W-:Y:S01]  /*c410*/  HMMA.16816.F32 R104, R20.reuse, R26, R36 ;  /* 0x0000001a1468723c */ /* 0x040fe20000001824 */
[----:B------:R-:W2:Y:S04]  /*c420*/  LDSM.16.M88.4 R24, [R0+0x5800] ;  /* 0x005800000018783b */ /* 0x000ea80000000200 */
[----:B------:R-:W-:Y:S03]  /*c430*/  LDSM.16.M88.4 R36, [R0+0x7800] ;  /* 0x007800000024783b */ /* 0x000fe60000000200 */
[C---:B------:R-:W-:Y:S01]  /*c440*/  HMMA.16816.F32 R76, R20.reuse, R30, R40 ;  /* 0x0000001e144c723c */ /* 0x040fe20000001828 */
[----:B------:R-:W3:Y:S07]  /*c450*/  LDSM.16.M88.4 R40, [R0+0x7000] ;  /* 0x007000000028783b */ /* 0x000eee0000000200 */
[----:B------:R-:W-:Y:S01]  /*c460*/  HMMA.16816.F32 R88, R20, R28, R108 ;  /* 0x0000001c1458723c */ /* 0x000fe2000000186c */
        /* <DEDUP_REMOVED lines=9> */
[----:B------:R-:W-:Y:S01]  /*c500*/  HMMA.16816.F32 R212, R20, R32, R116 ;  /* 0x0000002014d4723c */ /* 0x000fe20000001874 */
[----:B------:R-:W-:Y:S01]  /*c510*/  IMAD.MOV.U32 R116, RZ, RZ, R238 ;  /* 0x000000ffff747224 */ /* 0x000fe200078e00ee */
[----:B------:R-:W-:Y:S01]  /*c520*/  MOV R119, R227 ;  /* 0x000000e300777202 */ /* 0x000fe20000000f00 */
[----:B------:R-:W-:Y:S02]  /*c530*/  IMAD.MOV.U32 R117, RZ, RZ, R236 ;  /* 0x000000ffff757224 */ /* 0x000fe400078e00ec */
[----:B------:R-:W-:-:S03]  /*c540*/  IMAD.MOV.U32 R118, RZ, RZ, R234 ;  /* 0x000000ffff767224 */ /* 0x000fc600078e00ea */
[C---:B----4-:R-:W-:Y:S08]  /*c550*/  HMMA.16816.F32 R112, R4.reuse, R12, R100 ;  /* 0x0000000c0470723c */ /* 0x050ff00000001864 */
[C---:B-1----:R-:W-:Y:S08]  /*c560*/  HMMA.16816.F32 R108, R4.reuse, R44, R108 ;  /* 0x0000002c046c723c */ /* 0x042ff0000000186c */
[----:B--2---:R-:W-:Y:S01]  /*c570*/  HMMA.16816.F32 R28, R4, R24, R128 ;  /* 0x00000018041c723c */ /* 0x004fe20000001880 */
[----:B------:R-:W-:Y:S01]  /*c580*/  IMAD.MOV.U32 R128, RZ, RZ, R226 ;  /* 0x000000ffff807224 */ /* 0x000fe200078e00e2 */
[----:B------:R-:W-:Y:S01]  /*c590*/  MOV R131, R18 ;  /* 0x0000001200837202 */ /* 0x000fe20000000f00 */
[----:B------:R-:W-:Y:S01]  /*c5a0*/  IMAD.MOV.U32 R100, RZ, RZ, R112 ;  /* 0x000000ffff647224 */ /* 0x000fe200078e0070 */
[----:B------:R-:W-:Y:S01]  /*c5b0*/  MOV R8, R115 ;  /* 0x0000007300087202 */ /* 0x000fe20000000f00 */
[----:B------:R-:W-:-:S02]  /*c5c0*/  IMAD.MOV.U32 R129, RZ, RZ, R224 ;  /* 0x000000ffff817224 */ /* 0x000fc400078e00e0 */
[----:B------:R-:W-:Y:S01]  /*c5d0*/  IMAD.MOV.U32 R130, RZ, RZ, R19 ;  /* 0x000000ffff827224 */ /* 0x000fe200078e0013 */
[C---:B------:R-:W-:Y:S01]  /*c5e0*/  HMMA.16816.F32 R116, R4.reuse, R14, R116 ;  /* 0x0000000e0474723c */ /* 0x040fe20000001874 */
[----:B------:R-:W-:Y:S02]  /*c5f0*/  IMAD.MOV.U32 R17, RZ, RZ, R114 ;  /* 0x000000ffff117224 */ /* 0x000fe400078e0072 */
[----:B------:R-:W-:Y:S01]  /*c600*/  IMAD.MOV.U32 R112, RZ, RZ, R108 ;  /* 0x000000ffff707224 */ /* 0x000fe200078e006c */
[----:B------:R-:W-:Y:S01]  /*c610*/  MOV R18, R110 ;  /* 0x0000006e00127202 */ /* 0x000fe20000000f00 */
[----:B------:R-:W-:Y:S01]  /*c620*/  IMAD.MOV.U32 R32, RZ, RZ, R111 ;  /* 0x000000ffff207224 */ /* 0x000fe200078e006f */
[----:B------:R-:W-:Y:S01]  /*c630*/  MOV R111, R136 ;  /* 0x00000088006f7202 */ /* 0x000fe20000000f00 */
[----:B------:R-:W-:Y:S01]  /*c640*/  IMAD.MOV.U32 R19, RZ, RZ, R109 ;  /* 0x000000ffff137224 */ /* 0x000fe200078e006d */
[----:B------:R-:W-:Y:S01]  /*c650*/  HMMA.16816.F32 R132, R4, R26, R132 ;  /* 0x0000001a0484723c */ /* 0x000fe20000001884 */
[----:B------:R-:W-:-:S02]  /*c660*/  IMAD.MOV.U32 R108, RZ, RZ, R178 ;  /* 0x000000ffff6c7224 */ /* 0x000fc400078e00b2 */
[----:B------:R-:W-:-:S05]  /*c670*/  IMAD.MOV.U32 R109, RZ, RZ, R173 ;  /* 0x000000ffff6d7224 */ /* 0x000fca00078e00ad */
[----:B---3--:R-:W-:Y:S01]  /*c680*/  HMMA.16816.F32 R148, R4, R40, R148 ;  /* 0x000000280494723c */ /* 0x008fe20000001894 */
[----:B------:R-:W-:-:S07]  /*c690*/  IMAD.MOV.U32 R110, RZ, RZ, R172 ;  /* 0x000000ffff6e7224 */ /* 0x000fce00078e00ac */
[----:B------:R-:W-:Y:S01]  /*c6a0*/  HMMA.16816.F32 R144, R4, R36, R144 ;  /* 0x000000240490723c */ /* 0x000fe20000001890 */
[----:B------:R-:W-:Y:S01]  /*c6b0*/  IMAD.MOV.U32 R244, RZ, RZ, R28 ;  /* 0x000000fffff47224 */ /* 0x000fe200078e001c */
[----:B------:R-:W-:Y:S01]  /*c6c0*/  MOV R33, R119 ;  /* 0x0000007700217202 */ /* 0x000fe20000000f00 */
[----:B------:R-:W-:-:S05]  /*c6d0*/  IMAD.MOV.U32 R28, RZ, RZ, R113 ;  /* 0x000000ffff1c7224 */ /* 0x000fca00078e0071 */
[C---:B------:R-:W-:Y:S01]  /*c6e0*/  HMMA.16816.F32 R140, R4.reuse, R34, R140 ;  /* 0x00000022048c723c */ /* 0x040fe2000000188c */
[----:B------:R-:W-:Y:S01]  /*c6f0*/  IMAD.MOV.U32 R115, RZ, RZ, R116 ;  /* 0x000000ffff737224 */ /* 0x000fe200078e0074 */
[----:B------:R-:W-:Y:S01]  /*c700*/  MOV R103, 0x20 ;  /* 0x0000002000677802 */ /* 0x000fe20000000f00 */
[----:B------:R-:W-:Y:S01]  /*c710*/  IMAD.MOV.U32 R114, RZ, RZ, R117 ;  /* 0x000000ffff727224 */ /* 0x000fe200078e0075 */
[----:B------:R-:W-:Y:S01]  /*c720*/  MOV R239, R31 ;  /* 0x0000001f00ef7202 */ /* 0x000fe20000000f00 */
[----:B------:R-:W-:Y:S01]  /*c730*/  IMAD.MOV.U32 R113, RZ, RZ, R118 ;  /* 0x000000ffff717224 */ /* 0x000fe200078e0076 */
[----:B------:R-:W-:Y:S01]  /*c740*/  MOV R136, R151 ;  /* 0x0000009700887202 */ /* 0x000fe20000000f00 */
[----:B------:R-:W-:Y:S01]  /*c750*/  IMAD.MOV.U32 R241, RZ, RZ, R29 ;  /* 0x000000fffff17224 */ /* 0x000fe200078e001d */
[----:B------:R-:W-:Y:S01]  /*c760*/  HMMA.16816.F32 R116, R4, R46, R128 ;  /* 0x0000002e0474723c */ /* 0x000fe20000001880 */
[----:B------:R-:W-:Y:S02]  /*c770*/  IMAD.MOV.U32 R240, RZ, RZ, R30 ;  /* 0x000000fffff07224 */ /* 0x000fe400078e001e */
[----:B------:R-:W-:-:S02]  /*c780*/  IMAD.MOV.U32 R245, RZ, RZ, R132 ;  /* 0x000000fffff57224 */ /* 0x000fc400078e0084 */
[----:B------:R-:W-:Y:S02]  /*c790*/  IMAD.MOV.U32 R178, RZ, RZ, R133 ;  /* 0x000000ffffb27224 */ /* 0x000fe400078e0085 */
[----:B------:R-:W-:Y:S01]  /*c7a0*/  IMAD.MOV.U32 R173, RZ, RZ, R134 ;  /* 0x000000ffffad7224 */ /* 0x000fe200078e0086 */
[----:B------:R-:W-:Y:S01]  /*c7b0*/  HMMA.16816.F32 R108, R4, R42, R108 ;  /* 0x0000002a046c723c */ /* 0x000fe2000000186c */
[----:B------:R-:W-:Y:S02]  /*c7c0*/  IMAD.MOV.U32 R226, RZ, RZ, R149 ;  /* 0x000000ffffe27224 */ /* 0x000fe400078e0095 */
[----:B------:R-:W-:Y:S02]  /*c7d0*/  IMAD.MOV.U32 R227, RZ, RZ, R148 ;  /* 0x000000ffffe37224 */ /* 0x000fe400078e0094 */
[----:B------:R-:W-:Y:S01]  /*c7e0*/  IMAD.MOV.U32 R224, RZ, RZ, R150 ;  /* 0x000000ffffe07224 */ /* 0x000fe200078e0096 */
[----:B------:R-:W-:Y:S02]  /*c7f0*/  SEL R103, R103, 0xffffffe0, !P2 ;  /* 0xffffffe067677807 */ /* 0x000fe40005000000 */
[----:B------:R-:W-:Y:S01]  /*c800*/  HMMA.16816.F32 R120, R20, R12, R120 ;  /* 0x0000000c1478723c */ /* 0x000fe20000001878 */
[----:B------:R-:W-:-:S07]  /*c810*/  MOV R132, R135 ;  /* 0x0000008700847202 */ /* 0x000fce0000000f00 */
[----:B------:R-:W-:Y:S08]  /*c820*/  HMMA.16816.F32 R208, R20, R24, R208 ;  /* 0x0000001814d0723c */ /* 0x000ff000000018d0 */
[----:B------:R-:W-:Y:S01]  /*c830*/  HMMA.16816.F32 R4, R4, R38, R124 ;  /* 0x000000260404723c */ /* 0x000fe2000000187c */
[----:B------:R-:W-:Y:S02]  /*c840*/  IMAD.IADD R2, R103, 0x1, R2 ;  /* 0x0000000167027824 */ /* 0x000fe400078e0202 */
[----:B------:R-:W-:-:S02]  /*c850*/  IMAD.MOV.U32 R31, RZ, RZ, R118 ;  /* 0x000000ffff1f7224 */ /* 0x000fc400078e0076 */
[----:B------:R-:W-:Y:S02]  /*c860*/  IMAD.MOV.U32 R30, RZ, RZ, R116 ;  /* 0x000000ffff1e7224 */ /* 0x000fe400078e0074 */
[----:B------:R-:W-:Y:S01]  /*c870*/  IMAD.MOV.U32 R29, RZ, RZ, R117 ;  /* 0x000000ffff1d7224 */ /* 0x000fe200078e0075 */
[----:B------:R-:W-:Y:S01]  /*c880*/  MOV R252, R119 ;  /* 0x0000007700fc7202 */ /* 0x000fe20000000f00 */
[----:B------:R-:W-:Y:S01]  /*c890*/  IMAD.IADD R0, R103, 0x1, R0 ;  /* 0x0000000167007824 */ /* 0x000fe200078e0200 */
[----:B------:R-:W-:Y:S01]  /*c8a0*/  MOV R3, R111 ;  /* 0x0000006f00037202 */ /* 0x000fe20000000f00 */
[----:B------:R-:W-:Y:S01]  /*c8b0*/  IMAD.MOV.U32 R135, RZ, RZ, R108 ;  /* 0x000000ffff877224 */ /* 0x000fe200078e006c */
[----:B------:R-:W-:Y:S01]  /*c8c0*/  HMMA.16816.F32 R116, R20, R14, R72 ;  /* 0x0000000e1474723c */ /* 0x000fe20000001848 */
[----:B------:R-:W-:Y:S01]  /*c8d0*/  IMAD.MOV.U32 R134, RZ, RZ, R109 ;  /* 0x000000ffff867224 */ /* 0x000fe200078e006d */
[----:B------:R-:W-:Y:S01]  /*c8e0*/  LDSM.16.M88.4 R12, [R2+0x2000] ;  /* 0x00200000020c783b */ /* 0x000fe20000000200 */
[----:B------:R-:W-:-:S05]  /*c8f0*/  IMAD.MOV.U32 R133, RZ, RZ, R110 ;  /* 0x000000ffff857224 */ /* 0x000fca00078e006e */
[----:B------:R-:W-:Y:S01]  /*c900*/  HMMA.16816.F32 R60, R20, R46, R60 ;  /* 0x0000002e143c723c */ /* 0x000fe2000000183c */
[----:B------:R-:W-:Y:S01]  /*c910*/  IMAD.MOV.U32 R111, RZ, RZ, R6 ;  /* 0x000000ffff6f7224 */ /* 0x000fe200078e0006 */
[----:B------:R-:W-:Y:S01]  /*c920*/  MOV R108, R5 ;  /* 0x00000005006c7202 */ /* 0x000fe20000000f00 */
[----:B------:R-:W-:-:S05]  /*c930*/  IMAD.MOV.U32 R110, RZ, RZ, R7 ;  /* 0x000000ffff6e7224 */ /* 0x000fca00078e0007 */
[C---:B------:R-:W-:Y:S01]  /*c940*/  HMMA.16816.F32 R52, R20.reuse, R42, R52 ;  /* 0x0000002a1434723c */ /* 0x040fe20000001834 */
[----:B------:R-:W-:Y:S01]  /*c950*/  IMAD.MOV.U32 R109, RZ, RZ, R4 ;  /* 0x000000ffff6d7224 */ /* 0x000fe200078e0004 */
[----:B------:R-:W-:Y:S01]  /*c960*/  MOV R232, R143 ;  /* 0x0000008f00e87202 */ /* 0x000fe20000000f00 */
[----:B------:R1:W-:Y:S01]  /*c970*/  LDSM.16.M88.4 R4, [R2] ;  /* 0x000000000204783b */ /* 0x0003e20000000200 */
[----:B------:R-:W-:Y:S02]  /*c980*/  IMAD.MOV.U32 R236, RZ, RZ, R141 ;  /* 0x000000ffffec7224 */ /* 0x000fe400078e008d */
[----:B------:R-:W-:Y:S01]  /*c990*/  IMAD.MOV.U32 R238, RZ, RZ, R140 ;  /* 0x000000ffffee7224 */ /* 0x000fe200078e008c */
[----:B------:R-:W-:Y:S01]  /*c9a0*/  MOV R172, R147 ;  /* 0x0000009300ac7202 */ /* 0x000fe20000000f00 */
[----:B------:R-:W-:Y:S01]  /*c9b0*/  HMMA.16816.F32 R128, R20, R34, R48 ;  /* 0x000000221480723c */ /* 0x000fe20000001830 */
[----:B------:R-:W-:Y:S01]  /*c9c0*/  IMAD.MOV.U32 R49, RZ, RZ, R31 ;  /* 0x000000ffff317224 */ /* 0x000fe200078e001f */
[----:B------:R2:W5:Y:S01]  /*c9d0*/  LDL.LU.64 R150, [R1+0xc8] ;  /* 0x0000c80001967983 */ /* 0x0005620000300a00 */
[----:B------:R-:W-:-:S02]  /*c9e0*/  IMAD.MOV.U32 R50, RZ, RZ, R30 ;  /* 0x000000ffff327224 */ /* 0x000fc400078e001e */
[----:B------:R-:W-:Y:S01]  /*c9f0*/  IMAD.MOV.U32 R51, RZ, RZ, R29 ;  /* 0x000000ffff337224 */ /* 0x000fe200078e001d */
[----:B------:R2:W5:Y:S01]  /*ca00*/  LDL.LU.64 R148, [R1+0xc0] ;  /* 0x0000c00001947983 */ /* 0x0005620000300a00 */
[----:B------:R-:W-:Y:S01]  /*ca10*/  IMAD.MOV.U32 R250, RZ, RZ, R145 ;  /* 0x000000fffffa7224 */ /* 0x000fe200078e0091 */
[C---:B------:R-:W-:Y:S01]  /*ca20*/  HMMA.16816.F32 R124, R20.reuse, R26, R56 ;  /* 0x0000001a147c723c */ /* 0x040fe20000001838 */
[----:B------:R-:W-:Y:S01]  /*ca30*/  IMAD.MOV.U32 R251, RZ, RZ, R144 ;  /* 0x000000fffffb7224 */ /* 0x000fe200078e0090 */
[----:B------:R-:W3:Y:S01]  /*ca40*/  LDSM.16.M88.4 R24, [R0+0x4800] ;  /* 0x004800000018783b */ /* 0x000ee20000000200 */
[----:B------:R-:W-:Y:S01]  /*ca50*/  IMAD.MOV.U32 R249, RZ, RZ, R146 ;  /* 0x000000fffff97224 */ /* 0x000fe200078e0092 */
[----:B-1----:R-:W-:Y:S01]  /*ca60*/  MOV R2, R28 ;  /* 0x0000001c00027202 */ /* 0x002fe20000000f00 */
[----:B------:R-:W-:Y:S01]  /*ca70*/  IMAD.MOV.U32 R48, RZ, RZ, R100 ;  /* 0x000000ffff307224 */ /* 0x000fe200078e0064 */
[----:B------:R-:W1:Y:S02]  /*ca80*/  LDSM.16.M88.4 R28, [R0+0x4000] ;  /* 0x00400000001c783b */ /* 0x000e640000000200 */
[----:B------:R-:W-:Y:S01]  /*ca90*/  HMMA.16816.F32 R56, R20, R40, R216 ;  /* 0x000000281438723c */ /* 0x000fe200000018d8 */
[----:B------:R-:W-:Y:S01]  /*caa0*/  IMAD.MOV.U32 R219, RZ, RZ, R49 ;  /* 0x000000ffffdb7224 */ /* 0x000fe200078e0031 */
[----:B------:R-:W-:Y:S01]  /*cab0*/  MOV R218, R51 ;  /* 0x0000003300da7202 */ /* 0x000fe20000000f00 */
[----:B------:R-:W-:Y:S01]  /*cac0*/  IMAD.MOV.U32 R216, RZ, RZ, R48 ;  /* 0x000000ffffd87224 */ /* 0x000fe200078e0030 */
[----:B------:R-:W-:Y:S01]  /*cad0*/  LDSM.16.M88.4 R40, [R0+0x7800] ;  /* 0x007800000028783b */ /* 0x000fe20000000200 */
[----:B------:R-:W-:-:S03]  /*cae0*/  IMAD.MOV.U32 R217, RZ, RZ, R50 ;  /* 0x000000ffffd97224 */ /* 0x000fc600078e0032 */
[----:B------:R-:W-:Y:S01]  /*caf0*/  HMMA.16816.F32 R48, R20, R36, R220 ;  /* 0x000000241430723c */ /* 0x000fe200000018dc */
[----:B------:R-:W-:Y:S01]  /*cb00*/  IMAD.MOV.U32 R220, RZ, RZ, R115 ;  /* 0x000000ffffdc7224 */ /* 0x000fe200078e0073 */
[----:B------:R-:W-:Y:S01]  /*cb10*/  MOV R223, R112 ;  /* 0x0000007000df7202 */ /* 0x000fe20000000f00 */
[----:B------:R-:W-:Y:S01]  /*cb20*/  IMAD.MOV.U32 R221, RZ, RZ, R114 ;  /* 0x000000ffffdd7224 */ /* 0x000fe200078e0072 */
[----:B------:R2:W5:Y:S01]  /*cb30*/  LDL.LU.64 R146, [R1+0xb8] ;  /* 0x0000b80001927983 */ /* 0x0005620000300a00 */
[----:B------:R-:W-:-:S03]  /*cb40*/  IMAD.MOV.U32 R222, RZ, RZ, R113 ;  /* 0x000000ffffde7224 */ /* 0x000fc600078e0071 */
[C---:B---3--:R-:W-:Y:S01]  /*cb50*/  HMMA.16816.F32 R64, R12.reuse, R24, R64 ;  /* 0x000000180c40723c */ /* 0x048fe20000001840 */
[----:B------:R-:W-:Y:S01]  /*cb60*/  IMAD.MOV.U32 R234, RZ, RZ, R142 ;  /* 0x000000ffffea7224 */ /* 0x000fe200078e008e */
[----:B------:R2:W5:Y:S04]  /*cb70*/  LDL.LU.64 R144, [R1+0xb0] ;  /* 0x0000b00001907983 */ /* 0x0005680000300a00 */
[----:B------:R2:W5:Y:S02]  /*cb80*/  LDL.LU.64 R142, [R1+0xa8] ;  /* 0x0000a800018e7983 */ /* 0x0005640000300a00 */
[----:B------:R-:W-:Y:S02]  /*cb90*/  HMMA.16816.F32 R72, R12, R26, R96 ;  /* 0x0000001a0c48723c */ /* 0x000fe40000001860 */
[----:B------:R2:W5:Y:S06]  /*cba0*/  LDL.LU.64 R140, [R1+0xa0] ;  /* 0x0000a000018c7983 */ /* 0x00056c0000300a00 */
[C---:B-1----:R-:W-:Y:S08]  /*cbb0*/  HMMA.16816.F32 R112, R4.reuse, R28, R88 ;  /* 0x0000001c0470723c */ /* 0x042ff00000001858 */
[C---:B------:R-:W-:Y:S08]  /*cbc0*/  HMMA.16816.F32 R88, R4.reuse, R24, R68 ;  /* 0x000000180458723c */ /* 0x040ff00000001844 */
[----:B------:R-:W-:Y:S01]  /*cbd0*/  HMMA.16816.F32 R68, R4, R26, R104 ;  /* 0x0000001a0444723c */ /* 0x000fe20000001868 */
[----:B------:R-:W1:Y:S07]  /*cbe0*/  LDSM.16.M88.4 R24, [R0+0x6000] ;  /* 0x006000000018783b */ /* 0x000e6e0000000200 */
[C---:B------:R-:W-:Y:S08]  /*cbf0*/  HMMA.16816.F32 R100, R20.reuse, R44, R204 ;  /* 0x0000002c1464723c */ /* 0x040ff000000018cc */
[----:B------:R-:W-:Y:S01]  /*cc00*/  HMMA.16816.F32 R44, R20, R38, R80 ;  /* 0x00000026142c723c */ /* 0x000fe20000001850 */
[----:B------:R-:W3:Y:S01]  /*cc10*/  LDSM.16.M88.4 R36, [R0+0x5000] ;  /* 0x005000000024783b */ /* 0x000ee20000000200 */
[----:B------:R-:W-:Y:S01]  /*cc20*/  IMAD.MOV.U32 R82, RZ, RZ, R111 ;  /* 0x000000ffff527224 */ /* 0x000fe200078e006f */
[----:B------:R-:W-:Y:S01]  /*cc30*/  MOV R81, R108 ;  /* 0x0000006c00517202 */ /* 0x000fe20000000f00 */
[----:B------:R-:W-:Y:S01]  /*cc40*/  IMAD.MOV.U32 R83, RZ, RZ, R110 ;  /* 0x000000ffff537224 */ /* 0x000fe200078e006e */
[----:B------:R-:W-:Y:S01]  /*cc50*/  LDSM.16.M88.4 R20, [R0+0x6800] ;  /* 0x006800000014783b */ /* 0x000fe20000000200 */
[----:B------:R-:W-:-:S02]  /*cc60*/  IMAD.MOV.U32 R80, RZ, RZ, R109 ;  /* 0x000000ffff507224 */ /* 0x000fc400078e006d */
[C---:B------:R-:W-:Y:S01]  /*cc70*/  HMMA.16816.F32 R204, R12.reuse, R28, R92 ;  /* 0x0000001c0ccc723c */ /* 0x040fe2000000185c */
[----:B------:R-:W-:Y:S02]  /*cc80*/  IMAD.MOV.U32 R94, RZ, RZ, R33 ;  /* 0x000000ffff5e7224 */ /* 0x000fe400078e0021 */
[----:B------:R-:W-:Y:S02]  /*cc90*/  IMAD.MOV.U32 R95, RZ, RZ, R32 ;  /* 0x000000ffff5f7224 */ /* 0x000fe400078e0020 */
[----:B------:R-:W4:Y:S03]  /*cca0*/  LDSM.16.M88.4 R32, [R0+0x7000] ;  /* 0x007000000020783b */ /* 0x000f260000000200 */
[-C--:B------:R-:W-:Y:S08]  /*ccb0*/  HMMA.16816.F32 R108, R12, R30.reuse, R84 ;  /* 0x0000001e0c6c723c */ /* 0x080ff00000001854 */
[----:B------:R-:W-:Y:S01]  /*ccc0*/  HMMA.16816.F32 R84, R4, R30, R76 ;  /* 0x0000001e0454723c */ /* 0x000fe2000000184c */
[----:B------:R2:W4:Y:S01]  /*ccd0*/  LDSM.16.M88.4 R28, [R0+0x5800] ;  /* 0x00580000001c783b */ /* 0x0005220000000200 */
[----:B------:R-:W-:-:S06]  /*cce0*/  DEPBAR.LE SB0, 0x0 ;  /* 0x000080000000791a */ /* 0x000fcc0000000000 */
[C---:B-1----:R-:W-:Y:S08]  /*ccf0*/  HMMA.16816.F32 R120, R4.reuse, R24, R120 ;  /* 0x000000180478723c */ /* 0x042ff00000001878 */
[C---:B------:R-:W-:Y:S08]  /*cd00*/  HMMA.16816.F32 R48, R4.reuse, R40, R48 ;  /* 0x000000280430723c */ /* 0x040ff00000001830 */
[----:B---3--:R-:W-:Y:S01]  /*cd10*/  HMMA.16816.F32 R76, R4, R36, R212 ;  /* 0x00000024044c723c */ /* 0x008fe200000018d4 */
[----:B--2---:R-:W-:Y:S01]  /*cd20*/  IMAD.MOV.U32 R0, RZ, RZ, R94 ;  /* 0x000000ffff007224 */ /* 0x004fe200078e005e */
[----:B------:R-:W-:Y:S01]  /*cd30*/  MOV R212, R95 ;  /* 0x0000005f00d47202 */ /* 0x000fe20000000f00 */
[----:B------:R-:W-:Y:S01]  /*cd40*/  IMAD.MOV.U32 R105, RZ, RZ, R121 ;  /* 0x000000ffff697224 */ /* 0x000fe200078e0079 */
[----:B------:R-:W-:Y:S01]  /*cd50*/  MOV R104, R123 ;  /* 0x0000007b00687202 */ /* 0x000fe20000000f00 */
[----:B------:R-:W-:-:S02]  /*cd60*/  IMAD.MOV.U32 R214, RZ, RZ, R221 ;  /* 0x000000ffffd67224 */ /* 0x000fc400078e00dd */
[----:B------:R-:W-:Y:S01]  /*cd70*/  IMAD.MOV.U32 R213, RZ, RZ, R220 ;  /* 0x000000ffffd57224 */ /* 0x000fe200078e00dc */
[C---:B------:R-:W-:Y:S01]  /*cd80*/  HMMA.16816.F32 R92, R4.reuse, R38, R128 ;  /* 0x00000026045c723c */ /* 0x040fe20000001880 */
[----:B------:R-:W-:Y:S01]  /*cd90*/  IMAD.MOV.U32 R130, RZ, RZ, R19 ;  /* 0x000000ffff827224 */ /* 0x000fe200078e0013 */
[----:B------:R-:W-:Y:S01]  /*cda0*/  MOV R129, R223 ;  /* 0x000000df00817202 */ /* 0x000fe20000000f00 */
[----:B------:R-:W-:Y:S02]  /*cdb0*/  IMAD.MOV.U32 R131, RZ, RZ, R18 ;  /* 0x000000ffff837224 */ /* 0x000fe400078e0012 */
[----:B------:R-:W-:Y:S02]  /*cdc0*/  IMAD.MOV.U32 R19, RZ, RZ, R120 ;  /* 0x000000ffff137224 */ /* 0x000fe400078e0078 */
[----:B------:R-:W-:Y:S01]  /*cdd0*/  IMAD.MOV.U32 R18, RZ, RZ, R122 ;  /* 0x000000ffff127224 */ /* 0x000fe200078e007a */
[----:B----4-:R-:W-:Y:S01]  /*cde0*/  HMMA.16816.F32 R56, R4, R32, R56 ;  /* 0x000000200438723c */ /* 0x010fe20000001838 */
[----:B------:R-:W-:-:S02]  /*cdf0*/  IMAD.MOV.U32 R215, RZ, RZ, R222 ;  /* 0x000000ffffd77224 */ /* 0x000fc400078e00de */
[----:B------:R-:W-:Y:S01]  /*ce00*/  IMAD.MOV.U32 R128, RZ, RZ, R129 ;  /* 0x000000ffff807224 */ /* 0x000fe200078e0081 */
[----:B------:R-:W-:Y:S01]  /*ce10*/  MOV R129, R130 ;  /* 0x0000008200817202 */ /* 0x000fe20000000f00 */
[----:B------:R-:W-:Y:S02]  /*ce20*/  IMAD.MOV.U32 R130, RZ, RZ, R131 ;  /* 0x000000ffff827224 */ /* 0x000fe400078e0083 */
[----:B------:R-:W-:Y:S01]  /*ce30*/  IMAD.MOV.U32 R131, RZ, RZ, R212 ;  /* 0x000000ffff837224 */ /* 0x000fe200078e00d4 */
[----:B------:R-:W-:Y:S01]  /*ce40*/  HMMA.16816.F32 R120, R4, R26, R116 ;  /* 0x0000001a0478723c */ /* 0x000fe20000001874 */
[----:B------:R-:W-:Y:S01]  /*ce50*/  IMAD.MOV.U32 R212, RZ, RZ, R215 ;  /* 0x000000ffffd47224 */ /* 0x000fe200078e00d7 */
[----:B------:R-:W-:-:S06]  /*ce60*/  MOV R215, R2 ;  /* 0x0000000200d77202 */ /* 0x000fcc0000000f00 */
[----:B------:R-:W-:Y:S03]  /*ce70*/  HMMA.16816.F32 R60, R4, R22, R60 ;  /* 0x00000016043c723c */ /* 0x000fe6000000183c */
[----:B------:R-:W-:-:S05]  /*ce80*/  IMAD.MOV.U32 R119, RZ, RZ, R56 ;  /* 0x000000ffff777224 */ /* 0x000fca00078e0038 */
[C---:B------:R-:W-:Y:S03]  /*ce90*/  HMMA.16816.F32 R52, R4.reuse, R34, R52 ;  /* 0x000000220434723c */ /* 0x040fe60000001834 */
[----:B------:R-:W-:Y:S01]  /*cea0*/  IMAD.MOV.U32 R117, RZ, RZ, R121 ;  /* 0x000000ffff757224 */ /* 0x000fe200078e0079 */
[----:B------:R-:W-:Y:S01]  /*ceb0*/  MOV R116, R123 ;  /* 0x0000007b00747202 */ /* 0x000fe20000000f00 */
[----:B------:R-:W-:Y:S02]  /*cec0*/  IMAD.MOV.U32 R107, RZ, RZ, R122 ;  /* 0x000000ffff6b7224 */ /* 0x000fe400078e007a */
[----:B------:R-:W-:Y:S01]  /*ced0*/  IMAD.MOV.U32 R106, RZ, RZ, R120 ;  /* 0x000000ffff6a7224 */ /* 0x000fe200078e0078 */
[----:B------:R-:W-:Y:S01]  /*cee0*/  HMMA.16816.F32 R96, R4, R28, R208 ;  /* 0x0000001c0460723c */ /* 0x000fe200000018d0 */
[----:B------:R-:W-:Y:S01]  /*cef0*/  MOV R211, R214 ;  /* 0x000000d600d37202 */ /* 0x000fe20000000f00 */
[----:B------:R-:W-:Y:S01]  /*cf00*/  IMAD.MOV.U32 R214, RZ, RZ, R216 ;  /* 0x000000ffffd67224 */ /* 0x000fe200078e00d8 */
[----:B------:R-:W-:Y:S01]  /*cf10*/  MOV R208, R48 ;  /* 0x0000003000d07202 */ /* 0x000fe20000000f00 */
[----:B------:R-:W-:-:S02]  /*cf20*/  IMAD.MOV.U32 R210, RZ, RZ, R213 ;  /* 0x000000ffffd27224 */ /* 0x000fc400078e00d5 */
[----:B------:R-:W-:Y:S02]  /*cf30*/  IMAD.MOV.U32 R56, RZ, RZ, R214 ;  /* 0x000000ffff387224 */ /* 0x000fe400078e00d6 */
[C---:B------:R-:W-:Y:S01]  /*cf40*/  HMMA.16816.F32 R120, R4.reuse, R20, R100 ;  /* 0x000000140478723c */ /* 0x040fe20000001864 */
[----:B------:R-:W-:Y:S01]  /*cf50*/  MOV R101, R60 ;  /* 0x0000003c00657202 */ /* 0x000fe20000000f00 */
[----:B------:R-:W-:Y:S01]  /*cf60*/  IMAD.MOV.U32 R214, RZ, RZ, R219 ;  /* 0x000000ffffd67224 */ /* 0x000fe200078e00db */
[----:B------:R-:W-:Y:S01]  /*cf70*/  MOV R209, R53 ;  /* 0x0000003500d17202 */ /* 0x000fe20000000f00 */
        /* <DEDUP_REMOVED lines=27> */
[----:B------:R-:W-:Y:S02]  /*d130*/  IMAD.MOV.U32 R8, RZ, RZ, R62 ;  /* 0x000000ffff087224 */ /* 0x000fe400078e003e */
[----:B------:R-:W-:Y:S01]  /*d140*/  IMAD.MOV.U32 R123, RZ, RZ, R52 ;  /* 0x000000ffff7b7224 */ /* 0x000fe200078e0034 */
[C---:B------:R-:W-:Y:S01]  /*d150*/  HMMA.16816.F32 R128, R12.reuse, R20, R128 ;  /* 0x000000140c80723c */ /* 0x040fe20000001880 */
[----:B------:R-:W-:Y:S02]  /*d160*/  IMAD.MOV.U32 R132, RZ, RZ, R51 ;  /* 0x000000ffff847224 */ /* 0x000fe400078e0033 */
[----:B------:R-:W-:Y:S01]  /*d170*/  IMAD.MOV.U32 R178, RZ, RZ, R49 ;  /* 0x000000ffffb27224 */ /* 0x000fe200078e0031 */
[----:B------:R-:W-:Y:S01]  /*d180*/  MOV R49, R241 ;  /* 0x000000f100317202 */ /* 0x000fe20000000f00 */
[----:B------:R-:W-:Y:S02]  /*d190*/  IMAD.MOV.U32 R173, RZ, RZ, R50 ;  /* 0x000000ffffad7224 */ /* 0x000fe400078e0032 */
        /* <DEDUP_REMOVED lines=9> */
[----:B------:R-:W-:Y:S02]  /*d230*/  IMAD.MOV.U32 R52, RZ, RZ, R245 ;  /* 0x000000ffff347224 */ /* 0x000fe400078e00f5 */
[----:B------:R-:W-:Y:S02]  /*d240*/  IMAD.MOV.U32 R48, RZ, RZ, R244 ;  /* 0x000000ffff307224 */ /* 0x000fe400078e00f4 */
[----:B------:R-:W-:Y:S01]  /*d250*/  IMAD.MOV.U32 R50, RZ, RZ, R240 ;  /* 0x000000ffff327224 */ /* 0x000fe200078e00f0 */
[----:B------:R-:W-:Y:S01]  /*d260*/  HMMA.16816.F32 R60, R12, R26, R60 ;  /* 0x0000001a0c3c723c */ /* 0x000fe2000000183c */
[----:B------:R-:W-:Y:S02]  /*d270*/  IMAD.MOV.U32 R51, RZ, RZ, R239 ;  /* 0x000000ffff337224 */ /* 0x000fe400078e00ef */
[----:B------:R-:W-:Y:S01]  /*d280*/  IMAD.MOV.U32 R58, RZ, RZ, R0 ;  /* 0x000000ffff3a7224 */ /* 0x000fe200078e0000 */
[----:B------:R-:W-:Y:S01]  /*d290*/  MOV R0, UR20 ;  /* 0x0000001400007c02 */ /* 0x000fe20008000f00 */
[----:B------:R-:W-:-:S02]  /*d2a0*/  IMAD.MOV.U32 R59, RZ, RZ, R216 ;  /* 0x000000ffff3b7224 */ /* 0x000fc400078e00d8 */
[----:B------:R-:W-:Y:S01]  /*d2b0*/  IMAD.MOV.U32 R212, RZ, RZ, R217 ;  /* 0x000000ffffd47224 */ /* 0x000fe200078e00d9 */
[----:B------:R-:W-:Y:S01]  /*d2c0*/  MOV R217, R250 ;  /* 0x000000fa00d97202 */ /* 0x000fe20000000f00 */
[----:B------:R-:W-:Y:S01]  /*d2d0*/  IMAD.MOV.U32 R215, RZ, RZ, R252 ;  /* 0x000000ffffd77224 */ /* 0x000fe200078e00fc */
[C---:B------:R-:W-:Y:S01]  /*d2e0*/  HMMA.16816.F32 R48, R12.reuse, R28, R48 ;  /* 0x0000001c0c30723c */ /* 0x040fe20000001830 */
[----:B------:R-:W-:Y:S02]  /*d2f0*/  IMAD.MOV.U32 R228, RZ, RZ, R227 ;  /* 0x000000ffffe47224 */ /* 0x000fe400078e00e3 */
[----:B------:R-:W-:Y:S02]  /*d300*/  IMAD.MOV.U32 R230, RZ, RZ, R224 ;  /* 0x000000ffffe67224 */ /* 0x000fe400078e00e0 */
[----:B------:R-:W-:Y:S02]  /*d310*/  IMAD.MOV.U32 R231, RZ, RZ, R136 ;  /* 0x000000ffffe77224 */ /* 0x000fe400078e0088 */
[----:B------:R-:W-:Y:S01]  /*d320*/  IMAD.MOV.U32 R36, RZ, RZ, R135 ;  /* 0x000000ffff247224 */ /* 0x000fe200078e0087 */
[----:B------:R-:W-:Y:S01]  /*d330*/  HMMA.16816.F32 R52, R12, R30, R52 ;  /* 0x0000001e0c34723c */ /* 0x000fe20000001834 */
[----:B------:R-:W-:-:S02]  /*d340*/  IMAD.MOV.U32 R38, RZ, RZ, R133 ;  /* 0x000000ffff267224 */ /* 0x000fc400078e0085 */
[----:B------:R-:W-:Y:S02]  /*d350*/  IMAD.MOV.U32 R39, RZ, RZ, R3 ;  /* 0x000000ffff277224 */ /* 0x000fe400078e0003 */
[----:B------:R-:W-:Y:S02]  /*d360*/  IMAD.MOV.U32 R216, RZ, RZ, R251 ;  /* 0x000000ffffd87224 */ /* 0x000fe400078e00fb */
[----:B------:R-:W-:Y:S01]  /*d370*/  IMAD.MOV.U32 R218, RZ, RZ, R249 ;  /* 0x000000ffffda7224 */ /* 0x000fe200078e00f9 */
[----:B------:R-:W-:Y:S01]  /*d380*/  HMMA.16816.F32 R56, R12, R24, R56 ;  /* 0x000000180c38723c */ /* 0x000fe20000001838 */
[----:B------:R-:W-:-:S05]  /*d390*/  IMAD.SHL.U32 R3, R237, 0x2, RZ ;  /* 0x00000002ed037824 */ /* 0x000fca00078e00ff */
[----:B------:R1:W-:Y:S02]  /*d3a0*/  STL [R1+0x2c], R3 ;  /* 0x00002c0301007387 */ /* 0x0003e40000100800 */
[C---:B------:R-:W-:Y:S08]  /*d3b0*/  HMMA.16816.F32 R212, R12.reuse, R22, R212 ;  /* 0x000000160cd4723c */ /* 0x040ff000000018d4 */
[C---:B------:R-:W-:Y:S08]  /*d3c0*/  HMMA.16816.F32 R228, R12.reuse, R32, R228 ;  /* 0x000000200ce4723c */ /* 0x040ff000000018e4 */
[----:B------:R-:W-:Y:S01]  /*d3d0*/  HMMA.16816.F32 R28, R12, R34, R36 ;  /* 0x000000220c1c723c */ /* 0x000fe20000001824 */
[----:B------:R-:W-:-:S02]  /*d3e0*/  IMAD.MOV.U32 R39, RZ, RZ, R121 ;  /* 0x000000ffff277224 */ /* 0x000fc400078e0079 */
[----:B------:R-:W-:Y:S01]  /*d3f0*/  IMAD.MOV.U32 R38, RZ, RZ, R123 ;  /* 0x000000ffff267224 */ /* 0x000fe200078e007b */
[----:B-1----:R-:W-:-:S04]  /*d400*/  LOP3.LUT R3, R3, 0x6, RZ, 0xc0, !PT ;  /* 0x0000000603037812 */ /* 0x002fc800078ec0ff */
[----:B------:R-:W-:Y:S01]  /*d410*/  HMMA.16816.F32 R12, R12, R40, R216 ;  /* 0x000000280c0c723c */ /* 0x000fe200000018d8 */
[----:B------:R-:W-:Y:S01]  /*d420*/  IMAD R0, R0, 0x80, R3 ;  /* 0x0000008000007824 */ /* 0x000fe200078e0203 */
[----:B------:R1:W-:Y:S03]  /*d430*/  STL [R1+0x28], R3 ;  /* 0x0000280301007387 */ /* 0x0003e60000100800 */
[C---:B------:R-:W-:Y:S01]  /*d440*/  VIADD R37, R0.reuse, 0xffffff00 ;  /* 0xffffff0000257836 */ /* 0x040fe20000000000 */
[C---:B------:R-:W-:Y:S01]  /*d450*/  IADD3 R32, PT, PT, R0.reuse, -0xf0, RZ ;  /* 0xffffff1000207810 */ /* 0x040fe20007ffe0ff */
[----:B------:R-:W-:-:S04]  /*d460*/  VIADD R36, R0, 0xffffff78 ;  /* 0xffffff7800247836 */ /* 0x000fc80000000000 */
[----:B------:R-:W-:Y:S01]  /*d470*/  MOV R21, R30 ;  /* 0x0000001e00157202 */ /* 0x000fe20000000f00 */
[C---:B------:R-:W-:Y:S01]  /*d480*/  VIADD R34, R0.reuse, 0xffffff08 ;  /* 0xffffff0800227836 */ /* 0x040fe20000000000 */
[C---:B------:R-:W-:Y:S01]  /*d490*/  IADD3 R25, PT, PT, R0.reuse, -0xd7, RZ ;  /* 0xffffff2900197810 */ /* 0x040fe20007ffe0ff */
[C---:B------:R-:W-:Y:S01]  /*d4a0*/  VIADD R35, R0.reuse, 0xffffff01 ;  /* 0xffffff0100237836 */ /* 0x040fe20000000000 */
[-C--:B------:R-:W-:Y:S01]  /*d4b0*/  ISETP.GE.AND P5, PT, R37, R10.reuse, PT ;  /* 0x0000000a2500720c */ /* 0x080fe20003fa6270 */
[----:B------:R-:W-:Y:S01]  /*d4c0*/  VIADD R33, R0, 0xffffff09 ;  /* 0xffffff0900217836 */ /* 0x000fe20000000000 */
[----:B------:R-:W-:Y:S01]  /*d4d0*/  ISETP.GE.AND P2, PT, R34, R10, PT ;  /* 0x0000000a2200720c */ /* 0x000fe20003f46270 */
[----:B------:R-:W-:Y:S01]  /*d4e0*/  VIADD R30, R0, 0xffffff18 ;  /* 0xffffff18001e7836 */ /* 0x000fe20000000000 */
[----:B------:R-:W-:Y:S01]  /*d4f0*/  MOV R41, R12 ;  /* 0x0000000c00297202 */ /* 0x000fe20000000f00 */
[----:B------:R-:W-:Y:S01]  /*d500*/  IMAD.MOV.U32 R42, RZ, RZ, R13 ;  /* 0x000000ffff2a7224 */ /* 0x000fe200078e000d */
[----:B------:R-:W-:Y:S01]  /*d510*/  MOV R12, R21 ;  /* 0x00000015000c7202 */ /* 0x000fe20000000f00 */
[----:B------:R-:W-:Y:S01]  /*d520*/  IMAD.MOV.U32 R13, RZ, RZ, R2 ;  /* 0x000000ffff0d7224 */ /* 0x000fe200078e0002 */
[----:B------:R-:W-:Y:S01]  /*d530*/  I2FP.F32.U32 R2, R37 ;  /* 0x0000002500027245 */ /* 0x000fe20000201000 */
[----:B------:R-:W-:Y:S01]  /*d540*/  IMAD.MOV.U32 R40, RZ, RZ, R15 ;  /* 0x000000ffff287224 */ /* 0x000fe200078e000f */
[-C--:B------:R-:W-:Y:S01]  /*d550*/  ISETP.GE.AND P4, PT, R33, R10.reuse, PT ;  /* 0x0000000a2100720c */ /* 0x080fe20003f86270 */
[----:B------:R-:W-:Y:S01]  /*d560*/  IMAD.MOV.U32 R24, RZ, RZ, R31 ;  /* 0x000000ffff187224 */ /* 0x000fe200078e001f */
[----:B------:R-:W-:Y:S01]  /*d570*/  ISETP.GE.AND P6, PT, R32, R10, PT ;  /* 0x0000000a2000720c */ /* 0x000fe20003fc6270 */
[C---:B------:R-:W-:Y:S01]  /*d580*/  FFMA.FTZ R135, R2.reuse, UR5, R204 ;  /* 0x0000000502877c23 */ /* 0x040fe200080100cc */
[C---:B------:R-:W-:Y:S01]  /*d590*/  FFMA.FTZ R241, R2.reuse, UR5, R112 ;  /* 0x0000000502f17c23 */ /* 0x040fe20008010070 */
[----:B-1----:R-:W-:Y:S01]  /*d5a0*/  I2FP.F32.U32 R3, R36 ;  /* 0x0000002400037245 */ /* 0x002fe20000201000 */
[C---:B------:R-:W-:Y:S01]  /*d5b0*/  FFMA.FTZ R252, R2.reuse, UR5, R114 ;  /* 0x0000000502fc7c23 */ /* 0x040fe20008010072 */
[----:B------:R-:W-:Y:S01]  /*d5c0*/  FFMA.FTZ R134, R2, UR5, R206 ;  /* 0x0000000502867c23 */ /* 0x000fe200080100ce */
[----:B------:R-:W-:Y:S01]  /*d5d0*/  I2FP.F32.U32 R2, R34 ;  /* 0x0000002200027245 */ /* 0x000fe20000201000 */
[----:B------:R-:W-:-:S02]  /*d5e0*/  VIADD R31, R0, 0xffffff11 ;  /* 0xffffff11001f7836 */ /* 0x000fc40000000000 */
[C---:B------:R-:W-:Y:S01]  /*d5f0*/  FFMA.FTZ R132, R3.reuse, UR5, R80 ;  /* 0x0000000503847c23 */ /* 0x040fe20008010050 */
[C---:B------:R-:W-:Y:S01]  /*d600*/  FFMA.FTZ R15, R3.reuse, UR5, R124 ;  /* 0x00000005030f7c23 */ /* 0x040fe2000801007c */
[C---:B------:R-:W-:Y:S01]  /*d610*/  FFMA.FTZ R136, R3.reuse, UR5, R126 ;  /* 0x0000000503887c23 */ /* 0x040fe2000801007e */
[----:B------:R-:W-:Y:S01]  /*d620*/  FFMA.FTZ R237, R3, UR5, R82 ;  /* 0x0000000503ed7c23 */ /* 0x000fe20008010052 */
[----:B------:R-:W-:Y:S01]  /*d630*/  I2FP.F32.U32 R3, R35 ;  /* 0x0000002300037245 */ /* 0x000fe20000201000 */
        /* <DEDUP_REMOVED lines=14> */
[----:B------:R-:W-:Y:S01]  /*d720*/  IMAD.MOV.U32 R20, RZ, RZ, R28 ;  /* 0x000000ffff147224 */ /* 0x000fe200078e001c */
[----:B------:R-:W-:Y:S01]  /*d730*/  I2FP.F32.U32 R2, R30 ;  /* 0x0000001e00027245 */ /* 0x000fe20000201000 */
[----:B------:R-:W-:-:S02]  /*d740*/  VIADD R28, R0, 0xffffff20 ;  /* 0xffffff20001c7836 */ /* 0x000fc40000000000 */
[C---:B------:R-:W-:Y:S01]  /*d750*/  FFMA.FTZ R224, R3.reuse, UR5, R85 ;  /* 0x0000000503e07c23 */ /* 0x040fe20008010055 */
[C---:B------:R-:W-:Y:S01]  /*d760*/  FFMA.FTZ R232, R3.reuse, UR5, R87 ;  /* 0x0000000503e87c23 */ /* 0x040fe20008010057 */
[C---:B------:R-:W-:Y:S01]  /*d770*/  FFMA.FTZ R244, R3.reuse, UR5, R109 ;  /* 0x0000000503f47c23 */ /* 0x040fe2000801006d */
[----:B------:R-:W-:Y:S01]  /*d780*/  FFMA.FTZ R240, R3, UR5, R111 ;  /* 0x0000000503f07c23 */ /* 0x000fe2000801006f */
[----:B------:R-:W-:Y:S01]  /*d790*/  IMAD.MOV.U32 R84, RZ, RZ, R210 ;  /* 0x000000ffff547224 */ /* 0x000fe200078e00d2 */
[----:B------:R-:W-:Y:S01]  /*d7a0*/  I2FP.F32.U32 R3, R31 ;  /* 0x0000001f00037245 */ /* 0x000fe20000201000 */
[C---:B------:R-:W-:Y:S01]  /*d7b0*/  FFMA.FTZ R217, R2.reuse, UR5, R72 ;  /* 0x0000000502d97c23 */ /* 0x040fe20008010048 */
[C---:B------:R-:W-:Y:S01]  /*d7c0*/  FFMA.FTZ R204, R2.reuse, UR5, R68 ;  /* 0x0000000502cc7c23 */ /* 0x040fe20008010044 */
[C---:B------:R-:W-:Y:S01]  /*d7d0*/  FFMA.FTZ R206, R2.reuse, UR5, R70 ;  /* 0x0000000502ce7c23 */ /* 0x040fe20008010046 */
[----:B------:R-:W-:Y:S01]  /*d7e0*/  FFMA.FTZ R210, R2, UR5, R74 ;  /* 0x0000000502d27c23 */ /* 0x000fe2000801004a */
[----:B------:R-:W-:Y:S01]  /*d7f0*/  I2FP.F32.U32 R2, R28 ;  /* 0x0000001c00027245 */ /* 0x000fe20000201000 */
[----:B------:R-:W-:Y:S01]  /*d800*/  VIADD R26, R0, 0xffffff28 ;  /* 0xffffff28001a7836 */ /* 0x000fe20000000000 */
[----:B------:R-:W-:Y:S01]  /*d810*/  MOV R88, R208 ;  /* 0x000000d000587202 */ /* 0x000fe20000000f00 */
[----:B------:R-:W-:-:S02]  /*d820*/  IMAD.MOV.U32 R22, RZ, RZ, R29 ;  /* 0x000000ffff167224 */ /* 0x000fc400078e001d */
[----:B------:R-:W-:Y:S01]  /*d830*/  FFMA.FTZ R208, R3, UR5, R89 ;  /* 0x0000000503d07c23 */ /* 0x000fe20008010059 */
[----:B------:R-:W-:Y:S02]  /*d840*/  VIADD R29, R0, 0xffffff19 ;  /* 0xffffff19001d7836 */ /* 0x000fe40000000000 */
[C---:B------:R-:W-:Y:S01]  /*d850*/  FFMA.FTZ R121, R2.reuse, UR5, R76 ;  /* 0x0000000502797c23 */ /* 0x040fe2000801004c */
[----:B------:R-:W-:Y:S02]  /*d860*/  IMAD.MOV.U32 R89, RZ, RZ, R173 ;  /* 0x000000ffff597224 */ /* 0x000fe400078e00ad */
[C---:B------:R-:W-:Y:S01]  /*d870*/  FFMA.FTZ R124, R2.reuse, UR5, R78 ;  /* 0x00000005027c7c23 */ /* 0x040fe2000801004e */
[----:B------:R-:W-:Y:S02]  /*d880*/  IMAD.MOV.U32 R23, RZ, RZ, R14 ;  /* 0x000000ffff177224 */ /* 0x000fe400078e000e */
[C---:B------:R-:W-:Y:S01]  /*d890*/  FFMA.FTZ R205, R2.reuse, UR5, R4 ;  /* 0x0000000502cd7c23 */ /* 0x040fe20008010004 */
[----:B------:R-:W-:Y:S01]  /*d8a0*/  FFMA.FTZ R173, R2, UR5, R6 ;  /* 0x0000000502ad7c23 */ /* 0x000fe20008010006 */
[----:B------:R-:W-:Y:S01]  /*d8b0*/  IMAD.MOV.U32 R14, RZ, RZ, R24 ;  /* 0x000000ffff0e7224 */ /* 0x000fe200078e0018 */
[----:B------:R-:W-:Y:S01]  /*d8c0*/  I2FP.F32.U32 R2, R26 ;  /* 0x0000001a00027245 */ /* 0x000fe20000201000 */
[----:B------:R-:W-:-:S02]  /*d8d0*/  VIADD R24, R0, 0xffffff30 ;  /* 0xffffff3000187836 */ /* 0x000fc40000000000 */
[C---:B------:R-:W-:Y:S01]  /*d8e0*/  FFMA.FTZ R211, R3.reuse, UR5, R91 ;  /* 0x0000000503d37c23 */ /* 0x040fe2000801005b */
[C---:B------:R-:W-:Y:S01]  /*d8f0*/  FFMA.FTZ R226, R3.reuse, UR5, R65 ;  /* 0x0000000503e27c23 */ /* 0x040fe20008010041 */
[----:B------:R-:W-:Y:S01]  /*d900*/  FFMA.FTZ R218, R3, UR5, R67 ;  /* 0x0000000503da7c23 */ /* 0x000fe20008010043 */
[----:B------:R-:W-:Y:S01]  /*d910*/  I2FP.F32.U32 R3, R29 ;  /* 0x0000001d00037245 */ /* 0x000fe20000201000 */
[C---:B------:R-:W-:Y:S01]  /*d920*/  FFMA.FTZ R111, R2.reuse, UR5, R92 ;  /* 0x00000005026f7c23 */ /* 0x040fe2000801005c */
[----:B------:R-:W-:Y:S01]  /*d930*/  MOV R66, R122 ;  /* 0x0000007a00427202 */ /* 0x000fe20000000f00 */
[C---:B------:R-:W-:Y:S01]  /*d940*/  FFMA.FTZ R122, R2.reuse, UR5, R44 ;  /* 0x00000005027a7c23 */ /* 0x040fe2000801002c */
[----:B------:R-:W-:Y:S01]  /*d950*/  MOV R65, R119 ;  /* 0x0000007700417202 */ /* 0x000fe20000000f00 */
[C---:B------:R-:W-:Y:S01]  /*d960*/  FFMA.FTZ R115, R2.reuse, UR5, R94 ;  /* 0x0000000502737c23 */ /* 0x040fe2000801005e */
[----:B------:R-:W-:Y:S01]  /*d970*/  FFMA.FTZ R119, R2, UR5, R46 ;  /* 0x0000000502777c23 */ /* 0x000fe2000801002e */
[----:B------:R-:W-:Y:S01]  /*d980*/  MOV R82, R22 ;  /* 0x0000001600527202 */ /* 0x000fe20000000f00 */
[----:B------:R-:W-:Y:S01]  /*d990*/  VIADD R22, R0, 0xffffff31 ;  /* 0xffffff3100167836 */ /* 0x000fe20000000000 */
[----:B------:R-:W-:Y:S01]  /*d9a0*/  I2FP.F32.U32 R2, R24 ;  /* 0x0000001800027245 */ /* 0x000fe20000201000 */
[----:B------:R-:W-:Y:S01]  /*d9b0*/  FFMA.FTZ R207, R3, UR5, R75 ;  /* 0x0000000503cf7c23 */ /* 0x000fe2000801004b */
[----:B------:R-:W-:Y:S01]  /*d9c0*/  IMAD.MOV.U32 R75, RZ, RZ, R15 ;  /* 0x000000ffff4b7224 */ /* 0x000fe200078e000f */
[----:B------:R-:W-:Y:S01]  /*d9d0*/  MOV R68, R101 ;  /* 0x0000006500447202 */ /* 0x000fe20000000f00 */
[----:B------:R-:W-:-:S02]  /*d9e0*/  IMAD.MOV.U32 R15, RZ, RZ, R107 ;  /* 0x000000ffff0f7224 */ /* 0x000fc400078e006b */
[C---:B------:R-:W-:Y:S01]  /*d9f0*/  FFMA.FTZ R101, R2.reuse, UR5, R96 ;  /* 0x0000000502657c23 */ /* 0x040fe20008010060 */
[C---:B------:R-:W-:Y:S01]  /*da00*/  FFMA.FTZ R107, R2.reuse, UR5, R98 ;  /* 0x00000005026b7c23 */ /* 0x040fe20008010062 */
[C---:B------:R-:W-:Y:S01]  /*da10*/  FFMA.FTZ R114, R2.reuse, UR5, R48 ;  /* 0x0000000502727c23 */ /* 0x040fe20008010030 */
[----:B------:R-:W-:Y:S01]  /*da20*/  FFMA.FTZ R113, R2, UR5, R50 ;  /* 0x0000000502717c23 */ /* 0x000fe20008010032 */
[C---:B------:R-:W-:Y:S01]  /*da30*/  VIADD R27, R0.reuse, 0xffffff21 ;  /* 0xffffff21001b7836 */ /* 0x040fe20000000000 */
[----:B------:R-:W-:Y:S01]  /*da40*/  I2FP.F32.U32 R2, R22 ;  /* 0x0000001600027245 */ /* 0x000fe20000201000 */
[----:B------:R-:W-:Y:S02]  /*da50*/  VIADD R21, R0, 0xffffff38 ;  /* 0xffffff3800157836 */ /* 0x000fe40000000000 */
[C---:B------:R-:W-:Y:S01]  /*da60*/  FFMA.FTZ R126, R3.reuse, UR5, R69 ;  /* 0x00000005037e7c23 */ /* 0x040fe20008010045 */
[----:B------:R-:W-:Y:S02]  /*da70*/  IMAD.MOV.U32 R87, RZ, RZ, R209 ;  /* 0x000000ffff577224 */ /* 0x000fe400078e00d1 */
[----:B------:R-:W-:Y:S01]  /*da80*/  FFMA.FTZ R209, R3, UR5, R73 ;  /* 0x0000000503d17c23 */ /* 0x000fe20008010049 */
[----:B------:R-:W-:-:S02]  /*da90*/  IMAD.MOV.U32 R64, RZ, RZ, R178 ;  /* 0x000000ffff407224 */ /* 0x000fc400078e00b2 */
        /* <DEDUP_REMOVED lines=8> */
[----:B------:R-:W-:Y:S01]  /*db20*/  IMAD.MOV.U32 R74, RZ, RZ, R20 ;  /* 0x000000ffff4a7224 */ /* 0x000fe200078e0014 */
[----:B------:R-:W-:Y:S01]  /*db30*/  IADD3 R20, PT, PT, R0, -0xc7, RZ ;  /* 0xffffff3900147810 */ /* 0x000fe20007ffe0ff */
[----:B------:R-:W-:Y:S01]  /*db40*/  IMAD.MOV.U32 R72, RZ, RZ, R172 ;  /* 0x000000ffff487224 */ /* 0x000fe200078e00ac */
[----:B------:R-:W-:Y:S01]  /*db50*/  MOV R67, R117 ;  /* 0x0000007500437202 */ /* 0x000fe20000000f00 */
[----:B------:R-:W-:-:S02]  /*db60*/  IMAD.MOV.U32 R69, RZ, RZ, R120 ;  /* 0x000000ffff457224 */ /* 0x000fc400078e0078 */
[C---:B------:R-:W-:Y:S01]  /*db70*/  FFMA.FTZ R117, R3.reuse, UR5, R77 ;  /* 0x0000000503757c23 */ /* 0x040fe2000801004d */
[----:B------:R-:W-:Y:S02]  /*db80*/  IMAD.MOV.U32 R76, RZ, RZ, R100 ;  /* 0x000000ffff4c7224 */ /* 0x000fe400078e0064 */
[C---:B------:R-:W-:Y:S01]  /*db90*/  FFMA.FTZ R120, R3.reuse, UR5, R79 ;  /* 0x0000000503787c23 */ /* 0x040fe2000801004f */
[----:B------:R-:W-:Y:S02]  /*dba0*/  IMAD.MOV.U32 R86, RZ, RZ, R105 ;  /* 0x000000ffff567224 */ /* 0x000fe400078e0069 */
        /* <DEDUP_REMOVED lines=9> */
[----:B------:R-:W-:Y:S01]  /*dc40*/  VIADD R19, R0, 0xffffff40 ;  /* 0xffffff4000137836 */ /* 0x000fe20000000000 */
[----:B------:R-:W-:Y:S01]  /*dc50*/  MOV R80, R106 ;  /* 0x0000006a00507202 */ /* 0x000fe20000000f00 */
[----:B------:R-:W-:-:S02]  /*dc60*/  IMAD.MOV.U32 R70, RZ, RZ, R102 ;  /* 0x000000ffff467224 */ /* 0x000fc400078e0066 */
[C---:B------:R-:W-:Y:S01]  /*dc70*/  FFMA.FTZ R106, R3.reuse, UR5, R93 ;  /* 0x00000005036a7c23 */ /* 0x040fe2000801005d */
[----:B------:R-:W-:Y:S02]  /*dc80*/  IMAD.MOV.U32 R91, RZ, RZ, R104 ;  /* 0x000000ffff5b7224 */ /* 0x000fe400078e0068 */
[C---:B------:R-:W-:Y:S01]  /*dc90*/  FFMA.FTZ R93, R2.reuse, UR5, R221 ;  /* 0x00000005025d7c23 */ /* 0x040fe200080100dd */
[C---:B------:R-:W-:Y:S01]  /*dca0*/  FFMA.FTZ R97, R2.reuse, UR5, R223 ;  /* 0x0000000502617c23 */ /* 0x040fe200080100df */
[C---:B------:R-:W-:Y:S01]  /*dcb0*/  FFMA.FTZ R104, R2.reuse, UR5, R53 ;  /* 0x0000000502687c23 */ /* 0x040fe20008010035 */
[----:B------:R-:W-:Y:S01]  /*dcc0*/  FFMA.FTZ R102, R2, UR5, R55 ;  /* 0x0000000502667c23 */ /* 0x000fe20008010037 */
[----:B------:R-:W-:Y:S01]  /*dcd0*/  I2FP.F32.U32 R2, R19 ;  /* 0x0000001300027245 */ /* 0x000fe20000201000 */
[----:B------:R-:W-:Y:S02]  /*dce0*/  IMAD.MOV.U32 R71, RZ, RZ, R118 ;  /* 0x000000ffff477224 */ /* 0x000fe400078e0076 */
[----:B------:R-:W-:Y:S01]  /*dcf0*/  FFMA.FTZ R110, R3, UR5, R95 ;  /* 0x00000005036e7c23 */ /* 0x000fe2000801005f */
[----:B------:R-:W-:Y:S01]  /*dd00*/  MOV R79, R75 ;  /* 0x0000004b004f7202 */ /* 0x000fe20000000f00 */
[----:B------:R-:W-:-:S02]  /*dd10*/  IMAD.MOV.U32 R77, RZ, RZ, R76 ;  /* 0x000000ffff4d7224 */ /* 0x000fc400078e004c */
[----:B------:R-:W-:Y:S01]  /*dd20*/  FFMA.FTZ R95, R2, UR5, R18 ;  /* 0x00000005025f7c23 */ /* 0x000fe20008010012 */
[----:B------:R-:W-:Y:S02]  /*dd30*/  VIADD R18, R0, 0xffffff41 ;  /* 0xffffff4100127836 */ /* 0x000fe40000000000 */
[C---:B------:R-:W-:Y:S01]  /*dd40*/  FFMA.FTZ R90, R2.reuse, UR5, R90 ;  /* 0x00000005025a7c23 */ /* 0x040fe2000801005a */
[----:B------:R-:W-:Y:S01]  /*dd50*/  IMAD.MOV.U32 R75, RZ, RZ, R71 ;  /* 0x000000ffff4b7224 */ /* 0x000fe200078e0047 */
[----:B------:R-:W-:Y:S01]  /*dd60*/  MOV R71, R74 ;  /* 0x0000004a00477202 */ /* 0x000fe20000000f00 */
[C---:B------:R-:W-:Y:S01]  /*dd70*/  FFMA.FTZ R99, R2.reuse, UR5, R56 ;  /* 0x0000000502637c23 */ /* 0x040fe20008010038 */
[----:B------:R-:W-:Y:S01]  /*dd80*/  FFMA.FTZ R94, R2, UR5, R58 ;  /* 0x00000005025e7c23 */ /* 0x000fe2000801003a */
[----:B------:R-:W-:Y:S01]  /*dd90*/  IMAD.MOV.U32 R74, RZ, RZ, R13 ;  /* 0x000000ffff4a7224 */ /* 0x000fe200078e000d */
[----:B------:R-:W-:Y:S01]  /*dda0*/  I2FP.F32.U32 R2, R18 ;  /* 0x0000001200027245 */ /* 0x000fe20000201000 */
[----:B------:R-:W-:Y:S01]  /*ddb0*/  IMAD.MOV.U32 R76, RZ, RZ, R73 ;  /* 0x000000ffff4c7224 */ /* 0x000fe200078e0049 */
[----:B------:R-:W-:Y:S01]  /*ddc0*/  MOV R13, R17 ;  /* 0x00000011000d7202 */ /* 0x000fe20000000f00 */
[----:B------:R-:W-:Y:S01]  /*ddd0*/  VIADD R17, R0, 0xffffff48 ;  /* 0xffffff4800117836 */ /* 0x000fe20000000000 */
[----:B------:R-:W-:Y:S01]  /*dde0*/  MOV R4, R87 ;  /* 0x0000005700047202 */ /* 0x000fe20000000f00 */
[----:B------:R-:W-:-:S02]  /*ddf0*/  IMAD.MOV.U32 R73, RZ, RZ, R69 ;  /* 0x000000ffff497224 */ /* 0x000fc400078e0045 */
[C---:B------:R-:W-:Y:S01]  /*de00*/  FFMA.FTZ R86, R2.reuse, UR5, R86 ;  /* 0x0000000502567c23 */ /* 0x040fe20008010056 */
[----:B------:R-:W-:Y:S02]  /*de10*/  IMAD.MOV.U32 R69, RZ, RZ, R89 ;  /* 0x000000ffff457224 */ /* 0x000fe400078e0059 */
[C---:B------:R-:W-:Y:S01]  /*de20*/  FFMA.FTZ R91, R2.reuse, UR5, R91 ;  /* 0x00000005025b7c23 */ /* 0x040fe2000801005b */
[C---:B------:R-:W-:Y:S01]  /*de30*/  FFMA.FTZ R92, R2.reuse, UR5, R57 ;  /* 0x00000005025c7c23 */ /* 0x040fe20008010039 */
[----:B------:R-:W-:Y:S01]  /*de40*/  FFMA.FTZ R89, R2, UR5, R59 ;  /* 0x0000000502597c23 */ /* 0x000fe2000801003b */
[----:B------:R-:W-:Y:S01]  /*de50*/  I2FP.F32.U32 R2, R17 ;  /* 0x0000001100027245 */ /* 0x000fe20000201000 */
[----:B------:R-:W-:Y:S02]  /*de60*/  IMAD.MOV.U32 R6, RZ, RZ, R88 ;  /* 0x000000ffff067224 */ /* 0x000fe400078e0058 */
[----:B------:R-:W-:Y:S01]  /*de70*/  FFMA.FTZ R118, R3, UR5, R45 ;  /* 0x0000000503767c23 */ /* 0x000fe2000801002d */
[----:B------:R-:W-:Y:S01]  /*de80*/  IMAD.MOV.U32 R78, RZ, RZ, R84 ;  /* 0x000000ffff4e7224 */ /* 0x000fe200078e0054 */
[----:B------:R-:W-:Y:S01]  /*de90*/  MOV R7, R79 ;  /* 0x0000004f00077202 */ /* 0x000fe20000000f00 */
[----:B------:R-:W-:Y:S01]  /*dea0*/  FFMA.FTZ R88, R2, UR5, R15 ;  /* 0x0000000502587c23 */ /* 0x000fe2000801000f */
[----:B------:R-:W-:-:S02]  /*deb0*/  VIADD R15, R0, 0xffffff49 ;  /* 0xffffff49000f7836 */ /* 0x000fc40000000000 */
[C---:B------:R-:W-:Y:S01]  /*dec0*/  FFMA.FTZ R87, R2.reuse, UR5, R60 ;  /* 0x0000000502577c23 */ /* 0x040fe2000801003c */
[C---:B------:R-:W-:Y:S01]  /*ded0*/  FFMA.FTZ R80, R2.reuse, UR5, R80 ;  /* 0x0000000502507c23 */ /* 0x040fe20008010050 */
[----:B------:R-:W-:Y:S01]  /*dee0*/  FFMA.FTZ R84, R2, UR5, R62 ;  /* 0x0000000502547c23 */ /* 0x000fe2000801003e */
[----:B------:R-:W-:Y:S01]  /*def0*/  IMAD.MOV.U32 R85, RZ, RZ, R116 ;  /* 0x000000ffff557224 */ /* 0x000fe200078e0074 */
[----:B------:R-:W-:Y:S01]  /*df00*/  I2FP.F32.U32 R2, R15 ;  /* 0x0000000f00027245 */ /* 0x000fe20000201000 */
[----:B------:R-:W-:Y:S01]  /*df10*/  IMAD.MOV.U32 R44, RZ, RZ, R14 ;  /* 0x000000ffff2c7224 */ /* 0x000fe200078e000e */
[----:B------:R-:W-:Y:S01]  /*df20*/  IADD3 R14, PT, PT, R0, -0xb0, RZ ;  /* 0xffffff50000e7810 */ /* 0x000fe20007ffe0ff */
[----:B------:R-:W-:Y:S01]  /*df30*/  FFMA.FTZ R116, R3, UR5, R47 ;  /* 0x0000000503747c23 */ /* 0x000fe2000801002f */
[----:B------:R-:W-:Y:S02]  /*df40*/  IMAD.MOV.U32 R3, RZ, RZ, R77 ;  /* 0x000000ffff037224 */ /* 0x000fe400078e004d */
[----:B------:R-:W-:Y:S01]  /*df50*/  FFMA.FTZ R67, R2, UR5, R67 ;  /* 0x0000000502437c23 */ /* 0x000fe20008010043 */
[----:B------:R-:W-:-:S02]  /*df60*/  IMAD.MOV.U32 R46, RZ, RZ, R82 ;  /* 0x000000ffff2e7224 */ /* 0x000fc400078e0052 */
[C---:B------:R-:W-:Y:S01]  /*df70*/  FFMA.FTZ R85, R2.reuse, UR5, R85 ;  /* 0x0000000502557c23 */ /* 0x040fe20008010055 */
[C---:B------:R-:W-:Y:S01]  /*df80*/  FFMA.FTZ R82, R2.reuse, UR5, R61 ;  /* 0x0000000502527c23 */ /* 0x040fe2000801003d */
[----:B------:R-:W-:Y:S01]  /*df90*/  FFMA.FTZ R77, R2, UR5, R63 ;  /* 0x00000005024d7c23 */ /* 0x000fe2000801003f */
[----:B------:R-:W-:Y:S01]  /*dfa0*/  I2FP.F32.U32 R2, R14 ;  /* 0x0000000e00027245 */ /* 0x000fe20000201000 */
[----:B------:R-:W-:Y:S01]  /*dfb0*/  IMAD.MOV.U32 R47, RZ, RZ, R4 ;  /* 0x000000ffff2f7224 */ /* 0x000fe200078e0004 */
[----:B------:R-:W-:Y:S01]  /*dfc0*/  MOV R45, R78 ;  /* 0x0000004e002d7202 */ /* 0x000fe20000000f00 */
[----:B------:R-:W-:Y:S01]  /*dfd0*/  IMAD.MOV.U32 R4, RZ, RZ, R12 ;  /* 0x000000ffff047224 */ /* 0x000fe200078e000c */
[----:B------:R-:W-:Y:S01]  /*dfe0*/  IADD3 R12, PT, PT, R0, -0xa8, RZ ;  /* 0xffffff58000c7810 */ /* 0x000fe20007ffe0ff */
[----:B------:R-:W-:Y:S01]  /*dff0*/  FFMA.FTZ R79, R2, UR5, R13 ;  /* 0x00000005024f7c23 */ /* 0x000fe2000801000d */
[----:B------:R-:W-:Y:S02]  /*e000*/  VIADD R13, R0, 0xffffff51 ;  /* 0xffffff51000d7836 */ /* 0x000fe40000000000 */
[C---:B------:R-:W-:Y:S01]  /*e010*/  FFMA.FTZ R63, R2.reuse, UR5, R74 ;  /* 0x00000005023f7c23 */ /* 0x040fe2000801004a */
[C---:B------:R-:W-:Y:S01]  /*e020*/  FFMA.FTZ R78, R2.reuse, UR5, R128 ;  /* 0x00000005024e7c23 */ /* 0x040fe20008010080 */
[----:B------:R-:W-:Y:S01]  /*e030*/  FFMA.FTZ R74, R2, UR5, R130 ;  /* 0x00000005024a7c23 */ /* 0x000fe20008010082 */
[----:B------:R-:W-:Y:S01]  /*e040*/  MOV R222, R71 ;  /* 0x0000004700de7202 */ /* 0x000fe20000000f00 */
[----:B------:R-:W-:Y:S01]  /*e050*/  IMAD.MOV.U32 R5, RZ, RZ, R73 ;  /* 0x000000ffff057224 */ /* 0x000fe200078e0049 */
[----:B------:R-:W-:Y:S01]  /*e060*/  I2FP.F32.U32 R2, R13 ;  /* 0x0000000d00027245 */ /* 0x000fe20000201000 */
[----:B------:R-:W-:Y:S01]  /*e070*/  IMAD.MOV.U32 R51, RZ, RZ, R72 ;  /* 0x000000ffff337224 */ /* 0x000fe200078e0048 */
[----:B------:R-:W-:Y:S01]  /*e080*/  MOV R220, R7 ;  /* 0x0000000700dc7202 */ /* 0x000fe20000000f00 */
[----:B------:R-:W-:Y:S01]  /*e090*/  VIADD R7, R0, 0xffffff60 ;  /* 0xffffff6000077836 */ /* 0x000fe20000000000 */
[----:B------:R-:W-:Y:S01]  /*e0a0*/  MOV R49, R45 ;  /* 0x0000002d00317202 */ /* 0x000fe20000000f00 */
[C---:B------:R-:W-:Y:S01]  /*e0b0*/  FFMA.FTZ R59, R2.reuse, UR5, R76 ;  /* 0x00000005023b7c23 */ /* 0x040fe2000801004c */
[C---:B------:R-:W-:Y:S01]  /*e0c0*/  FFMA.FTZ R76, R2.reuse, UR5, R75 ;  /* 0x00000005024c7c23 */ /* 0x040fe2000801004b */
[C---:B------:R-:W-:Y:S01]  /*e0d0*/  FFMA.FTZ R75, R2.reuse, UR5, R129 ;  /* 0x00000005024b7c23 */ /* 0x040fe20008010081 */
[----:B------:R-:W-:Y:S01]  /*e0e0*/  FFMA.FTZ R71, R2, UR5, R131 ;  /* 0x0000000502477c23 */ /* 0x000fe20008010083 */
[----:B------:R-:W-:Y:S01]  /*e0f0*/  I2FP.F32.U32 R2, R12 ;  /* 0x0000000c00027245 */ /* 0x000fe20000201000 */
[----:B------:R-:W-:Y:S01]  /*e100*/  IMAD.MOV.U32 R52, RZ, RZ, R47 ;  /* 0x000000ffff347224 */ /* 0x000fe200078e002f */
[----:B------:R-:W-:Y:S01]  /*e110*/  FSEL R227, R227, -INF , !P2 ;  /* 0xff800000e3e37808 */ /* 0x000fe20005000000 */
[----:B------:R-:W-:Y:S01]  /*e120*/  IMAD.MOV.U32 R47, RZ, RZ, R69 ;  /* 0x000000ffff2f7224 */ /* 0x000fe200078e0045 */
[----:B------:R-:W-:Y:S01]  /*e130*/  ISETP.GE.AND P2, PT, R29, R10, PT ;  /* 0x0000000a1d00720c */ /* 0x000fe20003f46270 */
[----:B------:R-:W-:Y:S01]  /*e140*/  FFMA.FTZ R73, R2, UR5, R8 ;  /* 0x0000000502497c23 */ /* 0x000fe20008010008 */
[----:B------:R-:W-:-:S02]  /*e150*/  VIADD R8, R0, 0xffffff59 ;  /* 0xffffff5900087836 */ /* 0x000fc40000000000 */
[C---:B------:R-:W-:Y:S01]  /*e160*/  FFMA.FTZ R55, R2.reuse, UR5, R68 ;  /* 0x0000000502377c23 */ /* 0x040fe20008010044 */
[C---:B------:R-:W-:Y:S01]  /*e170*/  FFMA.FTZ R72, R2.reuse, UR5, R212 ;  /* 0x0000000502487c23 */ /* 0x040fe200080100d4 */
[----:B------:R-:W-:Y:S01]  /*e180*/  FFMA.FTZ R68, R2, UR5, R214 ;  /* 0x0000000502447c23 */ /* 0x000fe200080100d6 */
[----:B------:R-:W-:Y:S01]  /*e190*/  IMAD.MOV.U32 R48, RZ, RZ, R6 ;  /* 0x000000ffff307224 */ /* 0x000fe200078e0006 */
[----:B------:R-:W-:Y:S01]  /*e1a0*/  I2FP.F32.U32 R2, R8 ;  /* 0x0000000800027245 */ /* 0x000fe20000201000 */
[----:B------:R-:W-:Y:S01]  /*e1b0*/  VIADD R6, R0, 0xffffff61 ;  /* 0xffffff6100067836 */ /* 0x000fe20000000000 */
[----:B------:R-:W-:Y:S02]  /*e1c0*/  FSEL R224, R224, -INF , !P4 ;  /* 0xff800000e0e07808 */ /* 0x000fe40006000000 */
[----:B------:R-:W-:Y:S01]  /*e1d0*/  FSEL R128, R241, -INF , !P5 ;  /* 0xff800000f1807808 */ /* 0x000fe20006800000 */
[----:B------:R-:W-:Y:S01]  /*e1e0*/  FFMA.FTZ R50, R2, UR5, R3 ;  /* 0x0000000502327c23 */ /* 0x000fe20008010003 */
[----:B------:R-:W-:-:S02]  /*e1f0*/  IMAD.MOV.U32 R3, RZ, RZ, R46 ;  /* 0x000000ffff037224 */ /* 0x000fc400078e002e */
[C---:B------:R-:W-:Y:S01]  /*e200*/  FFMA.FTZ R70, R2.reuse, UR5, R70 ;  /* 0x0000000502467c23 */ /* 0x040fe20008010046 */
[----:B------:R-:W-:Y:S01]  /*e210*/  IMAD.MOV.U32 R46, RZ, RZ, R44 ;  /* 0x000000ffff2e7224 */ /* 0x000fe200078e002c */
[----:B------:R-:W-:Y:S01]  /*e220*/  MOV R44, R64 ;  /* 0x00000040002c7202 */ /* 0x000fe20000000f00 */
[C---:B------:R-:W-:Y:S01]  /*e230*/  FFMA.FTZ R69, R2.reuse, UR5, R213 ;  /* 0x0000000502457c23 */ /* 0x040fe200080100d5 */
[----:B------:R-:W-:Y:S01]  /*e240*/  FFMA.FTZ R64, R2, UR5, R215 ;  /* 0x0000000502407c23 */ /* 0x000fe200080100d7 */
[----:B------:R-:W-:Y:S02]  /*e250*/  I2FP.F32.U32 R2, R7 ;  /* 0x0000000700027245 */ /* 0x000fe40000201000 */
[-C--:B------:R-:W-:Y:S02]  /*e260*/  ISETP.GE.AND P4, PT, R28, R10.reuse, PT ;  /* 0x0000000a1c00720c */ /* 0x080fe40003f86270 */
[----:B------:R-:W-:Y:S01]  /*e270*/  ISETP.GE.AND P5, PT, R31, R10, PT ;  /* 0x0000000a1f00720c */ /* 0x000fe20003fa6270 */
[C---:B------:R-:W-:Y:S01]  /*e280*/  FFMA.FTZ R45, R2.reuse, UR5, R65 ;  /* 0x00000005022d7c23 */ /* 0x040fe20008010041 */
[C---:B------:R-:W-:Y:S01]  /*e290*/  FFMA.FTZ R66, R2.reuse, UR5, R66 ;  /* 0x0000000502427c23 */ /* 0x040fe20008010042 */
[C---:B------:R-:W-:Y:S01]  /*e2a0*/  FFMA.FTZ R65, R2.reuse, UR5, R228 ;  /* 0x0000000502417c23 */ /* 0x040fe200080100e4 */
[----:B------:R-:W-:Y:S01]  /*e2b0*/  FFMA.FTZ R60, R2, UR5, R230 ;  /* 0x00000005023c7c23 */ /* 0x000fe200080100e6 */
[----:B------:R-:W-:-:S02]  /*e2c0*/  I2FP.F32.U32 R2, R6 ;  /* 0x0000000600027245 */ /* 0x000fc40000201000 */
[----:B------:R-:W-:Y:S02]  /*e2d0*/  ISETP.GE.AND P3, PT, R35, R10, PT ;  /* 0x0000000a2300720c */ /* 0x000fe40003f66270 */
[----:B------:R-:W-:Y:S01]  /*e2e0*/  FSEL R126, R126, -INF , !P2 ;  /* 0xff8000007e7e7808 */ /* 0x000fe20005000000 */
[----:B------:R-:W-:Y:S01]  /*e2f0*/  FFMA.FTZ R62, R2, UR5, R5 ;  /* 0x00000005023e7c23 */ /* 0x000fe20008010005 */
[----:B------:R-:W-:Y:S01]  /*e300*/  IADD3 R5, PT, PT, R0, -0x98, RZ ;  /* 0xffffff6800057810 */ /* 0x000fe20007ffe0ff */
[C---:B------:R-:W-:Y:S01]  /*e310*/  FFMA.FTZ R39, R2.reuse, UR5, R39 ;  /* 0x0000000502277c23 */ /* 0x040fe20008010027 */
[C---:B------:R-:W-:Y:S01]  /*e320*/  FFMA.FTZ R61, R2.reuse, UR5, R229 ;  /* 0x00000005023d7c23 */ /* 0x040fe200080100e5 */
[----:B------:R-:W-:Y:S01]  /*e330*/  FFMA.FTZ R56, R2, UR5, R231 ;  /* 0x0000000502387c23 */ /* 0x000fe200080100e7 */
[----:B------:R-:W-:Y:S02]  /*e340*/  I2FP.F32.U32 R2, R5 ;  /* 0x0000000500027245 */ /* 0x000fe40000201000 */
[----:B------:R-:W-:-:S02]  /*e350*/  FSEL R216, R216, -INF , !P6 ;  /* 0xff800000d8d87808 */ /* 0x000fc40007000000 */
[----:B------:R-:W-:Y:S01]  /*e360*/  ISETP.GE.AND P2, PT, R24, R10, PT ;  /* 0x0000000a1800720c */ /* 0x000fe20003f46270 */
[C---:B------:R-:W-:Y:S01]  /*e370*/  FFMA.FTZ R58, R2.reuse, UR5, R51 ;  /* 0x00000005023a7c23 */ /* 0x040fe20008010033 */
[----:B------:R-:W-:Y:S01]  /*e380*/  FFMA.FTZ R51, R2, UR5, R4 ;  /* 0x0000000502337c23 */ /* 0x000fe20008010004 */
[----:B------:R-:W-:Y:S02]  /*e390*/  VIADD R4, R0, 0xffffff69 ;  /* 0xffffff6900047836 */ /* 0x000fe40000000000 */
[C---:B------:R-:W-:Y:S01]  /*e3a0*/  FFMA.FTZ R57, R2.reuse, UR5, R222 ;  /* 0x0000000502397c23 */ /* 0x040fe200080100de */
[----:B------:R-:W-:Y:S01]  /*e3b0*/  FFMA.FTZ R38, R2, UR5, R38 ;  /* 0x0000000502267c23 */ /* 0x000fe20008010026 */
[----:B------:R-:W-:Y:S02]  /*e3c0*/  FSEL R121, R121, -INF , !P4 ;  /* 0xff80000079797808 */ /* 0x000fe40006000000 */
[----:B------:R-:W-:Y:S02]  /*e3d0*/  I2FP.F32.U32 R2, R4 ;  /* 0x0000000400027245 */ /* 0x000fe40000201000 */
[----:B------:R-:W-:-:S02]  /*e3e0*/  ISETP.GE.AND P6, PT, R27, R10, PT ;  /* 0x0000000a1b00720c */ /* 0x000fc40003fc6270 */
[----:B------:R-:W-:Y:S01]  /*e3f0*/  FSEL R130, R208, -INF , !P5 ;  /* 0xff800000d0827808 */ /* 0x000fe20006800000 */
[C---:B------:R-:W-:Y:S01]  /*e400*/  FFMA.FTZ R54, R2.reuse, UR5, R52 ;  /* 0x0000000502367c23 */ /* 0x040fe20008010034 */
[----:B------:R-:W-:Y:S01]  /*e410*/  FFMA.FTZ R52, R2, UR5, R3 ;  /* 0x0000000502347c23 */ /* 0x000fe20008010003 */
[----:B------:R-:W-:Y:S02]  /*e420*/  VIADD R3, R0, 0xffffff70 ;  /* 0xffffff7000037836 */ /* 0x000fe40000000000 */
[C---:B------:R-:W-:Y:S01]  /*e430*/  FFMA.FTZ R53, R2.reuse, UR5, R49 ;  /* 0x0000000502357c23 */ /* 0x040fe20008010031 */
[----:B------:R-:W-:Y:S01]  /*e440*/  FFMA.FTZ R46, R2, UR5, R46 ;  /* 0x00000005022e7c23 */ /* 0x000fe2000801002e */
[----:B------:R-:W-:Y:S01]  /*e450*/  BAR.SYNC.DEFER_BLOCKING 0x0 ;  /* 0x0000000000007b1d */ /* 0x000fe20000010000 */
[----:B------:R-:W-:Y:S02]  /*e460*/  ISETP.GE.AND P4, PT, R22, R10, PT ;  /* 0x0000000a1600720c */ /* 0x000fe40003f86270 */
[----:B------:R-:W-:-:S02]  /*e470*/  I2FP.F32.U32 R2, R3 ;  /* 0x0000000300027245 */ /* 0x000fc40000201000 */
[-C--:B------:R-:W-:Y:S02]  /*e480*/  ISETP.GE.AND P5, PT, R26, R10.reuse, PT ;  /* 0x0000000a1a00720c */ /* 0x080fe40003fa6270 */
[----:B------:R-:W-:Y:S01]  /*e490*/  FSEL R236, R236, -INF , !P3 ;  /* 0xff800000ecec7808 */ /* 0x000fe20005800000 */
[C---:B------:R-:W-:Y:S01]  /*e4a0*/  FFMA.FTZ R49, R2.reuse, UR5, R48 ;  /* 0x0000000502317c23 */ /* 0x040fe20008010030 */
[C---:B------:R-:W-:Y:S01]  /*e4b0*/  FFMA.FTZ R48, R2.reuse, UR5, R47 ;  /* 0x0000000502307c23 */ /* 0x040fe2000801002f */
[C---:B------:R-:W-:Y:S01]  /*e4c0*/  FFMA.FTZ R47, R2.reuse, UR5, R41 ;  /* 0x00000005022f7c23 */ /* 0x040fe20008010029 */
[----:B------:R-:W-:Y:S01]  /*e4d0*/  FFMA.FTZ R41, R2, UR5, R23 ;  /* 0x0000000502297c23 */ /* 0x000fe20008010017 */
[C---:B------:R-:W-:Y:S01]  /*e4e0*/  IADD3 R2, PT, PT, R0.reuse, -0x8f, RZ ;  /* 0xffffff7100027810 */ /* 0x040fe20007ffe0ff */
[----:B------:R-:W-:Y:S01]  /*e4f0*/  VIADD R0, R0, 0xffffff79 ;  /* 0xffffff7900007836 */ /* 0x000fe20000000000 */
[----:B------:R-:W-:Y:S02]  /*e500*/  ISETP.GE.AND P3, PT, R30, R10, PT ;  /* 0x0000000a1e00720c */ /* 0x000fe40003f66270 */
[----:B------:R-:W-:-:S02]  /*e510*/  I2FP.F32.U32 R23, R2 ;  /* 0x0000000200177245 */ /* 0x000fc40000201000 */
[----:B------:R-:W-:Y:S02]  /*e520*/  FSEL R101, R101, -INF , !P2 ;  /* 0xff80000065657808 */ /* 0x000fe40005000000 */
[----:B------:R-:W-:Y:S01]  /*e530*/  FSEL R117, R117, -INF , !P6 ;  /* 0xff80000075757808 */ /* 0x000fe20007000000 */
[C---:B------:R-:W-:Y:S01]  /*e540*/  FFMA.FTZ R44, R23.reuse, UR5, R44 ;  /* 0x00000005172c7c23 */ /* 0x040fe2000801002c */
[C---:B------:R-:W-:Y:S01]  /*e550*/  FFMA.FTZ R43, R23.reuse, UR5, R43 ;  /* 0x00000005172b7c23 */ /* 0x040fe2000801002b */
[C---:B------:R-:W-:Y:S01]  /*e560*/  FFMA.FTZ R42, R23.reuse, UR5, R42 ;  /* 0x00000005172a7c23 */ /* 0x040fe2000801002a */
[----:B------:R-:W-:Y:S01]  /*e570*/  FFMA.FTZ R40, R23, UR5, R40 ;  /* 0x0000000517287c23 */ /* 0x000fe20008010028 */
[----:B------:R-:W-:Y:S01]  /*e580*/  FSEL R23, R98, -INF , !P4 ;  /* 0xff80000062177808 */ /* 0x000fe20006000000 */
[----:B------:R-:W-:Y:S01]  /*e590*/  STL [R1+0xc], R101 ;  /* 0x00000c6501007387 */ /* 0x000fe20000100800 */
[-C--:B------:R-:W-:Y:S02]  /*e5a0*/  ISETP.GE.AND P6, PT, R21, R10.reuse, PT ;  /* 0x0000000a1500720c */ /* 0x080fe40003fc6270 */
[----:B------:R-:W-:Y:S01]  /*e5b0*/  FSEL R111, R111, -INF , !P5 ;  /* 0xff8000006f6f7808 */ /* 0x000fe20006800000 */
[----:B------:R1:W-:Y:S01]  /*e5c0*/  STL [R1+0x8], R23 ;  /* 0x0000081701007387 */ /* 0x0003e20000100800 */
[----:B------:R-:W-:-:S02]  /*e5d0*/  ISETP.GE.AND P5, PT, R20, R10, PT ;  /* 0x0000000a1400720c */ /* 0x000fc40003fa6270 */
[----:B------:R-:W-:Y:S02]  /*e5e0*/  FSEL R129, R204, -INF , !P3 ;  /* 0xff800000cc817808 */ /* 0x000fe40005800000 */
[-C--:B------:R-:W-:Y:S02]  /*e5f0*/  ISETP.GE.AND P3, PT, R25, R10.reuse, PT ;  /* 0x0000000a1900720c */ /* 0x080fe40003f66270 */
[----:B------:R-:W-:Y:S02]  /*e600*/  FSEL R96, R96, -INF , !P6 ;  /* 0xff80000060607808 */ /* 0x000fe40007000000 */
[----:B------:R-:W-:Y:S02]  /*e610*/  FSEL R131, R106, -INF , !P3 ;  /* 0xff8000006a837808 */ /* 0x000fe40005800000 */
[-C--:B------:R-:W-:Y:S01]  /*e620*/  ISETP.GE.AND P2, PT, R18, R10.reuse, PT ;  /* 0x0000000a1200720c */ /* 0x080fe20003f46270 */
[----:B------:R-:W-:Y:S01]  /*e630*/  STL [R1+0x4], R96 ;  /* 0x0000046001007387 */ /* 0x000fe20000100800 */
[----:B------:R-:W-:-:S02]  /*e640*/  ISETP.GE.AND P3, PT, R19, R10, PT ;  /* 0x0000000a1300720c */ /* 0x000fc40003f66270 */
[-C--:B------:R-:W-:Y:S02]  /*e650*/  ISETP.GE.AND P4, PT, R17, R10.reuse, PT ;  /* 0x0000000a1100720c */ /* 0x080fe40003f86270 */
[----:B------:R-:W-:Y:S02]  /*e660*/  FSEL R208, R90, -INF , !P3 ;  /* 0xff8000005ad07808 */ /* 0x000fe40005800000 */
[-C--:B------:R-:W-:Y:S02]  /*e670*/  ISETP.GE.AND P3, PT, R13, R10.reuse, PT ;  /* 0x0000000a0d00720c */ /* 0x080fe40003f66270 */
[----:B------:R-:W-:Y:S02]  /*e680*/  FSEL R204, R80, -INF , !P4 ;  /* 0xff80000050cc7808 */ /* 0x000fe40006000000 */
[----:B------:R-:W-:Y:S02]  /*e690*/  ISETP.GE.AND P4, PT, R8, R10, PT ;  /* 0x0000000a0800720c */ /* 0x000fe40003f86270 */
[----:B-1----:R-:W-:-:S02]  /*e6a0*/  FSEL R23, R93, -INF , !P5 ;  /* 0xff8000005d177808 */ /* 0x002fc40006800000 */
[-C--:B------:R-:W-:Y:S02]  /*e6b0*/  ISETP.GE.AND P6, PT, R15, R10.reuse, PT ;  /* 0x0000000a0f00720c */ /* 0x080fe40003fc6270 */
[-C--:B------:R-:W-:Y:S01]  /*e6c0*/  ISETP.GE.AND P5, PT, R14, R10.reuse, PT ;  /* 0x0000000a0e00720c */ /* 0x080fe20003fa6270 */
[----:B------:R1:W-:Y:S01]  /*e6d0*/  STL [R1], R23 ;  /* 0x0000001701007387 */ /* 0x0003e20000100800 */
[----:B------:R-:W-:Y:S02]  /*e6e0*/  FSEL R50, R50, -INF , !P4 ;  /* 0xff80000032327808 */ /* 0x000fe40006000000 */
[----:B------:R-:W-:Y:S02]  /*e6f0*/  FSEL R80, R67, -INF , !P6 ;  /* 0xff80000043507808 */ /* 0x000fe40007000000 */
[----:B------:R-:W-:Y:S02]  /*e700*/  FSEL R63, R63, -INF , !P5 ;  /* 0xff8000003f3f7808 */ /* 0x000fe40006800000 */
[----:B------:R-:W-:-:S02]  /*e710*/  ISETP.GE.AND P6, PT, R7, R10, PT ;  /* 0x0000000a0700720c */ /* 0x000fc40003fc6270 */
[-C--:B------:R-:W-:Y:S02]  /*e720*/  ISETP.GE.AND P5, PT, R6, R10.reuse, PT ;  /* 0x0000000a0600720c */ /* 0x080fe40003fa6270 */
[-C--:B------:R-:W-:Y:S02]  /*e730*/  ISETP.GE.AND P4, PT, R3, R10.reuse, PT ;  /* 0x0000000a0300720c */ /* 0x080fe40003f86270 */
[----:B-1----:R-:W-:Y:S02]  /*e740*/  FSEL R23, R86, -INF , !P2 ;  /* 0xff80000056177808 */ /* 0x002fe40005000000 */
[----:B------:R-:W-:-:S03]  /*e750*/  ISETP.GE.AND P2, PT, R12, R10, PT ;  /* 0x0000000a0c00720c */ /* 0x000fc60003f46270 */
[----:B------:R1:W-:Y:S02]  /*e760*/  STL [R1+0x74], R23 ;  /* 0x0000741701007387 */ /* 0x0003e40000100800 */
[----:B-1----:R-:W-:Y:S02]  /*e770*/  FSEL R23, R59, -INF , !P3 ;  /* 0xff8000003b177808 */ /* 0x002fe40005800000 */
[----:B------:R-:W-:-:S03]  /*e780*/  ISETP.GE.AND P3, PT, R5, R10, PT ;  /* 0x0000000a0500720c */ /* 0x000fc60003f66270 */
[----:B------:R1:W-:Y:S02]  /*e790*/  STL [R1+0x88], R23 ;  /* 0x0000881701007387 */ /* 0x0003e40000100800 */
[----:B-1----:R-:W-:Y:S02]  /*e7a0*/  FSEL R23, R55, -INF , !P2 ;  /* 0xff80000037177808 */ /* 0x002fe40005000000 */
[----:B------:R-:W-:Y:S02]  /*e7b0*/  FSEL R55, R38, -INF , !P3 ;  /* 0xff80000026377808 */ /* 0x000fe40005800000 */
[-C--:B------:R-:W-:Y:S01]  /*e7c0*/  ISETP.GE.AND P2, PT, R4, R10.reuse, PT ;  /* 0x0000000a0400720c */ /* 0x080fe20003f46270 */
[----:B------:R1:W-:Y:S01]  /*e7d0*/  STL [R1+0x84], R23 ;  /* 0x0000841701007387 */ /* 0x0003e20000100800 */
[----:B------:R-:W-:-:S03]  /*e7e0*/  ISETP.GE.AND P3, PT, R0, R10, PT ;  /* 0x0000000a0000720c */ /* 0x000fc60003f66270 */
[----:B------:R2:W-:Y:S01]  /*e7f0*/  STL [R1+0x80], R50 ;  /* 0x0000803201007387 */ /* 0x0005e20000100800 */
[----:B-1----:R-:W-:Y:S02]  /*e800*/  FSEL R23, R45, -INF , !P6 ;  /* 0xff8000002d177808 */ /* 0x002fe40007000000 */
[-C--:B------:R-:W-:Y:S02]  /*e810*/  ISETP.GE.AND P6, PT, R2, R10.reuse, PT ;  /* 0x0000000a0200720c */ /* 0x080fe40003fc6270 */
[----:B--2---:R-:W-:Y:S01]  /*e820*/  FSEL R50, R39, -INF , !P5 ;  /* 0xff80000027327808 */ /* 0x004fe20006800000 */
[----:B------:R1:W-:Y:S01]  /*e830*/  STL [R1+0x7c], R23 ;  /* 0x00007c1701007387 */ /* 0x0003e20000100800 */
[----:B------:R-:W-:Y:S02]  /*e840*/  ISETP.GE.AND P5, PT, R36, R10, PT ;  /* 0x0000000a2400720c */ /* 0x000fe40003fa6270 */
[----:B------:R-:W-:Y:S02]  /*e850*/  I2FP.F32.U32 R10, R0 ;  /* 0x00000000000a7245 */ /* 0x000fe40000201000 */
[----:B------:R-:W-:-:S02]  /*e860*/  FSEL R45, R54, -INF , !P2 ;  /* 0xff800000362d7808 */ /* 0x000fc40005000000 */
[----:B------:R-:W-:Y:S01]  /*e870*/  FSEL R44, R44, -INF , !P6 ;  /* 0xff8000002c2c7808 */ /* 0x000fe20007000000 */
[C---:B------:R-:W-:Y:S01]  /*e880*/  FFMA.FTZ R39, R10.reuse, UR5, R125 ;  /* 0x000000050a277c23 */ /* 0x040fe2000801007d */
[-C--:B------:R-:W-:Y:S01]  /*e890*/  ISETP.GE.AND P2, PT, R37, R9.reuse, PT ;  /* 0x000000092500720c */ /* 0x080fe20003f46270 */
[----:B------:R2:W-:Y:S01]  /*e8a0*/  STL [R1+0x6c], R45 ;  /* 0x00006c2d01007387 */ /* 0x0005e20000100800 */
[----:B------:R-:W-:Y:S01]  /*e8b0*/  FSEL R54, R49, -INF , !P4 ;  /* 0xff80000031367808 */ /* 0x000fe20006000000 */
[----:B------:R-:W-:Y:S01]  /*e8c0*/  FFMA.FTZ R38, R10, UR5, R127 ;  /* 0x000000050a267c23 */ /* 0x000fe2000801007f */
[----:B------:R-:W-:Y:S01]  /*e8d0*/  FSEL R39, R39, -INF , !P3 ;  /* 0xff80000027277808 */ /* 0x000fe20005800000 */
[----:B------:R3:W-:Y:S01]  /*e8e0*/  STL [R1+0x68], R44 ;  /* 0x0000682c01007387 */ /* 0x0007e20000100800 */
[-C--:B------:R-:W-:Y:S02]  /*e8f0*/  ISETP.GE.AND P3, PT, R32, R9.reuse, PT ;  /* 0x000000092000720c */ /* 0x080fe40003f66270 */
[----:B------:R-:W-:Y:S01]  /*e900*/  ISETP.GE.AND P4, PT, R35, R9, PT ;  /* 0x000000092300720c */ /* 0x000fe20003f86270 */
[----:B------:R4:W-:Y:S01]  /*e910*/  STL [R1+0x70], R39 ;  /* 0x0000702701007387 */ /* 0x0009e20000100800 */
[----:B------:R-:W-:-:S02]  /*e920*/  FSEL R219, R219, -INF , !P3 ;  /* 0xff800000dbdb7808 */ /* 0x000fc40005800000 */
[-C--:B------:R-:W-:Y:S02]  /*e930*/  ISETP.GE.AND P3, PT, R27, R9.reuse, PT ;  /* 0x000000091b00720c */ /* 0x080fe40003f66270 */
[-C--:B------:R-:W-:Y:S02]  /*e940*/  ISETP.GE.AND P6, PT, R34, R9.reuse, PT ;  /* 0x000000092200720c */ /* 0x080fe40003fc6270 */
[----:B------:R-:W-:Y:S01]  /*e950*/  FSEL R120, R120, -INF , !P3 ;  /* 0xff80000078787808 */ /* 0x000fe20005800000 */
[C---:B-1----:R-:W-:Y:S01]  /*e960*/  FFMA.FTZ R23, R10.reuse, UR5, R81 ;  /* 0x000000050a177c23 */ /* 0x042fe20008010051 */
[-C--:B------:R-:W-:Y:S01]  /*e970*/  ISETP.GE.AND P3, PT, R21, R9.reuse, PT ;  /* 0x000000091500720c */ /* 0x080fe20003f66270 */
[----:B------:R-:W-:Y:S01]  /*e980*/  FFMA.FTZ R10, R10, UR5, R83 ;  /* 0x000000050a0a7c23 */ /* 0x000fe20008010053 */
[----:B------:R-:W-:Y:S02]  /*e990*/  FSEL R125, R220, -INF , !P5 ;  /* 0xff800000dc7d7808 */ /* 0x000fe40006800000 */
[----:B------:R-:W-:-:S02]  /*e9a0*/  ISETP.GE.AND P5, PT, R33, R9, PT ;  /* 0x000000092100720c */ /* 0x000fc40003fa6270 */
[----:B------:R-:W-:Y:S02]  /*e9b0*/  FSEL R59, R239, -INF , !P6 ;  /* 0xff800000ef3b7808 */ /* 0x000fe40007000000 */
[----:B--2---:R-:W-:Y:S02]  /*e9c0*/  FSEL R45, R249, -INF , !P4 ;  /* 0xff800000f92d7808 */ /* 0x004fe40006000000 */
[-C--:B------:R-:W-:Y:S02]  /*e9d0*/  ISETP.GE.AND P4, PT, R30, R9.reuse, PT ;  /* 0x000000091e00720c */ /* 0x080fe40003f86270 */
[----:B---3--:R-:W-:Y:S02]  /*e9e0*/  FSEL R44, R252, -INF , !P2 ;  /* 0xff800000fc2c7808 */ /* 0x008fe40005000000 */
[----:B------:R-:W-:Y:S02]  /*e9f0*/  ISETP.GE.AND P2, PT, R31, R9, PT ;  /* 0x000000091f00720c */ /* 0x000fe40003f46270 */
[----:B------:R-:W-:-:S02]  /*ea00*/  FSEL R100, R100, -INF , !P3 ;  /* 0xff80000064647808 */ /* 0x000fc40005800000 */
[----:B------:R-:W-:Y:S02]  /*ea10*/  FSEL R211, R211, -INF , !P2 ;  /* 0xff800000d3d37808 */ /* 0x000fe40005000000 */
[-C--:B------:R-:W-:Y:S02]  /*ea20*/  ISETP.GE.AND P2, PT, R26, R9.reuse, PT ;  /* 0x000000091a00720c */ /* 0x080fe40003f46270 */
[-C--:B------:R-:W-:Y:S02]  /*ea30*/  ISETP.GE.AND P6, PT, R29, R9.reuse, PT ;  /* 0x000000091d00720c */ /* 0x080fe40003fc6270 */
[----:B------:R-:W-:Y:S02]  /*ea40*/  FSEL R115, R115, -INF , !P2 ;  /* 0xff80000073737808 */ /* 0x000fe40005000000 */
[-C--:B------:R-:W-:Y:S02]  /*ea50*/  ISETP.GE.AND P3, PT, R15, R9.reuse, PT ;  /* 0x000000090f00720c */ /* 0x080fe40003f66270 */
[----:B------:R-:W-:-:S02]  /*ea60*/  ISETP.GE.AND P2, PT, R20, R9, PT ;  /* 0x000000091400720c */ /* 0x000fc40003f46270 */
[----:B------:R-:W-:Y:S02]  /*ea70*/  FSEL R232, R232, -INF , !P5 ;  /* 0xff800000e8e87808 */ /* 0x000fe40006800000 */
[----:B------:R-:W-:Y:S02]  /*ea80*/  FSEL R206, R206, -INF , !P4 ;  /* 0xff800000cece7808 */ /* 0x000fe40006000000 */
[-C--:B------:R-:W-:Y:S02]  /*ea90*/  ISETP.GE.AND P5, PT, R28, R9.reuse, PT ;  /* 0x000000091c00720c */ /* 0x080fe40003fa6270 */
[----:B------:R-:W-:Y:S02]  /*eaa0*/  ISETP.GE.AND P4, PT, R25, R9, PT ;  /* 0x000000091900720c */ /* 0x000fe40003f86270 */
[----:B------:R-:W-:Y:S02]  /*eab0*/  FSEL R67, R178, -INF , !P6 ;  /* 0xff800000b2437808 */ /* 0x000fe40007000000 */
[----:B----4-:R-:W-:-:S02]  /*eac0*/  FSEL R39, R85, -INF , !P3 ;  /* 0xff80000055277808 */ /* 0x010fc40005800000 */
[-C--:B------:R-:W-:Y:S02]  /*ead0*/  ISETP.GE.AND P6, PT, R24, R9.reuse, PT ;  /* 0x000000091800720c */ /* 0x080fe40003fc6270 */
[----:B------:R-:W-:Y:S01]  /*eae0*/  FSEL R98, R97, -INF , !P2 ;  /* 0xff80000061627808 */ /* 0x000fe20005000000 */
[----:B------:R1:W-:Y:S01]  /*eaf0*/  STL [R1+0x4c], R39 ;  /* 0x00004c2701007387 */ /* 0x0003e20000100800 */
[-C--:B------:R-:W-:Y:S02]  /*eb00*/  ISETP.GE.AND P2, PT, R14, R9.reuse, PT ;  /* 0x000000090e00720c */ /* 0x080fe40003f46270 */
[----:B------:R-:W-:Y:S02]  /*eb10*/  FSEL R124, R124, -INF , !P5 ;  /* 0xff8000007c7c7808 */ /* 0x000fe40006800000 */
[----:B------:R-:W-:Y:S02]  /*eb20*/  FSEL R86, R110, -INF , !P4 ;  /* 0xff8000006e567808 */ /* 0x000fe40006000000 */
[----:B------:R-:W-:-:S02]  /*eb30*/  ISETP.GE.AND P5, PT, R22, R9, PT ;  /* 0x000000091600720c */ /* 0x000fc40003fa6270 */
[-C--:B------:R-:W-:Y:S02]  /*eb40*/  ISETP.GE.AND P4, PT, R19, R9.reuse, PT ;  /* 0x000000091300720c */ /* 0x080fe40003f86270 */
[----:B------:R-:W-:Y:S02]  /*eb50*/  FSEL R101, R107, -INF , !P6 ;  /* 0xff8000006b657808 */ /* 0x000fe40007000000 */
[-C--:B------:R-:W-:Y:S02]  /*eb60*/  ISETP.GE.AND P6, PT, R18, R9.reuse, PT ;  /* 0x000000091200720c */ /* 0x080fe40003fc6270 */
[----:B------:R-:W-:Y:S02]  /*eb70*/  FSEL R103, R103, -INF , !P5 ;  /* 0xff80000067677808 */ /* 0x000fe40006800000 */
[----:B------:R-:W-:Y:S02]  /*eb80*/  FSEL R90, R95, -INF , !P4 ;  /* 0xff8000005f5a7808 */ /* 0x000fe40006000000 */
[----:B------:R-:W-:-:S02]  /*eb90*/  ISETP.GE.AND P5, PT, R17, R9, PT ;  /* 0x000000091100720c */ /* 0x000fc40003fa6270 */
[-C--:B------:R-:W-:Y:S02]  /*eba0*/  ISETP.GE.AND P4, PT, R13, R9.reuse, PT ;  /* 0x000000090d00720c */ /* 0x080fe40003f86270 */
[----:B------:R-:W-:Y:S02]  /*ebb0*/  FSEL R178, R91, -INF , !P6 ;  /* 0xff8000005bb27808 */ /* 0x000fe40007000000 */
[----:B-1----:R-:W-:Y:S02]  /*ebc0*/  FSEL R39, R79, -INF , !P2 ;  /* 0xff8000004f277808 */ /* 0x002fe40005000000 */
[-C--:B------:R-:W-:Y:S02]  /*ebd0*/  ISETP.GE.AND P2, PT, R6, R9.reuse, PT ;  /* 0x000000090600720c */ /* 0x080fe40003f46270 */
[----:B------:R-:W-:Y:S01]  /*ebe0*/  ISETP.GE.AND P6, PT, R12, R9, PT ;  /* 0x000000090c00720c */ /* 0x000fe20003fc6270 */
[----:B------:R1:W-:Y:S01]  /*ebf0*/  STL [R1+0x44], R39 ;  /* 0x0000442701007387 */ /* 0x0003e20000100800 */
[----:B------:R-:W-:-:S02]  /*ec00*/  FSEL R49, R88, -INF , !P5 ;  /* 0xff80000058317808 */ /* 0x000fc40006800000 */
[----:B------:R-:W-:Y:S02]  /*ec10*/  FSEL R76, R76, -INF , !P4 ;  /* 0xff8000004c4c7808 */ /* 0x000fe40006000000 */
[-C--:B------:R-:W-:Y:S02]  /*ec20*/  ISETP.GE.AND P5, PT, R8, R9.reuse, PT ;  /* 0x000000090800720c */ /* 0x080fe40003fa6270 */
[-C--:B------:R-:W-:Y:S02]  /*ec30*/  ISETP.GE.AND P3, PT, R7, R9.reuse, PT ;  /* 0x000000090700720c */ /* 0x080fe40003f66270 */
[-C--:B------:R-:W-:Y:S02]  /*ec40*/  ISETP.GE.AND P4, PT, R5, R9.reuse, PT ;  /* 0x000000090500720c */ /* 0x080fe40003f86270 */
[----:B------:R-:W-:Y:S02]  /*ec50*/  FSEL R106, R73, -INF , !P6 ;  /* 0xff800000496a7808 */ /* 0x000fe40007000000 */
[----:B------:R-:W-:-:S02]  /*ec60*/  ISETP.GE.AND P6, PT, R4, R9, PT ;  /* 0x000000090400720c */ /* 0x000fc40003fc6270 */
[----:B------:R-:W-:Y:S02]  /*ec70*/  FSEL R91, R70, -INF , !P5 ;  /* 0xff800000465b7808 */ /* 0x000fe40006800000 */
[----:B------:R-:W-:Y:S02]  /*ec80*/  FSEL R88, R66, -INF , !P3 ;  /* 0xff80000042587808 */ /* 0x000fe40005800000 */
[-C--:B------:R-:W-:Y:S02]  /*ec90*/  ISETP.GE.AND P5, PT, R3, R9.reuse, PT ;  /* 0x000000090300720c */ /* 0x080fe40003fa6270 */
[-C--:B------:R-:W-:Y:S02]  /*eca0*/  ISETP.GE.AND P3, PT, R2, R9.reuse, PT ;  /* 0x000000090200720c */ /* 0x080fe40003f66270 */
[----:B-1----:R-:W-:Y:S02]  /*ecb0*/  FSEL R39, R62, -INF , !P2 ;  /* 0xff8000003e277808 */ /* 0x002fe40005000000 */
[----:B------:R-:W-:-:S03]  /*ecc0*/  ISETP.GE.AND P2, PT, R36, R9, PT ;  /* 0x000000092400720c */ /* 0x000fc60003f46270 */
[----:B------:R1:W-:Y:S02]  /*ecd0*/  STL [R1+0x58], R39 ;  /* 0x0000582701007387 */ /* 0x0003e40000100800 */
[----:B-1----:R-:W-:Y:S02]  /*ece0*/  FSEL R39, R58, -INF , !P4 ;  /* 0xff8000003a277808 */ /* 0x002fe40006000000 */
[----:B------:R-:W-:Y:S02]  /*ecf0*/  ISETP.GE.AND P4, PT, R0, R9, PT ;  /* 0x000000090000720c */ /* 0x000fe40003f86270 */
[----:B------:R-:W-:Y:S01]  /*ed00*/  FSEL R9, R53, -INF , !P6 ;  /* 0xff80000035097808 */ /* 0x000fe20007000000 */
[----:B------:R1:W-:Y:S01]  /*ed10*/  STL [R1+0x54], R39 ;  /* 0x0000542701007387 */ /* 0x0003e20000100800 */
[----:B------:R-:W-:-:S03]  /*ed20*/  ISETP.GE.AND P6, PT, R37, R16, PT ;  /* 0x000000102500720c */ /* 0x000fc60003fc6270 */
[----:B------:R2:W-:Y:S01]  /*ed30*/  STL [R1+0x50], R9 ;  /* 0x0000500901007387 */ /* 0x0005e20000100800 */
[----:B-1----:R-:W-:Y:S02]  /*ed40*/  FSEL R39, R48, -INF , !P5 ;  /* 0xff80000030277808 */ /* 0x002fe40006800000 */
[-C--:B------:R-:W-:Y:S02]  /*ed50*/  ISETP.GE.AND P5, PT, R37, R11.reuse, PT ;  /* 0x0000000b2500720c */ /* 0x080fe40003fa6270 */
[----:B--2---:R-:W-:Y:S01]  /*ed60*/  FSEL R9, R43, -INF , !P3 ;  /* 0xff8000002b097808 */ /* 0x004fe20005800000 */
[----:B------:R-:W-:Y:S01]  /*ed70*/  STL [R1+0x64], R39 ;  /* 0x0000642701007387 */ /* 0x000fe20000100800 */
[----:B------:R-:W-:Y:S02]  /*ed80*/  FSEL R37, R136, -INF , !P2 ;  /* 0xff80000088257808 */ /* 0x000fe40005000000 */
[C---:B------:R-:W-:Y:S01]  /*ed90*/  ISETP.GE.AND P3, PT, R35.reuse, R16, PT ;  /* 0x000000102300720c */ /* 0x040fe20003f66270 */
[----:B------:R1:W-:Y:S01]  /*eda0*/  STL [R1+0x60], R9 ;  /* 0x0000600901007387 */ /* 0x0003e20000100800 */
[----:B------:R-:W-:-:S02]  /*edb0*/  ISETP.GE.AND P2, PT, R35, R11, PT ;  /* 0x0000000b2300720c */ /* 0x000fc40003f46270 */
[----:B------:R-:W-:Y:S01]  /*edc0*/  FSEL R35, R135, -INF , !P6 ;  /* 0xff80000087237808 */ /* 0x000fe20007000000 */
[----:B------:R2:W5:Y:S01]  /*edd0*/  LDL.LU R136, [R1+0x9c] ;  /* 0x00009c0001887983 */ /* 0x0005620000300800 */
[----:B------:R-:W-:-:S03]  /*ede0*/  ISETP.GE.AND P6, PT, R34, R11, PT ;  /* 0x0000000b2200720c */ /* 0x000fc60003fc6270 */
[----:B------:R3:W-:Y:S01]  /*edf0*/  STL [R1+0x5c], R37 ;  /* 0x00005c2501007387 */ /* 0x0007e20000100800 */
[----:B-1----:R-:W-:Y:S02]  /*ee00*/  FSEL R9, R38, -INF , !P4 ;  /* 0xff80000026097808 */ /* 0x002fe40006000000 */
[-C--:B------:R-:W-:Y:S02]  /*ee10*/  ISETP.GE.AND P4, PT, R34, R16.reuse, PT ;  /* 0x000000102200720c */ /* 0x080fe40003f86270 */
[----:B------:R-:W-:Y:S01]  /*ee20*/  FSEL R34, R133, -INF , !P3 ;  /* 0xff80000085227808 */ /* 0x000fe20005800000 */
[----:B------:R2:W-:Y:S01]  /*ee30*/  STL [R1+0x48], R9 ;  /* 0x0000480901007387 */ /* 0x0005e20000100800 */
[C---:B------:R-:W-:Y:S02]  /*ee40*/  ISETP.GE.AND P3, PT, R33.reuse, R11, PT ;  /* 0x0000000b2100720c */ /* 0x040fe40003f66270 */
[----:B---3--:R-:W-:Y:S01]  /*ee50*/  FSEL R37, R134, -INF , !P5 ;  /* 0xff80000086257808 */ /* 0x008fe20006800000 */
[----:B------:R2:W5:Y:S01]  /*ee60*/  LDL.LU R135, [R1+0x98] ;  /* 0x0000980001877983 */ /* 0x0005620000300800 */
[----:B------:R-:W-:-:S02]  /*ee70*/  ISETP.GE.AND P5, PT, R33, R16, PT ;  /* 0x000000102100720c */ /* 0x000fc40003fa6270 */
[----:B------:R-:W-:Y:S01]  /*ee80*/  FSEL R38, R250, -INF , !P2 ;  /* 0xff800000fa267808 */ /* 0x000fe20005000000 */
[----:B------:R2:W5:Y:S01]  /*ee90*/  LDL.LU R134, [R1+0x94] ;  /* 0x0000940001867983 */ /* 0x0005620000300800 */
[----:B------:R-:W-:Y:S02]  /*eea0*/  FSEL R33, R251, -INF , !P4 ;  /* 0xff800000fb217808 */ /* 0x000fe40006000000 */
[C---:B------:R-:W-:Y:S01]  /*eeb0*/  ISETP.GE.AND P2, PT, R32.reuse, R16, PT ;  /* 0x000000102000720c */ /* 0x040fe20003f46270 */
[----:B------:R2:W5:Y:S01]  /*eec0*/  LDL.LU R133, [R1+0x90] ;  /* 0x0000900001857983 */ /* 0x0005620000300800 */
[----:B------:R-:W-:Y:S01]  /*eed0*/  ISETP.GE.AND P4, PT, R32, R11, PT ;  /* 0x0000000b2000720c */ /* 0x000fe20003f86270 */
[----:B------:R-:W-:Y:S01]  /*eee0*/  UISETP.GE.U32.AND UP0, UPT, UR20, 0x3, UPT ;  /* 0x000000031400788c */ /* 0x000fe2000bf06070 */
[----:B------:R-:W-:Y:S02]  /*eef0*/  FSEL R39, R245, -INF , !P6 ;  /* 0xff800000f5277808 */ /* 0x000fe40007000000 */
[----:B------:R-:W-:-:S02]  /*ef00*/  FSEL R32, R244, -INF , !P5 ;  /* 0xff800000f4207808 */ /* 0x000fc40006800000 */
[CC--:B------:R-:W-:Y:S02]  /*ef10*/  ISETP.GE.AND P6, PT, R31.reuse, R16.reuse, PT ;  /* 0x000000101f00720c */ /* 0x0c0fe40003fc6270 */
[----:B------:R-:W-:Y:S02]  /*ef20*/  ISETP.GE.AND P5, PT, R31, R11, PT ;  /* 0x0000000b1f00720c */ /* 0x000fe40003fa6270 */
[----:B------:R-:W-:Y:S02]  /*ef30*/  FSEL R31, R240, -INF , !P3 ;  /* 0xff800000f01f7808 */ /* 0x000fe40005800000 */
[-C--:B------:R-:W-:Y:S02]  /*ef40*/  ISETP.GE.AND P3, PT, R30, R16.reuse, PT ;  /* 0x000000101e00720c */ /* 0x080fe40003f66270 */
[----:B------:R-:W-:Y:S02]  /*ef50*/  FSEL R234, R234, -INF , !P4 ;  /* 0xff800000eaea7808 */ /* 0x000fe40006000000 */
[----:B------:R-:W-:-:S02]  /*ef60*/  ISETP.GE.AND P4, PT, R29, R16, PT ;  /* 0x000000101d00720c */ /* 0x000fc40003f86270 */
[----:B------:R-:W-:Y:S02]  /*ef70*/  FSEL R226, R226, -INF , !P6 ;  /* 0xff800000e2e27808 */ /* 0x000fe40007000000 */
[-C--:B------:R-:W-:Y:S02]  /*ef80*/  ISETP.GE.AND P6, PT, R29, R11.reuse, PT ;  /* 0x0000000b1d00720c */ /* 0x080fe40003fc6270 */
[----:B------:R-:W-:Y:S02]  /*ef90*/  FSEL R217, R217, -INF , !P3 ;  /* 0xff800000d9d97808 */ /* 0x000fe40005800000 */
[----:B------:R-:W-:Y:S02]  /*efa0*/  ISETP.GE.AND P3, PT, R28, R11, PT ;  /* 0x0000000b1c00720c */ /* 0x000fe40003f66270 */
[----:B------:R-:W-:Y:S02]  /*efb0*/  FSEL R209, R209, -INF , !P4 ;  /* 0xff800000d1d17808 */ /* 0x000fe40006000000 */
[----:B------:R-:W-:-:S02]  /*efc0*/  FSEL R218, R218, -INF , !P5 ;  /* 0xff800000dada7808 */ /* 0x000fc40006800000 */
[----:B------:R-:W-:Y:S02]  /*efd0*/  ISETP.GE.AND P4, PT, R27, R11, PT ;  /* 0x0000000b1b00720c */ /* 0x000fe40003f86270 */
[-C--:B------:R-:W-:Y:S02]  /*efe0*/  ISETP.GE.AND P5, PT, R28, R16.reuse, PT ;  /* 0x000000101c00720c */ /* 0x080fe40003fa6270 */
[----:B------:R-:W-:Y:S02]  /*eff0*/  FSEL R207, R207, -INF , !P6 ;  /* 0xff800000cfcf7808 */ /* 0x000fe40007000000 */
[-C--:B------:R-:W-:Y:S02]  /*f000*/  ISETP.GE.AND P6, PT, R26, R16.reuse, PT ;  /* 0x000000101a00720c */ /* 0x080fe40003fc6270 */
[----:B------:R-:W-:Y:S02]  /*f010*/  FSEL R85, R173, -INF , !P3 ;  /* 0xff800000ad557808 */ /* 0x000fe40005800000 */
[----:B------:R-:W-:-:S02]  /*f020*/  ISETP.GE.AND P3, PT, R25, R16, PT ;  /* 0x000000101900720c */ /* 0x000fc40003f66270 */
[----:B------:R-:W-:Y:S02]  /*f030*/  FSEL R123, R123, -INF , !P4 ;  /* 0xff8000007b7b7808 */ /* 0x000fe40006000000 */
[----:B------:R-:W-:Y:S02]  /*f040*/  FSEL R205, R205, -INF , !P5 ;  /* 0xff800000cdcd7808 */ /* 0x000fe40006800000 */
[----:B------:R-:W-:Y:S02]  /*f050*/  ISETP.GE.AND P4, PT, R24, R16, PT ;  /* 0x000000101800720c */ /* 0x000fe40003f86270 */
[-C--:B------:R-:W-:Y:S02]  /*f060*/  ISETP.GE.AND P5, PT, R26, R11.reuse, PT ;  /* 0x0000000b1a00720c */ /* 0x080fe40003fa6270 */
[----:B------:R-:W-:Y:S02]  /*f070*/  FSEL R122, R122, -INF , !P6 ;  /* 0xff8000007a7a7808 */ /* 0x000fe40007000000 */
        /* <DEDUP_REMOVED lines=9> */
[----:B------:R-:W-:Y:S02]  /*f110*/  FSEL R97, R109, -INF , !P3 ;  /* 0xff8000006d617808 */ /* 0x000fe40005800000 */
[----:B------:R-:W-:Y:S02]  /*f120*/  ISETP.GE.AND P3, PT, R19, R16, PT ;  /* 0x000000101300720c */ /* 0x000fe40003f66270 */
[----:B------:R-:W-:Y:S02]  /*f130*/  FSEL R238, R238, -INF , !P2 ;  /* 0xff800000eeee7808 */ /* 0x000fe40005000000 */
[----:B------:R-:W-:-:S02]  /*f140*/  FSEL R96, R105, -INF , !P4 ;  /* 0xff80000069607808 */ /* 0x000fc40006000000 */
[-C--:B------:R-:W-:Y:S02]  /*f150*/  ISETP.GE.AND P2, PT, R30, R11.reuse, PT ;  /* 0x0000000b1e00720c */ /* 0x080fe40003f46270 */
[----:B------:R-:W-:Y:S02]  /*f160*/  FSEL R112, R112, -INF , !P5 ;  /* 0xff80000070707808 */ /* 0x000fe40006800000 */
[----:B------:R-:W-:Y:S02]  /*f170*/  ISETP.GE.AND P4, PT, R18, R16, PT ;  /* 0x000000101200720c */ /* 0x000fe40003f86270 */
[-C--:B------:R-:W-:Y:S02]  /*f180*/  ISETP.GE.AND P5, PT, R20, R11.reuse, PT ;  /* 0x0000000b1400720c */ /* 0x080fe40003fa6270 */
[----:B------:R-:W-:Y:S02]  /*f190*/  FSEL R93, R104, -INF , !P6 ;  /* 0xff800000685d7808 */ /* 0x000fe40007000000 */
[----:B------:R-:W-:-:S02]  /*f1a0*/  ISETP.GE.AND P6, PT, R18, R11, PT ;  /* 0x0000000b1200720c */ /* 0x000fc40003fc6270 */
[----:B------:R-:W-:Y:S02]  /*f1b0*/  FSEL R214, R99, -INF , !P3 ;  /* 0xff80000063d67808 */ /* 0x000fe40005800000 */
[----:B------:R-:W-:Y:S02]  /*f1c0*/  ISETP.GE.AND P3, PT, R17, R11, PT ;  /* 0x0000000b1100720c */ /* 0x000fe40003f66270 */
[----:B------:R-:W-:Y:S02]  /*f1d0*/  FSEL R210, R210, -INF , !P2 ;  /* 0xff800000d2d27808 */ /* 0x000fe40005000000 */
[----:B------:R-:W-:Y:S02]  /*f1e0*/  FSEL R212, R92, -INF , !P4 ;  /* 0xff8000005cd47808 */ /* 0x000fe40006000000 */
[----:B------:R-:W-:Y:S02]  /*f1f0*/  ISETP.GE.AND P2, PT, R27, R16, PT ;  /* 0x000000101b00720c */ /* 0x000fe40003f46270 */
        /* <DEDUP_REMOVED lines=9> */
[-C--:B------:R-:W-:Y:S02]  /*f290*/  ISETP.GE.AND P2, PT, R25, R11.reuse, PT ;  /* 0x0000000b1900720c */ /* 0x080fe40003f46270 */
        /* <DEDUP_REMOVED lines=20> */
[----:B------:R-:W-:Y:S01]  /*f3e0*/  FSEL R241, R69, -INF , !P5 ;  /* 0xff80000045f17808 */ /* 0x000fe20006800000 */
[----:B------:R2:W-:Y:S01]  /*f3f0*/  STL [R1+0x40], R48 ;  /* 0x0000403001007387 */ /* 0x0005e20000100800 */
[----:B------:R-:W-:-:S02]  /*f400*/  ISETP.GE.AND P4, PT, R4, R16, PT ;  /* 0x000000100400720c */ /* 0x000fc40003f86270 */
        /* <DEDUP_REMOVED lines=8> */
[----:B------:R-:W-:Y:S02]  /*f490*/  FSEL R53, R56, -INF , !P5 ;  /* 0xff80000038357808 */ /* 0x000fe40006800000 */
[----:B------:R-:W-:Y:S02]  /*f4a0*/  ISETP.GE.AND P4, PT, R2, R11, PT ;  /* 0x0000000b0200720c */ /* 0x000fe40003f86270 */
[----:B------:R-:W-:Y:S01]  /*f4b0*/  FSEL R43, R46, -INF , !P6 ;  /* 0xff8000002e2b7808 */ /* 0x000fe20007000000 */
[----:B------:R2:W-:Y:S01]  /*f4c0*/  STL [R1+0x3c], R53 ;  /* 0x00003c3501007387 */ /* 0x0005e20000100800 */
[----:B------:R-:W-:-:S02]  /*f4d0*/  FSEL R41, R41, -INF , !P3 ;  /* 0xff80000029297808 */ /* 0x000fc40005800000 */
[----:B------:R-:W-:Y:S01]  /*f4e0*/  ISETP.GE.AND P6, PT, R36, R16, PT ;  /* 0x000000102400720c */ /* 0x000fe20003fc6270 */
[----:B------:R2:W-:Y:S01]  /*f4f0*/  STL [R1+0x38], R43 ;  /* 0x0000382b01007387 */ /* 0x0005e20000100800 */
[----:B------:R-:W-:Y:S02]  /*f500*/  FSEL R215, R82, -INF , !P2 ;  /* 0xff80000052d77808 */ /* 0x000fe40005000000 */
[-C--:B------:R-:W-:Y:S01]  /*f510*/  ISETP.GE.AND P3, PT, R36, R11.reuse, PT ;  /* 0x0000000b2400720c */ /* 0x080fe20003f66270 */
[----:B------:R2:W-:Y:S01]  /*f520*/  STL [R1+0x30], R41 ;  /* 0x0000302901007387 */ /* 0x0005e20000100800 */
[----:B------:R-:W-:Y:S02]  /*f530*/  FSEL R40, R40, -INF , !P4 ;  /* 0xff80000028287808 */ /* 0x000fe40006000000 */
[----:B------:R-:W-:Y:S02]  /*f540*/  ISETP.GE.AND P2, PT, R13, R11, PT ;  /* 0x0000000b0d00720c */ /* 0x000fe40003f46270 */
[----:B------:R-:W-:-:S02]  /*f550*/  FSEL R228, R132, -INF , !P6 ;  /* 0xff80000084e47808 */ /* 0x000fc40007000000 */
[----:B------:R2:W5:Y:S01]  /*f560*/  LDL.LU R132, [R1+0x8c] ;  /* 0x00008c0001847983 */ /* 0x0005620000300800 */
[----:B------:R-:W-:Y:S02]  /*f570*/  FSEL R252, R237, -INF , !P3 ;  /* 0xff800000edfc7808 */ /* 0x000fe40005800000 */
[----:B------:R-:W-:Y:S01]  /*f580*/  FSEL R83, R71, -INF , !P2 ;  /* 0xff80000047537808 */ /* 0x000fe20005000000 */
[----:B------:R-:W1:Y:S01]  /*f590*/  S2R R237, SR_TID.X ;  /* 0x0000000000ed7919 */ /* 0x000e620000002100 */
[-C--:B------:R-:W-:Y:S02]  /*f5a0*/  ISETP.GE.AND P2, PT, R7, R16.reuse, PT ;  /* 0x000000100700720c */ /* 0x080fe40003f46270 */
[----:B------:R-:W-:Y:S01]  /*f5b0*/  ISETP.GE.AND P5, PT, R3, R16, PT ;  /* 0x000000100300720c */ /* 0x000fe20003fa6270 */
[----:B------:R2:W-:Y:S01]  /*f5c0*/  STL [R1+0x10], R40 ;  /* 0x0000102801007387 */ /* 0x0005e20000100800 */
[----:B------:R-:W-:Y:S02]  /*f5d0*/  FSEL R244, R65, -INF , !P2 ;  /* 0xff80000041f47808 */ /* 0x000fe40005000000 */
[----:B------:R-:W-:-:S02]  /*f5e0*/  ISETP.GE.AND P2, PT, R5, R11, PT ;  /* 0x0000000b0500720c */ /* 0x000fc40003f46270 */
[----:B------:R-:W-:Y:S02]  /*f5f0*/  FSEL R229, R47, -INF , !P5 ;  /* 0xff8000002fe57808 */ /* 0x000fe40006800000 */
[----:B------:R-:W-:Y:S02]  /*f600*/  FSEL R110, R51, -INF , !P2 ;  /* 0xff800000336e7808 */ /* 0x000fe40005000000 */
[-C--:B------:R-:W-:Y:S02]  /*f610*/  ISETP.GE.AND P2, PT, R2, R16.reuse, PT ;  /* 0x000000100200720c */ /* 0x080fe40003f46270 */
[----:B------:R-:W-:Y:S02]  /*f620*/  ISETP.GE.AND P5, PT, R0, R16, PT ;  /* 0x000000100000720c */ /* 0x000fe40003fa6270 */
[----:B------:R-:W-:Y:S02]  /*f630*/  FSEL R230, R42, -INF , !P2 ;  /* 0xff8000002ae67808 */ /* 0x000fe40005000000 */
[----:B------:R-:W-:-:S02]  /*f640*/  ISETP.GE.AND P2, PT, R0, R11, PT ;  /* 0x0000000b0000720c */ /* 0x000fc40003f46270 */
[----:B------:R-:W-:Y:S02]  /*f650*/  FSEL R47, R23, -INF , !P5 ;  /* 0xff800000172f7808 */ /* 0x000fe40006800000 */
[----:B------:R-:W-:Y:S01]  /*f660*/  FSEL R251, R10, -INF , !P2 ;  /* 0xff8000000afb7808 */ /* 0x000fe20005000000 */
[----:B------:R-:W-:Y:S08]  /*f670*/  BRA.U !UP0, `(.L_x_503) ;  /* 0x0000000908287547 */ /* 0x000ff0000b800000 */
[----:B------:R-:W-:Y:S01]  /*f680*/  IMAD.U32 R0, RZ, RZ, UR20 ;  /* 0x00000014ff007e24 */ /* 0x000fe2000f8e00ff */
[----:B------:R-:W-:Y:S01]  /*f690*/  MOV R10, UR20 ;  /* 0x00000014000a7c02 */ /* 0x000fe20008000f00 */
[----:B------:R-:W-:Y:S01]  /*f6a0*/  IMAD.U32 R4, RZ, RZ, UR20 ;  /* 0x00000014ff047e24 */ /* 0x000fe2000f8e00ff */
[----:B------:R3:W-:Y:S01]  /*f6b0*/  @P1 STS.128 [R242+0x4000], RZ ;  /* 0x004000fff2001388 */ /* 0x0007e20000000c00 */
[----:B------:R-:W-:Y:S01]  /*f6c0*/  @!P1 VIADD R0, R0, 0xfffffffd ;  /* 0xfffffffd00009836 */ /* 0x000fe20000000000 */
[----:B------:R-:W-:Y:S01]  /*f6d0*/  @!P1 IADD3 R10, PT, PT, R10, -0x3, RZ ;  /* 0xfffffffd0a0a9810 */ /* 0x000fe20007ffe0ff */
[----:B------:R-:W-:Y:S01]  /*f6e0*/  IMAD.U32 R14, RZ, RZ, UR20 ;  /* 0x00000014ff0e7e24 */ /* 0x000fe2000f8e00ff */
[----:B------:R-:W-:Y:S01]  /*f6f0*/  @!P1 IADD3 R4, PT, PT, R4, -0x3, RZ ;  /* 0xfffffffd04049810 */ /* 0x000fe20007ffe0ff */
[----:B------:R-:W-:Y:S01]  /*f700*/  @!P1 IMAD.WIDE.U32 R2, R0, UR10, RZ ;  /* 0x0000000a00029c25 */ /* 0x000fe2000f8e00ff */
[----:B------:R-:W-:Y:S02]  /*f710*/  BSSY.RECONVERGENT B0, `(.L_x_504) ;  /* 0x000007f000007945 */ /* 0x000fe40003800200 */
[----:B------:R-:W-:Y:S01]  /*f720*/  @!P1 IADD3 R14, PT, PT, R14, -0x3, RZ ;  /* 0xfffffffd0e0e9810 */ /* 0x000fe20007ffe0ff */
[----:B------:R-:W-:Y:S01]  /*f730*/  @!P1 IMAD R0, R0, UR11, R3 ;  /* 0x0000000b00009c24 */ /* 0x000fe2000f8e0203 */
[----:B------:R-:W-:Y:S01]  /*f740*/  MOV R3, UR20 ;  /* 0x0000001400037c02 */ /* 0x000fe20008000f00 */
[----:B------:R-:W-:-:S02]  /*f750*/  @!P1 IMAD.SHL.U32 R17, R2, 0x80, RZ ;  /* 0x0000008002119824 */ /* 0x000fc400078e00ff */
[----:B------:R-:W-:Y:S01]  /*f760*/  @!P1 IMAD.WIDE.U32 R6, R4, UR10, RZ ;  /* 0x0000000a04069c25 */ /* 0x000fe2000f8e00ff */
[----:B------:R-:W-:-:S03]  /*f770*/  @!P1 SHF.L.U64.HI R20, R2, 0x7, R0 ;  /* 0x0000000702149819 */ /* 0x000fc60000010200 */
[----:B------:R-:W-:Y:S01]  /*f780*/  @!P1 VIADD R0, R3, 0xfffffffd ;  /* 0xfffffffd03009836 */ /* 0x000fe20000000000 */
[----:B------:R-:W-:Y:S01]  /*f790*/  @!P1 LEA R12, P2, R6, R246, 0x8 ;  /* 0x000000f6060c9211 */ /* 0x000fe200078440ff */
[----:B------:R-:W-:Y:S02]  /*f7a0*/  IMAD.U32 R11, RZ, RZ, UR20 ;  /* 0x00000014ff0b7e24 */ /* 0x000fe4000f8e00ff */
[----:B------:R-:W-:-:S04]  /*f7b0*/  @!P1 IMAD.WIDE.U32 R2, R0, UR10, RZ ;  /* 0x0000000a00029c25 */ /* 0x000fc8000f8e00ff */
[----:B------:R-:W-:Y:S02]  /*f7c0*/  @!P1 IMAD R0, R0, UR11, R3 ;  /* 0x0000000b00009c24 */ /* 0x000fe4000f8e0203 */
[----:B------:R-:W-:Y:S02]  /*f7d0*/  @!P1 IMAD R3, R4, UR11, R7 ;  /* 0x0000000b04039c24 */ /* 0x000fe4000f8e0207 */
[----:B------:R-:W-:Y:S01]  /*f7e0*/  @!P1 VIADD R11, R11, 0xfffffffd ;  /* 0xfffffffd0b0b9836 */ /* 0x000fe20000000000 */
[----:B------:R-:W-:Y:S01]  /*f7f0*/  @!P1 SHF.L.U64.HI R19, R2, 0x7, R0 ;  /* 0x0000000702139819 */ /* 0x000fe20000010200 */
[----:B--2---:R-:W-:Y:S01]  /*f800*/  @!P1 IMAD.WIDE.U32 R8, R10, UR10, RZ ;  /* 0x0000000a0a089c25 */ /* 0x004fe2000f8e00ff */
[----:B------:R-:W-:-:S03]  /*f810*/  @!P1 LEA.HI.X R13, R6, R243, R3, 0x8, P2 ;  /* 0x000000f3060d9211 */ /* 0x000fc600010f4403 */
[----:B------:R-:W-:Y:S01]  /*f820*/  @!P1 IMAD.SHL.U32 R16, R2, 0x80, RZ ;  /* 0x0000008002109824 */ /* 0x000fe200078e00ff */
[----:B------:R-:W-:Y:S01]  /*f830*/  @!P1 SHF.L.U32 R6, R8, 0x7, RZ ;  /* 0x0000000708069819 */ /* 0x000fe200000006ff */
[----:B------:R-:W-:Y:S01]  /*f840*/  @!P1 IMAD.WIDE.U32 R4, R11, UR10, RZ ;  /* 0x0000000a0b049c25 */ /* 0x000fe2000f8e00ff */
[----:B------:R-:W-:Y:S01]  /*f850*/  @!PT LDS RZ, [RZ] ;  /* 0x00000000fffff984 */ /* 0x000fe20000000800 */
[----:B------:R-:W-:Y:S01]  /*f860*/  @!PT LDS RZ, [RZ] ;  /* 0x00000000fffff984 */ /* 0x000fe20000000800 */
[----:B------:R-:W-:Y:S01]  /*f870*/  @!PT LDS RZ, [RZ] ;  /* 0x00000000fffff984 */ /* 0x000fe20000000800 */
[----:B------:R2:W-:Y:S03]  /*f880*/  @!P1 LDGSTS.E.BYPASS.LTC128B.128 [R242+0x4000], desc[UR22][R12.64] ;  /* 0x040000000cf29fae */ /* 0x0005e6000b981a16 */
[----:B------:R-:W-:Y:S01]  /*f890*/  @!P1 IMAD R10, R10, UR11, R9 ;  /* 0x0000000b0a0a9c24 */ /* 0x000fe2000f8e0209 */
[----:B------:R3:W-:Y:S01]  /*f8a0*/  @P1 STS.128 [R242+0x4800], RZ ;  /* 0x004800fff2001388 */ /* 0x0007e20000000c00 */
[----:B------:R-:W-:-:S03]  /*f8b0*/  @!P1 IMAD.WIDE.U32 R2, R14, UR10, RZ ;  /* 0x0000000a0e029c25 */ /* 0x000fc6000f8e00ff */
[----:B------:R-:W-:Y:S01]  /*f8c0*/  @!P1 SHF.L.U64.HI R7, R8, 0x7, R10 ;  /* 0x0000000708079819 */ /* 0x000fe2000001020a */
[----:B------:R-:W-:Y:S01]  /*f8d0*/  @!P1 IMAD R11, R11, UR11, R5 ;  /* 0x0000000b0b0b9c24 */ /* 0x000fe2000f8e0205 */
[----:B------:R-:W-:Y:S01]  /*f8e0*/  MOV R10, UR10 ;  /* 0x0000000a000a7c02 */ /* 0x000fe20008000f00 */
[----:B------:R-:W-:Y:S01]  /*f8f0*/  @!P1 IMAD R14, R14, UR11, R3 ;  /* 0x0000000b0e0e9c24 */ /* 0x000fe2000f8e0203 */
[----:B------:R-:W-:Y:S01]  /*f900*/  MOV R8, UR10 ;  /* 0x0000000a00087c02 */ /* 0x000fe20008000f00 */
[C---:B------:R-:W-:Y:S01]  /*f910*/  @!P1 IMAD.SHL.U32 R15, R4.reuse, 0x80, RZ ;  /* 0x00000080040f9824 */ /* 0x040fe200078e00ff */
[----:B------:R-:W-:Y:S01]  /*f920*/  @!P1 SHF.L.U64.HI R18, R4, 0x7, R11 ;  /* 0x0000000704129819 */ /* 0x000fe2000001020b */
[----:B------:R-:W-:Y:S01]  /*f930*/  IMAD.U32 R9, RZ, RZ, UR10 ;  /* 0x0000000aff097e24 */ /* 0x000fe2000f8e00ff */
[----:B------:R-:W-:Y:S01]  /*f940*/  @!P1 SHF.L.U64.HI R5, R2, 0x7, R14 ;  /* 0x0000000702059819 */ /* 0x000fe2000001020e */
[----:B------:R-:W-:Y:S01]  /*f950*/  IMAD.U32 R0, RZ, RZ, UR20 ;  /* 0x00000014ff007e24 */ /* 0x000fe2000f8e00ff */
[----:B------:R-:W-:Y:S01]  /*f960*/  @!P1 LEA R10, P2, R10, R15, 0x6 ;  /* 0x0000000f0a0a9211 */ /* 0x000fe200078430ff */
[----:B------:R-:W-:Y:S01]  /*f970*/  IMAD.U32 R11, RZ, RZ, UR11 ;  /* 0x0000000bff0b7e24 */ /* 0x000fe2000f8e00ff */
[----:B------:R-:W-:Y:S01]  /*f980*/  @!P1 LEA R8, P4, R8, R17, 0x4 ;  /* 0x0000001108089211 */ /* 0x000fe200078820ff */
[----:B------:R-:W-:Y:S01]  /*f990*/  @!P1 VIADD R0, R0, 0xfffffffd ;  /* 0xfffffffd00009836 */ /* 0x000fe20000000000 */
[----:B------:R-:W-:Y:S01]  /*f9a0*/  MOV R14, UR10 ;  /* 0x0000000a000e7c02 */ /* 0x000fe20008000f00 */
[----:B------:R-:W-:Y:S01]  /*f9b0*/  IMAD.U32 R15, RZ, RZ, UR11 ;  /* 0x0000000bff0f7e24 */ /* 0x000fe2000f8e00ff */
[----:B------:R-:W-:-:S02]  /*f9c0*/  @!P1 LEA R9, P3, R9, R16, 0x5 ;  /* 0x0000001009099211 */ /* 0x000fc400078628ff */
[----:B------:R-:W-:Y:S02]  /*f9d0*/  MOV R16, UR10 ;  /* 0x0000000a00107c02 */ /* 0x000fe40008000f00 */
[----:B------:R-:W-:Y:S01]  /*f9e0*/  @!P1 SHF.L.U32 R4, R2, 0x7, RZ ;  /* 0x0000000702049819 */ /* 0x000fe200000006ff */
[----:B------:R-:W-:Y:S01]  /*f9f0*/  @!P1 IMAD.WIDE.U32 R2, R0, UR10, RZ ;  /* 0x0000000a00029c25 */ /* 0x000fe2000f8e00ff */
[----:B------:R-:W-:Y:S02]  /*fa00*/  @!P1 LEA.HI.X R17, R14, R20, R11, 0x4, P4 ;  /* 0x000000140e119211 */ /* 0x000fe400020f240b */
[----:B------:R-:W-:Y:S01]  /*fa10*/  @!P1 LEA.HI.X R15, R16, R19, R15, 0x5, P3 ;  /* 0x00000013100f9211 */ /* 0x000fe200018f2c0f */
[----:B------:R-:W-:Y:S01]  /*fa20*/  @!P1 IMAD R0, R0, UR11, R3 ;  /* 0x0000000b00009c24 */ /* 0x000fe2000f8e0203 */
[----:B------:R-:W-:Y:S02]  /*fa30*/  @!P1 LEA.HI.X R11, R14, R18, R11, 0x6, P2 ;  /* 0x000000120e0b9211 */ /* 0x000fe400010f340b */
[----:B------:R-:W-:-:S02]  /*fa40*/  @!P1 LEA R18, P3, R8, R246, 0x1 ;  /* 0x000000f608129211 */ /* 0x000fc400078608ff */
[CC--:B------:R-:W-:Y:S02]  /*fa50*/  @!P1 LEA R16, P2, R9.reuse, R246.reuse, 0x1 ;  /* 0x000000f609109211 */ /* 0x0c0fe400078408ff */
[-C--:B------:R-:W-:Y:S02]  /*fa60*/  @!P1 LEA.HI.X R19, R8, R243.reuse, R17, 0x1, P3 ;  /* 0x000000f308139211 */ /* 0x080fe400018f0c11 */
[----:B------:R-:W-:Y:S02]  /*fa70*/  MOV R8, UR10 ;  /* 0x0000000a00087c02 */ /* 0x000fe40008000f00 */
[----:B------:R-:W-:Y:S01]  /*fa80*/  @!P1 SHF.L.U64.HI R3, R2, 0x7, R0 ;  /* 0x0000000702039819 */ /* 0x000fe20000010200 */
[----:B------:R-:W-:Y:S01]  /*fa90*/  IMAD.U32 R0, RZ, RZ, UR10 ;  /* 0x0000000aff007e24 */ /* 0x000fe2000f8e00ff */
[-C--:B------:R-:W-:Y:S01]  /*faa0*/  @!P1 LEA.HI.X R17, R9, R243.reuse, R15, 0x1, P2 ;  /* 0x000000f309119211 */ /* 0x080fe200010f0c0f */
[----:B------:R-:W-:Y:S01]  /*fab0*/  IMAD.U32 R9, RZ, RZ, UR11 ;  /* 0x0000000bff097e24 */ /* 0x000fe2000f8e00ff */
[-C--:B------:R-:W-:Y:S01]  /*fac0*/  @!P1 LEA R14, P2, R10, R246.reuse, 0x1 ;  /* 0x000000f60a0e9211 */ /* 0x080fe200078408ff */
[----:B------:R-:W-:Y:S01]  /*fad0*/  @!P1 IMAD.WIDE.U32 R4, R8, 0x50, R4 ;  /* 0x0000005008049825 */ /* 0x000fe200078e0004 */
[----:B------:R-:W-:Y:S01]  /*fae0*/  MOV R8, UR11 ;  /* 0x0000000b00087c02 */ /* 0x000fe20008000f00 */
[----:B------:R-:W-:Y:S01]  /*faf0*/  @!PT LDS RZ, [RZ] ;  /* 0x00000000fffff984 */ /* 0x000fe20000000800 */
[----:B------:R-:W-:Y:S01]  /*fb00*/  @!PT LDS RZ, [RZ] ;  /* 0x00000000fffff984 */ /* 0x000fe20000000800 */
[----:B------:R-:W-:Y:S01]  /*fb10*/  @!PT LDS RZ, [RZ] ;  /* 0x00000000fffff984 */ /* 0x000fe20000000800 */
[----:B------:R3:W-:Y:S01]  /*fb20*/  @!P1 LDGSTS.E.BYPASS.LTC128B.128 [R242+0x4800], desc[UR22][R18.64] ;  /* 0x0480000012f29fae */ /* 0x0007e2000b981a16 */
[----:B------:R-:W-:Y:S01]  /*fb30*/  @!P1 SHF.L.U32 R2, R2, 0x7, RZ ;  /* 0x0000000702029819 */ /* 0x000fe200000006ff */
[----:B------:R-:W-:Y:S01]  /*fb40*/  @!P1 IMAD.WIDE.U32 R6, R0, 0x30, R6 ;  /* 0x0000003000069825 */ /* 0x000fe200078e0006 */
[----:B------:R-:W-:Y:S01]  /*fb50*/  @!P1 LEA.HI.X R15, R10, R243, R11, 0x1, P2 ;  /* 0x000000f30a0f9211 */ /* 0x000fe200010f0c0b */
[----:B------:R3:W-:Y:S02]  /*fb60*/  @P1 STS.128 [R242+0x5000], RZ ;  /* 0x005000fff2001388 */ /* 0x0007e40000000c00 */
[----:B------:R-:W-:Y:S01]  /*fb70*/  @!P1 IMAD R9, R9, 0x30, RZ ;  /* 0x0000003009099824 */ /* 0x000fe200078e02ff */
[-C--:B--2---:R-:W-:Y:S01]  /*fb80*/  @!P1 LEA R12, P4, R6, R246.reuse, 0x1 ;  /* 0x000000f6060c9211 */ /* 0x084fe200078808ff */
[----:B------:R-:W-:Y:S01]  /*fb90*/  IMAD.U32 R10, RZ, RZ, UR11 ;  /* 0x0000000bff0a7e24 */ /* 0x000fe2000f8e00ff */
[----:B------:R-:W-:Y:S01]  /*fba0*/  @!PT LDS RZ, [RZ] ;  /* 0x00000000fffff984 */ /* 0x000fe20000000800 */
[----:B------:R-:W-:Y:S01]  /*fbb0*/  @!PT LDS RZ, [RZ] ;  /* 0x00000000fffff984 */ /* 0x000fe20000000800 */
[----:B------:R-:W-:Y:S01]  /*fbc0*/  @!PT LDS RZ, [RZ] ;  /* 0x00000000fffff984 */ /* 0x000fe20000000800 */
[----:B------:R3:W-:Y:S01]  /*fbd0*/  @!P1 LDGSTS.E.BYPASS.LTC128B.128 [R242+0x5000], desc[UR22][R16.64] ;  /* 0x0500000010f29fae */ /* 0x0007e2000b981a16 */
[----:B------:R-:W-:Y:S01]  /*fbe0*/  @!P1 IMAD R8, R8, 0x50, RZ ;  /* 0x0000005008089824 */ /* 0x000fe200078e02ff */
[----:B------:R-:W-:Y:S01]  /*fbf0*/  @!P1 IADD3 R9, PT, PT, R9, R7, RZ ;  /* 0x0000000709099210 */ /* 0x000fe20007ffe0ff */
[----:B------:R-:W-:Y:S01]  /*fc00*/  @!P1 IMAD.WIDE.U32 R2, R0, 0x60, R2 ;  /* 0x0000006000029825 */ /* 0x000fe200078e0002 */
[----:B------:R3:W-:Y:S02]  /*fc10*/  @P1 STS.128 [R242+0x5800], RZ ;  /* 0x005800fff2001388 */ /* 0x0007e40000000c00 */
[----:B------:R-:W-:Y:S01]  /*fc20*/  @!P1 LEA.HI.X R13, R6, R243, R9, 0x1, P4 ;  /* 0x000000f3060d9211 */ /* 0x000fe200020f0c09 */
[----:B------:R-:W-:Y:S01]  /*fc30*/  @!P1 IMAD R0, R10, 0x60, RZ ;  /* 0x000000600a009824 */ /* 0x000fe200078e02ff */
[-C--:B------:R-:W-:Y:S01]  /*fc40*/  @!P1 LEA R10, P3, R4, R246.reuse, 0x1 ;  /* 0x000000f6040a9211 */ /* 0x080fe200078608ff */
[----:B------:R-:W-:Y:S01]  /*fc50*/  @!P1 IMAD.IADD R5, R8, 0x1, R5 ;  /* 0x0000000108059824 */ /* 0x000fe200078e0205 */
[----:B------:R-:W-:Y:S01]  /*fc60*/  @!P1 LEA R8, P2, R2, R246, 0x1 ;  /* 0x000000f602089211 */ /* 0x000fe200078408ff */
[----:B------:R-:W-:Y:S01]  /*fc70*/  @!PT LDS RZ, [RZ] ;  /* 0x00000000fffff984 */ /* 0x000fe20000000800 */
[----:B------:R-:W-:Y:S01]  /*fc80*/  @!PT LDS RZ, [RZ] ;  /* 0x00000000fffff984 */ /* 0x000fe20000000800 */
[----:B------:R-:W-:Y:S01]  /*fc90*/  @!PT LDS RZ, [RZ] ;  /* 0x00000000fffff984 */ /* 0x000fe20000000800 */
[----:B------:R3:W-:Y:S01]  /*fca0*/  @!P1 LDGSTS.E.BYPASS.LTC128B.128 [R242+0x5800], desc[UR22][R12.64] ;  /* 0x058000000cf29fae */ /* 0x0007e2000b981a16 */
[----:B------:R-:W-:-:S02]  /*fcb0*/  @!P1 IADD3 R0, PT, PT, R0, R3, RZ ;  /* 0x0000000300009210 */ /* 0x000fc40007ffe0ff */
        /* <DEDUP_REMOVED lines=36> */
.L_x_505:
[----:B------:R-:W-:Y:S05]  /*ff00*/  BSYNC.RECONVERGENT B0 ;  /* 0x0000000000007941 */ /* 0x000fea0003800200 */
.L_x_504:
[----:B------:R-:W0:Y:S02]  /*ff10*/  LDGDEPBAR ;  /* 0x00000000000079af */ /* 0x000e240000000000 */
.L_x_503:
[----:B------:R-:W4:Y:S04]  /*ff20*/  LDL.LU R4, [R1] ;  /* 0x0000000001047983 */ /* 0x000f280000300800 */
[----:B------:R-:W4:Y:S01]  /*ff30*/  LDL.LU R5, [R1+0x88] ;  /* 0x0000880001057983 */ /* 0x000f220000300800 */
[----:B------:R-:W-:-:S03]  /*ff40*/  MOV R6, R125 ;  /* 0x0000007d00067202 */ /* 0x000fc60000000f00 */
[----:B------:R-:W4:Y:S04]  /*ff50*/  LDL.LU R7, [R1+0x4] ;  /* 0x0000040001077983 */ /* 0x000f280000300800 */
[----:B---3--:R-:W3:Y:S04]  /*ff60*/  LDL.LU R8, [R1+0xc] ;  /* 0x00000c0001087983 */ /* 0x008ee80000300800 */
[----:B--2---:R-:W2:Y:S01]  /*ff70*/  LDL.LU R9, [R1+0x74] ;  /* 0x0000740001097983 */ /* 0x004ea20000300800 */
[----:B------:R-:W-:Y:S01]  /*ff80*/  FMNMX3.FTZ R2, R175, R35, R34, !PT ;  /* 0x00000023af027276 */ /* 0x000fe20007810022 */
[----:B------:R-:W-:Y:S01]  /*ff90*/  IMAD.MOV.U32 R89, RZ, RZ, R63 ;  /* 0x000000ffff597224 */ /* 0x000fe200078e003f */
[----:B------:R-:W-:Y:S01]  /*ffa0*/  FMNMX3.FTZ R0, R174, R37, R38, !PT ;  /* 0x00000025ae007276 */ /* 0x000fe20007810026 */
[----:B------:R-:W-:Y:S01]  /*ffb0*/  STL [R1+0xa4], R248 ;  /* 0x0000a4f801007387 */ /* 0x000fe20000100800 */
        /* <DEDUP_REMOVED lines=19> */
[----:B------:R1:W-:Y:S01]  /*100f0*/  STL [R1+0x8c], R233 ;  /* 0x00008ce901007387 */ /* 0x0003e20000100800 */
[----:B------:R-:W-:Y:S02]  /*10100*/  FMNMX3.FTZ R2, R2, R95, R93, !PT ;  /* 0x0000005f02027276 */ /* 0x000fe4000781005d */
[----:B------:R-:W-:Y:S01]  /*10110*/  FMNMX3.FTZ R0, R0, R96, R102, !PT ;  /* 0x0000006000007276 */ /* 0x000fe20007810066 */
[----:B------:R1:W-:Y:S01]  /*10120*/  STL [R1+0xdc], R212 ;  /* 0x0000dcd401007387 */ /* 0x0003e20000100800 */
        /* <DEDUP_REMOVED lines=15> */
[----:B------:R-:W-:Y:S01]  /*10220*/  FMNMX3.FTZ R2, R2, R239, R231, !PT ;  /* 0x000000ef02027276 */ /* 0x000fe200078100e7 */
[----:B-1----:R-:W-:Y:S01]  /*10230*/  IMAD.MOV.U32 R233, RZ, RZ, R204 ;  /* 0x000000ffffe97224 */ /* 0x002fe200078e00cc */
        /* <DEDUP_REMOVED lines=8> */
[----:B------:R-:W-:Y:S02]  /*102c0*/  MOV R109, R208 ;  /* 0x000000d0006d7202 */ /* 0x000fe40000000f00 */
[----:B------:R-:W-:Y:S01]  /*102d0*/  MOV R235, R178 ;  /* 0x000000b200eb7202 */ /* 0x000fe20000000f00 */
[----:B------:R-:W1:Y:S01]  /*102e0*/  SHFL.BFLY PT, R2, R0, 0x2, 0x1f ;  /* 0x0c401f0000027f89 */ /* 0x000e6200000e0000 */
[----:B------:R-:W-:Y:S02]  /*102f0*/  MOV R237, R50 ;  /* 0x0000003200ed7202 */ /* 0x000fe40000000f00 */
[----:B------:R-:W-:Y:S01]  /*10300*/  MOV R104, R55 ;  /* 0x0000003700687202 */ /* 0x000fe20000000f00 */
[----:B------:R1:W-:Y:S01]  /*10310*/  STL [R1+0xcc], R229 ;  /* 0x0000cce501007387 */ /* 0x0003e20000100800 */
[----:B------:R-:W-:-:S03]  /*10320*/  MOV R79, R54 ;  /* 0x00000036004f7202 */ /* 0x000fc60000000f00 */
[----:B------:R1:W-:Y:S04]  /*10330*/  STL [R1+0xc8], R230 ;  /* 0x0000c8e601007387 */ /* 0x0003e80000100800 */
[----:B------:R-:W2:Y:S01]  /*10340*/  LDL.LU R212, [R1+0x8] ;  /* 0x0000080001d47983 */ /* 0x000ea20000300800 */
[----:B------:R-:W2:Y:S01]  /*10350*/  S2R R12, SR_TID.X ;  /* 0x00000000000c7919 */ /* 0x000ea20000002100 */
[----:B------:R-:W-:Y:S01]  /*10360*/  IMAD.MOV.U32 R13, RZ, RZ, 0x20 ;  /* 0x00000020ff0d7424 */ /* 0x000fe200078e00ff */
[----:B------:R-:W-:Y:S01]  /*10370*/  IADD3 R56, PT, PT, R179, 0x8040, RZ ;  /* 0x00008040b3387810 */ /* 0x000fe20007ffe0ff */
[----:B------:R-:W-:Y:S01]  /*10380*/  LDSM.16.MT88.4 R20, [R179+0x8000] ;  /* 0x00800000b314783b */ /* 0x000fe20000004200 */
[----:B-1----:R-:W-:-:S03]  /*10390*/  FMNMX.FTZ R2, R0, R2, !PT ;  /* 0x0000000200027209 */ /* 0x002fc60007810000 */
[----:B------:R-:W-:Y:S04]  /*103a0*/  LDSM.16.MT88.4 R16, [R225+0x8000] ;  /* 0x00800000e110783b */ /* 0x000fe80000004200 */
[----:B------:R-:W2:Y:S04]  /*103b0*/  LDL.LU R229, [R1+0x7c] ;  /* 0x00007c0001e57983 */ /* 0x000ea80000300800 */
        /* <DEDUP_REMOVED lines=9> */
[----:B------:R1:W-:Y:S04]  /*10450*/  STL [R1+0xd4], R228 ;  /* 0x0000d4e401007387 */ /* 0x0003e80000100800 */
[----:B-1----:R-:W2:Y:S04]  /*10460*/  LDL.LU R228, [R1+0x84] ;  /* 0x0000840001e47983 */ /* 0x002ea80000300800 */
[----:B------:R1:W-:Y:S04]  /*10470*/  STL [R1+0xd0], R47 ;  /* 0x0000d02f01007387 */ /* 0x0003e80000100800 */
[----:B-1----:R-:W2:Y:S04]  /*10480*/  LDL.LU R47, [R1+0x80] ;  /* 0x00008000012f7983 */ /* 0x002ea80000300800 */
[----:B------:R1:W-:Y:S04]  /*10490*/  STL [R1+0xd8], R251 ;  /* 0x0000d8fb01007387 */ /* 0x0003e80000100800 */
[----:B-1----:R-:W2:Y:S01]  /*104a0*/  LDL.LU R251, [R1+0x6c] ;  /* 0x00006c0001fb7983 */ /* 0x002ea20000300800 */
[----:B----4-:R-:W-:-:S03]  /*104b0*/  MOV R105, R4 ;  /* 0x0000000400697202 */ /* 0x010fc60000000f00 */
[----:B------:R-:W1:Y:S01]  /*104c0*/  SHFL.BFLY PT, R4, R3, 0x2, 0x1f ;  /* 0x0c401f0003047f89 */ /* 0x000e6200000e0000 */
[----:B------:R-:W-:Y:S02]  /*104d0*/  MOV R78, R5 ;  /* 0x00000005004e7202 */ /* 0x000fe40000000f00 */
[----:B------:R-:W-:Y:S01]  /*104e0*/  MOV R127, R7 ;  /* 0x00000007007f7202 */ /* 0x000fe20000000f00 */
[----:B---3--:R-:W-:Y:S01]  /*104f0*/  IMAD.MOV.U32 R125, RZ, RZ, R8 ;  /* 0x000000ffff7d7224 */ /* 0x008fe200078e0008 */
[----:B--2---:R-:W-:Y:S02]  /*10500*/  MOV R99, R9 ;  /* 0x0000000900637202 */ /* 0x004fe40000000f00 */
[----:B-1----:R-:W-:Y:S02]  /*10510*/  FMNMX.FTZ R0, R3, R4, !PT ;  /* 0x0000000403007209 */ /* 0x002fe40007810000 */
[----:B------:R-:W1:Y:S04]  /*10520*/  SHFL.BFLY PT, R4, R2, 0x1, 0x1f ;  /* 0x0c201f0002047f89 */ /* 0x000e6800000e0000 */
[----:B------:R-:W2:Y:S01]  /*10530*/  SHFL.BFLY PT, R3, R0, 0x1, 0x1f ;  /* 0x0c201f0000037f89 */ /* 0x000ea200000e0000 */
[----:B-1----:R-:W-:-:S04]  /*10540*/  FMNMX.FTZ R208, R2, R4, !PT ;  /* 0x0000000402d07209 */ /* 0x002fc80007810000 */
[----:B------:R-:W-:Y:S02]  /*10550*/  FSETP.NEU.FTZ.AND P2, PT, R208, -INF , PT ;  /* 0xff800000d000780b */ /* 0x000fe40003f5d000 */
[----:B--2---:R-:W-:Y:S02]  /*10560*/  FMNMX.FTZ R204, R0, R3, !PT ;  /* 0x0000000300cc7209 */ /* 0x004fe40007810000 */
[----:B------:R-:W-:Y:S02]  /*10570*/  FSEL R4, R208, RZ, P2 ;  /* 0x000000ffd0047208 */ /* 0x000fe40001000000 */
[----:B------:R-:W-:-:S03]  /*10580*/  FSETP.NEU.FTZ.AND P1, PT, R204, -INF , PT ;  /* 0xff800000cc00780b */ /* 0x000fc60003f3d000 */
[----:B------:R-:W-:Y:S02]  /*10590*/  FADD.FTZ R10, R175, -R4 ;  /* 0x80000004af0a7221 */ /* 0x000fe40000010000 */
[----:B------:R-:W2:Y:S01]  /*105a0*/  LDL.LU R175, [R1+0x68] ;  /* 0x0000680001af7983 */ /* 0x000ea20000300800 */
[----:B------:R-:W-:-:S05]  /*105b0*/  FSEL R3, R204, RZ, P1 ;  /* 0x000000ffcc037208 */ /* 0x000fca0000800000 */
[----:B------:R-:W-:Y:S02]  /*105c0*/  FADD.FTZ R9, R174, -R3 ;  /* 0x80000003ae097221 */ /* 0x000fe40000010000 */
[----:B------:R-:W3:Y:S01]  /*105d0*/  LDL.LU R174, [R1+0x5c] ;  /* 0x00005c0001ae7983 */ /* 0x000ee20000300800 */
[----:B------:R-:W-:Y:S02]  /*105e0*/  FMNMX3.FTZ R2, R177, R128, R236, !PT ;  /* 0x00000080b1027276 */ /* 0x000fe400078100ec */
[----:B------:R-:W-:Y:S02]  /*105f0*/  FMNMX3.FTZ R0, R176, R44, R45, !PT ;  /* 0x0000002cb0007276 */ /* 0x000fe4000781002d */
[----:B------:R-:W-:Y:S02]  /*10600*/  FMNMX3.FTZ R2, R2, R227, R224, !PT ;  /* 0x000000e302027276 */ /* 0x000fe400078100e0 */
[----:B------:R-:W-:Y:S02]  /*10610*/  FMNMX3.FTZ R0, R0, R59, R232, !PT ;  /* 0x0000003b00007276 */ /* 0x000fe400078100e8 */
[----:B------:R-:W-:-:S02]  /*10620*/  FMNMX3.FTZ R2, R2, R216, R130, !PT ;  /* 0x000000d802027276 */ /* 0x000fc40007810082 */
[----:B------:R-:W-:Y:S02]  /*10630*/  FMNMX3.FTZ R0, R0, R219, R211, !PT ;  /* 0x000000db00007276 */ /* 0x000fe400078100d3 */
[----:B------:R-:W-:Y:S01]  /*10640*/  FMNMX3.FTZ R2, R2, R129, R126, !PT ;  /* 0x0000008102027276 */ /* 0x000fe2000781007e */
[----:B------:R-:W-:Y:S01]  /*10650*/  FMUL.FTZ R8, R208, UR7 ;  /* 0x00000007d0087c20 */ /* 0x000fe20008410000 */
[----:B------:R-:W-:Y:S02]  /*10660*/  FMNMX3.FTZ R0, R0, R206, R67, !PT ;  /* 0x000000ce00007276 */ /* 0x000fe40007810043 */
[----:B------:R-:W-:Y:S02]  /*10670*/  FMNMX3.FTZ R2, R2, R121, R117, !PT ;  /* 0x0000007902027276 */ /* 0x000fe40007810075 */
[----:B------:R-:W-:Y:S02]  /*10680*/  FSEL R8, R8, RZ, P2 ;  /* 0x000000ff08087208 */ /* 0x000fe40001000000 */
[----:B------:R-:W-:-:S02]  /*10690*/  FMNMX3.FTZ R4, R2, R111, R131, !PT ;  /* 0x0000006f02047276 */ /* 0x000fc40007810083 */
[----:B------:R-:W-:Y:S02]  /*106a0*/  FMNMX3.FTZ R0, R0, R124, R120, !PT ;  /* 0x0000007c00007276 */ /* 0x000fe40007810078 */
[----:B------:R-:W-:Y:S01]  /*106b0*/  FMNMX3.FTZ R5, R4, R125, R212, !PT ;  /* 0x0000007d04057276 */ /* 0x000fe200078100d4 */
[----:B------:R-:W-:Y:S01]  /*106c0*/  FFMA.FTZ R4, R33, UR7, -R8 ;  /* 0x0000000721047c23 */ /* 0x000fe20008010808 */
[----:B------:R-:W-:Y:S01]  /*106d0*/  FMNMX3.FTZ R2, R0, R115, R86, !PT ;  /* 0x0000007300027276 */ /* 0x000fe20007810056 */
[----:B------:R-:W-:Y:S02]  /*106e0*/  FFMA.FTZ R0, R34, UR7, -R8 ;  /* 0x0000000722007c23 */ /* 0x000fe40008010808 */
[----:B------:R1:W-:Y:S01]  /*106f0*/  MUFU.EX2 R87, R4 ;  /* 0x0000000400577308 */ /* 0x0003e20000000800 */
[----:B------:R-:W-:-:S03]  /*10700*/  FMNMX3.FTZ R2, R2, R101, R103, !PT ;  /* 0x0000006502027276 */ /* 0x000fc60007810067 */
[----:B------:R4:W-:Y:S01]  /*10710*/  MUFU.EX2 R65, R0 ;  /* 0x0000000000417308 */ /* 0x0009e20000000800 */
[----:B------:R-:W-:Y:S02]  /*10720*/  FMNMX3.FTZ R2, R2, R100, R98, !PT ;  /* 0x0000006402027276 */ /* 0x000fe40007810062 */
[----:B-1----:R-:W-:Y:S01]  /*10730*/  FMNMX3.FTZ R4, R5, R127, R105, !PT ;  /* 0x0000007f05047276 */ /* 0x002fe20007810069 */
[----:B----4-:R-:W-:-:S03]  /*10740*/  FFMA.FTZ R0, R32, UR7, -R8 ;  /* 0x0000000720007c23 */ /* 0x010fc60008010808 */
[----:B------:R-:W-:Y:S01]  /*10750*/  FMNMX3.FTZ R4, R4, R109, R99, !PT ;  /* 0x0000006d04047276 */ /* 0x000fe20007810063 */
[----:B------:R1:W-:Y:S02]  /*10760*/  MUFU.EX2 R243, R0 ;  /* 0x0000000000f37308 */ /* 0x0003e40000000800 */
[----:B-1----:R-:W-:Y:S02]  /*10770*/  FMNMX3.FTZ R0, R2, R90, R235, !PT ;  /* 0x0000005a02007276 */ /* 0x002fe400078100eb */
[----:B------:R-:W-:Y:S02]  /*10780*/  FMNMX3.FTZ R2, R4, R233, R80, !PT ;  /* 0x000000e904027276 */ /* 0x000fe40007810050 */
[----:B------:R-:W-:Y:S02]  /*10790*/  FMNMX3.FTZ R0, R0, R108, R239, !PT ;  /* 0x0000006c00007276 */ /* 0x000fe400078100ef */
[----:B------:R-:W-:Y:S02]  /*107a0*/  FMNMX3.FTZ R2, R2, R89, R78, !PT ;  /* 0x0000005902027276 */ /* 0x000fe4000781004e */
[----:B------:R-:W-:-:S04]  /*107b0*/  FMNMX3.FTZ R0, R0, R231, R76, !PT ;  /* 0x000000e700007276 */ /* 0x000fc8000781004c */
[----:B------:R-:W-:-:S04]  /*107c0*/  FMNMX3.FTZ R0, R0, R106, R91, !PT ;  /* 0x0000006a00007276 */ /* 0x000fc8000781005b */
[----:B------:R-:W-:Y:S01]  /*107d0*/  FMNMX3.FTZ R0, R0, R88, R244, !PT ;  /* 0x0000005800007276 */ /* 0x000fe200078100f4 */
[----:B------:R-:W-:-:S03]  /*107e0*/  FMUL.FTZ R9, R9, UR7 ;  /* 0x0000000709097c20 */ /* 0x000fc60008410000 */
[----:B------:R-:W-:Y:S01]  /*107f0*/  FMNMX3.FTZ R0, R0, R240, R245, !PT ;  /* 0x000000f000007276 */ /* 0x000fe200078100f5 */
[----:B------:R-:W-:-:S03]  /*10800*/  FMUL.FTZ R10, R10, UR7 ;  /* 0x000000070a0a7c20 */ /* 0x000fc60008410000 */
[----:B------:R-:W-:Y:S01]  /*10810*/  FMNMX3.FTZ R0, R0, R241, R250, !PT ;  /* 0x000000f100007276 */ /* 0x000fe200078100fa */
[----:B------:R-:W-:Y:S04]  /*10820*/  MUFU.EX2 R58, R9 ;  /* 0x00000009003a7308 */ /* 0x000fe80000000800 */
[----:B------:R-:W-:Y:S01]  /*10830*/  MUFU.EX2 R46, R10 ;  /* 0x0000000a002e7308 */ /* 0x000fe20000000800 */
[----:B------:R-:W-:Y:S01]  /*10840*/  FFMA.FTZ R3, R35, UR7, -R8 ;  /* 0x0000000723037c23 */ /* 0x000fe20008010808 */
[----:B------:R-:W-:-:S04]  /*10850*/  FMNMX3.FTZ R2, R2, R228, R47, !PT ;  /* 0x000000e402027276 */ /* 0x000fc8000781002f */
[----:B------:R-:W-:-:S04]  /*10860*/  FMNMX3.FTZ R2, R2, R229, R237, !PT ;  /* 0x000000e502027276 */ /* 0x000fc800078100ed */
[----:B------:R-:W-:Y:S01]  /*10870*/  FMNMX3.FTZ R2, R2, R104, R251, !PT ;  /* 0x0000006802027276 */ /* 0x000fe200078100fb */
[----:B------:R1:W-:Y:S01]  /*10880*/  MUFU.EX2 R94, R3 ;  /* 0x00000003005e7308 */ /* 0x0003e20000000800 */
[----:B------:R-:W-:Y:S02]  /*10890*/  IADD3 R7, PT, PT, R179, 0x8000, RZ ;  /* 0x00008000b3077810 */ /* 0x000fe40007ffe0ff */
[----:B------:R-:W-:Y:S02]  /*108a0*/  LOP3.LUT P3, RZ, R12, 0x2, RZ, 0xc0, !PT ;  /* 0x000000020cff7812 */ /* 0x000fe4000786c0ff */
[----:B------:R-:W-:Y:S02]  /*108b0*/  @P0 IADD3 R56, PT, PT, R7, -0x40, RZ ;  /* 0xffffffc007380810 */ /* 0x000fe40007ffe0ff */
[----:B------:R-:W-:Y:S01]  /*108c0*/  SEL R12, R13, 0xffffffe0, !P3 ;  /* 0xffffffe00d0c7807 */ /* 0x000fe20005800000 */
[----:B-1----:R-:W-:-:S03]  /*108d0*/  FMUL.FTZ R3, R204, UR7 ;  /* 0x00000007cc037c20 */ /* 0x002fc60008410000 */
[----:B------:R-:W-:Y:S02]  /*108e0*/  IADD3 R172, PT, PT, R12, R56, RZ ;  /* 0x000000380cac7210 */ /* 0x000fe40007ffe0ff */
[----:B------:R-:W-:Y:S01]  /*108f0*/  LDSM.16.MT88.4 R12, [R56] ;  /* 0x00000000380c783b */ /* 0x000fe20000004200 */
[----:B------:R-:W-:-:S05]  /*10900*/  FSEL R3, R3, RZ, P1 ;  /* 0x000000ff03037208 */ /* 0x000fca0000800000 */
[--C-:B------:R-:W-:Y:S02]  /*10910*/  FFMA.FTZ R4, R31, UR7, -R3.reuse ;  /* 0x000000071f047c23 */ /* 0x100fe40008010803 */
[----:B------:R-:W-:Y:S01]  /*10920*/  LDSM.16.MT88.4 R28, [R172] ;  /* 0x00000000ac1c783b */ /* 0x000fe20000004200 */
[--C-:B------:R-:W-:Y:S01]  /*10930*/  FFMA.FTZ R6, R37, UR7, -R3.reuse ;  /* 0x0000000725067c23 */ /* 0x100fe20008010803 */
[----:B------:R-:W-:-:S03]  /*10940*/  FFMA.FTZ R5, R38, UR7, -R3 ;  /* 0x0000000726057c23 */ /* 0x000fc60008010803 */
[----:B------:R1:W-:Y:S04]  /*10950*/  MUFU.EX2 R248, R6 ;  /* 0x0000000600f87308 */ /* 0x0003e80000000800 */
[----:B------:R-:W4:Y:S04]  /*10960*/  MUFU.EX2 R247, R5 ;  /* 0x0000000500f77308 */ /* 0x000f280000000800 */
[----:B------:R4:W-:Y:S01]  /*10970*/  MUFU.EX2 R11, R4 ;  /* 0x00000004000b7308 */ /* 0x0009e20000000800 */
[----:B-1----:R-:W-:-:S04]  /*10980*/  FFMA.FTZ R6, R39, UR7, -R3 ;  /* 0x0000000727067c23 */ /* 0x002fc80008010803 */
[----:B------:R1:W1:Y:S01]  /*10990*/  MUFU.EX2 R64, R6 ;  /* 0x0000000600407308 */ /* 0x0002620000000800 */
[----:B----4-:R-:W-:Y:S01]  /*109a0*/  F2FP.F16.F32.PACK_AB R5, R247, R248 ;  /* 0x000000f8f705723e */ /* 0x010fe200000000ff */
[-C--:B------:R-:W-:Y:S01]  /*109b0*/  FMUL.FTZ R180, R180, R46.reuse ;  /* 0x0000002eb4b47220 */ /* 0x080fe20000410000 */
[----:B------:R-:W-:Y:S01]  /*109c0*/  FMUL.FTZ R181, R181, R46 ;  /* 0x0000002eb5b57220 */ /* 0x000fe20000410000 */
[----:B------:R-:W-:Y:S01]  /*109d0*/  F2FP.F16.F32.PACK_AB R4, R65, R94 ;  /* 0x0000005e4104723e */ /* 0x000fe200000000ff */
[-C--:B------:R-:W-:Y:S01]  /*109e0*/  FMUL.FTZ R182, R182, R58.reuse ;  /* 0x0000003ab6b67220 */ /* 0x080fe20000410000 */
[----:B------:R-:W-:Y:S01]  /*109f0*/  FMUL.FTZ R183, R183, R58 ;  /* 0x0000003ab7b77220 */ /* 0x000fe20000410000 */
[-C--:B------:R-:W-:Y:S01]  /*10a00*/  FMUL.FTZ R188, R188, R46.reuse ;  /* 0x0000002ebcbc7220 */ /* 0x080fe20000410000 */
[----:B------:R-:W-:Y:S01]  /*10a10*/  FMUL.FTZ R189, R189, R46 ;  /* 0x0000002ebdbd7220 */ /* 0x000fe20000410000 */
[----:B--2---:R-:W-:-:S04]  /*10a20*/  FMNMX3.FTZ R2, R2, R79, R175, !PT ;  /* 0x0000004f02027276 */ /* 0x004fc800078100af */
[----:B------:R-:W-:Y:S02]  /*10a30*/  FMNMX3.FTZ R2, R2, R77, R230, !PT ;  /* 0x0000004d02027276 */ /* 0x000fe400078100e6 */
[----:B---3--:R-:W-:-:S03]  /*10a40*/  FMNMX3.FTZ R0, R0, R174, R249, !PT ;  /* 0x000000ae00007276 */ /* 0x008fc600078100f9 */
[----:B------:R-:W2:Y:S04]  /*10a50*/  SHFL.BFLY PT, R9, R2, 0x2, 0x1f ;  /* 0x0c401f0002097f89 */ /* 0x000ea800000e0000 */
[----:B------:R-:W3:Y:S01]  /*10a60*/  SHFL.BFLY PT, R10, R0, 0x2, 0x1f ;  /* 0x0c401f00000a7f89 */ /* 0x000ee200000e0000 */
[----:B--2---:R-:W-:Y:S02]  /*10a70*/  FMNMX.FTZ R2, R2, R9, !PT ;  /* 0x0000000902027209 */ /* 0x004fe40007810000 */
[----:B---3--:R-:W-:-:S03]  /*10a80*/  FMNMX.FTZ R0, R0, R10, !PT ;  /* 0x0000000a00007209 */ /* 0x008fc60007810000 */
[----:B------:R-:W2:Y:S04]  /*10a90*/  SHFL.BFLY PT, R10, R2, 0x1, 0x1f ;  /* 0x0c201f00020a7f89 */ /* 0x000ea800000e0000 */
[----:B------:R-:W3:Y:S01]  /*10aa0*/  SHFL.BFLY PT, R9, R0, 0x1, 0x1f ;  /* 0x0c201f0000097f89 */ /* 0x000ee200000e0000 */
[----:B-1----:R-:W-:Y:S01]  /*10ab0*/  F2FP.F16.F32.PACK_AB R6, R243, R87 ;  /* 0x00000057f306723e */ /* 0x002fe200000000ff */
[----:B-----5:R-:W-:Y:S01]  /*10ac0*/  FMUL.FTZ R136, R136, R46 ;  /* 0x0000002e88887220 */ /* 0x020fe20000410000 */
[----:B------:R-:W-:Y:S01]  /*10ad0*/  F2FP.F16.F32.PACK_AB R7, R11, R64 ;  /* 0x000000400b07723e */ /* 0x000fe200000000ff */
[-C--:B------:R-:W-:Y:S01]  /*10ae0*/  FMUL.FTZ R137, R137, R46.reuse ;  /* 0x0000002e89897220 */ /* 0x080fe20000410000 */
[----:B------:R-:W-:Y:S01]  /*10af0*/  FMUL.FTZ R140, R140, R46 ;  /* 0x0000002e8c8c7220 */ /* 0x000fe20000410000 */
[-C--:B------:R-:W-:Y:S01]  /*10b00*/  FMUL.FTZ R190, R190, R58.reuse ;  /* 0x0000003abebe7220 */ /* 0x080fe20000410000 */
[----:B------:R-:W-:Y:S01]  /*10b10*/  FMUL.FTZ R191, R191, R58 ;  /* 0x0000003abfbf7220 */ /* 0x000fe20000410000 */
[----:B------:R-:W-:Y:S01]  /*10b20*/  FMUL.FTZ R141, R141, R46 ;  /* 0x0000002e8d8d7220 */ /* 0x000fe20000410000 */
[----:B------:R-:W-:Y:S01]  /*10b30*/  FMUL.FTZ R138, R138, R58 ;  /* 0x0000003a8a8a7220 */ /* 0x000fe20000410000 */
[----:B--2---:R-:W-:-:S04]  /*10b40*/  FMNMX.FTZ R178, R2, R10, !PT ;  /* 0x0000000a02b27209 */ /* 0x004fc80007810000 */
[----:B------:R-:W-:Y:S02]  /*10b50*/  FSETP.NEU.FTZ.AND P1, PT, R178, -INF , PT ;  /* 0xff800000b200780b */ /* 0x000fe40003f3d000 */
[----:B---3--:R-:W-:Y:S01]  /*10b60*/  FMNMX.FTZ R173, R0, R9, !PT ;  /* 0x0000000900ad7209 */ /* 0x008fe20007810000 */
[C---:B------:R-:W-:Y:S01]  /*10b70*/  FMUL.FTZ R2, R178.reuse, UR7 ;  /* 0x00000007b2027c20 */ /* 0x040fe20008410000 */
[----:B------:R-:W-:Y:S01]  /*10b80*/  FSEL R0, R178, RZ, P1 ;  /* 0x000000ffb2007208 */ /* 0x000fe20000800000 */
[-C--:B------:R-:W-:Y:S01]  /*10b90*/  FMUL.FTZ R139, R139, R58.reuse ;  /* 0x0000003a8b8b7220 */ /* 0x080fe20000410000 */
[-C--:B------:R-:W-:Y:S01]  /*10ba0*/  FMUL.FTZ R142, R142, R58.reuse ;  /* 0x0000003a8e8e7220 */ /* 0x080fe20000410000 */
[----:B------:R-:W-:Y:S01]  /*10bb0*/  FMUL.FTZ R143, R143, R58 ;  /* 0x0000003a8f8f7220 */ /* 0x000fe20000410000 */
        /* <DEDUP_REMOVED lines=16> */
[----:B------:R-:W-:Y:S01]  /*10cc0*/  FADD.FTZ R9, R177, -R0 ;  /* 0x80000000b1097221 */ /* 0x000fe20000010000 */
[----:B------:R-:W-:Y:S01]  /*10cd0*/  FSEL R2, R2, RZ, P1 ;  /* 0x000000ff02027208 */ /* 0x000fe20000800000 */
[C---:B------:R-:W-:Y:S01]  /*10ce0*/  FMUL.FTZ R0, R173.reuse, UR7 ;  /* 0x00000007ad007c20 */ /* 0x040fe20008410000 */
[----:B------:R-:W-:Y:S01]  /*10cf0*/  FSETP.NEU.FTZ.AND P1, PT, R173, -INF , PT ;  /* 0xff800000ad00780b */ /* 0x000fe20003f3d000 */
[----:B------:R-:W-:Y:S03]  /*10d00*/  HMMA.16816.F32 R36, R4, R20, R180 ;  /* 0x000000140424723c */ /* 0x000fe600000018b4 */
[----:B------:R-:W-:-:S05]  /*10d10*/  FSEL R0, R0, RZ, P1 ;  /* 0x000000ff00007208 */ /* 0x000fca0000800000 */
        /* <DEDUP_REMOVED lines=29> */
[--C-:B------:R-:W-:Y:S01]  /*10ef0*/  FFMA.FTZ R9, R238, UR7, -R8.reuse ;  /* 0x00000007ee097c23 */ /* 0x100fe20008010808 */
[-C--:B---3--:R-:W-:Y:S01]  /*10f00*/  FMUL.FTZ R184, R184, R45.reuse ;  /* 0x0000002db8b87220 */ /* 0x088fe20000410000 */
[-C--:B------:R-:W-:Y:S01]  /*10f10*/  FMUL.FTZ R185, R185, R45.reuse ;  /* 0x0000002db9b97220 */ /* 0x080fe20000410000 */
[-C--:B------:R-:W-:Y:S01]  /*10f20*/  FMUL.FTZ R192, R192, R45.reuse ;  /* 0x0000002dc0c07220 */ /* 0x080fe20000410000 */
[----:B------:R-:W-:Y:S01]  /*10f30*/  FMUL.FTZ R193, R193, R45 ;  /* 0x0000002dc1c17220 */ /* 0x000fe20000410000 */
[-C--:B-1----:R-:W-:Y:S01]  /*10f40*/  FMUL.FTZ R186, R186, R44.reuse ;  /* 0x0000002cbaba7220 */ /* 0x082fe20000410000 */
[-C--:B------:R-:W-:Y:S01]  /*10f50*/  FMUL.FTZ R187, R187, R44.reuse ;  /* 0x0000002cbbbb7220 */ /* 0x080fe20000410000 */
[----:B------:R-:W-:Y:S01]  /*10f60*/  F2FP.F16.F32.PACK_AB R6, R188, R189 ;  /* 0x000000bdbc06723e */ /* 0x000fe200000000ff */
[----:B------:R-:W-:Y:S01]  /*10f70*/  FMUL.FTZ R194, R194, R44 ;  /* 0x0000002cc2c27220 */ /* 0x000fe20000410000 */
[----:B--2---:R-:W-:Y:S01]  /*10f80*/  F2FP.F16.F32.PACK_AB R5, R182, R92 ;  /* 0x0000005cb605723e */ /* 0x004fe200000000ff */
[-C--:B------:R-:W-:Y:S01]  /*10f90*/  FMUL.FTZ R195, R195, R44.reuse ;  /* 0x0000002cc3c37220 */ /* 0x080fe20000410000 */
[-C--:B------:R-:W-:Y:S01]  /*10fa0*/  FMUL.FTZ R132, R132, R45.reuse ;  /* 0x0000002d84847220 */ /* 0x080fe20000410000 */
[----:B------:R-:W-:Y:S01]  /*10fb0*/  FMUL.FTZ R133, R133, R45 ;  /* 0x0000002d85857220 */ /* 0x000fe20000410000 */
[----:B----4-:R-:W-:Y:S01]  /*10fc0*/  F2FP.F16.F32.PACK_AB R4, R180, R57 ;  /* 0x00000039b404723e */ /* 0x010fe200000000ff */
        /* <DEDUP_REMOVED lines=15> */
[----:B------:R1:W-:Y:S01]  /*110c0*/  MUFU.EX2 R191, R9 ;  /* 0x0000000900bf7308 */ /* 0x0003e20000000800 */
[----:B------:R-:W-:Y:S01]  /*110d0*/  MOV R168, R83 ;  /* 0x0000005300a87202 */ /* 0x000fe20000000f00 */
[----:B------:R-:W-:Y:S01]  /*110e0*/  IMAD.MOV.U32 R169, RZ, RZ, R81 ;  /* 0x000000ffffa97224 */ /* 0x000fe200078e0051 */
[----:B------:R-:W-:Y:S01]  /*110f0*/  MOV R181, R80 ;  /* 0x0000005000b57202 */ /* 0x000fe20000000f00 */
[--C-:B------:R-:W-:Y:S01]  /*11100*/  FFMA.FTZ R10, R226, UR7, -R8.reuse ;  /* 0x00000007e20a7c23 */ /* 0x100fe20008010808 */
[----:B------:R-:W-:Y:S01]  /*11110*/  MOV R171, R27 ;  /* 0x0000001b00ab7202 */ /* 0x000fe20000000f00 */
[----:B------:R-:W-:Y:S01]  /*11120*/  HMMA.16816.F32 R80, R4, R20, R184 ;  /* 0x000000140450723c */ /* 0x000fe200000018b8 */
[----:B------:R-:W2:Y:S01]  /*11130*/  LDSM.16.MT88.4 R24, [R179+0x8800] ;  /* 0x00880000b318783b */ /* 0x000ea20000004200 */
[----:B-1----:R-:W-:-:S06]  /*11140*/  FFMA.FTZ R9, R217, UR7, -R8 ;  /* 0x00000007d9097c23 */ /* 0x002fcc0008010808 */
[C---:B------:R-:W-:Y:S01]  /*11150*/  HMMA.16816.F32 R192, R4.reuse, R22, R192 ;  /* 0x0000001604c0723c */ /* 0x040fe200000018c0 */
[----:B------:R-:W1:Y:S01]  /*11160*/  LDSM.16.MT88.4 R20, [R225+0x8800] ;  /* 0x00880000e114783b */ /* 0x000e620000004200 */
[----:B------:R3:W-:Y:S06]  /*11170*/  MUFU.EX2 R59, R9 ;  /* 0x00000009003b7308 */ /* 0x0007ec0000000800 */
[C---:B------:R-:W-:Y:S01]  /*11180*/  HMMA.16816.F32 R132, R4.reuse, R16, R132 ;  /* 0x000000100484723c */ /* 0x040fe20000001884 */
[----:B------:R4:W2:Y:S07]  /*11190*/  MUFU.EX2 R246, R10 ;  /* 0x0000000a00f67308 */ /* 0x0008ae0000000800 */
[C---:B------:R-:W-:Y:S01]  /*111a0*/  HMMA.16816.F32 R144, R4.reuse, R18, R144 ;  /* 0x000000120490723c */ /* 0x040fe20000001890 */
[----:B---3--:R-:W-:Y:S01]  /*111b0*/  FFMA.FTZ R9, R234, UR7, -R3 ;  /* 0x00000007ea097c23 */ /* 0x008fe20008010803 */
[----:B------:R-:W-:Y:S03]  /*111c0*/  LDSM.16.MT88.4 R16, [R172+0x800] ;  /* 0x00080000ac10783b */ /* 0x000fe60000004200 */
[----:B------:R3:W-:Y:S03]  /*111d0*/  MUFU.EX2 R190, R9 ;  /* 0x0000000900be7308 */ /* 0x0007e60000000800 */
[----:B------:R-:W-:Y:S01]  /*111e0*/  HMMA.16816.F32 R148, R4, R12, R148 ;  /* 0x0000000c0494723c */ /* 0x000fe20000001894 */
[----:B----4-:R-:W-:-:S07]  /*111f0*/  FFMA.FTZ R10, R209, UR7, -R8 ;  /* 0x00000007d10a7c23 */ /* 0x010fce0008010808 */
[----:B------:R-:W-:Y:S01]  /*11200*/  HMMA.16816.F32 R160, R4, R14, R160 ;  /* 0x0000000e04a0723c */ /* 0x000fe200000018a0 */
[----:B------:R-:W4:Y:S01]  /*11210*/  LDSM.16.MT88.4 R12, [R56+0x800] ;  /* 0x00080000380c783b */ /* 0x000f220000004200 */
[--C-:B---3--:R-:W-:Y:S01]  /*11220*/  FFMA.FTZ R9, R207, UR7, -R3.reuse ;  /* 0x00000007cf097c23 */ /* 0x108fe20008010803 */
[----:B------:R3:W-:Y:S04]  /*11230*/  MUFU.EX2 R232, R10 ;  /* 0x0000000a00e87308 */ /* 0x0007e80000000800 */
[----:B------:R2:W-:Y:S01]  /*11240*/  MUFU.EX2 R142, R9 ;  /* 0x00000009008e7308 */ /* 0x0005e20000000800 */
[-C--:B------:R-:W-:Y:S01]  /*11250*/  FMUL.FTZ R164, R164, R45.reuse ;  /* 0x0000002da4a47220 */ /* 0x080fe20000410000 */
[-C--:B------:R-:W-:Y:S01]  /*11260*/  FMUL.FTZ R165, R165, R45.reuse ;  /* 0x0000002da5a57220 */ /* 0x080fe20000410000 */
[-C--:B------:R-:W-:Y:S01]  /*11270*/  FMUL.FTZ R166, R166, R44.reuse ;  /* 0x0000002ca6a67220 */ /* 0x080fe20000410000 */
[----:B------:R-:W-:Y:S01]  /*11280*/  FMUL.FTZ R167, R167, R44 ;  /* 0x0000002ca7a77220 */ /* 0x000fe20000410000 */
[----:B------:R-:W-:Y:S01]  /*11290*/  FMUL.FTZ R200, R200, R45 ;  /* 0x0000002dc8c87220 */ /* 0x000fe20000410000 */
[----:B---3--:R-:W-:Y:S01]  /*112a0*/  FFMA.FTZ R10, R210, UR7, -R3 ;  /* 0x00000007d20a7c23 */ /* 0x008fe20008010803 */
[----:B--2---:R-:W-:-:S03]  /*112b0*/  FFMA.FTZ R9, R216, UR7, -R2 ;  /* 0x00000007d8097c23 */ /* 0x004fc60008010802 */
[----:B------:R2:W-:Y:S01]  /*112c0*/  MUFU.EX2 R242, R10 ;  /* 0x0000000a00f27308 */ /* 0x0005e20000000800 */
[----:B------:R-:W-:Y:S01]  /*112d0*/  FMUL.FTZ R201, R201, R45 ;  /* 0x0000002dc9c97220 */ /* 0x000fe20000410000 */
[-C--:B------:R-:W-:Y:S01]  /*112e0*/  FMUL.FTZ R202, R202, R44.reuse ;  /* 0x0000002ccaca7220 */ /* 0x080fe20000410000 */
[----:B------:R-:W-:Y:S01]  /*112f0*/  FMUL.FTZ R203, R203, R44 ;  /* 0x0000002ccbcb7220 */ /* 0x000fe20000410000 */
[----:B------:R3:W-:Y:S01]  /*11300*/  MUFU.EX2 R185, R9 ;  /* 0x0000000900b97308 */ /* 0x0007e20000000800 */
[----:B------:R-:W-:Y:S02]  /*11310*/  IMAD.MOV.U32 R176, RZ, RZ, R11 ;  /* 0x000000ffffb07224 */ /* 0x000fe400078e000b */
[----:B------:R-:W-:Y:S01]  /*11320*/  FFMA.FTZ R11, R218, UR7, -R3 ;  /* 0x00000007da0b7c23 */ /* 0x000fe20008010803 */
[----:B------:R-:W-:Y:S01]  /*11330*/  HMMA.16816.F32 R164, R4, R28, R164 ;  /* 0x0000001c04a4723c */ /* 0x000fe200000018a4 */
[--C-:B--2---:R-:W-:Y:S01]  /*11340*/  FFMA.FTZ R10, R130, UR7, -R2.reuse ;  /* 0x00000007820a7c23 */ /* 0x104fe20008010802 */
[----:B---3--:R-:W-:-:S03]  /*11350*/  FFMA.FTZ R9, R129, UR7, -R2 ;  /* 0x0000000781097c23 */ /* 0x008fc60008010802 */
[----:B------:R2:W-:Y:S03]  /*11360*/  MUFU.EX2 R186, R10 ;  /* 0x0000000a00ba7308 */ /* 0x0005e60000000800 */
[----:B------:R-:W-:Y:S01]  /*11370*/  HMMA.16816.F32 R28, R4, R30, R200 ;  /* 0x0000001e041c723c */ /* 0x000fe200000018c8 */
[----:B------:R3:W-:Y:S01]  /*11380*/  MUFU.EX2 R198, R9 ;  /* 0x0000000900c67308 */ /* 0x0007e20000000800 */
[----:B------:R-:W-:-:S03]  /*11390*/  MOV R203, R181 ;  /* 0x000000b500cb7202 */ /* 0x000fc60000000f00 */
[----:B------:R1:W4:Y:S01]  /*113a0*/  MUFU.EX2 R199, R11 ;  /* 0x0000000b00c77308 */ /* 0x0003220000000800 */
[----:B--2---:R-:W-:Y:S01]  /*113b0*/  FFMA.FTZ R10, R126, UR7, -R2 ;  /* 0x000000077e0a7c23 */ /* 0x004fe20008010802 */
[----:B---3--:R-:W-:-:S03]  /*113c0*/  FFMA.FTZ R9, R219, UR7, -R0 ;  /* 0x00000007db097c23 */ /* 0x008fc60008010800 */
[----:B------:R2:W-:Y:S01]  /*113d0*/  MUFU.EX2 R201, R10 ;  /* 0x0000000a00c97308 */ /* 0x0005e20000000800 */
[----:B-1----:R-:W-:-:S03]  /*113e0*/  FFMA.FTZ R11, R211, UR7, -R0 ;  /* 0x00000007d30b7c23 */ /* 0x002fc60008010800 */
[----:B------:R1:W-:Y:S04]  /*113f0*/  MUFU.EX2 R181, R9 ;  /* 0x0000000900b57308 */ /* 0x0003e80000000800 */
[----:B------:R-:W3:Y:S01]  /*11400*/  MUFU.EX2 R196, R11 ;  /* 0x0000000b00c47308 */ /* 0x000ee20000000800 */
[--C-:B--2---:R-:W-:Y:S01]  /*11410*/  FFMA.FTZ R10, R206, UR7, -R0.reuse ;  /* 0x00000007ce0a7c23 */ /* 0x104fe20008010800 */
[----:B-1----:R-:W-:-:S03]  /*11420*/  FFMA.FTZ R9, R67, UR7, -R0 ;  /* 0x0000000743097c23 */ /* 0x002fc60008010800 */
[----:B------:R-:W-:Y:S04]  /*11430*/  MUFU.EX2 R197, R10 ;  /* 0x0000000a00c57308 */ /* 0x000fe80000000800 */
[----:B------:R1:W2:Y:S01]  /*11440*/  MUFU.EX2 R200, R9 ;  /* 0x0000000900c87308 */ /* 0x0002a20000000800 */
[----:B------:R-:W-:Y:S02]  /*11450*/  F2FP.F16.F32.PACK_AB R4, R246, R191 ;  /* 0x000000bff604723e */ /* 0x000fe400000000ff */
[----:B----4-:R-:W-:Y:S02]  /*11460*/  F2FP.F16.F32.PACK_AB R5, R199, R190 ;  /* 0x000000bec705723e */ /* 0x010fe400000000ff */
[----:B------:R-:W-:Y:S02]  /*11470*/  F2FP.F16.F32.PACK_AB R6, R232, R59 ;  /* 0x0000003be806723e */ /* 0x000fe400000000ff */
[----:B------:R-:W-:-:S07]  /*11480*/  F2FP.F16.F32.PACK_AB R7, R142, R242 ;  /* 0x000000f28e07723e */ /* 0x000fce00000000ff */
[----:B------:R-:W-:Y:S01]  /*11490*/  HMMA.16816.F32 R36, R4, R24, R36 ;  /* 0x000000180424723c */ /* 0x000fe20000001824 */
[----:B-1----:R-:W-:-:S07]  /*114a0*/  FFMA.FTZ R9, R205, UR7, -R8 ;  /* 0x00000007cd097c23 */ /* 0x002fce0008010808 */
[C---:B------:R-:W-:Y:S01]  /*114b0*/  HMMA.16816.F32 R52, R4.reuse, R26, R52 ;  /* 0x0000001a0434723c */ /* 0x040fe20000001834 */
[----:B------:R1:W-:Y:S07]  /*114c0*/  MUFU.EX2 R154, R9 ;  /* 0x00000009009a7308 */ /* 0x0003ee0000000800 */
[----:B------:R-:W-:Y:S01]  /*114d0*/  HMMA.16816.F32 R48, R4, R20, R48 ;  /* 0x000000140430723c */ /* 0x000fe20000001830 */
[----:B------:R-:W-:-:S07]  /*114e0*/  IMAD.MOV.U32 R143, RZ, RZ, R79 ;  /* 0x000000ffff8f7224 */ /* 0x000fce00078e004f */
[----:B------:R-:W-:Y:S01]  /*114f0*/  HMMA.16816.F32 R40, R4, R22, R40 ;  /* 0x000000160428723c */ /* 0x000fe20000001828 */
[----:B-1----:R-:W-:-:S07]  /*11500*/  FFMA.FTZ R9, R122, UR7, -R8 ;  /* 0x000000077a097c23 */ /* 0x002fce0008010808 */
[----:B------:R-:W-:Y:S01]  /*11510*/  HMMA.16816.F32 R32, R4, R12, R32 ;  /* 0x0000000c0420723c */ /* 0x000fe20000001820 */
[----:B------:R-:W-:-:S07]  /*11520*/  MOV R217, R78 ;  /* 0x0000004e00d97202 */ /* 0x000fce0000000f00 */
[----:B------:R-:W-:Y:S01]  /*11530*/  HMMA.16816.F32 R60, R4, R14, R60 ;  /* 0x0000000e043c723c */ /* 0x000fe2000000183c */
[----:B------:R-:W-:-:S07]  /*11540*/  MOV R177, R77 ;  /* 0x0000004d00b17202 */ /* 0x000fce0000000f00 */
[----:B------:R-:W-:Y:S01]  /*11550*/  HMMA.16816.F32 R72, R4, R16, R72 ;  /* 0x000000100448723c */ /* 0x000fe20000001848 */
[----:B------:R-:W-:-:S07]  /*11560*/  IMAD.MOV.U32 R141, RZ, RZ, R76 ;  /* 0x000000ffff8d7224 */ /* 0x000fce00078e004c */
[----:B------:R-:W-:Y:S01]  /*11570*/  HMMA.16816.F32 R68, R4, R18, R68 ;  /* 0x000000120444723c */ /* 0x000fe20000001844 */
[----:B------:R-:W-:Y:S02]  /*11580*/  F2FP.F16.F32.PACK_AB R4, R186, R185 ;  /* 0x000000b9ba04723e */ /* 0x000fe400000000ff */
[----:B---3--:R-:W-:Y:S02]  /*11590*/  F2FP.F16.F32.PACK_AB R5, R196, R181 ;  /* 0x000000b5c405723e */ /* 0x008fe400000000ff */
[----:B------:R-:W-:Y:S02]  /*115a0*/  F2FP.F16.F32.PACK_AB R6, R201, R198 ;  /* 0x000000c6c906723e */ /* 0x000fe400000000ff */
[----:B--2---:R-:W-:Y:S01]  /*115b0*/  F2FP.F16.F32.PACK_AB R7, R200, R197 ;  /* 0x000000c5c807723e */ /* 0x004fe200000000ff */
[----:B------:R-:W-:Y:S01]  /*115c0*/  FFMA.FTZ R10, R66, UR7, -R8 ;  /* 0x00000007420a7c23 */ /* 0x000fe20008010808 */
[----:B------:R-:W-:-:S05]  /*115d0*/  IMAD.MOV.U32 R238, RZ, RZ, R233 ;  /* 0x000000ffffee7224 */ /* 0x000fca00078e00e9 */
[C---:B------:R-:W-:Y:S01]  /*115e0*/  HMMA.16816.F32 R76, R4.reuse, R26, R192 ;  /* 0x0000001a044c723c */ /* 0x040fe200000018c0 */
[----:B------:R1:W-:Y:S07]  /*115f0*/  MUFU.EX2 R193, R9 ;  /* 0x0000000900c17308 */ /* 0x0003ee0000000800 */
[----:B------:R-:W-:Y:S01]  /*11600*/  HMMA.16816.F32 R80, R4, R24, R80 ;  /* 0x000000180450723c */ /* 0x000fe20000001850 */
[----:B------:R-:W2:Y:S01]  /*11610*/  LDSM.16.MT88.4 R24, [R179+0x9000] ;  /* 0x00900000b318783b */ /* 0x000ea20000004200 */
[----:B------:R3:W4:Y:S01]  /*11620*/  MUFU.EX2 R128, R10 ;  /* 0x0000000a00807308 */ /* 0x0007220000000800 */
[----:B-1----:R-:W-:-:S05]  /*11630*/  FFMA.FTZ R9, R85, UR7, -R3 ;  /* 0x0000000755097c23 */ /* 0x002fca0008010803 */
[C---:B------:R-:W-:Y:S01]  /*11640*/  HMMA.16816.F32 R148, R4.reuse, R12, R148 ;  /* 0x0000000c0494723c */ /* 0x040fe20000001894 */
[----:B------:R1:W-:Y:S07]  /*11650*/  MUFU.EX2 R233, R9 ;  /* 0x0000000900e97308 */ /* 0x0003ee0000000800 */
[----:B------:R-:W-:Y:S01]  /*11660*/  HMMA.16816.F32 R160, R4, R14, R160 ;  /* 0x0000000e04a0723c */ /* 0x000fe200000018a0 */
[----:B------:R-:W2:Y:S01]  /*11670*/  LDSM.16.MT88.4 R12, [R56+0x1000] ;  /* 0x00100000380c783b */ /* 0x000ea20000004200 */
[----:B---3--:R-:W-:-:S06]  /*11680*/  FFMA.FTZ R10, R118, UR7, -R8 ;  /* 0x00000007760a7c23 */ /* 0x008fcc0008010808 */
[----:B------:R-:W-:Y:S01]  /*11690*/  HMMA.16816.F32 R132, R4, R20, R132 ;  /* 0x000000140484723c */ /* 0x000fe20000001884 */
[----:B-1----:R-:W-:-:S07]  /*116a0*/  FFMA.FTZ R9, R116, UR7, -R3 ;  /* 0x0000000774097c23 */ /* 0x002fce0008010803 */
[C---:B------:R-:W-:Y:S01]  /*116b0*/  HMMA.16816.F32 R144, R4.reuse, R22, R144 ;  /* 0x000000160490723c */ /* 0x040fe20000001890 */
[----:B------:R-:W1:Y:S07]  /*116c0*/  LDSM.16.MT88.4 R20, [R225+0x9000] ;  /* 0x00900000e114783b */ /* 0x000e6e0000004200 */
[C---:B------:R-:W-:Y:S08]  /*116d0*/  HMMA.16816.F32 R164, R4.reuse, R16, R164 ;  /* 0x0000001004a4723c */ /* 0x040ff000000018a4 */
[----:B------:R-:W-:Y:S01]  /*116e0*/  HMMA.16816.F32 R28, R4, R18, R28 ;  /* 0x00000012041c723c */ /* 0x000fe2000000181c */
[----:B------:R-:W3:Y:S01]  /*116f0*/  LDSM.16.MT88.4 R16, [R172+0x1000] ;  /* 0x00100000ac10783b */ /* 0x000ee20000004200 */
[----:B------:R4:W-:Y:S04]  /*11700*/  MUFU.EX2 R218, R10 ;  /* 0x0000000a00da7308 */ /* 0x0009e80000000800 */
[----:B------:R2:W-:Y:S01]  /*11710*/  MUFU.EX2 R227, R9 ;  /* 0x0000000900e37308 */ /* 0x0005e20000000800 */
[--C-:B------:R-:W-:Y:S01]  /*11720*/  FFMA.FTZ R11, R123, UR7, -R3.reuse ;  /* 0x000000077b0b7c23 */ /* 0x100fe20008010803 */
[----:B------:R-:W-:Y:S01]  /*11730*/  MOV R159, R237 ;  /* 0x000000ed009f7202 */ /* 0x000fe20000000f00 */
[----:B----4-:R-:W-:Y:S01]  /*11740*/  FFMA.FTZ R10, R119, UR7, -R3 ;  /* 0x00000007770a7c23 */ /* 0x010fe20008010803 */
[----:B--2---:R-:W-:-:S03]  /*11750*/  FFMA.FTZ R9, R121, UR7, -R2 ;  /* 0x0000000779097c23 */ /* 0x004fc60008010802 */
[----:B------:R2:W-:Y:S04]  /*11760*/  MUFU.EX2 R194, R10 ;  /* 0x0000000a00c27308 */ /* 0x0005e80000000800 */
[----:B------:R4:W-:Y:S01]  /*11770*/  MUFU.EX2 R187, R9 ;  /* 0x0000000900bb7308 */ /* 0x0009e20000000800 */
[----:B------:R-:W-:-:S03]  /*11780*/  MOV R139, R64 ;  /* 0x00000040008b7202 */ /* 0x000fc60000000f00 */
[----:B------:R1:W3:Y:S01]  /*11790*/  MUFU.EX2 R64, R11 ;  /* 0x0000000b00407308 */ /* 0x0002e20000000800 */
[--C-:B--2---:R-:W-:Y:S01]  /*117a0*/  FFMA.FTZ R10, R117, UR7, -R2.reuse ;  /* 0x00000007750a7c23 */ /* 0x104fe20008010802 */
[----:B----4-:R-:W-:-:S03]  /*117b0*/  FFMA.FTZ R9, R111, UR7, -R2 ;  /* 0x000000076f097c23 */ /* 0x010fc60008010802 */
[----:B------:R2:W4:Y:S04]  /*117c0*/  MUFU.EX2 R237, R10 ;  /* 0x0000000a00ed7308 */ /* 0x0005280000000800 */
[----:B------:R3:W-:Y:S01]  /*117d0*/  MUFU.EX2 R210, R9 ;  /* 0x0000000900d27308 */ /* 0x0007e20000000800 */
[----:B-1----:R-:W-:Y:S01]  /*117e0*/  FFMA.FTZ R11, R120, UR7, -R0 ;  /* 0x00000007780b7c23 */ /* 0x002fe20008010800 */
[----:B--2---:R-:W-:Y:S01]  /*117f0*/  FFMA.FTZ R10, R131, UR7, -R2 ;  /* 0x00000007830a7c23 */ /* 0x004fe20008010802 */
[----:B---3--:R-:W-:-:S03]  /*11800*/  FFMA.FTZ R9, R124, UR7, -R0 ;  /* 0x000000077c097c23 */ /* 0x008fc60008010800 */
[----:B------:R1:W-:Y:S04]  /*11810*/  MUFU.EX2 R195, R10 ;  /* 0x0000000a00c37308 */ /* 0x0003e80000000800 */
[----:B------:R2:W-:Y:S04]  /*11820*/  MUFU.EX2 R184, R9 ;  /* 0x0000000900b87308 */ /* 0x0005e80000000800 */
[----:B------:R3:W4:Y:S01]  /*11830*/  MUFU.EX2 R234, R11 ;  /* 0x0000000b00ea7308 */ /* 0x0007220000000800 */
[--C-:B-1----:R-:W-:Y:S01]  /*11840*/  FFMA.FTZ R10, R115, UR7, -R0.reuse ;  /* 0x00000007730a7c23 */ /* 0x102fe20008010800 */
[----:B------:R-:W-:Y:S01]  /*11850*/  MOV R115, R235 ;  /* 0x000000eb00737202 */ /* 0x000fe20000000f00 */
[----:B--2---:R-:W-:-:S02]  /*11860*/  FFMA.FTZ R9, R86, UR7, -R0 ;  /* 0x0000000756097c23 */ /* 0x004fc40008010800 */
[----:B------:R-:W-:Y:S04]  /*11870*/  MUFU.EX2 R192, R10 ;  /* 0x0000000a00c07308 */ /* 0x000fe80000000800 */
[----:B------:R-:W1:Y:S01]  /*11880*/  MUFU.EX2 R235, R9 ;  /* 0x0000000900eb7308 */ /* 0x000e620000000800 */
[----:B------:R-:W-:Y:S02]  /*11890*/  F2FP.F16.F32.PACK_AB R4, R128, R154 ;  /* 0x0000009a8004723e */ /* 0x000fe400000000ff */
[----:B------:R-:W-:Y:S02]  /*118a0*/  F2FP.F16.F32.PACK_AB R5, R64, R233 ;  /* 0x000000e94005723e */ /* 0x000fe400000000ff */
[----:B------:R-:W-:Y:S02]  /*118b0*/  F2FP.F16.F32.PACK_AB R6, R218, R193 ;  /* 0x000000c1da06723e */ /* 0x000fe400000000ff */
[----:B------:R-:W-:Y:S01]  /*118c0*/  F2FP.F16.F32.PACK_AB R7, R227, R194 ;  /* 0x000000c2e307723e */ /* 0x000fe200000000ff */
[----:B------:R-:W-:Y:S01]  /*118d0*/  IMAD.MOV.U32 R156, RZ, RZ, R108 ;  /* 0x000000ffff9c7224 */ /* 0x000fe200078e006c */
[----:B------:R-:W-:Y:S01]  /*118e0*/  MOV R236, R109 ;  /* 0x0000006d00ec7202 */ /* 0x000fe20000000f00 */
[----:B------:R-:W-:Y:S01]  /*118f0*/  IMAD.MOV.U32 R158, RZ, RZ, R107 ;  /* 0x000000ffff9e7224 */ /* 0x000fe200078e006b */
[----:B------:R-:W-:Y:S01]  /*11900*/  MOV R170, R110 ;  /* 0x0000006e00aa7202 */ /* 0x000fe20000000f00 */
[----:B------:R-:W-:Y:S01]  /*11910*/  IMAD.MOV.U32 R155, RZ, RZ, R88 ;  /* 0x000000ffff9b7224 */ /* 0x000fe200078e0058 */
[----:B------:R-:W-:Y:S01]  /*11920*/  MOV R205, R65 ;  /* 0x0000004100cd7202 */ /* 0x000fe20000000f00 */
[----:B------:R-:W-:Y:S01]  /*11930*/  HMMA.16816.F32 R108, R4, R26, R52 ;  /* 0x0000001a046c723c */ /* 0x000fe20000001834 */
[----:B---3--:R-:W-:Y:S01]  /*11940*/  MOV R11, R64 ;  /* 0x00000040000b7202 */ /* 0x008fe20000000f00 */
[----:B------:R-:W-:Y:S01]  /*11950*/  IMAD.MOV.U32 R209, RZ, RZ, R87 ;  /* 0x000000ffffd17224 */ /* 0x000fe200078e0057 */
[----:B------:R-:W-:-:S02]  /*11960*/  MOV R202, R105 ;  /* 0x0000006900ca7202 */ /* 0x000fc40000000f00 */
[----:B------:R-:W-:Y:S02]  /*11970*/  MOV R153, R104 ;  /* 0x0000006800997202 */ /* 0x000fe40000000f00 */
[----:B------:R-:W-:Y:S01]  /*11980*/  MOV R157, R89 ;  /* 0x00000059009d7202 */ /* 0x000fe20000000f00 */
[C---:B------:R-:W-:Y:S01]  /*11990*/  HMMA.16816.F32 R64, R4.reuse, R12, R32 ;  /* 0x0000000c0440723c */ /* 0x040fe20000001820 */
[----:B------:R-:W-:Y:S02]  /*119a0*/  MOV R140, R106 ;  /* 0x0000006a008c7202 */ /* 0x000fe40000000f00 */
[----:B------:R-:W-:Y:S02]  /*119b0*/  MOV R152, R91 ;  /* 0x0000005b00987202 */ /* 0x000fe40000000f00 */
[----:B------:R-:W-:Y:S02]  /*119c0*/  MOV R216, R90 ;  /* 0x0000005a00d87202 */ /* 0x000fe40000000f00 */
[----:B------:R-:W-:Y:S01]  /*119d0*/  MOV R206, R84 ;  /* 0x0000005400ce7202 */ /* 0x000fe20000000f00 */
[C---:B------:R-:W-:Y:S08]  /*119e0*/  HMMA.16816.F32 R104, R4.reuse, R24, R36 ;  /* 0x000000180468723c */ /* 0x040ff00000001824 */
[C---:B------:R-:W-:Y:S08]  /*119f0*/  HMMA.16816.F32 R88, R4.reuse, R20, R48 ;  /* 0x000000140458723c */ /* 0x040ff00000001830 */
[C---:B------:R-:W-:Y:S08]  /*11a00*/  HMMA.16816.F32 R84, R4.reuse, R22, R40 ;  /* 0x000000160454723c */ /* 0x040ff00000001828 */
[C---:B------:R-:W-:Y:S08]  /*11a10*/  HMMA.16816.F32 R60, R4.reuse, R14, R60 ;  /* 0x0000000e043c723c */ /* 0x040ff0000000183c */
[C---:B------:R-:W-:Y:S08]  /*11a20*/  HMMA.16816.F32 R52, R4.reuse, R16, R72 ;  /* 0x000000100434723c */ /* 0x040ff00000001848 */
[----:B------:R-:W-:Y:S01]  /*11a30*/  HMMA.16816.F32 R32, R4, R18, R68 ;  /* 0x000000120420723c */ /* 0x000fe20000001844 */
[----:B----4-:R-:W-:-:S02]  /*11a40*/  F2FP.F16.F32.PACK_AB R4, R237, R187 ;  /* 0x000000bbed04723e */ /* 0x010fc400000000ff */
[----:B------:R-:W-:Y:S02]  /*11a50*/  F2FP.F16.F32.PACK_AB R5, R234, R184 ;  /* 0x000000b8ea05723e */ /* 0x000fe400000000ff */
[----:B------:R-:W-:Y:S02]  /*11a60*/  F2FP.F16.F32.PACK_AB R6, R195, R210 ;  /* 0x000000d2c306723e */ /* 0x000fe400000000ff */
[----:B-1----:R-:W-:-:S07]  /*11a70*/  F2FP.F16.F32.PACK_AB R7, R235, R192 ;  /* 0x000000c0eb07723e */ /* 0x002fce00000000ff */
[C---:B------:R-:W-:Y:S08]  /*11a80*/  HMMA.16816.F32 R80, R4.reuse, R24, R80 ;  /* 0x000000180450723c */ /* 0x040ff00000001850 */
[C---:B------:R-:W-:Y:S01]  /*11a90*/  HMMA.16816.F32 R76, R4.reuse, R26, R76 ;  /* 0x0000001a044c723c */ /* 0x040fe2000000184c */
[----:B------:R-:W-:Y:S07]  /*11aa0*/  LDSM.16.MT88.4 R24, [R172+0x1800] ;  /* 0x00180000ac18783b */ /* 0x000fee0000004200 */
[C---:B------:R-:W-:Y:S08]  /*11ab0*/  HMMA.16816.F32 R72, R4.reuse, R20, R132 ;  /* 0x000000140448723c */ /* 0x040ff00000001884 */
[C---:B------:R-:W-:Y:S01]  /*11ac0*/  HMMA.16816.F32 R68, R4.reuse, R22, R144 ;  /* 0x000000160444723c */ /* 0x040fe20000001890 */
[----:B------:R-:W1:Y:S07]  /*11ad0*/  LDSM.16.MT88.4 R20, [R179+0x9800] ;  /* 0x00980000b314783b */ /* 0x000e6e0000004200 */
[C---:B------:R-:W-:Y:S08]  /*11ae0*/  HMMA.16816.F32 R48, R4.reuse, R12, R148 ;  /* 0x0000000c0430723c */ /* 0x040ff00000001894 */
[C---:B------:R-:W-:Y:S01]  /*11af0*/  HMMA.16816.F32 R40, R4.reuse, R14, R160 ;  /* 0x0000000e0428723c */ /* 0x040fe200000018a0 */
[----:B------:R-:W-:Y:S07]  /*11b00*/  LDSM.16.MT88.4 R12, [R56+0x1800] ;  /* 0x00180000380c783b */ /* 0x000fee0000004200 */
[C---:B------:R-:W-:Y:S08]  /*11b10*/  HMMA.16816.F32 R36, R4.reuse, R16, R164 ;  /* 0x000000100424723c */ /* 0x040ff000000018a4 */
[----:B------:R-:W-:Y:S01]  /*11b20*/  HMMA.16816.F32 R28, R4, R18, R28 ;  /* 0x00000012041c723c */ /* 0x000fe2000000181c */
[----:B------:R-:W2:Y:S01]  /*11b30*/  LDSM.16.MT88.4 R16, [R225+0x9800] ;  /* 0x00980000e110783b */ /* 0x000ea20000004200 */
[--C-:B------:R-:W-:Y:S01]  /*11b40*/  FFMA.FTZ R10, R114, UR7, -R8.reuse ;  /* 0x00000007720a7c23 */ /* 0x100fe20008010808 */
[----:B------:R-:W-:Y:S01]  /*11b50*/  FFMA.FTZ R9, R112, UR7, -R8 ;  /* 0x0000000770097c23 */ /* 0x000fe20008010808 */
[--C-:B------:R-:W-:Y:S01]  /*11b60*/  FFMA.FTZ R4, R97, UR7, -R3.reuse ;  /* 0x0000000761047c23 */ /* 0x100fe20008010803 */
[--C-:B------:R-:W-:Y:S01]  /*11b70*/  FFMA.FTZ R5, R113, UR7, -R3.reuse ;  /* 0x0000000771057c23 */ /* 0x100fe20008010803 */
[----:B------:R3:W-:Y:S01]  /*11b80*/  MUFU.EX2 R167, R10 ;  /* 0x0000000a00a77308 */ /* 0x0007e20000000800 */
[----:B------:R-:W-:-:S03]  /*11b90*/  FFMA.FTZ R6, R96, UR7, -R3 ;  /* 0x0000000760067c23 */ /* 0x000fc60008010803 */
[----:B------:R4:W-:Y:S04]  /*11ba0*/  MUFU.EX2 R226, R9 ;  /* 0x0000000900e27308 */ /* 0x0009e80000000800 */
[----:B------:R1:W-:Y:S01]  /*11bb0*/  MUFU.EX2 R224, R4 ;  /* 0x0000000400e07308 */ /* 0x0003e20000000800 */
[--C-:B---3--:R-:W-:Y:S01]  /*11bc0*/  FFMA.FTZ R10, R95, UR7, -R8.reuse ;  /* 0x000000075f0a7c23 */ /* 0x108fe20008010808 */
[----:B----4-:R-:W-:Y:S01]  /*11bd0*/  FFMA.FTZ R9, R93, UR7, -R8 ;  /* 0x000000075d097c23 */ /* 0x010fe20008010808 */
[----:B-1----:R-:W-:Y:S02]  /*11be0*/  FFMA.FTZ R4, R102, UR7, -R3 ;  /* 0x0000000766047c23 */ /* 0x002fe40008010803 */
[----:B------:R-:W-:Y:S04]  /*11bf0*/  MUFU.EX2 R164, R10 ;  /* 0x0000000a00a47308 */ /* 0x000fe80000000800 */
[----:B------:R-:W-:Y:S04]  /*11c00*/  MUFU.EX2 R166, R9 ;  /* 0x0000000900a67308 */ /* 0x000fe80000000800 */
[----:B------:R-:W1:Y:S04]  /*11c10*/  MUFU.EX2 R211, R5 ;  /* 0x0000000500d37308 */ /* 0x000e680000000800 */
[----:B------:R3:W-:Y:S04]  /*11c20*/  MUFU.EX2 R219, R6 ;  /* 0x0000000600db7308 */ /* 0x0007e80000000800 */
[----:B------:R4:W2:Y:S01]  /*11c30*/  MUFU.EX2 R165, R4 ;  /* 0x0000000400a57308 */ /* 0x0008a20000000800 */
[----:B-1----:R-:W-:-:S02]  /*11c40*/  F2FP.F16.F32.PACK_AB R5, R224, R211 ;  /* 0x000000d3e005723e */ /* 0x002fc400000000ff */
[----:B---3--:R-:W-:Y:S02]  /*11c50*/  F2FP.F16.F32.PACK_AB R6, R166, R164 ;  /* 0x000000a4a606723e */ /* 0x008fe400000000ff */
[----:B----4-:R-:W-:Y:S02]  /*11c60*/  F2FP.F16.F32.PACK_AB R4, R226, R167 ;  /* 0x000000a7e204723e */ /* 0x010fe400000000ff */
[----:B--2---:R-:W-:Y:S01]  /*11c70*/  F2FP.F16.F32.PACK_AB R7, R165, R219 ;  /* 0x000000dba507723e */ /* 0x004fe200000000ff */
[----:B------:R-:W-:Y:S01]  /*11c80*/  IMAD.MOV.U32 R147, RZ, RZ, R128 ;  /* 0x000000ffff937224 */ /* 0x000fe200078e0080 */
        /* <DEDUP_REMOVED lines=11> */
[----:B------:R-:W-:-:S02]  /*11d40*/  FFMA.FTZ R5, R212, UR7, -R2 ;  /* 0x00000007d4057c23 */ /* 0x000fc40008010802 */
[----:B------:R-:W2:Y:S04]  /*11d50*/  LDL.LU R212, [R1+0xdc] ;  /* 0x0000dc0001d47983 */ /* 0x000ea80000300800 */
[----:B------:R-:W3:Y:S04]  /*11d60*/  LDL.LU R150, [R1+0x20] ;  /* 0x0000200001967983 */ /* 0x000ee80000300800 */
[----:B------:R-:W4:Y:S01]  /*11d70*/  LDL.LU R151, [R1+0x1c] ;  /* 0x00001c0001977983 */ /* 0x000f220000300800 */
[----:B------:R-:W-:Y:S01]  /*11d80*/  FFMA.FTZ R4, R145, UR7, -R2 ;  /* 0x0000000791047c23 */ /* 0x000fe20008010802 */
[----:B------:R-:W-:-:S03]  /*11d90*/  IMAD.MOV.U32 R145, RZ, RZ, R202 ;  /* 0x000000ffff917224 */ /* 0x000fc600078e00ca */
[----:B------:R1:W-:Y:S01]  /*11da0*/  MUFU.EX2 R202, R4 ;  /* 0x0000000400ca7308 */ /* 0x0003e20000000800 */
[----:B------:R-:W-:Y:S01]  /*11db0*/  FFMA.FTZ R6, R103, UR7, -R0 ;  /* 0x0000000767067c23 */ /* 0x000fe20008010800 */
[----:B-1----:R-:W-:Y:S01]  /*11dc0*/  FFMA.FTZ R4, R146, UR7, -R2 ;  /* 0x0000000792047c23 */ /* 0x002fe20008010802 */
[----:B------:R-:W-:Y:S02]  /*11dd0*/  MOV R146, R147 ;  /* 0x0000009300927202 */ /* 0x000fe40000000f00 */
[----:B------:R-:W-:Y:S02]  /*11de0*/  MOV R147, R11 ;  /* 0x0000000b00937202 */ /* 0x000fe40000000f00 */
[----:B------:R-:W-:Y:S01]  /*11df0*/  MOV R11, R115 ;  /* 0x00000073000b7202 */ /* 0x000fe20000000f00 */
[----:B------:R-:W-:Y:S01]  /*11e00*/  IMAD.MOV.U32 R115, RZ, RZ, R216 ;  /* 0x000000ffff737224 */ /* 0x000fe200078e00d8 */
[----:B------:R-:W-:Y:S01]  /*11e10*/  MOV R216, R217 ;  /* 0x000000d900d87202 */ /* 0x000fe20000000f00 */
[----:B------:R1:W-:Y:S04]  /*11e20*/  MUFU.EX2 R52, R4 ;  /* 0x0000000400347308 */ /* 0x0003e80000000800 */
[----:B------:R1:W1:Y:S01]  /*11e30*/  MUFU.EX2 R217, R5 ;  /* 0x0000000500d97308 */ /* 0x0002620000000800 */
[----:B------:R-:W-:Y:S01]  /*11e40*/  MOV R144, R147 ;  /* 0x0000009300907202 */ /* 0x000fe20000000f00 */
[----:B-1----:R-:W-:Y:S01]  /*11e50*/  FFMA.FTZ R4, R101, UR7, -R0 ;  /* 0x0000000765047c23 */ /* 0x002fe20008010800 */
[----:B------:R-:W-:-:S03]  /*11e60*/  FFMA.FTZ R5, R145, UR7, -R2 ;  /* 0x0000000791057c23 */ /* 0x000fc60008010802 */
[----:B------:R1:W-:Y:S01]  /*11e70*/  MUFU.EX2 R32, R4 ;  /* 0x0000000400207308 */ /* 0x0003e20000000800 */
[----:B------:R-:W-:Y:S01]  /*11e80*/  MOV R145, R11 ;  /* 0x0000000b00917202 */ /* 0x000fe20000000f00 */
[----:B------:R-:W-:Y:S02]  /*11e90*/  IMAD.MOV.U32 R11, RZ, RZ, R115 ;  /* 0x000000ffff0b7224 */ /* 0x000fe400078e0073 */
[----:B------:R1:W-:Y:S01]  /*11ea0*/  MUFU.EX2 R7, R5 ;  /* 0x0000000500077308 */ /* 0x0003e20000000800 */
[----:B------:R-:W-:Y:S02]  /*11eb0*/  MOV R115, R157 ;  /* 0x0000009d00737202 */ /* 0x000fe40000000f00 */
[----:B------:R-:W-:Y:S02]  /*11ec0*/  MOV R147, R216 ;  /* 0x000000d800937202 */ /* 0x000fe40000000f00 */
[----:B------:R-:W-:Y:S01]  /*11ed0*/  MOV R157, R243 ;  /* 0x000000f3009d7202 */ /* 0x000fe20000000f00 */
[----:B------:R-:W1:Y:S02]  /*11ee0*/  MUFU.EX2 R216, R6 ;  /* 0x0000000600d87308 */ /* 0x000e640000000800 */
[--C-:B-1----:R-:W-:Y:S01]  /*11ef0*/  FFMA.FTZ R4, R98, UR7, -R0.reuse ;  /* 0x0000000762047c23 */ /* 0x102fe20008010800 */
[----:B------:R-:W-:-:S03]  /*11f00*/  FFMA.FTZ R5, R100, UR7, -R0 ;  /* 0x0000000764057c23 */ /* 0x000fc60008010800 */
[----:B------:R1:W-:Y:S04]  /*11f10*/  MUFU.EX2 R243, R4 ;  /* 0x0000000400f37308 */ /* 0x0003e80000000800 */
[----:B------:R1:W4:Y:S01]  /*11f20*/  MUFU.EX2 R35, R5 ;  /* 0x0000000500237308 */ /* 0x0003220000000800 */
[----:B------:R-:W-:Y:S01]  /*11f30*/  IMAD.MOV.U32 R163, RZ, RZ, R203 ;  /* 0x000000ffffa37224 */ /* 0x000fe200078e00cb */
[----:B------:R-:W-:Y:S01]  /*11f40*/  MOV R149, R145 ;  /* 0x0000009100957202 */ /* 0x000fe20000000f00 */
[----:B------:R-:W-:Y:S01]  /*11f50*/  IMAD.MOV.U32 R67, RZ, RZ, R99 ;  /* 0x000000ffff437224 */ /* 0x000fe200078e0063 */
[----:B-1----:R-:W-:Y:S02]  /*11f60*/  F2FP.F16.F32.PACK_AB R4, R217, R202 ;  /* 0x000000cad904723e */ /* 0x002fe400000000ff */
[----:B------:R-:W-:Y:S01]  /*11f70*/  F2FP.F16.F32.PACK_AB R5, R216, R32 ;  /* 0x00000020d805723e */ /* 0x000fe200000000ff */
[----:B---3--:R-:W-:Y:S01]  /*11f80*/  FFMA.FTZ R57, R150, R45, R57 ;  /* 0x0000002d96397223 */ /* 0x008fe20000010039 */
[----:B----4-:R-:W-:Y:S01]  /*11f90*/  FFMA.FTZ R150, R151, R44, R92 ;  /* 0x0000002c97967223 */ /* 0x010fe2000001005c */
[----:B------:R-:W-:Y:S01]  /*11fa0*/  IMAD.MOV.U32 R44, RZ, RZ, R7 ;  /* 0x000000ffff2c7224 */ /* 0x000fe200078e0007 */
[----:B------:R-:W-:Y:S01]  /*11fb0*/  F2FP.F16.F32.PACK_AB R7, R243, R35 ;  /* 0x00000023f307723e */ /* 0x000fe200000000ff */
[----:B------:R-:W3:Y:S03]  /*11fc0*/  LDL.LU R151, [R1+0x18] ;  /* 0x0000180001977983 */ /* 0x000ee60000300800 */
[----:B------:R-:W-:-:S07]  /*11fd0*/  F2FP.F16.F32.PACK_AB R6, R44, R52 ;  /* 0x000000342c06723e */ /* 0x000fce00000000ff */
[C---:B------:R-:W-:Y:S08]  /*11fe0*/  HMMA.16816.F32 R100, R4.reuse, R22, R76 ;  /* 0x000000160464723c */ /* 0x040ff0000000184c */
[----:B------:R-:W-:Y:S01]  /*11ff0*/  HMMA.16816.F32 R76, R4, R26, R28 ;  /* 0x0000001a044c723c */ /* 0x000fe2000000181c */
[----:B------:R-:W-:Y:S01]  /*12000*/  FFMA.FTZ R30, R67, UR7, -R2 ;  /* 0x00000007431e7c23 */ /* 0x000fe20008010802 */
[----:B------:R-:W-:Y:S01]  /*12010*/  MOV R67, R163 ;  /* 0x000000a300437202 */ /* 0x000fe20000000f00 */
[----:B------:R-:W-:Y:S01]  /*12020*/  IMAD.MOV.U32 R163, RZ, RZ, R149 ;  /* 0x000000ffffa37224 */ /* 0x000fe200078e0095 */
[----:B------:R-:W-:Y:S01]  /*12030*/  MOV R149, R146 ;  /* 0x0000009200957202 */ /* 0x000fe20000000f00 */
[----:B------:R-:W-:-:S02]  /*12040*/  IMAD.MOV.U32 R146, RZ, RZ, R156 ;  /* 0x000000ffff927224 */ /* 0x000fc400078e009c */
[----:B------:R-:W4:Y:S01]  /*12050*/  LDL.LU R156, [R1+0x38] ;  /* 0x00003800019c7983 */ /* 0x000f220000300800 */
[----:B------:R-:W-:Y:S02]  /*12060*/  MOV R66, R236 ;  /* 0x000000ec00427202 */ /* 0x000fe40000000f00 */
[----:B------:R-:W-:Y:S02]  /*12070*/  MOV R162, R238 ;  /* 0x000000ee00a27202 */ /* 0x000fe40000000f00 */
[----:B------:R-:W-:Y:S01]  /*12080*/  MOV R148, R115 ;  /* 0x0000007300947202 */ /* 0x000fe20000000f00 */
[----:B------:R-:W-:Y:S01]  /*12090*/  FFMA.FTZ R31, R66, UR7, -R2 ;  /* 0x00000007421f7c23 */ /* 0x000fe20008010802 */
[----:B------:R-:W-:Y:S02]  /*120a0*/  MOV R66, R162 ;  /* 0x000000a200427202 */ /* 0x000fe40000000f00 */
[----:B------:R-:W-:Y:S02]  /*120b0*/  MOV R162, R148 ;  /* 0x0000009400a27202 */ /* 0x000fe40000000f00 */
[----:B------:R-:W-:-:S02]  /*120c0*/  MOV R148, R144 ;  /* 0x0000009000947202 */ /* 0x000fc40000000f00 */
[----:B------:R-:W-:Y:S01]  /*120d0*/  MOV R144, R234 ;  /* 0x000000ea00907202 */ /* 0x000fe20000000f00 */
[--C-:B------:R-:W-:Y:S01]  /*120e0*/  FFMA.FTZ R28, R67, UR7, -R2.reuse ;  /* 0x00000007431c7c23 */ /* 0x100fe20008010802 */
[----:B------:R-:W-:Y:S01]  /*120f0*/  MOV R145, R147 ;  /* 0x0000009300917202 */ /* 0x000fe20000000f00 */
[----:B------:R-:W-:Y:S01]  /*12100*/  HMMA.16816.F32 R84, R4, R14, R40 ;  /* 0x0000000e0454723c */ /* 0x000fe20000001828 */
[----:B------:R-:W-:Y:S01]  /*12110*/  MOV R147, R227 ;  /* 0x000000e300937202 */ /* 0x000fe20000000f00 */
[----:B------:R-:W-:Y:S01]  /*12120*/  FFMA.FTZ R43, R162, UR7, -R2 ;  /* 0x00000007a22b7c23 */ /* 0x000fe20008010802 */
[----:B------:R-:W-:Y:S02]  /*12130*/  MOV R67, R163 ;  /* 0x000000a300437202 */ /* 0x000fe40000000f00 */
[----:B------:R-:W-:Y:S01]  /*12140*/  MOV R163, R148 ;  /* 0x0000009400a37202 */ /* 0x000fe20000000f00 */
[----:B------:R-:W-:Y:S01]  /*12150*/  IMAD.MOV.U32 R148, RZ, RZ, R144 ;  /* 0x000000ffff947224 */ /* 0x000fe200078e0090 */
[----:B------:R-:W-:Y:S01]  /*12160*/  MOV R162, R149 ;  /* 0x0000009500a27202 */ /* 0x000fe20000000f00 */
[----:B------:R-:W-:Y:S01]  /*12170*/  FFMA.FTZ R29, R66, UR7, -R2 ;  /* 0x00000007421d7c23 */ /* 0x000fe20008010802 */
[----:B------:R-:W-:-:S02]  /*12180*/  MOV R149, R146 ;  /* 0x0000009200957202 */ /* 0x000fc40000000f00 */
        /* <DEDUP_REMOVED lines=10> */
[----:B------:R-:W-:Y:S02]  /*12230*/  MOV R67, R148 ;  /* 0x0000009400437202 */ /* 0x000fe40000000f00 */
[----:B------:R-:W-:Y:S02]  /*12240*/  MOV R176, R170 ;  /* 0x000000aa00b07202 */ /* 0x000fe40000000f00 */
        /* <DEDUP_REMOVED lines=8> */
[----:B------:R-:W-:-:S02]  /*122d0*/  MOV R147, R218 ;  /* 0x000000da00937202 */ /* 0x000fc40000000f00 */
[----:B------:R-:W-:Y:S02]  /*122e0*/  MOV R66, R67 ;  /* 0x0000004300427202 */ /* 0x000fe40000000f00 */
[----:B------:R-:W-:Y:S02]  /*122f0*/  MOV R218, R176 ;  /* 0x000000b000da7202 */ /* 0x000fe40000000f00 */
[----:B------:R-:W-:Y:S01]  /*12300*/  MOV R67, R148 ;  /* 0x0000009400437202 */ /* 0x000fe20000000f00 */
[----:B--2---:R-:W-:Y:S01]  /*12310*/  FFMA.FTZ R10, R212, UR7, -R8 ;  /* 0x00000007d40a7c23 */ /* 0x004fe20008010808 */
[----:B------:R-:W-:Y:S01]  /*12320*/  MOV R176, R170 ;  /* 0x000000aa00b07202 */ /* 0x000fe20000000f00 */
[----:B------:R1:W-:Y:S01]  /*12330*/  MUFU.EX2 R161, R9 ;  /* 0x0000000900a17308 */ /* 0x0003e20000000800 */
[----:B------:R-:W-:Y:S01]  /*12340*/  MOV R148, R149 ;  /* 0x0000009500947202 */ /* 0x000fe20000000f00 */
[----:B------:R-:W-:Y:S01]  /*12350*/  IMAD.MOV.U32 R170, RZ, RZ, R157 ;  /* 0x000000ffffaa7224 */ /* 0x000fe200078e009d */
[----:B------:R-:W-:Y:S01]  /*12360*/  MOV R158, R153 ;  /* 0x00000099009e7202 */ /* 0x000fe20000000f00 */
[----:B------:R-:W-:Y:S01]  /*12370*/  IMAD.MOV.U32 R149, RZ, RZ, R146 ;  /* 0x000000ffff957224 */ /* 0x000fe200078e0092 */
[----:B------:R-:W-:-:S02]  /*12380*/  MOV R63, R64 ;  /* 0x00000040003f7202 */ /* 0x000fc40000000f00 */
[----:B------:R-:W-:Y:S02]  /*12390*/  MOV R153, R251 ;  /* 0x000000fb00997202 */ /* 0x000fe40000000f00 */
[----:B------:R-:W-:Y:S01]  /*123a0*/  MOV R146, R147 ;  /* 0x0000009300927202 */ /* 0x000fe20000000f00 */
[----:B------:R2:W-:Y:S01]  /*123b0*/  MUFU.EX2 R238, R10 ;  /* 0x0000000a00ee7308 */ /* 0x0005e20000000800 */
[----:B------:R-:W-:Y:S01]  /*123c0*/  MOV R64, R65 ;  /* 0x0000004100407202 */ /* 0x000fe20000000f00 */
[----:B------:R-:W-:Y:S01]  /*123d0*/  IMAD.MOV.U32 R65, RZ, RZ, R66 ;  /* 0x000000ffff417224 */ /* 0x000fe200078e0042 */
[----:B------:R-:W-:Y:S01]  /*123e0*/  MOV R147, R218 ;  /* 0x000000da00937202 */ /* 0x000fe20000000f00 */
[----:B-1----:R-:W-:Y:S01]  /*123f0*/  FFMA.FTZ R9, R213, UR7, -R8 ;  /* 0x00000007d5097c23 */ /* 0x002fe20008010808 */
[----:B------:R-:W-:Y:S01]  /*12400*/  MOV R218, R176 ;  /* 0x000000b000da7202 */ /* 0x000fe20000000f00 */
[----:B------:R-:W-:Y:S01]  /*12410*/  IMAD.MOV.U32 R176, RZ, RZ, R170 ;  /* 0x000000ffffb07224 */ /* 0x000fe200078e00aa */
[----:B------:R-:W-:Y:S01]  /*12420*/  MOV R66, R67 ;  /* 0x0000004300427202 */ /* 0x000fe20000000f00 */
[----:B------:R1:W-:Y:S01]  /*12430*/  MUFU.EX2 R160, R9 ;  /* 0x0000000900a07308 */ /* 0x0003e20000000800 */
[----:B------:R-:W-:Y:S01]  /*12440*/  MOV R67, R167 ;  /* 0x000000a700437202 */ /* 0x000fe20000000f00 */
[----:B------:R-:W3:Y:S01]  /*12450*/  LDL.LU R251, [R1+0xd8] ;  /* 0x0000d80001fb7983 */ /* 0x000ee20000300800 */
[----:B------:R-:W-:-:S02]  /*12460*/  MOV R157, R153 ;  /* 0x00000099009d7202 */ /* 0x000fc40000000f00 */
[----:B------:R-:W-:Y:S01]  /*12470*/  MOV R167, R148 ;  /* 0x0000009400a77202 */ /* 0x000fe20000000f00 */
[----:B--2---:R-:W-:Y:S01]  /*12480*/  FFMA.FTZ R10, R215, UR7, -R8 ;  /* 0x00000007d70a7c23 */ /* 0x004fe20008010808 */
[----:B------:R-:W-:Y:S01]  /*12490*/  MOV R153, R143 ;  /* 0x0000008f00997202 */ /* 0x000fe20000000f00 */
[----:B------:R-:W-:Y:S01]  /*124a0*/  IMAD.MOV.U32 R148, RZ, RZ, R149 ;  /* 0x000000ffff947224 */ /* 0x000fe200078e0095 */
[----:B------:R-:W-:Y:S01]  /*124b0*/  MOV R149, R146 ;  /* 0x0000009200957202 */ /* 0x000fe20000000f00 */
[----:B------:R2:W3:Y:S01]  /*124c0*/  MUFU.EX2 R203, R10 ;  /* 0x0000000a00cb7308 */ /* 0x0004e20000000800 */
[----:B------:R-:W-:Y:S01]  /*124d0*/  MOV R146, R218 ;  /* 0x000000da00927202 */ /* 0x000fe20000000f00 */
[----:B-1----:R-:W-:Y:S01]  /*124e0*/  FFMA.FTZ R9, R220, UR7, -R3 ;  /* 0x00000007dc097c23 */ /* 0x002fe20008010803 */
[----:B------:R-:W-:Y:S01]  /*124f0*/  MOV R218, R176 ;  /* 0x000000b000da7202 */ /* 0x000fe20000000f00 */
[----:B------:R-:W-:Y:S01]  /*12500*/  IMAD.MOV.U32 R62, RZ, RZ, R64 ;  /* 0x000000ffff3e7224 */ /* 0x000fe200078e0040 */
[----:B------:R-:W-:Y:S01]  /*12510*/  MOV R170, R153 ;  /* 0x0000009900aa7202 */ /* 0x000fe20000000f00 */
[----:B------:R1:W-:Y:S01]  /*12520*/  MUFU.EX2 R227, R9 ;  /* 0x0000000900e37308 */ /* 0x0003e20000000800 */
[--C-:B------:R-:W-:Y:S01]  /*12530*/  FFMA.FTZ R144, R228, UR7, -R2.reuse ;  /* 0x00000007e4907c23 */ /* 0x100fe20008010802 */
[----:B------:R-:W-:Y:S01]  /*12540*/  FFMA.FTZ R143, R47, UR7, -R2 ;  /* 0x000000072f8f7c23 */ /* 0x000fe20008010802 */
[----:B------:R-:W3:Y:S01]  /*12550*/  LDL.LU R228, [R1+0xd4] ;  /* 0x0000d40001e47983 */ /* 0x000ee20000300800 */
[----:B--2---:R-:W-:Y:S01]  /*12560*/  FFMA.FTZ R10, R63, UR7, -R0 ;  /* 0x000000073f0a7c23 */ /* 0x004fe20008010800 */
[----:B------:R-:W-:Y:S01]  /*12570*/  MOV R63, R66 ;  /* 0x00000042003f7202 */ /* 0x000fe20000000f00 */
[----:B------:R-:W-:Y:S01]  /*12580*/  IMAD.MOV.U32 R66, RZ, RZ, R148 ;  /* 0x000000ffff427224 */ /* 0x000fe200078e0094 */
[----:B------:R-:W2:Y:S01]  /*12590*/  LDL.LU R47, [R1+0xd0] ;  /* 0x0000d000012f7983 */ /* 0x000ea20000300800 */
[----:B------:R-:W-:Y:S01]  /*125a0*/  FFMA.FTZ R153, R229, UR7, -R2 ;  /* 0x00000007e5997c23 */ /* 0x000fe20008010802 */
[----:B-1----:R-:W-:Y:S01]  /*125b0*/  FFMA.FTZ R9, R65, UR7, -R0 ;  /* 0x0000000741097c23 */ /* 0x002fe20008010800 */
[----:B------:R-:W-:Y:S01]  /*125c0*/  MOV R65, R167 ;  /* 0x000000a700417202 */ /* 0x000fe20000000f00 */
[----:B------:R-:W-:Y:S01]  /*125d0*/  FFMA.FTZ R145, R145, UR7, -R2 ;  /* 0x0000000791917c23 */ /* 0x000fe20008010802 */
[----:B------:R-:W-:Y:S01]  /*125e0*/  MOV R167, R149 ;  /* 0x0000009500a77202 */ /* 0x000fe20000000f00 */
[----:B------:R-:W-:Y:S01]  /*125f0*/  IMAD.MOV.U32 R149, RZ, RZ, R218 ;  /* 0x000000ffff957224 */ /* 0x000fe200078e00da */
[----:B------:R-:W2:Y:S01]  /*12600*/  LDL.LU R229, [R1+0xcc] ;  /* 0x0000cc0001e57983 */ /* 0x000ea20000300800 */
[--C-:B------:R-:W-:Y:S01]  /*12610*/  FFMA.FTZ R159, R159, UR7, -R2.reuse ;  /* 0x000000079f9f7c23 */ /* 0x100fe20008010802 */
[--C-:B------:R-:W-:Y:S01]  /*12620*/  FFMA.FTZ R158, R158, UR7, -R2.reuse ;  /* 0x000000079e9e7c23 */ /* 0x100fe20008010802 */
[--C-:B------:R-:W-:Y:S01]  /*12630*/  FFMA.FTZ R157, R157, UR7, -R2.reuse ;  /* 0x000000079d9d7c23 */ /* 0x100fe20008010802 */
[--C-:B------:R-:W-:Y:S01]  /*12640*/  FFMA.FTZ R170, R170, UR7, -R2.reuse ;  /* 0x00000007aaaa7c23 */ /* 0x100fe20008010802 */
[--C-:B------:R-:W-:Y:S01]  /*12650*/  FFMA.FTZ R175, R175, UR7, -R2.reuse ;  /* 0x00000007afaf7c23 */ /* 0x100fe20008010802 */
[--C-:B------:R-:W-:Y:S01]  /*12660*/  FFMA.FTZ R177, R177, UR7, -R2.reuse ;  /* 0x00000007b1b17c23 */ /* 0x100fe20008010802 */
[----:B------:R-:W-:Y:S01]  /*12670*/  FFMA.FTZ R176, R230, UR7, -R2 ;  /* 0x00000007e6b07c23 */ /* 0x000fe20008010802 */
[----:B------:R-:W-:Y:S01]  /*12680*/  MOV R64, R67 ;  /* 0x0000004300407202 */ /* 0x000fe20000000f00 */
[----:B------:R-:W2:Y:S01]  /*12690*/  LDL.LU R230, [R1+0xc8] ;  /* 0x0000c80001e67983 */ /* 0x000ea20000300800 */
[----:B------:R-:W-:Y:S01]  /*126a0*/  MOV R148, R146 ;  /* 0x0000009200947202 */ /* 0x000fe20000000f00 */
[--C-:B------:R-:W-:Y:S01]  /*126b0*/  FFMA.FTZ R2, R239, UR7, -R0.reuse ;  /* 0x00000007ef027c23 */ /* 0x100fe20008010800 */
[----:B------:R-:W-:Y:S01]  /*126c0*/  MOV R218, R168 ;  /* 0x000000a800da7202 */ /* 0x000fe20000000f00 */
[----:B------:R-:W2:Y:S01]  /*126d0*/  LDL.LU R239, [R1+0xc4] ;  /* 0x0000c40001ef7983 */ /* 0x000ea20000300800 */
[----:B------:R-:W-:Y:S01]  /*126e0*/  MOV R67, R142 ;  /* 0x0000008e00437202 */ /* 0x000fe20000000f00 */
[--C-:B------:R-:W-:Y:S01]  /*126f0*/  FFMA.FTZ R142, R231, UR7, -R0.reuse ;  /* 0x00000007e78e7c23 */ /* 0x100fe20008010800 */
[----:B------:R-:W-:Y:S01]  /*12700*/  MOV R146, R59 ;  /* 0x0000003b00927202 */ /* 0x000fe20000000f00 */
[----:B------:R-:W-:Y:S01]  /*12710*/  FFMA.FTZ R59, R152, UR7, -R0 ;  /* 0x00000007983b7c23 */ /* 0x000fe20008010800 */
[----:B------:R-:W-:Y:S01]  /*12720*/  MOV R168, R169 ;  /* 0x000000a900a87202 */ /* 0x000fe20000000f00 */
[----:B------:R-:W2:Y:S01]  /*12730*/  LDL.LU R231, [R1+0xc0] ;  /* 0x0000c00001e77983 */ /* 0x000ea20000300800 */
[----:B------:R-:W-:-:S02]  /*12740*/  MOV R54, R62 ;  /* 0x0000003e00367202 */ /* 0x000fc40000000f00 */
[----:B------:R-:W-:Y:S01]  /*12750*/  MOV R60, R63 ;  /* 0x0000003f003c7202 */ /* 0x000fe20000000f00 */
[--C-:B------:R-:W-:Y:S01]  /*12760*/  FFMA.FTZ R152, R155, UR7, -R0.reuse ;  /* 0x000000079b987c23 */ /* 0x100fe20008010800 */
[----:B------:R-:W-:Y:S01]  /*12770*/  MOV R62, R65 ;  /* 0x00000041003e7202 */ /* 0x000fe20000000f00 */
[----:B------:R-:W-:Y:S01]  /*12780*/  IMAD.MOV.U32 R65, RZ, RZ, R165 ;  /* 0x000000ffff417224 */ /* 0x000fe200078e00a5 */
[----:B------:R-:W-:Y:S01]  /*12790*/  MOV R63, R66 ;  /* 0x00000042003f7202 */ /* 0x000fe20000000f00 */
[--C-:B------:R-:W-:Y:S01]  /*127a0*/  FFMA.FTZ R155, R240, UR7, -R0.reuse ;  /* 0x00000007f09b7c23 */ /* 0x100fe20008010800 */
[----:B------:R-:W-:Y:S01]  /*127b0*/  MOV R66, R166 ;  /* 0x000000a600427202 */ /* 0x000fe20000000f00 */
[----:B------:R-:W-:Y:S01]  /*127c0*/  IMAD.MOV.U32 R166, RZ, RZ, R149 ;  /* 0x000000ffffa67224 */ /* 0x000fe200078e0095 */
[----:B------:R-:W-:Y:S01]  /*127d0*/  MOV R55, R154 ;  /* 0x0000009a00377202 */ /* 0x000fe20000000f00 */
[----:B------:R-:W-:Y:S01]  /*127e0*/  FFMA.FTZ R154, R245, UR7, -R0 ;  /* 0x00000007f59a7c23 */ /* 0x000fe20008010800 */
[----:B------:R-:W-:-:S02]  /*127f0*/  MOV R165, R148 ;  /* 0x0000009400a57202 */ /* 0x000fc40000000f00 */
[----:B------:R-:W-:Y:S02]  /*12800*/  MOV R148, R218 ;  /* 0x000000da00947202 */ /* 0x000fe40000000f00 */
[----:B------:R-:W-:Y:S01]  /*12810*/  MOV R149, R168 ;  /* 0x000000a800957202 */ /* 0x000fe20000000f00 */
[----:B------:R-:W-:Y:S01]  /*12820*/  FFMA.FTZ R168, R241, UR7, -R0 ;  /* 0x00000007f1a87c23 */ /* 0x000fe20008010800 */
[----:B----4-:R-:W-:Y:S02]  /*12830*/  IMAD.MOV.U32 R169, RZ, RZ, R156 ;  /* 0x000000ffffa97224 */ /* 0x010fe400078e009c */
[--C-:B------:R-:W-:Y:S02]  /*12840*/  FFMA.FTZ R156, R244, UR7, -R0.reuse ;  /* 0x00000007f49c7c23 */ /* 0x100fe40008010800 */
[----:B------:R-:W4:Y:S01]  /*12850*/  LDL.LU R244, [R1+0xbc] ;  /* 0x0000bc0001f47983 */ /* 0x000f220000300800 */
[----:B------:R-:W-:Y:S02]  /*12860*/  IMAD.MOV.U32 R218, RZ, RZ, R169 ;  /* 0x000000ffffda7224 */ /* 0x000fe400078e00a9 */
[----:B------:R-:W-:Y:S01]  /*12870*/  FFMA.FTZ R169, R250, UR7, -R0 ;  /* 0x00000007faa97c23 */ /* 0x000fe20008010800 */
[----:B------:R-:W4:Y:S04]  /*12880*/  LDL.LU R240, [R1+0xb8] ;  /* 0x0000b80001f07983 */ /* 0x000f280000300800 */
[----:B------:R-:W2:Y:S04]  /*12890*/  LDL.LU R245, [R1+0xb4] ;  /* 0x0000b40001f57983 */ /* 0x000ea80000300800 */
[----:B------:R-:W4:Y:S04]  /*128a0*/  LDL.LU R241, [R1+0xb0] ;  /* 0x0000b00001f17983 */ /* 0x000f280000300800 */
[----:B------:R-:W2:Y:S01]  /*128b0*/  LDL.LU R250, [R1+0xac] ;  /* 0x0000ac0001fa7983 */ /* 0x000ea20000300800 */
[----:B------:R-:W-:Y:S03]  /*128c0*/  HMMA.16816.F32 R112, R4, R20, R80 ;  /* 0x000000140470723c */ /* 0x000fe60000001850 */
[----:B------:R-:W1:Y:S01]  /*128d0*/  LDSM.16.MT88.4 R20, [R179+0xa000] ;  /* 0x00a00000b314783b */ /* 0x000e620000004200 */
[----:B---3--:R-:W-:-:S04]  /*128e0*/  FFMA.FTZ R151, R151, R46, R94 ;  /* 0x0000002e97977223 */ /* 0x008fc8000001005e */
[C---:B------:R-:W-:Y:S08]  /*128f0*/  HMMA.16816.F32 R96, R4.reuse, R16, R72 ;  /* 0x000000100460723c */ /* 0x040ff00000001848 */
[C---:B------:R-:W-:Y:S01]  /*12900*/  HMMA.16816.F32 R88, R4.reuse, R18, R68 ;  /* 0x000000120458723c */ /* 0x040fe20000001844 */
[----:B------:R-:W3:Y:S07]  /*12910*/  LDSM.16.MT88.4 R16, [R225+0xa000] ;  /* 0x00a00000e110783b */ /* 0x000eee0000004200 */
[C---:B------:R-:W-:Y:S08]  /*12920*/  HMMA.16816.F32 R92, R4.reuse, R12, R48 ;  /* 0x0000000c045c723c */ /* 0x040ff00000001830 */
[----:B------:R-:W-:Y:S01]  /*12930*/  HMMA.16816.F32 R80, R4, R24, R36 ;  /* 0x000000180450723c */ /* 0x000fe20000001824 */
[--C-:B------:R-:W-:Y:S01]  /*12940*/  FFMA.FTZ R4, R221, UR7, -R3.reuse ;  /* 0x00000007dd047c23 */ /* 0x100fe20008010803 */
[----:B------:R-:W-:Y:S01]  /*12950*/  FFMA.FTZ R5, R223, UR7, -R3 ;  /* 0x00000007df057c23 */ /* 0x000fe20008010803 */
[----:B------:R-:W-:Y:S01]  /*12960*/  F2FP.F16.F32.PACK_AB R6, R203, R160 ;  /* 0x000000a0cb06723e */ /* 0x000fe200000000ff */
[----:B------:R-:W-:Y:S01]  /*12970*/  IMAD.MOV.U32 R61, RZ, RZ, R64 ;  /* 0x000000ffff3d7224 */ /* 0x000fe200078e0040 */
[----:B------:R1:W1:Y:S01]  /*12980*/  MUFU.EX2 R236, R4 ;  /* 0x0000000400ec7308 */ /* 0x0002620000000800 */
[----:B------:R-:W-:Y:S01]  /*12990*/  MOV R213, R164 ;  /* 0x000000a400d57202 */ /* 0x000fe20000000f00 */
[----:B------:R-:W-:Y:S01]  /*129a0*/  IMAD.MOV.U32 R212, RZ, RZ, R63 ;  /* 0x000000ffffd47224 */ /* 0x000fe200078e003f */
[----:B------:R-:W-:Y:S01]  /*129b0*/  MOV R214, R62 ;  /* 0x0000003e00d67202 */ /* 0x000fe20000000f00 */
[----:B------:R1:W-:Y:S01]  /*129c0*/  MUFU.EX2 R234, R5 ;  /* 0x0000000500ea7308 */ /* 0x0003e20000000800 */
[----:B------:R-:W-:Y:S01]  /*129d0*/  MOV R49, R60 ;  /* 0x0000003c00317202 */ /* 0x000fe20000000f00 */
[--C-:B------:R-:W-:Y:S01]  /*129e0*/  FFMA.FTZ R11, R11, UR7, -R0.reuse ;  /* 0x000000070b0b7c23 */ /* 0x100fe20008010800 */
[--C-:B------:R-:W-:Y:S01]  /*129f0*/  FFMA.FTZ R141, R141, UR7, -R0.reuse ;  /* 0x000000078d8d7c23 */ /* 0x100fe20008010800 */
[--C-:B------:R-:W-:Y:S01]  /*12a00*/  FFMA.FTZ R140, R140, UR7, -R0.reuse ;  /* 0x000000078c8c7c23 */ /* 0x100fe20008010800 */
[----:B------:R-:W-:Y:S01]  /*12a10*/  FFMA.FTZ R174, R174, UR7, -R0 ;  /* 0x00000007aeae7c23 */ /* 0x000fe20008010800 */
[----:B------:R-:W-:Y:S01]  /*12a20*/  IMAD.MOV.U32 R50, RZ, RZ, R32 ;  /* 0x000000ffff327224 */ /* 0x000fe200078e0020 */
[----:B------:R-:W-:Y:S01]  /*12a30*/  MOV R51, R55 ;  /* 0x0000003700337202 */ /* 0x000fe20000000f00 */
[----:B------:R-:W2:Y:S01]  /*12a40*/  LDSM.16.MT88.4 R24, [R56+0x2000] ;  /* 0x002000003818783b */ /* 0x000ea20000004200 */
[----:B-1----:R-:W-:Y:S01]  /*12a50*/  FFMA.FTZ R4, R222, UR7, -R3 ;  /* 0x00000007de047c23 */ /* 0x002fe20008010803 */
[----:B------:R-:W-:-:S02]  /*12a60*/  MOV R46, R54 ;  /* 0x00000036002e7202 */ /* 0x000fc40000000f00 */
[----:B------:R-:W1:Y:S01]  /*12a70*/  LDSM.16.MT88.4 R12, [R172+0x2000] ;  /* 0x00200000ac0c783b */ /* 0x000e620000004200 */
[----:B------:R3:W3:Y:S01]  /*12a80*/  MUFU.EX2 R232, R4 ;  /* 0x0000000400e87308 */ /* 0x0006e20000000800 */
[----:B------:R-:W-:Y:S02]  /*12a90*/  F2FP.F16.F32.PACK_AB R5, R236, R227 ;  /* 0x000000e3ec05723e */ /* 0x000fe400000000ff */
[----:B------:R-:W-:Y:S02]  /*12aa0*/  MOV R64, R67 ;  /* 0x0000004300407202 */ /* 0x000fe40000000f00 */
[----:B------:R-:W-:Y:S02]  /*12ab0*/  MOV R67, R167 ;  /* 0x000000a700437202 */ /* 0x000fe40000000f00 */
[----:B---3--:R-:W-:Y:S02]  /*12ac0*/  F2FP.F16.F32.PACK_AB R4, R238, R161 ;  /* 0x000000a1ee04723e */ /* 0x008fe400000000ff */
[----:B------:R-:W-:Y:S01]  /*12ad0*/  F2FP.F16.F32.PACK_AB R7, R232, R234 ;  /* 0x000000eae807723e */ /* 0x000fe200000000ff */
[----:B------:R-:W-:-:S06]  /*12ae0*/  IMAD.MOV.U32 R36, RZ, RZ, R67 ;  /* 0x000000ffff247224 */ /* 0x000fcc00078e0043 */
[----:B------:R-:W-:Y:S01]  /*12af0*/  HMMA.16816.F32 R68, R4, R22, R108 ;  /* 0x000000160444723c */ /* 0x000fe2000000186c */
[----:B------:R-:W-:Y:S02]  /*12b00*/  MOV R111, R149 ;  /* 0x00000095006f7202 */ /* 0x000fe40000000f00 */
[----:B------:R-:W-:-:S05]  /*12b10*/  MOV R37, R66 ;  /* 0x0000004200257202 */ /* 0x000fca0000000f00 */
[----:B------:R-:W-:Y:S01]  /*12b20*/  HMMA.16816.F32 R72, R4, R20, R104 ;  /* 0x000000140448723c */ /* 0x000fe20000001868 */
[----:B------:R-:W-:Y:S01]  /*12b30*/  MOV R105, R224 ;  /* 0x000000e000697202 */ /* 0x000fe20000000f00 */
[----:B------:R-:W-:Y:S01]  /*12b40*/  IMAD.MOV.U32 R107, RZ, RZ, R35 ;  /* 0x000000ffff6b7224 */ /* 0x000fe200078e0023 */
[----:B------:R-:W-:Y:S02]  /*12b50*/  MOV R109, R111 ;  /* 0x0000006f006d7202 */ /* 0x000fe40000000f00 */
[----:B------:R-:W-:Y:S02]  /*12b60*/  MOV R111, R105 ;  /* 0x00000069006f7202 */ /* 0x000fe40000000f00 */
[----:B------:R-:W-:Y:S02]  /*12b70*/  MOV R38, R65 ;  /* 0x0000004100267202 */ /* 0x000fe40000000f00 */
[----:B------:R-:W-:Y:S02]  /*12b80*/  MOV R105, R107 ;  /* 0x0000006b00697202 */ /* 0x000fe40000000f00 */
[----:B------:R-:W-:-:S02]  /*12b90*/  MOV R39, R64 ;  /* 0x0000004000277202 */ /* 0x000fc40000000f00 */
[----:B------:R-:W-:Y:S01]  /*12ba0*/  MOV R107, R213 ;  /* 0x000000d5006b7202 */ /* 0x000fe20000000f00 */
[----:B------:R-:W-:Y:S01]  /*12bb0*/  IMAD.MOV.U32 R213, RZ, RZ, R36 ;  /* 0x000000ffffd57224 */ /* 0x000fe200078e0024 */
[----:B------:R-:W-:Y:S02]  /*12bc0*/  MOV R36, R37 ;  /* 0x0000002500247202 */ /* 0x000fe40000000f00 */
[----:B------:R-:W-:Y:S02]  /*12bd0*/  MOV R37, R38 ;  /* 0x0000002600257202 */ /* 0x000fe40000000f00 */
[----:B------:R-:W-:Y:S02]  /*12be0*/  MOV R167, R146 ;  /* 0x0000009200a77202 */ /* 0x000fe40000000f00 */
[----:B------:R-:W-:Y:S02]  /*12bf0*/  MOV R48, R61 ;  /* 0x0000003d00307202 */ /* 0x000fe40000000f00 */
[----:B------:R-:W-:Y:S01]  /*12c00*/  MOV R38, R39 ;  /* 0x0000002700267202 */ /* 0x000fe20000000f00 */
[----:B------:R-:W-:Y:S01]  /*12c10*/  IMAD.MOV.U32 R39, RZ, RZ, R212 ;  /* 0x000000ffff277224 */ /* 0x000fe200078e00d4 */
[----:B------:R-:W-:Y:S01]  /*12c20*/  MOV R146, R171 ;  /* 0x000000ab00927202 */ /* 0x000fe20000000f00 */
[----:B------:R-:W-:Y:S01]  /*12c30*/  FFMA.FTZ R171, R249, UR7, -R0 ;  /* 0x00000007f9ab7c23 */ /* 0x000fe20008010800 */
[----:B------:R-:W-:Y:S01]  /*12c40*/  HMMA.16816.F32 R64, R4, R16, R116 ;  /* 0x000000100440723c */ /* 0x000fe20000001874 */
        /* <DEDUP_REMOVED lines=13> */
[----:B------:R-:W3:Y:S01]  /*12d20*/  LDL.LU R249, [R1+0xa8] ;  /* 0x0000a80001f97983 */ /* 0x000ee20000300800 */
[----:B------:R-:W-:-:S02]  /*12d30*/  MOV R117, R119 ;  /* 0x0000007700757202 */ /* 0x000fc40000000f00 */
[----:B------:R-:W-:Y:S02]  /*12d40*/  MOV R51, R46 ;  /* 0x0000002e00337202 */ /* 0x000fe40000000f00 */
[----:B------:R-:W-:Y:S02]  /*12d50*/  MOV R38, R48 ;  /* 0x0000003000267202 */ /* 0x000fe40000000f00 */
[----:B------:R-:W-:Y:S02]  /*12d60*/  MOV R119, R111 ;  /* 0x0000006f00777202 */ /* 0x000fe40000000f00 */
[----:B------:R-:W-:Y:S02]  /*12d70*/  MOV R46, R219 ;  /* 0x000000db002e7202 */ /* 0x000fe40000000f00 */
[----:B------:R-:W-:Y:S01]  /*12d80*/  MOV R111, R105 ;  /* 0x00000069006f7202 */ /* 0x000fe20000000f00 */
[----:B------:R-:W4:Y:S01]  /*12d90*/  LDL.LU R219, [R1+0x30] ;  /* 0x0000300001db7983 */ /* 0x000f220000300800 */
[----:B------:R-:W-:-:S02]  /*12da0*/  MOV R105, R107 ;  /* 0x0000006b00697202 */ /* 0x000fc40000000f00 */
[----:B------:R-:W-:Y:S02]  /*12db0*/  MOV R107, R36 ;  /* 0x00000024006b7202 */ /* 0x000fe40000000f00 */
[----:B------:R-:W-:Y:S02]  /*12dc0*/  MOV R36, R38 ;  /* 0x0000002600247202 */ /* 0x000fe40000000f00 */
[----:B------:R-:W-:Y:S02]  /*12dd0*/  MOV R38, R46 ;  /* 0x0000002e00267202 */ /* 0x000fe40000000f00 */
[----:B------:R-:W-:Y:S02]  /*12de0*/  MOV R46, R45 ;  /* 0x0000002d002e7202 */ /* 0x000fe40000000f00 */
[----:B------:R-:W3:Y:S01]  /*12df0*/  LDL.LU R45, [R1+0x10] ;  /* 0x00001000012d7983 */ /* 0x000ee20000300800 */
[----:B--2---:R-:W-:-:S03]  /*12e00*/  FFMA.FTZ R35, R250, UR7, -R8 ;  /* 0x00000007fa237c23 */ /* 0x004fc60008010808 */
[----:B------:R-:W2:Y:S01]  /*12e10*/  LDL.LU R250, [R1+0x40] ;  /* 0x0000400001fa7983 */ /* 0x000ea20000300800 */
[----:B------:R-:W-:Y:S01]  /*12e20*/  IMAD.MOV.U32 R104, RZ, RZ, R147 ;  /* 0x000000ffff687224 */ /* 0x000fe200078e0093 */
[----:B------:R-:W-:Y:S02]  /*12e30*/  MOV R106, R52 ;  /* 0x00000034006a7202 */ /* 0x000fe40000000f00 */
[----:B------:R-:W-:Y:S02]  /*12e40*/  MOV R221, R165 ;  /* 0x000000a500dd7202 */ /* 0x000fe40000000f00 */
[----:B------:R-:W-:Y:S01]  /*12e50*/  MOV R110, R104 ;  /* 0x00000068006e7202 */ /* 0x000fe20000000f00 */
[----:B------:R-:W-:Y:S01]  /*12e60*/  IMAD.MOV.U32 R104, RZ, RZ, R106 ;  /* 0x000000ffff687224 */ /* 0x000fe200078e006a */
[----:B------:R-:W-:Y:S02]  /*12e70*/  MOV R106, R221 ;  /* 0x000000dd006a7202 */ /* 0x000fe40000000f00 */
[----:B------:R-:W-:-:S02]  /*12e80*/  MOV R118, R110 ;  /* 0x0000006e00767202 */ /* 0x000fc40000000f00 */
        /* <DEDUP_REMOVED lines=9> */
[----:B------:R-:W-:Y:S01]  /*12f20*/  HMMA.16816.F32 R48, R4, R26, R132 ;  /* 0x0000001a0430723c */ /* 0x000fe20000001884 */
[--C-:B--2---:R-:W-:Y:S02]  /*12f30*/  FFMA.FTZ R133, R250, UR7, -R3.reuse ;  /* 0x00000007fa857c23 */ /* 0x104fe40008010803 */
[----:B------:R-:W2:Y:S01]  /*12f40*/  LDL.LU R250, [R1+0x3c] ;  /* 0x00003c0001fa7983 */ /* 0x000ea20000300800 */
[----:B------:R-:W-:Y:S01]  /*12f50*/  MOV R116, R118 ;  /* 0x0000007600747202 */ /* 0x000fe20000000f00 */
[----:B------:R-:W-:Y:S01]  /*12f60*/  IMAD.MOV.U32 R118, RZ, RZ, R110 ;  /* 0x000000ffff767224 */ /* 0x000fe200078e006e */
[----:B------:R-:W-:Y:S01]  /*12f70*/  MOV R110, R104 ;  /* 0x00000068006e7202 */ /* 0x000fe20000000f00 */
[----:B------:R-:W-:Y:S01]  /*12f80*/  IMAD.MOV.U32 R104, RZ, RZ, R106 ;  /* 0x000000ffff687224 */ /* 0x000fe200078e006a */
[----:B------:R-:W-:Y:S01]  /*12f90*/  MOV R106, R213 ;  /* 0x000000d5006a7202 */ /* 0x000fe20000000f00 */
[----:B------:R-:W-:Y:S01]  /*12fa0*/  FFMA.FTZ R135, R116, UR7, -R3 ;  /* 0x0000000774877c23 */ /* 0x000fe20008010803 */
[----:B------:R-:W-:Y:S01]  /*12fb0*/  IMAD.MOV.U32 R116, RZ, RZ, R117 ;  /* 0x000000ffff747224 */ /* 0x000fe200078e0075 */
[----:B------:R-:W-:Y:S01]  /*12fc0*/  MOV R117, R118 ;  /* 0x0000007600757202 */ /* 0x000fe20000000f00 */
[----:B------:R-:W-:Y:S01]  /*12fd0*/  IMAD.MOV.U32 R213, RZ, RZ, R37 ;  /* 0x000000ffffd57224 */ /* 0x000fe200078e0025 */
[----:B------:R-:W-:Y:S01]  /*12fe0*/  MOV R37, R39 ;  /* 0x0000002700257202 */ /* 0x000fe20000000f00 */
[----:B------:R-:W-:Y:S01]  /*12ff0*/  IMAD.MOV.U32 R39, RZ, RZ, R44 ;  /* 0x000000ffff277224 */ /* 0x000fe200078e002c */
[----:B------:R-:W-:Y:S01]  /*13000*/  MOV R118, R119 ;  /* 0x0000007700767202 */ /* 0x000fe20000000f00 */
[----:B--2---:R-:W-:Y:S01]  /*13010*/  FFMA.FTZ R132, R250, UR7, -R3 ;  /* 0x00000007fa847c23 */ /* 0x004fe20008010803 */
[----:B------:R-:W-:-:S05]  /*13020*/  MOV R250, R218 ;  /* 0x000000da00fa7202 */ /* 0x000fca0000000f00 */
[----:B------:R-:W-:Y:S02]  /*13030*/  FFMA.FTZ R134, R250, UR7, -R3 ;  /* 0x00000007fa867c23 */ /* 0x000fe40008010803 */
[----:B------:R-:W2:Y:S01]  /*13040*/  LDL.LU R250, [R1+0x24] ;  /* 0x0000240001fa7983 */ /* 0x000ea20000300800 */
[----:B------:R-:W-:Y:S01]  /*13050*/  MOV R119, R110 ;  /* 0x0000006e00777202 */ /* 0x000fe20000000f00 */
[----:B------:R-:W-:Y:S01]  /*13060*/  IMAD.MOV.U32 R110, RZ, RZ, R111 ;  /* 0x000000ffff6e7224 */ /* 0x000fe200078e006f */
[----:B------:R-:W-:Y:S01]  /*13070*/  MOV R215, R226 ;  /* 0x000000e200d77202 */ /* 0x000fe20000000f00 */
[----:B------:R1:W-:Y:S01]  /*13080*/  MUFU.EX2 R224, R30 ;  /* 0x0000001e00e07308 */ /* 0x0003e20000000800 */
[----:B----4-:R-:W-:Y:S02]  /*13090*/  MOV R44, R219 ;  /* 0x000000db002c7202 */ /* 0x010fe40000000f00 */
[----:B------:R-:W-:Y:S01]  /*130a0*/  MOV R111, R104 ;  /* 0x00000068006f7202 */ /* 0x000fe20000000f00 */
[----:B------:R4:W4:Y:S01]  /*130b0*/  MUFU.EX2 R226, R31 ;  /* 0x0000001f00e27308 */ /* 0x0009220000000800 */
[----:B------:R-:W-:-:S03]  /*130c0*/  MOV R104, R105 ;  /* 0x0000006900687202 */ /* 0x000fc60000000f00 */
[----:B------:R4:W-:Y:S01]  /*130d0*/  MUFU.EX2 R223, R29 ;  /* 0x0000001d00df7308 */ /* 0x0009e20000000800 */
[----:B------:R-:W-:-:S03]  /*130e0*/  MOV R105, R106 ;  /* 0x0000006a00697202 */ /* 0x000fc60000000f00 */
[----:B------:R-:W-:Y:S01]  /*130f0*/  MUFU.EX2 R222, R28 ;  /* 0x0000001c00de7308 */ /* 0x000fe20000000800 */
[----:B------:R-:W-:-:S03]  /*13100*/  IMAD.MOV.U32 R106, RZ, RZ, R107 ;  /* 0x000000ffff6a7224 */ /* 0x000fc600078e006b */
[----:B------:R-:W-:Y:S04]  /*13110*/  MUFU.EX2 R220, R11 ;  /* 0x0000000b00dc7308 */ /* 0x000fe80000000800 */
[----:B------:R-:W4:Y:S04]  /*13120*/  MUFU.EX2 R221, R10 ;  /* 0x0000000a00dd7308 */ /* 0x000f280000000800 */
[----:B------:R-:W-:Y:S04]  /*13130*/  MUFU.EX2 R219, R9 ;  /* 0x0000000900db7308 */ /* 0x000fe80000000800 */
[----:B------:R-:W4:Y:S01]  /*13140*/  MUFU.EX2 R218, R2 ;  /* 0x0000000200da7308 */ /* 0x000f220000000800 */
[----:B------:R-:W-:-:S02]  /*13150*/  MOV R107, R36 ;  /* 0x00000024006b7202 */ /* 0x000fc40000000f00 */
[----:B------:R-:W-:Y:S02]  /*13160*/  MOV R36, R37 ;  /* 0x0000002500247202 */ /* 0x000fe40000000f00 */
[----:B------:R-:W-:Y:S01]  /*13170*/  MOV R37, R38 ;  /* 0x0000002600257202 */ /* 0x000fe20000000f00 */
[----:B------:R-:W-:Y:S01]  /*13180*/  IMAD.MOV.U32 R38, RZ, RZ, R39 ;  /* 0x000000ffff267224 */ /* 0x000fe200078e0027 */
[----:B------:R-:W-:Y:S01]  /*13190*/  MOV R39, R46 ;  /* 0x0000002e00277202 */ /* 0x000fe20000000f00 */
[--C-:B------:R-:W-:Y:S01]  /*131a0*/  FFMA.FTZ R40, R241, UR7, -R8.reuse ;  /* 0x00000007f1287c23 */ /* 0x100fe20008010808 */
[----:B------:R-:W-:Y:S01]  /*131b0*/  MOV R33, R166 ;  /* 0x000000a600217202 */ /* 0x000fe20000000f00 */
[--C-:B---3--:R-:W-:Y:S01]  /*131c0*/  FFMA.FTZ R42, R249, UR7, -R8.reuse ;  /* 0x00000007f92a7c23 */ /* 0x108fe20008010808 */
[--C-:B------:R-:W-:Y:S01]  /*131d0*/  FFMA.FTZ R41, R245, UR7, -R8.reuse ;  /* 0x00000007f5297c23 */ /* 0x100fe20008010808 */
[----:B------:R-:W-:Y:S01]  /*131e0*/  MOV R241, R111 ;  /* 0x0000006f00f17202 */ /* 0x000fe20000000f00 */
[----:B------:R-:W-:Y:S01]  /*131f0*/  FFMA.FTZ R166, R47, UR7, -R8 ;  /* 0x000000072fa67c23 */ /* 0x000fe20008010808 */
[----:B------:R-:W-:Y:S01]  /*13200*/  MOV R249, R44 ;  /* 0x0000002c00f97202 */ /* 0x000fe20000000f00 */
[----:B-1----:R-:W-:Y:S01]  /*13210*/  IMAD.MOV.U32 R30, RZ, RZ, R38 ;  /* 0x000000ffff1e7224 */ /* 0x002fe200078e0026 */
[----:B----4-:R-:W-:Y:S01]  /*13220*/  MOV R31, R45 ;  /* 0x0000002d001f7202 */ /* 0x010fe20000000f00 */
[----:B------:R-:W-:Y:S01]  /*13230*/  HMMA.16816.F32 R60, R4, R18, R124 ;  /* 0x00000012043c723c */ /* 0x000fe2000000187c */
[----:B------:R-:W-:-:S02]  /*13240*/  MOV R111, R36 ;  /* 0x00000024006f7202 */ /* 0x000fc40000000f00 */
[----:B------:R-:W-:Y:S02]  /*13250*/  MOV R245, R37 ;  /* 0x0000002500f57202 */ /* 0x000fe40000000f00 */
[----:B------:R-:W-:-:S03]  /*13260*/  MOV R29, R39 ;  /* 0x00000027001d7202 */ /* 0x000fc60000000f00 */
[----:B------:R-:W-:Y:S01]  /*13270*/  HMMA.16816.F32 R52, R4, R24, R120 ;  /* 0x000000180434723c */ /* 0x000fe20000001878 */
[----:B------:R-:W-:Y:S01]  /*13280*/  IMAD.MOV.U32 R125, RZ, RZ, R110 ;  /* 0x000000ffff7d7224 */ /* 0x000fe200078e006e */
[----:B------:R-:W-:-:S06]  /*13290*/  MOV R110, R107 ;  /* 0x0000006b006e7202 */ /* 0x000fcc0000000f00 */
[----:B------:R-:W-:Y:S01]  /*132a0*/  HMMA.16816.F32 R44, R4, R12, R136 ;  /* 0x0000000c042c723c */ /* 0x000fe20000001888 */
[----:B------:R-:W-:Y:S01]  /*132b0*/  FFMA.FTZ R138, R251, UR7, -R3 ;  /* 0x00000007fb8a7c23 */ /* 0x000fe20008010803 */
[----:B------:R-:W-:-:S06]  /*132c0*/  MOV R32, R148 ;  /* 0x0000009400207202 */ /* 0x000fcc0000000f00 */
[----:B------:R-:W-:Y:S01]  /*132d0*/  HMMA.16816.F32 R36, R4, R14, R128 ;  /* 0x0000000e0424723c */ /* 0x000fe20000001880 */
[----:B------:R-:W-:Y:S02]  /*132e0*/  F2FP.F16.F32.PACK_AB R4, R224, R226 ;  /* 0x000000e2e004723e */ /* 0x000fe400000000ff */
[----:B------:R-:W-:Y:S02]  /*132f0*/  F2FP.F16.F32.PACK_AB R5, R221, R220 ;  /* 0x000000dcdd05723e */ /* 0x000fe400000000ff */
[----:B------:R-:W-:Y:S02]  /*13300*/  F2FP.F16.F32.PACK_AB R6, R222, R223 ;  /* 0x000000dfde06723e */ /* 0x000fe400000000ff */
[----:B------:R-:W-:Y:S02]  /*13310*/  F2FP.F16.F32.PACK_AB R7, R218, R219 ;  /* 0x000000dbda07723e */ /* 0x000fe400000000ff */
[----:B------:R-:W-:Y:S02]  /*13320*/  MOV R251, R215 ;  /* 0x000000d700fb7202 */ /* 0x000fe40000000f00 */
[----:B------:R1:W-:Y:S01]  /*13330*/  MUFU.EX2 R215, R42 ;  /* 0x0000002a00d77308 */ /* 0x0003e20000000800 */
[----:B------:R-:W-:-:S02]  /*13340*/  FFMA.FTZ R33, R33, UR7, -R3 ;  /* 0x0000000721217c23 */ /* 0x000fc40008010803 */
[----:B------:R-:W-:Y:S01]  /*13350*/  HMMA.16816.F32 R120, R4, R18, R88 ;  /* 0x000000120478723c */ /* 0x000fe20000001858 */
[----:B------:R-:W-:Y:S01]  /*13360*/  FFMA.FTZ R149, R244, UR7, -R8 ;  /* 0x00000007f4957c23 */ /* 0x000fe20008010808 */
[--C-:B------:R-:W-:Y:S01]  /*13370*/  FFMA.FTZ R137, R31, UR7, -R3.reuse ;  /* 0x000000071f897c23 */ /* 0x100fe20008010803 */
[--C-:B------:R-:W-:Y:S01]  /*13380*/  FFMA.FTZ R32, R32, UR7, -R3.reuse ;  /* 0x0000000720207c23 */ /* 0x100fe20008010803 */
[----:B------:R-:W-:Y:S01]  /*13390*/  IMAD.MOV.U32 R31, RZ, RZ, R116 ;  /* 0x000000ffff1f7224 */ /* 0x000fe200078e0074 */
[----:B------:R-:W-:Y:S01]  /*133a0*/  MOV R244, R117 ;  /* 0x0000007500f47202 */ /* 0x000fe20000000f00 */
[----:B------:R-:W-:Y:S01]  /*133b0*/  FFMA.FTZ R136, R249, UR7, -R3 ;  /* 0x00000007f9887c23 */ /* 0x000fe20008010803 */
[----:B------:R-:W-:Y:S01]  /*133c0*/  MOV R124, R119 ;  /* 0x00000077007c7202 */ /* 0x000fe20000000f00 */
[----:B-1----:R-:W-:Y:S02]  /*133d0*/  IMAD.MOV.U32 R42, RZ, RZ, R216 ;  /* 0x000000ffff2a7224 */ /* 0x002fe400078e00d8 */
[----:B------:R1:W-:Y:S01]  /*133e0*/  MUFU.EX2 R216, R41 ;  /* 0x0000002900d87308 */ /* 0x0003e20000000800 */
[----:B------:R-:W-:-:S02]  /*133f0*/  MOV R126, R104 ;  /* 0x00000068007e7202 */ /* 0x000fc40000000f00 */
[----:B------:R-:W-:Y:S02]  /*13400*/  MOV R127, R105 ;  /* 0x00000069007f7202 */ /* 0x000fe40000000f00 */
[----:B------:R-:W-:Y:S01]  /*13410*/  MOV R249, R118 ;  /* 0x0000007600f97202 */ /* 0x000fe20000000f00 */
[--C-:B------:R-:W-:Y:S01]  /*13420*/  FFMA.FTZ R148, R240, UR7, -R8.reuse ;  /* 0x00000007f0947c23 */ /* 0x100fe20008010808 */
[----:B------:R-:W-:Y:S01]  /*13430*/  HMMA.16816.F32 R116, R4, R16, R96 ;  /* 0x000000100474723c */ /* 0x000fe20000001860 */
[----:B------:R-:W-:Y:S01]  /*13440*/  MOV R34, R146 ;  /* 0x0000009200227202 */ /* 0x000fe20000000f00 */
[--C-:B------:R-:W-:Y:S01]  /*13450*/  FFMA.FTZ R147, R239, UR7, -R8.reuse ;  /* 0x00000007ef937c23 */ /* 0x100fe20008010808 */
[----:B-1----:R-:W-:Y:S02]  /*13460*/  MOV R41, R217 ;  /* 0x000000d900297202 */ /* 0x002fe40000000f00 */
[----:B------:R1:W-:Y:S01]  /*13470*/  MUFU.EX2 R217, R40 ;  /* 0x0000002800d97308 */ /* 0x0003e20000000800 */
[--C-:B------:R-:W-:Y:S01]  /*13480*/  FFMA.FTZ R165, R230, UR7, -R8.reuse ;  /* 0x00000007e6a57c23 */ /* 0x100fe20008010808 */
[--C-:B------:R-:W-:Y:S01]  /*13490*/  FFMA.FTZ R164, R228, UR7, -R8.reuse ;  /* 0x00000007e4a47c23 */ /* 0x100fe20008010808 */
[----:B------:R-:W-:Y:S01]  /*134a0*/  FFMA.FTZ R139, R252, UR7, -R3 ;  /* 0x00000007fc8b7c23 */ /* 0x000fe20008010803 */
[----:B------:R-:W-:Y:S01]  /*134b0*/  FADD.FTZ R57, R180, R57 ;  /* 0x00000039b4397221 */ /* 0x000fe20000010000 */
[----:B------:R-:W-:Y:S01]  /*134c0*/  MOV R16, R244 ;  /* 0x000000f400107202 */ /* 0x000fe20000000f00 */
[--C-:B------:R-:W-:Y:S01]  /*134d0*/  FFMA.FTZ R146, R231, UR7, -R8.reuse ;  /* 0x00000007e7927c23 */ /* 0x100fe20008010808 */
[----:B------:R-:W-:Y:S01]  /*134e0*/  FFMA.FTZ R167, R229, UR7, -R8 ;  /* 0x00000007e5a77c23 */ /* 0x000fe20008010808 */
[----:B------:R-:W-:Y:S01]  /*134f0*/  MOV R19, R124 ;  /* 0x0000007c00137202 */ /* 0x000fe20000000f00 */
[----:B------:R-:W-:Y:S01]  /*13500*/  IMAD.MOV.U32 R244, RZ, RZ, R125 ;  /* 0x000000fffff47224 */ /* 0x000fe200078e007d */
[----:B------:R-:W-:-:S02]  /*13510*/  MOV R240, R126 ;  /* 0x0000007e00f07202 */ /* 0x000fc40000000f00 */
[----:B-1----:R-:W-:Y:S01]  /*13520*/  MOV R40, R211 ;  /* 0x000000d300287202 */ /* 0x002fe20000000f00 */
[----:B------:R-:W-:Y:S01]  /*13530*/  IMAD.MOV.U32 R230, RZ, RZ, R31 ;  /* 0x000000ffffe67224 */ /* 0x000fe200078e001f */
[----:B------:R1:W-:Y:S01]  /*13540*/  MUFU.EX2 R211, R33 ;  /* 0x0000002100d37308 */ /* 0x0003e20000000800 */
[----:B------:R-:W-:Y:S01]  /*13550*/  MOV R180, R127 ;  /* 0x0000007f00b47202 */ /* 0x000fe20000000f00 */
[----:B------:R-:W-:Y:S01]  /*13560*/  HMMA.16816.F32 R112, R4, R20, R112 ;  /* 0x000000140470723c */ /* 0x000fe20000001870 */
[----:B------:R-:W-:Y:S01]  /*13570*/  MOV R239, R30 ;  /* 0x0000001e00ef7202 */ /* 0x000fe20000000f00 */
[----:B------:R-:W3:Y:S01]  /*13580*/  LDSM.16.MT88.4 R8, [R179+0xa800] ;  /* 0x00a80000b308783b */ /* 0x000ee20000004200 */
[----:B------:R-:W-:Y:S02]  /*13590*/  MOV R228, R108 ;  /* 0x0000006c00e47202 */ /* 0x000fe40000000f00 */
[----:B------:R-:W-:-:S03]  /*135a0*/  MOV R252, R109 ;  /* 0x0000006d00fc7202 */ /* 0x000fc60000000f00 */
[----:B------:R-:W-:Y:S01]  /*135b0*/  HMMA.16816.F32 R124, R4, R24, R92 ;  /* 0x00000018047c723c */ /* 0x000fe2000000185c */
[----:B-1----:R-:W-:Y:S02]  /*135c0*/  MOV R33, R213 ;  /* 0x000000d500217202 */ /* 0x002fe40000000f00 */
[----:B------:R-:W-:Y:S01]  /*135d0*/  MUFU.EX2 R213, R32 ;  /* 0x0000002000d57308 */ /* 0x000fe20000000800 */
[----:B------:R-:W-:Y:S01]  /*135e0*/  MOV R229, R249 ;  /* 0x000000f900e57202 */ /* 0x000fe20000000f00 */
[--C-:B------:R-:W-:Y:S01]  /*135f0*/  FFMA.FTZ R0, R0, UR7, -R3.reuse ;  /* 0x0000000700007c23 */ /* 0x100fe20008010803 */
[----:B------:R-:W-:Y:S01]  /*13600*/  FFMA.FTZ R34, R34, UR7, -R3 ;  /* 0x0000000722227c23 */ /* 0x000fe20008010803 */
[----:B------:R-:W-:Y:S01]  /*13610*/  MOV R249, R161 ;  /* 0x000000a100f97202 */ /* 0x000fe20000000f00 */
[----:B------:R-:W-:Y:S01]  /*13620*/  IMAD.MOV.U32 R161, RZ, RZ, R162 ;  /* 0x000000ffffa17224 */ /* 0x000fe200078e00a2 */
[----:B------:R-:W-:Y:S02]  /*13630*/  MOV R231, R245 ;  /* 0x000000f500e77202 */ /* 0x000fe40000000f00 */
[----:B------:R-:W-:Y:S01]  /*13640*/  MOV R162, R163 ;  /* 0x000000a300a27202 */ /* 0x000fe20000000f00 */
[----:B------:R-:W-:-:S02]  /*13650*/  IMAD.MOV.U32 R163, RZ, RZ, R210 ;  /* 0x000000ffffa37224 */ /* 0x000fc400078e00d2 */
[----:B------:R1:W-:Y:S01]  /*13660*/  MUFU.EX2 R210, R0 ;  /* 0x0000000000d27308 */ /* 0x0003e20000000800 */
[----:B------:R-:W-:Y:S02]  /*13670*/  MOV R3, R205 ;  /* 0x000000cd00037202 */ /* 0x000fe40000000f00 */
[----:B------:R-:W-:Y:S01]  /*13680*/  MOV R17, R206 ;  /* 0x000000ce00117202 */ /* 0x000fe20000000f00 */
[----:B------:R-:W-:Y:S04]  /*13690*/  MUFU.EX2 R205, R145 ;  /* 0x0000009100cd7308 */ /* 0x000fe80000000800 */
[----:B------:R-:W-:Y:S04]  /*136a0*/  MUFU.EX2 R206, R43 ;  /* 0x0000002b00ce7308 */ /* 0x000fe80000000800 */
[----:B------:R-:W-:Y:S01]  /*136b0*/  MUFU.EX2 R129, R142 ;  /* 0x0000008e00817308 */ /* 0x000fe20000000800 */
[----:B-1----:R-:W-:-:S03]  /*136c0*/  MOV R0, R207 ;  /* 0x000000cf00007202 */ /* 0x002fc60000000f00 */
[----:B------:R1:W-:Y:S04]  /*136d0*/  MUFU.EX2 R207, R144 ;  /* 0x0000009000cf7308 */ /* 0x0003e80000000800 */
[----:B------:R4:W-:Y:S04]  /*136e0*/  MUFU.EX2 R128, R141 ;  /* 0x0000008d00807308 */ /* 0x0009e80000000800 */
[----:B------:R3:W-:Y:S04]  /*136f0*/  MUFU.EX2 R130, R140 ;  /* 0x0000008c00827308 */ /* 0x0007e80000000800 */
[----:B------:R3:W-:Y:S01]  /*13700*/  MUFU.EX2 R131, R59 ;  /* 0x0000003b00837308 */ /* 0x0007e20000000800 */
[----:B------:R-:W-:Y:S01]  /*13710*/  HMMA.16816.F32 R92, R4, R14, R76 ;  /* 0x0000000e045c723c */ /* 0x000fe2000000184c */
[----:B------:R-:W-:Y:S01]  /*13720*/  FADD.FTZ R3, R3, R151 ;  /* 0x0000009703037221 */ /* 0x000fe20000010000 */
[----:B-1----:R-:W-:-:S02]  /*13730*/  MOV R144, R33 ;  /* 0x0000002100907202 */ /* 0x002fc40000000f00 */
[----:B------:R-:W-:Y:S02]  /*13740*/  MOV R151, R17 ;  /* 0x0000001100977202 */ /* 0x000fe40000000f00 */
[----:B----4-:R-:W-:Y:S01]  /*13750*/  MOV R141, R42 ;  /* 0x0000002a008d7202 */ /* 0x010fe20000000f00 */
[----:B---3--:R-:W-:Y:S01]  /*13760*/  IMAD.MOV.U32 R140, RZ, RZ, R41 ;  /* 0x000000ffff8c7224 */ /* 0x008fe200078e0029 */
[----:B------:R-:W-:Y:S01]  /*13770*/  MOV R59, R40 ;  /* 0x00000028003b7202 */ /* 0x000fe20000000f00 */
[----:B--2---:R-:W-:Y:S01]  /*13780*/  FFMA.FTZ R2, R250, R58, R248 ;  /* 0x0000003afa027223 */ /* 0x004fe200000100f8 */
[----:B------:R-:W-:Y:S01]  /*13790*/  IMAD.MOV.U32 R250, RZ, RZ, R106 ;  /* 0x000000fffffa7224 */ /* 0x000fe200078e006a */
[----:B------:R1:W5:Y:S04]  /*137a0*/  LDL.LU R248, [R1+0xa4] ;  /* 0x0000a40001f87983 */ /* 0x0003680000300800 */
[----:B------:R-:W-:Y:S01]  /*137b0*/  MOV R18, R250 ;  /* 0x000000fa00127202 */ /* 0x000fe20000000f00 */
[----:B------:R-:W-:Y:S01]  /*137c0*/  IMAD.MOV.U32 R250, RZ, RZ, R110 ;  /* 0x000000fffffa7224 */ /* 0x000fe200078e006e */
[----:B------:R-:W-:-:S02]  /*137d0*/  MOV R110, R111 ;  /* 0x0000006f006e7202 */ /* 0x000fc40000000f00 */
[----:B------:R-:W-:Y:S02]  /*137e0*/  MOV R111, R212 ;  /* 0x000000d4006f7202 */ /* 0x000fe40000000f00 */
[----:B------:R-:W-:Y:S01]  /*137f0*/  MOV R212, R214 ;  /* 0x000000d600d47202 */ /* 0x000fe20000000f00 */
[----:B------:R-:W-:Y:S01]  /*13800*/  IMAD.MOV.U32 R32, RZ, RZ, R110 ;  /* 0x000000ffff207224 */ /* 0x000fe200078e006e */
[----:B------:R2:W3:Y:S01]  /*13810*/  MUFU.EX2 R214, R35 ;  /* 0x0000002300d67308 */ /* 0x0004e20000000800 */
[----:B------:R-:W-:Y:S01]  /*13820*/  MOV R58, R111 ;  /* 0x0000006f003a7202 */ /* 0x000fe20000000f00 */
[C---:B------:R-:W-:Y:S01]  /*13830*/  HMMA.16816.F32 R104, R4.reuse, R22, R100 ;  /* 0x000000160468723c */ /* 0x040fe20000001864 */
[----:B------:R-:W-:Y:S07]  /*13840*/  LDSM.16.MT88.4 R20, [R225+0xa800] ;  /* 0x00a80000e114783b */ /* 0x000fee0000004200 */
[----:B------:R-:W-:Y:S01]  /*13850*/  HMMA.16816.F32 R108, R4, R26, R84 ;  /* 0x0000001a046c723c */ /* 0x000fe20000001854 */
[----:B------:R-:W-:Y:S01]  /*13860*/  LDSM.16.MT88.4 R24, [R172+0x2800] ;  /* 0x00280000ac18783b */ /* 0x000fe20000004200 */
[----:B--2---:R-:W-:-:S03]  /*13870*/  IMAD.MOV.U32 R35, RZ, RZ, R29 ;  /* 0x000000ffff237224 */ /* 0x004fc600078e001d */
[----:B------:R-:W2:Y:S01]  /*13880*/  LDSM.16.MT88.4 R28, [R56+0x2800] ;  /* 0x00280000381c783b */ /* 0x000ea20000004200 */
[----:B------:R-:W-:Y:S02]  /*13890*/  MOV R245, R212 ;  /* 0x000000d400f57202 */ /* 0x000fe40000000f00 */
[----:B------:R4:W1:Y:S01]  /*138a0*/  MUFU.EX2 R212, R34 ;  /* 0x0000002200d47308 */ /* 0x0008620000000800 */
[----:B------:R-:W-:Y:S01]  /*138b0*/  HMMA.16816.F32 R100, R4, R12, R80 ;  /* 0x0000000c0464723c */ /* 0x000fe20000001850 */
[----:B---3--:R-:W-:Y:S02]  /*138c0*/  F2FP.F16.F32.PACK_AB R4, R215, R214 ;  /* 0x000000d6d704723e */ /* 0x008fe400000000ff */
[----:B------:R-:W-:Y:S02]  /*138d0*/  F2FP.F16.F32.PACK_AB R5, R213, R211 ;  /* 0x000000d3d505723e */ /* 0x000fe400000000ff */
[----:B------:R-:W-:Y:S02]  /*138e0*/  F2FP.F16.F32.PACK_AB R6, R217, R216 ;  /* 0x000000d8d906723e */ /* 0x000fe400000000ff */
[----:B----4-:R-:W-:-:S02]  /*138f0*/  MOV R34, R209 ;  /* 0x000000d100227202 */ /* 0x010fc40000000f00 */
[----:B------:R3:W4:Y:S01]  /*13900*/  MUFU.EX2 R209, R143 ;  /* 0x0000008f00d17308 */ /* 0x0007220000000800 */
[----:B-1----:R-:W-:Y:S01]  /*13910*/  F2FP.F16.F32.PACK_AB R7, R212, R210 ;  /* 0x000000d2d407723e */ /* 0x002fe200000000ff */
[----:B------:R-:W-:Y:S01]  /*13920*/  FADD.FTZ R12, R182, R150 ;  /* 0x00000096b60c7221 */ /* 0x000fe20000010000 */
[----:B------:R-:W-:Y:S01]  /*13930*/  MOV R13, R34 ;  /* 0x00000022000d7202 */ /* 0x000fe20000000f00 */
[----:B------:R-:W-:-:S04]  /*13940*/  FADD.FTZ R2, R247, R2 ;  /* 0x00000002f7027221 */ /* 0x000fc80000010000 */
[----:B------:R-:W-:Y:S01]  /*13950*/  HMMA.16816.F32 R96, R4, R8, R72 ;  /* 0x000000080460723c */ /* 0x000fe20000001848 */
[----:B------:R-:W-:-:S07]  /*13960*/  IMAD.MOV.U32 R34, RZ, RZ, R0 ;  /* 0x000000ffff227224 */ /* 0x000fce00078e0000 */
[C---:B------:R-:W-:Y:S08]  /*13970*/  HMMA.16816.F32 R88, R4.reuse, R10, R68 ;  /* 0x0000000a0458723c */ /* 0x040ff00000001844 */
[----:B--2---:R-:W-:Y:S01]  /*13980*/  HMMA.16816.F32 R76, R4, R28, R52 ;  /* 0x0000001c044c723c */ /* 0x004fe20000001834 */
[----:B------:R-:W-:-:S07]  /*13990*/  FADD.FTZ R0, R189, R57 ;  /* 0x00000039bd007221 */ /* 0x000fce0000010000 */
[----:B------:R-:W-:Y:S01]  /*139a0*/  HMMA.16816.F32 R84, R4, R20, R64 ;  /* 0x000000140454723c */ /* 0x000fe20000001840 */
[----:B------:R-:W-:-:S07]  /*139b0*/  FADD.FTZ R2, R34, R2 ;  /* 0x0000000222027221 */ /* 0x000fce0000010000 */
[----:B------:R-:W-:Y:S01]  /*139c0*/  HMMA.16816.F32 R80, R4, R22, R60 ;  /* 0x000000160450723c */ /* 0x000fe2000000183c */
[----:B------:R-:W-:-:S07]  /*139d0*/  MOV R145, R32 ;  /* 0x0000002000917202 */ /* 0x000fce0000000f00 */
[C---:B------:R-:W-:Y:S01]  /*139e0*/  HMMA.16816.F32 R36, R4.reuse, R26, R36 ;  /* 0x0000001a0424723c */ /* 0x040fe20000001824 */
[----:B------:R-:W-:Y:S01]  /*139f0*/  MOV R142, R35 ;  /* 0x00000023008e7202 */ /* 0x000fe20000000f00 */
[----:B------:R-:W-:Y:S01]  /*13a00*/  FADD.FTZ R3, R13, R3 ;  /* 0x000000030d037221 */ /* 0x000fe20000010000 */
[----:B---3--:R-:W-:Y:S01]  /*13a10*/  MOV R143, R18 ;  /* 0x00000012008f7202 */ /* 0x008fe20000000f00 */
[----:B------:R-:W-:Y:S01]  /*13a20*/  IMAD.MOV.U32 R150, RZ, RZ, R19 ;  /* 0x000000ffff967224 */ /* 0x000fe200078e0013 */
[----:B------:R-:W-:Y:S01]  /*13a30*/  MOV R182, R16 ;  /* 0x0000001000b67202 */ /* 0x000fe20000000f00 */
[----:B------:R1:W5:Y:S02]  /*13a40*/  LDL.LU R247, [R1+0xa0] ;  /* 0x0000a00001f77983 */ /* 0x0003640000300800 */
[C---:B------:R-:W-:Y:S08]  /*13a50*/  HMMA.16816.F32 R72, R4.reuse, R30, R48 ;  /* 0x0000001e0448723c */ /* 0x040ff00000001830 */
[----:B------:R-:W-:Y:S01]  /*13a60*/  HMMA.16816.F32 R52, R4, R24, R44 ;  /* 0x000000180434723c */ /* 0x000fe2000000182c */
[----:B------:R-:W-:Y:S01]  /*13a70*/  F2FP.F16.F32.PACK_AB R4, R205, R206 ;  /* 0x000000cecd04723e */ /* 0x000fe200000000ff */
[----:B------:R-:W-:Y:S01]  /*13a80*/  FADD.FTZ R57, R183, R12 ;  /* 0x0000000cb7397221 */ /* 0x000fe20000010000 */
[----:B------:R-:W-:Y:S01]  /*13a90*/  F2FP.F16.F32.PACK_AB R5, R128, R129 ;  /* 0x000000818005723e */ /* 0x000fe200000000ff */
[----:B------:R-:W2:Y:S01]  /*13aa0*/  LDSM.16.MT88.4 R16, [R179+0xb000] ;  /* 0x00b00000b310783b */ /* 0x000ea20000004200 */
[----:B----4-:R-:W-:-:S02]  /*13ab0*/  F2FP.F16.F32.PACK_AB R6, R209, R207 ;  /* 0x000000cfd106723e */ /* 0x010fc400000000ff */
[----:B------:R-:W-:Y:S01]  /*13ac0*/  F2FP.F16.F32.PACK_AB R7, R131, R130 ;  /* 0x000000828307723e */ /* 0x000fe200000000ff */
[----:B------:R-:W3:Y:S06]  /*13ad0*/  LDSM.16.MT88.4 R12, [R225+0xb000] ;  /* 0x00b00000e10c783b */ /* 0x000eec0000004200 */
[C---:B------:R-:W-:Y:S08]  /*13ae0*/  HMMA.16816.F32 R44, R4.reuse, R8, R112 ;  /* 0x00000008042c723c */ /* 0x040ff00000001870 */
[C---:B------:R-:W-:Y:S01]  /*13af0*/  HMMA.16816.F32 R40, R4.reuse, R10, R104 ;  /* 0x0000000a0428723c */ /* 0x040fe20000001868 */
[----:B------:R-:W4:Y:S07]  /*13b00*/  LDSM.16.MT88.4 R8, [R56+0x3000] ;  /* 0x003000003808783b */ /* 0x000f2e0000004200 */
[C---:B------:R-:W-:Y:S08]  /*13b10*/  HMMA.16816.F32 R32, R4.reuse, R20, R116 ;  /* 0x000000140420723c */ /* 0x040ff00000001874 */
[C---:B------:R-:W-:Y:S01]  /*13b20*/  HMMA.16816.F32 R48, R4.reuse, R22, R120 ;  /* 0x000000160430723c */ /* 0x040fe20000001878 */
[----:B------:R-:W1:Y:S01]  /*13b30*/  LDSM.16.MT88.4 R20, [R172+0x3000] ;  /* 0x00300000ac14783b */ /* 0x000e620000004200 */
[----:B------:R-:W-:Y:S04]  /*13b40*/  MUFU.EX2 R114, R149 ;  /* 0x0000009500727308 */ /* 0x000fe80000000800 */
[----:B------:R-:W2:Y:S04]  /*13b50*/  MUFU.EX2 R115, R148 ;  /* 0x0000009400737308 */ /* 0x000ea80000000800 */
[----:B------:R-:W-:Y:S04]  /*13b60*/  MUFU.EX2 R116, R147 ;  /* 0x0000009300747308 */ /* 0x000fe80000000800 */
[----:B------:R-:W-:Y:S04]  /*13b70*/  MUFU.EX2 R117, R146 ;  /* 0x0000009200757308 */ /* 0x000fe80000000800 */
[----:B------:R-:W-:Y:S04]  /*13b80*/  MUFU.EX2 R106, R133 ;  /* 0x00000085006a7308 */ /* 0x000fe80000000800 */
[----:B------:R-:W3:Y:S04]  /*13b90*/  MUFU.EX2 R112, R132 ;  /* 0x0000008400707308 */ /* 0x000ee80000000800 */
[----:B------:R-:W-:Y:S04]  /*13ba0*/  MUFU.EX2 R113, R135 ;  /* 0x0000008700717308 */ /* 0x000fe80000000800 */
[----:B------:R-:W4:Y:S01]  /*13bb0*/  MUFU.EX2 R107, R134 ;  /* 0x00000086006b7308 */ /* 0x000f220000000800 */
[C---:B------:R-:W-:Y:S03]  /*13bc0*/  HMMA.16816.F32 R64, R4.reuse, R28, R124 ;  /* 0x0000001c0440723c */ /* 0x040fe6000000187c */
[----:B------:R-:W-:Y:S05]  /*13bd0*/  MUFU.EX2 R104, R158 ;  /* 0x0000009e00687308 */ /* 0x000fea0000000800 */
[C---:B------:R-:W-:Y:S01]  /*13be0*/  HMMA.16816.F32 R68, R4.reuse, R30, R108 ;  /* 0x0000001e0444723c */ /* 0x040fe2000000186c */
[----:B------:R-:W-:Y:S07]  /*13bf0*/  MUFU.EX2 R105, R157 ;  /* 0x0000009d00697308 */ /* 0x000fee0000000800 */
[C---:B------:R-:W-:Y:S01]  /*13c00*/  HMMA.16816.F32 R60, R4.reuse, R24, R100 ;  /* 0x00000018043c723c */ /* 0x040fe20000001864 */
[----:B------:R-:W-:Y:S04]  /*13c10*/  MUFU.EX2 R103, R153 ;  /* 0x0000009900677308 */ /* 0x000fe80000000800 */
[----:B------:R-:W1:Y:S03]  /*13c20*/  MUFU.EX2 R102, R159 ;  /* 0x0000009f00667308 */ /* 0x000e660000000800 */
[----:B------:R-:W-:Y:S01]  /*13c30*/  HMMA.16816.F32 R28, R4, R26, R92 ;  /* 0x0000001a041c723c */ /* 0x000fe2000000185c */
[----:B------:R-:W-:Y:S04]  /*13c40*/  MUFU.EX2 R95, R152 ;  /* 0x00000098005f7308 */ /* 0x000fe80000000800 */
[----:B------:R-:W1:Y:S04]  /*13c50*/  MUFU.EX2 R94, R156 ;  /* 0x0000009c005e7308 */ /* 0x000e680000000800 */
[----:B------:R-:W-:Y:S04]  /*13c60*/  MUFU.EX2 R100, R155 ;  /* 0x0000009b00647308 */ /* 0x000fe80000000800 */
[----:B------:R-:W1:Y:S01]  /*13c70*/  MUFU.EX2 R101, R154 ;  /* 0x0000009a00657308 */ /* 0x000e620000000800 */
[----:B--2---:R-:W-:-:S02]  /*13c80*/  F2FP.F16.F32.PACK_AB R4, R115, R114 ;  /* 0x000000727304723e */ /* 0x004fc400000000ff */
[----:B---3--:R-:W-:Y:S02]  /*13c90*/  F2FP.F16.F32.PACK_AB R5, R112, R106 ;  /* 0x0000006a7005723e */ /* 0x008fe400000000ff */
[----:B------:R-:W-:Y:S02]  /*13ca0*/  F2FP.F16.F32.PACK_AB R6, R117, R116 ;  /* 0x000000747506723e */ /* 0x000fe400000000ff */
[----:B----4-:R-:W-:Y:S01]  /*13cb0*/  F2FP.F16.F32.PACK_AB R7, R107, R113 ;  /* 0x000000716b07723e */ /* 0x010fe200000000ff */
[----:B------:R-:W-:Y:S01]  /*13cc0*/  FADD.FTZ R0, R188, R0 ;  /* 0x00000000bc007221 */ /* 0x000fe20000010000 */
[----:B------:R-:W-:Y:S01]  /*13cd0*/  FADD.FTZ R3, R182, R3 ;  /* 0x00000003b6037221 */ /* 0x000fe20000010000 */
[----:B------:R-:W-:Y:S01]  /*13ce0*/  FADD.FTZ R24, R151, R57 ;  /* 0x0000003997187221 */ /* 0x000fe20000010000 */
[----:B------:R-:W-:Y:S01]  /*13cf0*/  FADD.FTZ R2, R150, R2 ;  /* 0x0000000296027221 */ /* 0x000fe20000010000 */
[----:B------:R-:W-:Y:S01]  /*13d00*/  MOV R121, R246 ;  /* 0x000000f600797202 */ /* 0x000fe20000000f00 */
[----:B------:R-:W-:Y:S01]  /*13d10*/  FADD.FTZ R0, R185, R0 ;  /* 0x00000000b9007221 */ /* 0x000fe20000010000 */
[----:B------:R-:W-:Y:S01]  /*13d20*/  HMMA.16816.F32 R96, R4, R16, R96 ;  /* 0x000000100460723c */ /* 0x000fe20000001860 */
[----:B------:R-:W-:Y:S01]  /*13d30*/  FADD.FTZ R3, R191, R3 ;  /* 0x00000003bf037221 */ /* 0x000fe20000010000 */
[----:B------:R-:W-:Y:S01]  /*13d40*/  FADD.FTZ R25, R181, R24 ;  /* 0x00000018b5197221 */ /* 0x000fe20000010000 */
[----:B------:R-:W-:Y:S01]  /*13d50*/  MOV R183, R58 ;  /* 0x0000003a00b77202 */ /* 0x000fe20000000f00 */
[----:B------:R-:W-:-:S04]  /*13d60*/  FADD.FTZ R24, R190, R2 ;  /* 0x00000002be187221 */ /* 0x000fc80000010000 */
[----:B------:R-:W-:Y:S01]  /*13d70*/  HMMA.16816.F32 R88, R4, R18, R88 ;  /* 0x000000120458723c */ /* 0x000fe20000001858 */
[----:B------:R-:W-:Y:S01]  /*13d80*/  FADD.FTZ R2, R186, R0 ;  /* 0x00000000ba027221 */ /* 0x000fe20000010000 */
[----:B------:R-:W-:-:S06]  /*13d90*/  MOV R134, R142 ;  /* 0x0000008e00867202 */ /* 0x000fcc0000000f00 */
[----:B------:R-:W-:Y:S01]  /*13da0*/  HMMA.16816.F32 R84, R4, R12, R84 ;  /* 0x0000000c0454723c */ /* 0x000fe20000001854 */
[----:B------:R-:W-:-:S07]  /*13db0*/  FADD.FTZ R3, R121, R3 ;  /* 0x0000000379037221 */ /* 0x000fce0000010000 */
[----:B------:R-:W-:Y:S01]  /*13dc0*/  HMMA.16816.F32 R80, R4, R14, R80 ;  /* 0x0000000e0450723c */ /* 0x000fe20000001850 */
[----:B------:R-:W-:-:S07]  /*13dd0*/  MOV R124, R180 ;  /* 0x000000b4007c7202 */ /* 0x000fce0000000f00 */
[----:B------:R-:W-:Y:S01]  /*13de0*/  HMMA.16816.F32 R76, R4, R8, R76 ;  /* 0x00000008044c723c */ /* 0x000fe2000000184c */
[----:B------:R-:W-:-:S07]  /*13df0*/  IMAD.MOV.U32 R125, RZ, RZ, R240 ;  /* 0x000000ffff7d7224 */ /* 0x000fce00078e00f0 */
[C---:B------:R-:W-:Y:S08]  /*13e00*/  HMMA.16816.F32 R72, R4.reuse, R10, R72 ;  /* 0x0000000a0448723c */ /* 0x040ff00000001848 */
[C---:B-1----:R-:W-:Y:S08]  /*13e10*/  HMMA.16816.F32 R52, R4.reuse, R20, R52 ;  /* 0x000000140434723c */ /* 0x042ff00000001834 */
[----:B------:R-:W-:Y:S01]  /*13e20*/  HMMA.16816.F32 R36, R4, R22, R36 ;  /* 0x000000160424723c */ /* 0x000fe20000001824 */
[----:B------:R-:W-:-:S02]  /*13e30*/  F2FP.F16.F32.PACK_AB R4, R102, R103 ;  /* 0x000000676604723e */ /* 0x000fc400000000ff */
[----:B------:R-:W-:Y:S02]  /*13e40*/  MOV R188, R245 ;  /* 0x000000f500bc7202 */ /* 0x000fe40000000f00 */
[----:B------:R-:W-:Y:S02]  /*13e50*/  MOV R118, R162 ;  /* 0x000000a200767202 */ /* 0x000fe40000000f00 */
[----:B------:R-:W-:Y:S01]  /*13e60*/  MOV R119, R161 ;  /* 0x000000a100777202 */ /* 0x000fe20000000f00 */
[----:B------:R-:W-:Y:S01]  /*13e70*/  IMAD.MOV.U32 R122, RZ, RZ, R192 ;  /* 0x000000ffff7a7224 */ /* 0x000fe200078e00c0 */
[----:B------:R-:W-:Y:S02]  /*13e80*/  F2FP.F16.F32.PACK_AB R5, R94, R95 ;  /* 0x0000005f5e05723e */ /* 0x000fe400000000ff */
[----:B------:R-:W-:Y:S02]  /*13e90*/  MOV R123, R163 ;  /* 0x000000a3007b7202 */ /* 0x000fe40000000f00 */
[----:B------:R-:W-:-:S02]  /*13ea0*/  MOV R148, R193 ;  /* 0x000000c100947202 */ /* 0x000fc40000000f00 */
[----:B------:R-:W-:Y:S02]  /*13eb0*/  MOV R149, R194 ;  /* 0x000000c200957202 */ /* 0x000fe40000000f00 */
[----:B------:R-:W-:Y:S01]  /*13ec0*/  MOV R151, R195 ;  /* 0x000000c300977202 */ /* 0x000fe20000000f00 */
[----:B------:R-:W-:Y:S01]  /*13ed0*/  IMAD.MOV.U32 R182, RZ, RZ, R144 ;  /* 0x000000ffffb67224 */ /* 0x000fe200078e0090 */
[----:B------:R-:W-:Y:S02]  /*13ee0*/  F2FP.F16.F32.PACK_AB R6, R105, R104 ;  /* 0x000000686906723e */ /* 0x000fe400000000ff */
[----:B------:R-:W-:Y:S01]  /*13ef0*/  MOV R189, R145 ;  /* 0x0000009100bd7202 */ /* 0x000fe20000000f00 */
[----:B------:R-:W-:Y:S01]  /*13f00*/  MUFU.EX2 R27, R136 ;  /* 0x00000088001b7308 */ /* 0x000fe20000000800 */
[----:B------:R-:W-:Y:S01]  /*13f10*/  F2FP.F16.F32.PACK_AB R7, R101, R100 ;  /* 0x000000646507723e */ /* 0x000fe200000000ff */
[----:B------:R1:W5:Y:S01]  /*13f20*/  LDL.LU R246, [R1+0x9c] ;  /* 0x00009c0001f67983 */ /* 0x0003620000300800 */
[----:B------:R-:W-:Y:S01]  /*13f30*/  MOV R126, R183 ;  /* 0x000000b7007e7202 */ /* 0x000fe20000000f00 */
[----:B------:R-:W-:Y:S01]  /*13f40*/  FADD.FTZ R0, R196, R25 ;  /* 0x00000019c4007221 */ /* 0x000fe20000010000 */
[----:B------:R-:W-:Y:S01]  /*13f50*/  MOV R127, R188 ;  /* 0x000000bc007f7202 */ /* 0x000fe20000000f00 */
[----:B------:R-:W-:Y:S01]  /*13f60*/  IMAD.MOV.U32 R132, RZ, RZ, R118 ;  /* 0x000000ffff847224 */ /* 0x000fe200078e0076 */
[----:B------:R-:W-:Y:S01]  /*13f70*/  MOV R135, R119 ;  /* 0x0000007700877202 */ /* 0x000fe20000000f00 */
[----:B------:R-:W-:Y:S01]  /*13f80*/  HMMA.16816.F32 R68, R4, R10, R68 ;  /* 0x0000000a0444723c */ /* 0x000fe20000001844 */
[----:B------:R-:W-:Y:S01]  /*13f90*/  FADD.FTZ R10, R198, R2 ;  /* 0x00000002c60a7221 */ /* 0x000fe20000010000 */
[----:B------:R-:W-:Y:S01]  /*13fa0*/  FADD.FTZ R2, R134, R3 ;  /* 0x0000000386027221 */ /* 0x000fe20000010000 */
[----:B------:R-:W-:Y:S01]  /*13fb0*/  MOV R134, R124 ;  /* 0x0000007c00867202 */ /* 0x000fe20000000f00 */
[----:B------:R2:W-:Y:S01]  /*13fc0*/  LDSM.16.MT88.4 R144, [R225+0xb800] ;  /* 0x00b80000e190783b */ /* 0x0005e20000004200 */
[----:B------:R-:W-:Y:S01]  /*13fd0*/  MOV R124, R125 ;  /* 0x0000007d007c7202 */ /* 0x000fe20000000f00 */
[----:B------:R-:W-:-:S02]  /*13fe0*/  IMAD.MOV.U32 R125, RZ, RZ, R126 ;  /* 0x000000ffff7d7224 */ /* 0x000fc400078e007e */
[C---:B------:R-:W-:Y:S01]  /*13ff0*/  HMMA.16816.F32 R64, R4.reuse, R8, R64 ;  /* 0x000000080440723c */ /* 0x040fe20000001840 */
[----:B------:R-:W-:Y:S01]  /*14000*/  FADD.FTZ R8, R199, R24 ;  /* 0x00000018c7087221 */ /* 0x000fe20000010000 */
[----:B------:R-:W-:Y:S01]  /*14010*/  MOV R133, R123 ;  /* 0x0000007b00857202 */ /* 0x000fe20000000f00 */
[----:B------:R-:W-:Y:S01]  /*14020*/  FADD.FTZ R9, R197, R0 ;  /* 0x00000000c5097221 */ /* 0x000fe20000010000 */
[----:B------:R-:W-:Y:S01]  /*14030*/  MOV R120, R122 ;  /* 0x0000007a00787202 */ /* 0x000fe20000000f00 */
[----:B------:R-:W-:Y:S01]  /*14040*/  FADD.FTZ R0, R242, R8 ;  /* 0x00000008f2007221 */ /* 0x000fe20000010000 */
[----:B------:R-:W-:Y:S02]  /*14050*/  MOV R126, R127 ;  /* 0x0000007f007e7202 */ /* 0x000fe40000000f00 */
[----:B------:R-:W-:Y:S01]  /*14060*/  MOV R150, R59 ;  /* 0x0000003b00967202 */ /* 0x000fe20000000f00 */
[----:B------:R-:W-:Y:S01]  /*14070*/  HMMA.16816.F32 R44, R4, R16, R44 ;  /* 0x00000010042c723c */ /* 0x000fe2000000182c */
[----:B------:R-:W-:Y:S01]  /*14080*/  MOV R127, R135 ;  /* 0x00000087007f7202 */ /* 0x000fe20000000f00 */
[----:B------:R-:W-:Y:S01]  /*14090*/  FADD.FTZ R3, R200, R9 ;  /* 0x00000009c8037221 */ /* 0x000fe20000010000 */
[----:B------:R-:W-:Y:S01]  /*140a0*/  MOV R135, R132 ;  /* 0x0000008400877202 */ /* 0x000fe20000000f00 */
[----:B------:R-:W-:-:S02]  /*140b0*/  IMAD.MOV.U32 R132, RZ, RZ, R133 ;  /* 0x000000ffff847224 */ /* 0x000fc400078e0085 */
[----:B------:R-:W-:Y:S01]  /*140c0*/  FADD.FTZ R2, R134, R2 ;  /* 0x0000000286027221 */ /* 0x000fe20000010000 */
[----:B------:R-:W-:Y:S01]  /*140d0*/  MOV R240, R243 ;  /* 0x000000f300f07202 */ /* 0x000fe20000000f00 */
[----:B------:R-:W-:Y:S01]  /*140e0*/  IMAD.MOV.U32 R245, RZ, RZ, R249 ;  /* 0x000000fffff57224 */ /* 0x000fe200078e00f9 */
[C---:B------:R-:W-:Y:S01]  /*140f0*/  HMMA.16816.F32 R40, R4.reuse, R18, R40 ;  /* 0x000000120428723c */ /* 0x040fe20000001828 */
[----:B------:R-:W-:Y:S01]  /*14100*/  MOV R133, R120 ;  /* 0x0000007800857202 */ /* 0x000fe20000000f00 */
[----:B------:R-:W-:Y:S01]  /*14110*/  FADD.FTZ R0, R124, R0 ;  /* 0x000000007c007221 */ /* 0x000fe20000010000 */
[----:B------:R-:W-:Y:S01]  /*14120*/  MOV R120, R148 ;  /* 0x0000009400787202 */ /* 0x000fe20000000f00 */
[----:B------:R-:W3:Y:S04]  /*14130*/  LDSM.16.MT88.4 R192, [R179+0xb800] ;  /* 0x00b80000b3c0783b */ /* 0x000ee80000004200 */
[----:B------:R-:W-:Y:S01]  /*14140*/  HMMA.16816.F32 R32, R4, R12, R32 ;  /* 0x0000000c0420723c */ /* 0x000fe20000001820 */
[----:B------:R-:W-:Y:S01]  /*14150*/  MOV R148, R149 ;  /* 0x0000009500947202 */ /* 0x000fe20000000f00 */
[----:B------:R-:W-:-:S06]  /*14160*/  FADD.FTZ R3, R184, R3 ;  /* 0x00000003b8037221 */ /* 0x000fcc0000010000 */
[C---:B------:R-:W-:Y:S01]  /*14170*/  HMMA.16816.F32 R48, R4.reuse, R14, R48 ;  /* 0x0000000e0430723c */ /* 0x040fe20000001830 */
[----:B------:R4:W-:Y:S07]  /*14180*/  LDSM.16.MT88.4 R12, [R172+0x3800] ;  /* 0x00380000ac0c783b */ /* 0x0009ee0000004200 */
[----:B------:R-:W-:Y:S01]  /*14190*/  HMMA.16816.F32 R60, R4, R20, R60 ;  /* 0x00000014043c723c */ /* 0x000fe2000000183c */
[----:B------:R-:W-:-:S07]  /*141a0*/  MOV R20, R125 ;  /* 0x0000007d00147202 */ /* 0x000fce0000000f00 */
[----:B------:R-:W-:Y:S01]  /*141b0*/  HMMA.16816.F32 R28, R4, R22, R28 ;  /* 0x00000016041c723c */ /* 0x000fe2000000181c */
[----:B------:R-:W-:Y:S01]  /*141c0*/  FADD.FTZ R4, R201, R10 ;  /* 0x0000000ac9047221 */ /* 0x000fe20000010000 */
[----:B------:R-:W-:Y:S01]  /*141d0*/  MOV R21, R126 ;  /* 0x0000007e00157202 */ /* 0x000fe20000000f00 */
[----:B------:R-:W-:Y:S01]  /*141e0*/  IMAD.MOV.U32 R149, RZ, RZ, R151 ;  /* 0x000000ffff957224 */ /* 0x000fe200078e0097 */
[----:B--2---:R-:W-:Y:S01]  /*141f0*/  MOV R225, R135 ;  /* 0x0000008700e17202 */ /* 0x004fe20000000f00 */
[----:B------:R-:W-:Y:S01]  /*14200*/  FADD.FTZ R4, R187, R4 ;  /* 0x00000004bb047221 */ /* 0x000fe20000010000 */
[----:B------:R-:W-:Y:S01]  /*14210*/  FADD.FTZ R2, R20, R2 ;  /* 0x0000000214027221 */ /* 0x000fe20000010000 */
[----:B------:R-:W-:Y:S01]  /*14220*/  MOV R108, R132 ;  /* 0x00000084006c7202 */ /* 0x000fe20000000f00 */
[----:B----4-:R-:W-:Y:S02]  /*14230*/  IMAD.MOV.U32 R172, RZ, RZ, R127 ;  /* 0x000000ffffac7224 */ /* 0x010fe400078e007f */
        /* <DEDUP_REMOVED lines=74> */
[----:B------:R2:W4:Y:S01]  /*146e0*/  LDSM.16.MT88.4 R160, [R56+0x3800] ;  /* 0x0038000038a0783b */ /* 0x0005220000004200 */
        /* <DEDUP_REMOVED lines=12> */
[----:B------:R-:W-:-:S02]  /*147b0*/  FADD.FTZ R2, R115, R2 ;  /* 0x0000000273027221 */ /* 0x000fc40000010000 */
[----:B------:R-:W2:Y:S01]  /*147c0*/  MUFU.EX2 R58, R167 ;  /* 0x000000a7003a7308 */ /* 0x000ea20000000800 */
[----:B------:R-:W-:Y:S01]  /*147d0*/  FADD.FTZ R0, R112, R0 ;  /* 0x0000000070007221 */ /* 0x000fe20000010000 */
[----:B------:R-:W-:Y:S01]  /*147e0*/  FADD.FTZ R4, R104, R4 ;  /* 0x0000000468047221 */ /* 0x000fe20000010000 */
[----:B------:R1:W5:Y:S01]  /*147f0*/  LDL.LU R243, [R1+0x98] ;  /* 0x0000980001f37983 */ /* 0x0003620000300800 */
[----:B------:R-:W4:Y:S01]  /*14800*/  MUFU.EX2 R11, R175 ;  /* 0x000000af000b7308 */ /* 0x000f220000000800 */
[----:B------:R-:W-:-:S03]  /*14810*/  FADD.FTZ R3, R100, R3 ;  /* 0x0000000364037221 */ /* 0x000fc60000010000 */
        /* <DEDUP_REMOVED lines=13> */
[----:B-1----:R-:W-:-:S03]  /*148f0*/  FADD.FTZ R4, R6, R4 ;  /* 0x0000000406047221 */ /* 0x002fc60000010000 */
[----:B------:R-:W1:Y:S01]  /*14900*/  MUFU.EX2 R19, R176 ;  /* 0x000000b000137308 */ /* 0x000e620000000800 */
[----:B---3--:R-:W-:-:S03]  /*14910*/  FADD.FTZ R3, R5, R3 ;  /* 0x0000000305037221 */ /* 0x008fc60000010000 */
[----:B------:R-:W-:Y:S01]  /*14920*/  MUFU.EX2 R59, R166 ;  /* 0x000000a6003b7308 */ /* 0x000fe20000000800 */
[----:B--2---:R-:W-:-:S03]  /*14930*/  FADD.FTZ R2, R58, R2 ;  /* 0x000000023a027221 */ /* 0x004fc60000010000 */
[----:B------:R-:W-:Y:S04]  /*14940*/  MUFU.EX2 R56, R138 ;  /* 0x0000008a00387308 */ /* 0x000fe80000000800 */
[----:B------:R-:W2:Y:S01]  /*14950*/  MUFU.EX2 R18, R171 ;  /* 0x000000ab00127308 */ /* 0x000ea20000000800 */
[----:B------:R-:W-:Y:S01]  /*14960*/  FADD.FTZ R0, R27, R0 ;  /* 0x000000001b007221 */ /* 0x000fe20000010000 */
[----:B----4-:R-:W-:Y:S01]  /*14970*/  FADD.FTZ R4, R11, R4 ;  /* 0x000000040b047221 */ /* 0x010fe20000010000 */
[----:B------:R-:W-:Y:S01]  /*14980*/  FADD.FTZ R3, R7, R3 ;  /* 0x0000000307037221 */ /* 0x000fe20000010000 */
[----:B------:R-:W-:Y:S01]  /*14990*/  FADD.FTZ R2, R92, R2 ;  /* 0x000000025c027221 */ /* 0x000fe20000010000 */
[----:B------:R-:W-:Y:S01]  /*149a0*/  FADD.FTZ R0, R57, R0 ;  /* 0x0000000039007221 */ /* 0x000fe20000010000 */
[----:B------:R-:W-:Y:S01]  /*149b0*/  FADD.FTZ R4, R17, R4 ;  /* 0x0000000411047221 */ /* 0x000fe20000010000 */
[----:B------:R-:W-:Y:S01]  /*149c0*/  FADD.FTZ R3, R16, R3 ;  /* 0x0000000310037221 */ /* 0x000fe20000010000 */
[----:B------:R-:W-:Y:S01]  /*149d0*/  FADD.FTZ R2, R93, R2 ;  /* 0x000000025d027221 */ /* 0x000fe20000010000 */
[----:B------:R-:W-:Y:S01]  /*149e0*/  FADD.FTZ R0, R26, R0 ;  /* 0x000000001a007221 */ /* 0x000fe20000010000 */
[----:B-1----:R-:W-:Y:S01]  /*149f0*/  FADD.FTZ R4, R19, R4 ;  /* 0x0000000413047221 */ /* 0x002fe20000010000 */
[----:B------:R-:W-:Y:S01]  /*14a00*/  F2FP.F16.F32.PACK_AB R196, R92, R58 ;  /* 0x0000003a5cc4723e */ /* 0x000fe200000000ff */
[----:B------:R1:W5:Y:S01]  /*14a10*/  LDL.LU R242, [R1+0x94] ;  /* 0x0000940001f27983 */ /* 0x0003620000300800 */
[----:B------:R-:W-:Y:S01]  /*14a20*/  F2FP.F16.F32.PACK_AB R197, R57, R27 ;  /* 0x0000001b39c5723e */ /* 0x000fe200000000ff */
[----:B--2---:R-:W-:Y:S01]  /*14a30*/  FADD.FTZ R3, R18, R3 ;  /* 0x0000000312037221 */ /* 0x004fe20000010000 */
[C---:B------:R-:W-:Y:S01]  /*14a40*/  F2FP.F16.F32.PACK_AB R198, R59.reuse, R93 ;  /* 0x0000005d3bc6723e */ /* 0x040fe200000000ff */
[----:B------:R-:W-:Y:S01]  /*14a50*/  FADD.FTZ R2, R59, R2 ;  /* 0x000000023b027221 */ /* 0x000fe20000010000 */
[----:B------:R-:W-:Y:S01]  /*14a60*/  F2FP.F16.F32.PACK_AB R199, R56, R26 ;  /* 0x0000001a38c7723e */ /* 0x000fe200000000ff */
[----:B------:R1:W5:Y:S01]  /*14a70*/  LDL.LU R235, [R1+0x90] ;  /* 0x0000900001eb7983 */ /* 0x0003620000300800 */
[----:B------:R-:W-:-:S02]  /*14a80*/  F2FP.F16.F32.PACK_AB R200, R11, R6 ;  /* 0x000000060bc8723e */ /* 0x000fc400000000ff */
        /* <DEDUP_REMOVED lines=9> */
[----:B------:R1:W-:Y:S01]  /*14b20*/  STL [R1+0x18], R2 ;  /* 0x0000180201007387 */ /* 0x0003e20000100800 */
[----:B------:R-:W2:Y:S04]  /*14b30*/  S2R R237, SR_TID.X ;  /* 0x0000000000ed7919 */ /* 0x000ea80000002100 */
        /* <DEDUP_REMOVED lines=15> */
[----:B------:R-:W-:Y:S01]  /*14c30*/  IMAD.MOV.U32 R174, RZ, RZ, R204 ;  /* 0x000000ffffae7224 */ /* 0x000fe200078e00cc */
[----:B------:R-:W-:-:S02]  /*14c40*/  MOV R175, R208 ;  /* 0x000000d000af7202 */ /* 0x000fc40000000f00 */
[----:B------:R-:W-:Y:S02]  /*14c50*/  MOV R176, R173 ;  /* 0x000000ad00b07202 */ /* 0x000fe40000000f00 */
[----:B------:R-:W-:Y:S01]  /*14c60*/  MOV R177, R178 ;  /* 0x000000b200b17202 */ /* 0x000fe20000000f00 */
[----:B-12---:R-:W-:-:S13]  /*14c70*/  UIADD3 UR12, UPT, UPT, UR20, -0x3, URZ ;  /* 0xfffffffd140c7890 */ /* 0x006fda000fffe0ff */
.L_x_502:
[----:B------:R-:W-:-:S09]  /*14c80*/  UISETP.GE.AND UP0, UPT, UR12, URZ, UPT ;  /* 0x000000ff0c00728c */ /* 0x000fd2000bf06270 */
[----:B------:R-:W-:Y:S05]  /*14c90*/  BRA.U !UP0, `(.L_x_506) ;  /* 0x0000005508c47547 */ /* 0x000fea000b800000 */
[----:B------:R-:W1:Y:S01]  /*14ca0*/  S2R R237, SR_TID.X ;  /* 0x0000000000ed7919 */ /* 0x000e620000002100 */
[----:B------:R-:W-:Y:S01]  /*14cb0*/  VIADD R0, R179, 0x8040 ;  /* 0x00008040b3007836 */ /* 0x000fe20000000000 */
[----:B------:R-:W2:Y:S01]  /*14cc0*/  S2UR UR6, SR_CgaCtaId ;  /* 0x00000000000679c3 */ /* 0x000ea20000008800 */
[----:B------:R-:W3:Y:S01]  /*14cd0*/  LDCU UR9, c[0x0][0x440] ;  /* 0x00008800ff0977ac */ /* 0x000ee20008000800 */
[----:B------:R-:W-:Y:S01]  /*14ce0*/  MOV R234, 0x20 ;  /* 0x0000002000ea7802 */ /* 0x000fe20000000f00 */
[----:B-----5:R-:W-:Y:S01]  /*14cf0*/  IMAD.MOV.U32 R173, RZ, RZ, R174 ;  /* 0x000000ffffad7224 */ /* 0x020fe200078e00ae */
[----:B------:R4:W-:Y:S01]  /*14d00*/  STL [R1+0x34], R0 ;  /* 0x0000340001007387 */ /* 0x0009e20000100800 */
[----:B------:R-:W-:Y:S01]  /*14d10*/  IMAD.MOV.U32 R178, RZ, RZ, R175 ;  /* 0x000000ffffb27224 */ /* 0x000fe200078e00af */
[----:B------:R-:W-:Y:S01]  /*14d20*/  MOV R172, R176 ;  /* 0x000000b000ac7202 */ /* 0x000fe20000000f00 */
[----:B------:R-:W-:Y:S01]  /*14d30*/  IMAD.MOV.U32 R3, RZ, RZ, R177 ;  /* 0x000000ffff037224 */ /* 0x000fe200078e00b1 */
[----:B------:R-:W1:Y:S01]  /*14d40*/  LDC.64 R244, c[0x0][0x3c0] ;  /* 0x0000f000fff47b82 */ /* 0x000e620000000a00 */
[----:B------:R-:W-:Y:S01]  /*14d50*/  IMAD.MOV.U32 R241, RZ, RZ, 0x40 ;  /* 0x00000040fff17424 */ /* 0x000fe200078e00ff */
[----:B------:R-:W-:Y:S01]  /*14d60*/  UMOV UR8, 0x400 ;  /* 0x0000040000087882 */ /* 0x000fe20000000000 */
[----:B------:R-:W1:Y:S01]  /*14d70*/  LDCU UR7, c[0x0][0x440] ;  /* 0x00008800ff0777ac */ /* 0x000e620008000800 */
[----:B------:R-:W1:Y:S01]  /*14d80*/  LDCU UR4, c[0x0][0x45c] ;  /* 0x00008b80ff0477ac */ /* 0x000e620008000800 */
[----:B---3--:R-:W-:Y:S01]  /*14d90*/  ISETP.GE.AND P1, PT, R233, UR9, PT ;  /* 0x00000009e9007c0c */ /* 0x008fe2000bf26270 */
[----:B--2---:R-:W-:Y:S01]  /*14da0*/  ULEA UR6, UR6, UR8, 0x18 ;  /* 0x0000000806067291 */ /* 0x004fe2000f8ec0ff */
[----:B----4-:R-:W-:Y:S01]  /*14db0*/  VIADD R0, R179, 0x8000 ;  /* 0x00008000b3007836 */ /* 0x010fe20000000000 */
[----:B-1----:R-:W-:-:S02]  /*14dc0*/  LOP3.LUT P0, RZ, R237, 0x2, RZ, 0xc0, !PT ;  /* 0x00000002edff7812 */ /* 0x002fc4000780c0ff */
[C---:B------:R-:W-:Y:S02]  /*14dd0*/  SHF.L.U32 R239, R237.reuse, 0x6, RZ ;  /* 0x00000006edef7819 */ /* 0x040fe400000006ff */
[----:B------:R1:W-:Y:S01]  /*14de0*/  STL [R1+0x30], R0 ;  /* 0x0000300001007387 */ /* 0x0003e20000100800 */
[----:B------:R-:W-:Y:S02]  /*14df0*/  SEL R234, R234, 0xffffffe0, !P0 ;  /* 0xffffffe0eaea7807 */ /* 0x000fe40004000000 */
[----:B------:R-:W-:Y:S02]  /*14e00*/  LOP3.LUT R240, R237, 0x8, RZ, 0xc0, !PT ;  /* 0x00000008edf07812 */ /* 0x000fe400078ec0ff */
[----:B------:R-:W-:Y:S01]  /*14e10*/  LOP3.LUT R238, R239, 0x400, RZ, 0xc0, !PT ;  /* 0x00000400efee7812 */ /* 0x000fe200078ec0ff */
[----:B------:R-:W-:Y:S01]  /*14e20*/  IMAD.IADD R236, R235, 0x1, R234 ;  /* 0x00000001ebec7824 */ /* 0x000fe200078e02ea */
[----:B------:R-:W-:Y:S01]  /*14e30*/  IADD3 R232, PT, PT, R234, R179, RZ ;  /* 0x000000b3eae87210 */ /* 0x000fe20007ffe0ff */
[----:B------:R-:W-:Y:S06]  /*14e40*/  BRA `(.L_x_507) ;  /* 0x0000000400747947 */ /* 0x000fec0003800000 */
.L_x_509:
[----:B------:R-:W1:Y:S01]  /*14e50*/  LDC.64 R176, c[0x0][0x3b8] ;  /* 0x0000ee00ffb07b82 */ /* 0x000e620000000a00 */
[----:B------:R-:W-:Y:S01]  /*14e60*/  UIADD3 UR8, UPT, UPT, UR12, -0x1, URZ ;  /* 0xffffffff0c087890 */ /* 0x000fe2000fffe0ff */
[----:B------:R-:W-:Y:S02]  /*14e70*/  ISETP.GE.AND P1, PT, R233, UR7, PT ;  /* 0x00000007e9007c0c */ /* 0x000fe4000bf26270 */
[----:B------:R-:W-:Y:S03]  /*14e80*/  LOP3.LUT R208, R249, 0x1f8, RZ, 0xc0, !PT ;  /* 0x000001f8f9d07812 */ /* 0x000fe600078ec0ff */
[----:B-1----:R-:W-:Y:S04]  /*14e90*/  IMAD.WIDE.U32 R204, R176, UR8, RZ ;  /* 0x00000008b0cc7c25 */ /* 0x002fe8000f8e00ff */
[C---:B------:R-:W-:Y:S02]  /*14ea0*/  IMAD R205, R177.reuse, UR8, R205 ;  /* 0x00000008b1cd7c24 */ /* 0x040fe4000f8e02cd */
[C---:B------:R-:W-:Y:S02]  /*14eb0*/  IMAD.SHL.U32 R174, R204.reuse, 0x80, RZ ;  /* 0x00000080ccae7824 */ /* 0x040fe400078e00ff */
[C---:B------:R-:W-:Y:S01]  /*14ec0*/  @!P2 IMAD R210, R177.reuse, 0x30, RZ ;  /* 0x00000030b1d2a824 */ /* 0x040fe200078e02ff */
[----:B------:R-:W-:Y:S01]  /*14ed0*/  SHF.L.U64.HI R175, R204, 0x7, R205 ;  /* 0x00000007ccaf7819 */ /* 0x000fe200000102cd */
[--C-:B------:R-:W-:Y:S01]  /*14ee0*/  @!P2 IMAD.MOV.U32 R218, RZ, RZ, R174.reuse ;  /* 0x000000ffffdaa224 */ /* 0x100fe200078e00ae */
[----:B------:R-:W-:Y:S01]  /*14ef0*/  @!P1 LEA R224, P6, R174, R246, 0x1 ;  /* 0x000000f6aee09211 */ /* 0x000fe200078c08ff */
[--C-:B------:R-:W-:Y:S01]  /*14f00*/  @!P2 IMAD.MOV.U32 R212, RZ, RZ, R174.reuse ;  /* 0x000000ffffd4a224 */ /* 0x100fe200078e00ae */
[CC--:B------:R-:W-:Y:S01]  /*14f10*/  @!P2 LEA R2, P5, R176.reuse, R174.reuse, 0x4 ;  /* 0x000000aeb002a211 */ /* 0x0c0fe200078a20ff */
[--C-:B------:R-:W-:Y:S01]  /*14f20*/  @!P2 IMAD.MOV.U32 R219, RZ, RZ, R175.reuse ;  /* 0x000000ffffdba224 */ /* 0x100fe200078e00af */
[CC--:B------:R-:W-:Y:S01]  /*14f30*/  @!P2 LEA R206, P4, R176.reuse, R174.reuse, 0x5 ;  /* 0x000000aeb0cea211 */ /* 0x0c0fe200078828ff */
[--C-:B------:R-:W-:Y:S01]  /*14f40*/  @!P2 IMAD.MOV.U32 R213, RZ, RZ, R175.reuse ;  /* 0x000000ffffd5a224 */ /* 0x100fe200078e00af */
[C---:B------:R-:W-:Y:S01]  /*14f50*/  @!P2 LEA R207, P3, R176.reuse, R174, 0x6 ;  /* 0x000000aeb0cfa211 */ /* 0x040fe200078630ff */
[----:B------:R-:W-:Y:S01]  /*14f60*/  @!P2 IMAD.WIDE.U32 R204, R176, 0x30, R174 ;  /* 0x00000030b0cca825 */ /* 0x000fe200078e00ae */
[----:B------:R-:W-:Y:S02]  /*14f70*/  @!P1 LEA.HI.X R211, R174, R243, R175, 0x1, P6 ;  /* 0x000000f3aed39211 */ /* 0x000fe400030f0caf */
[CC--:B------:R-:W-:Y:S01]  /*14f80*/  @!P2 LEA.HI.X R209, R176.reuse, R175.reuse, R177, 0x4, P5 ;  /* 0x000000afb0d1a211 */ /* 0x0c0fe200028f24b1 */
[C---:B------:R-:W-:Y:S01]  /*14f90*/  @!P2 IMAD.WIDE.U32 R218, R176.reuse, 0x60, R218 ;  /* 0x00000060b0daa825 */ /* 0x040fe200078e00da */
[CCC-:B------:R-:W-:Y:S02]  /*14fa0*/  @!P2 LEA.HI.X R215, R176.reuse, R175.reuse, R177.reuse, 0x5, P4 ;  /* 0x000000afb0d7a211 */ /* 0x1c0fe400020f2cb1 */
[C---:B------:R-:W-:Y:S01]  /*14fb0*/  @!P2 LEA.HI.X R225, R176.reuse, R175, R177, 0x6, P3 ;  /* 0x000000afb0e1a211 */ /* 0x040fe200018f34b1 */
[----:B------:R-:W-:Y:S01]  /*14fc0*/  @!P2 IMAD.WIDE.U32 R174, R176, 0x50, R174 ;  /* 0x00000050b0aea825 */ /* 0x000fe200078e00ae */
[-C--:B------:R-:W-:Y:S02]  /*14fd0*/  @!P2 LEA R220, P3, R2, R246.reuse, 0x1 ;  /* 0x000000f602dca211 */ /* 0x080fe400078608ff */
[-C--:B------:R-:W-:Y:S01]  /*14fe0*/  @!P2 LEA R216, P4, R206, R246.reuse, 0x1 ;  /* 0x000000f6ced8a211 */ /* 0x080fe200078808ff */
[----:B------:R-:W-:Y:S01]  /*14ff0*/  @!P2 IMAD.WIDE.U32 R212, R176, 0x70, R212 ;  /* 0x00000070b0d4a825 */ /* 0x000fe200078e00d4 */
[----:B------:R-:W-:Y:S02]  /*15000*/  LOP3.LUT R176, R208, 0x38, R237, 0x78, !PT ;  /* 0x00000038d0b07812 */ /* 0x000fe400078e78ed */
[-C--:B------:R-:W-:Y:S01]  /*15010*/  @!P2 LEA.HI.X R221, R2, R243.reuse, R209, 0x1, P3 ;  /* 0x000000f302dda211 */ /* 0x080fe200018f0cd1 */
[C---:B------:R-:W-:Y:S01]  /*15020*/  @!P2 IMAD R209, R177.reuse, 0x50, RZ ;  /* 0x00000050b1d1a824 */ /* 0x040fe200078e02ff */
[----:B------:R-:W-:Y:S01]  /*15030*/  LOP3.LUT R176, R176, 0x1e00, R249, 0xf8, !PT ;  /* 0x00001e00b0b07812 */ /* 0x000fe200078ef8f9 */
[C---:B------:R-:W-:Y:S01]  /*15040*/  @!P2 IMAD R208, R177.reuse, 0x60, RZ ;  /* 0x00000060b1d0a824 */ /* 0x040fe200078e02ff */
[-C--:B------:R-:W-:Y:S01]  /*15050*/  @!P2 LEA.HI.X R217, R206, R243.reuse, R215, 0x1, P4 ;  /* 0x000000f3ced9a211 */ /* 0x080fe200020f0cd7 */
[----:B------:R-:W-:Y:S01]  /*15060*/  @!P2 IMAD R2, R177, 0x70, RZ ;  /* 0x00000070b102a824 */ /* 0x000fe200078e02ff */
[----:B------:R-:W-:Y:S01]  /*15070*/  LEA R242, R176, UR6, 0x1 ;  /* 0x00000006b0f27c11 */ /* 0x000fe2000f8e08ff */
[----:B------:R-:W-:Y:S01]  /*15080*/  @!P1 IMAD.MOV.U32 R176, RZ, RZ, R224 ;  /* 0x000000ffffb09224 */ /* 0x000fe200078e00e0 */
[-C--:B------:R-:W-:Y:S01]  /*15090*/  @!P2 LEA R214, P3, R207, R246.reuse, 0x1 ;  /* 0x000000f6cfd6a211 */ /* 0x080fe200078608ff */
[----:B------:R-:W-:Y:S01]  /*150a0*/  @!P1 IMAD.MOV.U32 R177, RZ, RZ, R211 ;  /* 0x000000ffffb19224 */ /* 0x000fe200078e00d3 */
[-C--:B------:R-:W-:Y:S01]  /*150b0*/  @!P2 LEA R206, P4, R218, R246.reuse, 0x1 ;  /* 0x000000f6dacea211 */ /* 0x080fe200078808ff */
[----:B------:R-:W-:Y:S01]  /*150c0*/  @!P2 IMAD.IADD R209, R209, 0x1, R175 ;  /* 0x00000001d1d1a824 */ /* 0x000fe200078e02af */
[-C--:B------:R-:W-:Y:S01]  /*150d0*/  @!P2 LEA.HI.X R215, R207, R243.reuse, R225, 0x1, P3 ;  /* 0x000000f3cfd7a211 */ /* 0x080fe200018f0ce1 */
[----:B------:R-:W-:Y:S01]  /*150e0*/  @!P2 IMAD.IADD R175, R208, 0x1, R219 ;  /* 0x00000001d0afa824 */ /* 0x000fe200078e02db */
[----:B------:R-:W-:Y:S01]  /*150f0*/  @!PT LDS RZ, [RZ] ;  /* 0x00000000fffff984 */ /* 0x000fe20000000800 */
[----:B------:R-:W-:Y:S01]  /*15100*/  @!PT LDS RZ, [RZ] ;  /* 0x00000000fffff984 */ /* 0x000fe20000000800 */
[----:B------:R-:W-:Y:S01]  /*15110*/  @!PT LDS RZ, [RZ] ;  /* 0x00000000fffff984 */ /* 0x000fe20000000800 */
[----:B------:R1:W-:Y:S01]  /*15120*/  @!P1 LDGSTS.E.BYPASS.LTC128B.128 [R242+0x4000], desc[UR22][R176.64] ;  /* 0x04000000b0f29fae */ /* 0x0003e2000b981a16 */
[-C--:B------:R-:W-:Y:S01]  /*15130*/  @!P2 LEA R208, P5, R174, R246.reuse, 0x1 ;  /* 0x000000f6aed0a211 */ /* 0x080fe200078a08ff */
[----:B------:R-:W-:Y:S02]  /*15140*/  @!P2 IMAD.IADD R2, R2, 0x1, R213 ;  /* 0x000000010202a824 */ /* 0x000fe400078e02d5 */
        /* <DEDUP_REMOVED lines=14> */
[----:B-1----:R-:W-:Y:S01]  /*15230*/  @!P2 IMAD.IADD R177, R210, 0x1, R205 ;  /* 0x00000001d2b1a824 */ /* 0x002fe200078e02cd */
[-C--:B------:R-:W-:Y:S02]  /*15240*/  @!P2 LEA R210, P6, R204, R246.reuse, 0x1 ;  /* 0x000000f6ccd2a211 */ /* 0x080fe400078c08ff */
[----:B------:R-:W-:Y:S02]  /*15250*/  @!P2 LEA R176, P3, R212, R246, 0x1 ;  /* 0x000000f6d4b0a211 */ /* 0x000fe400078608ff */
[-C--:B------:R-:W-:Y:S02]  /*15260*/  @!P2 LEA.HI.X R211, R204, R243.reuse, R177, 0x1, P6 ;  /* 0x000000f3ccd3a211 */ /* 0x080fe400030f0cb1 */
[----:B------:R-:W-:Y:S03]  /*15270*/  @!P2 LEA.HI.X R177, R212, R243, R2, 0x1, P3 ;  /* 0x000000f3d4b1a211 */ /* 0x000fe600018f0c02 */
        /* <DEDUP_REMOVED lines=26> */
.L_x_507:
[----:B------:R-:W-:Y:S01]  /*15420*/  ISETP.GE.AND P2, PT, R233, UR7, PT ;  /* 0x00000007e9007c0c */ /* 0x000fe2000bf46270 */
[----:B------:R-:W-:Y:S01]  /*15430*/  IMAD.WIDE.U32 R6, R244, UR12, RZ ;  /* 0x0000000cf4067c25 */ /* 0x000fe2000f8e00ff */
[----:B------:R-:W-:Y:S04]  /*15440*/  DEPBAR.LE SB0, 0x0 ;  /* 0x000080000000791a */ /* 0x000fe80000000000 */
[----:B------:R-:W-:Y:S01]  /*15450*/  IMAD R7, R245, UR12, R7 ;  /* 0x0000000cf5077c24 */ /* 0x000fe2000f8e0207 */
[----:B------:R-:W-:Y:S01]  /*15460*/  BAR.SYNC.DEFER_BLOCKING 0x0 ;  /* 0x0000000000007b1d */ /* 0x000fe20000010000 */
[C---:B------:R-:W-:Y:S01]  /*15470*/  SHF.L.U32 R4, R6.reuse, 0x7, RZ ;  /* 0x0000000706047819 */ /* 0x040fe200000006ff */
[C---:B------:R-:W-:Y:S01]  /*15480*/  IMAD.SHL.U32 R249, R237.reuse, 0x8, RZ ;  /* 0x00000008edf97824 */ /* 0x040fe200078e00ff */
[----:B------:R-:W-:Y:S01]  /*15490*/  SHF.L.U32 R175, R237, 0x1, RZ ;  /* 0x00000001edaf7819 */ /* 0x000fe200000006ff */
[----:B------:R-:W-:Y:S01]  /*154a0*/  UISETP.NE.AND UP0, UPT, UR12, URZ, UPT ;  /* 0x000000ff0c00728c */ /* 0x000fe2000bf05270 */
[----:B------:R-:W-:Y:S01]  /*154b0*/  SHF.L.U64.HI R5, R6, 0x7, R7 ;  /* 0x0000000706057819 */ /* 0x000fe20000010207 */
[--C-:B------:R-:W-:Y:S01]  /*154c0*/  @!P2 IMAD.MOV.U32 R10, RZ, RZ, R4.reuse ;  /* 0x000000ffff0aa224 */ /* 0x100fe200078e0004 */
[CC--:B------:R-:W-:Y:S01]  /*154d0*/  @!P2 LEA R6, P0, R244.reuse, R4.reuse, 0x6 ;  /* 0x00000004f406a211 */ /* 0x0c0fe200078030ff */
[C---:B------:R-:W-:Y:S01]  /*154e0*/  @!P2 IMAD R14, R245.reuse, 0x60, RZ ;  /* 0x00000060f50ea824 */ /* 0x040fe200078e02ff */
[C---:B-12---:R-:W-:Y:S01]  /*154f0*/  @!P2 LEA R0, P4, R244.reuse, R4, 0x4 ;  /* 0x00000004f400a211 */ /* 0x046fe200078820ff */
[C---:B------:R-:W-:Y:S01]  /*15500*/  @!P2 IMAD R15, R245.reuse, 0x70, RZ ;  /* 0x00000070f50fa824 */ /* 0x040fe200078e02ff */
[-CC-:B------:R-:W-:Y:S01]  /*15510*/  @!P2 LEA.HI.X R9, R244, R5.reuse, R245.reuse, 0x6, P0 ;  /* 0x00000005f409a211 */ /* 0x180fe200000f34f5 */
[----:B------:R-:W-:Y:S01]  /*15520*/  STL [R1+0x14], R249 ;  /* 0x000014f901007387 */ /* 0x000fe20000100800 */
[-C--:B------:R-:W-:Y:S02]  /*15530*/  @!P2 LEA R24, P0, R6, R248.reuse, 0x1 ;  /* 0x000000f80618a211 */ /* 0x080fe400078008ff */
[----:B------:R-:W-:Y:S01]  /*15540*/  @!P2 LEA.HI.X R7, R244, R5, R245, 0x4, P4 ;  /* 0x00000005f407a211 */ /* 0x000fe200020f24f5 */
[----:B------:R-:W-:Y:S01]  /*15550*/  STL [R1+0x2c], R175 ;  /* 0x00002caf01007387 */ /* 0x000fe20000100800 */
[-C--:B------:R-:W-:Y:S02]  /*15560*/  @!P2 LEA.HI.X R25, R6, R247.reuse, R9, 0x1, P0 ;  /* 0x000000f70619a211 */ /* 0x080fe400000f0c09 */
[-C--:B------:R-:W-:Y:S02]  /*15570*/  @!P1 LEA R12, P0, R4, R248.reuse, 0x1 ;  /* 0x000000f8040c9211 */ /* 0x080fe400078008ff */
[----:B------:R-:W-:Y:S02]  /*15580*/  @!P2 LEA R22, P4, R0, R248, 0x1 ;  /* 0x000000f80016a211 */ /* 0x000fe400078808ff */
[-C--:B------:R-:W-:Y:S02]  /*15590*/  @!P1 LEA.HI.X R13, R4, R247.reuse, R5, 0x1, P0 ;  /* 0x000000f7040d9211 */ /* 0x080fe400000f0c05 */
[----:B------:R-:W-:Y:S01]  /*155a0*/  @!P2 LEA.HI.X R23, R0, R247, R7, 0x1, P4 ;  /* 0x000000f70017a211 */ /* 0x000fe200020f0c07 */
[C---:B------:R-:W-:Y:S01]  /*155b0*/  @!P2 IMAD.WIDE.U32 R6, R244.reuse, 0x30, R4 ;  /* 0x00000030f406a825 */ /* 0x040fe200078e0004 */
[C---:B------:R-:W-:Y:S01]  /*155c0*/  @!P2 LEA R2, P3, R244.reuse, R4, 0x5 ;  /* 0x00000004f402a211 */ /* 0x040fe200078628ff */
[----:B------:R-:W-:Y:S01]  /*155d0*/  @!PT LDS RZ, [RZ] ;  /* 0x00000000fffff984 */ /* 0x000fe20000000800 */
[----:B------:R-:W-:Y:S01]  /*155e0*/  @!PT LDS RZ, [RZ] ;  /* 0x00000000fffff984 */ /* 0x000fe20000000800 */
[----:B------:R-:W-:Y:S01]  /*155f0*/  @!PT LDS RZ, [RZ] ;  /* 0x00000000fffff984 */ /* 0x000fe20000000800 */
[----:B------:R1:W-:Y:S01]  /*15600*/  @!P1 LDGSTS.E.BYPASS.LTC128B.128 [R242+0x8000], desc[UR22][R12.64] ;  /* 0x080000000cf29fae */ /* 0x0003e2000b981a16 */
[-C--:B------:R-:W-:Y:S01]  /*15610*/  @!P2 MOV R11, R5.reuse ;  /* 0x00000005000ba202 */ /* 0x080fe20000000f00 */
[----:B------:R-:W-:Y:S01]  /*15620*/  @!P2 IMAD R0, R245, 0x30, RZ ;  /* 0x00000030f500a824 */ /* 0x000fe200078e02ff */
[-C--:B------:R-:W-:Y:S02]  /*15630*/  @!P2 LEA.HI.X R8, R244, R5.reuse, R245, 0x5, P3 ;  /* 0x00000005f408a211 */ /* 0x080fe400018f2cf5 */
[----:B------:R-:W-:Y:S01]  /*15640*/  @!P2 LEA R20, P3, R2, R248, 0x1 ;  /* 0x000000f80214a211 */ /* 0x000fe200078608ff */
[----:B------:R-:W-:Y:S01]  /*15650*/  @!P2 IMAD.IADD R0, R0, 0x1, R7 ;  /* 0x000000010000a824 */ /* 0x000fe200078e0207 */
[----:B------:R-:W-:Y:S01]  /*15660*/  @!P2 MOV R9, R5 ;  /* 0x000000050009a202 */ /* 0x000fe20000000f00 */
[----:B------:R-:W-:Y:S01]  /*15670*/  @P1 STS.128 [R242+0x8000], RZ ;  /* 0x008000fff2001388 */ /* 0x000fe20000000c00 */
[----:B------:R-:W-:Y:S01]  /*15680*/  @!P2 LEA.HI.X R21, R2, R247, R8, 0x1, P3 ;  /* 0x000000f70215a211 */ /* 0x000fe200018f0c08 */
[--C-:B------:R-:W-:Y:S01]  /*15690*/  @!P2 IMAD.MOV.U32 R8, RZ, RZ, R4.reuse ;  /* 0x000000ffff08a224 */ /* 0x100fe200078e0004 */
[----:B------:R-:W-:Y:S01]  /*156a0*/  LOP3.LUT R233, R249, 0x38, RZ, 0xc0, !PT ;  /* 0x00000038f9e97812 */ /* 0x000fe200078ec0ff */
[C---:B------:R-:W-:Y:S03]  /*156b0*/  @!P2 IMAD.WIDE.U32 R4, R244.reuse, 0x50, R4 ;  /* 0x00000050f404a825 */ /* 0x040fe600078e0004 */
[----:B------:R-:W-:Y:S01]  /*156c0*/  LOP3.LUT R204, R233, 0x1c0, R239, 0xf8, !PT ;  /* 0x000001c0e9cc7812 */ /* 0x000fe200078ef8ef */
[----:B------:R-:W-:Y:S01]  /*156d0*/  @P2 STS.128 [R242+0x8800], RZ ;  /* 0x008800fff2002388 */ /* 0x000fe20000000c00 */
[----:B------:R-:W-:Y:S02]  /*156e0*/  @!P2 IMAD R2, R245, 0x50, RZ ;  /* 0x00000050f502a824 */ /* 0x000fe400078e02ff */
[----:B------:R-:W-:Y:S01]  /*156f0*/  @!P2 IMAD.WIDE.U32 R10, R244, 0x60, R10 ;  /* 0x00000060f40aa825 */ /* 0x000fe200078e000a */
[----:B------:R-:W-:Y:S02]  /*15700*/  LOP3.LUT R204, R204, R240, RZ, 0x3c, !PT ;  /* 0x000000f0cccc7212 */ /* 0x000fe400078e3cff */
[----:B------:R-:W-:Y:S01]  /*15710*/  @!P2 IADD3 R2, PT, PT, R2, R5, RZ ;  /* 0x000000050202a210 */ /* 0x000fe20007ffe0ff */
[----:B------:R-:W-:Y:S01]  /*15720*/  @!P2 IMAD.WIDE.U32 R8, R244, 0x70, R8 ;  /* 0x00000070f408a825 */ /* 0x000fe200078e0008 */
[----:B------:R-:W-:Y:S01]  /*15730*/  @!PT LDS RZ, [RZ] ;  /* 0x00000000fffff984 */ /* 0x000fe20000000800 */
[----:B------:R-:W-:Y:S01]  /*15740*/  @!PT LDS RZ, [RZ] ;  /* 0x00000000fffff984 */ /* 0x000fe20000000800 */
[----:B------:R-:W-:Y:S01]  /*15750*/  @!PT LDS RZ, [RZ] ;  /* 0x00000000fffff984 */ /* 0x000fe20000000800 */
[----:B------:R-:W-:Y:S02]  /*15760*/  @!P2 LDGSTS.E.BYPASS.LTC128B.128 [R242+0x8800], desc[UR22][R22.64] ;  /* 0x0880000016f2afae */ /* 0x000fe4000b981a16 */
[-C--:B------:R-:W-:Y:S01]  /*15770*/  @!P2 LEA R16, P3, R10, R248.reuse, 0x1 ;  /* 0x000000f80a10a211 */ /* 0x080fe200078608ff */
[----:B------:R-:W-:Y:S01]  /*15780*/  @!P2 IMAD.IADD R5, R14, 0x1, R11 ;  /* 0x000000010e05a824 */ /* 0x000fe200078e020b */
[-C--:B-1----:R-:W-:Y:S02]  /*15790*/  @!P2 LEA R12, P5, R6, R248.reuse, 0x1 ;  /* 0x000000f8060ca211 */ /* 0x082fe400078a08ff */
[-C--:B------:R-:W-:Y:S02]  /*157a0*/  @!P2 LEA R14, P4, R4, R248.reuse, 0x1 ;  /* 0x000000f8040ea211 */ /* 0x080fe400078808ff */
[----:B------:R-:W-:Y:S01]  /*157b0*/  @P2 STS.128 [R242+0x9000], RZ ;  /* 0x009000fff2002388 */ /* 0x000fe20000000c00 */
[----:B------:R-:W-:Y:S02]  /*157c0*/  @!P2 LEA.HI.X R13, R6, R247, R0, 0x1, P5 ;  /* 0x000000f7060da211 */ /* 0x000fe400028f0c00 */
[----:B------:R-:W-:Y:S02]  /*157d0*/  @!P2 IADD3 R7, PT, PT, R15, R9, RZ ;  /* 0x000000090f07a210 */ /* 0x000fe40007ffe0ff */
[-C--:B------:R-:W-:Y:S02]  /*157e0*/  @!P2 LEA.HI.X R15, R4, R247.reuse, R2, 0x1, P4 ;  /* 0x000000f7040fa211 */ /* 0x080fe400020f0c02 */
[-C--:B------:R-:W-:Y:S01]  /*157f0*/  @!P2 LEA.HI.X R17, R10, R247.reuse, R5, 0x1, P3 ;  /* 0x000000f70a11a211 */ /* 0x080fe200018f0c05 */
[----:B------:R-:W-:Y:S01]  /*15800*/  @!PT LDS RZ, [RZ] ;  /* 0x00000000fffff984 */ /* 0x000fe20000000800 */
[----:B------:R-:W-:Y:S01]  /*15810*/  @!PT LDS RZ, [RZ] ;  /* 0x00000000fffff984 */ /* 0x000fe20000000800 */
[----:B------:R-:W-:Y:S01]  /*15820*/  @!PT LDS RZ, [RZ] ;  /* 0x00000000fffff984 */ /* 0x000fe20000000800 */
[----:B------:R-:W-:Y:S01]  /*15830*/  @!P2 LDGSTS.E.BYPASS.LTC128B.128 [R242+0x9000], desc[UR22][R20.64] ;  /* 0x0900000014f2afae */ /* 0x000fe2000b981a16 */
[----:B------:R-:W-:Y:S02]  /*15840*/  @!P2 LEA R18, P0, R8, R248, 0x1 ;  /* 0x000000f80812a211 */ /* 0x000fe400078008ff */
[----:B------:R-:W-:Y:S02]  /*15850*/  LEA R204, R204, R238, 0x1 ;  /* 0x000000eecccc7211 */ /* 0x000fe400078e08ff */
[----:B------:R-:W-:Y:S02]  /*15860*/  @!P2 LEA.HI.X R19, R8, R247, R7, 0x1, P0 ;  /* 0x000000f70813a211 */ /* 0x000fe400000f0c07 */
[----:B------:R-:W-:Y:S01]  /*15870*/  LOP3.LUT P0, RZ, R237, 0x4, RZ, 0xc0, !PT ;  /* 0x00000004edff7812 */ /* 0x000fe2000780c0ff */
[----:B------:R-:W-:Y:S01]  /*15880*/  @P2 STS.128 [R242+0x9800], RZ ;  /* 0x009800fff2002388 */ /* 0x000fe20000000c00 */
[----:B------:R-:W-:Y:S05]  /*15890*/  VIADD R174, R204, UR6 ;  /* 0x00000006ccae7c36 */ /* 0x000fea0008000000 */
[C---:B------:R-:W-:Y:S02]  /*158a0*/  IADD3 R0, PT, PT, R174.reuse, R234, RZ ;  /* 0x000000eaae007210 */ /* 0x040fe40007ffe0ff */
        /* <DEDUP_REMOVED lines=25> */
[----:B------:R-:W-:Y:S08]  /*15a40*/  LDSM.16.M88.4 R124, [R235+0x2000] ;  /* 0x00200000eb7c783b */ /* 0x000ff00000000200 */
[----:B------:R-:W-:Y:S08]  /*15a50*/  LDSM.16.M88.4 R32, [R204+UR6+0x4800] ;  /* 0x00480006cc20783b */ /* 0x000ff00008000200 */
[----:B-1----:R-:W1:Y:S08]  /*15a60*/  LDSM.16.M88.4 R16, [R204+UR6+0x4000] ;  /* 0x00400006cc10783b */ /* 0x002e700008000200 */
[----:B------:R-:W0:Y:S08]  /*15a70*/  LDGDEPBAR ;  /* 0x00000000000079af */ /* 0x000e300000000000 */
[----:B------:R-:W2:Y:S08]  /*15a80*/  LDSM.16.M88.4 R48, [R204+UR6+0x5000] ;  /* 0x00500006cc30783b */ /* 0x000eb00008000200 */
[----:B------:R-:W3:Y:S08]  /*15a90*/  LDSM.16.M88.4 R64, [R204+UR6+0x5800] ;  /* 0x00580006cc40783b */ /* 0x000ef00008000200 */
[----:B------:R-:W4:Y:S08]  /*15aa0*/  LDSM.16.M88.4 R80, [R204+UR6+0x6000] ;  /* 0x00600006cc50783b */ /* 0x000f300008000200 */
[----:B------:R-:W5:Y:S01]  /*15ab0*/  LDSM.16.M88.4 R96, [R204+UR6+0x6800] ;  /* 0x00680006cc60783b */ /* 0x000f620008000200 */
[-C--:B-1----:R-:W-:Y:S07]  /*15ac0*/  HMMA.16816.F32 R4, R128, R16.reuse, RZ ;  /* 0x000000108004723c */ /* 0x082fee00000018ff */
[----:B------:R-:W1:Y:S01]  /*15ad0*/  LDSM.16.M88.4 R112, [R204+UR6+0x7000] ;  /* 0x00700006cc70783b */ /* 0x000e620008000200 */
[C---:B------:R-:W-:Y:S07]  /*15ae0*/  HMMA.16816.F32 R8, R124.reuse, R16, RZ ;  /* 0x000000107c08723c */ /* 0x040fee00000018ff */
[----:B------:R-:W1:Y:S01]  /*15af0*/  LDSM.16.M88.4 R204, [R204+UR6+0x7800] ;  /* 0x00780006cccc783b */ /* 0x000e620008000200 */
[-C--:B------:R-:W-:Y:S07]  /*15b00*/  HMMA.16816.F32 R12, R124, R18.reuse, RZ ;  /* 0x000000127c0c723c */ /* 0x080fee00000018ff */
[----:B------:R-:W-:Y:S01]  /*15b10*/  LDSM.16.M88.4 R208, [R236] ;  /* 0x00000000ecd0783b */ /* 0x000fe20000000200 */
[C---:B------:R-:W-:Y:S07]  /*15b20*/  HMMA.16816.F32 R16, R128.reuse, R18, RZ ;  /* 0x000000128010723c */ /* 0x040fee00000018ff */
[----:B------:R-:W1:Y:S01]  /*15b30*/  LDSM.16.M88.4 R212, [R0+0x4000] ;  /* 0x0040000000d4783b */ /* 0x000e620000000200 */
[-C--:B------:R-:W-:Y:S07]  /*15b40*/  HMMA.16816.F32 R20, R128, R32.reuse, RZ ;  /* 0x000000208014723c */ /* 0x080fee00000018ff */
[----:B------:R-:W1:Y:S01]  /*15b50*/  LDSM.16.M88.4 R216, [R236+0x2000] ;  /* 0x00200000ecd8783b */ /* 0x000e620000000200 */
[C---:B------:R-:W-:Y:S07]  /*15b60*/  HMMA.16816.F32 R24, R124.reuse, R32, RZ ;  /* 0x000000207c18723c */ /* 0x040fee00000018ff */
[----:B------:R-:W1:Y:S01]  /*15b70*/  LDSM.16.M88.4 R220, [R0+0x4800] ;  /* 0x0048000000dc783b */ /* 0x000e620000000200 */
[-C--:B------:R-:W-:Y:S07]  /*15b80*/  HMMA.16816.F32 R28, R124, R34.reuse, RZ ;  /* 0x000000227c1c723c */ /* 0x080fee00000018ff */
[----:B------:R-:W1:Y:S01]  /*15b90*/  LDSM.16.M88.4 R224, [R0+0x5000] ;  /* 0x0050000000e0783b */ /* 0x000e620000000200 */
[C---:B------:R-:W-:Y:S07]  /*15ba0*/  HMMA.16816.F32 R32, R128.reuse, R34, RZ ;  /* 0x000000228020723c */ /* 0x040fee00000018ff */
[----:B------:R-:W1:Y:S01]  /*15bb0*/  LDSM.16.M88.4 R228, [R0+0x5800] ;  /* 0x0058000000e4783b */ /* 0x000e620000000200 */
[-C--:B--2---:R-:W-:Y:S08]  /*15bc0*/  HMMA.16816.F32 R36, R128, R48.reuse, RZ ;  /* 0x000000308024723c */ /* 0x084ff000000018ff */
[C---:B------:R-:W-:Y:S08]  /*15bd0*/  HMMA.16816.F32 R40, R124.reuse, R48, RZ ;  /* 0x000000307c28723c */ /* 0x040ff000000018ff */
[-C--:B------:R-:W-:Y:S08]  /*15be0*/  HMMA.16816.F32 R44, R124, R50.reuse, RZ ;  /* 0x000000327c2c723c */ /* 0x080ff000000018ff */
[C---:B------:R-:W-:Y:S08]  /*15bf0*/  HMMA.16816.F32 R48, R128.reuse, R50, RZ ;  /* 0x000000328030723c */ /* 0x040ff000000018ff */
[-C--:B---3--:R-:W-:Y:S08]  /*15c00*/  HMMA.16816.F32 R52, R128, R64.reuse, RZ ;  /* 0x000000408034723c */ /* 0x088ff000000018ff */
[C---:B------:R-:W-:Y:S08]  /*15c10*/  HMMA.16816.F32 R56, R124.reuse, R64, RZ ;  /* 0x000000407c38723c */ /* 0x040ff000000018ff */
[-C--:B------:R-:W-:Y:S08]  /*15c20*/  HMMA.16816.F32 R60, R124, R66.reuse, RZ ;  /* 0x000000427c3c723c */ /* 0x080ff000000018ff */
[C---:B------:R-:W-:Y:S08]  /*15c30*/  HMMA.16816.F32 R64, R128.reuse, R66, RZ ;  /* 0x000000428040723c */ /* 0x040ff000000018ff */
[-C--:B----4-:R-:W-:Y:S08]  /*15c40*/  HMMA.16816.F32 R68, R128, R80.reuse, RZ ;  /* 0x000000508044723c */ /* 0x090ff000000018ff */
[C---:B------:R-:W-:Y:S08]  /*15c50*/  HMMA.16816.F32 R72, R124.reuse, R80, RZ ;  /* 0x000000507c48723c */ /* 0x040ff000000018ff */
        /* <DEDUP_REMOVED lines=29> */
[----:B------:R4:W5:Y:S07]  /*15e30*/  LDSM.16.M88.4 R224, [R0+0x7800] ;  /* 0x0078000000e0783b */ /* 0x00096e0000000200 */
[-C--:B------:R-:W-:Y:S08]  /*15e40*/  HMMA.16816.F32 R52, R208, R228.reuse, R52 ;  /* 0x000000e4d034723c */ /* 0x080ff00000001834 */
[C---:B------:R-:W-:Y:S08]  /*15e50*/  HMMA.16816.F32 R56, R216.reuse, R228, R56 ;  /* 0x000000e4d838723c */ /* 0x040ff00000001838 */
[-C--:B------:R-:W-:Y:S03]  /*15e60*/  HMMA.16816.F32 R60, R216, R230.reuse, R60 ;  /* 0x000000e6d83c723c */ /* 0x080fe6000000183c */
[----:B----4-:R-:W-:Y:S05]  /*15e70*/  SEL R0, R241, 0xffffffc0, !P0 ;  /* 0xffffffc0f1007807 */ /* 0x010fea0004000000 */
[C---:B------:R-:W-:Y:S04]  /*15e80*/  HMMA.16816.F32 R64, R208.reuse, R230, R64 ;  /* 0x000000e6d040723c */ /* 0x040fe80000001840 */
[----:B------:R-:W-:Y:S01]  /*15e90*/  IMAD.IADD R2, R235, 0x1, R0 ;  /* 0x00000001eb027824 */ /* 0x000fe200078e0200 */
[----:B------:R-:W-:Y:S02]  /*15ea0*/  IADD3 R0, PT, PT, R174, R0, RZ ;  /* 0x00000000ae007210 */ /* 0x000fe40007ffe0ff */
[----:B------:R-:W-:Y:S01]  /*15eb0*/  LOP3.LUT R174, R175, 0x6, RZ, 0xc0, !PT ;  /* 0x00000006afae7812 */ /* 0x000fe200078ec0ff */
[-C--:B-1----:R-:W-:Y:S02]  /*15ec0*/  HMMA.16816.F32 R68, R208, R204.reuse, R68 ;  /* 0x000000ccd044723c */ /* 0x082fe40000001844 */
[----:B------:R-:W-:Y:S06]  /*15ed0*/  LDSM.16.M88.4 R228, [R0+0x4800] ;  /* 0x0048000000e4783b */ /* 0x000fec0000000200 */
[C---:B------:R-:W-:Y:S02]  /*15ee0*/  HMMA.16816.F32 R72, R216.reuse, R204, R72 ;  /* 0x000000ccd848723c */ /* 0x040fe40000001848 */
[----:B------:R-:W-:Y:S06]  /*15ef0*/  STL [R1+0x28], R174 ;  /* 0x000028ae01007387 */ /* 0x000fec0000100800 */
        /* <DEDUP_REMOVED lines=13> */
[-C--:B-----5:R-:W-:Y:S08]  /*15fd0*/  HMMA.16816.F32 R116, R208, R224.reuse, R116 ;  /* 0x000000e0d074723c */ /* 0x0a0ff00000001874 */
[C---:B------:R-:W-:Y:S08]  /*15fe0*/  HMMA.16816.F32 R120, R216.reuse, R224, R120 ;  /* 0x000000e0d878723c */ /* 0x040ff00000001878 */
[-C--:B------:R-:W-:Y:S01]  /*15ff0*/  HMMA.16816.F32 R124, R216, R226.reuse, R124 ;  /* 0x000000e2d87c723c */ /* 0x080fe2000000187c */
[----:B------:R-:W3:Y:S07]  /*16000*/  LDSM.16.M88.4 R216, [R0+0x5000] ;  /* 0x0050000000d8783b */ /* 0x000eee0000000200 */
        /* <DEDUP_REMOVED lines=17> */
[----:B------:R2:W3:Y:S07]  /*16120*/  LDSM.16.M88.4 R216, [R0+0x6800] ;  /* 0x0068000000d8783b */ /* 0x0004ee0000000200 */
[-C--:B----4-:R-:W-:Y:S08]  /*16130*/  HMMA.16816.F32 R52, R204, R208.reuse, R52 ;  /* 0x000000d0cc34723c */ /* 0x090ff00000001834 */
[C---:B------:R-:W-:Y:S08]  /*16140*/  HMMA.16816.F32 R56, R220.reuse, R208, R56 ;  /* 0x000000d0dc38723c */ /* 0x040ff00000001838 */
[-C--:B------:R-:W-:Y:S03]  /*16150*/  HMMA.16816.F32 R60, R220, R210.reuse, R60 ;  /* 0x000000d2dc3c723c */ /* 0x080fe6000000183c */
[C---:B--2---:R-:W-:Y:S05]  /*16160*/  IADD3 R0, PT, PT, R234.reuse, R0, RZ ;  /* 0x00000000ea007210 */ /* 0x044fea0007ffe0ff */
[C---:B------:R-:W-:Y:S08]  /*16170*/  HMMA.16816.F32 R64, R204.reuse, R210, R64 ;  /* 0x000000d2cc40723c */ /* 0x040ff00000001840 */
[-C--:B-1----:R-:W-:Y:S08]  /*16180*/  HMMA.16816.F32 R68, R204, R212.reuse, R68 ;  /* 0x000000d4cc44723c */ /* 0x082ff00000001844 */
[C---:B------:R-:W-:Y:S08]  /*16190*/  HMMA.16816.F32 R72, R220.reuse, R212, R72 ;  /* 0x000000d4dc48723c */ /* 0x040ff00000001848 */
[-C--:B------:R-:W-:Y:S08]  /*161a0*/  HMMA.16816.F32 R76, R220, R214.reuse, R76 ;  /* 0x000000d6dc4c723c */ /* 0x080ff0000000184c */
[C---:B------:R-:W-:Y:S01]  /*161b0*/  HMMA.16816.F32 R80, R204.reuse, R214, R80 ;  /* 0x000000d6cc50723c */ /* 0x040fe20000001850 */
[----:B------:R-:W-:Y:S07]  /*161c0*/  LDSM.16.M88.4 R212, [R0+0x4000] ;  /* 0x0040000000d4783b */ /* 0x000fee0000000200 */
[-C--:B---3--:R-:W-:Y:S08]  /*161d0*/  HMMA.16816.F32 R84, R204, R216.reuse, R84 ;  /* 0x000000d8cc54723c */ /* 0x088ff00000001854 */
[C---:B------:R-:W-:Y:S04]  /*161e0*/  HMMA.16816.F32 R88, R220.reuse, R216, R88 ;  /* 0x000000d8dc58723c */ /* 0x040fe80000001858 */
[----:B------:R-:W-:Y:S02]  /*161f0*/  IMAD.IADD R216, R234, 0x1, R2 ;  /* 0x00000001ead87824 */ /* 0x000fe400078e0202 */
[----:B------:R-:W-:Y:S02]  /*16200*/  IMAD.U32 R2, RZ, RZ, UR12 ;  /* 0x0000000cff027e24 */ /* 0x000fe4000f8e00ff */
[-C--:B------:R-:W-:Y:S01]  /*16210*/  HMMA.16816.F32 R92, R220, R218.reuse, R92 ;  /* 0x000000dadc5c723c */ /* 0x080fe2000000185c */
[----:B------:R-:W1:Y:S02]  /*16220*/  LDSM.16.M88.4 R208, [R216] ;  /* 0x00000000d8d0783b */ /* 0x000e640000000200 */
[----:B------:R-:W-:Y:S04]  /*16230*/  LEA R2, R2, R174, 0x7 ;  /* 0x000000ae02027211 */ /* 0x000fe800078e38ff */
[C---:B------:R-:W-:Y:S01]  /*16240*/  IADD3 R175, PT, PT, R2.reuse, 0x1, RZ ;  /* 0x0000000102af7810 */ /* 0x040fe20007ffe0ff */
[C---:B------:R-:W-:Y:S01]  /*16250*/  HMMA.16816.F32 R96, R204.reuse, R218, R96 ;  /* 0x000000dacc60723c */ /* 0x040fe20000001860 */
[----:B------:R-:W2:Y:S03]  /*16260*/  LDSM.16.M88.4 R216, [R216+0x2000] ;  /* 0x00200000d8d8783b */ /* 0x000ea60000000200 */
[----:B------:R-:W-:Y:S01]  /*16270*/  I2FP.F32.U32 R175, R175 ;  /* 0x000000af00af7245 */ /* 0x000fe20000201000 */
[C---:B------:R-:W-:Y:S01]  /*16280*/  VIADD R174, R2.reuse, 0x8 ;  /* 0x0000000802ae7836 */ /* 0x040fe20000000000 */
[----:B------:R-:W-:Y:S01]  /*16290*/  I2FP.F32.U32 R176, R2 ;  /* 0x0000000200b07245 */ /* 0x000fe20000201000 */
[----:B------:R-:W-:Y:S01]  /*162a0*/  VIADD R177, R2, 0x11 ;  /* 0x0000001102b17836 */ /* 0x000fe20000000000 */
[-C--:B------:R-:W-:Y:S03]  /*162b0*/  HMMA.16816.F32 R100, R204, R224.reuse, R100 ;  /* 0x000000e0cc64723c */ /* 0x080fe60000001864 */
[----:B------:R-:W-:Y:S02]  /*162c0*/  I2FP.F32.U32 R174, R174 ;  /* 0x000000ae00ae7245 */ /* 0x000fe40000201000 */
[----:B------:R-:W-:Y:S03]  /*162d0*/  I2FP.F32.U32 R177, R177 ;  /* 0x000000b100b17245 */ /* 0x000fe60000201000 */
        /* <DEDUP_REMOVED lines=10> */
[-C--:B-1----:R-:W-:Y:S08]  /*16380*/  HMMA.16816.F32 R4, R208, R212.reuse, R4 ;  /* 0x000000d4d004723c */ /* 0x082ff00000001804 */
[C---:B--2---:R-:W-:Y:S08]  /*16390*/  HMMA.16816.F32 R8, R216.reuse, R212, R8 ;  /* 0x000000d4d808723c */ /* 0x044ff00000001808 */
[-C--:B------:R-:W-:Y:S03]  /*163a0*/  HMMA.16816.F32 R12, R216, R214.reuse, R12 ;  /* 0x000000d6d80c723c */ /* 0x080fe6000000180c */
[C---:B------:R-:W-:Y:S01]  /*163b0*/  FFMA.FTZ R5, R175.reuse, UR5, R5 ;  /* 0x00000005af057c23 */ /* 0x040fe20008010005 */
[C---:B------:R-:W-:Y:S01]  /*163c0*/  FFMA.FTZ R7, R175.reuse, UR5, R7 ;  /* 0x00000005af077c23 */ /* 0x040fe20008010007 */
[C---:B------:R-:W-:Y:S01]  /*163d0*/  FFMA.FTZ R4, R176.reuse, UR5, R4 ;  /* 0x00000005b0047c23 */ /* 0x040fe20008010004 */
[----:B------:R-:W-:Y:S02]  /*163e0*/  FFMA.FTZ R6, R176, UR5, R6 ;  /* 0x00000005b0067c23 */ /* 0x000fe40008010006 */
[C---:B------:R-:W-:Y:S01]  /*163f0*/  HMMA.16816.F32 R16, R208.reuse, R214, R16 ;  /* 0x000000d6d010723c */ /* 0x040fe20000001810 */
[----:B------:R-:W1:Y:S03]  /*16400*/  LDSM.16.M88.4 R212, [R0+0x6000] ;  /* 0x0060000000d4783b */ /* 0x000e660000000200 */
[C---:B------:R-:W-:Y:S01]  /*16410*/  FFMA.FTZ R11, R175.reuse, UR5, R11 ;  /* 0x00000005af0b7c23 */ /* 0x040fe2000801000b */
[----:B------:R-:W-:Y:S01]  /*16420*/  FFMA.FTZ R9, R175, UR5, R9 ;  /* 0x00000005af097c23 */ /* 0x000fe20008010009 */
[----:B------:R-:W-:Y:S01]  /*16430*/  IADD3 R175, PT, PT, R2, 0x10, RZ ;  /* 0x0000001002af7810 */ /* 0x000fe20007ffe0ff */
[----:B------:R-:W-:Y:S01]  /*16440*/  FFMA.FTZ R10, R176, UR5, R10 ;  /* 0x00000005b00a7c23 */ /* 0x000fe2000801000a */
[-C--:B---3--:R-:W-:Y:S03]  /*16450*/  HMMA.16816.F32 R20, R208, R224.reuse, R20 ;  /* 0x000000e0d014723c */ /* 0x088fe60000001814 */
[----:B------:R-:W-:Y:S01]  /*16460*/  I2FP.F32.U32 R175, R175 ;  /* 0x000000af00af7245 */ /* 0x000fe20000201000 */
[C---:B------:R-:W-:Y:S01]  /*16470*/  FFMA.FTZ R14, R174.reuse, UR5, R14 ;  /* 0x00000005ae0e7c23 */ /* 0x040fe2000801000e */
[----:B------:R-:W-:Y:S01]  /*16480*/  FFMA.FTZ R12, R174, UR5, R12 ;  /* 0x00000005ae0c7c23 */ /* 0x000fe2000801000c */
[----:B------:R-:W-:Y:S01]  /*16490*/  FFMA.FTZ R8, R176, UR5, R8 ;  /* 0x00000005b0087c23 */ /* 0x000fe20008010008 */
[----:B------:R-:W-:Y:S01]  /*164a0*/  IADD3 R176, PT, PT, R2, 0x19, RZ ;  /* 0x0000001902b07810 */ /* 0x000fe20007ffe0ff */
[C---:B------:R-:W-:Y:S04]  /*164b0*/  HMMA.16816.F32 R24, R216.reuse, R224, R24 ;  /* 0x000000e0d818723c */ /* 0x040fe80000001818 */
[----:B------:R-:W-:Y:S01]  /*164c0*/  I2FP.F32.U32 R176, R176 ;  /* 0x000000b000b07245 */ /* 0x000fe20000201000 */
[C---:B------:R-:W-:Y:S01]  /*164d0*/  FFMA.FTZ R16, R174.reuse, UR5, R16 ;  /* 0x00000005ae107c23 */ /* 0x040fe20008010010 */
[----:B------:R-:W-:Y:S01]  /*164e0*/  FFMA.FTZ R18, R174, UR5, R18 ;  /* 0x00000005ae127c23 */ /* 0x000fe20008010012 */
[C---:B------:R-:W-:Y:S01]  /*164f0*/  IADD3 R174, PT, PT, R2.reuse, 0x18, RZ ;  /* 0x0000001802ae7810 */ /* 0x040fe20007ffe0ff */
[-C--:B------:R-:W-:Y:S03]  /*16500*/  HMMA.16816.F32 R28, R216, R226.reuse, R28 ;  /* 0x000000e2d81c723c */ /* 0x080fe6000000181c */
[----:B------:R-:W-:Y:S01]  /*16510*/  I2FP.F32.U32 R174, R174 ;  /* 0x000000ae00ae7245 */ /* 0x000fe20000201000 */
[C---:B------:R-:W-:Y:S01]  /*16520*/  FFMA.FTZ R20, R175.reuse, UR5, R20 ;  /* 0x00000005af147c23 */ /* 0x040fe20008010014 */
[----:B------:R-:W-:Y:S01]  /*16530*/  FFMA.FTZ R22, R175, UR5, R22 ;  /* 0x00000005af167c23 */ /* 0x000fe20008010016 */
[C---:B------:R-:W-:Y:S01]  /*16540*/  FFMA.FTZ R21, R177.reuse, UR5, R21 ;  /* 0x00000005b1157c23 */ /* 0x040fe20008010015 */
[----:B------:R-:W-:Y:S01]  /*16550*/  FFMA.FTZ R23, R177, UR5, R23 ;  /* 0x00000005b1177c23 */ /* 0x000fe20008010017 */
[C---:B------:R-:W-:Y:S04]  /*16560*/  HMMA.16816.F32 R32, R208.reuse, R226, R32 ;  /* 0x000000e2d020723c */ /* 0x040fe80000001820 */
[C---:B------:R-:W-:Y:S01]  /*16570*/  FFMA.FTZ R26, R175.reuse, UR5, R26 ;  /* 0x00000005af1a7c23 */ /* 0x040fe2000801001a */
[----:B------:R-:W-:Y:S01]  /*16580*/  FFMA.FTZ R24, R175, UR5, R24 ;  /* 0x00000005af187c23 */ /* 0x000fe20008010018 */
[C---:B------:R-:W-:Y:S02]  /*16590*/  VIADD R175, R2.reuse, 0x20 ;  /* 0x0000002002af7836 */ /* 0x040fe40000000000 */
[C---:B------:R-:W-:Y:S01]  /*165a0*/  FFMA.FTZ R27, R177.reuse, UR5, R27 ;  /* 0x00000005b11b7c23 */ /* 0x040fe2000801001b */
[-C--:B----4-:R-:W-:Y:S03]  /*165b0*/  HMMA.16816.F32 R36, R208, R220.reuse, R36 ;  /* 0x000000dcd024723c */ /* 0x090fe60000001824 */
[----:B------:R-:W-:Y:S01]  /*165c0*/  I2FP.F32.U32 R175, R175 ;  /* 0x000000af00af7245 */ /* 0x000fe20000201000 */
[----:B------:R-:W-:Y:S01]  /*165d0*/  FFMA.FTZ R25, R177, UR5, R25 ;  /* 0x00000005b1197c23 */ /* 0x000fe20008010019 */
[----:B------:R-:W-:Y:S01]  /*165e0*/  IADD3 R177, PT, PT, R2, 0x21, RZ ;  /* 0x0000002102b17810 */ /* 0x000fe20007ffe0ff */
[C---:B------:R-:W-:Y:S01]  /*165f0*/  FFMA.FTZ R30, R174.reuse, UR5, R30 ;  /* 0x00000005ae1e7c23 */ /* 0x040fe2000801001e */
[----:B------:R-:W-:Y:S01]  /*16600*/  FFMA.FTZ R28, R174, UR5, R28 ;  /* 0x00000005ae1c7c23 */ /* 0x000fe2000801001c */
[C---:B------:R-:W-:Y:S04]  /*16610*/  HMMA.16816.F32 R40, R216.reuse, R220, R40 ;  /* 0x000000dcd828723c */ /* 0x040fe80000001828 */
[----:B------:R-:W-:Y:S01]  /*16620*/  IADD3 R220, PT, PT, R2, 0x9, RZ ;  /* 0x0000000902dc7810 */ /* 0x000fe20007ffe0ff */
[C---:B------:R-:W-:Y:S01]  /*16630*/  FFMA.FTZ R32, R174.reuse, UR5, R32 ;  /* 0x00000005ae207c23 */ /* 0x040fe20008010020 */
[----:B------:R-:W-:Y:S01]  /*16640*/  FFMA.FTZ R34, R174, UR5, R34 ;  /* 0x00000005ae227c23 */ /* 0x000fe20008010022 */
[----:B------:R-:W-:Y:S01]  /*16650*/  I2FP.F32.U32 R174, R177 ;  /* 0x000000b100ae7245 */ /* 0x000fe20000201000 */
[-C--:B------:R-:W-:Y:S03]  /*16660*/  HMMA.16816.F32 R44, R216, R222.reuse, R44 ;  /* 0x000000ded82c723c */ /* 0x080fe6000000182c */
[C---:B------:R-:W-:Y:S01]  /*16670*/  IADD3 R177, PT, PT, R2.reuse, 0x39, RZ ;  /* 0x0000003902b17810 */ /* 0x040fe20007ffe0ff */
[C---:B------:R-:W-:Y:S01]  /*16680*/  FFMA.FTZ R36, R175.reuse, UR5, R36 ;  /* 0x00000005af247c23 */ /* 0x040fe20008010024 */
[----:B------:R-:W-:Y:S01]  /*16690*/  I2FP.F32.U32 R220, R220 ;  /* 0x000000dc00dc7245 */ /* 0x000fe20000201000 */
[C---:B------:R-:W-:Y:S01]  /*166a0*/  FFMA.FTZ R38, R175.reuse, UR5, R38 ;  /* 0x00000005af267c23 */ /* 0x040fe20008010026 */
[----:B------:R-:W-:Y:S01]  /*166b0*/  I2FP.F32.U32 R177, R177 ;  /* 0x000000b100b17245 */ /* 0x000fe20000201000 */
[C---:B------:R-:W-:Y:S04]  /*166c0*/  HMMA.16816.F32 R48, R208.reuse, R222, R48 ;  /* 0x000000ded030723c */ /* 0x040fe80000001830 */
[C---:B------:R-:W-:Y:S01]  /*166d0*/  FFMA.FTZ R42, R175.reuse, UR5, R42 ;  /* 0x00000005af2a7c23 */ /* 0x040fe2000801002a */
[----:B------:R-:W-:Y:S01]  /*166e0*/  FFMA.FTZ R40, R175, UR5, R40 ;  /* 0x00000005af287c23 */ /* 0x000fe20008010028 */
[----:B------:R-:W-:Y:S02]  /*166f0*/  VIADD R175, R2, 0x29 ;  /* 0x0000002902af7836 */ /* 0x000fe40000000000 */
[C---:B------:R-:W-:Y:S01]  /*16700*/  FFMA.FTZ R37, R174.reuse, UR5, R37 ;  /* 0x00000005ae257c23 */ /* 0x040fe20008010025 */
[-C--:B-----5:R-:W-:Y:S03]  /*16710*/  HMMA.16816.F32 R52, R208, R204.reuse, R52 ;  /* 0x000000ccd034723c */ /* 0x0a0fe60000001834 */
[----:B------:R-:W-:Y:S01]  /*16720*/  I2FP.F32.U32 R175, R175 ;  /* 0x000000af00af7245 */ /* 0x000fe20000201000 */
[C---:B------:R-:W-:Y:S01]  /*16730*/  FFMA.FTZ R39, R174.reuse, UR5, R39 ;  /* 0x00000005ae277c23 */ /* 0x040fe20008010027 */
[C---:B------:R-:W-:Y:S01]  /*16740*/  FFMA.FTZ R43, R174.reuse, UR5, R43 ;  /* 0x00000005ae2b7c23 */ /* 0x040fe2000801002b */
[----:B------:R-:W-:Y:S01]  /*16750*/  FFMA.FTZ R41, R174, UR5, R41 ;  /* 0x00000005ae297c23 */ /* 0x000fe20008010029 */
[C---:B------:R-:W-:Y:S01]  /*16760*/  IADD3 R174, PT, PT, R2.reuse, 0x30, RZ ;  /* 0x0000003002ae7810 */ /* 0x040fe20007ffe0ff */
[C---:B------:R-:W-:Y:S04]  /*16770*/  HMMA.16816.F32 R56, R216.reuse, R204, R56 ;  /* 0x000000ccd838723c */ /* 0x040fe80000001838 */
[----:B------:R-:W-:Y:S01]  /*16780*/  I2FP.F32.U32 R174, R174 ;  /* 0x000000ae00ae7245 */ /* 0x000fe20000201000 */
[C---:B------:R-:W-:Y:S01]  /*16790*/  FFMA.FTZ R47, R175.reuse, UR5, R47 ;  /* 0x00000005af2f7c23 */ /* 0x040fe2000801002f */
[C---:B------:R-:W-:Y:S01]  /*167a0*/  FFMA.FTZ R45, R175.reuse, UR5, R45 ;  /* 0x00000005af2d7c23 */ /* 0x040fe2000801002d */
[C---:B------:R-:W-:Y:S01]  /*167b0*/  FFMA.FTZ R49, R175.reuse, UR5, R49 ;  /* 0x00000005af317c23 */ /* 0x040fe20008010031 */
[-C--:B------:R-:W-:Y:S03]  /*167c0*/  HMMA.16816.F32 R60, R216, R206.reuse, R60 ;  /* 0x000000ced83c723c */ /* 0x080fe6000000183c */
[----:B------:R-:W-:Y:S01]  /*167d0*/  FFMA.FTZ R51, R175, UR5, R51 ;  /* 0x00000005af337c23 */ /* 0x000fe20008010033 */
[----:B------:R-:W-:Y:S02]  /*167e0*/  VIADD R175, R2, 0x38 ;  /* 0x0000003802af7836 */ /* 0x000fe40000000000 */
[C---:B------:R-:W-:Y:S01]  /*167f0*/  FFMA.FTZ R31, R176.reuse, UR5, R31 ;  /* 0x00000005b01f7c23 */ /* 0x040fe2000801001f */
[C---:B------:R-:W-:Y:S01]  /*16800*/  FFMA.FTZ R29, R176.reuse, UR5, R29 ;  /* 0x00000005b01d7c23 */ /* 0x040fe2000801001d */
[C---:B------:R-:W-:Y:S01]  /*16810*/  FFMA.FTZ R33, R176.reuse, UR5, R33 ;  /* 0x00000005b0217c23 */ /* 0x040fe20008010021 */
[C---:B------:R-:W-:Y:S01]  /*16820*/  HMMA.16816.F32 R64, R208.reuse, R206, R64 ;  /* 0x000000ced040723c */ /* 0x040fe20000001840 */
[----:B------:R-:W2:Y:S03]  /*16830*/  LDSM.16.M88.4 R204, [R0+0x6800] ;  /* 0x0068000000cc783b */ /* 0x000ea60000000200 */
[----:B------:R-:W-:Y:S01]  /*16840*/  I2FP.F32.U32 R175, R175 ;  /* 0x000000af00af7245 */ /* 0x000fe20000201000 */
[----:B------:R-:W-:Y:S01]  /*16850*/  FFMA.FTZ R35, R176, UR5, R35 ;  /* 0x00000005b0237c23 */ /* 0x000fe20008010023 */
[----:B------:R-:W-:Y:S01]  /*16860*/  IADD3 R176, PT, PT, R2, 0x28, RZ ;  /* 0x0000002802b07810 */ /* 0x000fe20007ffe0ff */
[C---:B------:R-:W-:Y:S01]  /*16870*/  FFMA.FTZ R52, R174.reuse, UR5, R52 ;  /* 0x00000005ae347c23 */ /* 0x040fe20008010034 */
[-C--:B-1----:R-:W-:Y:S03]  /*16880*/  HMMA.16816.F32 R68, R208, R212.reuse, R68 ;  /* 0x000000d4d044723c */ /* 0x082fe60000001844 */
        /* <DEDUP_REMOVED lines=12> */
[----:B------:R-:W-:Y:S01]  /*16950*/  IADD3 R175, PT, PT, R2, 0x48, RZ ;  /* 0x0000004802af7810 */ /* 0x000fe20007ffe0ff */
[C---:B------:R-:W-:Y:S01]  /*16960*/  FFMA.FTZ R46, R176.reuse, UR5, R46 ;  /* 0x00000005b02e7c23 */ /* 0x040fe2000801002e */
[C---:B------:R-:W-:Y:S01]  /*16970*/  FFMA.FTZ R44, R176.reuse, UR5, R44 ;  /* 0x00000005b02c7c23 */ /* 0x040fe2000801002c */
[C---:B------:R-:W-:Y:S01]  /*16980*/  FFMA.FTZ R48, R176.reuse, UR5, R48 ;  /* 0x00000005b0307c23 */ /* 0x040fe20008010030 */
[C---:B------:R-:W-:Y:S01]  /*16990*/  HMMA.16816.F32 R80, R208.reuse, R214, R80 ;  /* 0x000000d6d050723c */ /* 0x040fe20000001850 */
[----:B------:R-:W1:Y:S03]  /*169a0*/  LDSM.16.M88.4 R212, [R0+0x7000] ;  /* 0x0070000000d4783b */ /* 0x000e660000000200 */
[----:B------:R-:W-:Y:S01]  /*169b0*/  FFMA.FTZ R50, R176, UR5, R50 ;  /* 0x00000005b0327c23 */ /* 0x000fe20008010032 */
[----:B------:R-:W-:Y:S02]  /*169c0*/  VIADD R176, R2, 0x41 ;  /* 0x0000004102b07836 */ /* 0x000fe40000000000 */
[C---:B------:R-:W-:Y:S01]  /*169d0*/  FFMA.FTZ R68, R174.reuse, UR5, R68 ;  /* 0x00000005ae447c23 */ /* 0x040fe20008010044 */
[C---:B------:R-:W-:Y:S01]  /*169e0*/  FFMA.FTZ R70, R174.reuse, UR5, R70 ;  /* 0x00000005ae467c23 */ /* 0x040fe20008010046 */
[C---:B------:R-:W-:Y:S01]  /*169f0*/  FFMA.FTZ R74, R174.reuse, UR5, R74 ;  /* 0x00000005ae4a7c23 */ /* 0x040fe2000801004a */
[-C--:B--2---:R-:W-:Y:S03]  /*16a00*/  HMMA.16816.F32 R84, R208, R204.reuse, R84 ;  /* 0x000000ccd054723c */ /* 0x084fe60000001854 */
[----:B------:R-:W-:Y:S01]  /*16a10*/  I2FP.F32.U32 R176, R176 ;  /* 0x000000b000b07245 */ /* 0x000fe20000201000 */
[----:B------:R-:W-:Y:S01]  /*16a20*/  FFMA.FTZ R72, R174, UR5, R72 ;  /* 0x00000005ae487c23 */ /* 0x000fe20008010048 */
[----:B------:R-:W-:Y:S01]  /*16a30*/  I2FP.F32.U32 R174, R175 ;  /* 0x000000af00ae7245 */ /* 0x000fe20000201000 */
[C---:B------:R-:W-:Y:S01]  /*16a40*/  FFMA.FTZ R63, R177.reuse, UR5, R63 ;  /* 0x00000005b13f7c23 */ /* 0x040fe2000801003f */
[C---:B------:R-:W-:Y:S01]  /*16a50*/  FFMA.FTZ R61, R177.reuse, UR5, R61 ;  /* 0x00000005b13d7c23 */ /* 0x040fe2000801003d */
[C---:B------:R-:W-:Y:S04]  /*16a60*/  HMMA.16816.F32 R88, R216.reuse, R204, R88 ;  /* 0x000000ccd858723c */ /* 0x040fe80000001858 */
[C---:B------:R-:W-:Y:S01]  /*16a70*/  FFMA.FTZ R78, R174.reuse, UR5, R78 ;  /* 0x00000005ae4e7c23 */ /* 0x040fe2000801004e */
[C---:B------:R-:W-:Y:S01]  /*16a80*/  FFMA.FTZ R76, R174.reuse, UR5, R76 ;  /* 0x00000005ae4c7c23 */ /* 0x040fe2000801004c */
[C---:B------:R-:W-:Y:S01]  /*16a90*/  FFMA.FTZ R80, R174.reuse, UR5, R80 ;  /* 0x00000005ae507c23 */ /* 0x040fe20008010050 */
[----:B------:R-:W-:Y:S01]  /*16aa0*/  FFMA.FTZ R82, R174, UR5, R82 ;  /* 0x00000005ae527c23 */ /* 0x000fe20008010052 */
[-C--:B------:R-:W-:Y:S03]  /*16ab0*/  HMMA.16816.F32 R92, R216, R206.reuse, R92 ;  /* 0x000000ced85c723c */ /* 0x080fe6000000185c */
[C---:B------:R-:W-:Y:S01]  /*16ac0*/  FFMA.FTZ R69, R176.reuse, UR5, R69 ;  /* 0x00000005b0457c23 */ /* 0x040fe20008010045 */
[C---:B------:R-:W-:Y:S01]  /*16ad0*/  FFMA.FTZ R71, R176.reuse, UR5, R71 ;  /* 0x00000005b0477c23 */ /* 0x040fe20008010047 */
[C---:B------:R-:W-:Y:S01]  /*16ae0*/  FFMA.FTZ R75, R176.reuse, UR5, R75 ;  /* 0x00000005b04b7c23 */ /* 0x040fe2000801004b */
[----:B------:R-:W-:Y:S01]  /*16af0*/  FFMA.FTZ R73, R176, UR5, R73 ;  /* 0x00000005b0497c23 */ /* 0x000fe20008010049 */
[C---:B------:R-:W-:Y:S01]  /*16b00*/  IADD3 R176, PT, PT, R2.reuse, 0x51, RZ ;  /* 0x0000005102b07810 */ /* 0x040fe20007ffe0ff */
[C---:B------:R-:W-:Y:S01]  /*16b10*/  HMMA.16816.F32 R96, R208.reuse, R206, R96 ;  /* 0x000000ced060723c */ /* 0x040fe20000001860 */
[----:B------:R2:W3:Y:S01]  /*16b20*/  LDSM.16.M88.4 R204, [R0+0x7800] ;  /* 0x0078000000cc783b */ /* 0x0004e20000000200 */
[----:B------:R-:W-:Y:S04]  /*16b30*/  DEPBAR.LE SB0, 0x0 ;  /* 0x000080000000791a */ /* 0x000fe80000000000 */
[C---:B------:R-:W-:Y:S01]  /*16b40*/  FFMA.FTZ R65, R177.reuse, UR5, R65 ;  /* 0x00000005b1417c23 */ /* 0x040fe20008010041 */
[----:B------:R-:W-:Y:S01]  /*16b50*/  FFMA.FTZ R67, R177, UR5, R67 ;  /* 0x00000005b1437c23 */ /* 0x000fe20008010043 */
[----:B------:R-:W-:Y:S01]  /*16b60*/  IADD3 R177, PT, PT, R2, 0x49, RZ ;  /* 0x0000004902b17810 */ /* 0x000fe20007ffe0ff */
[----:B------:R-:W-:Y:S01]  /*16b70*/  BAR.SYNC.DEFER_BLOCKING 0x0 ;  /* 0x0000000000007b1d */ /* 0x000fe20000010000 */
[-C--:B-1----:R-:W-:Y:S05]  /*16b80*/  HMMA.16816.F32 R100, R208, R212.reuse, R100 ;  /* 0x000000d4d064723c */ /* 0x082fea0000001864 */
[----:B------:R-:W-:Y:S01]  /*16b90*/  I2FP.F32.U32 R175, R177 ;  /* 0x000000b100af7245 */ /* 0x000fe20000201000 */
[C---:B------:R-:W-:Y:S01]  /*16ba0*/  FFMA.FTZ R15, R220.reuse, UR5, R15 ;  /* 0x00000005dc0f7c23 */ /* 0x040fe2000801000f */
[----:B------:R-:W-:Y:S01]  /*16bb0*/  FFMA.FTZ R13, R220, UR5, R13 ;  /* 0x00000005dc0d7c23 */ /* 0x000fe2000801000d */
[C---:B------:R-:W-:Y:S04]  /*16bc0*/  HMMA.16816.F32 R104, R216.reuse, R212, R104 ;  /* 0x000000d4d868723c */ /* 0x040fe80000001868 */
[C---:B------:R-:W-:Y:S01]  /*16bd0*/  FFMA.FTZ R79, R175.reuse, UR5, R79 ;  /* 0x00000005af4f7c23 */ /* 0x040fe2000801004f */
[C---:B------:R-:W-:Y:S01]  /*16be0*/  FFMA.FTZ R77, R175.reuse, UR5, R77 ;  /* 0x00000005af4d7c23 */ /* 0x040fe2000801004d */
[----:B--2---:R-:W-:Y:S02]  /*16bf0*/  VIADD R0, R2, 0x50 ;  /* 0x0000005002007836 */ /* 0x004fe40000000000 */
[C---:B------:R-:W-:Y:S01]  /*16c00*/  FFMA.FTZ R81, R175.reuse, UR5, R81 ;  /* 0x00000005af517c23 */ /* 0x040fe20008010051 */
[-C--:B------:R-:W-:Y:S03]  /*16c10*/  HMMA.16816.F32 R108, R216, R214.reuse, R108 ;  /* 0x000000d6d86c723c */ /* 0x080fe6000000186c */
[----:B------:R-:W-:Y:S01]  /*16c20*/  I2FP.F32.U32 R174, R0 ;  /* 0x0000000000ae7245 */ /* 0x000fe20000201000 */
[----:B------:R-:W-:Y:S01]  /*16c30*/  FFMA.FTZ R83, R175, UR5, R83 ;  /* 0x00000005af537c23 */ /* 0x000fe20008010053 */
[----:B------:R-:W-:Y:S01]  /*16c40*/  I2FP.F32.U32 R0, R176 ;  /* 0x000000b000007245 */ /* 0x000fe20000201000 */
[----:B------:R-:W-:Y:S01]  /*16c50*/  FFMA.FTZ R17, R220, UR5, R17 ;  /* 0x00000005dc117c23 */ /* 0x000fe20008010011 */
[----:B------:R-:W-:Y:S01]  /*16c60*/  IADD3 R176, PT, PT, R2, 0x58, RZ ;  /* 0x0000005802b07810 */ /* 0x000fe20007ffe0ff */
[C---:B------:R-:W-:Y:S04]  /*16c70*/  HMMA.16816.F32 R112, R208.reuse, R214, R112 ;  /* 0x000000d6d070723c */ /* 0x040fe80000001870 */
[----:B------:R-:W-:Y:S01]  /*16c80*/  I2FP.F32.U32 R176, R176 ;  /* 0x000000b000b07245 */ /* 0x000fe20000201000 */
[----:B------:R-:W-:Y:S01]  /*16c90*/  FFMA.FTZ R84, R174, UR5, R84 ;  /* 0x00000005ae547c23 */ /* 0x000fe20008010054 */
[----:B------:R-:W-:Y:S01]  /*16ca0*/  IADD3 R175, PT, PT, R2, 0x61, RZ ;  /* 0x0000006102af7810 */ /* 0x000fe20007ffe0ff */
[C---:B------:R-:W-:Y:S01]  /*16cb0*/  FFMA.FTZ R86, R174.reuse, UR5, R86 ;  /* 0x00000005ae567c23 */ /* 0x040fe20008010056 */
[-C--:B---3--:R-:W-:Y:S03]  /*16cc0*/  HMMA.16816.F32 R116, R208, R204.reuse, R116 ;  /* 0x000000ccd074723c */ /* 0x088fe60000001874 */
[----:B------:R-:W-:Y:S01]  /*16cd0*/  I2FP.F32.U32 R175, R175 ;  /* 0x000000af00af7245 */ /* 0x000fe20000201000 */
[C---:B------:R-:W-:Y:S01]  /*16ce0*/  FFMA.FTZ R90, R174.reuse, UR5, R90 ;  /* 0x00000005ae5a7c23 */ /* 0x040fe2000801005a */
[----:B------:R-:W-:Y:S01]  /*16cf0*/  FFMA.FTZ R88, R174, UR5, R88 ;  /* 0x00000005ae587c23 */ /* 0x000fe20008010058 */
[----:B------:R-:W-:Y:S02]  /*16d00*/  VIADD R174, R2, 0x59 ;  /* 0x0000005902ae7836 */ /* 0x000fe40000000000 */
[C---:B------:R-:W-:Y:S01]  /*16d10*/  FFMA.FTZ R85, R0.reuse, UR5, R85 ;  /* 0x0000000500557c23 */ /* 0x040fe20008010055 */
[C---:B------:R-:W-:Y:S04]  /*16d20*/  HMMA.16816.F32 R120, R216.reuse, R204, R120 ;  /* 0x000000ccd878723c */ /* 0x040fe80000001878 */
[----:B------:R-:W-:Y:S01]  /*16d30*/  I2FP.F32.U32 R174, R174 ;  /* 0x000000ae00ae7245 */ /* 0x000fe20000201000 */
[C---:B------:R-:W-:Y:S01]  /*16d40*/  FFMA.FTZ R87, R0.reuse, UR5, R87 ;  /* 0x0000000500577c23 */ /* 0x040fe20008010057 */
[C---:B------:R-:W-:Y:S01]  /*16d50*/  FFMA.FTZ R91, R0.reuse, UR5, R91 ;  /* 0x00000005005b7c23 */ /* 0x040fe2000801005b */
[----:B------:R-:W-:Y:S01]  /*16d60*/  FFMA.FTZ R89, R0, UR5, R89 ;  /* 0x0000000500597c23 */ /* 0x000fe20008010059 */
[----:B------:R-:W-:Y:S01]  /*16d70*/  IADD3 R0, PT, PT, R2, 0x60, RZ ;  /* 0x0000006002007810 */ /* 0x000fe20007ffe0ff */
[-C--:B------:R-:W-:Y:S03]  /*16d80*/  HMMA.16816.F32 R124, R216, R206.reuse, R124 ;  /* 0x000000ced87c723c */ /* 0x080fe6000000187c */
[----:B------:R-:W-:Y:S01]  /*16d90*/  I2FP.F32.U32 R0, R0 ;  /* 0x0000000000007245 */ /* 0x000fe20000201000 */
[C---:B------:R-:W-:Y:S01]  /*16da0*/  FFMA.FTZ R95, R174.reuse, UR5, R95 ;  /* 0x00000005ae5f7c23 */ /* 0x040fe2000801005f */
[C---:B------:R-:W-:Y:S01]  /*16db0*/  FFMA.FTZ R93, R174.reuse, UR5, R93 ;  /* 0x00000005ae5d7c23 */ /* 0x040fe2000801005d */
[C---:B------:R-:W-:Y:S01]  /*16dc0*/  FFMA.FTZ R97, R174.reuse, UR5, R97 ;  /* 0x00000005ae617c23 */ /* 0x040fe20008010061 */
[----:B------:R-:W-:Y:S01]  /*16dd0*/  FFMA.FTZ R99, R174, UR5, R99 ;  /* 0x00000005ae637c23 */ /* 0x000fe20008010063 */
[C---:B------:R-:W-:Y:S01]  /*16de0*/  FFMA.FTZ R94, R176.reuse, UR5, R94 ;  /* 0x00000005b05e7c23 */ /* 0x040fe2000801005e */
[C---:B------:R-:W-:Y:S01]  /*16df0*/  FFMA.FTZ R92, R176.reuse, UR5, R92 ;  /* 0x00000005b05c7c23 */ /* 0x040fe2000801005c */
[C---:B------:R-:W-:Y:S01]  /*16e00*/  FFMA.FTZ R96, R176.reuse, UR5, R96 ;  /* 0x00000005b0607c23 */ /* 0x040fe20008010060 */
[----:B------:R-:W-:Y:S01]  /*16e10*/  FFMA.FTZ R98, R176, UR5, R98 ;  /* 0x00000005b0627c23 */ /* 0x000fe20008010062 */
[C---:B------:R-:W-:Y:S01]  /*16e20*/  IADD3 R176, PT, PT, R2.reuse, 0x69, RZ ;  /* 0x0000006902b07810 */ /* 0x040fe20007ffe0ff */
[----:B------:R-:W-:Y:S01]  /*16e30*/  VIADD R174, R2, 0x68 ;  /* 0x0000006802ae7836 */ /* 0x000fe20000000000 */
[----:B------:R-:W-:Y:S04]  /*16e40*/  HMMA.16816.F32 R128, R208, R206, R128 ;  /* 0x000000ced080723c */ /* 0x000fe80000001880 */
[----:B------:R-:W-:Y:S01]  /*16e50*/  I2FP.F32.U32 R174, R174 ;  /* 0x000000ae00ae7245 */ /* 0x000fe20000201000 */
[C---:B------:R-:W-:Y:S01]  /*16e60*/  FFMA.FTZ R100, R0.reuse, UR5, R100 ;  /* 0x0000000500647c23 */ /* 0x040fe20008010064 */
[C---:B------:R-:W-:Y:S01]  /*16e70*/  FFMA.FTZ R102, R0.reuse, UR5, R102 ;  /* 0x0000000500667c23 */ /* 0x040fe20008010066 */
[C---:B------:R-:W-:Y:S01]  /*16e80*/  FFMA.FTZ R106, R0.reuse, UR5, R106 ;  /* 0x00000005006a7c23 */ /* 0x040fe2000801006a */
[----:B------:R-:W-:Y:S01]  /*16e90*/  FFMA.FTZ R104, R0, UR5, R104 ;  /* 0x0000000500687c23 */ /* 0x000fe20008010068 */
[----:B------:R-:W-:Y:S01]  /*16ea0*/  I2FP.F32.U32 R0, R176 ;  /* 0x000000b000007245 */ /* 0x000fe20000201000 */
[----:B------:R-:W-:Y:S01]  /*16eb0*/  FFMA.FTZ R110, R174, UR5, R110 ;  /* 0x00000005ae6e7c23 */ /* 0x000fe2000801006e */
[----:B------:R-:W-:Y:S01]  /*16ec0*/  IADD3 R176, PT, PT, R2, 0x78, RZ ;  /* 0x0000007802b07810 */ /* 0x000fe20007ffe0ff */
[C---:B------:R-:W-:Y:S01]  /*16ed0*/  FFMA.FTZ R108, R174.reuse, UR5, R108 ;  /* 0x00000005ae6c7c23 */ /* 0x040fe2000801006c */
[----:B------:R-:W-:Y:S01]  /*16ee0*/  FFMA.FTZ R112, R174, UR5, R112 ;  /* 0x00000005ae707c23 */ /* 0x000fe20008010070 */
[C---:B------:R-:W-:Y:S01]  /*16ef0*/  FFMA.FTZ R111, R0.reuse, UR5, R111 ;  /* 0x00000005006f7c23 */ /* 0x040fe2000801006f */
[----:B------:R-:W-:Y:S01]  /*16f00*/  FFMA.FTZ R109, R0, UR5, R109 ;  /* 0x00000005006d7c23 */ /* 0x000fe2000801006d */
[----:B------:R-:W-:Y:S01]  /*16f10*/  FFMA.FTZ R114, R174, UR5, R114 ;  /* 0x00000005ae727c23 */ /* 0x000fe20008010072 */
[----:B------:R-:W-:Y:S01]  /*16f20*/  IADD3 R174, PT, PT, R2, 0x70, RZ ;  /* 0x0000007002ae7810 */ /* 0x000fe20007ffe0ff */
[C---:B------:R-:W-:Y:S01]  /*16f30*/  FFMA.FTZ R113, R0.reuse, UR5, R113 ;  /* 0x0000000500717c23 */ /* 0x040fe20008010071 */
[----:B------:R-:W-:Y:S01]  /*16f40*/  FFMA.FTZ R115, R0, UR5, R115 ;  /* 0x0000000500737c23 */ /* 0x000fe20008010073 */
[----:B------:R-:W-:Y:S01]  /*16f50*/  IADD3 R0, PT, PT, R2, 0x79, RZ ;  /* 0x0000007902007810 */ /* 0x000fe20007ffe0ff */
[----:B------:R-:W-:Y:S01]  /*16f60*/  FFMA.FTZ R19, R220, UR5, R19 ;  /* 0x00000005dc137c23 */ /* 0x000fe20008010013 */
[C---:B------:R-:W-:Y:S01]  /*16f70*/  IADD3 R220, PT, PT, R2.reuse, 0x31, RZ ;  /* 0x0000003102dc7810 */ /* 0x040fe20007ffe0ff */
[C---:B------:R-:W-:Y:S01]  /*16f80*/  FFMA.FTZ R101, R175.reuse, UR5, R101 ;  /* 0x00000005af657c23 */ /* 0x040fe20008010065 */
[----:B------:R-:W-:Y:S01]  /*16f90*/  I2FP.F32.U32 R174, R174 ;  /* 0x000000ae00ae7245 */ /* 0x000fe20000201000 */
[C---:B------:R-:W-:Y:S01]  /*16fa0*/  FFMA.FTZ R103, R175.reuse, UR5, R103 ;  /* 0x00000005af677c23 */ /* 0x040fe20008010067 */
[----:B------:R-:W-:Y:S01]  /*16fb0*/  I2FP.F32.U32 R0, R0 ;  /* 0x0000000000007245 */ /* 0x000fe20000201000 */
[C---:B------:R-:W-:Y:S01]  /*16fc0*/  FFMA.FTZ R107, R175.reuse, UR5, R107 ;  /* 0x00000005af6b7c23 */ /* 0x040fe2000801006b */
[----:B------:R-:W-:Y:S01]  /*16fd0*/  I2FP.F32.U32 R220, R220 ;  /* 0x000000dc00dc7245 */ /* 0x000fe20000201000 */
[----:B------:R-:W-:Y:S01]  /*16fe0*/  FFMA.FTZ R105, R175, UR5, R105 ;  /* 0x00000005af697c23 */ /* 0x000fe20008010069 */
[----:B------:R-:W-:Y:S01]  /*16ff0*/  VIADD R175, R2, 0x71 ;  /* 0x0000007102af7836 */ /* 0x000fe20000000000 */
[----:B------:R-:W-:Y:S01]  /*17000*/  I2FP.F32.U32 R2, R176 ;  /* 0x000000b000027245 */ /* 0x000fe20000201000 */
[----:B------:R-:W-:Y:S01]  /*17010*/  FFMA.FTZ R116, R174, UR5, R116 ;  /* 0x00000005ae747c23 */ /* 0x000fe20008010074 */
[----:B------:R-:W-:Y:S01]  /*17020*/  FMNMX3.FTZ R176, R178, R8, R9, !PT ;  /* 0x00000008b2b07276 */ /* 0x000fe20007810009 */
[C---:B------:R-:W-:Y:S01]  /*17030*/  FFMA.FTZ R118, R174.reuse, UR5, R118 ;  /* 0x00000005ae767c23 */ /* 0x040fe20008010076 */
[----:B------:R-:W-:Y:S01]  /*17040*/  I2FP.F32.U32 R175, R175 ;  /* 0x000000af00af7245 */ /* 0x000fe20000201000 */
[C---:B------:R-:W-:Y:S01]  /*17050*/  FFMA.FTZ R122, R174.reuse, UR5, R122 ;  /* 0x00000005ae7a7c23 */ /* 0x040fe2000801007a */
[----:B------:R-:W-:Y:S01]  /*17060*/  FFMA.FTZ R120, R174, UR5, R120 ;  /* 0x00000005ae787c23 */ /* 0x000fe20008010078 */
[----:B------:R-:W-:Y:S01]  /*17070*/  FMNMX3.FTZ R174, R3, R4, R5, !PT ;  /* 0x0000000403ae7276 */ /* 0x000fe20007810005 */
[----:B------:R-:W-:Y:S01]  /*17080*/  FFMA.FTZ R126, R2, UR5, R126 ;  /* 0x00000005027e7c23 */ /* 0x000fe2000801007e */
[----:B------:R-:W-:Y:S01]  /*17090*/  FFMA.FTZ R127, R0, UR5, R127 ;  /* 0x00000005007f7c23 */ /* 0x000fe2000801007f */
[----:B------:R-:W-:Y:S01]  /*170a0*/  FFMA.FTZ R124, R2, UR5, R124 ;  /* 0x00000005027c7c23 */ /* 0x000fe2000801007c */
[----:B------:R-:W-:Y:S01]  /*170b0*/  FMNMX3.FTZ R222, R174, R16, R17, !PT ;  /* 0x00000010aede7276 */ /* 0x000fe20007810011 */
[----:B------:R-:W-:Y:S01]  /*170c0*/  FFMA.FTZ R125, R0, UR5, R125 ;  /* 0x00000005007d7c23 */ /* 0x000fe2000801007d */
[C---:B------:R-:W-:Y:S01]  /*170d0*/  FFMA.FTZ R128, R2.reuse, UR5, R128 ;  /* 0x0000000502807c23 */ /* 0x040fe20008010080 */
[----:B------:R-:W-:Y:S01]  /*170e0*/  FFMA.FTZ R130, R2, UR5, R130 ;  /* 0x0000000502827c23 */ /* 0x000fe20008010082 */
[----:B------:R-:W-:Y:S01]  /*170f0*/  FMNMX3.FTZ R2, R172, R6, R7, !PT ;  /* 0x00000006ac027276 */ /* 0x000fe20007810007 */
[----:B------:R-:W-:Y:S01]  /*17100*/  FFMA.FTZ R129, R0, UR5, R129 ;  /* 0x0000000500817c23 */ /* 0x000fe20008010081 */
[----:B------:R-:W-:Y:S01]  /*17110*/  FMNMX3.FTZ R222, R222, R20, R21, !PT ;  /* 0x00000014dede7276 */ /* 0x000fe20007810015 */
[----:B------:R-:W-:Y:S01]  /*17120*/  FFMA.FTZ R131, R0, UR5, R131 ;  /* 0x0000000500837c23 */ /* 0x000fe20008010083 */
[----:B------:R-:W-:Y:S01]  /*17130*/  FMNMX3.FTZ R0, R173, R10, R11, !PT ;  /* 0x0000000aad007276 */ /* 0x000fe2000781000b */
[C---:B------:R-:W-:Y:S01]  /*17140*/  FFMA.FTZ R117, R175.reuse, UR5, R117 ;  /* 0x00000005af757c23 */ /* 0x040fe20008010075 */
[----:B------:R-:W-:Y:S01]  /*17150*/  FMNMX3.FTZ R2, R2, R18, R19, !PT ;  /* 0x0000001202027276 */ /* 0x000fe20007810013 */
[C---:B------:R-:W-:Y:S01]  /*17160*/  FFMA.FTZ R119, R175.reuse, UR5, R119 ;  /* 0x00000005af777c23 */ /* 0x040fe20008010077 */
[----:B------:R-:W-:Y:S01]  /*17170*/  FMNMX3.FTZ R222, R222, R32, R33, !PT ;  /* 0x00000020dede7276 */ /* 0x000fe20007810021 */
[C---:B------:R-:W-:Y:S01]  /*17180*/  FFMA.FTZ R123, R175.reuse, UR5, R123 ;  /* 0x00000005af7b7c23 */ /* 0x040fe2000801007b */
[----:B------:R-:W-:Y:S01]  /*17190*/  FMNMX3.FTZ R223, R2, R22, R23, !PT ;  /* 0x0000001602df7276 */ /* 0x000fe20007810017 */
[----:B------:R-:W-:Y:S01]  /*171a0*/  FFMA.FTZ R121, R175, UR5, R121 ;  /* 0x00000005af797c23 */ /* 0x000fe20008010079 */
[----:B------:R-:W-:Y:S01]  /*171b0*/  FMNMX3.FTZ R175, R0, R14, R15, !PT ;  /* 0x0000000e00af7276 */ /* 0x000fe2000781000f */
[----:B------:R-:W-:Y:S01]  /*171c0*/  FFMA.FTZ R53, R220, UR5, R53 ;  /* 0x00000005dc357c23 */ /* 0x000fe20008010035 */
[----:B------:R-:W-:Y:S01]  /*171d0*/  FMNMX3.FTZ R0, R176, R12, R13, !PT ;  /* 0x0000000cb0007276 */ /* 0x000fe2000781000d */
[C---:B------:R-:W-:Y:S01]  /*171e0*/  FFMA.FTZ R55, R220.reuse, UR5, R55 ;  /* 0x00000005dc377c23 */ /* 0x040fe20008010037 */
[----:B------:R-:W-:Y:S01]  /*171f0*/  FMNMX3.FTZ R174, R175, R26, R27, !PT ;  /* 0x0000001aafae7276 */ /* 0x000fe2000781001b */
[----:B------:R-:W-:Y:S01]  /*17200*/  FFMA.FTZ R59, R220, UR5, R59 ;  /* 0x00000005dc3b7c23 */ /* 0x000fe2000801003b */
[----:B------:R-:W-:Y:S01]  /*17210*/  FMNMX3.FTZ R2, R0, R24, R25, !PT ;  /* 0x0000001800027276 */ /* 0x000fe20007810019 */
[----:B------:R-:W-:Y:S01]  /*17220*/  FFMA.FTZ R57, R220, UR5, R57 ;  /* 0x00000005dc397c23 */ /* 0x000fe20008010039 */
        /* <DEDUP_REMOVED lines=51> */
.L_x_508:
[----:B------:R-:W-:Y:S01]  /*17560*/  FMNMX3.FTZ R174, R226, R124, R125, !PT ;  /* 0x0000007ce2ae7276 */ /* 0x000fe2000781007d */
[----:B--2---:R-:W1:Y:S01]  /*17570*/  SHFL.BFLY PT, R177, R222, 0x2, 0x1f ;  /* 0x0c401f00deb17f89 */ /* 0x004e6200000e0000 */
[----:B------:R-:W-:Y:S02]  /*17580*/  UISETP.NE.AND UP0, UPT, UR12, URZ, UPT ;  /* 0x000000ff0c00728c */ /* 0x000fe4000bf05270 */
[----:B------:R-:W-:Y:S05]  /*17590*/  UIADD3 UR12, UPT, UPT, UR12, -0x1, URZ ;  /* 0xffffffff0c0c7890 */ /* 0x000fea000fffe0ff */
[----:B------:R-:W2:Y:S08]  /*175a0*/  SHFL.BFLY PT, R176, R223, 0x2, 0x1f ;  /* 0x0c401f00dfb07f89 */ /* 0x000eb000000e0000 */
[----:B------:R-:W3:Y:S08]  /*175b0*/  SHFL.BFLY PT, R2, R0, 0x2, 0x1f ;  /* 0x0c401f0000027f89 */ /* 0x000ef000000e0000 */
[----:B------:R-:W4:Y:S08]  /*175c0*/  SHFL.BFLY PT, R204, R174, 0x2, 0x1f ;  /* 0x0c401f00aecc7f89 */ /* 0x000f3000000e0000 */
[----:B------:R-:W5:Y:S04]  /*175d0*/  LDL R219, [R1+0x30] ;  /* 0x0000300001db7983 */ /* 0x000f680000100800 */
[----:B------:R-:W-:Y:S01]  /*175e0*/  LDSM.16.MT88.4 R208, [R232+0x8000] ;  /* 0x00800000e8d0783b */ /* 0x000fe20000004200 */
[----:B-1----:R-:W-:Y:S02]  /*175f0*/  FMNMX.FTZ R177, R222, R177, !PT ;  /* 0x000000b1deb17209 */ /* 0x002fe40007810000 */
[----:B--2---:R-:W-:Y:S05]  /*17600*/  FMNMX.FTZ R176, R223, R176, !PT ;  /* 0x000000b0dfb07209 */ /* 0x004fea0007810000 */
[----:B------:R-:W1:Y:S01]  /*17610*/  SHFL.BFLY PT, R175, R177, 0x1, 0x1f ;  /* 0x0c201f00b1af7f89 */ /* 0x000e6200000e0000 */
[----:B---3--:R-:W-:Y:S02]  /*17620*/  FMNMX.FTZ R0, R0, R2, !PT ;  /* 0x0000000200007209 */ /* 0x008fe40007810000 */
[----:B----4-:R-:W-:Y:S05]  /*17630*/  FMNMX.FTZ R205, R174, R204, !PT ;  /* 0x000000ccaecd7209 */ /* 0x010fea0007810000 */
[----:B------:R-:W-:Y:S08]  /*17640*/  SHFL.BFLY PT, R2, R0, 0x1, 0x1f ;  /* 0x0c201f0000027f89 */ /* 0x000ff000000e0000 */
[----:B------:R-:W2:Y:S08]  /*17650*/  SHFL.BFLY PT, R174, R176, 0x1, 0x1f ;  /* 0x0c201f00b0ae7f89 */ /* 0x000eb000000e0000 */
[----:B------:R-:W3:Y:S01]  /*17660*/  SHFL.BFLY PT, R204, R205, 0x1, 0x1f ;  /* 0x0c201f00cdcc7f89 */ /* 0x000ee200000e0000 */
[----:B-1----:R-:W-:Y:S04]  /*17670*/  FMNMX.FTZ R177, R177, R175, !PT ;  /* 0x000000afb1b17209 */ /* 0x002fe80007810000 */
[C---:B------:R-:W-:Y:S01]  /*17680*/  FSETP.NEU.FTZ.AND P2, PT, R177.reuse, -INF , PT ;  /* 0xff800000b100780b */ /* 0x040fe20003f5d000 */
[C---:B------:R-:W-:Y:S05]  /*17690*/  FMUL.FTZ R212, R177.reuse, UR4 ;  /* 0x00000004b1d47c20 */ /* 0x040fea0008410000 */
[----:B------:R-:W-:Y:S02]  /*176a0*/  FSEL R212, R212, RZ, P2 ;  /* 0x000000ffd4d47208 */ /* 0x000fe40001000000 */
[----:B--2---:R-:W-:Y:S02]  /*176b0*/  FMNMX.FTZ R176, R176, R174, !PT ;  /* 0x000000aeb0b07209 */ /* 0x004fe40007810000 */
[----:B------:R-:W-:Y:S01]  /*176c0*/  FMNMX.FTZ R174, R0, R2, !PT ;  /* 0x0000000200ae7209 */ /* 0x000fe20007810000 */
[----:B------:R-:W-:Y:S01]  /*176d0*/  FADD.FTZ R0, -R177, R3 ;  /* 0x00000003b1007221 */ /* 0x000fe20000010100 */
[----:B---3--:R-:W-:Y:S01]  /*176e0*/  FMNMX.FTZ R175, R205, R204, !PT ;  /* 0x000000cccdaf7209 */ /* 0x008fe20007810000 */
[----:B------:R-:W-:Y:S01]  /*176f0*/  FADD.FTZ R2, -R176, R172 ;  /* 0x000000acb0027221 */ /* 0x000fe20000010100 */
[----:B------:R-:W1:Y:S01]  /*17700*/  LDSM.16.MT88.4 R204, [R179+0x8000] ;  /* 0x00800000b3cc783b */ /* 0x000e620000004200 */
[----:B------:R-:W-:Y:S01]  /*17710*/  FMUL.FTZ R3, R0, UR4 ;  /* 0x0000000400037c20 */ /* 0x000fe20008410000 */
[----:B------:R-:W-:Y:S01]  /*17720*/  FADD.FTZ R0, -R174, R173 ;  /* 0x000000adae007221 */ /* 0x000fe20000010100 */
[----:B------:R-:W-:Y:S01]  /*17730*/  FMUL.FTZ R172, R2, UR4 ;  /* 0x0000000402ac7c20 */ /* 0x000fe20008410000 */
[C---:B------:R-:W-:Y:S01]  /*17740*/  FMUL.FTZ R213, R176.reuse, UR4 ;  /* 0x00000004b0d57c20 */ /* 0x040fe20008410000 */
[----:B------:R-:W2:Y:S01]  /*17750*/  MUFU.EX2 R173, R3 ;  /* 0x0000000300ad7308 */ /* 0x000ea20000000800 */
[----:B------:R-:W-:Y:S01]  /*17760*/  FSETP.NEU.FTZ.AND P2, PT, R176, -INF , PT ;  /* 0xff800000b000780b */ /* 0x000fe20003f5d000 */
[----:B------:R-:W-:Y:S01]  /*17770*/  FMUL.FTZ R214, R174, UR4 ;  /* 0x00000004aed67c20 */ /* 0x000fe20008410000 */
[----:B------:R-:W-:Y:S07]  /*17780*/  FMUL.FTZ R215, R175, UR4 ;  /* 0x00000004afd77c20 */ /* 0x000fee0008410000 */
[----:B------:R3:W-:Y:S01]  /*17790*/  MUFU.EX2 R3, R172 ;  /* 0x000000ac00037308 */ /* 0x0007e20000000800 */
[----:B------:R-:W-:Y:S01]  /*177a0*/  FSEL R213, R213, RZ, P2 ;  /* 0x000000ffd5d57208 */ /* 0x000fe20001000000 */
[--C-:B------:R-:W-:Y:S01]  /*177b0*/  FFMA.FTZ R4, R4, UR4, -R212.reuse ;  /* 0x0000000404047c23 */ /* 0x100fe200080108d4 */
[----:B------:R-:W-:Y:S01]  /*177c0*/  FSETP.NEU.FTZ.AND P2, PT, R174, -INF , PT ;  /* 0xff800000ae00780b */ /* 0x000fe20003f5d000 */
[--C-:B------:R-:W-:Y:S01]  /*177d0*/  FFMA.FTZ R5, R5, UR4, -R212.reuse ;  /* 0x0000000405057c23 */ /* 0x100fe200080108d4 */
[--C-:B------:R-:W-:Y:S01]  /*177e0*/  FFMA.FTZ R16, R16, UR4, -R212.reuse ;  /* 0x0000000410107c23 */ /* 0x100fe200080108d4 */
[--C-:B------:R-:W-:Y:S01]  /*177f0*/  FFMA.FTZ R6, R6, UR4, -R213.reuse ;  /* 0x0000000406067c23 */ /* 0x100fe200080108d5 */
[----:B------:R-:W-:Y:S01]  /*17800*/  FSEL R214, R214, RZ, P2 ;  /* 0x000000ffd6d67208 */ /* 0x000fe20001000000 */
[--C-:B------:R-:W-:Y:S01]  /*17810*/  FFMA.FTZ R7, R7, UR4, -R213.reuse ;  /* 0x0000000407077c23 */ /* 0x100fe200080108d5 */
[----:B------:R-:W-:Y:S01]  /*17820*/  FSETP.NEU.FTZ.AND P2, PT, R175, -INF , PT ;  /* 0xff800000af00780b */ /* 0x000fe20003f5d000 */
[----:B------:R-:W-:Y:S01]  /*17830*/  FFMA.FTZ R17, R17, UR4, -R212 ;  /* 0x0000000411117c23 */ /* 0x000fe200080108d4 */
[--C-:B------:R-:W-:Y:S01]  /*17840*/  FFMA.FTZ R18, R18, UR4, -R213.reuse ;  /* 0x0000000412127c23 */ /* 0x100fe200080108d5 */
[----:B------:R-:W-:Y:S01]  /*17850*/  FFMA.FTZ R19, R19, UR4, -R213 ;  /* 0x0000000413137c23 */ /* 0x000fe200080108d5 */
[----:B------:R-:W-:Y:S01]  /*17860*/  FADD.FTZ R2, -R175, R178 ;  /* 0x000000b2af027221 */ /* 0x000fe20000010100 */
[----:B---3--:R3:W5:Y:S01]  /*17870*/  LDL R172, [R1+0x34] ;  /* 0x0000340001ac7983 */ /* 0x0087620000100800 */
[----:B------:R-:W-:Y:S01]  /*17880*/  FSEL R215, R215, RZ, P2 ;  /* 0x000000ffd7d77208 */ /* 0x000fe20001000000 */
[----:B------:R2:W-:Y:S01]  /*17890*/  MUFU.EX2 R229, R4 ;  /* 0x0000000400e57308 */ /* 0x0005e20000000800 */
[----:B------:R-:W-:Y:S01]  /*178a0*/  FMUL.FTZ R0, R0, UR4 ;  /* 0x0000000400007c20 */ /* 0x000fe20008410000 */
[----:B------:R-:W-:Y:S01]  /*178b0*/  FMUL.FTZ R2, R2, UR4 ;  /* 0x0000000402027c20 */ /* 0x000fe20008410000 */
[--C-:B------:R-:W-:Y:S07]  /*178c0*/  FFMA.FTZ R10, R10, UR4, -R214.reuse ;  /* 0x000000040a0a7c23 */ /* 0x100fee00080108d6 */
[----:B------:R4:W1:Y:S01]  /*178d0*/  MUFU.EX2 R230, R5 ;  /* 0x0000000500e67308 */ /* 0x0008620000000800 */
[--C-:B------:R-:W-:Y:S01]  /*178e0*/  FFMA.FTZ R11, R11, UR4, -R214.reuse ;  /* 0x000000040b0b7c23 */ /* 0x100fe200080108d6 */
[--C-:B------:R-:W-:Y:S01]  /*178f0*/  FFMA.FTZ R8, R8, UR4, -R215.reuse ;  /* 0x0000000408087c23 */ /* 0x100fe200080108d7 */
[--C-:B------:R-:W-:Y:S07]  /*17900*/  FFMA.FTZ R9, R9, UR4, -R215.reuse ;  /* 0x0000000409097c23 */ /* 0x100fee00080108d7 */
[----:B------:R3:W-:Y:S01]  /*17910*/  MUFU.EX2 R224, R6 ;  /* 0x0000000600e07308 */ /* 0x0007e20000000800 */
[--C-:B------:R-:W-:Y:S01]  /*17920*/  FFMA.FTZ R14, R14, UR4, -R214.reuse ;  /* 0x000000040e0e7c23 */ /* 0x100fe200080108d6 */
[----:B------:R-:W-:Y:S01]  /*17930*/  FFMA.FTZ R15, R15, UR4, -R214 ;  /* 0x000000040f0f7c23 */ /* 0x000fe200080108d6 */
[--C-:B------:R-:W-:Y:S07]  /*17940*/  FFMA.FTZ R12, R12, UR4, -R215.reuse ;  /* 0x000000040c0c7c23 */ /* 0x100fee00080108d7 */
[----:B------:R3:W3:Y:S01]  /*17950*/  MUFU.EX2 R228, R7 ;  /* 0x0000000700e47308 */ /* 0x0006e20000000800 */
[----:B------:R-:W-:Y:S01]  /*17960*/  FFMA.FTZ R13, R13, UR4, -R215 ;  /* 0x000000040d0d7c23 */ /* 0x000fe200080108d7 */
[C---:B--2---:R-:W-:Y:S01]  /*17970*/  FMUL.FTZ R4, R173.reuse, R184 ;  /* 0x000000b8ad047220 */ /* 0x044fe20000410000 */
[C---:B------:R-:W-:Y:S07]  /*17980*/  FMUL.FTZ R132, R173.reuse, R132 ;  /* 0x00000084ad847220 */ /* 0x040fee0000410000 */
[----:B------:R2:W-:Y:S01]  /*17990*/  MUFU.EX2 R250, R16 ;  /* 0x0000001000fa7308 */ /* 0x0005e20000000800 */
[C---:B------:R-:W-:Y:S01]  /*179a0*/  FMUL.FTZ R133, R173.reuse, R133 ;  /* 0x00000085ad857220 */ /* 0x040fe20000410000 */
[----:B----4-:R-:W-:Y:S01]  /*179b0*/  FMUL.FTZ R5, R173, R185 ;  /* 0x000000b9ad057220 */ /* 0x010fe20000410000 */
[----:B-1----:R-:W-:Y:S07]  /*179c0*/  F2FP.F16.F32.PACK_AB R184, R230, R229 ;  /* 0x000000e5e6b8723e */ /* 0x002fee00000000ff */
[----:B------:R-:W1:Y:S01]  /*179d0*/  MUFU.EX2 R231, R17 ;  /* 0x0000001100e77308 */ /* 0x000e620000000800 */
[C---:B------:R-:W-:Y:S01]  /*179e0*/  FMUL.FTZ R134, R3.reuse, R134 ;  /* 0x0000008603867220 */ /* 0x040fe20000410000 */
[C---:B---3--:R-:W-:Y:S01]  /*179f0*/  FMUL.FTZ R6, R3.reuse, R186 ;  /* 0x000000ba03067220 */ /* 0x048fe20000410000 */
[----:B------:R-:W-:Y:S07]  /*17a00*/  FMUL.FTZ R135, R3, R135 ;  /* 0x0000008703877220 */ /* 0x000fee0000410000 */
[----:B------:R3:W-:Y:S01]  /*17a10*/  MUFU.EX2 R249, R18 ;  /* 0x0000001200f97308 */ /* 0x0007e20000000800 */
[----:B------:R-:W-:Y:S01]  /*17a20*/  FMUL.FTZ R144, R173, R144 ;  /* 0x00000090ad907220 */ /* 0x000fe20000410000 */
[----:B------:R-:W-:Y:S01]  /*17a30*/  FMUL.FTZ R7, R3, R187 ;  /* 0x000000bb03077220 */ /* 0x000fe20000410000 */
[----:B------:R-:W-:Y:S07]  /*17a40*/  F2FP.F16.F32.PACK_AB R185, R228, R224 ;  /* 0x000000e0e4b9723e */ /* 0x000fee00000000ff */
[----:B------:R-:W4:Y:S01]  /*17a50*/  MUFU.EX2 R226, R19 ;  /* 0x0000001300e27308 */ /* 0x000f220000000800 */
[C---:B------:R-:W-:Y:S01]  /*17a60*/  FMUL.FTZ R145, R173.reuse, R145 ;  /* 0x00000091ad917220 */ /* 0x040fe20000410000 */
[----:B--2---:R-:W-:Y:S01]  /*17a70*/  FMUL.FTZ R16, R173, R192 ;  /* 0x000000c0ad107220 */ /* 0x004fe20000410000 */
[C---:B------:R-:W-:Y:S07]  /*17a80*/  FMUL.FTZ R146, R3.reuse, R146 ;  /* 0x0000009203927220 */ /* 0x040fee0000410000 */
[----:B------:R-:W2:Y:S01]  /*17a90*/  MUFU.EX2 R0, R0 ;  /* 0x0000000000007308 */ /* 0x000ea20000000800 */
[----:B------:R-:W-:Y:S01]  /*17aa0*/  FMUL.FTZ R147, R3, R147 ;  /* 0x0000009303937220 */ /* 0x000fe20000410000 */
[----:B-1----:R-:W-:Y:S01]  /*17ab0*/  F2FP.F16.F32.PACK_AB R186, R231, R250 ;  /* 0x000000fae7ba723e */ /* 0x002fe200000000ff */
[C---:B------:R-:W-:Y:S07]  /*17ac0*/  FMUL.FTZ R17, R173.reuse, R193 ;  /* 0x000000c1ad117220 */ /* 0x040fee0000410000 */
[----:B------:R-:W1:Y:S01]  /*17ad0*/  MUFU.EX2 R2, R2 ;  /* 0x0000000200027308 */ /* 0x000e620000000800 */
[----:B------:R-:W-:Y:S01]  /*17ae0*/  FMUL.FTZ R148, R173, R148 ;  /* 0x00000094ad947220 */ /* 0x000fe20000410000 */
[----:B---3--:R-:W-:Y:S01]  /*17af0*/  FMUL.FTZ R18, R3, R194 ;  /* 0x000000c203127220 */ /* 0x008fe20000410000 */
[----:B------:R-:W-:Y:S07]  /*17b00*/  FMUL.FTZ R149, R173, R149 ;  /* 0x00000095ad957220 */ /* 0x000fee0000410000 */
[----:B------:R2:W-:Y:S01]  /*17b10*/  MUFU.EX2 R218, R10 ;  /* 0x0000000a00da7308 */ /* 0x0005e20000000800 */
[C---:B------:R-:W-:Y:S01]  /*17b20*/  FMUL.FTZ R150, R3.reuse, R150 ;  /* 0x0000009603967220 */ /* 0x040fe20000410000 */
[----:B----4-:R-:W-:Y:S01]  /*17b30*/  F2FP.F16.F32.PACK_AB R187, R226, R249 ;  /* 0x000000f9e2bb723e */ /* 0x010fe200000000ff */
[----:B------:R-:W-:Y:S07]  /*17b40*/  FMUL.FTZ R19, R3, R195 ;  /* 0x000000c303137220 */ /* 0x000fee0000410000 */
[----:B------:R3:W4:Y:S01]  /*17b50*/  MUFU.EX2 R222, R11 ;  /* 0x0000000b00de7308 */ /* 0x0007220000000800 */
[--C-:B------:R-:W-:Y:S01]  /*17b60*/  FFMA.FTZ R36, R36, UR4, -R212.reuse ;  /* 0x0000000424247c23 */ /* 0x100fe200080108d4 */
[--C-:B------:R-:W-:Y:S01]  /*17b70*/  FFMA.FTZ R37, R37, UR4, -R212.reuse ;  /* 0x0000000425257c23 */ /* 0x100fe200080108d4 */
[--C-:B------:R-:W-:Y:S07]  /*17b80*/  FFMA.FTZ R38, R38, UR4, -R213.reuse ;  /* 0x0000000426267c23 */ /* 0x100fee00080108d5 */
[----:B------:R4:W-:Y:S01]  /*17b90*/  MUFU.EX2 R216, R8 ;  /* 0x0000000800d87308 */ /* 0x0009e20000000800 */
[-C--:B------:R-:W-:Y:S09]  /*17ba0*/  HMMA.16816.F32 R4, R184, R204.reuse, R4 ;  /* 0x000000ccb804723c */ /* 0x080ff20000001804 */
[----:B------:R4:W4:Y:S01]  /*17bb0*/  MUFU.EX2 R221, R9 ;  /* 0x0000000900dd7308 */ /* 0x0009220000000800 */
[C---:B--2---:R-:W-:Y:S01]  /*17bc0*/  FMUL.FTZ R10, R0.reuse, R182 ;  /* 0x000000b6000a7220 */ /* 0x044fe20000410000 */
[C---:B------:R-:W-:Y:S08]  /*17bd0*/  FMUL.FTZ R138, R0.reuse, R138 ;  /* 0x0000008a008a7220 */ /* 0x040ff00000410000 */
[----:B------:R2:W-:Y:S01]  /*17be0*/  MUFU.EX2 R223, R14 ;  /* 0x0000000e00df7308 */ /* 0x0005e20000000800 */
[C---:B------:R-:W-:Y:S01]  /*17bf0*/  FMUL.FTZ R139, R0.reuse, R139 ;  /* 0x0000008b008b7220 */ /* 0x040fe20000410000 */
[----:B---3--:R-:W-:Y:S01]  /*17c00*/  FMUL.FTZ R11, R0, R183 ;  /* 0x000000b7000b7220 */ /* 0x008fe20000410000 */
[C---:B-1----:R-:W-:Y:S07]  /*17c10*/  FMUL.FTZ R136, R2.reuse, R136 ;  /* 0x0000008802887220 */ /* 0x042fee0000410000 */
[----:B------:R-:W1:Y:S01]  /*17c20*/  MUFU.EX2 R220, R15 ;  /* 0x0000000f00dc7308 */ /* 0x000e620000000800 */
[C---:B------:R-:W-:Y:S01]  /*17c30*/  FMUL.FTZ R137, R2.reuse, R137 ;  /* 0x0000008902897220 */ /* 0x040fe20000410000 */
[----:B----4-:R-:W-:Y:S01]  /*17c40*/  FMUL.FTZ R8, R2, R180 ;  /* 0x000000b402087220 */ /* 0x010fe20000410000 */
[C---:B------:R-:W-:Y:S07]  /*17c50*/  FMUL.FTZ R142, R0.reuse, R142 ;  /* 0x0000008e008e7220 */ /* 0x040fee0000410000 */
[----:B------:R3:W-:Y:S01]  /*17c60*/  MUFU.EX2 R227, R12 ;  /* 0x0000000c00e37308 */ /* 0x0007e20000000800 */
[----:B------:R-:W-:Y:S01]  /*17c70*/  FMUL.FTZ R143, R0, R143 ;  /* 0x0000008f008f7220 */ /* 0x000fe20000410000 */
[----:B------:R-:W-:Y:S01]  /*17c80*/  FMUL.FTZ R9, R2, R181 ;  /* 0x000000b502097220 */ /* 0x000fe20000410000 */
[----:B------:R-:W-:Y:S07]  /*17c90*/  F2FP.F16.F32.PACK_AB R181, R222, R218 ;  /* 0x000000dadeb5723e */ /* 0x000fee00000000ff */
[----:B------:R-:W4:Y:S01]  /*17ca0*/  MUFU.EX2 R217, R13 ;  /* 0x0000000d00d97308 */ /* 0x000f220000000800 */
[----:B------:R-:W-:Y:S01]  /*17cb0*/  F2FP.F16.F32.PACK_AB R180, R221, R216 ;  /* 0x000000d8ddb4723e */ /* 0x000fe200000000ff */
[----:B--2---:R-:W-:Y:S01]  /*17cc0*/  FMUL.FTZ R14, R0, R190 ;  /* 0x000000be000e7220 */ /* 0x004fe20000410000 */
[C---:B------:R-:W-:Y:S01]  /*17cd0*/  FMUL.FTZ R140, R2.reuse, R140 ;  /* 0x0000008c028c7220 */ /* 0x040fe20000410000 */
[----:B------:R-:W-:Y:S01]  /*17ce0*/  FMUL.FTZ R141, R2, R141 ;  /* 0x0000008d028d7220 */ /* 0x000fe20000410000 */
[----:B------:R-:W-:Y:S01]  /*17cf0*/  FMUL.FTZ R151, R3, R151 ;  /* 0x0000009703977220 */ /* 0x000fe20000410000 */
[----:B-1----:R-:W-:Y:S01]  /*17d00*/  F2FP.F16.F32.PACK_AB R183, R220, R223 ;  /* 0x000000dfdcb7723e */ /* 0x002fe200000000ff */
[C---:B------:R-:W-:Y:S01]  /*17d10*/  FMUL.FTZ R15, R0.reuse, R191 ;  /* 0x000000bf000f7220 */ /* 0x040fe20000410000 */
[C---:B------:R-:W-:Y:S01]  /*17d20*/  FMUL.FTZ R154, R0.reuse, R154 ;  /* 0x0000009a009a7220 */ /* 0x040fe20000410000 */
[----:B------:R-:W-:Y:S01]  /*17d30*/  FMUL.FTZ R155, R0, R155 ;  /* 0x0000009b009b7220 */ /* 0x000fe20000410000 */
[C---:B---3--:R-:W-:Y:S01]  /*17d40*/  FMUL.FTZ R12, R2.reuse, R188 ;  /* 0x000000bc020c7220 */ /* 0x048fe20000410000 */
[C---:B------:R-:W-:Y:S01]  /*17d50*/  FMUL.FTZ R152, R2.reuse, R152 ;  /* 0x0000009802987220 */ /* 0x040fe20000410000 */
[----:B------:R-:W-:Y:S01]  /*17d60*/  FMUL.FTZ R153, R2, R153 ;  /* 0x0000009902997220 */ /* 0x000fe20000410000 */
[--C-:B------:R-:W-:Y:S01]  /*17d70*/  FFMA.FTZ R20, R20, UR4, -R212.reuse ;  /* 0x0000000414147c23 */ /* 0x100fe200080108d4 */
[----:B----4-:R-:W-:Y:S01]  /*17d80*/  F2FP.F16.F32.PACK_AB R182, R217, R227 ;  /* 0x000000e3d9b6723e */ /* 0x010fe200000000ff */
[----:B------:R-:W-:Y:S01]  /*17d90*/  FMUL.FTZ R13, R2, R189 ;  /* 0x000000bd020d7220 */ /* 0x000fe20000410000 */
[--C-:B------:R-:W-:Y:S01]  /*17da0*/  FFMA.FTZ R39, R39, UR4, -R213.reuse ;  /* 0x0000000427277c23 */ /* 0x100fe200080108d5 */
[--C-:B------:R-:W-:Y:S01]  /*17db0*/  FFMA.FTZ R48, R48, UR4, -R212.reuse ;  /* 0x0000000430307c23 */ /* 0x100fe200080108d4 */
[----:B------:R-:W-:Y:S01]  /*17dc0*/  FFMA.FTZ R49, R49, UR4, -R212 ;  /* 0x0000000431317c23 */ /* 0x000fe200080108d4 */
[--C-:B------:R-:W-:Y:S01]  /*17dd0*/  FFMA.FTZ R50, R50, UR4, -R213.reuse ;  /* 0x0000000432327c23 */ /* 0x100fe200080108d5 */
[----:B------:R-:W-:Y:S01]  /*17de0*/  FFMA.FTZ R51, R51, UR4, -R213 ;  /* 0x0000000433337c23 */ /* 0x000fe200080108d5 */
[C---:B------:R-:W-:Y:S04]  /*17df0*/  HMMA.16816.F32 R8, R180.reuse, R204, R8 ;  /* 0x000000ccb408723c */ /* 0x040fe80000001808 */
[--C-:B------:R-:W-:Y:S01]  /*17e00*/  FFMA.FTZ R42, R42, UR4, -R214.reuse ;  /* 0x000000042a2a7c23 */ /* 0x100fe200080108d6 */
[--C-:B------:R-:W-:Y:S01]  /*17e10*/  FFMA.FTZ R43, R43, UR4, -R214.reuse ;  /* 0x000000042b2b7c23 */ /* 0x100fe200080108d6 */
[--C-:B------:R-:W-:Y:S01]  /*17e20*/  FFMA.FTZ R40, R40, UR4, -R215.reuse ;  /* 0x0000000428287c23 */ /* 0x100fe200080108d7 */
[--C-:B------:R-:W-:Y:S01]  /*17e30*/  FFMA.FTZ R41, R41, UR4, -R215.reuse ;  /* 0x0000000429297c23 */ /* 0x100fe200080108d7 */
[-C--:B------:R-:W-:Y:S03]  /*17e40*/  HMMA.16816.F32 R12, R180, R206.reuse, R12 ;  /* 0x000000ceb40c723c */ /* 0x080fe6000000180c */
[--C-:B------:R-:W-:Y:S01]  /*17e50*/  FFMA.FTZ R46, R46, UR4, -R214.reuse ;  /* 0x000000042e2e7c23 */ /* 0x100fe200080108d6 */
[----:B------:R-:W-:Y:S01]  /*17e60*/  FFMA.FTZ R47, R47, UR4, -R214 ;  /* 0x000000042f2f7c23 */ /* 0x000fe200080108d6 */
[--C-:B------:R-:W-:Y:S01]  /*17e70*/  FFMA.FTZ R44, R44, UR4, -R215.reuse ;  /* 0x000000042c2c7c23 */ /* 0x100fe200080108d7 */
[----:B------:R-:W-:Y:S01]  /*17e80*/  FFMA.FTZ R45, R45, UR4, -R215 ;  /* 0x000000042d2d7c23 */ /* 0x000fe200080108d7 */
[--C-:B------:R-:W-:Y:S01]  /*17e90*/  FFMA.FTZ R52, R52, UR4, -R212.reuse ;  /* 0x0000000434347c23 */ /* 0x100fe200080108d4 */
[C---:B------:R-:W-:Y:S04]  /*17ea0*/  HMMA.16816.F32 R16, R184.reuse, R206, R16 ;  /* 0x000000ceb810723c */ /* 0x040fe80000001810 */
[--C-:B------:R-:W-:Y:S01]  /*17eb0*/  FFMA.FTZ R53, R53, UR4, -R212.reuse ;  /* 0x0000000435357c23 */ /* 0x100fe200080108d4 */
[C---:B------:R-:W-:Y:S01]  /*17ec0*/  FMUL.FTZ R158, R0.reuse, R158 ;  /* 0x0000009e009e7220 */ /* 0x040fe20000410000 */
[----:B------:R-:W-:Y:S01]  /*17ed0*/  FMUL.FTZ R159, R0, R159 ;  /* 0x0000009f009f7220 */ /* 0x000fe20000410000 */
[C---:B------:R-:W-:Y:S01]  /*17ee0*/  FMUL.FTZ R156, R2.reuse, R156 ;  /* 0x0000009c029c7220 */ /* 0x040fe20000410000 */
[-C--:B------:R-:W-:Y:S03]  /*17ef0*/  HMMA.16816.F32 R132, R184, R208.reuse, R132 ;  /* 0x000000d0b884723c */ /* 0x080fe60000001884 */
[----:B------:R-:W-:Y:S01]  /*17f00*/  FMUL.FTZ R157, R2, R157 ;  /* 0x0000009d029d7220 */ /* 0x000fe20000410000 */
[C---:B------:R-:W-:Y:S01]  /*17f10*/  FMUL.FTZ R160, R173.reuse, R160 ;  /* 0x000000a0ada07220 */ /* 0x040fe20000410000 */
[----:B------:R-:W-:Y:S01]  /*17f20*/  FMUL.FTZ R161, R173, R161 ;  /* 0x000000a1ada17220 */ /* 0x000fe20000410000 */
[C---:B------:R-:W-:Y:S01]  /*17f30*/  FMUL.FTZ R162, R3.reuse, R162 ;  /* 0x000000a203a27220 */ /* 0x040fe20000410000 */
[----:B------:R-:W-:Y:S01]  /*17f40*/  FMUL.FTZ R163, R3, R163 ;  /* 0x000000a303a37220 */ /* 0x000fe20000410000 */
[C---:B------:R-:W-:Y:S01]  /*17f50*/  HMMA.16816.F32 R136, R180.reuse, R208, R136 ;  /* 0x000000d0b488723c */ /* 0x040fe20000001888 */
[----:B------:R-:W-:Y:S03]  /*17f60*/  MUFU.EX2 R209, R45 ;  /* 0x0000002d00d17308 */ /* 0x000fe60000000800 */
[C---:B------:R-:W-:Y:S01]  /*17f70*/  FMUL.FTZ R164, R173.reuse, R164 ;  /* 0x000000a4ada47220 */ /* 0x040fe20000410000 */
        /* <DEDUP_REMOVED lines=8> */
[----:B------:R-:W-:Y:S01]  /*18000*/  FFMA.FTZ R32, R32, UR4, -R212 ;  /* 0x0000000420207c23 */ /* 0x000fe200080108d4 */
[C---:B------:R-:W-:Y:S01]  /*18010*/  HMMA.16816.F32 R144, R184.reuse, R210, R144 ;  /* 0x000000d2b890723c */ /* 0x040fe20000001890 */
[----:B------:R1:W-:Y:S03]  /*18020*/  MUFU.EX2 R210, R20 ;  /* 0x0000001400d27308 */ /* 0x0003e60000000800 */
[--C-:B------:R-:W-:Y:S01]  /*18030*/  FFMA.FTZ R23, R23, UR4, -R213.reuse ;  /* 0x0000000417177c23 */ /* 0x100fe200080108d5 */
[--C-:B------:R-:W-:Y:S01]  /*18040*/  FFMA.FTZ R26, R26, UR4, -R214.reuse ;  /* 0x000000041a1a7c23 */ /* 0x100fe200080108d6 */
[--C-:B------:R-:W-:Y:S01]  /*18050*/  FFMA.FTZ R22, R22, UR4, -R213.reuse ;  /* 0x0000000416167c23 */ /* 0x100fe200080108d5 */
[----:B------:R-:W-:Y:S04]  /*18060*/  FFMA.FTZ R30, R30, UR4, -R214 ;  /* 0x000000041e1e7c23 */ /* 0x000fe800080108d6 */
[----:B------:R2:W-:Y:S01]  /*18070*/  MUFU.EX2 R208, R23 ;  /* 0x0000001700d07308 */ /* 0x0005e20000000800 */
[----:B------:R-:W-:Y:S01]  /*18080*/  FFMA.FTZ R21, R21, UR4, -R212 ;  /* 0x0000000415157c23 */ /* 0x000fe200080108d4 */
[----:B------:R-:W-:Y:S01]  /*18090*/  FFMA.FTZ R27, R27, UR4, -R214 ;  /* 0x000000041b1b7c23 */ /* 0x000fe200080108d6 */
[----:B------:R-:W-:Y:S07]  /*180a0*/  FFMA.FTZ R33, R33, UR4, -R212 ;  /* 0x0000000421217c23 */ /* 0x000fee00080108d4 */
[----:B------:R3:W-:Y:S01]  /*180b0*/  MUFU.EX2 R207, R22 ;  /* 0x0000001600cf7308 */ /* 0x0007e20000000800 */
[--C-:B------:R-:W-:Y:S01]  /*180c0*/  FFMA.FTZ R34, R34, UR4, -R213.reuse ;  /* 0x0000000422227c23 */ /* 0x100fe200080108d5 */
[----:B------:R-:W-:Y:S01]  /*180d0*/  FFMA.FTZ R35, R35, UR4, -R213 ;  /* 0x0000000423237c23 */ /* 0x000fe200080108d5 */
[----:B-1----:R-:W-:Y:S07]  /*180e0*/  FMUL.FTZ R20, R2, R196 ;  /* 0x000000c402147220 */ /* 0x002fee0000410000 */
[----:B------:R-:W-:Y:S01]  /*180f0*/  MUFU.EX2 R204, R33 ;  /* 0x0000002100cc7308 */ /* 0x000fe20000000800 */
[--C-:B------:R-:W-:Y:S01]  /*18100*/  FFMA.FTZ R31, R31, UR4, -R214.reuse ;  /* 0x000000041f1f7c23 */ /* 0x100fe200080108d6 */
[--C-:B------:R-:W-:Y:S01]  /*18110*/  FFMA.FTZ R28, R28, UR4, -R215.reuse ;  /* 0x000000041c1c7c23 */ /* 0x100fe200080108d7 */
[----:B------:R-:W-:Y:S07]  /*18120*/  FFMA.FTZ R29, R29, UR4, -R215 ;  /* 0x000000041d1d7c23 */ /* 0x000fee00080108d7 */
[----:B------:R1:W-:Y:S01]  /*18130*/  MUFU.EX2 R196, R26 ;  /* 0x0000001a00c47308 */ /* 0x0003e20000000800 */
[----:B------:R-:W-:Y:S01]  /*18140*/  MOV R205, R217 ;  /* 0x000000d900cd7202 */ /* 0x000fe20000000f00 */
[----:B--2---:R-:W-:Y:S01]  /*18150*/  FMUL.FTZ R23, R0, R199 ;  /* 0x000000c700177220 */ /* 0x004fe20000410000 */
[----:B------:R-:W-:Y:S07]  /*18160*/  MOV R206, R231 ;  /* 0x000000e700ce7202 */ /* 0x000fee0000000f00 */
[----:B------:R2:W-:Y:S01]  /*18170*/  MUFU.EX2 R199, R30 ;  /* 0x0000001e00c77308 */ /* 0x0005e20000000800 */
[--C-:B------:R-:W-:Y:S01]  /*18180*/  FFMA.FTZ R66, R66, UR4, -R213.reuse ;  /* 0x0000000442427c23 */ /* 0x100fe200080108d5 */
[----:B---3--:R-:W-:Y:S01]  /*18190*/  FMUL.FTZ R22, R0, R198 ;  /* 0x000000c600167220 */ /* 0x008fe20000410000 */
[----:B------:R-:W-:Y:S07]  /*181a0*/  FFMA.FTZ R67, R67, UR4, -R213 ;  /* 0x0000000443437c23 */ /* 0x000fee00080108d5 */
[----:B------:R3:W4:Y:S01]  /*181b0*/  MUFU.EX2 R198, R27 ;  /* 0x0000001b00c67308 */ /* 0x0007220000000800 */
[--C-:B------:R-:W-:Y:S01]  /*181c0*/  FFMA.FTZ R58, R58, UR4, -R214.reuse ;  /* 0x000000043a3a7c23 */ /* 0x100fe200080108d6 */
[--C-:B------:R-:W-:Y:S01]  /*181d0*/  FFMA.FTZ R59, R59, UR4, -R214.reuse ;  /* 0x000000043b3b7c23 */ /* 0x100fe200080108d6 */
[--C-:B------:R-:W-:Y:S07]  /*181e0*/  FFMA.FTZ R62, R62, UR4, -R214.reuse ;  /* 0x000000043e3e7c23 */ /* 0x100fee00080108d6 */
[----:B------:R-:W-:Y:S01]  /*181f0*/  MUFU.EX2 R225, R32 ;  /* 0x0000002000e17308 */ /* 0x000fe20000000800 */
[--C-:B------:R-:W-:Y:S01]  /*18200*/  FFMA.FTZ R63, R63, UR4, -R214.reuse ;  /* 0x000000043f3f7c23 */ /* 0x100fe200080108d6 */
[--C-:B-1----:R-:W-:Y:S01]  /*18210*/  FFMA.FTZ R26, R24, UR4, -R215.reuse ;  /* 0x00000004181a7c23 */ /* 0x102fe200080108d7 */
[----:B------:R-:W-:Y:S07]  /*18220*/  FMUL.FTZ R24, R173, R200 ;  /* 0x000000c8ad187220 */ /* 0x000fee0000410000 */
[----:B------:R-:W-:Y:S01]  /*18230*/  MUFU.EX2 R217, R34 ;  /* 0x0000002200d97308 */ /* 0x000fe20000000800 */
[--C-:B------:R-:W-:Y:S01]  /*18240*/  FFMA.FTZ R56, R56, UR4, -R215.reuse ;  /* 0x0000000438387c23 */ /* 0x100fe200080108d7 */
[--C-:B--2---:R-:W-:Y:S01]  /*18250*/  FFMA.FTZ R30, R25, UR4, -R215.reuse ;  /* 0x00000004191e7c23 */ /* 0x104fe200080108d7 */
[----:B------:R-:W-:Y:S07]  /*18260*/  FMUL.FTZ R25, R173, R201 ;  /* 0x000000c9ad197220 */ /* 0x000fee0000410000 */
[----:B------:R-:W1:Y:S01]  /*18270*/  MUFU.EX2 R252, R35 ;  /* 0x0000002300fc7308 */ /* 0x000e620000000800 */
[--C-:B------:R-:W-:Y:S01]  /*18280*/  FFMA.FTZ R57, R57, UR4, -R215.reuse ;  /* 0x0000000439397c23 */ /* 0x100fe200080108d7 */
[----:B---3--:R-:W-:Y:S01]  /*18290*/  FMUL.FTZ R27, R3, R203 ;  /* 0x000000cb031b7220 */ /* 0x008fe20000410000 */
[----:B----4-:R-:W-:Y:S07]  /*182a0*/  F2FP.F16.F32.PACK_AB R33, R198, R196 ;  /* 0x000000c4c621723e */ /* 0x010fee00000000ff */
[----:B------:R1:W2:Y:S01]  /*182b0*/  MUFU.EX2 R251, R31 ;  /* 0x0000001f00fb7308 */ /* 0x0002a20000000800 */
[----:B------:R-:W-:Y:S01]  /*182c0*/  MOV R203, R220 ;  /* 0x000000dc00cb7202 */ /* 0x000fe20000000f00 */
[--C-:B------:R-:W-:Y:S01]  /*182d0*/  FFMA.FTZ R60, R60, UR4, -R215.reuse ;  /* 0x000000043c3c7c23 */ /* 0x100fe200080108d7 */
[--C-:B------:R-:W-:Y:S07]  /*182e0*/  FFMA.FTZ R61, R61, UR4, -R215.reuse ;  /* 0x000000043d3d7c23 */ /* 0x100fee00080108d7 */
[----:B------:R3:W-:Y:S01]  /*182f0*/  MUFU.EX2 R201, R29 ;  /* 0x0000001d00c97308 */ /* 0x0007e20000000800 */
[--C-:B------:R-:W-:Y:S01]  /*18300*/  FFMA.FTZ R74, R74, UR4, -R214.reuse ;  /* 0x000000044a4a7c23 */ /* 0x100fe200080108d6 */
[--C-:B------:R-:W-:Y:S01]  /*18310*/  FFMA.FTZ R75, R75, UR4, -R214.reuse ;  /* 0x000000044b4b7c23 */ /* 0x100fe200080108d6 */
[--C-:B------:R-:W-:Y:S07]  /*18320*/  FFMA.FTZ R78, R78, UR4, -R214.reuse ;  /* 0x000000044e4e7c23 */ /* 0x100fee00080108d6 */
[----:B------:R-:W-:Y:S01]  /*18330*/  MUFU.EX2 R200, R37 ;  /* 0x0000002500c87308 */ /* 0x000fe20000000800 */
[----:B------:R-:W-:Y:S01]  /*18340*/  FFMA.FTZ R79, R79, UR4, -R214 ;  /* 0x000000044f4f7c23 */ /* 0x000fe200080108d6 */
[--C-:B------:R-:W-:Y:S01]  /*18350*/  FFMA.FTZ R72, R72, UR4, -R215.reuse ;  /* 0x0000000448487c23 */ /* 0x100fe200080108d7 */
[--C-:B------:R-:W-:Y:S07]  /*18360*/  FFMA.FTZ R73, R73, UR4, -R215.reuse ;  /* 0x0000000449497c23 */ /* 0x100fee00080108d7 */
[----:B------:R4:W-:Y:S01]  /*18370*/  MUFU.EX2 R220, R48 ;  /* 0x0000003000dc7308 */ /* 0x0009e20000000800 */
[--C-:B------:R-:W-:Y:S01]  /*18380*/  FFMA.FTZ R76, R76, UR4, -R215.reuse ;  /* 0x000000044c4c7c23 */ /* 0x100fe200080108d7 */
[----:B-1----:R-:W-:Y:S01]  /*18390*/  F2FP.F16.F32.PACK_AB R31, R252, R217 ;  /* 0x000000d9fc1f723e */ /* 0x002fe200000000ff */
[----:B------:R-:W-:Y:S07]  /*183a0*/  FFMA.FTZ R77, R77, UR4, -R215 ;  /* 0x000000044d4d7c23 */ /* 0x000fee00080108d7 */
[----:B------:R-:W-:Y:S01]  /*183b0*/  MUFU.EX2 R231, R49 ;  /* 0x0000003100e77308 */ /* 0x000fe20000000800 */
[----:B--2---:R-:W-:Y:S01]  /*183c0*/  F2FP.F16.F32.PACK_AB R35, R251, R199 ;  /* 0x000000c7fb23723e */ /* 0x004fe200000000ff */
[--C-:B------:R-:W-:Y:S01]  /*183d0*/  FFMA.FTZ R64, R64, UR4, -R212.reuse ;  /* 0x0000000440407c23 */ /* 0x100fe200080108d4 */
[----:B---3--:R-:W-:Y:S07]  /*183e0*/  F2FP.F16.F32.PACK_AB R29, R208, R207 ;  /* 0x000000cfd01d723e */ /* 0x008fee00000000ff */
[----:B------:R-:W-:Y:S01]  /*183f0*/  MUFU.EX2 R211, R47 ;  /* 0x0000002f00d37308 */ /* 0x000fe20000000800 */
[--C-:B------:R-:W-:Y:S01]  /*18400*/  FFMA.FTZ R65, R65, UR4, -R212.reuse ;  /* 0x0000000441417c23 */ /* 0x100fe200080108d4 */
[--C-:B------:R-:W-:Y:S01]  /*18410*/  FFMA.FTZ R55, R55, UR4, -R213.reuse ;  /* 0x0000000437377c23 */ /* 0x100fe200080108d5 */
[--C-:B------:R-:W-:Y:S07]  /*18420*/  FFMA.FTZ R54, R54, UR4, -R213.reuse ;  /* 0x0000000436367c23 */ /* 0x100fee00080108d5 */
[----:B------:R-:W-:Y:S01]  /*18430*/  MUFU.EX2 R66, R66 ;  /* 0x0000004200427308 */ /* 0x000fe20000000800 */
[--C-:B------:R-:W-:Y:S01]  /*18440*/  FFMA.FTZ R68, R68, UR4, -R212.reuse ;  /* 0x0000000444447c23 */ /* 0x100fe200080108d4 */
[----:B----4-:R-:W2:Y:S01]  /*18450*/  LDL.LU R48, [R1+0x24] ;  /* 0x0000240001307983 */ /* 0x010ea20000300800 */
[--C-:B------:R-:W-:Y:S07]  /*18460*/  FFMA.FTZ R69, R69, UR4, -R212.reuse ;  /* 0x0000000445457c23 */ /* 0x100fee00080108d4 */
[----:B------:R-:W-:Y:S01]  /*18470*/  MUFU.EX2 R67, R67 ;  /* 0x0000004300437308 */ /* 0x000fe20000000800 */
[--C-:B------:R-:W-:Y:S01]  /*18480*/  FFMA.FTZ R80, R80, UR4, -R212.reuse ;  /* 0x0000000450507c23 */ /* 0x100fe200080108d4 */
[--C-:B------:R-:W-:Y:S01]  /*18490*/  FFMA.FTZ R81, R81, UR4, -R212.reuse ;  /* 0x0000000451517c23 */ /* 0x100fe200080108d4 */
        /* <DEDUP_REMOVED lines=10> */
[----:B------:R-:W-:Y:S01]  /*18540*/  FFMA.FTZ R97, R97, UR4, -R212 ;  /* 0x0000000461617c23 */ /* 0x000fe200080108d4 */
[--C-:B------:R-:W-:Y:S01]  /*18550*/  FFMA.FTZ R86, R86, UR4, -R213.reuse ;  /* 0x0000000456567c23 */ /* 0x100fe200080108d5 */
[--C-:B------:R-:W-:Y:S07]  /*18560*/  FFMA.FTZ R87, R87, UR4, -R213.reuse ;  /* 0x0000000457577c23 */ /* 0x100fee00080108d5 */
[----:B------:R-:W-:Y:S01]  /*18570*/  MUFU.EX2 R63, R63 ;  /* 0x0000003f003f7308 */ /* 0x000fe20000000800 */
[--C-:B------:R-:W-:Y:S01]  /*18580*/  FFMA.FTZ R98, R98, UR4, -R213.reuse ;  /* 0x0000000462627c23 */ /* 0x100fe200080108d5 */
[----:B------:R-:W-:Y:S01]  /*18590*/  FFMA.FTZ R99, R99, UR4, -R213 ;  /* 0x0000000463637c23 */ /* 0x000fe200080108d5 */
[--C-:B------:R-:W-:Y:S07]  /*185a0*/  FFMA.FTZ R90, R90, UR4, -R214.reuse ;  /* 0x000000045a5a7c23 */ /* 0x100fee00080108d6 */
[----:B------:R-:W-:Y:S01]  /*185b0*/  MUFU.EX2 R56, R56 ;  /* 0x0000003800387308 */ /* 0x000fe20000000800 */
[--C-:B------:R-:W-:Y:S01]  /*185c0*/  FFMA.FTZ R91, R91, UR4, -R214.reuse ;  /* 0x000000045b5b7c23 */ /* 0x100fe200080108d6 */
[--C-:B------:R-:W-:Y:S01]  /*185d0*/  FFMA.FTZ R94, R94, UR4, -R214.reuse ;  /* 0x000000045e5e7c23 */ /* 0x100fe200080108d6 */
[----:B------:R-:W-:Y:S07]  /*185e0*/  FFMA.FTZ R95, R95, UR4, -R214 ;  /* 0x000000045f5f7c23 */ /* 0x000fee00080108d6 */
        /* <DEDUP_REMOVED lines=48> */
[----:B------:R-:W-:Y:S10]  /*188f0*/  MUFU.EX2 R213, R213 ;  /* 0x000000d500d57308 */ /* 0x000ff40000000800 */
[----:B------:R-:W-:Y:S10]  /*18900*/  MUFU.EX2 R214, R214 ;  /* 0x000000d600d67308 */ /* 0x000ff40000000800 */
[----:B------:R-:W-:Y:S10]  /*18910*/  MUFU.EX2 R215, R215 ;  /* 0x000000d700d77308 */ /* 0x000ff40000000800 */
[----:B------:R-:W-:Y:S10]  /*18920*/  MUFU.EX2 R65, R65 ;  /* 0x0000004100417308 */ /* 0x000ff40000000800 */
[----:B------:R-:W-:Y:S01]  /*18930*/  MUFU.EX2 R55, R55 ;  /* 0x0000003700377308 */ /* 0x000fe20000000800 */
[----:B-----5:R-:W-:Y:S09]  /*18940*/  @P0 IADD3 R172, PT, PT, R219, -0x40, RZ ;  /* 0xffffffc0dbac0810 */ /* 0x020ff20007ffe0ff */
[----:B------:R1:W3:Y:S01]  /*18950*/  MUFU.EX2 R219, R21 ;  /* 0x0000001500db7308 */ /* 0x0002e20000000800 */
[----:B------:R-:W-:Y:S01]  /*18960*/  IADD3 R178, PT, PT, R234, R172, RZ ;  /* 0x000000aceab27210 */ /* 0x000fe20007ffe0ff */
[----:B------:R-:W4:Y:S08]  /*18970*/  LDSM.16.MT88.4 R188, [R172] ;  /* 0x00000000acbc783b */ /* 0x000f300000004200 */
[----:B------:R-:W-:Y:S10]  /*18980*/  MUFU.EX2 R68, R68 ;  /* 0x0000004400447308 */ /* 0x000ff40000000800 */
[----:B------:R-:W-:Y:S01]  /*18990*/  MUFU.EX2 R69, R69 ;  /* 0x0000004500457308 */ /* 0x000fe20000000800 */
[----:B------:R-:W5:Y:S09]  /*189a0*/  LDSM.16.MT88.4 R192, [R178] ;  /* 0x00000000b2c0783b */ /* 0x000f720000004200 */
[----:B------:R-:W-:Y:S01]  /*189b0*/  MUFU.EX2 R80, R80 ;  /* 0x0000005000507308 */ /* 0x000fe20000000800 */
[----:B-1----:R-:W-:Y:S09]  /*189c0*/  FMUL.FTZ R21, R2, R197 ;  /* 0x000000c502157220 */ /* 0x002ff20000410000 */
[----:B------:R3:W1:Y:S10]  /*189d0*/  MUFU.EX2 R197, R28 ;  /* 0x0000001c00c57308 */ /* 0x0006740000000800 */
[----:B------:R-:W-:Y:S10]  /*189e0*/  MUFU.EX2 R81, R81 ;  /* 0x0000005100517308 */ /* 0x000ff40000000800 */
[----:B------:R-:W-:Y:S10]  /*189f0*/  MUFU.EX2 R70, R70 ;  /* 0x0000004600467308 */ /* 0x000ff40000000800 */
[----:B------:R-:W-:Y:S01]  /*18a00*/  MUFU.EX2 R71, R71 ;  /* 0x0000004700477308 */ /* 0x000fe20000000800 */
[----:B---3--:R-:W-:Y:S02]  /*18a10*/  F2FP.F16.F32.PACK_AB R28, R219, R210 ;  /* 0x000000d2db1c723e */ /* 0x008fe400000000ff */
[----:B-1----:R-:W-:Y:S07]  /*18a20*/  F2FP.F16.F32.PACK_AB R34, R201, R197 ;  /* 0x000000c5c922723e */ /* 0x002fee00000000ff */
[----:B------:R-:W-:Y:S10]  /*18a30*/  MUFU.EX2 R82, R82 ;  /* 0x0000005200527308 */ /* 0x000ff40000000800 */
[----:B------:R-:W-:Y:S10]  /*18a40*/  MUFU.EX2 R83, R83 ;  /* 0x0000005300537308 */ /* 0x000ff40000000800 */
[----:B------:R-:W-:Y:S01]  /*18a50*/  MUFU.EX2 R84, R84 ;  /* 0x0000005400547308 */ /* 0x000fe20000000800 */
[-C--:B----4-:R-:W-:Y:S09]  /*18a60*/  HMMA.16816.F32 R148, R184, R188.reuse, R148 ;  /* 0x000000bcb894723c */ /* 0x090ff20000001894 */
        /* <DEDUP_REMOVED lines=12> */
[-C--:B-----5:R-:W-:Y:S09]  /*18b30*/  HMMA.16816.F32 R164, R184, R192.reuse, R164 ;  /* 0x000000c0b8a4723c */ /* 0x0a0ff200000018a4 */
[----:B------:R-:W-:Y:S10]  /*18b40*/  MUFU.EX2 R91, R91 ;  /* 0x0000005b005b7308 */ /* 0x000ff40000000800 */
[----:B------:R-:W-:Y:S01]  /*18b50*/  MUFU.EX2 R94, R94 ;  /* 0x0000005e005e7308 */ /* 0x000fe20000000800 */
[C---:B------:R-:W-:Y:S09]  /*18b60*/  HMMA.16816.F32 R168, R180.reuse, R192, R168 ;  /* 0x000000c0b4a8723c */ /* 0x040ff200000018a8 */
[----:B------:R3:W-:Y:S10]  /*18b70*/  MUFU.EX2 R192, R26 ;  /* 0x0000001a00c07308 */ /* 0x0007f40000000800 */
[----:B------:R-:W4:Y:S01]  /*18b80*/  MUFU.EX2 R193, R30 ;  /* 0x0000001e00c17308 */ /* 0x000f220000000800 */
[-C--:B------:R-:W-:Y:S01]  /*18b90*/  HMMA.16816.F32 R20, R180, R194.reuse, R20 ;  /* 0x000000c2b414723c */ /* 0x080fe20000001814 */
[----:B------:R-:W5:Y:S08]  /*18ba0*/  LDSM.16.MT88.4 R180, [R232+0x8800] ;  /* 0x00880000e8b4783b */ /* 0x000f700000004200 */
[----:B------:R-:W-:Y:S10]  /*18bb0*/  MUFU.EX2 R95, R95 ;  /* 0x0000005f005f7308 */ /* 0x000ff40000000800 */
[----:B------:R-:W-:Y:S01]  /*18bc0*/  MUFU.EX2 R88, R88 ;  /* 0x0000005800587308 */ /* 0x000fe20000000800 */
[----:B---3--:R-:W-:Y:S01]  /*18bd0*/  FMUL.FTZ R26, R3, R202 ;  /* 0x000000ca031a7220 */ /* 0x008fe20000410000 */
[----:B------:R-:W-:Y:S08]  /*18be0*/  MOV R202, R204 ;  /* 0x000000cc00ca7202 */ /* 0x000ff00000000f00 */
[----:B------:R-:W-:Y:S01]  /*18bf0*/  MUFU.EX2 R89, R89 ;  /* 0x0000005900597308 */ /* 0x000fe20000000800 */
[----:B------:R-:W-:Y:S02]  /*18c00*/  MOV R204, R226 ;  /* 0x000000e200cc7202 */ /* 0x000fe40000000f00 */
[----:B----4-:R-:W-:Y:S07]  /*18c10*/  F2FP.F16.F32.PACK_AB R32, R193, R192 ;  /* 0x000000c0c120723e */ /* 0x010fee00000000ff */
[----:B------:R-:W-:Y:S01]  /*18c20*/  MUFU.EX2 R226, R51 ;  /* 0x0000003300e27308 */ /* 0x000fe20000000800 */
[----:B------:R-:W-:Y:S01]  /*18c30*/  HMMA.16816.F32 R24, R184, R194, R24 ;  /* 0x000000c2b818723c */ /* 0x000fe20000001818 */
[----:B------:R-:W3:Y:S08]  /*18c40*/  LDSM.16.MT88.4 R184, [R172+0x800] ;  /* 0x00080000acb8783b */ /* 0x000ef00000004200 */
[----:B------:R-:W-:Y:S01]  /*18c50*/  MUFU.EX2 R92, R92 ;  /* 0x0000005c005c7308 */ /* 0x000fe20000000800 */
[----:B------:R-:W-:Y:S02]  /*18c60*/  F2FP.F16.F32.PACK_AB R30, R202, R225 ;  /* 0x000000e1ca1e723e */ /* 0x000fe400000000ff */
[----:B------:R-:W-:Y:S07]  /*18c70*/  MOV R194, R206 ;  /* 0x000000ce00c27202 */ /* 0x000fee0000000f00 */
[----:B------:R-:W-:Y:S01]  /*18c80*/  MUFU.EX2 R93, R93 ;  /* 0x0000005d005d7308 */ /* 0x000fe20000000800 */
[----:B------:R-:W-:Y:S01]  /*18c90*/  MOV R195, R204 ;  /* 0x000000cc00c37202 */ /* 0x000fe20000000f00 */
[-C--:B-1----:R-:W-:Y:S08]  /*18ca0*/  HMMA.16816.F32 R4, R28, R188.reuse, R4 ;  /* 0x000000bc1c04723c */ /* 0x082ff00000001804 */
        /* <DEDUP_REMOVED lines=8> */
[C---:B------:R-:W-:Y:S09]  /*18d30*/  HMMA.16816.F32 R16, R28.reuse, R190, R16 ;  /* 0x000000be1c10723c */ /* 0x040ff20000001810 */
[----:B------:R1:W-:Y:S10]  /*18d40*/  MUFU.EX2 R190, R36 ;  /* 0x0000002400be7308 */ /* 0x0003f40000000800 */
[----:B------:R4:W-:Y:S01]  /*18d50*/  MUFU.EX2 R191, R50 ;  /* 0x0000003200bf7308 */ /* 0x0009e20000000800 */
[-C--:B-----5:R-:W-:Y:S09]  /*18d60*/  HMMA.16816.F32 R132, R28, R180.reuse, R132 ;  /* 0x000000b41c84723c */ /* 0x0a0ff20000001884 */
[----:B------:R-:W-:Y:S10]  /*18d70*/  MUFU.EX2 R101, R101 ;  /* 0x0000006500657308 */ /* 0x000ff40000000800 */
[----:B------:R-:W-:Y:S01]  /*18d80*/  MUFU.EX2 R112, R112 ;  /* 0x0000007000707308 */ /* 0x000fe20000000800 */
[----:B-1----:R-:W-:Y:S01]  /*18d90*/  LDSM.16.MT88.4 R36, [R179+0x9000] ;  /* 0x00900000b324783b */ /* 0x002fe20000004200 */
[C---:B------:R-:W-:Y:S08]  /*18da0*/  HMMA.16816.F32 R136, R32.reuse, R180, R136 ;  /* 0x000000b42088723c */ /* 0x040ff00000001888 */
        /* <DEDUP_REMOVED lines=19> */
[----:B------:R-:W3:Y:S01]  /*18ee0*/  MUFU.EX2 R187, R43 ;  /* 0x0000002b00bb7308 */ /* 0x000ee20000000800 */
[----:B--2---:R-:W-:Y:S02]  /*18ef0*/  FFMA.FTZ R0, R0, R48, R218 ;  /* 0x0000003000007223 */ /* 0x004fe400000100da */
[----:B----4-:R-:W-:Y:S07]  /*18f00*/  LDSM.16.MT88.4 R48, [R172+0x2800] ;  /* 0x00280000ac30783b */ /* 0x010fee0000004200 */
[----:B------:R2:W4:Y:S01]  /*18f10*/  MUFU.EX2 R186, R46 ;  /* 0x0000002e00ba7308 */ /* 0x0005220000000800 */
[----:B------:R-:W-:Y:S01]  /*18f20*/  FADD.FTZ R0, R222, R0 ;  /* 0x00000000de007221 */ /* 0x000fe20000010000 */
[-C--:B-1----:R-:W-:Y:S08]  /*18f30*/  HMMA.16816.F32 R164, R28, R180.reuse, R164 ;  /* 0x000000b41ca4723c */ /* 0x082ff000000018a4 */
[----:B------:R-:W-:Y:S01]  /*18f40*/  MUFU.EX2 R105, R105 ;  /* 0x0000006900697308 */ /* 0x000fe20000000800 */
[----:B------:R-:W-:Y:S09]  /*18f50*/  FADD.FTZ R0, R223, R0 ;  /* 0x00000000df007221 */ /* 0x000ff20000010000 */
[----:B------:R-:W-:Y:S01]  /*18f60*/  MUFU.EX2 R108, R108 ;  /* 0x0000006c006c7308 */ /* 0x000fe20000000800 */
[C---:B------:R-:W-:Y:S09]  /*18f70*/  HMMA.16816.F32 R168, R32.reuse, R180, R168 ;  /* 0x000000b420a8723c */ /* 0x040ff200000018a8 */
[----:B------:R-:W-:Y:S01]  /*18f80*/  MUFU.EX2 R181, R40 ;  /* 0x0000002800b57308 */ /* 0x000fe20000000800 */
[----:B--2---:R-:W-:Y:S09]  /*18f90*/  LDSM.16.MT88.4 R44, [R232+0x9800] ;  /* 0x00980000e82c783b */ /* 0x004ff20000004200 */
[----:B------:R1:W2:Y:S01]  /*18fa0*/  MUFU.EX2 R180, R41 ;  /* 0x0000002900b47308 */ /* 0x0002a20000000800 */
[-C--:B------:R-:W-:Y:S09]  /*18fb0*/  HMMA.16816.F32 R20, R32, R182.reuse, R20 ;  /* 0x000000b62014723c */ /* 0x080ff20000001814 */
[----:B------:R-:W-:Y:S01]  /*18fc0*/  MUFU.EX2 R109, R109 ;  /* 0x0000006d006d7308 */ /* 0x000fe20000000800 */
[----:B---3--:R-:W-:Y:S02]  /*18fd0*/  F2FP.F16.F32.PACK_AB R33, R187, R184 ;  /* 0x000000b8bb21723e */ /* 0x008fe400000000ff */
[----:B----4-:R-:W-:Y:S07]  /*18fe0*/  F2FP.F16.F32.PACK_AB R35, R211, R186 ;  /* 0x000000bad323723e */ /* 0x010fee00000000ff */
[----:B------:R-:W-:Y:S01]  /*18ff0*/  MUFU.EX2 R116, R116 ;  /* 0x0000007400747308 */ /* 0x000fe20000000800 */
[----:B------:R-:W-:Y:S01]  /*19000*/  F2FP.F16.F32.PACK_AB R34, R209, R185 ;  /* 0x000000b9d122723e */ /* 0x000fe200000000ff */
[----:B------:R-:W-:Y:S01]  /*19010*/  HMMA.16816.F32 R24, R28, R182, R24 ;  /* 0x000000b61c18723c */ /* 0x000fe20000001818 */
[----:B------:R-:W3:Y:S07]  /*19020*/  LDL.LU R182, [R1+0x18] ;  /* 0x0000180001b67983 */ /* 0x000eee0000300800 */
[----:B------:R-:W-:Y:S01]  /*19030*/  MUFU.EX2 R117, R117 ;  /* 0x0000007500757308 */ /* 0x000fe20000000800 */
[----:B------:R-:W-:Y:S01]  /*19040*/  F2FP.F16.F32.PACK_AB R28, R200, R190 ;  /* 0x000000bec81c723e */ /* 0x000fe200000000ff */
[----:B-1----:R-:W1:Y:S01]  /*19050*/  LDSM.16.MT88.4 R40, [R232+0x9000] ;  /* 0x00900000e828783b */ /* 0x002e620000004200 */
[----:B------:R-:W-:Y:S07]  /*19060*/  F2FP.F16.F32.PACK_AB R30, R231, R220 ;  /* 0x000000dce71e723e */ /* 0x000fee00000000ff */
[----:B------:R-:W-:Y:S01]  /*19070*/  MUFU.EX2 R128, R128 ;  /* 0x0000008000807308 */ /* 0x000fe20000000800 */
[----:B------:R-:W-:Y:S02]  /*19080*/  F2FP.F16.F32.PACK_AB R29, R189, R188 ;  /* 0x000000bcbd1d723e */ /* 0x000fe400000000ff */
[----:B------:R-:W-:Y:S07]  /*19090*/  F2FP.F16.F32.PACK_AB R31, R226, R191 ;  /* 0x000000bfe21f723e */ /* 0x000fee00000000ff */
[----:B------:R-:W-:Y:S01]  /*190a0*/  MUFU.EX2 R118, R118 ;  /* 0x0000007600767308 */ /* 0x000fe20000000800 */
[----:B--2---:R-:W-:Y:S01]  /*190b0*/  F2FP.F16.F32.PACK_AB R32, R180, R181 ;  /* 0x000000b5b420723e */ /* 0x004fe200000000ff */
[----:B------:R-:W2:Y:S01]  /*190c0*/  LDL.LU R52, [R1+0x1c] ;  /* 0x00001c0001347983 */ /* 0x000ea20000300800 */
[----:B------:R-:W-:Y:S07]  /*190d0*/  MOV R183, R203 ;  /* 0x000000cb00b77202 */ /* 0x000fee0000000f00 */
[----:B------:R-:W-:Y:S01]  /*190e0*/  MUFU.EX2 R119, R119 ;  /* 0x0000007700777308 */ /* 0x000fe20000000800 */
[----:B------:R-:W-:Y:S01]  /*190f0*/  MOV R203, R205 ;  /* 0x000000cd00cb7202 */ /* 0x000fe20000000f00 */
[-C--:B------:R-:W-:Y:S08]  /*19100*/  HMMA.16816.F32 R4, R28, R36.reuse, R4 ;  /* 0x000000241c04723c */ /* 0x080ff00000001804 */
[----:B------:R4:W-:Y:S01]  /*19110*/  MUFU.EX2 R205, R53 ;  /* 0x0000003500cd7308 */ /* 0x0009e20000000800 */
[----:B------:R-:W-:Y:S09]  /*19120*/  FADD.FTZ R0, R183, R0 ;  /* 0x00000000b7007221 */ /* 0x000ff20000010000 */
[----:B------:R-:W-:Y:S01]  /*19130*/  MUFU.EX2 R130, R130 ;  /* 0x0000008200827308 */ /* 0x000fe20000000800 */
[----:B------:R-:W-:Y:S01]  /*19140*/  FADD.FTZ R0, R196, R0 ;  /* 0x00000000c4007221 */ /* 0x000fe20000010000 */
[C---:B------:R-:W-:Y:S08]  /*19150*/  HMMA.16816.F32 R8, R32.reuse, R36, R8 ;  /* 0x000000242008723c */ /* 0x040ff00000001808 */
[----:B------:R-:W-:Y:S01]  /*19160*/  MUFU.EX2 R122, R122 ;  /* 0x0000007a007a7308 */ /* 0x000fe20000000800 */
[----:B------:R-:W-:Y:S09]  /*19170*/  FADD.FTZ R0, R198, R0 ;  /* 0x00000000c6007221 */ /* 0x000ff20000010000 */
[----:B------:R-:W-:Y:S01]  /*19180*/  MUFU.EX2 R123, R123 ;  /* 0x0000007b007b7308 */ /* 0x000fe20000000800 */
[-C--:B------:R-:W-:Y:S01]  /*19190*/  HMMA.16816.F32 R12, R32, R38.reuse, R12 ;  /* 0x00000026200c723c */ /* 0x080fe2000000180c */
[----:B----4-:R-:W4:Y:S08]  /*191a0*/  LDL.LU R53, [R1+0x20] ;  /* 0x0000200001357983 */ /* 0x010f300000300800 */
[----:B------:R-:W5:Y:S01]  /*191b0*/  MUFU.EX2 R126, R126 ;  /* 0x0000007e007e7308 */ /* 0x000f620000000800 */
[----:B------:R-:W-:Y:S09]  /*191c0*/  FADD.FTZ R0, R199, R0 ;  /* 0x00000000c7007221 */ /* 0x000ff20000010000 */
[----:B------:R-:W-:Y:S01]  /*191d0*/  MUFU.EX2 R120, R120 ;  /* 0x0000007800787308 */ /* 0x000fe20000000800 */
[----:B------:R-:W-:Y:S01]  /*191e0*/  FADD.FTZ R0, R251, R0 ;  /* 0x00000000fb007221 */ /* 0x000fe20000010000 */
[C---:B------:R-:W-:Y:S01]  /*191f0*/  HMMA.16816.F32 R16, R28.reuse, R38, R16 ;  /* 0x000000261c10723c */ /* 0x040fe20000001810 */
[----:B------:R-:W5:Y:S07]  /*19200*/  LDSM.16.MT88.4 R36, [R172+0x1000] ;  /* 0x00100000ac24783b */ /* 0x000f6e0000004200 */
[----:B------:R-:W5:Y:S01]  /*19210*/  MUFU.EX2 R121, R121 ;  /* 0x0000007900797308 */ /* 0x000f620000000800 */
[----:B------:R-:W-:Y:S01]  /*19220*/  FADD.FTZ R0, R184, R0 ;  /* 0x00000000b8007221 */ /* 0x000fe20000010000 */
[-C--:B-1----:R-:W-:Y:S03]  /*19230*/  HMMA.16816.F32 R132, R28, R40.reuse, R132 ;  /* 0x000000281c84723c */ /* 0x082fe60000001884 */
[----:B------:R-:W-:Y:S01]  /*19240*/  FADD.FTZ R0, R187, R0 ;  /* 0x00000000bb007221 */ /* 0x000fe20000010000 */
[----:B-----5:R-:W-:Y:S04]  /*19250*/  F2FP.F16.F32.PACK_AB R199, R214, R126 ;  /* 0x0000007ed6c7723e */ /* 0x020fe800000000ff */
[C---:B------:R-:W-:Y:S04]  /*19260*/  HMMA.16816.F32 R136, R32.reuse, R40, R136 ;  /* 0x000000282088723c */ /* 0x040fe80000001888 */
[----:B------:R-:W-:Y:S04]  /*19270*/  F2FP.F16.F32.PACK_AB R196, R121, R120 ;  /* 0x0000007879c4723e */ /* 0x000fe800000000ff */
[-C--:B------:R-:W-:Y:S08]  /*19280*/  HMMA.16816.F32 R140, R32, R42.reuse, R140 ;  /* 0x0000002a208c723c */ /* 0x080ff0000000188c */
[C---:B------:R-:W-:Y:S01]  /*19290*/  HMMA.16816.F32 R144, R28.reuse, R42, R144 ;  /* 0x0000002a1c90723c */ /* 0x040fe20000001890 */
[----:B------:R-:W1:Y:S07]  /*192a0*/  LDSM.16.MT88.4 R40, [R178+0x1000] ;  /* 0x00100000b228783b */ /* 0x000e6e0000004200 */
[-C--:B------:R-:W-:Y:S08]  /*192b0*/  HMMA.16816.F32 R148, R28, R36.reuse, R148 ;  /* 0x000000241c94723c */ /* 0x080ff00000001894 */
[C---:B------:R-:W-:Y:S08]  /*192c0*/  HMMA.16816.F32 R152, R32.reuse, R36, R152 ;  /* 0x000000242098723c */ /* 0x040ff00000001898 */
[-C--:B------:R-:W-:Y:S08]  /*192d0*/  HMMA.16816.F32 R156, R32, R38.reuse, R156 ;  /* 0x00000026209c723c */ /* 0x080ff0000000189c */
[C---:B------:R-:W-:Y:S01]  /*192e0*/  HMMA.16816.F32 R160, R28.reuse, R38, R160 ;  /* 0x000000261ca0723c */ /* 0x040fe200000018a0 */
[----:B------:R-:W5:Y:S07]  /*192f0*/  LDSM.16.MT88.4 R36, [R179+0x9800] ;  /* 0x00980000b324783b */ /* 0x000f6e0000004200 */
[-C--:B-1----:R-:W-:Y:S08]  /*19300*/  HMMA.16816.F32 R164, R28, R40.reuse, R164 ;  /* 0x000000281ca4723c */ /* 0x082ff000000018a4 */
[C---:B------:R-:W-:Y:S08]  /*19310*/  HMMA.16816.F32 R168, R32.reuse, R40, R168 ;  /* 0x0000002820a8723c */ /* 0x040ff000000018a8 */
[-C--:B------:R-:W-:Y:S03]  /*19320*/  HMMA.16816.F32 R20, R32, R42.reuse, R20 ;  /* 0x0000002a2014723c */ /* 0x080fe60000001814 */
[----:B------:R-:W-:Y:S02]  /*19330*/  F2FP.F16.F32.PACK_AB R33, R59, R58 ;  /* 0x0000003a3b21723e */ /* 0x000fe400000000ff */
[----:B------:R-:W-:Y:S02]  /*19340*/  F2FP.F16.F32.PACK_AB R35, R63, R62 ;  /* 0x0000003e3f23723e */ /* 0x000fe400000000ff */
[----:B------:R-:W-:Y:S01]  /*19350*/  F2FP.F16.F32.PACK_AB R32, R57, R56 ;  /* 0x000000383920723e */ /* 0x000fe200000000ff */
[----:B------:R-:W-:Y:S01]  /*19360*/  HMMA.16816.F32 R24, R28, R42, R24 ;  /* 0x0000002a1c18723c */ /* 0x000fe20000001818 */
[----:B------:R-:W-:Y:S03]  /*19370*/  LDSM.16.MT88.4 R40, [R178+0x1800] ;  /* 0x00180000b228783b */ /* 0x000fe60000004200 */
        /* <DEDUP_REMOVED lines=14> */
[----:B------:R-:W-:Y:S07]  /*19460*/  LDSM.16.MT88.4 R44, [R172+0x2000] ;  /* 0x00200000ac2c783b */ /* 0x000fee0000004200 */
[-C--:B-1----:R-:W-:Y:S08]  /*19470*/  HMMA.16816.F32 R148, R28, R36.reuse, R148 ;  /* 0x000000241c94723c */ /* 0x082ff00000001894 */
[C---:B------:R-:W-:Y:S04]  /*19480*/  HMMA.16816.F32 R152, R32.reuse, R36, R152 ;  /* 0x000000242098723c */ /* 0x040fe80000001898 */
[----:B------:R-:W-:Y:S02]  /*19490*/  F2FP.F16.F32.PACK_AB R37, R75, R74 ;  /* 0x0000004a4b25723e */ /* 0x000fe400000000ff */
[----:B------:R-:W-:Y:S02]  /*194a0*/  F2FP.F16.F32.PACK_AB R36, R73, R72 ;  /* 0x000000484924723e */ /* 0x000fe400000000ff */
[-C--:B------:R-:W-:Y:S08]  /*194b0*/  HMMA.16816.F32 R156, R32, R38.reuse, R156 ;  /* 0x00000026209c723c */ /* 0x080ff0000000189c */
[C---:B------:R-:W-:Y:S04]  /*194c0*/  HMMA.16816.F32 R160, R28.reuse, R38, R160 ;  /* 0x000000261ca0723c */ /* 0x040fe800000018a0 */
[----:B------:R-:W-:Y:S02]  /*194d0*/  F2FP.F16.F32.PACK_AB R39, R79, R78 ;  /* 0x0000004e4f27723e */ /* 0x000fe400000000ff */
[----:B------:R-:W-:Y:S02]  /*194e0*/  F2FP.F16.F32.PACK_AB R38, R77, R76 ;  /* 0x0000004c4d26723e */ /* 0x000fe400000000ff */
[-C--:B------:R-:W-:Y:S08]  /*194f0*/  HMMA.16816.F32 R164, R28, R40.reuse, R164 ;  /* 0x000000281ca4723c */ /* 0x080ff000000018a4 */
[C---:B------:R-:W-:Y:S08]  /*19500*/  HMMA.16816.F32 R168, R32.reuse, R40, R168 ;  /* 0x0000002820a8723c */ /* 0x040ff000000018a8 */
[-C--:B------:R-:W-:Y:S01]  /*19510*/  HMMA.16816.F32 R20, R32, R42.reuse, R20 ;  /* 0x0000002a2014723c */ /* 0x080fe20000001814 */
[----:B------:R-:W1:Y:S07]  /*19520*/  LDSM.16.MT88.4 R32, [R179+0xa000] ;  /* 0x00a00000b320783b */ /* 0x000e6e0000004200 */
[----:B------:R-:W-:Y:S01]  /*19530*/  HMMA.16816.F32 R24, R28, R42, R24 ;  /* 0x0000002a1c18723c */ /* 0x000fe20000001818 */
[----:B------:R-:W5:Y:S03]  /*19540*/  LDSM.16.MT88.4 R40, [R232+0xa000] ;  /* 0x00a00000e828783b */ /* 0x000f660000004200 */
[----:B------:R-:W-:Y:S02]  /*19550*/  F2FP.F16.F32.PACK_AB R28, R69, R68 ;  /* 0x00000044451c723e */ /* 0x000fe400000000ff */
[----:B------:R-:W-:Y:S02]  /*19560*/  F2FP.F16.F32.PACK_AB R30, R81, R80 ;  /* 0x00000050511e723e */ /* 0x000fe400000000ff */
[----:B------:R-:W-:Y:S02]  /*19570*/  F2FP.F16.F32.PACK_AB R29, R71, R70 ;  /* 0x00000046471d723e */ /* 0x000fe400000000ff */
[----:B------:R-:W-:Y:S01]  /*19580*/  F2FP.F16.F32.PACK_AB R31, R83, R82 ;  /* 0x00000052531f723e */ /* 0x000fe200000000ff */
[----:B---3--:R-:W-:Y:S04]  /*19590*/  FFMA.FTZ R2, R2, R182, R216 ;  /* 0x000000b602027223 */ /* 0x008fe800000100d8 */
[----:B------:R-:W-:Y:S02]  /*195a0*/  FADD.FTZ R2, R221, R2 ;  /* 0x00000002dd027221 */ /* 0x000fe40000010000 */
[-C--:B-1----:R-:W-:Y:S03]  /*195b0*/  HMMA.16816.F32 R4, R28, R32.reuse, R4 ;  /* 0x000000201c04723c */ /* 0x082fe60000001804 */
[----:B--2---:R-:W-:Y:S01]  /*195c0*/  FFMA.FTZ R3, R3, R52, R224 ;  /* 0x0000003403037223 */ /* 0x004fe200000100e0 */
[----:B------:R-:W-:Y:S04]  /*195d0*/  FADD.FTZ R52, R227, R2 ;  /* 0x00000002e3347221 */ /* 0x000fe80000010000 */
[C---:B------:R-:W-:Y:S04]  /*195e0*/  HMMA.16816.F32 R8, R36.reuse, R32, R8 ;  /* 0x000000202408723c */ /* 0x040fe80000001808 */
[----:B------:R-:W-:Y:S01]  /*195f0*/  FADD.FTZ R52, R203, R52 ;  /* 0x00000034cb347221 */ /* 0x000fe20000010000 */
[----:B------:R-:W-:Y:S01]  /*19600*/  F2FP.F16.F32.PACK_AB R203, R213, R130 ;  /* 0x00000082d5cb723e */ /* 0x000fe200000000ff */
[----:B------:R-:W-:Y:S02]  /*19610*/  FADD.FTZ R3, R228, R3 ;  /* 0x00000003e4037221 */ /* 0x000fe40000010000 */
[-C--:B------:R-:W-:Y:S03]  /*19620*/  HMMA.16816.F32 R12, R36, R34.reuse, R12 ;  /* 0x00000022240c723c */ /* 0x080fe6000000180c */
[----:B------:R-:W-:Y:S04]  /*19630*/  FADD.FTZ R3, R249, R3 ;  /* 0x00000003f9037221 */ /* 0x000fe80000010000 */
[----:B------:R-:W-:Y:S01]  /*19640*/  FADD.FTZ R3, R195, R3 ;  /* 0x00000003c3037221 */ /* 0x000fe20000010000 */
[C---:B------:R-:W-:Y:S01]  /*19650*/  HMMA.16816.F32 R16, R28.reuse, R34, R16 ;  /* 0x000000221c10723c */ /* 0x040fe20000001810 */
[----:B------:R-:W1:Y:S03]  /*19660*/  LDSM.16.MT88.4 R32, [R178+0x2000] ;  /* 0x00200000b220783b */ /* 0x000e660000004200 */
[----:B----4-:R-:W-:Y:S01]  /*19670*/  FFMA.FTZ R173, R173, R53, R229 ;  /* 0x00000035adad7223 */ /* 0x010fe200000100e5 */
[----:B------:R-:W-:Y:S03]  /*19680*/  FADD.FTZ R3, R207, R3 ;  /* 0x00000003cf037221 */ /* 0x000fe60000010000 */
[-C--:B-----5:R-:W-:Y:S03]  /*19690*/  HMMA.16816.F32 R132, R28, R40.reuse, R132 ;  /* 0x000000281c84723c */ /* 0x0a0fe60000001884 */
[----:B------:R-:W-:Y:S01]  /*196a0*/  FADD.FTZ R173, R230, R173 ;  /* 0x000000ade6ad7221 */ /* 0x000fe20000010000 */
[----:B------:R-:W-:Y:S03]  /*196b0*/  FADD.FTZ R3, R208, R3 ;  /* 0x00000003d0037221 */ /* 0x000fe60000010000 */
[----:B------:R-:W-:Y:S01]  /*196c0*/  FADD.FTZ R173, R250, R173 ;  /* 0x000000adfaad7221 */ /* 0x000fe20000010000 */
[C---:B------:R-:W-:Y:S04]  /*196d0*/  HMMA.16816.F32 R136, R36.reuse, R40, R136 ;  /* 0x000000282488723c */ /* 0x040fe80000001888 */
[----:B------:R-:W-:Y:S01]  /*196e0*/  FADD.FTZ R2, R194, R173 ;  /* 0x000000adc2027221 */ /* 0x000fe20000010000 */
[----:B------:R-:W-:Y:S01]  /*196f0*/  FADD.FTZ R53, R217, R3 ;  /* 0x00000003d9357221 */ /* 0x000fe20000010000 */
[----:B------:R-:W-:Y:S02]  /*19700*/  MOV R173, R174 ;  /* 0x000000ae00ad7202 */ /* 0x000fe40000000f00 */
        /* <DEDUP_REMOVED lines=8> */
[-C--:B-1----:R-:W-:Y:S08]  /*19790*/  HMMA.16816.F32 R164, R28, R32.reuse, R164 ;  /* 0x000000201ca4723c */ /* 0x082ff000000018a4 */
[C---:B------:R-:W-:Y:S04]  /*197a0*/  HMMA.16816.F32 R168, R36.reuse, R32, R168 ;  /* 0x0000002024a8723c */ /* 0x040fe800000018a8 */
[----:B------:R-:W-:Y:S02]  /*197b0*/  F2FP.F16.F32.PACK_AB R33, R91, R90 ;  /* 0x0000005a5b21723e */ /* 0x000fe400000000ff */
[----:B------:R-:W-:Y:S02]  /*197c0*/  F2FP.F16.F32.PACK_AB R32, R89, R88 ;  /* 0x000000585920723e */ /* 0x000fe400000000ff */
[-C--:B------:R-:W-:Y:S01]  /*197d0*/  HMMA.16816.F32 R20, R36, R34.reuse, R20 ;  /* 0x000000222414723c */ /* 0x080fe20000001814 */
[----:B------:R-:W1:Y:S07]  /*197e0*/  LDSM.16.MT88.4 R36, [R178+0x2800] ;  /* 0x00280000b224783b */ /* 0x000e6e0000004200 */
[----:B------:R-:W-:Y:S04]  /*197f0*/  HMMA.16816.F32 R24, R28, R34, R24 ;  /* 0x000000221c18723c */ /* 0x000fe80000001818 */
[----:B------:R-:W-:Y:S02]  /*19800*/  F2FP.F16.F32.PACK_AB R28, R85, R84 ;  /* 0x00000054551c723e */ /* 0x000fe400000000ff */
[----:B------:R-:W-:Y:S02]  /*19810*/  F2FP.F16.F32.PACK_AB R30, R97, R96 ;  /* 0x00000060611e723e */ /* 0x000fe400000000ff */
[----:B------:R-:W-:Y:S02]  /*19820*/  F2FP.F16.F32.PACK_AB R29, R87, R86 ;  /* 0x00000056571d723e */ /* 0x000fe400000000ff */
[----:B------:R-:W-:Y:S02]  /*19830*/  F2FP.F16.F32.PACK_AB R31, R99, R98 ;  /* 0x00000062631f723e */ /* 0x000fe400000000ff */
[----:B------:R-:W-:Y:S02]  /*19840*/  F2FP.F16.F32.PACK_AB R35, R95, R94 ;  /* 0x0000005e5f23723e */ /* 0x000fe400000000ff */
[----:B------:R-:W-:Y:S03]  /*19850*/  F2FP.F16.F32.PACK_AB R34, R93, R92 ;  /* 0x0000005c5d22723e */ /* 0x000fe600000000ff */
[-C--:B--2---:R-:W-:Y:S08]  /*19860*/  HMMA.16816.F32 R4, R28, R40.reuse, R4 ;  /* 0x000000281c04723c */ /* 0x084ff00000001804 */
        /* <DEDUP_REMOVED lines=14> */
[-C--:B-1----:R-:W-:Y:S08]  /*19950*/  HMMA.16816.F32 R164, R28, R36.reuse, R164 ;  /* 0x000000241ca4723c */ /* 0x082ff000000018a4 */
[C---:B------:R-:W-:Y:S04]  /*19960*/  HMMA.16816.F32 R168, R32.reuse, R36, R168 ;  /* 0x0000002420a8723c */ /* 0x040fe800000018a8 */
[----:B------:R-:W-:Y:S01]  /*19970*/  FADD.FTZ R36, R210, R2 ;  /* 0x00000002d2247221 */ /* 0x000fe20000010000 */
[----:B------:R-:W-:Y:S03]  /*19980*/  FADD.FTZ R2, R192, R52 ;  /* 0x00000034c0027221 */ /* 0x000fe60000010000 */
[-C--:B------:R-:W-:Y:S03]  /*19990*/  HMMA.16816.F32 R20, R32, R38.reuse, R20 ;  /* 0x000000262014723c */ /* 0x080fe60000001814 */
[----:B------:R-:W-:Y:S01]  /*199a0*/  FADD.FTZ R32, R219, R36 ;  /* 0x00000024db207221 */ /* 0x000fe20000010000 */
[----:B------:R-:W-:Y:S01]  /*199b0*/  FADD.FTZ R2, R193, R2 ;  /* 0x00000002c1027221 */ /* 0x000fe20000010000 */
[----:B------:R-:W-:Y:S01]  /*199c0*/  F2FP.F16.F32.PACK_AB R33, R107, R106 ;  /* 0x0000006a6b21723e */ /* 0x000fe200000000ff */
[----:B------:R-:W-:Y:S01]  /*199d0*/  LDSM.16.MT88.4 R192, [R179+0xb800] ;  /* 0x00b80000b3c0783b */ /* 0x000fe20000004200 */
        /* <DEDUP_REMOVED lines=15> */
[-C--:B--2---:R-:W-:Y:S03]  /*19ad0*/  HMMA.16816.F32 R4, R28, R40.reuse, R4 ;  /* 0x000000281c04723c */ /* 0x084fe60000001804 */
[----:B------:R-:W-:Y:S01]  /*19ae0*/  F2FP.F16.F32.PACK_AB R197, R123, R122 ;  /* 0x0000007a7bc5723e */ /* 0x000fe200000000ff */
[----:B------:R-:W-:Y:S04]  /*19af0*/  FADD.FTZ R2, R188, R2 ;  /* 0x00000002bc027221 */ /* 0x000fe80000010000 */
[C---:B------:R-:W-:Y:S08]  /*19b00*/  HMMA.16816.F32 R8, R32.reuse, R40, R8 ;  /* 0x000000282008723c */ /* 0x040ff00000001808 */
[-C--:B------:R-:W-:Y:S08]  /*19b10*/  HMMA.16816.F32 R12, R32, R42.reuse, R12 ;  /* 0x0000002a200c723c */ /* 0x080ff0000000180c */
[C---:B------:R-:W-:Y:S01]  /*19b20*/  HMMA.16816.F32 R16, R28.reuse, R42, R16 ;  /* 0x0000002a1c10723c */ /* 0x040fe20000001810 */
[----:B------:R-:W2:Y:S07]  /*19b30*/  LDSM.16.MT88.4 R40, [R232+0xb800] ;  /* 0x00b80000e828783b */ /* 0x000eae0000004200 */
[-C--:B---3--:R-:W-:Y:S08]  /*19b40*/  HMMA.16816.F32 R132, R28, R44.reuse, R132 ;  /* 0x0000002c1c84723c */ /* 0x088ff00000001884 */
[C---:B------:R-:W-:Y:S04]  /*19b50*/  HMMA.16816.F32 R136, R32.reuse, R44, R136 ;  /* 0x0000002c2088723c */ /* 0x040fe80000001888 */
[----:B------:R-:W-:Y:S01]  /*19b60*/  FADD.FTZ R44, R201, R52 ;  /* 0x00000034c92c7221 */ /* 0x000fe20000010000 */
[----:B------:R-:W-:Y:S03]  /*19b70*/  F2FP.F16.F32.PACK_AB R201, R119, R118 ;  /* 0x0000007677c9723e */ /* 0x000fe600000000ff */
[-C--:B------:R-:W-:Y:S08]  /*19b80*/  HMMA.16816.F32 R140, R32, R46.reuse, R140 ;  /* 0x0000002e208c723c */ /* 0x080ff0000000188c */
[C---:B------:R-:W-:Y:S08]  /*19b90*/  HMMA.16816.F32 R144, R28.reuse, R46, R144 ;  /* 0x0000002e1c90723c */ /* 0x040ff00000001890 */
[-C--:B----4-:R-:W-:Y:S08]  /*19ba0*/  HMMA.16816.F32 R148, R28, R48.reuse, R148 ;  /* 0x000000301c94723c */ /* 0x090ff00000001894 */
[C---:B------:R-:W-:Y:S08]  /*19bb0*/  HMMA.16816.F32 R152, R32.reuse, R48, R152 ;  /* 0x000000302098723c */ /* 0x040ff00000001898 */
[-C--:B------:R-:W-:Y:S08]  /*19bc0*/  HMMA.16816.F32 R156, R32, R50.reuse, R156 ;  /* 0x00000032209c723c */ /* 0x080ff0000000189c */
[C---:B------:R-:W-:Y:S08]  /*19bd0*/  HMMA.16816.F32 R160, R28.reuse, R50, R160 ;  /* 0x000000321ca0723c */ /* 0x040ff000000018a0 */
[-C--:B-1----:R-:W-:Y:S08]  /*19be0*/  HMMA.16816.F32 R164, R28, R36.reuse, R164 ;  /* 0x000000241ca4723c */ /* 0x082ff000000018a4 */
[C---:B------:R-:W-:Y:S04]  /*19bf0*/  HMMA.16816.F32 R168, R32.reuse, R36, R168 ;  /* 0x0000002420a8723c */ /* 0x040fe800000018a8 */
[----:B------:R-:W-:Y:S04]  /*19c00*/  FADD.FTZ R36, R181, R44 ;  /* 0x0000002cb5247221 */ /* 0x000fe80000010000 */
[-C--:B------:R-:W-:Y:S01]  /*19c10*/  HMMA.16816.F32 R20, R32, R38.reuse, R20 ;  /* 0x000000262014723c */ /* 0x080fe20000001814 */
[----:B------:R-:W1:Y:S02]  /*19c20*/  MUFU.EX2 R34, R124 ;  /* 0x0000007c00227308 */ /* 0x000e640000000800 */
        /* <DEDUP_REMOVED lines=8> */
[----:B------:R-:W-:Y:S01]  /*19cb0*/  FADD.FTZ R32, R220, R32 ;  /* 0x00000020dc207221 */ /* 0x000fe20000010000 */
[----:B-1----:R-:W-:Y:S01]  /*19cc0*/  F2FP.F16.F32.PACK_AB R198, R215, R34 ;  /* 0x00000022d7c6723e */ /* 0x002fe200000000ff */
        /* <DEDUP_REMOVED lines=24> */
[----:B------:R2:W4:Y:S01]  /*19e50*/  LDSM.16.MT88.4 R8, [R178+0x3800] ;  /* 0x00380000b208783b */ /* 0x0005220000004200 */
        /* <DEDUP_REMOVED lines=37> */
[----:B--2---:R-:W-:Y:S01]  /*1a0b0*/  MOV R178, R175 ;  /* 0x000000af00b27202 */ /* 0x004fe20000000f00 */
[----:B------:R-:W-:Y:S01]  /*1a0c0*/  FADD.FTZ R2, R93, R2 ;  /* 0x000000025d027221 */ /* 0x000fe20000010000 */
[----:B------:R-:W-:Y:S01]  /*1a0d0*/  FADD.FTZ R3, R96, R3 ;  /* 0x0000000360037221 */ /* 0x000fe20000010000 */
[----:B------:R-:W-:Y:S01]  /*1a0e0*/  FADD.FTZ R0, R95, R0 ;  /* 0x000000005f007221 */ /* 0x000fe20000010000 */
[-C--:B----4-:R-:W-:Y:S03]  /*1a0f0*/  HMMA.16816.F32 R164, R200, R8.reuse, R164 ;  /* 0x00000008c8a4723c */ /* 0x090fe600000018a4 */
        /* <DEDUP_REMOVED lines=34> */
[----:B------:R-:W-:Y:S03]  /*1a320*/  STL [R1+0x24], R4 ;  /* 0x0000240401007387 */ /* 0x000fe60000100800 */
[----:B------:R-:W-:Y:S01]  /*1a330*/  FADD.FTZ R3, R212, R3 ;  /* 0x00000003d4037221 */ /* 0x000fe20000010000 */
[----:B------:R-:W-:Y:S01]  /*1a340*/  FADD.FTZ R2, R213, R2 ;  /* 0x00000002d5027221 */ /* 0x000fe20000010000 */
[----:B------:R-:W-:Y:S03]  /*1a350*/  FADD.FTZ R0, R215, R0 ;  /* 0x00000000d7007221 */ /* 0x000fe60000010000 */
[----:B------:R1:W-:Y:S04]  /*1a360*/  STL [R1+0x20], R3 ;  /* 0x0000200301007387 */ /* 0x0003e80000100800 */
[----:B------:R2:W-:Y:S04]  /*1a370*/  STL [R1+0x1c], R2 ;  /* 0x00001c0201007387 */ /* 0x0005e80000100800 */
[----:B------:R2:W-:Y:S01]  /*1a380*/  STL [R1+0x18], R0 ;  /* 0x0000180001007387 */ /* 0x0005e20000100800 */
[----:B-1----:R-:W-:Y:S01]  /*1a390*/  MOV R3, R177 ;  /* 0x000000b100037202 */ /* 0x002fe20000000f00 */
[----:B------:R-:W-:Y:S06]  /*1a3a0*/  BRA.U UP0, `(.L_x_507) ;  /* 0xffffffb1001c7547 */ /* 0x000fec000b83ffff */
.L_x_506:
[----:B------:R-:W3:Y:S01]  /*1a3b0*/  LDL.LU R4, [R1+0x20] ;  /* 0x0000200001047983 */ /* 0x000ee20000300800 */
[----:B------:R-:W-:Y:S01]  /*1a3c0*/  UISETP.NE.AND UP3, UPT, UR19, -0x1, UPT ;  /* 0xffffffff1300788c */ /* 0x000fe2000bf65270 */
[----:B------:R-:W-:Y:S01]  /*1a3d0*/  MOV R34, 0x10 ;  /* 0x0000001000227802 */ /* 0x000fe20000000f00 */
[----:B------:R-:W1:Y:S01]  /*1a3e0*/  S2UR UR9, SR_CTAID.Y ;  /* 0x00000000000979c3 */ /* 0x000e620000002600 */
[----:B-----5:R-:W2:Y:S01]  /*1a3f0*/  LDL.LU R10, [R1+0x1c] ;  /* 0x00001c00010a7983 */ /* 0x020ea20000300800 */
[C---:B------:R-:W-:Y:S01]  /*1a400*/  LOP3.LUT P5, RZ, R237.reuse, 0x8, RZ, 0xc0, !PT ;  /* 0x00000008edff7812 */ /* 0x040fe200078ac0ff */
[----:B------:R-:W4:Y:S02]  /*1a410*/  LDCU.U8 UR7, c[0x0][0x549] ;  /* 0x0000a920ff0777ac */ /* 0x000f240008000000 */
[----:B------:R-:W2:Y:S01]  /*1a420*/  LDL.LU R6, [R1+0x18] ;  /* 0x0000180001067983 */ /* 0x000ea20000300800 */
[----:B------:R-:W1:Y:S03]  /*1a430*/  LDCU.U8 UR8, c[0x0][0x548] ;  /* 0x0000a900ff0877ac */ /* 0x000e660008000000 */
[----:B------:R-:W2:Y:S01]  /*1a440*/  LDL.LU R5, [R1+0x24] ;  /* 0x0000240001057983 */ /* 0x000ea20000300800 */
[----:B------:R-:W1:Y:S03]  /*1a450*/  @!UP3 LDCU.64 UR4, c[0x0][0x400] ;  /* 0x00008000ff04b7ac */ /* 0x000e660008000a00 */
[----:B------:R-:W2:Y:S04]  /*1a460*/  LDL.LU R9, [R1+0x28] ;  /* 0x0000280001097983 */ /* 0x000ea80000300800 */
[----:B------:R-:W2:Y:S04]  /*1a470*/  LDL.LU R8, [R1+0x2c] ;  /* 0x00002c0001087983 */ /* 0x000ea80000300800 */
[----:B------:R-:W2:Y:S01]  /*1a480*/  LDL.LU R7, [R1+0x14] ;  /* 0x0000140001077983 */ /* 0x000ea20000300800 */
[----:B------:R-:W-:Y:S01]  /*1a490*/  SEL R34, R34, 0xfffffff0, !P0 ;  /* 0xfffffff022227807 */ /* 0x000fe20004000000 */
[----:B----4-:R-:W-:Y:S01]  /*1a4a0*/  UISETP.NE.AND UP1, UPT, UR7, URZ, UPT ;  /* 0x000000ff0700728c */ /* 0x010fe2000bf25270 */
[----:B------:R-:W-:Y:S01]  /*1a4b0*/  LOP3.LUT P0, RZ, R237, 0x10, RZ, 0xc0, !PT ;  /* 0x00000010edff7812 */ /* 0x000fe2000780c0ff */
[----:B------:R-:W4:Y:S01]  /*1a4c0*/  S2UR UR13, SR_CTAID.Z ;  /* 0x00000000000d79c3 */ /* 0x000f220000002700 */
[----:B------:R-:W4:Y:S01]  /*1a4d0*/  LDCU UR7, c[0x0][0x434] ;  /* 0x00008680ff0777ac */ /* 0x000f220008000800 */
[----:B-1----:R-:W-:-:S02]  /*1a4e0*/  @!UP3 UIMAD.WIDE.U32 UR14, UR9, UR4, URZ ;  /* 0x00000004090eb2a5 */ /* 0x002fc4000f8e00ff */
[----:B------:R-:W-:Y:S02]  /*1a4f0*/  UISETP.NE.AND UP2, UPT, UR19, -0x1, UPT ;  /* 0xffffffff1300788c */ /* 0x000fe4000bf45270 */
[----:B------:R-:W-:Y:S01]  /*1a500*/  @!UP3 UIMAD UR10, UR9, UR5, UR15 ;  /* 0x00000005090ab2a4 */ /* 0x000fe2000f8e020f */
[----:B------:R-:W1:Y:S02]  /*1a510*/  @UP3 LDCU.64 UR4, c[0x0][0x408] ;  /* 0x00008100ff0437ac */ /* 0x000e640008000a00 */
[----:B------:R-:W4:Y:S01]  /*1a520*/  @UP1 LDCU UR12, c[0x0][0x430] ;  /* 0x00008600ff0c17ac */ /* 0x000f220008000800 */
[----:B------:R-:W4:Y:S01]  /*1a530*/  LDCU UR11, c[0x0][0x434] ;  /* 0x00008680ff0b77ac */ /* 0x000f220008000800 */
[----:B------:R-:W-:Y:S02]  /*1a540*/  UISETP.NE.AND UP0, UPT, UR8, URZ, !UP1 ;  /* 0x000000ff0800728c */ /* 0x000fe4000cf05270 */
[----:B------:R-:W2:Y:S01]  /*1a550*/  @UP1 LDCU UR15, c[0x0][0x430] ;  /* 0x00008600ff0f17ac */ /* 0x000ea20008000800 */
[----:B-1----:R-:W-:Y:S01]  /*1a560*/  @UP3 UIMAD.WIDE.U32 UR16, UR19, UR4, URZ ;  /* 0x00000004131032a5 */ /* 0x002fe2000f8e00ff */
[----:B------:R-:W1:Y:S03]  /*1a570*/  S2UR UR4, SR_CTAID.X ;  /* 0x00000000000479c3 */ /* 0x000e660000002500 */
[----:B------:R-:W-:-:S02]  /*1a580*/  @UP3 UIMAD UR10, UR19, UR5, UR17 ;  /* 0x00000005130a32a4 */ /* 0x000fc4000f8e0211 */
[----:B----4-:R-:W-:Y:S02]  /*1a590*/  @!UP2 UIMAD UR19, UR9, UR7, URZ ;  /* 0x000000070913a2a4 */ /* 0x010fe4000f8e02ff */
[----:B------:R-:W-:Y:S01]  /*1a5a0*/  @UP1 UIMAD UR11, UR12, UR7, URZ ;  /* 0x000000070c0b12a4 */ /* 0x000fe2000f8e02ff */
[----:B------:R-:W-:Y:S01]  /*1a5b0*/  @UP1 UMOV UR5, 0x1 ;  /* 0x0000000100051882 */ /* 0x000fe20000000000 */
[----:B------:R-:W-:Y:S01]  /*1a5c0*/  @UP3 UMOV UR14, UR16 ;  /* 0x00000010000e3c82 */ /* 0x000fe20008000000 */
[----:B------:R-:W-:Y:S01]  /*1a5d0*/  USHF.R.S32.HI UR12, URZ, 0x1f, UR19 ;  /* 0x0000001fff0c7899 */ /* 0x000fe20008011413 */
[----:B---3--:R-:W3:Y:S04]  /*1a5e0*/  SHFL.BFLY PT, R3, R4, 0x2, 0x1f ;  /* 0x0c401f0004037f89 */ /* 0x008ee800000e0000 */
[----:B--2---:R-:W2:Y:S04]  /*1a5f0*/  SHFL.BFLY PT, R2, R10, 0x2, 0x1f ;  /* 0x0c401f000a027f89 */ /* 0x004ea800000e0000 */
[----:B------:R-:W4:Y:S01]  /*1a600*/  SHFL.BFLY PT, R0, R6, 0x2, 0x1f ;  /* 0x0c401f0006007f89 */ /* 0x000f2200000e0000 */
[----:B---3--:R-:W-:Y:S01]  /*1a610*/  FADD.FTZ R3, R3, R4 ;  /* 0x0000000403037221 */ /* 0x008fe20000010000 */
[----:B------:R-:W-:-:S02]  /*1a620*/  MOV R40, R7 ;  /* 0x0000000700287202 */ /* 0x000fc40000000f00 */
[----:B------:R-:W3:Y:S01]  /*1a630*/  SHFL.BFLY PT, R4, R5, 0x2, 0x1f ;  /* 0x0c401f0005047f89 */ /* 0x000ee200000e0000 */
[----:B--2---:R-:W-:-:S03]  /*1a640*/  FADD.FTZ R2, R2, R10 ;  /* 0x0000000a02027221 */ /* 0x004fc60000010000 */
[----:B------:R-:W2:Y:S01]  /*1a650*/  SHFL.BFLY PT, R37, R3, 0x1, 0x1f ;  /* 0x0c201f0003257f89 */ /* 0x000ea200000e0000 */
[----:B----4-:R-:W-:-:S03]  /*1a660*/  FADD.FTZ R0, R0, R6 ;  /* 0x0000000600007221 */ /* 0x010fc60000010000 */
[----:B------:R-:W4:Y:S04]  /*1a670*/  SHFL.BFLY PT, R36, R2, 0x1, 0x1f ;  /* 0x0c201f0002247f89 */ /* 0x000f2800000e0000 */
[----:B------:R-:W1:Y:S01]  /*1a680*/  SHFL.BFLY PT, R38, R0, 0x1, 0x1f ;  /* 0x0c201f0000267f89 */ /* 0x000e6200000e0000 */
[----:B---3--:R-:W-:Y:S01]  /*1a690*/  FADD.FTZ R4, R4, R5 ;  /* 0x0000000504047221 */ /* 0x008fe20000010000 */
[----:B------:R-:W-:Y:S01]  /*1a6a0*/  SHF.L.U32 R5, R237, 0x5, RZ ;  /* 0x00000005ed057819 */ /* 0x000fe200000006ff */
[----:B--2---:R-:W-:-:S03]  /*1a6b0*/  FADD.FTZ R37, R3, R37 ;  /* 0x0000002503257221 */ /* 0x004fc60000010000 */
[----:B------:R-:W2:Y:S01]  /*1a6c0*/  SHFL.BFLY PT, R39, R4, 0x1, 0x1f ;  /* 0x0c201f0004277f89 */ /* 0x000ea200000e0000 */
[----:B------:R-:W-:Y:S01]  /*1a6d0*/  LOP3.LUT R5, R9, 0x7c00, R5, 0xf8, !PT ;  /* 0x00007c0009057812 */ /* 0x000fe200078ef805 */
        /* <DEDUP_REMOVED lines=9> */
[----:B------:R-:W-:Y:S02]  /*1a770*/  FSETP.NE.FTZ.AND P2, PT, R38, RZ, PT ;  /* 0x000000ff2600720b */ /* 0x000fe40003f55000 */
[----:B---3--:R-:W-:Y:S01]  /*1a780*/  FSEL R0, R3, 1, P4 ;  /* 0x3f80000003007808 */ /* 0x008fe20002000000 */
[----:B--2---:R-:W-:Y:S01]  /*1a790*/  FADD.FTZ R39, R4, R39 ;  /* 0x0000002704277221 */ /* 0x004fe20000010000 */
[----:B------:R-:W-:-:S03]  /*1a7a0*/  LOP3.LUT R4, R5, R2, RZ, 0xfc, !PT ;  /* 0x0000000205047212 */ /* 0x000fc600078efcff */
        /* <DEDUP_REMOVED lines=16> */
[----:B------:R-:W2:Y:S01]  /*1a8b0*/  MUFU.RCP R2, R38 ;  /* 0x0000002600027308 */ /* 0x000ea20000001000 */
[----:B------:R-:W-:-:S02]  /*1a8c0*/  FSETP.NE.FTZ.AND P1, PT, R39, RZ, PT ;  /* 0x000000ff2700720b */ /* 0x000fc40003f35000 */
[----:B-1----:R-:W-:Y:S02]  /*1a8d0*/  FSEL R3, R6, 1, P3 ;  /* 0x3f80000006037808 */ /* 0x002fe40001800000 */
[----:B------:R-:W-:Y:S02]  /*1a8e0*/  F2FP.F16.F32.PACK_AB R5, R5, R192 ;  /* 0x000000c00505723e */ /* 0x000fe400000000ff */
[----:B------:R-:W-:Y:S01]  /*1a8f0*/  F2FP.F16.F32.PACK_AB R16, R16, R132 ;  /* 0x000000841010723e */ /* 0x000fe200000000ff */
[----:B------:R-:W1:Y:S01]  /*1a900*/  MUFU.RCP R0, R39 ;  /* 0x0000002700007308 */ /* 0x000e620000001000 */
[C---:B------:R-:W-:Y:S01]  /*1a910*/  FMUL.FTZ R186, R3.reuse, R186 ;  /* 0x000000ba03ba7220 */ /* 0x040fe20000410000 */
[C---:B------:R-:W-:Y:S01]  /*1a920*/  FMUL.FTZ R6, R3.reuse, R187 ;  /* 0x000000bb03067220 */ /* 0x040fe20000410000 */
[C---:B------:R-:W-:Y:S01]  /*1a930*/  FMUL.FTZ R194, R3.reuse, R194 ;  /* 0x000000c203c27220 */ /* 0x040fe20000410000 */
[C---:B------:R-:W-:Y:S01]  /*1a940*/  FMUL.FTZ R195, R3.reuse, R195 ;  /* 0x000000c303c37220 */ /* 0x040fe20000410000 */
[C---:B------:R-:W-:Y:S01]  /*1a950*/  FMUL.FTZ R134, R3.reuse, R134 ;  /* 0x0000008603867220 */ /* 0x040fe20000410000 */
[C---:B------:R-:W-:Y:S01]  /*1a960*/  FMUL.FTZ R15, R3.reuse, R135 ;  /* 0x00000087030f7220 */ /* 0x040fe20000410000 */
[----:B------:R-:W-:Y:S01]  /*1a970*/  F2FP.F16.F32.PACK_AB R6, R6, R186 ;  /* 0x000000ba0606723e */ /* 0x000fe200000000ff */
[C---:B------:R-:W-:Y:S01]  /*1a980*/  FMUL.FTZ R146, R3.reuse, R146 ;  /* 0x0000009203927220 */ /* 0x040fe20000410000 */
[C---:B------:R-:W-:Y:S01]  /*1a990*/  FMUL.FTZ R11, R3.reuse, R147 ;  /* 0x00000093030b7220 */ /* 0x040fe20000410000 */
[----:B--2---:R-:W-:Y:S01]  /*1a9a0*/  FSEL R2, R2, 1, P2 ;  /* 0x3f80000002027808 */ /* 0x004fe20001000000 */
[C---:B------:R-:W-:Y:S01]  /*1a9b0*/  FMUL.FTZ R150, R3.reuse, R150 ;  /* 0x0000009603967220 */ /* 0x040fe20000410000 */
[C---:B------:R-:W-:Y:S01]  /*1a9c0*/  FMUL.FTZ R22, R3.reuse, R151 ;  /* 0x0000009703167220 */ /* 0x040fe20000410000 */
[C---:B------:R-:W-:Y:S01]  /*1a9d0*/  FMUL.FTZ R162, R3.reuse, R162 ;  /* 0x000000a203a27220 */ /* 0x040fe20000410000 */
[----:B------:R-:W-:Y:S01]  /*1a9e0*/  FMUL.FTZ R19, R3, R163 ;  /* 0x000000a303137220 */ /* 0x000fe20000410000 */
        /* <DEDUP_REMOVED lines=35> */
[----:B------:R-:W-:Y:S01]  /*1ac20*/  LEA R2, R4, UR6, 0x1 ;  /* 0x0000000604027c11 */ /* 0x000fe2000f8e08ff */
[C---:B------:R-:W-:Y:S01]  /*1ac30*/  FMUL.FTZ R28, R3.reuse, R167 ;  /* 0x000000a7031c7220 */ /* 0x040fe20000410000 */
[C---:B------:R-:W-:Y:S01]  /*1ac40*/  FMUL.FTZ R202, R3.reuse, R202 ;  /* 0x000000ca03ca7220 */ /* 0x040fe20000410000 */
[----:B------:R-:W-:Y:S01]  /*1ac50*/  FMUL.FTZ R30, R3, R203 ;  /* 0x000000cb031e7220 */ /* 0x000fe20000410000 */
[----:B------:R-:W-:Y:S01]  /*1ac60*/  IADD3 R4, PT, PT, R34, R2, RZ ;  /* 0x0000000222047210 */ /* 0x000fe20007ffe0ff */
[----:B------:R1:W-:Y:S01]  /*1ac70*/  STS [R2], R0 ;  /* 0x0000000002007388 */ /* 0x0003e20000000800 */
[----:B------:R-:W-:-:S02]  /*1ac80*/  F2FP.F16.F32.PACK_AB R3, R195, R194 ;  /* 0x000000c2c303723e */ /* 0x000fc400000000ff */
[----:B------:R-:W-:Y:S01]  /*1ac90*/  F2FP.F16.F32.PACK_AB R7, R7, R180 ;  /* 0x000000b40707723e */ /* 0x000fe200000000ff */
[----:B------:R2:W-:Y:S01]  /*1aca0*/  STS [R2+0x400], R6 ;  /* 0x0004000602007388 */ /* 0x0005e20000000800 */
[----:B------:R-:W-:Y:S02]  /*1acb0*/  F2FP.F16.F32.PACK_AB R8, R8, R182 ;  /* 0x000000b60808723e */ /* 0x000fe400000000ff */
[----:B------:R-:W-:Y:S01]  /*1acc0*/  F2FP.F16.F32.PACK_AB R18, R18, R188 ;  /* 0x000000bc1212723e */ /* 0x000fe200000000ff */
[----:B------:R3:W-:Y:S01]  /*1acd0*/  STS [R4], R5 ;  /* 0x0000000504007388 */ /* 0x0007e20000000800 */
[----:B------:R-:W-:Y:S02]  /*1ace0*/  F2FP.F16.F32.PACK_AB R17, R17, R190 ;  /* 0x000000be1111723e */ /* 0x000fe400000000ff */
[----:B------:R-:W-:Y:S01]  /*1acf0*/  F2FP.F16.F32.PACK_AB R15, R15, R134 ;  /* 0x000000860f0f723e */ /* 0x000fe200000000ff */
[----:B------:R4:W-:Y:S01]  /*1ad00*/  STS [R4+0x400], R3 ;  /* 0x0004000304007388 */ /* 0x0009e20000000800 */
[----:B------:R-:W-:-:S02]  /*1ad10*/  F2FP.F16.F32.PACK_AB R12, R12, R144 ;  /* 0x000000900c0c723e */ /* 0x000fc400000000ff */
[----:B------:R-:W-:Y:S01]  /*1ad20*/  F2FP.F16.F32.PACK_AB R11, R11, R146 ;  /* 0x000000920b0b723e */ /* 0x000fe200000000ff */
[----:B------:R4:W-:Y:S01]  /*1ad30*/  STS [R2+0x2000], R7 ;  /* 0x0020000702007388 */ /* 0x0009e20000000800 */
[----:B------:R-:W-:Y:S02]  /*1ad40*/  F2FP.F16.F32.PACK_AB R14, R14, R136 ;  /* 0x000000880e0e723e */ /* 0x000fe400000000ff */
[----:B------:R-:W-:Y:S01]  /*1ad50*/  F2FP.F16.F32.PACK_AB R13, R13, R138 ;  /* 0x0000008a0d0d723e */ /* 0x000fe200000000ff */
[----:B------:R4:W-:Y:S01]  /*1ad60*/  STS [R2+0x2400], R8 ;  /* 0x0024000802007388 */ /* 0x0009e20000000800 */
[----:B------:R-:W-:Y:S02]  /*1ad70*/  F2FP.F16.F32.PACK_AB R10, R10, R140 ;  /* 0x0000008c0a0a723e */ /* 0x000fe400000000ff */
[----:B------:R-:W-:Y:S01]  /*1ad80*/  F2FP.F16.F32.PACK_AB R9, R9, R142 ;  /* 0x0000008e0909723e */ /* 0x000fe200000000ff */
[----:B------:R-:W-:Y:S01]  /*1ad90*/  STS [R4+0x2000], R18 ;  /* 0x0020001204007388 */ /* 0x000fe20000000800 */
[----:B-1----:R-:W-:-:S02]  /*1ada0*/  MOV R0, 0x20 ;  /* 0x0000002000007802 */ /* 0x002fc40000000f00 */
[----:B------:R-:W-:Y:S01]  /*1adb0*/  F2FP.F16.F32.PACK_AB R23, R23, R148 ;  /* 0x000000941717723e */ /* 0x000fe200000000ff */
[----:B------:R-:W-:Y:S01]  /*1adc0*/  STS [R4+0x2400], R17 ;  /* 0x0024001104007388 */ /* 0x000fe20000000800 */
[----:B------:R-:W-:Y:S01]  /*1add0*/  F2FP.F16.F32.PACK_AB R22, R22, R150 ;  /* 0x000000961616723e */ /* 0x000fe200000000ff */
[----:B--2---:R-:W-:Y:S01]  /*1ade0*/  @P3 MUFU.LG2 R6, R36 ;  /* 0x0000002400063308 */ /* 0x004fe20000000c00 */
[----:B------:R-:W-:Y:S02]  /*1adf0*/  F2FP.F16.F32.PACK_AB R20, R20, R160 ;  /* 0x000000a01414723e */ /* 0x000fe400000000ff */
[----:B---3--:R-:W-:Y:S02]  /*1ae00*/  SEL R5, R0, 0xffffffe0, !P5 ;  /* 0xffffffe000057807 */ /* 0x008fe40006800000 */
[----:B------:R-:W-:Y:S02]  /*1ae10*/  IADD3 R0, PT, PT, R2, 0x40, RZ ;  /* 0x0000004002007810 */ /* 0x000fe40007ffe0ff */
[----:B----4-:R-:W-:-:S02]  /*1ae20*/  IADD3 R3, PT, PT, R5, R2, RZ ;  /* 0x0000000205037210 */ /* 0x010fc40007ffe0ff */
[----:B------:R-:W-:Y:S02]  /*1ae30*/  @P0 IADD3 R0, PT, PT, R2, -0x40, RZ ;  /* 0xffffffc002000810 */ /* 0x000fe40007ffe0ff */
[----:B------:R-:W-:Y:S01]  /*1ae40*/  F2FP.F16.F32.PACK_AB R19, R19, R162 ;  /* 0x000000a21313723e */ /* 0x000fe200000000ff */
[----:B------:R-:W-:Y:S01]  /*1ae50*/  STS [R3], R16 ;  /* 0x0000001003007388 */ /* 0x000fe20000000800 */
[----:B------:R-:W-:Y:S01]  /*1ae60*/  F2FP.F16.F32.PACK_AB R21, R21, R152 ;  /* 0x000000981515723e */ /* 0x000fe200000000ff */
[----:B------:R-:W-:Y:S01]  /*1ae70*/  @P1 MUFU.LG2 R7, R39 ;  /* 0x0000002700071308 */ /* 0x000fe20000000c00 */
[----:B------:R-:W-:Y:S01]  /*1ae80*/  IADD3 R2, PT, PT, R34, R3, RZ ;  /* 0x0000000322027210 */ /* 0x000fe20007ffe0ff */
[----:B------:R1:W-:Y:S01]  /*1ae90*/  STS [R3+0x400], R15 ;  /* 0x0004000f03007388 */ /* 0x0003e20000000800 */
[----:B------:R-:W-:Y:S01]  /*1aea0*/  F2FP.F16.F32.PACK_AB R27, R27, R154 ;  /* 0x0000009a1b1b723e */ /* 0x000fe200000000ff */
[----:B------:R-:W2:Y:S01]  /*1aeb0*/  @P1 LDC R8, c[0x0][0x458] ;  /* 0x00011600ff081b82 */ /* 0x000ea20000000800 */
        /* <DEDUP_REMOVED lines=11> */
[----:B------:R-:W-:-:S02]  /*1af70*/  F2FP.F16.F32.PACK_AB R32, R32, R170 ;  /* 0x000000aa2020723e */ /* 0x000fc400000000ff */
[----:B------:R-:W-:Y:S01]  /*1af80*/  F2FP.F16.F32.PACK_AB R29, R29, R196 ;  /* 0x000000c41d1d723e */ /* 0x000fe200000000ff */
[----:B------:R4:W-:Y:S01]  /*1af90*/  STS [R2+0x2000], R10 ;  /* 0x0020000a02007388 */ /* 0x0009e20000000800 */
[----:B------:R-:W-:-:S03]  /*1afa0*/  F2FP.F16.F32.PACK_AB R35, R35, R198 ;  /* 0x000000c62323723e */ /* 0x000fc600000000ff */
[----:B------:R2:W-:Y:S01]  /*1afb0*/  STS [R2+0x2400], R9 ;  /* 0x0024000902007388 */ /* 0x0005e20000000800 */
[----:B-1----:R-:W-:-:S03]  /*1afc0*/  MOV R15, 0x7f800000 ;  /* 0x7f800000000f7802 */ /* 0x002fc60000000f00 */
[----:B------:R-:W-:Y:S04]  /*1afd0*/  STS [R0], R23 ;  /* 0x0000001700007388 */ /* 0x000fe80000000800 */
[----:B------:R-:W-:Y:S01]  /*1afe0*/  STS [R0+0x400], R22 ;  /* 0x0004001600007388 */ /* 0x000fe20000000800 */
[-C--:B---3--:R-:W-:Y:S02]  /*1aff0*/  IADD3 R3, PT, PT, R5, R0.reuse, RZ ;  /* 0x0000000005037210 */ /* 0x088fe40007ffe0ff */
[----:B------:R-:W-:Y:S01]  /*1b000*/  @P2 MUFU.LG2 R5, R38 ;  /* 0x0000002600052308 */ /* 0x000fe20000000c00 */
[----:B----4-:R-:W1:Y:S01]  /*1b010*/  @P3 LDC R10, c[0x0][0x458] ;  /* 0x00011600ff0a3b82 */ /* 0x010e620000000800 */
[----:B--2---:R-:W-:-:S07]  /*1b020*/  IADD3 R2, PT, PT, R34, R0, RZ ;  /* 0x0000000022027210 */ /* 0x004fce0007ffe0ff */
[----:B------:R-:W2:Y:S01]  /*1b030*/  @P2 LDC R9, c[0x0][0x458] ;  /* 0x00011600ff092b82 */ /* 0x000ea20000000800 */
[----:B------:R-:W-:Y:S04]  /*1b040*/  STS [R2], R20 ;  /* 0x0000001402007388 */ /* 0x000fe80000000800 */
[----:B------:R3:W-:Y:S04]  /*1b050*/  STS [R2+0x400], R19 ;  /* 0x0004001302007388 */ /* 0x0007e80000000800 */
[----:B------:R-:W-:Y:S04]  /*1b060*/  STS [R0+0x2000], R21 ;  /* 0x0020001500007388 */ /* 0x000fe80000000800 */
[----:B------:R4:W-:Y:S04]  /*1b070*/  STS [R0+0x2400], R27 ;  /* 0x0024001b00007388 */ /* 0x0009e80000000800 */
[----:B------:R-:W-:Y:S04]  /*1b080*/  STS [R2+0x2000], R26 ;  /* 0x0020001a02007388 */ /* 0x000fe80000000800 */
[----:B------:R1:W-:Y:S04]  /*1b090*/  STS [R2+0x2400], R25 ;  /* 0x0024001902007388 */ /* 0x0003e80000000800 */
[----:B------:R-:W-:Y:S04]  /*1b0a0*/  STS [R3], R24 ;  /* 0x0000001803007388 */ /* 0x000fe80000000800 */
[----:B------:R-:W-:Y:S01]  /*1b0b0*/  STS [R3+0x400], R28 ;  /* 0x0004001c03007388 */ /* 0x000fe20000000800 */
[----:B---3--:R-:W3:Y:S01]  /*1b0c0*/  S2R R19, SR_CTAID.X ;  /* 0x0000000000137919 */ /* 0x008ee20000002500 */
[----:B----4-:R-:W-:-:S05]  /*1b0d0*/  IADD3 R0, PT, PT, R34, R3, RZ ;  /* 0x0000000322007210 */ /* 0x010fca0007ffe0ff */
[----:B------:R-:W-:Y:S01]  /*1b0e0*/  STS [R0], R31 ;  /* 0x0000001f00007388 */ /* 0x000fe20000000800 */
[----:B-1----:R-:W1:Y:S03]  /*1b0f0*/  @P4 MUFU.LG2 R2, R37 ;  /* 0x0000002500024308 */ /* 0x002e660000000c00 */
[----:B------:R-:W-:Y:S04]  /*1b100*/  STS [R0+0x400], R30 ;  /* 0x0004001e00007388 */ /* 0x000fe80000000800 */
[----:B------:R-:W-:Y:S04]  /*1b110*/  STS [R3+0x2000], R33 ;  /* 0x0020002103007388 */ /* 0x000fe80000000800 */
[----:B------:R4:W-:Y:S04]  /*1b120*/  STS [R3+0x2400], R32 ;  /* 0x0024002003007388 */ /* 0x0009e80000000800 */
[----:B------:R-:W-:Y:S04]  /*1b130*/  STS [R0+0x2000], R29 ;  /* 0x0020001d00007388 */ /* 0x000fe80000000800 */
[----:B------:R2:W-:Y:S01]  /*1b140*/  STS [R0+0x2400], R35 ;  /* 0x0024002300007388 */ /* 0x0005e20000000800 */
[----:B-1----:R-:W-:Y:S01]  /*1b150*/  @P4 FMUL.FTZ R2, R2, 0.69314718246459960938 ;  /* 0x3f31721802024820 */ /* 0x002fe20000410000 */
[----:B----4-:R-:W1:Y:S01]  /*1b160*/  @P4 LDC R3, c[0x0][0x458] ;  /* 0x00011600ff034b82 */ /* 0x010e620000000800 */
[----:B--2---:R-:W-:-:S04]  /*1b170*/  LOP3.LUT R0, R40, 0x1f8, RZ, 0xc0, !PT ;  /* 0x000001f828007812 */ /* 0x004fc800078ec0ff */
[----:B------:R-:W-:-:S04]  /*1b180*/  LOP3.LUT R0, R0, 0x38, R237, 0x78, !PT ;  /* 0x0000003800007812 */ /* 0x000fc800078e78ed */
[----:B------:R-:W-:Y:S01]  /*1b190*/  LOP3.LUT R4, R0, 0x1e00, R40, 0xf8, !PT ;  /* 0x00001e0000047812 */ /* 0x000fe200078ef828 */
[----:B-1----:R-:W-:Y:S01]  /*1b1a0*/  @P4 FFMA.FTZ R15, R177, R3, R2 ;  /* 0x00000003b10f4223 */ /* 0x002fe20000010002 */
[----:B---3--:R-:W-:Y:S06]  /*1b1b0*/  BRA.U UP1, `(.L_x_510) ;  /* 0x0000000101207547 */ /* 0x008fec000b800000 */
        /* <DEDUP_REMOVED lines=8> */
.L_x_510:
        /* <DEDUP_REMOVED lines=19> */
[----:B------:R-:W-:Y:S01]  /*1b370*/  @P2 FFMA.FTZ R13, R175, R9, R2 ;  /* 0x00000009af0d2223 */ /* 0x000fe20000010002 */
        /* <DEDUP_REMOVED lines=25> */
[----:B------:R-:W-:-:S07]  /*1b510*/  @!P5 LEA.HI.X.SX32 R2, R2, UR5, 0x1, P0 ;  /* 0x000000050202dc11 */ /* 0x000fce00080f0eff */
[----:B------:R-:W4:Y:S01]  /*1b520*/  @!P3 LDC.64 R20, c[0x0][0x420] ;  /* 0x00010800ff14bb82 */ /* 0x000f220000000a00 */
[----:B-1----:R-:W-:-:S04]  /*1b530*/  @!P6 LEA R8, P1, R0, R8, 0x2 ;  /* 0x000000080008e211 */ /* 0x002fc800078210ff */
[----:B------:R-:W-:Y:S02]  /*1b540*/  @!P6 LEA.HI.X R9, R0, R9, R6, 0x2, P1 ;  /* 0x000000090009e211 */ /* 0x000fe400008f1406 */
[----:B------:R-:W-:Y:S02]  /*1b550*/  @!P4 IADD3 R0, P1, PT, R5, UR19, RZ ;  /* 0x000000130500cc10 */ /* 0x000fe4000ff3e0ff */
[C---:B--2---:R-:W-:Y:S01]  /*1b560*/  @!P5 LEA R6, P2, R3.reuse, R10, 0x2 ;  /* 0x0000000a0306d211 */ /* 0x044fe200078410ff */
[----:B------:R1:W-:Y:S01]  /*1b570*/  @!P6 STG.E desc[UR22][R8.64], R15 ;  /* 0x0000000f0800e986 */ /* 0x0003e2000c101916 */
[----:B------:R-:W-:Y:S02]  /*1b580*/  @!P3 IADD3 R10, P0, PT, R4, UR19, RZ ;  /* 0x00000013040abc10 */ /* 0x000fe4000ff1e0ff */
[----:B------:R-:W-:Y:S02]  /*1b590*/  @!P5 LEA.HI.X R7, R3, R11, R2, 0x2, P2 ;  /* 0x0000000b0307d211 */ /* 0x000fe400010f1402 */
[----:B------:R-:W-:-:S02]  /*1b5a0*/  @!P4 LEA.HI.X.SX32 R5, R5, UR5, 0x1, P1 ;  /* 0x000000050505cc11 */ /* 0x000fc400088f0eff */
[----:B------:R-:W-:Y:S01]  /*1b5b0*/  @!P3 LEA.HI.X.SX32 R3, R4, UR5, 0x1, P0 ;  /* 0x000000050403bc11 */ /* 0x000fe200080f0eff */
[----:B------:R1:W-:Y:S01]  /*1b5c0*/  @!P5 STG.E desc[UR22][R6.64], R14 ;  /* 0x0000000e0600d986 */ /* 0x0003e2000c101916 */
[----:B---3--:R-:W-:-:S04]  /*1b5d0*/  @!P4 LEA R4, P1, R0, R16, 0x2 ;  /* 0x000000100004c211 */ /* 0x008fc800078210ff */
[----:B------:R-:W-:Y:S02]  /*1b5e0*/  @!P4 LEA.HI.X R5, R0, R17, R5, 0x2, P1 ;  /* 0x000000110005c211 */ /* 0x000fe400008f1405 */
[----:B----4-:R-:W-:-:S03]  /*1b5f0*/  @!P3 LEA R2, P0, R10, R20, 0x2 ;  /* 0x000000140a02b211 */ /* 0x010fc600078010ff */
[----:B------:R1:W-:Y:S01]  /*1b600*/  @!P4 STG.E desc[UR22][R4.64], R13 ;  /* 0x0000000d0400c986 */ /* 0x0003e2000c101916 */
[----:B------:R-:W-:-:S05]  /*1b610*/  @!P3 LEA.HI.X R3, R10, R21, R3, 0x2, P0 ;  /* 0x000000150a03b211 */ /* 0x000fca00000f1403 */
[----:B------:R1:W-:Y:S04]  /*1b620*/  @!P3 STG.E desc[UR22][R2.64], R12 ;  /* 0x0000000c0200b986 */ /* 0x0003e8000c101916 */
.L_x_512:
[----:B------:R-:W-:Y:S05]  /*1b630*/  BSYNC.RECONVERGENT B0 ;  /* 0x0000000000007941 */ /* 0x000fea0003800200 */
.L_x_511:
[----:B------:R-:W2:Y:S01]  /*1b640*/  LDCU UR6, c[0x0][0x440] ;  /* 0x00008800ff0677ac */ /* 0x000ea20008000800 */
[----:B------:R3:W4:Y:S01]  /*1b650*/  LDS.128 R20, [R18+0x3800] ;  /* 0x0038000012147984 */ /* 0x0007220000000c00 */
[----:B-1----:R-:W-:Y:S01]  /*1b660*/  SHF.R.U32.HI R2, RZ, 0x3, R237 ;  /* 0x00000003ff027819 */ /* 0x002fe200000116ed */
[----:B------:R-:W-:Y:S01]  /*1b670*/  IMAD.MOV.U32 R3, RZ, RZ, RZ ;  /* 0x000000ffff037224 */ /* 0x000fe200078e00ff */
[----:B------:R-:W1:Y:S01]  /*1b680*/  LDCU.64 UR4, c[0x0][0x410] ;  /* 0x00008200ff0477ac */ /* 0x000e620008000a00 */
[----:B------:R3:W3:Y:S01]  /*1b690*/  LDS.128 R12, [R18] ;  /* 0x00000000120c7984 */ /* 0x0006e20000000c00 */
[C---:B------:R-:W-:Y:S01]  /*1b6a0*/  IADD3 R0, PT, PT, R2.reuse, 0x20, RZ ;  /* 0x0000002002007810 */ /* 0x040fe20007ffe0ff */
[C---:B------:R-:W-:Y:S01]  /*1b6b0*/  VIADD R4, R2.reuse, 0x10 ;  /* 0x0000001002047836 */ /* 0x040fe20000000000 */
[----:B------:R-:W-:Y:S01]  /*1b6c0*/  BSSY.RECONVERGENT B0, `(.L_x_513) ;  /* 0x000001f000007945 */ /* 0x000fe20003800200 */
[C---:B------:R-:W-:Y:S01]  /*1b6d0*/  VIADD R5, R2.reuse, 0x30 ;  /* 0x0000003002057836 */ /* 0x040fe20000000000 */
[----:B------:R-:W-:Y:S01]  /*1b6e0*/  IADD3 R16, PT, PT, R2, 0x70, RZ ;  /* 0x0000007002107810 */ /* 0x000fe20007ffe0ff */
[----:B------:R-:W-:-:S04]  /*1b6f0*/  IMAD.WIDE.U32 R6, R19, 0x80, R2 ;  /* 0x0000008013067825 */ /* 0x000fc800078e0002 */
[C---:B------:R-:W-:Y:S02]  /*1b700*/  VIADD R3, R2.reuse, 0x40 ;  /* 0x0000004002037836 */ /* 0x040fe40000000000 */
[----:B------:R-:W-:Y:S01]  /*1b710*/  VIADD R17, R2, 0x60 ;  /* 0x0000006002117836 */ /* 0x000fe20000000000 */
[----:B--2---:R-:W-:-:S04]  /*1b720*/  ISETP.GE.AND P0, PT, R233, UR6, PT ;  /* 0x00000006e9007c0c */ /* 0x004fc8000bf06270 */
[----:B------:R-:W-:Y:S02]  /*1b730*/  ISETP.GE.OR P6, PT, R4, UR18, P0 ;  /* 0x0000001204007c0c */ /* 0x000fe400087c6670 */
[----:B------:R-:W-:Y:S02]  /*1b740*/  IADD3 R4, P1, PT, R233, UR14, RZ ;  /* 0x0000000ee9047c10 */ /* 0x000fe4000ff3e0ff */
[----:B------:R-:W-:Y:S02]  /*1b750*/  ISETP.GE.OR P4, PT, R5, UR18, P0 ;  /* 0x0000001205007c0c */ /* 0x000fe40008786670 */
[----:B------:R-:W-:Y:S01]  /*1b760*/  ISETP.GE.OR P3, PT, R3, UR18, P0 ;  /* 0x0000001203007c0c */ /* 0x000fe20008766670 */
[----:B------:R-:W-:Y:S01]  /*1b770*/  IMAD.X R5, RZ, RZ, UR10, P1 ;  /* 0x0000000aff057e24 */ /* 0x000fe200088e06ff */
[C---:B------:R-:W-:Y:S02]  /*1b780*/  ISETP.GE.OR P1, PT, R2.reuse, UR18, P0 ;  /* 0x0000001202007c0c */ /* 0x040fe40008726670 */
[----:B------:R-:W-:-:S02]  /*1b790*/  IADD3 R3, PT, PT, R2, 0x50, RZ ;  /* 0x0000005002037810 */ /* 0x000fc40007ffe0ff */
[----:B------:R-:W-:Y:S01]  /*1b7a0*/  ISETP.GE.OR P5, PT, R0, UR18, P0 ;  /* 0x0000001200007c0c */ /* 0x000fe200087a6670 */
[----:B-1----:R-:W-:Y:S01]  /*1b7b0*/  IMAD.U32 R0, RZ, RZ, UR4 ;  /* 0x00000004ff007e24 */ /* 0x002fe2000f8e00ff */
[----:B------:R-:W-:Y:S02]  /*1b7c0*/  ISETP.GE.OR P2, PT, R3, UR18, P0 ;  /* 0x0000001203007c0c */ /* 0x000fe40008746670 */
[----:B------:R-:W-:Y:S01]  /*1b7d0*/  MOV R3, UR5 ;  /* 0x0000000500037c02 */ /* 0x000fe20008000f00 */
[----:B------:R-:W-:-:S04]  /*1b7e0*/  IMAD.WIDE.U32 R10, R0, UR13, R4 ;  /* 0x0000000d000a7c25 */ /* 0x000fc8000f8e0004 */
[----:B------:R-:W-:Y:S01]  /*1b7f0*/  IMAD R9, R3, UR13, R11 ;  /* 0x0000000d03097c24 */ /* 0x000fe2000f8e020b */
[----:B----4-:R-:W-:Y:S06]  /*1b800*/  @P1 BRA `(.L_x_514) ;  /* 0x0000000000281947 */ /* 0x010fec0003800000 */
[----:B------:R-:W1:Y:S01]  /*1b810*/  LDCU.64 UR6, c[0x0][0x408] ;  /* 0x00008100ff0677ac */ /* 0x000e620008000a00 */
[----:B------:R-:W-:Y:S01]  /*1b820*/  MOV R8, R10 ;  /* 0x0000000a00087202 */ /* 0x000fe20000000f00 */
[----:B------:R-:W2:Y:S01]  /*1b830*/  LDCU.64 UR4, c[0x0][0x3f0] ;  /* 0x00007e00ff0477ac */ /* 0x000ea20008000a00 */
[----:B-1----:R-:W-:-:S03]  /*1b840*/  IMAD R0, R7, UR6, RZ ;  /* 0x0000000607007c24 */ /* 0x002fc6000f8e02ff */
[----:B------:R-:W-:-:S04]  /*1b850*/  IMAD.WIDE.U32 R2, R6, UR6, R8 ;  /* 0x0000000606027c25 */ /* 0x000fc8000f8e0008 */
[----:B------:R-:W-:Y:S01]  /*1b860*/  IMAD R0, R6, UR7, R0 ;  /* 0x0000000706007c24 */ /* 0x000fe2000f8e0200 */
[----:B--2---:R-:W-:-:S04]  /*1b870*/  LEA R4, P1, R2, UR4, 0x1 ;  /* 0x0000000402047c11 */ /* 0x004fc8000f8208ff */
[----:B------:R-:W-:-:S04]  /*1b880*/  IADD3 R0, PT, PT, R3, R0, RZ ;  /* 0x0000000003007210 */ /* 0x000fc80007ffe0ff */
[----:B------:R-:W-:-:S05]  /*1b890*/  LEA.HI.X R5, R2, UR5, R0, 0x1, P1 ;  /* 0x0000000502057c11 */ /* 0x000fca00088f0c00 */
[----:B---3--:R1:W-:Y:S02]  /*1b8a0*/  STG.E.128 desc[UR22][R4.64], R12 ;  /* 0x0000000c04007986 */ /* 0x0083e4000c101d16 */
.L_x_514:
[----:B------:R-:W-:Y:S05]  /*1b8b0*/  BSYNC.RECONVERGENT B0 ;  /* 0x0000000000007941 */ /* 0x000fea0003800200 */
.L_x_513:
[----:B-1-3--:R1:W2:Y:S01]  /*1b8c0*/  LDS.128 R12, [R18+0x800] ;  /* 0x00080000120c7984 */ /* 0x00a2a20000000c00 */
[----:B------:R-:W-:Y:S01]  /*1b8d0*/  BSSY.RECONVERGENT B0, `(.L_x_515) ;  /* 0x0000011000007945 */ /* 0x000fe20003800200 */
[----:B------:R-:W-:Y:S02]  /*1b8e0*/  ISETP.GE.OR P1, PT, R17, UR18, P0 ;  /* 0x0000001211007c0c */ /* 0x000fe40008726670 */
[----:B------:R-:W-:Y:S01]  /*1b8f0*/  ISETP.GE.OR P0, PT, R16, UR18, P0 ;  /* 0x0000001210007c0c */ /* 0x000fe20008706670 */
[----:B------:R-:W-:-:S12]  /*1b900*/  @P6 BRA `(.L_x_516) ;  /* 0x0000000000346947 */ /* 0x000fd80003800000 */
[----:B------:R-:W3:Y:S01]  /*1b910*/  LDCU.64 UR6, c[0x0][0x408] ;  /* 0x00008100ff0677ac */ /* 0x000ee20008000a00 */
[----:B------:R-:W-:Y:S02]  /*1b920*/  IADD3 R0, P6, PT, R6, 0x10, RZ ;  /* 0x0000001006007810 */ /* 0x000fe40007fde0ff */
[----:B------:R-:W-:Y:S01]  /*1b930*/  MOV R3, R9 ;  /* 0x0000000900037202 */ /* 0x000fe20000000f00 */
[----:B------:R-:W4:Y:S02]  /*1b940*/  LDCU.64 UR4, c[0x0][0x3f0] ;  /* 0x00007e00ff0477ac */ /* 0x000f240008000a00 */
[----:B------:R-:W-:-:S04]  /*1b950*/  IMAD.X R2, RZ, RZ, R7, P6 ;  /* 0x000000ffff027224 */ /* 0x000fc800030e0607 */
[----:B---3--:R-:W-:Y:S02]  /*1b960*/  IMAD R4, R2, UR6, RZ ;  /* 0x0000000602047c24 */ /* 0x008fe4000f8e02ff */
[----:B------:R-:W-:-:S04]  /*1b970*/  IMAD.MOV.U32 R2, RZ, RZ, R10 ;  /* 0x000000ffff027224 */ /* 0x000fc800078e000a */
[----:B------:R-:W-:-:S04]  /*1b980*/  IMAD.WIDE.U32 R2, R0, UR6, R2 ;  /* 0x0000000600027c25 */ /* 0x000fc8000f8e0002 */
[----:B------:R-:W-:Y:S01]  /*1b990*/  IMAD R0, R0, UR7, R4 ;  /* 0x0000000700007c24 */ /* 0x000fe2000f8e0204 */
[----:B----4-:R-:W-:-:S04]  /*1b9a0*/  LEA R4, P6, R2, UR4, 0x1 ;  /* 0x0000000402047c11 */ /* 0x010fc8000f8c08ff */
[----:B------:R-:W-:-:S04]  /*1b9b0*/  IADD3 R0, PT, PT, R3, R0, RZ ;  /* 0x0000000003007210 */ /* 0x000fc80007ffe0ff */
[----:B------:R-:W-:-:S05]  /*1b9c0*/  LEA.HI.X R5, R2, UR5, R0, 0x1, P6 ;  /* 0x0000000502057c11 */ /* 0x000fca000b0f0c00 */
[----:B--2---:R3:W-:Y:S02]  /*1b9d0*/  STG.E.128 desc[UR22][R4.64], R12 ;  /* 0x0000000c04007986 */ /* 0x0047e4000c101d16 */
.L_x_516:
[----:B------:R-:W-:Y:S05]  /*1b9e0*/  BSYNC.RECONVERGENT B0 ;  /* 0x0000000000007941 */ /* 0x000fea0003800200 */
.L_x_515:
[----:B--23--:R2:W3:Y:S01]  /*1b9f0*/  LDS.128 R12, [R18+0x1000] ;  /* 0x00100000120c7984 */ /* 0x00c4e20000000c00 */
[----:B------:R-:W-:Y:S04]  /*1ba00*/  BSSY.RECONVERGENT B0, `(.L_x_517) ;  /* 0x000000f000007945 */ /* 0x000fe80003800200 */
[----:B------:R-:W-:Y:S05]  /*1ba10*/  @P5 BRA `(.L_x_518) ;  /* 0x0000000000345947 */ /* 0x000fea0003800000 */
[----:B------:R-:W4:Y:S01]  /*1ba20*/  LDCU.64 UR6, c[0x0][0x408] ;  /* 0x00008100ff0677ac */ /* 0x000f220008000a00 */
[----:B------:R-:W-:Y:S02]  /*1ba30*/  IADD3 R0, P5, PT, R6, 0x20, RZ ;  /* 0x0000002006007810 */ /* 0x000fe40007fbe0ff */
[----:B------:R-:W-:Y:S01]  /*1ba40*/  MOV R3, R9 ;  /* 0x0000000900037202 */ /* 0x000fe20000000f00 */
[----:B------:R-:W5:Y:S02]  /*1ba50*/  LDCU.64 UR4, c[0x0][0x3f0] ;  /* 0x00007e00ff0477ac */ /* 0x000f640008000a00 */
[----:B------:R-:W-:-:S04]  /*1ba60*/  IMAD.X R2, RZ, RZ, R7, P5 ;  /* 0x000000ffff027224 */ /* 0x000fc800028e0607 */
        /* <DEDUP_REMOVED lines=8> */
.L_x_518:
[----:B------:R-:W-:Y:S05]  /*1baf0*/  BSYNC.RECONVERGENT B0 ;  /* 0x0000000000007941 */ /* 0x000fea0003800200 */
.L_x_517:
[----:B---34-:R3:W4:Y:S01]  /*1bb00*/  LDS.128 R12, [R18+0x1800] ;  /* 0x00180000120c7984 */ /* 0x0187220000000c00 */
[----:B------:R-:W-:Y:S04]  /*1bb10*/  BSSY.RECONVERGENT B0, `(.L_x_519) ;  /* 0x000000f000007945 */ /* 0x000fe80003800200 */
[----:B------:R-:W-:Y:S05]  /*1bb20*/  @P4 BRA `(.L_x_520) ;  /* 0x0000000000344947 */ /* 0x000fea0003800000 */
[----:B------:R-:W5:Y:S01]  /*1bb30*/  LDCU.64 UR6, c[0x0][0x408] ;  /* 0x00008100ff0677ac */ /* 0x000f620008000a00 */
[----:B------:R-:W-:Y:S02]  /*1bb40*/  IADD3 R0, P4, PT, R6, 0x30, RZ ;  /* 0x0000003006007810 */ /* 0x000fe40007f9e0ff */
[----:B------:R-:W-:Y:S01]  /*1bb50*/  MOV R3, R9 ;  /* 0x0000000900037202 */ /* 0x000fe20000000f00 */
[----:B------:R-:W1:Y:S02]  /*1bb60*/  LDCU.64 UR4, c[0x0][0x3f0] ;  /* 0x00007e00ff0477ac */ /* 0x000e640008000a00 */
[----:B------:R-:W-:-:S04]  /*1bb70*/  IMAD.X R2, RZ, RZ, R7, P4 ;  /* 0x000000ffff027224 */ /* 0x000fc800020e0607 */
        /* <DEDUP_REMOVED lines=8> */
.L_x_520:
[----:B------:R-:W-:Y:S05]  /*1bc00*/  BSYNC.RECONVERGENT B0 ;  /* 0x0000000000007941 */ /* 0x000fea0003800200 */
.L_x_519:
[----:B-1--4-:R1:W4:Y:S01]  /*1bc10*/  LDS.128 R12, [R18+0x2000] ;  /* 0x00200000120c7984 */ /* 0x0123220000000c00 */
[----:B------:R-:W-:Y:S04]  /*1bc20*/  BSSY.RECONVERGENT B0, `(.L_x_521) ;  /* 0x000000f000007945 */ /* 0x000fe80003800200 */
[----:B------:R-:W-:Y:S05]  /*1bc30*/  @P3 BRA `(.L_x_522) ;  /* 0x0000000000343947 */ /* 0x000fea0003800000 */
[----:B------:R-:W5:Y:S01]  /*1bc40*/  LDCU.64 UR6, c[0x0][0x408] ;  /* 0x00008100ff0677ac */ /* 0x000f620008000a00 */
[----:B------:R-:W-:Y:S02]  /*1bc50*/  IADD3 R0, P3, PT, R6, 0x40, RZ ;  /* 0x0000004006007810 */ /* 0x000fe40007f7e0ff */
[----:B------:R-:W-:Y:S01]  /*1bc60*/  MOV R3, R9 ;  /* 0x0000000900037202 */ /* 0x000fe20000000f00 */
[----:B------:R-:W2:Y:S02]  /*1bc70*/  LDCU.64 UR4, c[0x0][0x3f0] ;  /* 0x00007e00ff0477ac */ /* 0x000ea40008000a00 */
[----:B------:R-:W-:-:S04]  /*1bc80*/  IMAD.X R2, RZ, RZ, R7, P3 ;  /* 0x000000ffff027224 */ /* 0x000fc800018e0607 */
        /* <DEDUP_REMOVED lines=8> */
.L_x_522:
[----:B------:R-:W-:Y:S05]  /*1bd10*/  BSYNC.RECONVERGENT B0 ;  /* 0x0000000000007941 */ /* 0x000fea0003800200 */
.L_x_521:
[----:B--2-4-:R2:W4:Y:S01]  /*1bd20*/  LDS.128 R12, [R18+0x2800] ;  /* 0x00280000120c7984 */ /* 0x0145220000000c00 */
[----:B------:R-:W-:Y:S04]  /*1bd30*/  BSSY.RECONVERGENT B0, `(.L_x_523) ;  /* 0x000000f000007945 */ /* 0x000fe80003800200 */
[----:B------:R-:W-:Y:S05]  /*1bd40*/  @P2 BRA `(.L_x_524) ;  /* 0x0000000000342947 */ /* 0x000fea0003800000 */
[----:B------:R-:W5:Y:S01]  /*1bd50*/  LDCU.64 UR6, c[0x0][0x408] ;  /* 0x00008100ff0677ac */ /* 0x000f620008000a00 */
[----:B------:R-:W-:Y:S02]  /*1bd60*/  IADD3 R0, P2, PT, R6, 0x50, RZ ;  /* 0x0000005006007810 */ /* 0x000fe40007f5e0ff */
[----:B------:R-:W-:Y:S01]  /*1bd70*/  MOV R3, R9 ;  /* 0x0000000900037202 */ /* 0x000fe20000000f00 */
[----:B------:R-:W3:Y:S02]  /*1bd80*/  LDCU.64 UR4, c[0x0][0x3f0] ;  /* 0x00007e00ff0477ac */ /* 0x000ee40008000a00 */
[----:B------:R-:W-:-:S04]  /*1bd90*/  IMAD.X R2, RZ, RZ, R7, P2 ;  /* 0x000000ffff027224 */ /* 0x000fc800010e0607 */
        /* <DEDUP_REMOVED lines=8> */
.L_x_524:
[----:B------:R-:W-:Y:S05]  /*1be20*/  BSYNC.RECONVERGENT B0 ;  /* 0x0000000000007941 */ /* 0x000fea0003800200 */
.L_x_523:
        /* <DEDUP_REMOVED lines=16> */
.L_x_526:
[----:B------:R-:W-:Y:S05]  /*1bf30*/  BSYNC.RECONVERGENT B0 ;  /* 0x0000000000007941 */ /* 0x000fea0003800200 */
.L_x_525:
[----:B------:R-:W-:Y:S05]  /*1bf40*/  @P0 EXIT ;  /* 0x000000000000094d */ /* 0x000fea0003800000 */
[----:B------:R-:W5:Y:S01]  /*1bf50*/  LDCU.64 UR6, c[0x0][0x408] ;  /* 0x00008100ff0677ac */ /* 0x000f620008000a00 */
[----:B------:R-:W-:Y:S01]  /*1bf60*/  IADD3 R6, P0, PT, R6, 0x70, RZ ;  /* 0x0000007006067810 */ /* 0x000fe20007f1e0ff */
[----:B------:R-:W-:Y:S01]  /*1bf70*/  IMAD.MOV.U32 R2, RZ, RZ, R10 ;  /* 0x000000ffff027224 */ /* 0x000fe200078e000a */
[----:B------:R-:W-:Y:S01]  /*1bf80*/  MOV R3, R9 ;  /* 0x0000000900037202 */ /* 0x000fe20000000f00 */
[----:B------:R-:W2:Y:S02]  /*1bf90*/  LDCU.64 UR4, c[0x0][0x3f0] ;  /* 0x00007e00ff0477ac */ /* 0x000ea40008000a00 */
[----:B------:R-:W-:-:S04]  /*1bfa0*/  IMAD.X R0, RZ, RZ, R7, P0 ;  /* 0x000000ffff007224 */ /* 0x000fc800000e0607 */
[----:B-----5:R-:W-:Y:S02]  /*1bfb0*/  IMAD R0, R0, UR6, RZ ;  /* 0x0000000600007c24 */ /* 0x020fe4000f8e02ff */
[----:B-1----:R-:W-:-:S04]  /*1bfc0*/  IMAD.WIDE.U32 R4, R6, UR6, R2 ;  /* 0x0000000606047c25 */ /* 0x002fc8000f8e0002 */
[----:B------:R-:W-:Y:S01]  /*1bfd0*/  IMAD R0, R6, UR7, R0 ;  /* 0x0000000706007c24 */ /* 0x000fe2000f8e0200 */
[----:B--2---:R-:W-:-:S04]  /*1bfe0*/  LEA R2, P0, R4, UR4, 0x1 ;  /* 0x0000000404027c11 */ /* 0x004fc8000f8008ff */
[----:B------:R-:W-:-:S04]  /*1bff0*/  IADD3 R0, PT, PT, R5, R0, RZ ;  /* 0x0000000005007210 */ /* 0x000fc80007ffe0ff */
[----:B------:R-:W-:-:S05]  /*1c000*/  LEA.HI.X R3, R4, UR5, R0, 0x1, P0 ;  /* 0x0000000504037c11 */ /* 0x000fca00080f0c00 */
[----:B------:R-:W-:Y:S01]  /*1c010*/  STG.E.128 desc[UR22][R2.64], R20 ;  /* 0x0000001402007986 */ /* 0x000fe2000c101d16 */
[----:B------:R-:W-:Y:S05]  /*1c020*/  EXIT ;  /* 0x000000000000794d */ /* 0x000fea0003800000 */
.L_x_527:
        /* <DEDUP_REMOVED lines=13> */
.L_x_1462:


//--------------------- .text._ZN5flash16flash_fwd_kernelI23Flash_fwd_kernel_traitsILi64ELi128ELi128ELi4ELb0ELb0EN7cutlass6half_tE19Flash_kernel_traitsILi64ELi128ELi128ELi4ES3_EELb0ELb1ELb0ELb1ELb0ELb0ELb1ELb0EEEvNS_16Flash_fwd_paramsE --------------------------
	.section	.text._ZN5flash16flash_fwd_kernelI23Flash_fwd_kernel_traitsILi64ELi128ELi128ELi4ELb0ELb0EN7cutlass6half_tE19Flash_kernel_traitsILi64ELi128ELi128ELi4ES3_EELb0ELb1ELb0ELb1ELb0ELb0ELb1ELb0EEEvNS_16Flash_fwd_paramsE,"ax",@progbits
	.align	128
        .global         _ZN5flash16flash_fwd_kernelI23Flash_fwd_kernel_traitsILi64ELi128ELi128ELi4ELb0ELb0EN7cutlass6half_tE19Flash_kernel_traitsILi64ELi128ELi128ELi4ES3_EELb0ELb1ELb0ELb1ELb0ELb0ELb1ELb0EEEvNS_16Flash_fwd_paramsE
        .type           _ZN5flash16flash_fwd_kernelI23Flash_fwd_kernel_traitsILi64ELi128ELi128ELi4ELb0ELb0EN7cutlass6half_tE19Flash_kernel_traitsILi64ELi128ELi128ELi4ES3_EELb0ELb1ELb0ELb1ELb0ELb0ELb1ELb0EEEvNS_16Flash_fwd_paramsE,@function
        .size           _ZN5flash16flash_fwd_kernelI23Flash_fwd_kernel_traitsILi64ELi128ELi128ELi4ELb0ELb0EN7cutlass6half_tE19Flash_kernel_traitsILi64ELi128ELi128ELi4ES3_EELb0ELb1ELb0ELb1ELb0ELb0ELb1ELb0EEEvNS_16Flash_fwd_paramsE,(.L_x_1463 - _ZN5flash16flash_fwd_kernelI23Flash_fwd_kernel_traitsILi64ELi128ELi128ELi4ELb0ELb0EN7cutlass6half_tE19Flash_kernel_traitsILi64ELi128ELi128ELi4ES3_EELb0ELb1ELb0ELb1ELb0ELb0ELb1ELb0EEEvNS_16Flash_fwd_paramsE)
        .other          _ZN5flash16flash_fwd_kernelI23Flash_fwd_kernel_traitsILi64ELi128ELi128ELi4ELb0ELb0EN7cutlass6half_tE19Flash_kernel_traitsILi64ELi128ELi128ELi4ES3_EELb0ELb1ELb0ELb1ELb0ELb0ELb1ELb0EEEvNS_16Flash_fwd_paramsE,@"STO_CUDA_ENTRY STV_DEFAULT"
_ZN5flash16flash_fwd_kernelI23Flash_fwd_kernel_traitsILi64ELi128ELi128ELi4ELb0ELb0EN7cutlass6half_tE19Flash_kernel_traitsILi64ELi128ELi128ELi4ES3_EELb0ELb1ELb0ELb1ELb0ELb0ELb1ELb0EEEvNS_16Flash_fwd_paramsE:
.text._ZN5flash16flash_fwd_kernelI23Flash_fwd_kernel_traitsILi64ELi128ELi128ELi4ELb0ELb0EN7cutlass6half_tE19Flash_kernel_traitsILi64ELi128ELi128ELi4ES3_EELb0ELb1ELb0ELb1ELb0ELb0ELb1ELb0EEEvNS_16Flash_fwd_paramsE:
        /* <DEDUP_REMOVED lines=73> */
.L_x_528:
        /* <DEDUP_REMOVED lines=49> */
.L_x_530:
        /* <DEDUP_REMOVED lines=17> */
[----:B------:R-:W-:Y:S01]  /*08b0*/  ISETP.GE.OR P5, PT, R234, UR28, P4 ;  /* 0x0000001cea007c0c */ /* 0x000fe2000a7a6670 */
        /* <DEDUP_REMOVED lines=33> */
.L_x_532:
[----:B------:R-:W-:Y:S05]  /*0ad0*/  BSYNC.RECONVERGENT B0 ;  /* 0x0000000000007941 */ /* 0x000fea0003800200 */
.L_x_531:
        /* <DEDUP_REMOVED lines=17> */
.L_x_534:
[----:B------:R-:W-:Y:S05]  /*0bf0*/  BSYNC.RECONVERGENT B0 ;  /* 0x0000000000007941 */ /* 0x000fea0003800200 */
.L_x_533:
        /* <DEDUP_REMOVED lines=17> */
.L_x_536:
[----:B------:R-:W-:Y:S05]  /*0d10*/  BSYNC.RECONVERGENT B0 ;  /* 0x0000000000007941 */ /* 0x000fea0003800200 */
.L_x_535:
        /* <DEDUP_REMOVED lines=17> */
.L_x_538:
[----:B------:R-:W-:Y:S05]  /*0e30*/  BSYNC.RECONVERGENT B0 ;  /* 0x0000000000007941 */ /* 0x000fea0003800200 */
.L_x_537:
        /* <DEDUP_REMOVED lines=18> */
.L_x_540:
[----:B------:R-:W-:Y:S05]  /*0f60*/  BSYNC.RECONVERGENT B0 ;  /* 0x0000000000007941 */ /* 0x000fea0003800200 */
.L_x_539:
        /* <DEDUP_REMOVED lines=17> */
.L_x_542:
[----:B------:R-:W-:Y:S05]  /*1080*/  BSYNC.RECONVERGENT B0 ;  /* 0x0000000000007941 */ /* 0x000fea0003800200 */
.L_x_541:
        /* <DEDUP_REMOVED lines=15> */
.L_x_544:
[----:B------:R-:W-:Y:S05]  /*1180*/  BSYNC.RECONVERGENT B0 ;  /* 0x0000000000007941 */ /* 0x000fea0003800200 */
.L_x_543:
        /* <DEDUP_REMOVED lines=15> */
.L_x_546:
[----:B------:R-:W-:Y:S05]  /*1280*/  BSYNC.RECONVERGENT B0 ;  /* 0x0000000000007941 */ /* 0x000fea0003800200 */
.L_x_545:
        /* <DEDUP_REMOVED lines=10> */
.L_x_548:
[----:B------:R-:W-:Y:S05]  /*1330*/  BSYNC.RECONVERGENT B0 ;  /* 0x0000000000007941 */ /* 0x000fea0003800200 */
.L_x_547:
        /* <DEDUP_REMOVED lines=15> */
.L_x_550:
[----:B------:R-:W-:Y:S05]  /*1430*/  BSYNC.RECONVERGENT B0 ;  /* 0x0000000000007941 */ /* 0x000fea0003800200 */
.L_x_549:
        /* <DEDUP_REMOVED lines=10> */
.L_x_552:
[----:B------:R-:W-:Y:S05]  /*14e0*/  BSYNC.RECONVERGENT B0 ;  /* 0x0000000000007941 */ /* 0x000fea0003800200 */
.L_x_551:
        /* <DEDUP_REMOVED lines=10> */
.L_x_554:
[----:B------:R-:W-:Y:S05]  /*1590*/  BSYNC.RECONVERGENT B0 ;  /* 0x0000000000007941 */ /* 0x000fea0003800200 */
.L_x_553:
        /* <DEDUP_REMOVED lines=10> */
.L_x_556:
[----:B------:R-:W-:Y:S05]  /*1640*/  BSYNC.RECONVERGENT B0 ;  /* 0x0000000000007941 */ /* 0x000fea0003800200 */
.L_x_555:
        /* <DEDUP_REMOVED lines=10> */
.L_x_558:
[----:B------:R-:W-:Y:S05]  /*16f0*/  BSYNC.RECONVERGENT B0 ;  /* 0x0000000000007941 */ /* 0x000fea0003800200 */
.L_x_557:
        /* <DEDUP_REMOVED lines=10> */
.L_x_560:
[----:B------:R-:W-:Y:S05]  /*17a0*/  BSYNC.RECONVERGENT B0 ;  /* 0x0000000000007941 */ /* 0x000fea0003800200 */
.L_x_559:
        /* <DEDUP_REMOVED lines=10> */
.L_x_529:
        /* <DEDUP_REMOVED lines=22> */
.L_x_561:
[----:B------:R-:W1:Y:S01]  /*19b0*/  LDCU.64 UR10, c[0x0][0x3b8] ;  /* 0x00007700ff0a77ac */ /* 0x000e620008000a00 */
[----:B------:R-:W-:-:S04]  /*19c0*/  UIADD3 UR6, UPT, UPT, UR12, UR13, URZ ;  /* 0x0000000d0c067290 */ /* 0x000fc8000fffe0ff */
[----:B-1----:R-:W-:Y:S02]  /*19d0*/  UIMAD.WIDE.U32 UR14, UR6, UR10, URZ ;  /* 0x0000000a060e72a5 */ /* 0x002fe4000f8e00ff */
[----:B------:R-:W-:-:S04]  /*19e0*/  UIMAD UR6, UR6, UR11, URZ ;  /* 0x0000000b060672a4 */ /* 0x000fc8000f8e02ff */
[----:B------:R-:W-:Y:S02]  /*19f0*/  UIADD3 UR6, UPT, UPT, UR15, UR6, URZ ;  /* 0x000000060f067290 */ /* 0x000fe4000fffe0ff */
.L_x_562:
        /* <DEDUP_REMOVED lines=38> */
.L_x_563:
[----:B------:R-:W1:Y:S01]  /*1c60*/  LDCU.64 UR8, c[0x0][0x3c0] ;  /* 0x00007800ff0877ac */ /* 0x000e620008000a00 */
[----:B------:R-:W-:-:S04]  /*1c70*/  UIADD3 UR12, UPT, UPT, UR12, UR13, URZ ;  /* 0x0000000d0c0c7290 */ /* 0x000fc8000fffe0ff */
[----:B-1----:R-:W-:Y:S02]  /*1c80*/  UIMAD.WIDE.U32 UR4, UR12, UR8, URZ ;  /* 0x000000080c0472a5 */ /* 0x002fe4000f8e00ff */
[----:B------:R-:W-:-:S04]  /*1c90*/  UIMAD UR12, UR12, UR9, URZ ;  /* 0x000000090c0c72a4 */ /* 0x000fc8000f8e02ff */
[----:B------:R-:W-:-:S12]  /*1ca0*/  UIADD3 UR12, UPT, UPT, UR5, UR12, URZ ;  /* 0x0000000c050c7290 */ /* 0x000fd8000fffe0ff */
.L_x_564:
[----:B------:R-:W-:Y:S01]  /*1cb0*/  IMAD.SHL.U32 R7, R234, 0x8, RZ ;  /* 0x00000008ea077824 */ /* 0x000fe200078e00ff */
[----:B------:R-:W-:Y:S01]  /*1cc0*/  SHF.R.U32.HI R11, RZ, 0x3, R234 ;  /* 0x00000003ff0b7819 */ /* 0x000fe200000116ea */
[----:B------:R-:W1:Y:S01]  /*1cd0*/  S2UR UR32, SR_CgaCtaId ;  /* 0x00000000002079c3 */ /* 0x000e620000008800 */
[----:B------:R-:W2:Y:S01]  /*1ce0*/  LDCU.64 UR16, c[0x0][0x3c8] ;  /* 0x00007900ff1077ac */ /* 0x000ea20008000a00 */
        /* <DEDUP_REMOVED lines=14> */
[----:B------:R-:W-:Y:S02]  /*1dd0*/  IADD3 R8, P0, PT, R230, UR30, RZ ;  /* 0x0000001ee6087c10 */ /* 0x000fe4000ff1e0ff */
[C---:B------:R-:W-:Y:S01]  /*1de0*/  IMAD.WIDE.U32 R2, R11.reuse, UR8, R2 ;  /* 0x000000080b027c25 */ /* 0x040fe2000f8e0002 */
[C---:B------:R-:W-:Y:S01]  /*1df0*/  ISETP.GE.AND P2, PT, R11.reuse, UR18, PT ;  /* 0x000000120b007c0c */ /* 0x040fe2000bf46270 */
[----:B------:R-:W-:Y:S01]  /*1e00*/  UMOV UR33, 0x400 ;  /* 0x0000040000217882 */ /* 0x000fe20000000000 */
[----:B------:R-:W-:Y:S01]  /*1e10*/  UIMAD.WIDE.U32 UR30, UR31, 0x80, URZ ;  /* 0x000000801f1e78a5 */ /* 0x000fe2000f8e00ff */
[----:B------:R-:W-:-:S02]  /*1e20*/  IMAD R5, R11, UR11, R5 ;  /* 0x0000000b0b057c24 */ /* 0x000fc4000f8e0205 */
[----:B------:R-:W-:Y:S02]  /*1e30*/  IMAD R3, R11, UR9, R3 ;  /* 0x000000090b037c24 */ /* 0x000fe4000f8e0203 */
[----:B------:R-:W-:Y:S01]  /*1e40*/  IMAD.X R9, RZ, RZ, UR29, P0 ;  /* 0x0000001dff097e24 */ /* 0x000fe200080e06ff */
[----:B---3--:R-:W-:Y:S01]  /*1e50*/  LOP3.LUT R7, R7, 0x1e00, RZ, 0xc0, !PT ;  /* 0x00001e0007077812 */ /* 0x008fe200078ec0ff */
[----:B--2---:R-:W-:Y:S02]  /*1e60*/  IMAD.U32 R10, RZ, RZ, UR16 ;  /* 0x00000010ff0a7e24 */ /* 0x004fe4000f8e00ff */
        /* <DEDUP_REMOVED lines=8> */
[----:B------:R1:W-:Y:S01]  /*1ef0*/  STL [R1+0x64], R249 ;  /* 0x000064f901007387 */ /* 0x0003e20000100800 */
[C---:B------:R-:W-:Y:S01]  /*1f00*/  IMAD R7, R0.reuse, UR5, R7 ;  /* 0x0000000500077c24 */ /* 0x040fe2000f8e0207 */
[----:B------:R-:W-:Y:S01]  /*1f10*/  ULEA UR6, UR32, UR33, 0x18 ;  /* 0x0000002120067291 */ /* 0x000fe2000f8ec0ff */
[----:B------:R-:W-:Y:S01]  /*1f20*/  IMAD R6, R0, UR7, R6 ;  /* 0x0000000700067c24 */ /* 0x000fe2000f8e0206 */
[----:B------:R1:W-:Y:S01]  /*1f30*/  STL [R1+0x6c], R20 ;  /* 0x00006c1401007387 */ /* 0x0003e20000100800 */
[----:B------:R-:W-:Y:S01]  /*1f40*/  IMAD.WIDE.U32 R8, R10, UR26, R8 ;  /* 0x0000001a0a087c25 */ /* 0x000fe2000f8e0008 */
[----:B------:R-:W-:Y:S02]  /*1f50*/  IADD3 R0, PT, PT, R5, R7, RZ ;  /* 0x0000000705007210 */ /* 0x000fe40007ffe0ff */
[----:B------:R-:W-:Y:S01]  /*1f60*/  LOP3.LUT R10, R11, UR30, RZ, 0xfc, !PT ;  /* 0x0000001e0b0a7c12 */ /* 0x000fe2000f8efcff */
[----:B------:R-:W-:Y:S01]  /*1f70*/  IMAD.IADD R3, R3, 0x1, R6 ;  /* 0x0000000103037824 */ /* 0x000fe200078e0206 */
[----:B------:R-:W-:-:S02]  /*1f80*/  LEA.HI.X R248, R4, UR15, R0, 0x1, P1 ;  /* 0x0000000f04f87c11 */ /* 0x000fc400088f0c00 */
[----:B------:R-:W-:Y:S02]  /*1f90*/  MOV R6, UR17 ;  /* 0x0000001100067c02 */ /* 0x000fe40008000f00 */
[----:B------:R-:W-:Y:S01]  /*1fa0*/  LEA.HI.X R19, R2, UR13, R3, 0x1, P0 ;  /* 0x0000000d02137c11 */ /* 0x000fe200080f0c03 */
[----:B------:R1:W-:Y:S01]  /*1fb0*/  STL [R1+0x60], R248 ;  /* 0x000060f801007387 */ /* 0x0003e20000100800 */
[----:B------:R-:W-:Y:S01]  /*1fc0*/  LEA R239, R239, UR6, 0x1 ;  /* 0x00000006efef7c11 */ /* 0x000fe2000f8e08ff */
[----:B------:R-:W-:Y:S02]  /*1fd0*/  IMAD R7, R6, UR26, R9 ;  /* 0x0000001a06077c24 */ /* 0x000fe4000f8e0209 */
[----:B------:R1:W-:Y:S01]  /*1fe0*/  STL [R1+0x68], R19 ;  /* 0x0000681301007387 */ /* 0x0003e20000100800 */
[----:B------:R-:W-:Y:S05]  /*1ff0*/  @P2 BRA `(.L_x_566) ;  /* 0x00000000004c2947 */ /* 0x000fea0003800000 */
[----:B------:R-:W2:Y:S02]  /*2000*/  LDCU UR4, c[0x0][0x440] ;  /* 0x00008800ff0477ac */ /* 0x000ea40008000800 */
[----:B--2---:R-:W-:-:S13]  /*2010*/  ISETP.GE.AND P0, PT, R230, UR4, PT ;  /* 0x00000004e6007c0c */ /* 0x004fda000bf06270 */
[----:B------:R-:W-:Y:S05]  /*2020*/  @P0 BRA `(.L_x_567) ;  /* 0x00000000003c0947 */ /* 0x000fea0003800000 */
[----:B------:R-:W2:Y:S01]  /*2030*/  LDCU.64 UR4, c[0x0][0x3b0] ;  /* 0x00007600ff0477ac */ /* 0x000ea20008000a00 */
[----:B------:R-:W-:Y:S01]  /*2040*/  MOV R6, R8 ;  /* 0x0000000800067202 */ /* 0x000fe20000000f00 */
[----:B------:R-:W3:Y:S01]  /*2050*/  LDCU.64 UR12, c[0x0][0x380] ;  /* 0x00007000ff0c77ac */ /* 0x000ee20008000a00 */
[----:B--2---:R-:W-:-:S03]  /*2060*/  UIMAD UR7, UR31, UR4, URZ ;  /* 0x000000041f0772a4 */ /* 0x004fc6000f8e02ff */
[----:B------:R-:W-:-:S03]  /*2070*/  IMAD.WIDE.U32 R2, R10, UR4, R6 ;  /* 0x000000040a027c25 */ /* 0x000fc6000f8e0006 */
[----:B------:R-:W-:Y:S02]  /*2080*/  MOV R0, UR7 ;  /* 0x0000000700007c02 */ /* 0x000fe40008000f00 */
[----:B---3--:R-:W-:-:S03]  /*2090*/  LEA R4, P0, R2, UR12, 0x1 ;  /* 0x0000000c02047c11 */ /* 0x008fc6000f8008ff */
        /* <DEDUP_REMOVED lines=8> */
.L_x_567:
[----:B------:R2:W-:Y:S02]  /*2120*/  STS.128 [R239], RZ ;  /* 0x000000ffef007388 */ /* 0x0005e40000000c00 */
.L_x_566:
[----:B------:R-:W-:Y:S05]  /*2130*/  BSYNC.RECONVERGENT B0 ;  /* 0x0000000000007941 */ /* 0x000fea0003800200 */
.L_x_565:
        /* <DEDUP_REMOVED lines=21> */
[----:B------:R-:W4:Y:S02]  /*2290*/  LDCU UR4, c[0x0][0x440] ;  /* 0x00008800ff0477ac */ /* 0x000f240008000800 */
[----:B----4-:R-:W-:-:S13]  /*22a0*/  ISETP.GE.AND P0, PT, R230, UR4, PT ;  /* 0x00000004e6007c0c */ /* 0x010fda000bf06270 */
[----:B------:R4:W-:Y:S01]  /*22b0*/  @P0 STS.128 [R239+0x800], RZ ;  /* 0x000800ffef000388 */ /* 0x0009e20000000c00 */
[----:B------:R-:W-:Y:S05]  /*22c0*/  @P0 BRA `(.L_x_569) ;  /* 0x0000000000400947 */ /* 0x000fea0003800000 */
[----:B------:R-:W3:Y:S01]  /*22d0*/  LDCU.64 UR12, c[0x0][0x3b0] ;  /* 0x00007600ff0c77ac */ /* 0x000ee20008000a00 */
[----:B------:R-:W-:Y:S02]  /*22e0*/  IADD3 R0, P0, PT, R10, 0x10, RZ ;  /* 0x000000100a007810 */ /* 0x000fe40007f1e0ff */
[----:B------:R-:W-:Y:S01]  /*22f0*/  MOV R3, R7 ;  /* 0x0000000700037202 */ /* 0x000fe20000000f00 */
[----:B------:R-:W5:Y:S02]  /*2300*/  LDCU.64 UR4, c[0x0][0x380] ;  /* 0x00007000ff0477ac */ /* 0x000f640008000a00 */
[----:B------:R-:W-:-:S04]  /*2310*/  IMAD.X R2, RZ, RZ, UR31, P0 ;  /* 0x0000001fff027e24 */ /* 0x000fc800080e06ff */
[----:B---3--:R-:W-:Y:S02]  /*2320*/  IMAD R4, R2, UR12, RZ ;  /* 0x0000000c02047c24 */ /* 0x008fe4000f8e02ff */
        /* <DEDUP_REMOVED lines=10> */
.L_x_569:
[----:B------:R-:W-:Y:S05]  /*23d0*/  BSYNC.RECONVERGENT B0 ;  /* 0x0000000000007941 */ /* 0x000fea0003800200 */
.L_x_568:
[----:B------:R-:W-:Y:S04]  /*23e0*/  BSSY.RECONVERGENT B0, `(.L_x_570) ;  /* 0x0000016000007945 */ /* 0x000fe80003800200 */
[----:B------:R-:W-:Y:S05]  /*23f0*/  @P6 BRA `(.L_x_571) ;  /* 0x0000000000506947 */ /* 0x000fea0003800000 */
[----:B------:R-:W5:Y:S02]  /*2400*/  LDCU UR4, c[0x0][0x440] ;  /* 0x00008800ff0477ac */ /* 0x000f640008000800 */
[----:B-----5:R-:W-:-:S13]  /*2410*/  ISETP.GE.AND P0, PT, R230, UR4, PT ;  /* 0x00000004e6007c0c */ /* 0x020fda000bf06270 */
        /* <DEDUP_REMOVED lines=18> */
.L_x_571:
[----:B------:R-:W-:Y:S05]  /*2540*/  BSYNC.RECONVERGENT B0 ;  /* 0x0000000000007941 */ /* 0x000fea0003800200 */
.L_x_570:
        /* <DEDUP_REMOVED lines=22> */
.L_x_573:
[----:B------:R-:W-:Y:S05]  /*26b0*/  BSYNC.RECONVERGENT B0 ;  /* 0x0000000000007941 */ /* 0x000fea0003800200 */
.L_x_572:
        /* <DEDUP_REMOVED lines=22> */
.L_x_575:
[----:B------:R-:W-:Y:S05]  /*2820*/  BSYNC.RECONVERGENT B0 ;  /* 0x0000000000007941 */ /* 0x000fea0003800200 */
.L_x_574:
        /* <DEDUP_REMOVED lines=22> */
.L_x_577:
[----:B------:R-:W-:Y:S05]  /*2990*/  BSYNC.RECONVERGENT B0 ;  /* 0x0000000000007941 */ /* 0x000fea0003800200 */
.L_x_576:
        /* <DEDUP_REMOVED lines=22> */
.L_x_579:
[----:B------:R-:W-:Y:S05]  /*2b00*/  BSYNC.RECONVERGENT B0 ;  /* 0x0000000000007941 */ /* 0x000fea0003800200 */
.L_x_578:
        /* <DEDUP_REMOVED lines=13> */
[----:B---3--:R-:W-:-:S04]  /*2be0*/  IMAD.WIDE.U32 R4, R0, UR12, R2 ;  /* 0x0000000c00047c25 */ /* 0x008fc8000f8e0002 */
        /* <DEDUP_REMOVED lines=8> */
.L_x_581:
[----:B------:R-:W-:Y:S05]  /*2c70*/  BSYNC.RECONVERGENT B0 ;  /* 0x0000000000007941 */ /* 0x000fea0003800200 */
.L_x_580:
        /* <DEDUP_REMOVED lines=11> */
[----:B---3--:R-:W-:-:S04]  /*2d30*/  LEA R4, P0, R2, R249, 0x1 ;  /* 0x000000f902047211 */ /* 0x008fc800078008ff */
[----:B------:R-:W-:-:S05]  /*2d40*/  LEA.HI.X R5, R2, R248, R0, 0x1, P0 ;  /* 0x000000f802057211 */ /* 0x000fca00000f0c00 */
[----:B------:R-:W-:Y:S01]  /*2d50*/  @!PT LDS RZ, [RZ] ;  /* 0x00000000fffff984 */ /* 0x000fe20000000800 */
[----:B------:R-:W-:Y:S01]  /*2d60*/  @!PT LDS RZ, [RZ] ;  /* 0x00000000fffff984 */ /* 0x000fe20000000800 */
[----:B------:R-:W-:Y:S01]  /*2d70*/  @!PT LDS RZ, [RZ] ;  /* 0x00000000fffff984 */ /* 0x000fe20000000800 */
[----:B------:R2:W-:Y:S01]  /*2d80*/  LDGSTS.E.BYPASS.LTC128B.128 [R239+0x4000], desc[UR22][R4.64] ;  /* 0x0400000004ef7fae */ /* 0x0005e2000b981a16 */
[----:B------:R-:W-:Y:S05]  /*2d90*/  BRA `(.L_x_583) ;  /* 0x0000000000047947 */ /* 0x000fea0003800000 */
.L_x_584:
[----:B------:R1:W-:Y:S02]  /*2da0*/  STS.128 [R239+0x4000], RZ ;  /* 0x004000ffef007388 */ /* 0x0003e40000000c00 */
.L_x_583:
[----:B------:R-:W-:Y:S05]  /*2db0*/  BSYNC.RECONVERGENT B0 ;  /* 0x0000000000007941 */ /* 0x000fea0003800200 */
.L_x_582:
        /* <DEDUP_REMOVED lines=24> */
.L_x_586:
[----:B------:R-:W-:Y:S05]  /*2f40*/  BSYNC.RECONVERGENT B0 ;  /* 0x0000000000007941 */ /* 0x000fea0003800200 */
.L_x_585:
        /* <DEDUP_REMOVED lines=17> */
.L_x_588:
[----:B------:R-:W-:Y:S05]  /*3060*/  BSYNC.RECONVERGENT B0 ;  /* 0x0000000000007941 */ /* 0x000fea0003800200 */
.L_x_587:
        /* <DEDUP_REMOVED lines=14> */
[----:B---3--:R-:W-:-:S04]  /*3150*/  LEA R4, P0, R2, R249, 0x1 ;  /* 0x000000f902047211 */ /* 0x008fc800078008ff */
[----:B------:R-:W-:-:S05]  /*3160*/  LEA.HI.X R5, R2, R248, R0, 0x1, P0 ;  /* 0x000000f802057211 */ /* 0x000fca00000f0c00 */
[----:B------:R-:W-:Y:S01]  /*3170*/  @!PT LDS RZ, [RZ] ;  /* 0x00000000fffff984 */ /* 0x000fe20000000800 */
[----:B------:R-:W-:Y:S01]  /*3180*/  @!PT LDS RZ, [RZ] ;  /* 0x00000000fffff984 */ /* 0x000fe20000000800 */
[----:B------:R-:W-:Y:S01]  /*3190*/  @!PT LDS RZ, [RZ] ;  /* 0x00000000fffff984 */ /* 0x000fe20000000800 */
[----:B------:R2:W-:Y:S04]  /*31a0*/  LDGSTS.E.BYPASS.LTC128B.128 [R239+0x5800], desc[UR22][R4.64] ;  /* 0x0580000004ef7fae */ /* 0x0005e8000b981a16 */
.L_x_590:
[----:B------:R-:W-:Y:S05]  /*31b0*/  BSYNC.RECONVERGENT B0 ;  /* 0x0000000000007941 */ /* 0x000fea0003800200 */
.L_x_589:
        /* <DEDUP_REMOVED lines=16> */
.L_x_592:
[----:B------:R-:W-:Y:S05]  /*32c0*/  BSYNC.RECONVERGENT B0 ;  /* 0x0000000000007941 */ /* 0x000fea0003800200 */
.L_x_591:
        /* <DEDUP_REMOVED lines=20> */
.L_x_594:
[----:B------:R-:W-:Y:S05]  /*3410*/  BSYNC.RECONVERGENT B0 ;  /* 0x0000000000007941 */ /* 0x000fea0003800200 */
.L_x_593:
        /* <DEDUP_REMOVED lines=20> */
.L_x_596:
[----:B------:R-:W-:Y:S05]  /*3560*/  BSYNC.RECONVERGENT B0 ;  /* 0x0000000000007941 */ /* 0x000fea0003800200 */
.L_x_595:
        /* <DEDUP_REMOVED lines=20> */
.L_x_598:
[----:B------:R-:W-:Y:S05]  /*36b0*/  BSYNC.RECONVERGENT B0 ;  /* 0x0000000000007941 */ /* 0x000fea0003800200 */
.L_x_597:
[----:B------:R-:W5:Y:S01]  /*36c0*/  LDCU.64 UR12, c[0x0][0x538] ;  /* 0x0000a700ff0c77ac */ /* 0x000f620008000a00 */
[----:B------:R-:W0:Y:S01]  /*36d0*/  LDGDEPBAR ;  /* 0x00000000000079af */ /* 0x000e220000000000 */
[----:B-----5:R-:W-:-:S04]  /*36e0*/  UISETP.NE.U32.AND UP1, UPT, UR12, URZ, UPT ;  /* 0x000000ff0c00728c */ /* 0x020fc8000bf25070 */
[----:B------:R-:W-:Y:S01]  /*36f0*/  UISETP.NE.AND.EX UP1, UPT, UR13, URZ, UPT, UP1 ;  /* 0x000000ff0d00728c */ /* 0x000fe2000bf25310 */
[--C-:B------:R-:W-:Y:S02]  /*3700*/  SHF.R.U32.HI R6, RZ, 0x1, R234.reuse ;  /* 0x00000001ff067819 */ /* 0x100fe400000116ea */
[----:B--23--:R-:W-:Y:S01]  /*3710*/  SHF.R.U32.HI R4, RZ, 0x2, R234 ;  /* 0x00000002ff047819 */ /* 0x00cfe200000116ea */
        /* <DEDUP_REMOVED lines=21> */
[----:B---3--:R-:W-:Y:S01]  /*3870*/  LOP3.LUT R3, R6, 0x1f0, RZ, 0xc0, !PT ;  /* 0x000001f006037812 */ /* 0x008fe200078ec0ff */
        /* <DEDUP_REMOVED lines=24> */
.L_x_601:
[----:B------:R3:W-:Y:S01]  /*3a00*/  STS.128 [R239+0x8000], RZ ;  /* 0x008000ffef007388 */ /* 0x0007e20000000c00 */
[----:B------:R-:W-:Y:S05]  /*3a10*/  BRA `(.L_x_602) ;  /* 0x0000000000047947 */ /* 0x000fea0003800000 */
.L_x_600:
[----:B------:R2:W-:Y:S02]  /*3a20*/  STS.128 [R239+0x8000], RZ ;  /* 0x008000ffef007388 */ /* 0x0005e40000000c00 */
.L_x_602:
[----:B------:R-:W-:Y:S05]  /*3a30*/  BSYNC.RECONVERGENT B0 ;  /* 0x0000000000007941 */ /* 0x000fea0003800200 */
.L_x_599:
        /* <DEDUP_REMOVED lines=36> */
.L_x_604:
[----:B------:R-:W-:Y:S05]  /*3c80*/  BSYNC.RECONVERGENT B0 ;  /* 0x0000000000007941 */ /* 0x000fea0003800200 */
.L_x_603:
        /* <DEDUP_REMOVED lines=18> */
.L_x_606:
[----:B------:R-:W-:Y:S05]  /*3db0*/  BSYNC.RECONVERGENT B0 ;  /* 0x0000000000007941 */ /* 0x000fea0003800200 */
.L_x_605:
        /* <DEDUP_REMOVED lines=20> */
.L_x_608:
[----:B------:R-:W-:Y:S05]  /*3f00*/  BSYNC.RECONVERGENT B0 ;  /* 0x0000000000007941 */ /* 0x000fea0003800200 */
.L_x_607:
        /* <DEDUP_REMOVED lines=17> */
.L_x_610:
[----:B------:R-:W-:Y:S05]  /*4020*/  BSYNC.RECONVERGENT B0 ;  /* 0x0000000000007941 */ /* 0x000fea0003800200 */
.L_x_609:
        /* <DEDUP_REMOVED lines=20> */
.L_x_612:
[----:B------:R-:W-:Y:S05]  /*4170*/  BSYNC.RECONVERGENT B0 ;  /* 0x0000000000007941 */ /* 0x000fea0003800200 */
.L_x_611:
        /* <DEDUP_REMOVED lines=20> */
.L_x_614:
[----:B------:R-:W-:Y:S05]  /*42c0*/  BSYNC.RECONVERGENT B0 ;  /* 0x0000000000007941 */ /* 0x000fea0003800200 */
.L_x_613:
        /* <DEDUP_REMOVED lines=20> */
.L_x_616:
[----:B------:R-:W-:Y:S05]  /*4410*/  BSYNC.RECONVERGENT B0 ;  /* 0x0000000000007941 */ /* 0x000fea0003800200 */
.L_x_615:
[----:B-1----:R-:W-:Y:S01]  /*4420*/  LDSM.16.M88.4 R16, [R232] ;  /* 0x00000000e810783b */ /* 0x002fe20000000200 */
[----:B------:R-:W-:Y:S01]  /*4430*/  IMAD.MOV.U32 R0, RZ, RZ, 0x20 ;  /* 0x00000020ff007424 */ /* 0x000fe200078e00ff */
[----:B------:R-:W-:Y:S01]  /*4440*/  LOP3.LUT P6, RZ, R234, 0x2, RZ, 0xc0, !PT ;  /* 0x00000002eaff7812 */ /* 0x000fe200078cc0ff */
[----:B--2---:R-:W-:Y:S01]  /*4450*/  VIADD R2, R74, UR6 ;  /* 0x000000064a027c36 */ /* 0x004fe20008000000 */
[----:B------:R-:W-:Y:S01]  /*4460*/  LDSM.16.M88.4 R4, [R232+0x2000] ;  /* 0x00200000e804783b */ /* 0x000fe20000000200 */
[----:B------:R-:W-:Y:S01]  /*4470*/  IMAD.MOV.U32 R236, RZ, RZ, 0x40 ;  /* 0x00000040ffec7424 */ /* 0x000fe200078e00ff */
[----:B------:R-:W-:Y:S01]  /*4480*/  SEL R212, R0, 0xffffffe0, !P6 ;  /* 0xffffffe000d47807 */ /* 0x000fe20007000000 */
[----:B------:R-:W1:Y:S01]  /*4490*/  LDCU UR4, c[0x0][0x50c] ;  /* 0x0000a180ff0477ac */ /* 0x000e620008000800 */
[----:B------:R-:W2:Y:S01]  /*44a0*/  LDSM.16.M88.4 R12, [R74+UR6+0x4800] ;  /* 0x004800064a0c783b */ /* 0x000ea20008000200 */
[C---:B------:R-:W-:Y:S01]  /*44b0*/  LOP3.LUT P0, RZ, R234.reuse, 0x4, RZ, 0xc0, !PT ;  /* 0x00000004eaff7812 */ /* 0x040fe2000780c0ff */
[----:B------:R-:W-:Y:S01]  /*44c0*/  IMAD.SHL.U32 R238, R234, 0x2, RZ ;  /* 0x00000002eaee7824 */ /* 0x000fe200078e00ff */
[----:B------:R-:W-:Y:S01]  /*44d0*/  UISETP.NE.AND UP0, UPT, UR20, 0x1, UPT ;  /* 0x000000011400788c */ /* 0x000fe2000bf05270 */
[----:B------:R-:W5:Y:S01]  /*44e0*/  LDSM.16.M88.4 R20, [R74+UR6+0x5000] ;  /* 0x005000064a14783b */ /* 0x000f620008000200 */
[--C-:B------:R-:W-:Y:S01]  /*44f0*/  IMAD.IADD R3, R232, 0x1, R212.reuse ;  /* 0x00000001e8037824 */ /* 0x100fe200078e02d4 */
[----:B------:R-:W-:Y:S01]  /*4500*/  SEL R236, R236, 0xffffffc0, !P0 ;  /* 0xffffffc0ecec7807 */ /* 0x000fe20004000000 */
[C---:B------:R-:W-:Y:S01]  /*4510*/  IMAD.IADD R0, R2.reuse, 0x1, R212 ;  /* 0x0000000102007824 */ /* 0x040fe200078e02d4 */
[----:B------:R-:W3:Y:S03]  /*4520*/  LDSM.16.M88.4 R8, [R74+UR6+0x4000] ;  /* 0x004000064a08783b */ /* 0x000ee60008000200 */
[----:B------:R-:W-:Y:S01]  /*4530*/  IMAD.IADD R2, R2, 0x1, R236 ;  /* 0x0000000102027824 */ /* 0x000fe200078e02ec */
[----:B------:R-:W4:Y:S03]  /*4540*/  LDSM.16.M88.4 R24, [R74+UR6+0x5800] ;  /* 0x005800064a18783b */ /* 0x000f260008000200 */
[----:B------:R-:W-:Y:S01]  /*4550*/  IMAD.IADD R72, R212, 0x1, R2 ;  /* 0x00000001d4487824 */ /* 0x000fe200078e0202 */
[----:B------:R-:W1:Y:S04]  /*4560*/  LDSM.16.M88.4 R36, [R74+UR6+0x6000] ;  /* 0x006000064a24783b */ /* 0x000e680008000200 */
[----:B------:R-:W1:Y:S04]  /*4570*/  LDSM.16.M88.4 R32, [R74+UR6+0x6800] ;  /* 0x006800064a20783b */ /* 0x000e680008000200 */
[----:B------:R-:W1:Y:S04]  /*4580*/  LDSM.16.M88.4 R28, [R74+UR6+0x7000] ;  /* 0x007000064a1c783b */ /* 0x000e680008000200 */
[----:B------:R-:W1:Y:S04]  /*4590*/  LDSM.16.M88.4 R40, [R74+UR6+0x7800] ;  /* 0x007800064a28783b */ /* 0x000e680008000200 */
[----:B------:R-:W-:Y:S04]  /*45a0*/  LDSM.16.M88.4 R48, [R0+0x4000] ;  /* 0x004000000030783b */ /* 0x000fe80000000200 */
[----:B------:R-:W-:Y:S01]  /*45b0*/  LDSM.16.M88.4 R52, [R2+0x4000] ;  /* 0x004000000234783b */ /* 0x000fe20000000200 */
[C---:B--2---:R-:W-:Y:S03]  /*45c0*/  HMMA.16816.F32 R108, R4.reuse, R12, RZ ;  /* 0x0000000c046c723c */ /* 0x044fe600000018ff */
[----:B------:R-:W-:Y:S04]  /*45d0*/  LDSM.16.M88.4 R56, [R0+0x4800] ;  /* 0x004800000038783b */ /* 0x000fe80000000200 */
[----:B------:R-:W-:Y:S01]  /*45e0*/  LDSM.16.M88.4 R60, [R0+0x5000] ;  /* 0x00500000003c783b */ /* 0x000fe20000000200 */
[----:B------:R-:W-:Y:S03]  /*45f0*/  HMMA.16816.F32 R160, R4, R14, RZ ;  /* 0x0000000e04a0723c */ /* 0x000fe600000018ff */
[----:B------:R-:W-:Y:S04]  /*4600*/  LDSM.16.M88.4 R68, [R0+0x5800] ;  /* 0x005800000044783b */ /* 0x000fe80000000200 */
[----:B------:R-:W-:Y:S01]  /*4610*/  LDSM.16.M88.4 R76, [R0+0x6000] ;  /* 0x00600000004c783b */ /* 0x000fe20000000200 */
[C---:B------:R-:W-:Y:S03]  /*4620*/  HMMA.16816.F32 R120, R16.reuse, R12, RZ ;  /* 0x0000000c1078723c */ /* 0x040fe600000018ff */
[----:B------:R-:W-:Y:S04]  /*4630*/  LDSM.16.M88.4 R100, [R0+0x6800] ;  /* 0x006800000064783b */ /* 0x000fe80000000200 */
[----:B------:R-:W-:Y:S01]  /*4640*/  LDSM.16.M88.4 R112, [R0+0x7000] ;  /* 0x007000000070783b */ /* 0x000fe20000000200 */
[----:B------:R-:W-:Y:S03]  /*4650*/  HMMA.16816.F32 R184, R16, R14, RZ ;  /* 0x0000000e10b8723c */ /* 0x000fe600000018ff */
[----:B------:R-:W2:Y:S04]  /*4660*/  LDSM.16.M88.4 R12, [R3] ;  /* 0x00000000030c783b */ /* 0x000ea80000000200 */
[----:B------:R4:W-:Y:S01]  /*4670*/  LDSM.16.M88.4 R124, [R0+0x7800] ;  /* 0x00780000007c783b */ /* 0x0009e20000000200 */
[-C--:B-----5:R-:W-:Y:S03]  /*4680*/  HMMA.16816.F32 R104, R4, R20.reuse, RZ ;  /* 0x000000140468723c */ /* 0x0a0fe600000018ff */
[----:B------:R-:W-:Y:S04]  /*4690*/  STL [R1+0xa0], R238 ;  /* 0x0000a0ee01007387 */ /* 0x000fe80000100800 */
[----:B------:R-:W0:Y:S01]  /*46a0*/  LDGDEPBAR ;  /* 0x00000000000079af */ /* 0x000e220000000000 */
[----:B------:R-:W-:Y:S01]  /*46b0*/  HMMA.16816.F32 R116, R16, R20, RZ ;  /* 0x000000141074723c */ /* 0x000fe200000018ff */
[----:B------:R-:W-:-:S07]  /*46c0*/  IMAD.IADD R20, R232, 0x1, R236 ;  /* 0x00000001e8147824 */ /* 0x000fce00078e02ec */
[----:B---3--:R-:W-:Y:S01]  /*46d0*/  HMMA.16816.F32 R64, R4, R8, RZ ;  /* 0x000000080440723c */ /* 0x008fe200000018ff */
[----:B----4-:R-:W-:-:S07]  /*46e0*/  IMAD.IADD R0, R212, 0x1, R20 ;  /* 0x00000001d4007824 */ /* 0x010fce00078e0214 */
[C---:B------:R-:W-:Y:S08]  /*46f0*/  HMMA.16816.F32 R128, R4.reuse, R10, RZ ;  /* 0x0000000a0480723c */ /* 0x040ff000000018ff */
[C---:B------:R-:W-:Y:S08]  /*4700*/  HMMA.16816.F32 R96, R4.reuse, R24, RZ ;  /* 0x000000180460723c */ /* 0x040ff000000018ff */
        /* <DEDUP_REMOVED lines=10> */
[----:B------:R-:W-:Y:S07]  /*47b0*/  LDSM.16.M88.4 R4, [R20] ;  /* 0x000000001404783b */ /* 0x000fee0000000200 */
[C---:B------:R-:W-:Y:S08]  /*47c0*/  HMMA.16816.F32 R44, R16.reuse, R8, RZ ;  /* 0x00000008102c723c */ /* 0x040ff000000018ff */
[C---:B------:R-:W-:Y:S01]  /*47d0*/  HMMA.16816.F32 R168, R16.reuse, R10, RZ ;  /* 0x0000000a10a8723c */ /* 0x040fe200000018ff */
[----:B------:R1:W3:Y:S07]  /*47e0*/  LDSM.16.M88.4 R8, [R3+0x2000] ;  /* 0x002000000308783b */ /* 0x0002ee0000000200 */
[C---:B------:R-:W-:Y:S08]  /*47f0*/  HMMA.16816.F32 R176, R16.reuse, R28, RZ ;  /* 0x0000001c10b0723c */ /* 0x040ff000000018ff */
[C---:B------:R-:W-:Y:S08]  /*4800*/  HMMA.16816.F32 R204, R16.reuse, R30, RZ ;  /* 0x0000001e10cc723c */ /* 0x040ff000000018ff */
[----:B------:R-:W-:Y:S01]  /*4810*/  HMMA.16816.F32 R192, R16, R22, RZ ;  /* 0x0000001610c0723c */ /* 0x000fe200000018ff */
[----:B-1----:R-:W-:-:S05]  /*4820*/  LOP3.LUT R3, R238, 0x6, RZ, 0xc0, !PT ;  /* 0x00000006ee037812 */ /* 0x002fca00078ec0ff */
[----:B------:R-:W-:Y:S02]  /*4830*/  STL [R1+0x9c], R3 ;  /* 0x00009c0301007387 */ /* 0x000fe40000100800 */
[C---:B------:R-:W-:Y:S08]  /*4840*/  HMMA.16816.F32 R152, R16.reuse, R24, RZ ;  /* 0x000000181098723c */ /* 0x040ff000000018ff */
[C---:B------:R-:W-:Y:S01]  /*4850*/  HMMA.16816.F32 R188, R16.reuse, R26, RZ ;  /* 0x0000001a10bc723c */ /* 0x040fe200000018ff */
[----:B------:R-:W-:Y:S07]  /*4860*/  LDSM.16.M88.4 R24, [R0] ;  /* 0x000000000018783b */ /* 0x000fee0000000200 */
[C---:B------:R-:W-:Y:S08]  /*4870*/  HMMA.16816.F32 R164, R16.reuse, R36, RZ ;  /* 0x0000002410a4723c */ /* 0x040ff000000018ff */
[C---:B------:R-:W-:Y:S08]  /*4880*/  HMMA.16816.F32 R196, R16.reuse, R38, RZ ;  /* 0x0000002610c4723c */ /* 0x040ff000000018ff */
[C---:B------:R-:W-:Y:S08]  /*4890*/  HMMA.16816.F32 R172, R16.reuse, R32, RZ ;  /* 0x0000002010ac723c */ /* 0x040ff000000018ff */
[C---:B------:R-:W-:Y:S08]  /*48a0*/  HMMA.16816.F32 R200, R16.reuse, R34, RZ ;  /* 0x0000002210c8723c */ /* 0x040ff000000018ff */
[----:B------:R-:W-:Y:S08]  /*48b0*/  HMMA.16816.F32 R180, R16, R40, RZ ;  /* 0x0000002810b4723c */ /* 0x000ff000000018ff */
[----:B--2---:R-:W-:Y:S01]  /*48c0*/  HMMA.16816.F32 R28, R12, R48, R44 ;  /* 0x000000300c1c723c */ /* 0x004fe2000000182c */
[----:B------:R-:W1:Y:S07]  /*48d0*/  LDSM.16.M88.4 R44, [R72+0x4000] ;  /* 0x00400000482c783b */ /* 0x000e6e0000000200 */
[----:B------:R-:W-:Y:S01]  /*48e0*/  HMMA.16816.F32 R208, R16, R42, RZ ;  /* 0x0000002a10d0723c */ /* 0x000fe200000018ff */
[----:B------:R2:W4:Y:S07]  /*48f0*/  LDSM.16.M88.4 R16, [R20+0x2000] ;  /* 0x002000001410783b */ /* 0x00052e0000000200 */
[C---:B---3--:R-:W-:Y:S08]  /*4900*/  HMMA.16816.F32 R36, R8.reuse, R48, R64 ;  /* 0x000000300824723c */ /* 0x048ff00000001840 */
[----:B------:R-:W-:Y:S08]  /*4910*/  HMMA.16816.F32 R108, R8, R56, R108 ;  /* 0x00000038086c723c */ /* 0x000ff0000000186c */
[----:B--2---:R-:W-:Y:S01]  /*4920*/  HMMA.16816.F32 R20, R4, R52, R28 ;  /* 0x000000340414723c */ /* 0x004fe2000000181c */
[----:B------:R2:W3:Y:S07]  /*4930*/  LDSM.16.M88.4 R28, [R0+0x2000] ;  /* 0x00200000001c783b */ /* 0x0004ee0000000200 */
        /* <DEDUP_REMOVED lines=14> */
[----:B-1----:R-:W-:Y:S08]  /*4a20*/  HMMA.16816.F32 R32, R24, R44, R20 ;  /* 0x0000002c1820723c */ /* 0x002ff00000001814 */
[----:B----4-:R-:W-:Y:S08]  /*4a30*/  HMMA.16816.F32 R8, R16, R52, R36 ;  /* 0x000000341008723c */ /* 0x010ff00000001824 */
[----:B------:R-:W-:Y:S01]  /*4a40*/  HMMA.16816.F32 R20, R12, R50, R168 ;  /* 0x000000320c14723c */ /* 0x000fe200000018a8 */
[----:B------:R-:W-:Y:S02]  /*4a50*/  LDSM.16.M88.4 R48, [R2+0x6800] ;  /* 0x006800000230783b */ /* 0x000fe40000000200 */
[----:B--2---:R-:W-:-:S04]  /*4a60*/  FMUL.FTZ R0, R32, UR4 ;  /* 0x0000000420007c20 */ /* 0x004fc80008410000 */
[----:B------:R1:W2:Y:S01]  /*4a70*/  MUFU.TANH R168, R0 ;  /* 0x0000000000a87308 */ /* 0x0002a20000002400 */
[----:B------:R-:W-:Y:S08]  /*4a80*/  HMMA.16816.F32 R80, R12, R56, R120 ;  /* 0x000000380c50723c */ /* 0x000ff00000001878 */
[----:B---3--:R-:W-:Y:S01]  /*4a90*/  HMMA.16816.F32 R40, R28, R44, R8 ;  /* 0x0000002c1c28723c */ /* 0x008fe20000001808 */
[----:B------:R-:W3:Y:S07]  /*4aa0*/  LDSM.16.M88.4 R8, [R2+0x4800] ;  /* 0x004800000208783b */ /* 0x000eee0000000200 */
[----:B------:R-:W-:Y:S01]  /*4ab0*/  HMMA.16816.F32 R20, R4, R54, R20 ;  /* 0x000000360414723c */ /* 0x000fe20000001814 */
[----:B-1----:R-:W-:-:S04]  /*4ac0*/  FMUL.FTZ R0, R33, UR4 ;  /* 0x0000000421007c20 */ /* 0x002fc80008410000 */
[----:B------:R1:W-:Y:S03]  /*4ad0*/  MUFU.TANH R235, R0 ;  /* 0x0000000000eb7308 */ /* 0x0003e60000002400 */
[----:B------:R-:W-:Y:S01]  /*4ae0*/  HMMA.16816.F32 R36, R16, R54, R64 ;  /* 0x000000361024723c */ /* 0x000fe20000001840 */
[----:B------:R-:W-:Y:S07]  /*4af0*/  LDSM.16.M88.4 R64, [R2+0x7000] ;  /* 0x007000000240783b */ /* 0x000fee0000000200 */
[----:B------:R-:W-:Y:S01]  /*4b00*/  HMMA.16816.F32 R88, R12, R76, R164 ;  /* 0x0000004c0c58723c */ /* 0x000fe200000018a4 */
[----:B-1----:R-:W-:-:S07]  /*4b10*/  FMUL.FTZ R0, R34, UR4 ;  /* 0x0000000422007c20 */ /* 0x002fce0008410000 */
[-C--:B------:R-:W-:Y:S01]  /*4b20*/  HMMA.16816.F32 R20, R24, R46.reuse, R20 ;  /* 0x0000002e1814723c */ /* 0x080fe20000001814 */
[----:B------:R1:W4:Y:S07]  /*4b30*/  MUFU.TANH R122, R0 ;  /* 0x00000000007a7308 */ /* 0x00032e0000002400 */
[----:B------:R-:W-:Y:S08]  /*4b40*/  HMMA.16816.F32 R44, R28, R46, R36 ;  /* 0x0000002e1c2c723c */ /* 0x000ff00000001824 */
[----:B---3--:R-:W-:Y:S01]  /*4b50*/  HMMA.16816.F32 R36, R4, R8, R80 ;  /* 0x000000080424723c */ /* 0x008fe20000001850 */
[----:B-1----:R-:W-:-:S02]  /*4b60*/  FMUL.FTZ R0, R35, UR4 ;  /* 0x0000000423007c20 */ /* 0x002fc40008410000 */
[----:B------:R-:W1:Y:S05]  /*4b70*/  LDSM.16.M88.4 R32, [R72+0x4800] ;  /* 0x004800004820783b */ /* 0x000e6a0000000200 */
[C---:B------:R-:W-:Y:S01]  /*4b80*/  HMMA.16816.F32 R116, R12.reuse, R60, R116 ;  /* 0x0000003c0c74723c */ /* 0x040fe20000001874 */
[----:B------:R3:W-:Y:S07]  /*4b90*/  MUFU.TANH R233, R0 ;  /* 0x0000000000e97308 */ /* 0x0007ee0000002400 */
[C---:B------:R-:W-:Y:S08]  /*4ba0*/  HMMA.16816.F32 R80, R12.reuse, R78, R196 ;  /* 0x0000004e0c50723c */ /* 0x040ff000000018c4 */
[----:B------:R-:W-:Y:S01]  /*4bb0*/  HMMA.16816.F32 R172, R12, R100, R172 ;  /* 0x000000640cac723c */ /* 0x000fe200000018ac */
[----:B---3--:R-:W-:-:S04]  /*4bc0*/  FMUL.FTZ R0, R40, UR4 ;  /* 0x0000000428007c20 */ /* 0x008fc80008410000 */
[----:B------:R3:W-:Y:S03]  /*4bd0*/  MUFU.TANH R121, R0 ;  /* 0x0000000000797308 */ /* 0x0007e60000002400 */
[C---:B------:R-:W-:Y:S08]  /*4be0*/  HMMA.16816.F32 R176, R12.reuse, R112, R176 ;  /* 0x000000700cb0723c */ /* 0x040ff000000018b0 */
[----:B------:R-:W-:Y:S08]  /*4bf0*/  HMMA.16816.F32 R152, R12, R68, R152 ;  /* 0x000000440c98723c */ /* 0x000ff00000001898 */
[----:B-1----:R-:W-:Y:S01]  /*4c00*/  HMMA.16816.F32 R36, R24, R32, R36 ;  /* 0x000000201824723c */ /* 0x002fe20000001824 */
[----:B---3--:R-:W-:-:S04]  /*4c10*/  FMUL.FTZ R0, R41, UR4 ;  /* 0x0000000429007c20 */ /* 0x008fc80008410000 */
[----:B------:R1:W-:Y:S03]  /*4c20*/  MUFU.TANH R164, R0 ;  /* 0x0000000000a47308 */ /* 0x0003e60000002400 */
[C---:B------:R-:W-:Y:S08]  /*4c30*/  HMMA.16816.F32 R92, R12.reuse, R124, R180 ;  /* 0x0000007c0c5c723c */ /* 0x040ff000000018b4 */
[----:B------:R-:W-:Y:S01]  /*4c40*/  HMMA.16816.F32 R84, R12, R70, R188 ;  /* 0x000000460c54723c */ /* 0x000fe200000018bc */
[----:B------:R-:W3:Y:S01]  /*4c50*/  LDSM.16.M88.4 R68, [R2+0x7800] ;  /* 0x007800000244783b */ /* 0x000ee20000000200 */
[----:B-1----:R-:W-:-:S06]  /*4c60*/  FMUL.FTZ R0, R42, UR4 ;  /* 0x000000042a007c20 */ /* 0x002fcc0008410000 */
[C---:B------:R-:W-:Y:S01]  /*4c70*/  HMMA.16816.F32 R100, R12.reuse, R102, R200 ;  /* 0x000000660c64723c */ /* 0x040fe200000018c8 */
[----:B------:R1:W5:Y:S07]  /*4c80*/  MUFU.TANH R120, R0 ;  /* 0x0000000000787308 */ /* 0x00036e0000002400 */
[C---:B------:R-:W-:Y:S08]  /*4c90*/  HMMA.16816.F32 R112, R12.reuse, R114, R204 ;  /* 0x000000720c70723c */ /* 0x040ff000000018cc */
[----:B------:R-:W-:Y:S01]  /*4ca0*/  HMMA.16816.F32 R76, R12, R126, R208 ;  /* 0x0000007e0c4c723c */ /* 0x000fe200000018d0 */
[----:B-1----:R-:W-:-:S07]  /*4cb0*/  FMUL.FTZ R0, R43, UR4 ;  /* 0x000000042b007c20 */ /* 0x002fce0008410000 */
[C---:B------:R-:W-:Y:S01]  /*4cc0*/  HMMA.16816.F32 R40, R12.reuse, R58, R184 ;  /* 0x0000003a0c28723c */ /* 0x040fe200000018b8 */
[----:B------:R1:W-:Y:S07]  /*4cd0*/  MUFU.TANH R166, R0 ;  /* 0x0000000000a67308 */ /* 0x0003ee0000002400 */
[----:B------:R-:W-:Y:S08]  /*4ce0*/  HMMA.16816.F32 R56, R12, R62, R192 ;  /* 0x0000003e0c38723c */ /* 0x000ff000000018c0 */
[----:B------:R-:W-:Y:S01]  /*4cf0*/  HMMA.16816.F32 R172, R4, R48, R172 ;  /* 0x0000003004ac723c */ /* 0x000fe200000018ac */
[----:B-1----:R-:W-:-:S04]  /*4d00*/  FMUL.FTZ R0, R20, UR4 ;  /* 0x0000000414007c20 */ /* 0x002fc80008410000 */
[----:B------:R1:W-:Y:S03]  /*4d10*/  MUFU.TANH R131, R0 ;  /* 0x0000000000837308 */ /* 0x0003e60000002400 */
[C---:B------:R-:W-:Y:S08]  /*4d20*/  HMMA.16816.F32 R176, R4.reuse, R64, R176 ;  /* 0x0000004004b0723c */ /* 0x040ff000000018b0 */
[C---:B---3--:R-:W-:Y:S08]  /*4d30*/  HMMA.16816.F32 R124, R4.reuse, R68, R92 ;  /* 0x00000044047c723c */ /* 0x048ff0000000185c */
[----:B------:R-:W-:Y:S01]  /*4d40*/  HMMA.16816.F32 R100, R4, R50, R100 ;  /* 0x000000320464723c */ /* 0x000fe20000001864 */
[----:B-1----:R-:W-:-:S04]  /*4d50*/  FMUL.FTZ R0, R21, UR4 ;  /* 0x0000000415007c20 */ /* 0x002fc80008410000 */
[----:B------:R1:W-:Y:S02]  /*4d60*/  MUFU.TANH R231, R0 ;  /* 0x0000000000e77308 */ /* 0x0003e40000002400 */
[----:B-1----:R-:W-:-:S06]  /*4d70*/  FMUL.FTZ R0, R22, UR4 ;  /* 0x0000000416007c20 */ /* 0x002fcc0008410000 */
[----:B------:R1:W-:Y:S02]  /*4d80*/  MUFU.TANH R128, R0 ;  /* 0x0000000000807308 */ /* 0x0003e40000002400 */
[----:B-1----:R-:W-:Y:S02]  /*4d90*/  FMUL.FTZ R0, R23, UR4 ;  /* 0x0000000417007c20 */ /* 0x002fe40008410000 */
[----:B------:R-:W-:Y:S04]  /*4da0*/  HMMA.16816.F32 R20, R16, R8, R108 ;  /* 0x000000081014723c */ /* 0x000fe8000000186c */
        /* <DEDUP_REMOVED lines=8> */
[----:B------:R-:W-:Y:S04]  /*4e30*/  HMMA.16816.F32 R44, R28, R32, R20 ;  /* 0x000000201c2c723c */ /* 0x000fe80000001814 */
[----:B------:R1:W-:Y:S04]  /*4e40*/  MUFU.TANH R228, R0 ;  /* 0x0000000000e47308 */ /* 0x0003e80000002400 */
[-C--:B------:R-:W-:Y:S08]  /*4e50*/  HMMA.16816.F32 R20, R4, R10.reuse, R40 ;  /* 0x0000000a0414723c */ /* 0x080ff00000001828 */
[----:B------:R-:W-:Y:S01]  /*4e60*/  HMMA.16816.F32 R40, R16, R10, R160 ;  /* 0x0000000a1028723c */ /* 0x000fe200000018a0 */
[----:B-1----:R-:W-:-:S04]  /*4e70*/  FMUL.FTZ R0, R36, UR4 ;  /* 0x0000000424007c20 */ /* 0x002fc80008410000 */
[----:B------:R1:W-:Y:S07]  /*4e80*/  MUFU.TANH R214, R0 ;  /* 0x0000000000d67308 */ /* 0x0003ee0000002400 */
[----:B------:R-:W-:Y:S01]  /*4e90*/  HMMA.16816.F32 R8, R24, R34, R20 ;  /* 0x000000221808723c */ /* 0x000fe20000001814 */
[----:B------:R-:W-:Y:S01]  /*4ea0*/  LDSM.16.M88.4 R20, [R72+0x5000] ;  /* 0x005000004814783b */ /* 0x000fe20000000200 */
[----:B-1----:R-:W-:-:S04]  /*4eb0*/  FMUL.FTZ R0, R37, UR4 ;  /* 0x0000000425007c20 */ /* 0x002fc80008410000 */
[----:B------:R1:W-:Y:S02]  /*4ec0*/  MUFU.TANH R229, R0 ;  /* 0x0000000000e57308 */ /* 0x0003e40000002400 */
[----:B-1----:R-:W-:-:S06]  /*4ed0*/  FMUL.FTZ R0, R38, UR4 ;  /* 0x0000000426007c20 */ /* 0x002fcc0008410000 */
[----:B------:R1:W-:Y:S02]  /*4ee0*/  MUFU.TANH R213, R0 ;  /* 0x0000000000d57308 */ /* 0x0003e40000002400 */
[----:B-1----:R-:W-:Y:S02]  /*4ef0*/  FMUL.FTZ R0, R39, UR4 ;  /* 0x0000000427007c20 */ /* 0x002fe40008410000 */
[----:B------:R-:W1:Y:S04]  /*4f00*/  LDSM.16.M88.4 R36, [R2+0x5000] ;  /* 0x005000000224783b */ /* 0x000e680000000200 */
[----:B------:R3:W-:Y:S02]  /*4f10*/  MUFU.TANH R215, R0 ;  /* 0x0000000000d77308 */ /* 0x0007e40000002400 */
[----:B---3--:R-:W-:-:S06]  /*4f20*/  FMUL.FTZ R0, R44, UR4 ;  /* 0x000000042c007c20 */ /* 0x008fcc0008410000 */
[----:B------:R3:W-:Y:S01]  /*4f30*/  MUFU.TANH R193, R0 ;  /* 0x0000000000c17308 */ /* 0x0007e20000002400 */
[----:B-1----:R-:W-:Y:S01]  /*4f40*/  HMMA.16816.F32 R52, R16, R36, R104 ;  /* 0x000000241034723c */ /* 0x002fe20000001868 */
[----:B---3--:R-:W-:-:S06]  /*4f50*/  FMUL.FTZ R0, R45, UR4 ;  /* 0x000000042d007c20 */ /* 0x008fcc0008410000 */
[----:B------:R1:W-:Y:S01]  /*4f60*/  MUFU.TANH R198, R0 ;  /* 0x0000000000c67308 */ /* 0x0003e20000002400 */
[----:B------:R-:W-:Y:S08]  /*4f70*/  HMMA.16816.F32 R56, R4, R38, R56 ;  /* 0x000000260438723c */ /* 0x000ff00000001838 */
[----:B------:R-:W-:Y:S01]  /*4f80*/  HMMA.16816.F32 R104, R16, R64, R224 ;  /* 0x000000401068723c */ /* 0x000fe200000018e0 */
[----:B-1----:R-:W-:-:S04]  /*4f90*/  FMUL.FTZ R0, R46, UR4 ;  /* 0x000000042e007c20 */ /* 0x002fc80008410000 */
[----:B------:R1:W-:Y:S02]  /*4fa0*/  MUFU.TANH R111, R0 ;  /* 0x00000000006f7308 */ /* 0x0003e40000002400 */
[----:B-1----:R-:W-:Y:S02]  /*4fb0*/  FMUL.FTZ R0, R47, UR4 ;  /* 0x000000042f007c20 */ /* 0x002fe40008410000 */
[----:B------:R-:W-:Y:S01]  /*4fc0*/  HMMA.16816.F32 R44, R28, R34, R40 ;  /* 0x000000221c2c723c */ /* 0x000fe20000001828 */
[----:B------:R-:W1:Y:S03]  /*4fd0*/  LDSM.16.M88.4 R32, [R2+0x5800] ;  /* 0x005800000220783b */ /* 0x000e660000000200 */
[----:B------:R3:W-:Y:S04]  /*4fe0*/  MUFU.TANH R197, R0 ;  /* 0x0000000000c57308 */ /* 0x0007e80000002400 */
[C---:B------:R-:W-:Y:S08]  /*4ff0*/  HMMA.16816.F32 R40, R4.reuse, R36, R116 ;  /* 0x000000240428723c */ /* 0x040ff00000001874 */
[----:B------:R-:W-:Y:S01]  /*5000*/  HMMA.16816.F32 R116, R4, R66, R112 ;  /* 0x000000420474723c */ /* 0x000fe20000001870 */
[----:B---3--:R-:W-:-:S04]  /*5010*/  FMUL.FTZ R0, R8, UR4 ;  /* 0x0000000408007c20 */ /* 0x008fc80008410000 */
[----:B------:R3:W-:Y:S03]  /*5020*/  MUFU.TANH R196, R0 ;  /* 0x0000000000c47308 */ /* 0x0007e60000002400 */
[----:B------:R-:W-:Y:S08]  /*5030*/  HMMA.16816.F32 R64, R16, R66, R136 ;  /* 0x000000421040723c */ /* 0x000ff00000001888 */
[----:B------:R-:W-:Y:S08]  /*5040*/  HMMA.16816.F32 R12, R24, R20, R40 ;  /* 0x00000014180c723c */ /* 0x000ff00000001828 */
[----:B------:R-:W-:Y:S01]  /*5050*/  HMMA.16816.F32 R40, R16, R38, R156 ;  /* 0x000000261028723c */ /* 0x000fe2000000189c */
[----:B---3--:R-:W-:-:S04]  /*5060*/  FMUL.FTZ R0, R9, UR4 ;  /* 0x0000000409007c20 */ /* 0x008fc80008410000 */
[----:B------:R3:W-:Y:S03]  /*5070*/  MUFU.TANH R199, R0 ;  /* 0x0000000000c77308 */ /* 0x0007e60000002400 */
[----:B------:R-:W-:Y:S08]  /*5080*/  HMMA.16816.F32 R36, R28, R20, R52 ;  /* 0x000000141c24723c */ /* 0x000ff00000001834 */
[----:B-1----:R-:W-:Y:S01]  /*5090*/  HMMA.16816.F32 R52, R4, R32, R152 ;  /* 0x000000200434723c */ /* 0x002fe20000001898 */
[----:B---3--:R-:W-:-:S07]  /*50a0*/  FMUL.FTZ R0, R10, UR4 ;  /* 0x000000040a007c20 */ /* 0x008fce0008410000 */
[----:B------:R-:W-:Y:S01]  /*50b0*/  HMMA.16816.F32 R60, R16, R32, R96 ;  /* 0x00000020103c723c */ /* 0x000fe20000001860 */
        /* <DEDUP_REMOVED lines=8> */
[----:B------:R1:W-:Y:S02]  /*5140*/  MUFU.TANH R191, R0 ;  /* 0x0000000000bf7308 */ /* 0x0003e40000002400 */
[----:B-1----:R-:W-:-:S06]  /*5150*/  FMUL.FTZ R0, R46, UR4 ;  /* 0x000000042e007c20 */ /* 0x002fcc0008410000 */
[----:B------:R1:W-:Y:S02]  /*5160*/  MUFU.TANH R163, R0 ;  /* 0x0000000000a37308 */ /* 0x0003e40000002400 */
[----:B-1----:R-:W-:Y:S02]  /*5170*/  FMUL.FTZ R0, R47, UR4 ;  /* 0x000000042f007c20 */ /* 0x002fe40008410000 */
[-C--:B------:R-:W-:Y:S04]  /*5180*/  HMMA.16816.F32 R44, R28, R22.reuse, R40 ;  /* 0x000000161c2c723c */ /* 0x080fe80000001828 */
[----:B------:R1:W-:Y:S04]  /*5190*/  MUFU.TANH R75, R0 ;  /* 0x00000000004b7308 */ /* 0x0003e80000002400 */
[----:B------:R-:W-:Y:S08]  /*51a0*/  HMMA.16816.F32 R20, R24, R22, R56 ;  /* 0x000000161814723c */ /* 0x000ff00000001838 */
[----:B------:R-:W-:Y:S01]  /*51b0*/  HMMA.16816.F32 R40, R4, R70, R76 ;  /* 0x000000460428723c */ /* 0x000fe2000000184c */
[----:B------:R-:W3:Y:S01]  /*51c0*/  LDSM.16.M88.4 R76, [R72+0x7800] ;  /* 0x00780000484c783b */ /* 0x000ee20000000200 */
[----:B-1----:R-:W-:-:S04]  /*51d0*/  FMUL.FTZ R0, R12, UR4 ;  /* 0x000000040c007c20 */ /* 0x002fc80008410000 */
[----:B------:R1:W-:Y:S02]  /*51e0*/  MUFU.TANH R190, R0 ;  /* 0x0000000000be7308 */ /* 0x0003e40000002400 */
[C---:B------:R-:W-:Y:S08]  /*51f0*/  HMMA.16816.F32 R56, R4.reuse, R34, R84 ;  /* 0x000000220438723c */ /* 0x040ff00000001854 */
[----:B------:R-:W-:Y:S08]  /*5200*/  HMMA.16816.F32 R84, R4, R10, R80 ;  /* 0x0000000a0454723c */ /* 0x000ff00000001850 */
[----:B------:R-:W-:Y:S01]  /*5210*/  HMMA.16816.F32 R4, R16, R70, R132 ;  /* 0x000000461004723c */ /* 0x000fe20000001884 */
[----:B-1----:R-:W-:-:S04]  /*5220*/  FMUL.FTZ R0, R13, UR4 ;  /* 0x000000040d007c20 */ /* 0x002fc80008410000 */
[----:B------:R1:W-:Y:S03]  /*5230*/  MUFU.TANH R192, R0 ;  /* 0x0000000000c07308 */ /* 0x0003e60000002400 */
[----:B------:R-:W-:Y:S08]  /*5240*/  HMMA.16816.F32 R80, R16, R48, R220 ;  /* 0x000000301050723c */ /* 0x000ff000000018dc */
[----:B---3--:R-:W-:Y:S01]  /*5250*/  HMMA.16816.F32 R96, R24, R78, R40 ;  /* 0x0000004e1860723c */ /* 0x008fe20000001828 */
[----:B-1----:R-:W-:-:S07]  /*5260*/  FMUL.FTZ R0, R14, UR4 ;  /* 0x000000040e007c20 */ /* 0x002fce0008410000 */
[----:B------:R-:W-:Y:S01]  /*5270*/  HMMA.16816.F32 R92, R28, R78, R4 ;  /* 0x0000004e1c5c723c */ /* 0x000fe20000001804 */
[----:B------:R1:W-:Y:S07]  /*5280*/  MUFU.TANH R161, R0 ;  /* 0x0000000000a17308 */ /* 0x0003ee0000002400 */
[----:B------:R-:W-:Y:S03]  /*5290*/  HMMA.16816.F32 R48, R16, R50, R140 ;  /* 0x000000321030723c */ /* 0x000fe6000000188c */
[----:B------:R-:W-:-:S05]  /*52a0*/  FMUL.FTZ R2, R96, UR4 ;  /* 0x0000000460027c20 */ /* 0x000fca0008410000 */
[----:B------:R-:W-:Y:S01]  /*52b0*/  HMMA.16816.F32 R68, R16, R68, R240 ;  /* 0x000000441044723c */ /* 0x000fe200000018f0 */
[----:B-1----:R-:W-:Y:S02]  /*52c0*/  FMUL.FTZ R0, R15, UR4 ;  /* 0x000000040f007c20 */ /* 0x002fe40008410000 */
[----:B------:R-:W1:Y:S02]  /*52d0*/  LDSM.16.M88.4 R12, [R72+0x5800] ;  /* 0x00580000480c783b */ /* 0x000e640000000200 */
[----:B------:R3:W-:Y:S02]  /*52e0*/  MUFU.TANH R189, R0 ;  /* 0x0000000000bd7308 */ /* 0x0007e40000002400 */
[----:B---3--:R-:W-:-:S06]  /*52f0*/  FMUL.FTZ R0, R36, UR4 ;  /* 0x0000000424007c20 */ /* 0x008fcc0008410000 */
[----:B------:R3:W-:Y:S02]  /*5300*/  MUFU.TANH R158, R0 ;  /* 0x00000000009e7308 */ /* 0x0007e40000002400 */
[----:B---3--:R-:W-:-:S06]  /*5310*/  FMUL.FTZ R0, R37, UR4 ;  /* 0x0000000425007c20 */ /* 0x008fcc0008410000 */
[----:B------:R3:W-:Y:S02]  /*5320*/  MUFU.TANH R185, R0 ;  /* 0x0000000000b97308 */ /* 0x0007e40000002400 */
[----:B---3--:R-:W-:-:S06]  /*5330*/  FMUL.FTZ R0, R38, UR4 ;  /* 0x0000000426007c20 */ /* 0x008fcc0008410000 */
[----:B------:R3:W-:Y:S02]  /*5340*/  MUFU.TANH R157, R0 ;  /* 0x00000000009d7308 */ /* 0x0007e40000002400 */
[----:B---3--:R-:W-:Y:S02]  /*5350*/  FMUL.FTZ R0, R39, UR4 ;  /* 0x0000000427007c20 */ /* 0x008fe40008410000 */
[----:B-1----:R-:W-:Y:S04]  /*5360*/  HMMA.16816.F32 R36, R24, R12, R52 ;  /* 0x0000000c1824723c */ /* 0x002fe80000001834 */
[----:B------:R1:W-:Y:S04]  /*5370*/  MUFU.TANH R156, R0 ;  /* 0x00000000009c7308 */ /* 0x0003e80000002400 */
[----:B------:R-:W-:Y:S01]  /*5380*/  HMMA.16816.F32 R52, R16, R8, R216 ;  /* 0x000000081034723c */ /* 0x000fe200000018d8 */
[----:B------:R-:W-:-:S03]  /*5390*/  MOV R9, 0x8 ;  /* 0x0000000800097802 */ /* 0x000fc60000000f00 */
[----:B------:R3:W5:Y:S01]  /*53a0*/  MUFU.TANH R8, R2 ;  /* 0x0000000200087308 */ /* 0x0007620000002400 */
[----:B------:R-:W-:Y:S01]  /*53b0*/  VIADDMNMX R9, R73, R9, UR21, PT ;  /* 0x0000001549097e46 */ /* 0x000fe2000b800109 */
[----:B-1----:R-:W-:-:S06]  /*53c0*/  FMUL.FTZ R0, R20, UR4 ;  /* 0x0000000414007c20 */ /* 0x002fcc0008410000 */
[----:B------:R1:W-:Y:S01]  /*53d0*/  MUFU.TANH R186, R0 ;  /* 0x0000000000ba7308 */ /* 0x0003e20000002400 */
[----:B---3--:R-:W-:Y:S01]  /*53e0*/  FMUL.FTZ R2, R98, UR4 ;  /* 0x0000000462027c20 */ /* 0x008fe20008410000 */
[----:B-1----:R-:W-:-:S06]  /*53f0*/  FMUL.FTZ R0, R21, UR4 ;  /* 0x0000000415007c20 */ /* 0x002fcc0008410000 */
[----:B------:R1:W-:Y:S02]  /*5400*/  MUFU.TANH R187, R0 ;  /* 0x0000000000bb7308 */ /* 0x0003e40000002400 */
[----:B-1----:R-:W-:-:S06]  /*5410*/  FMUL.FTZ R0, R22, UR4 ;  /* 0x0000000416007c20 */ /* 0x002fcc0008410000 */
[----:B------:R1:W-:Y:S02]  /*5420*/  MUFU.TANH R183, R0 ;  /* 0x0000000000b77308 */ /* 0x0003e40000002400 */
[----:B-1----:R-:W-:Y:S02]  /*5430*/  FMUL.FTZ R0, R23, UR4 ;  /* 0x0000000417007c20 */ /* 0x002fe40008410000 */
[----:B------:R-:W-:Y:S04]  /*5440*/  HMMA.16816.F32 R20, R28, R12, R60 ;  /* 0x0000000c1c14723c */ /* 0x000fe8000000183c */
[----:B------:R1:W-:Y:S04]  /*5450*/  MUFU.TANH R184, R0 ;  /* 0x0000000000b87308 */ /* 0x0003e80000002400 */
[----:B------:R-:W-:Y:S01]  /*5460*/  HMMA.16816.F32 R60, R16, R10, R144 ;  /* 0x0000000a103c723c */ /* 0x000fe20000001890 */
[----:B------:R-:W-:Y:S01]  /*5470*/  IMAD.MOV.U32 R11, RZ, RZ, 0x48 ;  /* 0x00000048ff0b7424 */ /* 0x000fe200078e00ff */
[----:B------:R-:W-:-:S04]  /*5480*/  VIMNMX R10, PT, PT, R73, UR21, PT ;  /* 0x00000015490a7c48 */ /* 0x000fc8000bfe0100 */
[----:B------:R-:W-:Y:S01]  /*5490*/  VIADDMNMX R11, R73, R11, UR21, PT ;  /* 0x00000015490b7e46 */ /* 0x000fe2000b80010b */
[----:B-1----:R-:W-:-:S04]  /*54a0*/  FMUL.FTZ R0, R44, UR4 ;  /* 0x000000042c007c20 */ /* 0x002fc80008410000 */
        /* <DEDUP_REMOVED lines=9> */
[----:B-1----:R-:W-:-:S11]  /*5540*/  FMUL.FTZ R0, R36, UR4 ;  /* 0x0000000424007c20 */ /* 0x002fd60008410000 */
[----:B------:R-:W-:Y:S01]  /*5550*/  HMMA.16816.F32 R40, R28, R14, R44 ;  /* 0x0000000e1c28723c */ /* 0x000fe2000000182c */
[----:B------:R1:W-:Y:S06]  /*5560*/  MUFU.TANH R180, R0 ;  /* 0x0000000000b47308 */ /* 0x0003ec0000002400 */
[----:B------:R-:W-:Y:S01]  /*5570*/  FMUL.FTZ R7, R32, UR4 ;  /* 0x0000000420077c20 */ /* 0x000fe20008410000 */
[----:B------:R-:W-:Y:S01]  /*5580*/  FMUL.FTZ R13, R34, UR4 ;  /* 0x00000004220d7c20 */ /* 0x000fe20008410000 */
[----:B------:R-:W-:Y:S02]  /*5590*/  FMUL.FTZ R12, R35, UR4 ;  /* 0x00000004230c7c20 */ /* 0x000fe40008410000 */
[----:B------:R-:W-:Y:S08]  /*55a0*/  MUFU.TANH R46, R7 ;  /* 0x00000007002e7308 */ /* 0x000ff00000002400 */
[----:B------:R-:W-:Y:S01]  /*55b0*/  MUFU.TANH R45, R13 ;  /* 0x0000000d002d7308 */ /* 0x000fe20000002400 */
[----:B-1----:R-:W-:-:S07]  /*55c0*/  FMUL.FTZ R0, R37, UR4 ;  /* 0x0000000425007c20 */ /* 0x002fce0008410000 */
[----:B------:R1:W-:Y:S08]  /*55d0*/  MUFU.TANH R182, R0 ;  /* 0x0000000000b67308 */ /* 0x0003f00000002400 */
[----:B------:R-:W-:Y:S01]  /*55e0*/  MUFU.TANH R167, R12 ;  /* 0x0000000c00a77308 */ /* 0x000fe20000002400 */
[----:B-1----:R-:W-:-:S07]  /*55f0*/  FMUL.FTZ R0, R38, UR4 ;  /* 0x0000000426007c20 */ /* 0x002fce0008410000 */
[----:B------:R1:W-:Y:S02]  /*5600*/  MUFU.TANH R162, R0 ;  /* 0x0000000000a27308 */ /* 0x0003e40000002400 */
[----:B-1----:R-:W-:Y:S02]  /*5610*/  FMUL.FTZ R0, R39, UR4 ;  /* 0x0000000427007c20 */ /* 0x002fe40008410000 */
[----:B------:R-:W1:Y:S04]  /*5620*/  LDSM.16.M88.4 R36, [R72+0x6000] ;  /* 0x006000004824783b */ /* 0x000e680000000200 */
[----:B------:R3:W-:Y:S02]  /*5630*/  MUFU.TANH R170, R0 ;  /* 0x0000000000aa7308 */ /* 0x0007e40000002400 */
[----:B---3--:R-:W-:Y:S01]  /*5640*/  FMUL.FTZ R0, R20, UR4 ;  /* 0x0000000414007c20 */ /* 0x008fe20008410000 */
[----:B------:R-:W-:-:S05]  /*5650*/  IMAD.MOV.U32 R20, RZ, RZ, 0x40 ;  /* 0x00000040ff147424 */ /* 0x000fca00078e00ff */
[----:B------:R3:W-:Y:S01]  /*5660*/  MUFU.TANH R160, R0 ;  /* 0x0000000000a07308 */ /* 0x0007e20000002400 */
[----:B------:R-:W-:Y:S01]  /*5670*/  VIADDMNMX R20, R73, R20, UR21, PT ;  /* 0x0000001549147e46 */ /* 0x000fe2000b800114 */
[----:B-1----:R-:W-:Y:S01]  /*5680*/  HMMA.16816.F32 R16, R24, R38, R84 ;  /* 0x000000261810723c */ /* 0x002fe20000001854 */
[----:B---3--:R-:W-:-:S05]  /*5690*/  FMUL.FTZ R0, R21, UR4 ;  /* 0x0000000415007c20 */ /* 0x008fca0008410000 */
[----:B------:R1:W-:-:S13]  /*56a0*/  MUFU.TANH R165, R0 ;  /* 0x0000000000a57308 */ /* 0x0003da0000002400 */
[----:B------:R-:W-:-:S04]  /*56b0*/  FMUL.FTZ R18, R18, UR4 ;  /* 0x0000000412127c20 */ /* 0x000fc80008410000 */
[----:B------:R-:W-:Y:S01]  /*56c0*/  MUFU.TANH R73, R18 ;  /* 0x0000001200497308 */ /* 0x000fe20000002400 */
[----:B-1----:R-:W-:-:S07]  /*56d0*/  FMUL.FTZ R0, R22, UR4 ;  /* 0x0000000416007c20 */ /* 0x002fce0008410000 */
[----:B------:R1:W-:Y:S08]  /*56e0*/  MUFU.TANH R159, R0 ;  /* 0x00000000009f7308 */ /* 0x0003f00000002400 */
[----:B------:R3:W5:Y:S01]  /*56f0*/  MUFU.TANH R22, R2 ;  /* 0x0000000200167308 */ /* 0x0007620000002400 */
[----:B-1----:R-:W-:-:S07]  /*5700*/  FMUL.FTZ R0, R23, UR4 ;  /* 0x0000000417007c20 */ /* 0x002fce0008410000 */
[----:B------:R1:W-:Y:S01]  /*5710*/  MUFU.TANH R155, R0 ;  /* 0x00000000009b7308 */ /* 0x0003e20000002400 */
[----:B---3--:R-:W-:-:S07]  /*5720*/  FMUL.FTZ R2, R92, UR4 ;  /* 0x000000045c027c20 */ /* 0x008fce0008410000 */
[----:B------:R3:W5:Y:S01]  /*5730*/  MUFU.TANH R21, R2 ;  /* 0x0000000200157308 */ /* 0x0007620000002400 */
[----:B-1----:R-:W-:-:S04]  /*5740*/  IMAD.U32 R0, RZ, RZ, UR20 ;  /* 0x00000014ff007e24 */ /* 0x002fc8000f8e00ff */
[----:B------:R-:W-:Y:S02]  /*5750*/  IMAD R4, R0, 0x80, R3 ;  /* 0x0000008000047824 */ /* 0x000fe400078e0203 */
[----:B------:R-:W-:Y:S02]  /*5760*/  FMUL.FTZ R3, R94, UR4 ;  /* 0x000000045e037c20 */ /* 0x000fe40008410000 */
[----:B------:R-:W-:Y:S02]  /*5770*/  VIADD R0, R4, 0xffffff80 ;  /* 0xffffff8004007836 */ /* 0x000fe40000000000 */
[----:B------:R1:W1:Y:S03]  /*5780*/  MUFU.TANH R14, R3 ;  /* 0x00000003000e7308 */ /* 0x0002660000002400 */
[----:B---3--:R-:W-:Y:S02]  /*5790*/  I2FP.F32.U32 R2, R0 ;  /* 0x0000000000027245 */ /* 0x008fe40000201000 */
[----:B------:R-:W-:-:S02]  /*57a0*/  ISETP.GE.AND P4, PT, R0, R10, PT ;  /* 0x0000000a0000720c */ /* 0x000fc40003f86270 */
[----:B------:R-:W-:Y:S01]  /*57b0*/  ISETP.GE.AND P3, PT, R0, R9, PT ;  /* 0x000000090000720c */ /* 0x000fe20003f66270 */
[----:B--2---:R-:W-:Y:S01]  /*57c0*/  FFMA.FTZ R6, R2, UR5, R168 ;  /* 0x0000000502067c23 */ /* 0x004fe200080100a8 */
[----:B------:R-:W-:Y:S01]  /*57d0*/  ISETP.GE.AND P1, PT, R0, R20, PT ;  /* 0x000000140000720c */ /* 0x000fe20003f26270 */
[----:B----4-:R-:W-:Y:S01]  /*57e0*/  FFMA.FTZ R5, R2, UR5, R122 ;  /* 0x0000000502057c23 */ /* 0x010fe2000801007a */
[----:B------:R-:W-:Y:S01]  /*57f0*/  ISETP.GE.AND P2, PT, R0, R11, PT ;  /* 0x0000000b0000720c */ /* 0x000fe20003f46270 */
[----:B------:R-:W-:Y:S01]  /*5800*/  VIADD R0, R4, 0xfffffff8 ;  /* 0xfffffff804007836 */ /* 0x000fe20000000000 */
[----:B------:R-:W-:Y:S02]  /*5810*/  FSEL R122, R6, -INF , !P4 ;  /* 0xff800000067a7808 */ /* 0x000fe40006000000 */
[----:B------:R-:W-:Y:S01]  /*5820*/  FSEL R154, R5, -INF , !P3 ;  /* 0xff800000059a7808 */ /* 0x000fe20005800000 */
[C---:B-----5:R-:W-:Y:S01]  /*5830*/  FFMA.FTZ R5, R2.reuse, UR5, R120 ;  /* 0x0000000502057c23 */ /* 0x060fe20008010078 */
[----:B-1----:R-:W-:Y:S01]  /*5840*/  FFMA.FTZ R3, R2, UR5, R121 ;  /* 0x0000000502037c23 */ /* 0x002fe20008010079 */
[----:B------:R-:W-:Y:S01]  /*5850*/  ISETP.GE.AND P5, PT, R0, R10, PT ;  /* 0x0000000a0000720c */ /* 0x000fe20003fa6270 */
[----:B------:R-:W-:Y:S01]  /*5860*/  VIADD R2, R4, 0xffffff81 ;  /* 0xffffff8104027836 */ /* 0x000fe20000000000 */
[----:B------:R-:W-:-:S02]  /*5870*/  ISETP.GE.AND P4, PT, R0, R9, PT ;  /* 0x000000090000720c */ /* 0x000fc40003f86270 */
[----:B------:R-:W-:Y:S01]  /*5880*/  FSEL R121, R3, -INF , !P1 ;  /* 0xff80000003797808 */ /* 0x000fe20004800000 */
[----:B------:R-:W-:Y:S01]  /*5890*/  FMUL.FTZ R3, R33, UR4 ;  /* 0x0000000421037c20 */ /* 0x000fe20008410000 */
[C---:B------:R-:W-:Y:S01]  /*58a0*/  ISETP.GE.AND P3, PT, R0.reuse, R20, PT ;  /* 0x000000140000720c */ /* 0x040fe20003f66270 */
[----:B------:R-:W-:Y:S01]  /*58b0*/  HMMA.16816.F32 R32, R28, R36, R52 ;  /* 0x000000241c20723c */ /* 0x000fe20000001834 */
[----:B------:R-:W-:Y:S01]  /*58c0*/  ISETP.GE.AND P1, PT, R0, R11, PT ;  /* 0x0000000b0000720c */ /* 0x000fe20003f26270 */
[----:B------:R1:W-:Y:S01]  /*58d0*/  MUFU.TANH R168, R3 ;  /* 0x0000000300a87308 */ /* 0x0003e20000002400 */
[----:B------:R-:W-:Y:S02]  /*58e0*/  I2FP.F32.U32 R0, R0 ;  /* 0x0000000000007245 */ /* 0x000fe40000201000 */
[----:B------:R-:W-:Y:S01]  /*58f0*/  FSEL R120, R5, -INF , !P2 ;  /* 0xff80000005787808 */ /* 0x000fe20005000000 */
[----:B------:R-:W-:Y:S01]  /*5900*/  FMUL.FTZ R5, R40, UR4 ;  /* 0x0000000428057c20 */ /* 0x000fe20008410000 */
[----:B------:R-:W-:Y:S01]  /*5910*/  ISETP.GE.AND P2, PT, R2, R10, PT ;  /* 0x0000000a0200720c */ /* 0x000fe20003f46270 */
[C---:B------:R-:W-:Y:S01]  /*5920*/  FFMA.FTZ R8, R0.reuse, UR5, R8 ;  /* 0x0000000500087c23 */ /* 0x040fe20008010008 */
[C---:B------:R-:W-:Y:S01]  /*5930*/  FFMA.FTZ R7, R0.reuse, UR5, R22 ;  /* 0x0000000500077c23 */ /* 0x040fe20008010016 */
[----:B------:R-:W-:Y:S01]  /*5940*/  FFMA.FTZ R6, R0, UR5, R21 ;  /* 0x0000000500067c23 */ /* 0x000fe20008010015 */
[----:B------:R2:W3:Y:S01]  /*5950*/  MUFU.TANH R44, R5 ;  /* 0x00000005002c7308 */ /* 0x0004e20000002400 */
[----:B------:R-:W-:Y:S01]  /*5960*/  FMUL.FTZ R21, R19, UR4 ;  /* 0x0000000413157c20 */ /* 0x000fe20008410000 */
[----:B------:R-:W-:-:S02]  /*5970*/  FSEL R238, R8, -INF , !P5 ;  /* 0xff80000008ee7808 */ /* 0x000fc40006800000 */
[----:B------:R-:W-:Y:S01]  /*5980*/  FSEL R245, R7, -INF , !P4 ;  /* 0xff80000007f57808 */ /* 0x000fe20006000000 */
[----:B------:R-:W-:Y:S01]  /*5990*/  FMUL.FTZ R7, R41, UR4 ;  /* 0x0000000429077c20 */ /* 0x000fe20008410000 */
[----:B------:R-:W-:Y:S02]  /*59a0*/  FSEL R246, R6, -INF , !P3 ;  /* 0xff80000006f67808 */ /* 0x000fe40005800000 */
[----:B------:R-:W-:Y:S01]  /*59b0*/  ISETP.GE.AND P5, PT, R2, R9, PT ;  /* 0x000000090200720c */ /* 0x000fe20003fa6270 */
[----:B-1----:R-:W-:Y:S01]  /*59c0*/  FFMA.FTZ R3, R0, UR5, R14 ;  /* 0x0000000500037c23 */ /* 0x002fe2000801000e */
[C---:B------:R-:W-:Y:S01]  /*59d0*/  ISETP.GE.AND P4, PT, R2.reuse, R20, PT ;  /* 0x000000140200720c */ /* 0x040fe20003f86270 */
[----:B------:R-:W-:Y:S01]  /*59e0*/  HMMA.16816.F32 R12, R24, R36, R88 ;  /* 0x00000024180c723c */ /* 0x000fe20000001858 */
[----:B------:R-:W-:Y:S01]  /*59f0*/  ISETP.GE.AND P3, PT, R2, R11, PT ;  /* 0x0000000b0200720c */ /* 0x000fe20003f66270 */
[----:B------:R-:W-:Y:S01]  /*5a00*/  VIADD R0, R4, 0xffffff88 ;  /* 0xffffff8804007836 */ /* 0x000fe20000000000 */
[----:B------:R-:W-:Y:S01]  /*5a10*/  I2FP.F32.U32 R2, R2 ;  /* 0x0000000200027245 */ /* 0x000fe20000201000 */
[----:B------:R-:W-:Y:S01]  /*5a20*/  MUFU.TANH R78, R21 ;  /* 0x00000015004e7308 */ /* 0x000fe20000002400 */
[----:B------:R-:W-:-:S02]  /*5a30*/  FSEL R247, R3, -INF , !P1 ;  /* 0xff80000003f77808 */ /* 0x000fc40004800000 */
[----:B------:R-:W-:Y:S01]  /*5a40*/  ISETP.GE.AND P1, PT, R0, R10, PT ;  /* 0x0000000a0000720c */ /* 0x000fe20003f26270 */
[C---:B--2---:R-:W-:Y:S01]  /*5a50*/  FFMA.FTZ R5, R2.reuse, UR5, R233 ;  /* 0x0000000502057c23 */ /* 0x044fe200080100e9 */
[C---:B------:R-:W-:Y:S01]  /*5a60*/  FFMA.FTZ R3, R2.reuse, UR5, R164 ;  /* 0x0000000502037c23 */ /* 0x040fe200080100a4 */
[C---:B------:R-:W-:Y:S01]  /*5a70*/  FFMA.FTZ R6, R2.reuse, UR5, R235 ;  /* 0x0000000502067c23 */ /* 0x040fe200080100eb */
[----:B------:R-:W-:Y:S01]  /*5a80*/  FFMA.FTZ R2, R2, UR5, R166 ;  /* 0x0000000502027c23 */ /* 0x000fe200080100a6 */
[----:B------:R1:W-:Y:S01]  /*5a90*/  MUFU.TANH R164, R7 ;  /* 0x0000000700a47308 */ /* 0x0003e20000002400 */
[----:B------:R-:W-:Y:S01]  /*5aa0*/  FSEL R145, R5, -INF , !P5 ;  /* 0xff80000005917808 */ /* 0x000fe20006800000 */
[----:B------:R-:W-:Y:S01]  /*5ab0*/  FMUL.FTZ R5, R42, UR4 ;  /* 0x000000042a057c20 */ /* 0x000fe20008410000 */
[----:B------:R-:W-:Y:S01]  /*5ac0*/  FSEL R113, R3, -INF , !P4 ;  /* 0xff80000003717808 */ /* 0x000fe20006000000 */
[----:B------:R-:W-:Y:S01]  /*5ad0*/  HMMA.16816.F32 R36, R28, R38, R60 ;  /* 0x000000261c24723c */ /* 0x000fe2000000183c */
[----:B------:R-:W-:-:S02]  /*5ae0*/  I2FP.F32.U32 R3, R0 ;  /* 0x0000000000037245 */ /* 0x000fc40000201000 */
[----:B------:R-:W-:Y:S01]  /*5af0*/  FSEL R142, R6, -INF , !P2 ;  /* 0xff800000068e7808 */ /* 0x000fe20005000000 */
[----:B------:R2:W4:Y:S01]  /*5b00*/  MUFU.TANH R22, R5 ;  /* 0x0000000500167308 */ /* 0x0005220000002400 */
[----:B------:R-:W-:Y:S01]  /*5b10*/  FSEL R114, R2, -INF , !P3 ;  /* 0xff80000002727808 */ /* 0x000fe20005800000 */
[C---:B------:R-:W-:Y:S01]  /*5b20*/  FFMA.FTZ R2, R3.reuse, UR5, R123 ;  /* 0x0000000503027c23 */ /* 0x040fe2000801007b */
[C---:B------:R-:W-:Y:S01]  /*5b30*/  ISETP.GE.AND P2, PT, R0.reuse, R9, PT ;  /* 0x000000090000720c */ /* 0x040fe20003f46270 */
[----:B------:R-:W-:Y:S01]  /*5b40*/  FFMA.FTZ R6, R3, UR5, R131 ;  /* 0x0000000503067c23 */ /* 0x000fe20008010083 */
[C---:B------:R-:W-:Y:S01]  /*5b50*/  ISETP.GE.AND P5, PT, R0.reuse, R20, PT ;  /* 0x000000140000720c */ /* 0x040fe20003fa6270 */
[----:B------:R-:W-:Y:S01]  /*5b60*/  FMUL.FTZ R15, R15, UR4 ;  /* 0x000000040f0f7c20 */ /* 0x000fe20008410000 */
[----:B------:R-:W-:Y:S01]  /*5b70*/  ISETP.GE.AND P4, PT, R0, R11, PT ;  /* 0x0000000b0000720c */ /* 0x000fe20003f86270 */
[----:B------:R-:W-:Y:S01]  /*5b80*/  VIADD R0, R4, 0xffffff89 ;  /* 0xffffff8904007836 */ /* 0x000fe20000000000 */
[----:B------:R-:W-:Y:S01]  /*5b90*/  FSEL R109, R2, -INF , !P5 ;  /* 0xff800000026d7808 */ /* 0x000fe20006800000 */
[----:B-1----:R-:W-:Y:S01]  /*5ba0*/  FMUL.FTZ R7, R43, UR4 ;  /* 0x000000042b077c20 */ /* 0x002fe20008410000 */
[----:B------:R-:W-:Y:S02]  /*5bb0*/  MUFU.TANH R91, R15 ;  /* 0x0000000f005b7308 */ /* 0x000fe40000002400 */
[----:B------:R-:W-:-:S02]  /*5bc0*/  I2FP.F32.U32 R2, R0 ;  /* 0x0000000000027245 */ /* 0x000fc40000201000 */
[C---:B------:R-:W-:Y:S02]  /*5bd0*/  ISETP.GE.AND P3, PT, R0.reuse, R10, PT ;  /* 0x0000000a0000720c */ /* 0x040fe40003f66270 */
[----:B------:R-:W-:Y:S01]  /*5be0*/  ISETP.GE.AND P5, PT, R0, R11, PT ;  /* 0x0000000b0000720c */ /* 0x000fe20003fa6270 */
[C---:B--2---:R-:W-:Y:S01]  /*5bf0*/  FFMA.FTZ R5, R3.reuse, UR5, R128 ;  /* 0x0000000503057c23 */ /* 0x044fe20008010080 */
[----:B------:R-:W-:Y:S01]  /*5c00*/  FFMA.FTZ R3, R3, UR5, R108 ;  /* 0x0000000503037c23 */ /* 0x000fe2000801006c */
[----:B------:R-:W-:Y:S01]  /*5c10*/  FSEL R128, R6, -INF , !P1 ;  /* 0xff80000006807808 */ /* 0x000fe20004800000 */
[----:B------:R-:W-:Y:S01]  /*5c20*/  FFMA.FTZ R6, R2, UR5, R231 ;  /* 0x0000000502067c23 */ /* 0x000fe200080100e7 */
[----:B------:R-:W-:Y:S01]  /*5c30*/  ISETP.GE.AND P1, PT, R0, R9, PT ;  /* 0x000000090000720c */ /* 0x000fe20003f26270 */
[----:B------:R1:W-:Y:S01]  /*5c40*/  MUFU.TANH R132, R7 ;  /* 0x0000000700847308 */ /* 0x0003e20000002400 */
[----:B------:R-:W-:Y:S01]  /*5c50*/  FSEL R131, R5, -INF , !P2 ;  /* 0xff80000005837808 */ /* 0x000fe20005000000 */
[----:B------:R-:W-:Y:S01]  /*5c60*/  FMUL.FTZ R5, R12, UR4 ;  /* 0x000000040c057c20 */ /* 0x000fe20008410000 */
[----:B------:R-:W-:Y:S01]  /*5c70*/  FSEL R110, R3, -INF , !P4 ;  /* 0xff800000036e7808 */ /* 0x000fe20006000000 */
[----:B------:R-:W-:Y:S01]  /*5c80*/  FFMA.FTZ R3, R2, UR5, R129 ;  /* 0x0000000502037c23 */ /* 0x000fe20008010081 */
[----:B------:R-:W-:Y:S01]  /*5c90*/  ISETP.GE.AND P2, PT, R0, R20, PT ;  /* 0x000000140000720c */ /* 0x000fe20003f46270 */
[----:B------:R-:W-:Y:S01]  /*5ca0*/  VIADD R0, R4, 0xffffff90 ;  /* 0xffffff9004007836 */ /* 0x000fe20000000000 */
[----:B------:R-:W-:Y:S01]  /*5cb0*/  FSEL R129, R6, -INF , !P3 ;  /* 0xff80000006817808 */ /* 0x000fe20005800000 */
[----:B------:R2:W5:Y:S01]  /*5cc0*/  MUFU.TANH R123, R5 ;  /* 0x00000005007b7308 */ /* 0x0005620000002400 */
[----:B------:R-:W-:Y:S01]  /*5cd0*/  FSEL R108, R3, -INF , !P2 ;  /* 0xff800000036c7808 */ /* 0x000fe20005000000 */
[----:B------:R-:W-:Y:S01]  /*5ce0*/  FMUL.FTZ R3, R14, UR4 ;  /* 0x000000040e037c20 */ /* 0x000fe20008410000 */
[----:B------:R-:W-:-:S02]  /*5cf0*/  ISETP.GE.AND P4, PT, R0, R10, PT ;  /* 0x0000000a0000720c */ /* 0x000fc40003f86270 */
[C---:B------:R-:W-:Y:S02]  /*5d00*/  ISETP.GE.AND P3, PT, R0.reuse, R9, PT ;  /* 0x000000090000720c */ /* 0x040fe40003f66270 */
[----:B------:R-:W-:Y:S01]  /*5d10*/  ISETP.GE.AND P2, PT, R0, R11, PT ;  /* 0x0000000b0000720c */ /* 0x000fe20003f46270 */
[----:B------:R-:W5:Y:S01]  /*5d20*/  MUFU.TANH R89, R3 ;  /* 0x0000000300597308 */ /* 0x000f620000002400 */
[----:B-1----:R-:W-:Y:S02]  /*5d30*/  FMUL.FTZ R7, R13, UR4 ;  /* 0x000000040d077c20 */ /* 0x002fe40008410000 */
[----:B------:R-:W1:Y:S05]  /*5d40*/  LDSM.16.M88.4 R12, [R72+0x6800] ;  /* 0x00680000480c783b */ /* 0x000e6a0000000200 */
[----:B------:R3:W-:Y:S01]  /*5d50*/  MUFU.TANH R166, R7 ;  /* 0x0000000700a67308 */ /* 0x0007e20000002400 */
[----:B--2---:R-:W-:-:S05]  /*5d60*/  FFMA.FTZ R5, R2, UR5, R130 ;  /* 0x0000000502057c23 */ /* 0x004fca0008010082 */
[----:B------:R-:W-:Y:S01]  /*5d70*/  FSEL R130, R5, -INF , !P1 ;  /* 0xff80000005827808 */ /* 0x000fe20004800000 */
[----:B------:R-:W-:Y:S01]  /*5d80*/  FFMA.FTZ R5, R2, UR5, R228 ;  /* 0x0000000502057c23 */ /* 0x000fe200080100e4 */
[----:B------:R-:W-:Y:S02]  /*5d90*/  ISETP.GE.AND P1, PT, R0, R20, PT ;  /* 0x000000140000720c */ /* 0x000fe40003f26270 */
[----:B------:R-:W-:Y:S02]  /*5da0*/  I2FP.F32.U32 R0, R0 ;  /* 0x0000000000007245 */ /* 0x000fe40000201000 */
[----:B------:R-:W-:Y:S02]  /*5db0*/  IADD3 R2, PT, PT, R4, -0x6f, RZ ;  /* 0xffffff9104027810 */ /* 0x000fe40007ffe0ff */
[----:B------:R-:W-:Y:S01]  /*5dc0*/  FSEL R96, R5, -INF , !P5 ;  /* 0xff80000005607808 */ /* 0x000fe20006800000 */
[C---:B------:R-:W-:Y:S01]  /*5dd0*/  FFMA.FTZ R8, R0.reuse, UR5, R214 ;  /* 0x0000000500087c23 */ /* 0x040fe200080100d6 */
[C---:B------:R-:W-:Y:S01]  /*5de0*/  FFMA.FTZ R6, R0.reuse, UR5, R193 ;  /* 0x0000000500067c23 */ /* 0x040fe200080100c1 */
[C---:B---3--:R-:W-:Y:S01]  /*5df0*/  FFMA.FTZ R7, R0.reuse, UR5, R213 ;  /* 0x0000000500077c23 */ /* 0x048fe200080100d5 */
[----:B------:R-:W-:Y:S01]  /*5e00*/  FFMA.FTZ R3, R0, UR5, R111 ;  /* 0x0000000500037c23 */ /* 0x000fe2000801006f */
[----:B------:R-:W-:Y:S01]  /*5e10*/  ISETP.GE.AND P5, PT, R2, R10, PT ;  /* 0x0000000a0200720c */ /* 0x000fe20003fa6270 */
[----:B------:R-:W-:Y:S01]  /*5e20*/  FMUL.FTZ R5, R32, UR4 ;  /* 0x0000000420057c20 */ /* 0x000fe20008410000 */
[----:B------:R-:W-:Y:S01]  /*5e30*/  FSEL R148, R8, -INF , !P4 ;  /* 0xff80000008947808 */ /* 0x000fe20006000000 */
[----:B------:R-:W-:Y:S01]  /*5e40*/  VIADD R0, R4, 0xffffff98 ;  /* 0xffffff9804007836 */ /* 0x000fe20000000000 */
[----:B------:R-:W-:Y:S01]  /*5e50*/  FSEL R153, R7, -INF , !P3 ;  /* 0xff80000007997808 */ /* 0x000fe20005800000 */
[----:B------:R2:W3:Y:S01]  /*5e60*/  MUFU.TANH R88, R5 ;  /* 0x0000000500587308 */ /* 0x0004e20000002400 */
[----:B------:R-:W-:Y:S01]  /*5e70*/  FSEL R111, R6, -INF , !P1 ;  /* 0xff800000066f7808 */ /* 0x000fe20004800000 */
[----:B------:R-:W-:Y:S01]  /*5e80*/  FMUL.FTZ R7, R34, UR4 ;  /* 0x0000000422077c20 */ /* 0x000fe20008410000 */
[C---:B------:R-:W-:Y:S01]  /*5e90*/  ISETP.GE.AND P4, PT, R2.reuse, R9, PT ;  /* 0x000000090200720c */ /* 0x040fe20003f86270 */
[----:B------:R-:W-:Y:S01]  /*5ea0*/  FMUL.FTZ R8, R35, UR4 ;  /* 0x0000000423087c20 */ /* 0x000fe20008410000 */
[----:B------:R-:W-:-:S02]  /*5eb0*/  ISETP.GE.AND P3, PT, R2, R20, PT ;  /* 0x000000140200720c */ /* 0x000fc40003f66270 */
[----:B------:R-:W-:Y:S01]  /*5ec0*/  ISETP.GE.AND P1, PT, R2, R11, PT ;  /* 0x0000000b0200720c */ /* 0x000fe20003f26270 */
[----:B------:R4:W3:Y:S01]  /*5ed0*/  MUFU.TANH R23, R7 ;  /* 0x0000000700177308 */ /* 0x0008e20000002400 */
[----:B------:R-:W-:Y:S02]  /*5ee0*/  I2FP.F32.U32 R2, R2 ;  /* 0x0000000200027245 */ /* 0x000fe40000201000 */
[----:B------:R-:W-:Y:S01]  /*5ef0*/  FSEL R115, R3, -INF , !P2 ;  /* 0xff80000003737808 */ /* 0x000fe20005000000 */
[----:B-1----:R-:W-:Y:S01]  /*5f00*/  HMMA.16816.F32 R40, R28, R14, R48 ;  /* 0x0000000e1c28723c */ /* 0x002fe20000001830 */
[----:B------:R-:W-:Y:S01]  /*5f10*/  ISETP.GE.AND P2, PT, R0, R10, PT ;  /* 0x0000000a0000720c */ /* 0x000fe20003f46270 */
[C---:B------:R-:W-:Y:S01]  /*5f20*/  FFMA.FTZ R3, R2.reuse, UR5, R198 ;  /* 0x0000000502037c23 */ /* 0x040fe200080100c6 */
[----:B------:R-:W-:Y:S01]  /*5f30*/  FFMA.FTZ R6, R2, UR5, R229 ;  /* 0x0000000502067c23 */ /* 0x000fe200080100e5 */
[----:B------:R-:W-:Y:S01]  /*5f40*/  MUFU.TANH R85, R8 ;  /* 0x0000000800557308 */ /* 0x000fe20000002400 */
[----:B--2---:R-:W-:-:S02]  /*5f50*/  FMUL.FTZ R5, R33, UR4 ;  /* 0x0000000421057c20 */ /* 0x004fc40008410000 */
[----:B------:R-:W-:Y:S01]  /*5f60*/  FSEL R94, R3, -INF , !P3 ;  /* 0xff800000035e7808 */ /* 0x000fe20005800000 */
[----:B------:R-:W-:Y:S01]  /*5f70*/  HMMA.16816.F32 R32, R28, R12, R80 ;  /* 0x0000000c1c20723c */ /* 0x000fe20000001850 */
[----:B------:R-:W-:Y:S02]  /*5f80*/  I2FP.F32.U32 R3, R0 ;  /* 0x0000000000037245 */ /* 0x000fe40000201000 */
[----:B------:R-:W-:Y:S01]  /*5f90*/  FSEL R144, R6, -INF , !P5 ;  /* 0xff80000006907808 */ /* 0x000fe20006800000 */
[----:B------:R1:W2:Y:S01]  /*5fa0*/  MUFU.TANH R90, R5 ;  /* 0x00000005005a7308 */ /* 0x0002a20000002400 */
[C---:B------:R-:W-:Y:S01]  /*5fb0*/  ISETP.GE.AND P5, PT, R0.reuse, R9, PT ;  /* 0x000000090000720c */ /* 0x040fe20003fa6270 */
[----:B------:R-:W-:Y:S01]  /*5fc0*/  FFMA.FTZ R6, R3, UR5, R196 ;  /* 0x0000000503067c23 */ /* 0x000fe200080100c4 */
[----:B------:R-:W-:Y:S01]  /*5fd0*/  ISETP.GE.AND P3, PT, R0, R11, PT ;  /* 0x0000000b0000720c */ /* 0x000fe20003f66270 */
[----:B----4-:R-:W-:-:S03]  /*5fe0*/  FMUL.FTZ R7, R16, UR4 ;  /* 0x0000000410077c20 */ /* 0x010fc60008410000 */
[----:B------:R-:W-:Y:S01]  /*5ff0*/  FSEL R138, R6, -INF , !P2 ;  /* 0xff800000068a7808 */ /* 0x000fe20005000000 */
[----:B------:R4:W2:Y:S01]  /*6000*/  MUFU.TANH R84, R7 ;  /* 0x0000000700547308 */ /* 0x0008a20000002400 */
[C---:B-1----:R-:W-:Y:S01]  /*6010*/  FFMA.FTZ R5, R2.reuse, UR5, R215 ;  /* 0x0000000502057c23 */ /* 0x042fe200080100d7 */
[----:B------:R-:W-:-:S04]  /*6020*/  FFMA.FTZ R2, R2, UR5, R197 ;  /* 0x0000000502027c23 */ /* 0x000fc800080100c5 */
[----:B------:R-:W-:Y:S01]  /*6030*/  FSEL R147, R5, -INF , !P4 ;  /* 0xff80000005937808 */ /* 0x000fe20006000000 */
[C---:B------:R-:W-:Y:S01]  /*6040*/  FFMA.FTZ R5, R3.reuse, UR5, R194 ;  /* 0x0000000503057c23 */ /* 0x040fe200080100c2 */
[----:B------:R-:W-:Y:S01]  /*6050*/  FSEL R112, R2, -INF , !P1 ;  /* 0xff80000002707808 */ /* 0x000fe20004800000 */
[----:B------:R-:W-:Y:S01]  /*6060*/  FFMA.FTZ R2, R3, UR5, R188 ;  /* 0x0000000503027c23 */ /* 0x000fe200080100bc */
[----:B------:R-:W-:Y:S01]  /*6070*/  ISETP.GE.AND P4, PT, R0, R20, PT ;  /* 0x000000140000720c */ /* 0x000fe20003f86270 */
[----:B------:R-:W-:Y:S01]  /*6080*/  VIADD R0, R4, 0xffffff99 ;  /* 0xffffff9904007836 */ /* 0x000fe20000000000 */
[----:B------:R-:W-:Y:S01]  /*6090*/  FSEL R141, R5, -INF , !P5 ;  /* 0xff800000058d7808 */ /* 0x000fe20006800000 */
[----:B------:R-:W-:Y:S01]  /*60a0*/  FFMA.FTZ R3, R3, UR5, R163 ;  /* 0x0000000503037c23 */ /* 0x000fe200080100a3 */
[----:B------:R-:W-:Y:S01]  /*60b0*/  FSEL R92, R2, -INF , !P4 ;  /* 0xff800000025c7808 */ /* 0x000fe20006000000 */
[----:B------:R-:W-:Y:S01]  /*60c0*/  FMUL.FTZ R2, R17, UR4 ;  /* 0x0000000411027c20 */ /* 0x000fe20008410000 */
[C---:B------:R-:W-:Y:S01]  /*60d0*/  ISETP.GE.AND P1, PT, R0.reuse, R10, PT ;  /* 0x0000000a0000720c */ /* 0x040fe20003f26270 */
[----:B------:R-:W-:Y:S01]  /*60e0*/  HMMA.16816.F32 R16, R24, R12, R172 ;  /* 0x0000000c1810723c */ /* 0x000fe200000018ac */
[C---:B------:R-:W-:Y:S01]  /*60f0*/  ISETP.GE.AND P2, PT, R0.reuse, R9, PT ;  /* 0x000000090000720c */ /* 0x040fe20003f46270 */
[----:B------:R1:W-:Y:S01]  /*6100*/  MUFU.TANH R86, R2 ;  /* 0x0000000200567308 */ /* 0x0003e20000002400 */
[----:B------:R-:W-:-:S02]  /*6110*/  ISETP.GE.AND P5, PT, R0, R20, PT ;  /* 0x000000140000720c */ /* 0x000fc40003fa6270 */
[----:B------:R-:W-:Y:S02]  /*6120*/  ISETP.GE.AND P4, PT, R0, R11, PT ;  /* 0x0000000b0000720c */ /* 0x000fe40003f86270 */
[----:B------:R-:W-:Y:S01]  /*6130*/  I2FP.F32.U32 R0, R0 ;  /* 0x0000000000007245 */ /* 0x000fe20000201000 */
[----:B------:R-:W-:Y:S01]  /*6140*/  HMMA.16816.F32 R12, R24, R14, R100 ;  /* 0x0000000e180c723c */ /* 0x000fe20000001864 */
[----:B------:R-:W-:-:S03]  /*6150*/  FSEL R98, R3, -INF , !P3 ;  /* 0xff80000003627808 */ /* 0x000fc60005800000 */
[C---:B------:R-:W-:Y:S01]  /*6160*/  FFMA.FTZ R8, R0.reuse, UR5, R199 ;  /* 0x0000000500087c23 */ /* 0x040fe200080100c7 */
[C---:B----4-:R-:W-:Y:S01]  /*6170*/  FFMA.FTZ R7, R0.reuse, UR5, R195 ;  /* 0x0000000500077c23 */ /* 0x050fe200080100c3 */
[C---:B------:R-:W-:Y:S01]  /*6180*/  FFMA.FTZ R6, R0.reuse, UR5, R191 ;  /* 0x0000000500067c23 */ /* 0x040fe200080100bf */
[----:B------:R-:W-:Y:S01]  /*6190*/  FFMA.FTZ R5, R0, UR5, R75 ;  /* 0x0000000500057c23 */ /* 0x000fe2000801004b */
[----:B------:R-:W-:Y:S01]  /*61a0*/  VIADD R0, R4, 0xffffffa1 ;  /* 0xffffffa104007836 */ /* 0x000fe20000000000 */
[----:B------:R-:W-:Y:S01]  /*61b0*/  FSEL R133, R8, -INF , !P1 ;  /* 0xff80000008857808 */ /* 0x000fe20004800000 */
[----:B------:R-:W-:Y:S01]  /*61c0*/  FMUL.FTZ R8, R39, UR4 ;  /* 0x0000000427087c20 */ /* 0x000fe20008410000 */
[----:B------:R-:W-:Y:S01]  /*61d0*/  FSEL R136, R7, -INF , !P2 ;  /* 0xff80000007887808 */ /* 0x000fe20005000000 */
[----:B-1----:R-:W-:Y:S01]  /*61e0*/  VIADD R2, R4, 0xffffffa0 ;  /* 0xffffffa004027836 */ /* 0x002fe20000000000 */
[----:B------:R-:W-:Y:S01]  /*61f0*/  FSEL R75, R6, -INF , !P5 ;  /* 0xff800000064b7808 */ /* 0x000fe20006800000 */
[----:B------:R-:W-:Y:S01]  /*6200*/  FMUL.FTZ R7, R37, UR4 ;  /* 0x0000000425077c20 */ /* 0x000fe20008410000 */
[----:B------:R-:W-:Y:S01]  /*6210*/  FSEL R79, R5, -INF , !P4 ;  /* 0xff800000054f7808 */ /* 0x000fe20006000000 */
[----:B------:R1:W-:Y:S01]  /*6220*/  MUFU.TANH R61, R8 ;  /* 0x00000008003d7308 */ /* 0x0003e20000002400 */
[----:B------:R-:W-:-:S02]  /*6230*/  ISETP.GE.AND P3, PT, R2, R10, PT ;  /* 0x0000000a0200720c */ /* 0x000fc40003f66270 */
[----:B------:R-:W-:Y:S01]  /*6240*/  ISETP.GE.AND P1, PT, R2, R9, PT ;  /* 0x000000090200720c */ /* 0x000fe20003f26270 */
[----:B------:R-:W-:Y:S01]  /*6250*/  FMUL.FTZ R12, R12, UR4 ;  /* 0x000000040c0c7c20 */ /* 0x000fe20008410000 */
[C---:B------:R-:W-:Y:S02]  /*6260*/  ISETP.GE.AND P2, PT, R2.reuse, R20, PT ;  /* 0x000000140200720c */ /* 0x040fe40003f46270 */
[----:B------:R-:W-:Y:S01]  /*6270*/  ISETP.GE.AND P5, PT, R2, R11, PT ;  /* 0x0000000b0200720c */ /* 0x000fe20003fa6270 */
[----:B------:R-:W-:Y:S01]  /*6280*/  MUFU.TANH R63, R7 ;  /* 0x00000007003f7308 */ /* 0x000fe20000002400 */
[----:B------:R-:W-:Y:S01]  /*6290*/  I2FP.F32.U32 R3, R2 ;  /* 0x0000000200037245 */ /* 0x000fe20000201000 */
[----:B------:R-:W-:Y:S01]  /*62a0*/  FMUL.FTZ R2, R36, UR4 ;  /* 0x0000000424027c20 */ /* 0x000fe20008410000 */
[----:B------:R-:W-:-:S03]  /*62b0*/  ISETP.GE.AND P4, PT, R0, R10, PT ;  /* 0x0000000a0000720c */ /* 0x000fc60003f86270 */
[C---:B------:R-:W-:Y:S01]  /*62c0*/  FFMA.FTZ R5, R3.reuse, UR5, R161 ;  /* 0x0000000503057c23 */ /* 0x040fe200080100a1 */
[----:B------:R-:W-:Y:S01]  /*62d0*/  FFMA.FTZ R6, R3, UR5, R190 ;  /* 0x0000000503067c23 */ /* 0x000fe200080100be */
[----:B------:R4:W-:Y:S01]  /*62e0*/  MUFU.TANH R60, R2 ;  /* 0x00000002003c7308 */ /* 0x0009e20000002400 */
[----:B-1----:R-:W-:Y:S02]  /*62f0*/  FMUL.FTZ R8, R19, UR4 ;  /* 0x0000000413087c20 */ /* 0x002fe40008410000 */
[----:B------:R-:W-:Y:S01]  /*6300*/  FSEL R163, R5, -INF , !P1 ;  /* 0xff80000005a37808 */ /* 0x000fe20004800000 */
[----:B------:R-:W-:Y:S01]  /*6310*/  FMUL.FTZ R5, R38, UR4 ;  /* 0x0000000426057c20 */ /* 0x000fe20008410000 */
[----:B------:R-:W-:Y:S02]  /*6320*/  FSEL R161, R6, -INF , !P3 ;  /* 0xff80000006a17808 */ /* 0x000fe40005800000 */
[C---:B------:R-:W-:Y:S01]  /*6330*/  ISETP.GE.AND P3, PT, R0.reuse, R9, PT ;  /* 0x000000090000720c */ /* 0x040fe20003f66270 */
[----:B------:R1:W2:Y:S01]  /*6340*/  MUFU.TANH R21, R5 ;  /* 0x0000000500157308 */ /* 0x0002a20000002400 */
[----:B------:R-:W-:-:S07]  /*6350*/  ISETP.GE.AND P1, PT, R0, R20, PT ;  /* 0x000000140000720c */ /* 0x000fce0003f26270 */
[----:B------:R5:W-:Y:S01]  /*6360*/  MUFU.TANH R58, R8 ;  /* 0x00000008003a7308 */ /* 0x000be20000002400 */
[C---:B----4-:R-:W-:Y:S01]  /*6370*/  FFMA.FTZ R2, R3.reuse, UR5, R158 ;  /* 0x0000000503027c23 */ /* 0x050fe2000801009e */
[----:B------:R-:W-:-:S04]  /*6380*/  FFMA.FTZ R3, R3, UR5, R157 ;  /* 0x0000000503037c23 */ /* 0x000fc8000801009d */
[----:B------:R-:W-:Y:S02]  /*6390*/  FSEL R146, R2, -INF , !P2 ;  /* 0xff80000002927808 */ /* 0x000fe40005000000 */
[----:B------:R-:W-:Y:S01]  /*63a0*/  MUFU.TANH R54, R12 ;  /* 0x0000000c00367308 */ /* 0x000fe20000002400 */
[----:B------:R-:W-:Y:S02]  /*63b0*/  I2FP.F32.U32 R2, R0 ;  /* 0x0000000000027245 */ /* 0x000fe40000201000 */
[----:B------:R-:W-:Y:S01]  /*63c0*/  ISETP.GE.AND P2, PT, R0, R11, PT ;  /* 0x0000000b0000720c */ /* 0x000fe20003f46270 */
[----:B------:R-:W-:Y:S01]  /*63d0*/  VIADD R0, R4, 0xffffffa8 ;  /* 0xffffffa804007836 */ /* 0x000fe20000000000 */
[----:B------:R-:W-:Y:S01]  /*63e0*/  FSEL R149, R3, -INF , !P5 ;  /* 0xff80000003957808 */ /* 0x000fe20006800000 */
[C---:B------:R-:W-:Y:S01]  /*63f0*/  FFMA.FTZ R6, R2.reuse, UR5, R189 ;  /* 0x0000000502067c23 */ /* 0x040fe200080100bd */
[C---:B------:R-:W-:Y:S01]  /*6400*/  FFMA.FTZ R7, R2.reuse, UR5, R192 ;  /* 0x0000000502077c23 */ /* 0x040fe200080100c0 */
[C---:B-1----:R-:W-:Y:S01]  /*6410*/  FFMA.FTZ R5, R2.reuse, UR5, R185 ;  /* 0x0000000502057c23 */ /* 0x042fe200080100b9 */
[----:B------:R-:W-:Y:S01]  /*6420*/  FFMA.FTZ R2, R2, UR5, R156 ;  /* 0x0000000502027c23 */ /* 0x000fe2000801009c */
[----:B------:R-:W-:Y:S01]  /*6430*/  I2FP.F32.U32 R3, R0 ;  /* 0x0000000000037245 */ /* 0x000fe20000201000 */
[----:B-----5:R-:W-:Y:S01]  /*6440*/  FMUL.FTZ R8, R35, UR4 ;  /* 0x0000000423087c20 */ /* 0x020fe20008410000 */
[----:B------:R-:W-:Y:S01]  /*6450*/  FSEL R158, R6, -INF , !P3 ;  /* 0xff800000069e7808 */ /* 0x000fe20005800000 */
[----:B------:R-:W-:Y:S01]  /*6460*/  FMUL.FTZ R6, R16, UR4 ;  /* 0x0000000410067c20 */ /* 0x000fe20008410000 */
[----:B------:R-:W-:Y:S01]  /*6470*/  FSEL R157, R7, -INF , !P4 ;  /* 0xff800000079d7808 */ /* 0x000fe20006000000 */
[----:B------:R-:W-:Y:S01]  /*6480*/  FMUL.FTZ R7, R17, UR4 ;  /* 0x0000000411077c20 */ /* 0x000fe20008410000 */
[----:B------:R-:W-:Y:S01]  /*6490*/  FSEL R140, R5, -INF , !P1 ;  /* 0xff800000058c7808 */ /* 0x000fe20004800000 */
[C---:B------:R-:W-:Y:S01]  /*64a0*/  FFMA.FTZ R5, R3.reuse, UR5, R183 ;  /* 0x0000000503057c23 */ /* 0x040fe200080100b7 */
[----:B------:R-:W-:Y:S01]  /*64b0*/  FSEL R143, R2, -INF , !P2 ;  /* 0xff800000028f7808 */ /* 0x000fe20005000000 */
[----:B------:R-:W-:Y:S01]  /*64c0*/  FFMA.FTZ R2, R3, UR5, R152 ;  /* 0x0000000503027c23 */ /* 0x000fe20008010098 */
[C---:B------:R-:W-:Y:S01]  /*64d0*/  ISETP.GE.AND P5, PT, R0.reuse, R10, PT ;  /* 0x0000000a0000720c */ /* 0x040fe20003fa6270 */
[----:B------:R1:W4:Y:S01]  /*64e0*/  MUFU.TANH R59, R6 ;  /* 0x00000006003b7308 */ /* 0x0003220000002400 */
[----:B------:R-:W-:-:S02]  /*64f0*/  ISETP.GE.AND P4, PT, R0, R9, PT ;  /* 0x000000090000720c */ /* 0x000fc40003f86270 */
[C---:B------:R-:W-:Y:S02]  /*6500*/  ISETP.GE.AND P3, PT, R0.reuse, R20, PT ;  /* 0x000000140000720c */ /* 0x040fe40003f66270 */
[----:B------:R-:W-:Y:S01]  /*6510*/  ISETP.GE.AND P1, PT, R0, R11, PT ;  /* 0x0000000b0000720c */ /* 0x000fe20003f26270 */
[----:B------:R-:W-:Y:S01]  /*6520*/  VIADD R0, R4, 0xffffffa9 ;  /* 0xffffffa904007836 */ /* 0x000fe20000000000 */
[----:B------:R-:W-:Y:S01]  /*6530*/  FSEL R156, R5, -INF , !P4 ;  /* 0xff800000059c7808 */ /* 0x000fe20006000000 */
[----:B------:R-:W-:Y:S01]  /*6540*/  FMUL.FTZ R5, R18, UR4 ;  /* 0x0000000412057c20 */ /* 0x000fe20008410000 */
[----:B------:R-:W-:Y:S01]  /*6550*/  FSEL R137, R2, -INF , !P3 ;  /* 0xff80000002897808 */ /* 0x000fe20005800000 */
[----:B------:R5:W-:Y:S01]  /*6560*/  MUFU.TANH R62, R7 ;  /* 0x00000007003e7308 */ /* 0x000be20000002400 */
[----:B------:R-:W-:Y:S01]  /*6570*/  I2FP.F32.U32 R2, R0 ;  /* 0x0000000000027245 */ /* 0x000fe20000201000 */
[----:B------:R-:W3:Y:S01]  /*6580*/  LDSM.16.M88.4 R16, [R72+0x7000] ;  /* 0x007000004810783b */ /* 0x000ee20000000200 */
[----:B------:R-:W-:Y:S01]  /*6590*/  ISETP.GE.AND P2, PT, R0, R10, PT ;  /* 0x0000000a0000720c */ /* 0x000fe20003f46270 */
[----:B------:R-:W-:-:S04]  /*65a0*/  DEPBAR.LE SB0, 0x0 ;  /* 0x000080000000791a */ /* 0x000fc80000000000 */
[C---:B-1----:R-:W-:Y:S01]  /*65b0*/  FFMA.FTZ R6, R3.reuse, UR5, R186 ;  /* 0x0000000503067c23 */ /* 0x042fe200080100ba */
[----:B------:R-:W-:Y:S01]  /*65c0*/  FFMA.FTZ R3, R3, UR5, R169 ;  /* 0x0000000503037c23 */ /* 0x000fe200080100a9 */
[----:B------:R-:W-:Y:S01]  /*65d0*/  ISETP.GE.AND P4, PT, R0, R20, PT ;  /* 0x000000140000720c */ /* 0x000fe20003f86270 */
[----:B------:R1:W4:Y:S01]  /*65e0*/  MUFU.TANH R56, R5 ;  /* 0x0000000500387308 */ /* 0x0003220000002400 */
[----:B------:R-:W-:Y:S01]  /*65f0*/  BAR.SYNC.DEFER_BLOCKING 0x0 ;  /* 0x0000000000007b1d */ /* 0x000fe20000010000 */
[----:B------:R-:W-:Y:S01]  /*6600*/  FSEL R152, R6, -INF , !P5 ;  /* 0xff80000006987808 */ /* 0x000fe20006800000 */
[----:B------:R-:W-:Y:S01]  /*6610*/  FFMA.FTZ R6, R2, UR5, R184 ;  /* 0x0000000502067c23 */ /* 0x000fe200080100b8 */
[C---:B------:R-:W-:Y:S02]  /*6620*/  ISETP.GE.AND P5, PT, R0.reuse, R9, PT ;  /* 0x000000090000720c */ /* 0x040fe40003fa6270 */
[----:B------:R-:W-:Y:S01]  /*6630*/  ISETP.GE.AND P3, PT, R0, R11, PT ;  /* 0x0000000b0000720c */ /* 0x000fe20003f66270 */
[----:B------:R-:W-:Y:S01]  /*6640*/  VIADD R0, R4, 0xffffffb0 ;  /* 0xffffffb004007836 */ /* 0x000fe20000000000 */
[----:B------:R-:W-:Y:S01]  /*6650*/  FSEL R139, R3, -INF , !P1 ;  /* 0xff800000038b7808 */ /* 0x000fe20004800000 */
[----:B------:R-:W-:Y:S01]  /*6660*/  FMUL.FTZ R3, R32, UR4 ;  /* 0x0000000420037c20 */ /* 0x000fe20008410000 */
[----:B-----5:R-:W-:Y:S01]  /*6670*/  FFMA.FTZ R7, R2, UR5, R187 ;  /* 0x0000000502077c23 */ /* 0x020fe200080100bb */
[----:B------:R-:W-:Y:S01]  /*6680*/  FSEL R151, R6, -INF , !P5 ;  /* 0xff80000006977808 */ /* 0x000fe20006800000 */
[----:B------:R-:W-:Y:S01]  /*6690*/  MUFU.TANH R50, R8 ;  /* 0x0000000800327308 */ /* 0x000fe20000002400 */
[----:B------:R-:W-:-:S02]  /*66a0*/  ISETP.GE.AND P1, PT, R0, R10, PT ;  /* 0x0000000a0000720c */ /* 0x000fc40003f26270 */
[----:B------:R-:W-:Y:S01]  /*66b0*/  FSEL R150, R7, -INF , !P2 ;  /* 0xff80000007967808 */ /* 0x000fe20005000000 */
[----:B------:R-:W-:Y:S01]  /*66c0*/  FMUL.FTZ R7, R34, UR4 ;  /* 0x0000000422077c20 */ /* 0x000fe20008410000 */
[----:B------:R-:W-:Y:S01]  /*66d0*/  ISETP.GE.AND P2, PT, R0, R9, PT ;  /* 0x000000090000720c */ /* 0x000fe20003f46270 */
[C---:B-1----:R-:W-:Y:S01]  /*66e0*/  FFMA.FTZ R5, R2.reuse, UR5, R181 ;  /* 0x0000000502057c23 */ /* 0x042fe200080100b5 */
[----:B------:R-:W-:Y:S01]  /*66f0*/  FFMA.FTZ R2, R2, UR5, R171 ;  /* 0x0000000502027c23 */ /* 0x000fe200080100ab */
[----:B------:R1:W5:Y:S01]  /*6700*/  MUFU.TANH R52, R3 ;  /* 0x0000000300347308 */ /* 0x0003620000002400 */
[----:B------:R-:W-:Y:S02]  /*6710*/  ISETP.GE.AND P5, PT, R0, R20, PT ;  /* 0x000000140000720c */ /* 0x000fe40003fa6270 */
[----:B------:R-:W-:Y:S01]  /*6720*/  FSEL R134, R5, -INF , !P4 ;  /* 0xff80000005867808 */ /* 0x000fe20006000000 */
[----:B------:R-:W-:Y:S01]  /*6730*/  FMUL.FTZ R5, R33, UR4 ;  /* 0x0000000421057c20 */ /* 0x000fe20008410000 */
[----:B------:R-:W-:-:S02]  /*6740*/  FSEL R135, R2, -INF , !P3 ;  /* 0xff80000002877808 */ /* 0x000fc40005800000 */
[----:B------:R-:W-:Y:S01]  /*6750*/  ISETP.GE.AND P4, PT, R0, R11, PT ;  /* 0x0000000b0000720c */ /* 0x000fe20003f86270 */
[----:B------:R2:W5:Y:S01]  /*6760*/  MUFU.TANH R55, R5 ;  /* 0x0000000500377308 */ /* 0x0005620000002400 */
[C---:B---3--:R-:W-:Y:S07]  /*6770*/  HMMA.16816.F32 R32, R24.reuse, R16, R176 ;  /* 0x000000101820723c */ /* 0x048fee00000018b0 */
[----:B------:R3:W5:Y:S01]  /*6780*/  MUFU.TANH R51, R7 ;  /* 0x0000000700337308 */ /* 0x0007620000002400 */
[----:B-1----:R-:W-:Y:S01]  /*6790*/  I2FP.F32.U32 R3, R0 ;  /* 0x0000000000037245 */ /* 0x002fe20000201000 */
[----:B------:R-:W-:Y:S01]  /*67a0*/  VIADD R0, R4, 0xffffffb1 ;  /* 0xffffffb104007836 */ /* 0x000fe20000000000 */
[----:B------:R-:W-:Y:S03]  /*67b0*/  HMMA.16816.F32 R36, R24, R18, R116 ;  /* 0x000000121824723c */ /* 0x000fe60000001874 */
[C---:B------:R-:W-:Y:S01]  /*67c0*/  FFMA.FTZ R2, R3.reuse, UR5, R160 ;  /* 0x0000000503027c23 */ /* 0x040fe200080100a0 */
[C---:B------:R-:W-:Y:S01]  /*67d0*/  FFMA.FTZ R6, R3.reuse, UR5, R180 ;  /* 0x0000000503067c23 */ /* 0x040fe200080100b4 */
[----:B------:R-:W-:Y:S01]  /*67e0*/  ISETP.GE.AND P3, PT, R0, R10, PT ;  /* 0x0000000a0000720c */ /* 0x000fe20003f66270 */
[C---:B--2---:R-:W-:Y:S01]  /*67f0*/  FFMA.FTZ R5, R3.reuse, UR5, R162 ;  /* 0x0000000503057c23 */ /* 0x044fe200080100a2 */
[----:B------:R-:W-:Y:S01]  /*6800*/  FFMA.FTZ R3, R3, UR5, R159 ;  /* 0x0000000503037c23 */ /* 0x000fe2000801009f */
[----:B------:R-:W-:-:S02]  /*6810*/  FSEL R162, R2, -INF , !P5 ;  /* 0xff80000002a27808 */ /* 0x000fc40006800000 */
[----:B------:R-:W-:Y:S02]  /*6820*/  I2FP.F32.U32 R2, R0 ;  /* 0x0000000000027245 */ /* 0x000fe40000201000 */
[----:B------:R-:W-:Y:S02]  /*6830*/  FSEL R186, R6, -INF , !P1 ;  /* 0xff80000006ba7808 */ /* 0x000fe40004800000 */
[----:B------:R-:W-:Y:S01]  /*6840*/  FSEL R188, R5, -INF , !P2 ;  /* 0xff80000005bc7808 */ /* 0x000fe20005000000 */
[----:B------:R-:W-:Y:S01]  /*6850*/  FFMA.FTZ R5, R2, UR5, R165 ;  /* 0x0000000502057c23 */ /* 0x000fe200080100a5 */
[----:B------:R-:W-:Y:S01]  /*6860*/  ISETP.GE.AND P1, PT, R0, R9, PT ;  /* 0x000000090000720c */ /* 0x000fe20003f26270 */
[----:B---3--:R-:W-:Y:S01]  /*6870*/  FFMA.FTZ R7, R2, UR5, R182 ;  /* 0x0000000502077c23 */ /* 0x008fe200080100b6 */
[----:B------:R-:W-:Y:S01]  /*6880*/  ISETP.GE.AND P2, PT, R0, R20, PT ;  /* 0x000000140000720c */ /* 0x000fe20003f46270 */
[----:B------:R-:W-:Y:S01]  /*6890*/  FFMA.FTZ R6, R2, UR5, R170 ;  /* 0x0000000502067c23 */ /* 0x000fe200080100aa */
[----:B------:R-:W-:Y:S01]  /*68a0*/  ISETP.GE.AND P5, PT, R0, R11, PT ;  /* 0x0000000b0000720c */ /* 0x000fe20003fa6270 */
[----:B------:R-:W-:Y:S01]  /*68b0*/  FFMA.FTZ R8, R2, UR5, R155 ;  /* 0x0000000502087c23 */ /* 0x000fe2000801009b */
[----:B------:R-:W-:-:S02]  /*68c0*/  IADD3 R0, PT, PT, R4, -0x48, RZ ;  /* 0xffffffb804007810 */ /* 0x000fc40007ffe0ff */
[----:B------:R-:W-:Y:S01]  /*68d0*/  FSEL R165, R3, -INF , !P4 ;  /* 0xff80000003a57808 */ /* 0x000fe20006000000 */
[----:B------:R-:W-:Y:S01]  /*68e0*/  FMUL.FTZ R3, R13, UR4 ;  /* 0x000000040d037c20 */ /* 0x000fe20008410000 */
[----:B------:R-:W-:Y:S02]  /*68f0*/  I2FP.F32.U32 R2, R0 ;  /* 0x0000000000027245 */ /* 0x000fe40000201000 */
        /* <DEDUP_REMOVED lines=8> */
[C---:B------:R-:W-:Y:S01]  /*6980*/  ISETP.GE.AND P3, PT, R0.reuse, R9, PT ;  /* 0x000000090000720c */ /* 0x040fe20003f66270 */
[----:B------:R2:W-:Y:S01]  /*6990*/  MUFU.TANH R49, R5 ;  /* 0x0000000500317308 */ /* 0x0005e20000002400 */
[C---:B------:R-:W-:Y:S01]  /*69a0*/  ISETP.GE.AND P1, PT, R0.reuse, R20, PT ;  /* 0x000000140000720c */ /* 0x040fe20003f26270 */
[----:B------:R-:W-:Y:S01]  /*69b0*/  HMMA.16816.F32 R12, R28, R16, R104 ;  /* 0x000000101c0c723c */ /* 0x000fe20000001868 */
[----:B------:R-:W-:Y:S01]  /*69c0*/  ISETP.GE.AND P2, PT, R0, R11, PT ;  /* 0x0000000b0000720c */ /* 0x000fe20003f46270 */
[----:B------:R-:W-:Y:S01]  /*69d0*/  VIADD R0, R4, 0xffffffb9 ;  /* 0xffffffb904007836 */ /* 0x000fe20000000000 */
[----:B------:R-:W-:Y:S01]  /*69e0*/  FSEL R160, R8, -INF , !P5 ;  /* 0xff80000008a07808 */ /* 0x000fe20006800000 */
[----:B------:R-:W-:Y:S01]  /*69f0*/  FMUL.FTZ R8, R43, UR4 ;  /* 0x000000042b087c20 */ /* 0x000fe20008410000 */
[----:B------:R-:W-:Y:S01]  /*6a00*/  FMUL.FTZ R16, R35, UR4 ;  /* 0x0000000423107c20 */ /* 0x000fe20008410000 */
[----:B------:R3:W-:Y:S01]  /*6a10*/  MUFU.TANH R53, R6 ;  /* 0x0000000600357308 */ /* 0x0007e20000002400 */
[----:B------:R-:W-:Y:S01]  /*6a20*/  ISETP.GE.AND P5, PT, R0, R10, PT ;  /* 0x0000000a0000720c */ /* 0x000fe20003fa6270 */
[----:B-1----:R-:W-:Y:S01]  /*6a30*/  FFMA.FTZ R3, R2, UR5, R46 ;  /* 0x0000000502037c23 */ /* 0x002fe2000801002e */
[----:B------:R-:W-:-:S04]  /*6a40*/  FMUL.FTZ R17, R38, UR4 ;  /* 0x0000000426117c20 */ /* 0x000fc80008410000 */
[----:B------:R-:W-:Y:S01]  /*6a50*/  FSEL R172, R3, -INF , !P4 ;  /* 0xff80000003ac7808 */ /* 0x000fe20006000000 */
[----:B------:R-:W-:Y:S01]  /*6a60*/  FFMA.FTZ R3, R2, UR5, R44 ;  /* 0x0000000502037c23 */ /* 0x000fe2000801002c */
[----:B------:R-:W-:Y:S01]  /*6a70*/  ISETP.GE.AND P4, PT, R0, R9, PT ;  /* 0x000000090000720c */ /* 0x000fe20003f86270 */
[C---:B--2---:R-:W-:Y:S01]  /*6a80*/  FFMA.FTZ R5, R2.reuse, UR5, R45 ;  /* 0x0000000502057c23 */ /* 0x044fe2000801002d */
[----:B------:R-:W-:Y:S01]  /*6a90*/  FFMA.FTZ R2, R2, UR5, R22 ;  /* 0x0000000502027c23 */ /* 0x000fe20008010016 */
[----:B------:R-:W-:Y:S01]  /*6aa0*/  HMMA.16816.F32 R44, R24, R76, R124 ;  /* 0x0000004c182c723c */ /* 0x000fe2000000187c */
[----:B------:R-:W-:Y:S01]  /*6ab0*/  FSEL R155, R3, -INF , !P1 ;  /* 0xff800000039b7808 */ /* 0x000fe20004800000 */
[----:B------:R1:W-:Y:S01]  /*6ac0*/  MUFU.TANH R48, R7 ;  /* 0x0000000700307308 */ /* 0x0003e20000002400 */
[----:B------:R-:W-:Y:S01]  /*6ad0*/  FSEL R173, R5, -INF , !P3 ;  /* 0xff80000005ad7808 */ /* 0x000fe20005800000 */
[----:B------:R-:W-:Y:S01]  /*6ae0*/  FMUL.FTZ R5, R40, UR4 ;  /* 0x0000000428057c20 */ /* 0x000fe20008410000 */
[----:B------:R-:W-:-:S02]  /*6af0*/  I2FP.F32.U32 R3, R0 ;  /* 0x0000000000037245 */ /* 0x000fc40000201000 */
[----:B------:R-:W-:Y:S02]  /*6b00*/  FSEL R126, R2, -INF , !P2 ;  /* 0xff800000027e7808 */ /* 0x000fe40005000000 */
[C---:B------:R-:W-:Y:S01]  /*6b10*/  ISETP.GE.AND P3, PT, R0.reuse, R20, PT ;  /* 0x000000140000720c */ /* 0x040fe20003f66270 */
[----:B------:R2:W5:Y:S01]  /*6b20*/  MUFU.TANH R26, R5 ;  /* 0x00000005001a7308 */ /* 0x0005620000002400 */
[----:B------:R-:W-:Y:S01]  /*6b30*/  ISETP.GE.AND P1, PT, R0, R11, PT ;  /* 0x0000000b0000720c */ /* 0x000fe20003f26270 */
[C---:B------:R-:W-:Y:S01]  /*6b40*/  FFMA.FTZ R2, R3.reuse, UR5, R164 ;  /* 0x0000000503027c23 */ /* 0x040fe200080100a4 */
[----:B------:R-:W-:Y:S02]  /*6b50*/  VIADD R0, R4, 0xffffffc0 ;  /* 0xffffffc004007836 */ /* 0x000fe40000000000 */
[----:B---3--:R-:W-:Y:S02]  /*6b60*/  FFMA.FTZ R6, R3, UR5, R168 ;  /* 0x0000000503067c23 */ /* 0x008fe400080100a8 */
[----:B------:R-:W-:Y:S01]  /*6b70*/  FSEL R125, R2, -INF , !P3 ;  /* 0xff800000027d7808 */ /* 0x000fe20005800000 */
[----:B------:R3:W-:Y:S02]  /*6b80*/  MUFU.TANH R41, R16 ;  /* 0x0000001000297308 */ /* 0x0007e40000002400 */
[----:B------:R-:W-:-:S02]  /*6b90*/  FSEL R164, R6, -INF , !P5 ;  /* 0xff80000006a47808 */ /* 0x000fc40006800000 */
[----:B------:R-:W-:Y:S02]  /*6ba0*/  I2FP.F32.U32 R2, R0 ;  /* 0x0000000000027245 */ /* 0x000fe40000201000 */
[C---:B------:R-:W-:Y:S02]  /*6bb0*/  ISETP.GE.AND P2, PT, R0.reuse, R10, PT ;  /* 0x0000000a0000720c */ /* 0x040fe40003f46270 */
[----:B------:R-:W-:Y:S01]  /*6bc0*/  ISETP.GE.AND P5, PT, R0, R9, PT ;  /* 0x000000090000720c */ /* 0x000fe20003fa6270 */
[----:B-1----:R-:W-:Y:S01]  /*6bd0*/  FFMA.FTZ R7, R2, UR5, R123 ;  /* 0x0000000502077c23 */ /* 0x002fe2000801007b */
[----:B------:R-:W-:Y:S01]  /*6be0*/  ISETP.GE.AND P3, PT, R0, R11, PT ;  /* 0x0000000b0000720c */ /* 0x000fe20003f66270 */
[C---:B--2---:R-:W-:Y:S01]  /*6bf0*/  FFMA.FTZ R5, R3.reuse, UR5, R167 ;  /* 0x0000000503057c23 */ /* 0x044fe200080100a7 */
[----:B------:R-:W-:Y:S01]  /*6c00*/  FFMA.FTZ R3, R3, UR5, R132 ;  /* 0x0000000503037c23 */ /* 0x000fe20008010084 */
[----:B------:R-:W-:Y:S01]  /*6c10*/  FFMA.FTZ R6, R2, UR5, R89 ;  /* 0x0000000502067c23 */ /* 0x000fe20008010059 */
[----:B------:R-:W-:Y:S01]  /*6c20*/  FSEL R202, R7, -INF , !P2 ;  /* 0xff80000007ca7808 */ /* 0x000fe20005000000 */
[----:B------:R-:W-:Y:S01]  /*6c30*/  FMUL.FTZ R7, R33, UR4 ;  /* 0x0000000421077c20 */ /* 0x000fe20008410000 */
[----:B------:R-:W-:Y:S01]  /*6c40*/  FSEL R167, R5, -INF , !P4 ;  /* 0xff80000005a77808 */ /* 0x000fe20006000000 */
[----:B------:R-:W-:Y:S01]  /*6c50*/  FMUL.FTZ R5, R42, UR4 ;  /* 0x000000042a057c20 */ /* 0x000fe20008410000 */
[----:B------:R-:W-:Y:S01]  /*6c60*/  ISETP.GE.AND P4, PT, R0, R20, PT ;  /* 0x000000140000720c */ /* 0x000fe20003f86270 */
[----:B------:R-:W-:Y:S01]  /*6c70*/  VIADD R0, R4, 0xffffffc1 ;  /* 0xffffffc104007836 */ /* 0x000fe20000000000 */
[----:B------:R-:W-:Y:S01]  /*6c80*/  FSEL R124, R3, -INF , !P1 ;  /* 0xff800000037c7808 */ /* 0x000fe20004800000 */
[----:B------:R1:W2:Y:S01]  /*6c90*/  MUFU.TANH R22, R5 ;  /* 0x0000000500167308 */ /* 0x0002a20000002400 */
[----:B------:R-:W-:Y:S01]  /*6ca0*/  FSEL R207, R6, -INF , !P5 ;  /* 0xff80000006cf7808 */ /* 0x000fe20006800000 */
[----:B------:R-:W-:Y:S01]  /*6cb0*/  FMUL.FTZ R6, R32, UR4 ;  /* 0x0000000420067c20 */ /* 0x000fe20008410000 */
[----:B------:R-:W-:Y:S01]  /*6cc0*/  I2FP.F32.U32 R3, R0 ;  /* 0x0000000000037245 */ /* 0x000fe20000201000 */
[----:B---3--:R-:W-:Y:S01]  /*6cd0*/  FMUL.FTZ R16, R15, UR4 ;  /* 0x000000040f107c20 */ /* 0x008fe20008410000 */
[----:B------:R-:W-:-:S02]  /*6ce0*/  ISETP.GE.AND P1, PT, R0, R10, PT ;  /* 0x0000000a0000720c */ /* 0x000fc40003f26270 */
[C---:B------:R-:W-:Y:S01]  /*6cf0*/  ISETP.GE.AND P2, PT, R0.reuse, R9, PT ;  /* 0x000000090000720c */ /* 0x040fe20003f46270 */
[----:B------:R3:W-:Y:S01]  /*6d00*/  MUFU.TANH R42, R6 ;  /* 0x00000006002a7308 */ /* 0x0007e20000002400 */
[----:B------:R-:W-:-:S07]  /*6d10*/  ISETP.GE.AND P5, PT, R0, R20, PT ;  /* 0x000000140000720c */ /* 0x000fce0003fa6270 */
[----:B------:R4:W-:Y:S01]  /*6d20*/  MUFU.TANH R43, R7 ;  /* 0x00000007002b7308 */ /* 0x0009e20000002400 */
[C---:B-1----:R-:W-:Y:S01]  /*6d30*/  FFMA.FTZ R5, R2.reuse, UR5, R88 ;  /* 0x0000000502057c23 */ /* 0x042fe20008010058 */
[----:B------:R-:W-:-:S04]  /*6d40*/  FFMA.FTZ R2, R2, UR5, R23 ;  /* 0x0000000502027c23 */ /* 0x000fc80008010017 */
[----:B------:R-:W-:Y:S01]  /*6d50*/  FSEL R174, R5, -INF , !P4 ;  /* 0xff80000005ae7808 */ /* 0x000fe20006000000 */
[C---:B------:R-:W-:Y:S01]  /*6d60*/  FFMA.FTZ R5, R3.reuse, UR5, R91 ;  /* 0x0000000503057c23 */ /* 0x040fe2000801005b */
[----:B------:R-:W-:Y:S01]  /*6d70*/  FSEL R175, R2, -INF , !P3 ;  /* 0xff80000002af7808 */ /* 0x000fe20005800000 */
[C---:B------:R-:W-:Y:S01]  /*6d80*/  FFMA.FTZ R2, R3.reuse, UR5, R90 ;  /* 0x0000000503027c23 */ /* 0x040fe2000801005a */
[----:B------:R-:W-:Y:S01]  /*6d90*/  ISETP.GE.AND P4, PT, R0, R11, PT ;  /* 0x0000000b0000720c */ /* 0x000fe20003f86270 */
[----:B------:R-:W-:Y:S02]  /*6da0*/  VIADD R0, R4, 0xffffffc8 ;  /* 0xffffffc804007836 */ /* 0x000fe40000000000 */
[----:B---3--:R-:W-:Y:S01]  /*6db0*/  FFMA.FTZ R6, R3, UR5, R166 ;  /* 0x0000000503067c23 */ /* 0x008fe200080100a6 */
[----:B------:R-:W-:Y:S01]  /*6dc0*/  FSEL R196, R5, -INF , !P2 ;  /* 0xff80000005c47808 */ /* 0x000fe20005000000 */
[----:B------:R-:W-:Y:S01]  /*6dd0*/  FMUL.FTZ R5, R34, UR4 ;  /* 0x0000000422057c20 */ /* 0x000fe20008410000 */
[----:B------:R-:W-:Y:S01]  /*6de0*/  FSEL R171, R2, -INF , !P5 ;  /* 0xff80000002ab7808 */ /* 0x000fe20006800000 */
[----:B------:R1:W3:Y:S01]  /*6df0*/  MUFU.TANH R23, R8 ;  /* 0x0000000800177308 */ /* 0x0002e20000002400 */
[----:B------:R-:W-:Y:S01]  /*6e00*/  I2FP.F32.U32 R2, R0 ;  /* 0x0000000000027245 */ /* 0x000fe20000201000 */
[----:B------:R-:W-:Y:S01]  /*6e10*/  FFMA.FTZ R3, R3, UR5, R85 ;  /* 0x0000000503037c23 */ /* 0x000fe20008010055 */
[----:B------:R-:W-:-:S02]  /*6e20*/  FSEL R191, R6, -INF , !P1 ;  /* 0xff80000006bf7808 */ /* 0x000fc40004800000 */
[----:B------:R-:W-:Y:S01]  /*6e30*/  ISETP.GE.AND P3, PT, R0, R10, PT ;  /* 0x0000000a0000720c */ /* 0x000fe20003f66270 */
[----:B----4-:R-:W-:Y:S01]  /*6e40*/  FFMA.FTZ R7, R2, UR5, R84 ;  /* 0x0000000502077c23 */ /* 0x010fe20008010054 */
[C---:B------:R-:W-:Y:S01]  /*6e50*/  ISETP.GE.AND P1, PT, R0.reuse, R9, PT ;  /* 0x000000090000720c */ /* 0x040fe20003f26270 */
[----:B------:R4:W3:Y:S01]  /*6e60*/  MUFU.TANH R25, R5 ;  /* 0x0000000500197308 */ /* 0x0008e20000002400 */
[----:B------:R-:W-:Y:S01]  /*6e70*/  ISETP.GE.AND P2, PT, R0, R20, PT ;  /* 0x000000140000720c */ /* 0x000fe20003f46270 */
[----:B------:R-:W-:Y:S01]  /*6e80*/  FFMA.FTZ R6, R2, UR5, R73 ;  /* 0x0000000502067c23 */ /* 0x000fe20008010049 */
[----:B------:R-:W-:Y:S01]  /*6e90*/  ISETP.GE.AND P5, PT, R0, R11, PT ;  /* 0x0000000b0000720c */ /* 0x000fe20003fa6270 */
[----:B------:R-:W-:Y:S01]  /*6ea0*/  VIADD R0, R4, 0xffffffc9 ;  /* 0xffffffc904007836 */ /* 0x000fe20000000000 */
[----:B------:R-:W-:Y:S01]  /*6eb0*/  FSEL R170, R3, -INF , !P4 ;  /* 0xff80000003aa7808 */ /* 0x000fe20006000000 */
[----:B------:R-:W-:Y:S01]  /*6ec0*/  FMUL.FTZ R3, R13, UR4 ;  /* 0x000000040d037c20 */ /* 0x000fe20008410000 */
[----:B------:R-:W-:Y:S01]  /*6ed0*/  FSEL R187, R7, -INF , !P3 ;  /* 0xff80000007bb7808 */ /* 0x000fe20005800000 */
[----:B------:R-:W-:Y:S01]  /*6ee0*/  FMUL.FTZ R7, R14, UR4 ;  /* 0x000000040e077c20 */ /* 0x000fe20008410000 */
[----:B------:R-:W-:Y:S01]  /*6ef0*/  FSEL R189, R6, -INF , !P1 ;  /* 0xff80000006bd7808 */ /* 0x000fe20004800000 */
[----:B-1----:R-:W-:Y:S01]  /*6f00*/  FFMA.FTZ R8, R2, UR5, R21 ;  /* 0x0000000502087c23 */ /* 0x002fe20008010015 */
[----:B------:R-:W-:Y:S01]  /*6f10*/  MUFU.TANH R40, R3 ;  /* 0x0000000300287308 */ /* 0x000fe20000002400 */
[----:B------:R-:W-:-:S02]  /*6f20*/  ISETP.GE.AND P4, PT, R0, R10, PT ;  /* 0x0000000a0000720c */ /* 0x000fc40003f86270 */
[C---:B------:R-:W-:Y:S02]  /*6f30*/  ISETP.GE.AND P3, PT, R0.reuse, R9, PT ;  /* 0x000000090000720c */ /* 0x040fe40003f66270 */
[----:B------:R-:W-:Y:S01]  /*6f40*/  ISETP.GE.AND P1, PT, R0, R20, PT ;  /* 0x000000140000720c */ /* 0x000fe20003f26270 */
[----:B----4-:R-:W-:Y:S01]  /*6f50*/  FFMA.FTZ R5, R2, UR5, R60 ;  /* 0x0000000502057c23 */ /* 0x010fe2000801003c */
[----:B------:R-:W-:Y:S01]  /*6f60*/  FMUL.FTZ R2, R12, UR4 ;  /* 0x000000040c027c20 */ /* 0x000fe20008410000 */
[----:B------:R-:W-:Y:S01]  /*6f70*/  FSEL R168, R8, -INF , !P5 ;  /* 0xff80000008a87808 */ /* 0x000fe20006800000 */
[----:B------:R-:W-:Y:S01]  /*6f80*/  HMMA.16816.F32 R12, R28, R18, R64 ;  /* 0x000000121c0c723c */ /* 0x000fe20000001840 */
[----:B------:R1:W-:Y:S01]  /*6f90*/  MUFU.TANH R21, R7 ;  /* 0x0000000700157308 */ /* 0x0003e20000002400 */
[----:B------:R-:W-:Y:S01]  /*6fa0*/  FSEL R166, R5, -INF , !P2 ;  /* 0xff80000005a67808 */ /* 0x000fe20005000000 */
[----:B------:R-:W-:Y:S01]  /*6fb0*/  FMUL.FTZ R18, R95, UR4 ;  /* 0x000000045f127c20 */ /* 0x000fe20008410000 */
[----:B------:R-:W-:-:S04]  /*6fc0*/  ISETP.GE.AND P2, PT, R0, R11, PT ;  /* 0x0000000b0000720c */ /* 0x000fc80003f46270 */
[----:B------:R-:W-:Y:S01]  /*6fd0*/  HMMA.16816.F32 R28, R28, R76, R68 ;  /* 0x0000004c1c1c723c */ /* 0x000fe20000001844 */
[----:B------:R4:W3:Y:S08]  /*6fe0*/  MUFU.TANH R34, R2 ;  /* 0x0000000200227308 */ /* 0x0008f00000002400 */
[----:B------:R5:W3:Y:S01]  /*6ff0*/  MUFU.TANH R35, R16 ;  /* 0x0000001000237308 */ /* 0x000ae20000002400 */
[----:B-1----:R-:W-:-:S07]  /*7000*/  FMUL.FTZ R7, R36, UR4 ;  /* 0x0000000424077c20 */ /* 0x002fce0008410000 */
[----:B------:R-:W1:Y:S01]  /*7010*/  MUFU.TANH R33, R7 ;  /* 0x0000000700217308 */ /* 0x000e620000002400 */
[----:B----4-:R-:W-:Y:S01]  /*7020*/  I2FP.F32.U32 R2, R0 ;  /* 0x0000000000027245 */ /* 0x010fe20000201000 */
[----:B------:R-:W-:Y:S02]  /*7030*/  VIADD R0, R4, 0xffffffd0 ;  /* 0xffffffd004007836 */ /* 0x000fe40000000000 */
[----:B------:R-:W-:Y:S02]  /*7040*/  FMUL.FTZ R31, R31, UR4 ;  /* 0x000000041f1f7c20 */ /* 0x000fe40008410000 */
[C---:B------:R-:W-:Y:S01]  /*7050*/  FFMA.FTZ R3, R2.reuse, UR5, R63 ;  /* 0x0000000502037c23 */ /* 0x040fe2000801003f */
[C---:B------:R-:W-:Y:S01]  /*7060*/  FFMA.FTZ R6, R2.reuse, UR5, R86 ;  /* 0x0000000502067c23 */ /* 0x040fe20008010056 */
[C---:B------:R-:W-:Y:S01]  /*7070*/  FFMA.FTZ R5, R2.reuse, UR5, R78 ;  /* 0x0000000502057c23 */ /* 0x040fe2000801004e */
[----:B------:R-:W-:Y:S01]  /*7080*/  FFMA.FTZ R2, R2, UR5, R61 ;  /* 0x0000000502027c23 */ /* 0x000fe2000801003d */
[----:B------:R-:W-:Y:S01]  /*7090*/  ISETP.GE.AND P5, PT, R0, R10, PT ;  /* 0x0000000a0000720c */ /* 0x000fe20003fa6270 */
[----:B------:R-:W4:Y:S01]  /*70a0*/  MUFU.TANH R27, R17 ;  /* 0x00000011001b7308 */ /* 0x000f220000002400 */
[----:B------:R-:W-:Y:S01]  /*70b0*/  FSEL R127, R3, -INF , !P1 ;  /* 0xff800000037f7808 */ /* 0x000fe20004800000 */
[----:B-----5:R-:W-:Y:S01]  /*70c0*/  FMUL.FTZ R16, R39, UR4 ;  /* 0x0000000427107c20 */ /* 0x020fe20008410000 */
[----:B------:R-:W-:-:S02]  /*70d0*/  I2FP.F32.U32 R3, R0 ;  /* 0x0000000000037245 */ /* 0x000fc40000201000 */
[----:B------:R-:W-:Y:S02]  /*70e0*/  FSEL R176, R6, -INF , !P4 ;  /* 0xff80000006b07808 */ /* 0x000fe40006000000 */
[----:B------:R-:W-:Y:S01]  /*70f0*/  FSEL R185, R5, -INF , !P3 ;  /* 0xff80000005b97808 */ /* 0x000fe20005800000 */
[C---:B------:R-:W-:Y:S01]  /*7100*/  FFMA.FTZ R6, R3.reuse, UR5, R59 ;  /* 0x0000000503067c23 */ /* 0x040fe2000801003b */
[----:B------:R-:W-:Y:S01]  /*7110*/  FSEL R73, R2, -INF , !P2 ;  /* 0xff80000002497808 */ /* 0x000fe20005000000 */
[C---:B------:R-:W-:Y:S01]  /*7120*/  FFMA.FTZ R5, R3.reuse, UR5, R56 ;  /* 0x0000000503057c23 */ /* 0x040fe20008010038 */
[C---:B------:R-:W-:Y:S01]  /*7130*/  ISETP.GE.AND P4, PT, R0.reuse, R9, PT ;  /* 0x000000090000720c */ /* 0x040fe20003f86270 */
[----:B------:R-:W-:Y:S01]  /*7140*/  FFMA.FTZ R2, R3, UR5, R52 ;  /* 0x0000000503027c23 */ /* 0x000fe20008010034 */
[C---:B------:R-:W-:Y:S01]  /*7150*/  ISETP.GE.AND P3, PT, R0.reuse, R20, PT ;  /* 0x000000140000720c */ /* 0x040fe20003f66270 */
[----:B------:R5:W-:Y:S01]  /*7160*/  MUFU.TANH R32, R16 ;  /* 0x0000001000207308 */ /* 0x000be20000002400 */
[----:B------:R-:W-:Y:S01]  /*7170*/  ISETP.GE.AND P1, PT, R0, R11, PT ;  /* 0x0000000b0000720c */ /* 0x000fe20003f26270 */
[----:B------:R-:W-:Y:S01]  /*7180*/  VIADD R0, R4, 0xffffffd1 ;  /* 0xffffffd104007836 */ /* 0x000fe20000000000 */
[----:B------:R-:W-:-:S02]  /*7190*/  FSEL R233, R6, -INF , !P5 ;  /* 0xff80000006e97808 */ /* 0x000fc40006800000 */
[----:B------:R-:W-:Y:S01]  /*71a0*/  FSEL R235, R5, -INF , !P4 ;  /* 0xff80000005eb7808 */ /* 0x000fe20006000000 */
[----:B------:R-:W-:Y:S01]  /*71b0*/  FMUL.FTZ R5, R37, UR4 ;  /* 0x0000000425057c20 */ /* 0x000fe20008410000 */
[----:B------:R-:W-:Y:S01]  /*71c0*/  FSEL R199, R2, -INF , !P3 ;  /* 0xff80000002c77808 */ /* 0x000fe20005800000 */
[----:B------:R-:W-:Y:S01]  /*71d0*/  VIADD R2, R4, 0xffffffd8 ;  /* 0xffffffd804027836 */ /* 0x000fe20000000000 */
[C---:B------:R-:W-:Y:S01]  /*71e0*/  ISETP.GE.AND P2, PT, R0.reuse, R10, PT ;  /* 0x0000000a0000720c */ /* 0x040fe20003f46270 */
[----:B------:R2:W-:Y:S01]  /*71f0*/  MUFU.TANH R36, R5 ;  /* 0x0000000500247308 */ /* 0x0005e20000002400 */
[C---:B------:R-:W-:Y:S02]  /*7200*/  ISETP.GE.AND P5, PT, R0.reuse, R9, PT ;  /* 0x000000090000720c */ /* 0x040fe40003fa6270 */
[C---:B------:R-:W-:Y:S02]  /*7210*/  ISETP.GE.AND P4, PT, R0.reuse, R20, PT ;  /* 0x000000140000720c */ /* 0x040fe40003f86270 */
[----:B------:R-:W-:-:S02]  /*7220*/  ISETP.GE.AND P3, PT, R0, R11, PT ;  /* 0x0000000b0000720c */ /* 0x000fc40003f66270 */
[----:B------:R-:W-:Y:S01]  /*7230*/  I2FP.F32.U32 R0, R0 ;  /* 0x0000000000007245 */ /* 0x000fe20000201000 */
[----:B-----5:R-:W-:Y:S01]  /*7240*/  FMUL.FTZ R16, R93, UR4 ;  /* 0x000000045d107c20 */ /* 0x020fe20008410000 */
[----:B------:R-:W-:Y:S03]  /*7250*/  MUFU.TANH R31, R31 ;  /* 0x0000001f001f7308 */ /* 0x000fe60000002400 */
[C---:B------:R-:W-:Y:S01]  /*7260*/  FFMA.FTZ R8, R0.reuse, UR5, R62 ;  /* 0x0000000500087c23 */ /* 0x040fe2000801003e */
[C---:B------:R-:W-:Y:S01]  /*7270*/  FFMA.FTZ R7, R0.reuse, UR5, R58 ;  /* 0x0000000500077c23 */ /* 0x040fe2000801003a */
[----:B------:R-:W-:-:S03]  /*7280*/  FFMA.FTZ R6, R0, UR5, R55 ;  /* 0x0000000500067c23 */ /* 0x000fc60008010037 */
[----:B------:R-:W-:Y:S01]  /*7290*/  FSEL R225, R8, -INF , !P2 ;  /* 0xff80000008e17808 */ /* 0x000fe20005000000 */
[----:B--2---:R-:W-:Y:S01]  /*72a0*/  FFMA.FTZ R5, R3, UR5, R51 ;  /* 0x0000000503057c23 */ /* 0x004fe20008010033 */
[----:B------:R-:W-:Y:S01]  /*72b0*/  FSEL R227, R7, -INF , !P5 ;  /* 0xff80000007e37808 */ /* 0x000fe20006800000 */
[----:B------:R-:W-:Y:S01]  /*72c0*/  FFMA.FTZ R3, R0, UR5, R50 ;  /* 0x0000000500037c23 */ /* 0x000fe20008010032 */
[----:B------:R-:W-:Y:S01]  /*72d0*/  FSEL R190, R6, -INF , !P4 ;  /* 0xff80000006be7808 */ /* 0x000fe20006000000 */
[----:B------:R-:W-:Y:S01]  /*72e0*/  FMUL.FTZ R7, R13, UR4 ;  /* 0x000000040d077c20 */ /* 0x000fe20008410000 */
[----:B------:R-:W-:Y:S01]  /*72f0*/  FSEL R200, R5, -INF , !P1 ;  /* 0xff80000005c87808 */ /* 0x000fe20004800000 */
[----:B------:R-:W-:Y:S01]  /*7300*/  FMUL.FTZ R5, R12, UR4 ;  /* 0x000000040c057c20 */ /* 0x000fe20008410000 */
[C---:B------:R-:W-:Y:S01]  /*7310*/  ISETP.GE.AND P1, PT, R2.reuse, R10, PT ;  /* 0x0000000a0200720c */ /* 0x040fe20003f26270 */
[----:B------:R-:W-:Y:S01]  /*7320*/  FMUL.FTZ R12, R15, UR4 ;  /* 0x000000040f0c7c20 */ /* 0x000fe20008410000 */
[C---:B------:R-:W-:Y:S01]  /*7330*/  ISETP.GE.AND P2, PT, R2.reuse, R9, PT ;  /* 0x000000090200720c */ /* 0x040fe20003f46270 */
[----:B------:R2:W5:Y:S01]  /*7340*/  MUFU.TANH R24, R5 ;  /* 0x0000000500187308 */ /* 0x0005620000002400 */
[----:B------:R-:W-:Y:S01]  /*7350*/  ISETP.GE.AND P5, PT, R2, R20, PT ;  /* 0x000000140200720c */ /* 0x000fe20003fa6270 */
[----:B------:R-:W-:Y:S01]  /*7360*/  FMUL.FTZ R13, R30, UR4 ;  /* 0x000000041e0d7c20 */ /* 0x000fe20008410000 */
[----:B------:R-:W-:-:S02]  /*7370*/  ISETP.GE.AND P4, PT, R2, R11, PT ;  /* 0x0000000b0200720c */ /* 0x000fc40003f86270 */
[----:B------:R-:W-:Y:S02]  /*7380*/  I2FP.F32.U32 R2, R2 ;  /* 0x0000000200027245 */ /* 0x000fe40000201000 */
[----:B------:R-:W-:Y:S01]  /*7390*/  FSEL R193, R3, -INF , !P3 ;  /* 0xff80000003c17808 */ /* 0x000fe20005800000 */
[----:B------:R-:W-:Y:S01]  /*73a0*/  MUFU.TANH R13, R13 ;  /* 0x0000000d000d7308 */ /* 0x000fe20000002400 */
[----:B------:R-:W-:Y:S01]  /*73b0*/  IADD3 R0, PT, PT, R4, -0x27, RZ ;  /* 0xffffffd904007810 */ /* 0x000fe20007ffe0ff */
[C---:B------:R-:W-:Y:S01]  /*73c0*/  FFMA.FTZ R6, R2.reuse, UR5, R54 ;  /* 0x0000000502067c23 */ /* 0x040fe20008010036 */
[----:B------:R-:W-:Y:S02]  /*73d0*/  FFMA.FTZ R3, R2, UR5, R26 ;  /* 0x0000000502037c23 */ /* 0x000fe4000801001a */
[----:B------:R-:W-:Y:S02]  /*73e0*/  ISETP.GE.AND P3, PT, R0, R10, PT ;  /* 0x0000000a0000720c */ /* 0x000fe40003f66270 */
[----:B------:R-:W-:Y:S01]  /*73f0*/  FSEL R218, R6, -INF , !P1 ;  /* 0xff80000006da7808 */ /* 0x000fe20004800000 */
[----:B------:R1:W-:Y:S01]  /*7400*/  MUFU.TANH R26, R7 ;  /* 0x00000007001a7308 */ /* 0x0003e20000002400 */
[----:B------:R-:W-:Y:S01]  /*7410*/  FSEL R177, R3, -INF , !P5 ;  /* 0xff80000003b17808 */ /* 0x000fe20006800000 */
[----:B--2---:R-:W-:Y:S01]  /*7420*/  FFMA.FTZ R5, R2, UR5, R49 ;  /* 0x0000000502057c23 */ /* 0x004fe20008010031 */
[----:B------:R-:W-:Y:S01]  /*7430*/  ISETP.GE.AND P1, PT, R0, R9, PT ;  /* 0x000000090000720c */ /* 0x000fe20003f26270 */
[----:B------:R-:W-:Y:S01]  /*7440*/  FFMA.FTZ R3, R2, UR5, R22 ;  /* 0x0000000502037c23 */ /* 0x000fe20008010016 */
[----:B------:R-:W-:Y:S01]  /*7450*/  ISETP.GE.AND P5, PT, R0, R11, PT ;  /* 0x0000000b0000720c */ /* 0x000fe20003fa6270 */
[----:B------:R-:W-:Y:S01]  /*7460*/  VIADD R2, R4, 0xffffffe0 ;  /* 0xffffffe004027836 */ /* 0x000fe20000000000 */
[----:B------:R-:W-:Y:S01]  /*7470*/  FSEL R219, R5, -INF , !P2 ;  /* 0xff80000005db7808 */ /* 0x000fe20005000000 */
[----:B------:R-:W-:Y:S01]  /*7480*/  FMUL.FTZ R5, R14, UR4 ;  /* 0x000000040e057c20 */ /* 0x000fe20008410000 */
[----:B------:R-:W-:-:S02]  /*7490*/  ISETP.GE.AND P2, PT, R0, R20, PT ;  /* 0x000000140000720c */ /* 0x000fc40003f46270 */
[----:B------:R-:W-:Y:S01]  /*74a0*/  I2FP.F32.U32 R0, R0 ;  /* 0x0000000000007245 */ /* 0x000fe20000201000 */
[----:B------:R2:W5:Y:S01]  /*74b0*/  MUFU.TANH R14, R5 ;  /* 0x00000005000e7308 */ /* 0x0005620000002400 */
[----:B------:R-:W-:Y:S01]  /*74c0*/  FSEL R179, R3, -INF , !P4 ;  /* 0xff80000003b37808 */ /* 0x000fe20006000000 */
[----:B------:R-:W-:Y:S01]  /*74d0*/  FMUL.FTZ R3, R44, UR4 ;  /* 0x000000042c037c20 */ /* 0x000fe20008410000 */
[----:B------:R-:W-:Y:S01]  /*74e0*/  ISETP.GE.AND P4, PT, R2, R10, PT ;  /* 0x0000000a0200720c */ /* 0x000fe20003f86270 */
[C---:B------:R-:W-:Y:S01]  /*74f0*/  FFMA.FTZ R6, R0.reuse, UR5, R53 ;  /* 0x0000000500067c23 */ /* 0x040fe20008010035 */
[C---:B---3--:R-:W-:Y:S01]  /*7500*/  FFMA.FTZ R8, R0.reuse, UR5, R23 ;  /* 0x0000000500087c23 */ /* 0x048fe20008010017 */
[----:B-1----:R-:W-:Y:S02]  /*7510*/  FFMA.FTZ R7, R0, UR5, R57 ;  /* 0x0000000500077c23 */ /* 0x002fe40008010039 */
[----:B------:R1:W-:Y:S01]  /*7520*/  MUFU.TANH R22, R3 ;  /* 0x0000000300167308 */ /* 0x0003e20000002400 */
[----:B------:R-:W-:-:S02]  /*7530*/  FSEL R211, R6, -INF , !P1 ;  /* 0xff80000006d37808 */ /* 0x000fc40004800000 */
[----:B------:R-:W-:Y:S01]  /*7540*/  FSEL R209, R7, -INF , !P3 ;  /* 0xff80000007d17808 */ /* 0x000fe20005800000 */
[----:B------:R-:W-:Y:S01]  /*7550*/  FMUL.FTZ R7, R46, UR4 ;  /* 0x000000042e077c20 */ /* 0x000fe20008410000 */
[C---:B------:R-:W-:Y:S02]  /*7560*/  ISETP.GE.AND P3, PT, R2.reuse, R9, PT ;  /* 0x000000090200720c */ /* 0x040fe40003f66270 */
[----:B------:R-:W-:Y:S01]  /*7570*/  ISETP.GE.AND P1, PT, R2, R20, PT ;  /* 0x000000140200720c */ /* 0x000fe20003f26270 */
[----:B------:R3:W-:Y:S01]  /*7580*/  MUFU.TANH R19, R7 ;  /* 0x0000000700137308 */ /* 0x0007e20000002400 */
[----:B------:R-:W-:Y:S01]  /*7590*/  FSEL R178, R8, -INF , !P5 ;  /* 0xff80000008b27808 */ /* 0x000fe20006800000 */
[----:B--2---:R-:W-:Y:S01]  /*75a0*/  FFMA.FTZ R5, R0, UR5, R48 ;  /* 0x0000000500057c23 */ /* 0x004fe20008010030 */
[----:B------:R-:W-:Y:S02]  /*75b0*/  VIADD R0, R4, 0xffffffe1 ;  /* 0xffffffe104007836 */ /* 0x000fe40000000000 */
[----:B------:R-:W-:-:S02]  /*75c0*/  FMUL.FTZ R8, R29, UR4 ;  /* 0x000000041d087c20 */ /* 0x000fc40008410000 */
[----:B------:R-:W-:Y:S01]  /*75d0*/  FSEL R68, R5, -INF , !P2 ;  /* 0xff80000005447808 */ /* 0x000fe20005000000 */
[----:B------:R2:W5:Y:S01]  /*75e0*/  MUFU.TANH R23, R12 ;  /* 0x0000000c00177308 */ /* 0x0005620000002400 */
[----:B------:R-:W-:Y:S01]  /*75f0*/  ISETP.GE.AND P2, PT, R2, R11, PT ;  /* 0x0000000b0200720c */ /* 0x000fe20003f46270 */
[----:B-1----:R-:W-:Y:S01]  /*7600*/  FMUL.FTZ R3, R45, UR4 ;  /* 0x000000042d037c20 */ /* 0x002fe20008410000 */
[----:B------:R-:W-:Y:S02]  /*7610*/  I2FP.F32.U32 R2, R2 ;  /* 0x0000000200027245 */ /* 0x000fe40000201000 */
[----:B------:R-:W-:-:S03]  /*7620*/  ISETP.GE.AND P5, PT, R0, R10, PT ;  /* 0x0000000a0000720c */ /* 0x000fc60003fa6270 */
[C---:B------:R-:W-:Y:S01]  /*7630*/  FFMA.FTZ R5, R2.reuse, UR5, R25 ;  /* 0x0000000502057c23 */ /* 0x040fe20008010019 */
[----:B------:R-:W-:Y:S01]  /*7640*/  FFMA.FTZ R6, R2, UR5, R42 ;  /* 0x0000000502067c23 */ /* 0x000fe2000801002a */
[----:B------:R1:W-:Y:S01]  /*7650*/  MUFU.TANH R25, R3 ;  /* 0x0000000300197308 */ /* 0x0003e20000002400 */
[----:B---3--:R-:W-:Y:S02]  /*7660*/  FMUL.FTZ R7, R28, UR4 ;  /* 0x000000041c077c20 */ /* 0x008fe40008410000 */
[----:B------:R-:W-:Y:S02]  /*7670*/  FSEL R231, R5, -INF , !P3 ;  /* 0xff80000005e77808 */ /* 0x000fe40005800000 */
[----:B------:R-:W-:Y:S02]  /*7680*/  FSEL R205, R6, -INF , !P4 ;  /* 0xff80000006cd7808 */ /* 0x000fe40006000000 */
[C---:B------:R-:W-:Y:S01]  /*7690*/  ISETP.GE.AND P4, PT, R0.reuse, R9, PT ;  /* 0x000000090000720c */ /* 0x040fe20003f86270 */
[----:B------:R-:W3:Y:S01]  /*76a0*/  MUFU.TANH R15, R7 ;  /* 0x00000007000f7308 */ /* 0x000ee20000002400 */
[----:B------:R-:W-:Y:S01]  /*76b0*/  ISETP.GE.AND P3, PT, R0, R20, PT ;  /* 0x000000140000720c */ /* 0x000fe20003f66270 */
[----:B--2---:R-:W-:-:S06]  /*76c0*/  FMUL.FTZ R12, R47, UR4 ;  /* 0x000000042f0c7c20 */ /* 0x004fcc0008410000 */
[----:B------:R2:W3:Y:S01]  /*76d0*/  MUFU.TANH R17, R8 ;  /* 0x0000000800117308 */ /* 0x0004e20000002400 */
[C---:B-1----:R-:W-:Y:S01]  /*76e0*/  FFMA.FTZ R3, R2.reuse, UR5, R34 ;  /* 0x0000000502037c23 */ /* 0x042fe20008010022 */
[----:B------:R-:W-:-:S04]  /*76f0*/  FFMA.FTZ R2, R2, UR5, R21 ;  /* 0x0000000502027c23 */ /* 0x000fc80008010015 */
[----:B------:R-:W-:Y:S02]  /*7700*/  FSEL R224, R3, -INF , !P1 ;  /* 0xff80000003e07808 */ /* 0x000fe40004800000 */
[----:B------:R-:W1:Y:S01]  /*7710*/  MUFU.TANH R21, R12 ;  /* 0x0000000c00157308 */ /* 0x000e620000002400 */
[----:B------:R-:W-:Y:S02]  /*7720*/  I2FP.F32.U32 R3, R0 ;  /* 0x0000000000037245 */ /* 0x000fe40000201000 */
[----:B------:R-:W-:Y:S02]  /*7730*/  FSEL R226, R2, -INF , !P2 ;  /* 0xff80000002e27808 */ /* 0x000fe40005000000 */
[----:B------:R-:W-:Y:S01]  /*7740*/  ISETP.GE.AND P1, PT, R0, R11, PT ;  /* 0x0000000b0000720c */ /* 0x000fe20003f26270 */
[C---:B------:R-:W-:Y:S01]  /*7750*/  FFMA.FTZ R2, R3.reuse, UR5, R40 ;  /* 0x0000000503027c23 */ /* 0x040fe20008010028 */
[----:B------:R-:W-:Y:S02]  /*7760*/  VIADD R0, R4, 0xffffffe8 ;  /* 0xffffffe804007836 */ /* 0x000fe40000000000 */
[C---:B------:R-:W-:Y:S01]  /*7770*/  FFMA.FTZ R6, R3.reuse, UR5, R43 ;  /* 0x0000000503067c23 */ /* 0x040fe2000801002b */
[C---:B------:R-:W-:Y:S01]  /*7780*/  FFMA.FTZ R5, R3.reuse, UR5, R41 ;  /* 0x0000000503057c23 */ /* 0x040fe20008010029 */
[----:B------:R-:W-:Y:S01]  /*7790*/  FFMA.FTZ R3, R3, UR5, R35 ;  /* 0x0000000503037c23 */ /* 0x000fe20008010023 */
[----:B------:R-:W-:Y:S01]  /*77a0*/  FSEL R221, R2, -INF , !P3 ;  /* 0xff80000002dd7808 */ /* 0x000fe20005800000 */
[----:B--2---:R-:W-:Y:S01]  /*77b0*/  FMUL.FTZ R8, R99, UR4 ;  /* 0x0000000463087c20 */ /* 0x004fe20008410000 */
[----:B------:R-:W-:-:S02]  /*77c0*/  FSEL R195, R6, -INF , !P5 ;  /* 0xff80000006c37808 */ /* 0x000fc40006800000 */
[----:B------:R-:W-:Y:S01]  /*77d0*/  FSEL R223, R5, -INF , !P4 ;  /* 0xff80000005df7808 */ /* 0x000fe20006000000 */
[----:B------:R-:W-:Y:S01]  /*77e0*/  MUFU.TANH R12, R8 ;  /* 0x00000008000c7308 */ /* 0x000fe20000002400 */
[----:B------:R-:W-:Y:S02]  /*77f0*/  I2FP.F32.U32 R2, R0 ;  /* 0x0000000000027245 */ /* 0x000fe40000201000 */
[C---:B------:R-:W-:Y:S02]  /*7800*/  ISETP.GE.AND P2, PT, R0.reuse, R10, PT ;  /* 0x0000000a0000720c */ /* 0x040fe40003f46270 */
[----:B------:R-:W-:Y:S01]  /*7810*/  ISETP.GE.AND P5, PT, R0, R9, PT ;  /* 0x000000090000720c */ /* 0x000fe20003fa6270 */
[----:B------:R-:W-:Y:S01]  /*7820*/  FFMA.FTZ R7, R2, UR5, R33 ;  /* 0x0000000502077c23 */ /* 0x000fe20008010021 */
[----:B------:R-:W-:Y:S01]  /*7830*/  ISETP.GE.AND P4, PT, R0, R20, PT ;  /* 0x000000140000720c */ /* 0x000fe20003f86270 */
[----:B----4-:R-:W-:Y:S01]  /*7840*/  FFMA.FTZ R6, R2, UR5, R27 ;  /* 0x0000000502067c23 */ /* 0x010fe2000801001b */
[----:B------:R-:W-:Y:S01]  /*7850*/  ISETP.GE.AND P3, PT, R0, R11, PT ;  /* 0x0000000b0000720c */ /* 0x000fe20003f66270 */
[----:B------:R-:W-:-:S02]  /*7860*/  VIADD R0, R4, 0xffffffe9 ;  /* 0xffffffe904007836 */ /* 0x000fc40000000000 */
[C---:B-----5:R-:W-:Y:S01]  /*7870*/  FFMA.FTZ R5, R2.reuse, UR5, R24 ;  /* 0x0000000502057c23 */ /* 0x060fe20008010018 */
[----:B------:R-:W-:Y:S01]  /*7880*/  FFMA.FTZ R2, R2, UR5, R14 ;  /* 0x0000000502027c23 */ /* 0x000fe2000801000e */
[----:B------:R-:W-:Y:S02]  /*7890*/  FSEL R222, R3, -INF , !P1 ;  /* 0xff80000003de7808 */ /* 0x000fe40004800000 */
[----:B------:R-:W-:Y:S02]  /*78a0*/  I2FP.F32.U32 R3, R0 ;  /* 0x0000000000037245 */ /* 0x000fe40000201000 */
[----:B------:R-:W-:Y:S01]  /*78b0*/  FSEL R192, R7, -INF , !P2 ;  /* 0xff80000007c07808 */ /* 0x000fe20005000000 */
[----:B------:R-:W-:Y:S01]  /*78c0*/  FMUL.FTZ R7, R97, UR4 ;  /* 0x0000000461077c20 */ /* 0x000fe20008410000 */
[----:B------:R-:W-:Y:S01]  /*78d0*/  FSEL R217, R6, -INF , !P5 ;  /* 0xff80000006d97808 */ /* 0x000fe20006800000 */
[----:B------:R-:W-:Y:S01]  /*78e0*/  FFMA.FTZ R6, R3, UR5, R36 ;  /* 0x0000000503067c23 */ /* 0x000fe20008010024 */
[----:B------:R-:W-:Y:S01]  /*78f0*/  FSEL R216, R5, -INF , !P4 ;  /* 0xff80000005d87808 */ /* 0x000fe20006000000 */
[C---:B------:R-:W-:Y:S01]  /*7900*/  FFMA.FTZ R5, R3.reuse, UR5, R32 ;  /* 0x0000000503057c23 */ /* 0x040fe20008010020 */
[----:B------:R-:W-:Y:S01]  /*7910*/  FSEL R220, R2, -INF , !P3 ;  /* 0xff80000002dc7808 */ /* 0x000fe20005800000 */
[C---:B------:R-:W-:Y:S01]  /*7920*/  FFMA.FTZ R2, R3.reuse, UR5, R26 ;  /* 0x0000000503027c23 */ /* 0x040fe2000801001a */
[C---:B------:R-:W-:Y:S01]  /*7930*/  ISETP.GE.AND P1, PT, R0.reuse, R10, PT ;  /* 0x0000000a0000720c */ /* 0x040fe20003f26270 */
[----:B------:R2:W4:Y:S01]  /*7940*/  MUFU.TANH R14, R7 ;  /* 0x00000007000e7308 */ /* 0x0005220000002400 */
[C---:B------:R-:W-:Y:S01]  /*7950*/  ISETP.GE.AND P2, PT, R0.reuse, R9, PT ;  /* 0x000000090000720c */ /* 0x040fe20003f46270 */
[----:B------:R-:W-:Y:S01]  /*7960*/  FFMA.FTZ R3, R3, UR5, R23 ;  /* 0x0000000503037c23 */ /* 0x000fe20008010017 */
[----:B------:R-:W-:-:S02]  /*7970*/  ISETP.GE.AND P5, PT, R0, R20, PT ;  /* 0x000000140000720c */ /* 0x000fc40003fa6270 */
[----:B------:R-:W-:Y:S01]  /*7980*/  ISETP.GE.AND P4, PT, R0, R11, PT ;  /* 0x0000000b0000720c */ /* 0x000fe20003f86270 */
[----:B------:R-:W-:Y:S01]  /*7990*/  VIADD R0, R4, 0xfffffff0 ;  /* 0xfffffff004007836 */ /* 0x000fe20000000000 */
[----:B------:R-:W-:Y:S02]  /*79a0*/  FSEL R213, R2, -INF , !P5 ;  /* 0xff80000002d57808 */ /* 0x000fe40006800000 */
[----:B------:R-:W-:Y:S02]  /*79b0*/  FSEL R183, R6, -INF , !P1 ;  /* 0xff80000006b77808 */ /* 0x000fe40004800000 */
[----:B------:R-:W-:Y:S02]  /*79c0*/  I2FP.F32.U32 R2, R0 ;  /* 0x0000000000027245 */ /* 0x000fe40000201000 */
[----:B------:R-:W-:Y:S02]  /*79d0*/  ISETP.GE.AND P3, PT, R0, R10, PT ;  /* 0x0000000a0000720c */ /* 0x000fe40003f66270 */
[----:B------:R-:W-:Y:S01]  /*79e0*/  FSEL R210, R5, -INF , !P2 ;  /* 0xff80000005d27808 */ /* 0x000fe20005000000 */
[----:B------:R-:W-:Y:S01]  /*79f0*/  FFMA.FTZ R6, R2, UR5, R19 ;  /* 0x0000000502067c23 */ /* 0x000fe20008010013 */
[----:B------:R-:W-:Y:S01]  /*7a00*/  ISETP.GE.AND P1, PT, R0, R9, PT ;  /* 0x000000090000720c */ /* 0x000fe20003f26270 */
[----:B--2---:R-:W-:Y:S01]  /*7a10*/  FFMA.FTZ R7, R2, UR5, R22 ;  /* 0x0000000502077c23 */ /* 0x004fe20008010016 */
[----:B------:R-:W-:Y:S01]  /*7a20*/  ISETP.GE.AND P2, PT, R0, R20, PT ;  /* 0x000000140000720c */ /* 0x000fe20003f46270 */
[----:B---3--:R-:W-:Y:S01]  /*7a30*/  FFMA.FTZ R8, R2, UR5, R15 ;  /* 0x0000000502087c23 */ /* 0x008fe2000801000f */
[----:B------:R-:W-:Y:S01]  /*7a40*/  ISETP.GE.AND P5, PT, R0, R11, PT ;  /* 0x0000000b0000720c */ /* 0x000fe20003fa6270 */
[----:B------:R-:W-:Y:S01]  /*7a50*/  VIADD R0, R4, 0xfffffff1 ;  /* 0xfffffff104007836 */ /* 0x000fe20000000000 */
[----:B------:R-:W-:Y:S01]  /*7a60*/  FSEL R181, R7, -INF , !P3 ;  /* 0xff80000007b57808 */ /* 0x000fe20005800000 */
[----:B------:R-:W-:Y:S01]  /*7a70*/  FFMA.FTZ R5, R2, UR5, R13 ;  /* 0x0000000502057c23 */ /* 0x000fe2000801000d */
[----:B------:R-:W2:Y:S01]  /*7a80*/  MUFU.TANH R7, R16 ;  /* 0x0000001000077308 */ /* 0x000ea20000002400 */
[----:B------:R-:W-:Y:S01]  /*7a90*/  FSEL R201, R6, -INF , !P1 ;  /* 0xff80000006c97808 */ /* 0x000fe20004800000 */
[----:B------:R-:W-:Y:S01]  /*7aa0*/  VIADD R2, R4, 0xfffffff9 ;  /* 0xfffffff904027836 */ /* 0x000fe20000000000 */
[----:B------:R-:W-:-:S02]  /*7ab0*/  FSEL R215, R3, -INF , !P4 ;  /* 0xff80000003d77808 */ /* 0x000fc40006000000 */
[----:B------:R-:W-:Y:S02]  /*7ac0*/  I2FP.F32.U32 R3, R0 ;  /* 0x0000000000037245 */ /* 0x000fe40000201000 */
[----:B------:R-:W-:Y:S01]  /*7ad0*/  FSEL R208, R8, -INF , !P2 ;  /* 0xff80000008d07808 */ /* 0x000fe20005000000 */
[----:B------:R-:W3:Y:S01]  /*7ae0*/  MUFU.TANH R6, R18 ;  /* 0x0000001200067308 */ /* 0x000ee20000002400 */
[C---:B------:R-:W-:Y:S01]  /*7af0*/  ISETP.GE.AND P4, PT, R0.reuse, R10, PT ;  /* 0x0000000a0000720c */ /* 0x040fe20003f86270 */
[C---:B------:R-:W-:Y:S01]  /*7b00*/  FFMA.FTZ R4, R3.reuse, UR5, R17 ;  /* 0x0000000503047c23 */ /* 0x040fe20008010011 */
[C---:B------:R-:W-:Y:S02]  /*7b10*/  ISETP.GE.AND P3, PT, R0.reuse, R9, PT ;  /* 0x000000090000720c */ /* 0x040fe40003f66270 */
[C---:B------:R-:W-:Y:S02]  /*7b20*/  ISETP.GE.AND P1, PT, R0.reuse, R20, PT ;  /* 0x000000140000720c */ /* 0x040fe40003f26270 */
[----:B------:R-:W-:Y:S01]  /*7b30*/  ISETP.GE.AND P2, PT, R0, R11, PT ;  /* 0x0000000b0000720c */ /* 0x000fe20003f46270 */
[----:B------:R-:W-:Y:S01]  /*7b40*/  FFMA.FTZ R0, R3, UR5, R25 ;  /* 0x0000000503007c23 */ /* 0x000fe20008010019 */
[----:B------:R-:W-:Y:S01]  /*7b50*/  FSEL R214, R5, -INF , !P5 ;  /* 0xff80000005d67808 */ /* 0x000fe20006800000 */
[C---:B-1----:R-:W-:Y:S01]  /*7b60*/  FFMA.FTZ R5, R3.reuse, UR5, R21 ;  /* 0x0000000503057c23 */ /* 0x042fe20008010015 */
[----:B------:R-:W-:Y:S01]  /*7b70*/  FSEL R204, R4, -INF , !P1 ;  /* 0xff80000004cc7808 */ /* 0x000fe20004800000 */
[----:B------:R-:W-:Y:S01]  /*7b80*/  FFMA.FTZ R3, R3, UR5, R31 ;  /* 0x0000000503037c23 */ /* 0x000fe2000801001f */
[----:B------:R-:W-:-:S02]  /*7b90*/  FSEL R180, R0, -INF , !P4 ;  /* 0xff80000000b47808 */ /* 0x000fc40006000000 */
[----:B------:R-:W-:Y:S02]  /*7ba0*/  I2FP.F32.U32 R0, R2 ;  /* 0x0000000200007245 */ /* 0x000fe40000201000 */
[----:B------:R-:W-:Y:S02]  /*7bb0*/  FSEL R198, R5, -INF , !P3 ;  /* 0xff80000005c67808 */ /* 0x000fe40005800000 */
[----:B------:R-:W-:Y:S01]  /*7bc0*/  ISETP.GE.AND P5, PT, R2, R10, PT ;  /* 0x0000000a0200720c */ /* 0x000fe20003fa6270 */
[----:B----4-:R-:W-:Y:S01]  /*7bd0*/  FFMA.FTZ R5, R0, UR5, R14 ;  /* 0x0000000500057c23 */ /* 0x010fe2000801000e */
[----:B------:R-:W-:Y:S01]  /*7be0*/  ISETP.GE.AND P4, PT, R2, R9, PT ;  /* 0x000000090200720c */ /* 0x000fe20003f86270 */
[----:B------:R-:W-:Y:S01]  /*7bf0*/  FFMA.FTZ R4, R0, UR5, R12 ;  /* 0x0000000500047c23 */ /* 0x000fe2000801000c */
[C---:B------:R-:W-:Y:S02]  /*7c00*/  ISETP.GE.AND P3, PT, R2.reuse, R20, PT ;  /* 0x000000140200720c */ /* 0x040fe40003f66270 */
[----:B------:R-:W-:Y:S01]  /*7c10*/  ISETP.GE.AND P1, PT, R2, R11, PT ;  /* 0x0000000b0200720c */ /* 0x000fe20003f26270 */
[C---:B--2---:R-:W-:Y:S01]  /*7c20*/  FFMA.FTZ R2, R0.reuse, UR5, R7 ;  /* 0x0000000500027c23 */ /* 0x044fe20008010007 */
[----:B---3--:R-:W-:Y:S01]  /*7c30*/  FFMA.FTZ R0, R0, UR5, R6 ;  /* 0x0000000500007c23 */ /* 0x008fe20008010006 */
[----:B------:R-:W-:-:S02]  /*7c40*/  FSEL R206, R3, -INF , !P2 ;  /* 0xff80000003ce7808 */ /* 0x000fc40005000000 */
        /* <DEDUP_REMOVED lines=112> */
.L_x_619:
[----:B------:R-:W-:Y:S05]  /*8350*/  BSYNC.RECONVERGENT B0 ;  /* 0x0000000000007941 */ /* 0x000fea0003800200 */
.L_x_618:
[----:B------:R-:W0:Y:S02]  /*8360*/  LDGDEPBAR ;  /* 0x00000000000079af */ /* 0x000e240000000000 */
.L_x_617:
        /* <DEDUP_REMOVED lines=66> */
[----:B--2---:R-:W-:Y:S01]  /*8790*/  FMNMX.FTZ R70, R4, R70, !PT ;  /* 0x0000004604467209 */ /* 0x004fe20007810000 */
[----:B------:R-:W-:Y:S01]  /*87a0*/  LDSM.16.MT88.4 R64, [R228+0x8800] ;  /* 0x00880000e440783b */ /* 0x000fe20000004200 */
[----:B------:R-:W-:Y:S02]  /*87b0*/  FMNMX3.FTZ R0, R0, R167, R207, !PT ;  /* 0x000000a700007276 */ /* 0x000fe400078100cf */
[----:B------:R-:W-:Y:S01]  /*87c0*/  FMNMX3.FTZ R3, R2, R191, R187, !PT ;  /* 0x000000bf02037276 */ /* 0x000fe200078100bb */
[----:B------:R-:W-:Y:S01]  /*87d0*/  STL [R1+0xe0], R70 ;  /* 0x0000e04601007387 */ /* 0x000fe20000100800 */
        /* <DEDUP_REMOVED lines=8> */
[----:B------:R-:W-:Y:S01]  /*8860*/  FFMA.FTZ R2, R121, UR7, -R8 ;  /* 0x0000000779027c23 */ /* 0x000fe20008010808 */
[----:B----4-:R-:W-:-:S02]  /*8870*/  FMNMX.FTZ R69, R69, R5, !PT ;  /* 0x0000000545457209 */ /* 0x010fc40007810000 */
[----:B------:R-:W-:Y:S01]  /*8880*/  FMNMX3.FTZ R4, R3, R209, R205, !PT ;  /* 0x000000d103047276 */ /* 0x000fe200078100cd */
[----:B------:R2:W-:Y:S01]  /*8890*/  MUFU.EX2 R241, R2 ;  /* 0x0000000200f17308 */ /* 0x0005e20000000800 */
[----:B------:R-:W-:Y:S01]  /*88a0*/  FMNMX3.FTZ R5, R0, R211, R231, !PT ;  /* 0x000000d300057276 */ /* 0x000fe200078100e7 */
[----:B------:R-:W-:Y:S01]  /*88b0*/  FFMA.FTZ R0, R113, UR7, -R8 ;  /* 0x0000000771007c23 */ /* 0x000fe20008010808 */
[----:B------:R-:W-:Y:S01]  /*88c0*/  FMNMX3.FTZ R4, R4, R195, R192, !PT ;  /* 0x000000c304047276 */ /* 0x000fe200078100c0 */
[C---:B------:R-:W-:Y:S01]  /*88d0*/  FMUL.FTZ R3, R69.reuse, UR7 ;  /* 0x0000000745037c20 */ /* 0x040fe20008410000 */
[----:B------:R-:W-:Y:S01]  /*88e0*/  IADD3 R229, PT, PT, R236, R228, RZ ;  /* 0x000000e4ece57210 */ /* 0x000fe20007ffe0ff */
[----:B------:R3:W-:Y:S01]  /*88f0*/  MUFU.EX2 R242, R0 ;  /* 0x0000000000f27308 */ /* 0x0007e20000000800 */
[----:B------:R-:W-:Y:S01]  /*8900*/  FMNMX3.FTZ R4, R4, R183, R181, !PT ;  /* 0x000000b704047276 */ /* 0x000fe200078100b5 */
[----:B------:R-:W-:Y:S01]  /*8910*/  STL [R1+0xe4], R69 ;  /* 0x0000e44501007387 */ /* 0x000fe20000100800 */
[----:B------:R-:W-:-:S02]  /*8920*/  FSETP.NEU.FTZ.AND P1, PT, R69, -INF , PT ;  /* 0xff8000004500780b */ /* 0x000fc40003f3d000 */
[----:B------:R-:W-:Y:S01]  /*8930*/  FMNMX3.FTZ R4, R4, R180, R238, !PT ;  /* 0x000000b404047276 */ /* 0x000fe200078100ee */
[----:B------:R-:W-:Y:S01]  /*8940*/  LDSM.16.MT88.4 R84, [R229+0x8000] ;  /* 0x00800000e554783b */ /* 0x000fe20000004200 */
[C---:B------:R-:W-:Y:S01]  /*8950*/  IADD3 R244, PT, PT, R212.reuse, R228, RZ ;  /* 0x000000e4d4f47210 */ /* 0x040fe20007ffe0ff */
[--C-:B--2---:R-:W-:Y:S01]  /*8960*/  FFMA.FTZ R2, R109, UR7, -R8.reuse ;  /* 0x000000076d027c23 */ /* 0x104fe20008010808 */
[----:B------:R-:W-:Y:S01]  /*8970*/  IADD3 R132, PT, PT, R212, R229, RZ ;  /* 0x000000e5d4847210 */ /* 0x000fe20007ffe0ff */
[----:B------:R-:W-:Y:S01]  /*8980*/  LDSM.16.MT88.4 R56, [R229+0x8800] ;  /* 0x00880000e538783b */ /* 0x000fe20000004200 */
[----:B------:R-:W-:Y:S01]  /*8990*/  FSEL R3, R3, RZ, P1 ;  /* 0x000000ff03037208 */ /* 0x000fe20000800000 */
[----:B------:R2:W-:Y:S01]  /*89a0*/  MUFU.EX2 R21, R2 ;  /* 0x0000000200157308 */ /* 0x0005e20000000800 */
[----:B---3--:R-:W-:Y:S01]  /*89b0*/  FFMA.FTZ R0, R108, UR7, -R8 ;  /* 0x000000076c007c23 */ /* 0x008fe20008010808 */
[----:B------:R-:W-:Y:S02]  /*89c0*/  LDSM.16.MT88.4 R52, [R244+0x8000] ;  /* 0x00800000f434783b */ /* 0x000fe40000004200 */
[----:B-1----:R-:W-:Y:S01]  /*89d0*/  FFMA.FTZ R6, R114, UR7, -R3 ;  /* 0x0000000772067c23 */ /* 0x002fe20008010803 */
[----:B------:R1:W3:Y:S01]  /*89e0*/  MUFU.EX2 R14, R0 ;  /* 0x00000000000e7308 */ /* 0x0002e20000000800 */
[----:B------:R-:W-:Y:S03]  /*89f0*/  LDSM.16.MT88.4 R88, [R132+0x8000] ;  /* 0x008000008458783b */ /* 0x000fe60000004200 */
[----:B------:R4:W-:Y:S01]  /*8a00*/  MUFU.EX2 R240, R6 ;  /* 0x0000000600f07308 */ /* 0x0009e20000000800 */
[----:B------:R-:W-:Y:S01]  /*8a10*/  LDSM.16.MT88.4 R60, [R244+0x8800] ;  /* 0x00880000f43c783b */ /* 0x000fe20000004200 */
[----:B--2---:R-:W-:Y:S01]  /*8a20*/  FMNMX3.FTZ R2, R5, R223, R217, !PT ;  /* 0x000000df05027276 */ /* 0x004fe200078100d9 */
[----:B------:R-:W-:-:S04]  /*8a30*/  FFMA.FTZ R5, R120, UR7, -R3 ;  /* 0x0000000778057c23 */ /* 0x000fc80008010803 */
[----:B------:R2:W-:Y:S01]  /*8a40*/  MUFU.EX2 R251, R5 ;  /* 0x0000000500fb7308 */ /* 0x0005e20000000800 */
[----:B-1----:R-:W-:Y:S01]  /*8a50*/  FMNMX3.FTZ R0, R2, R210, R201, !PT ;  /* 0x000000d202007276 */ /* 0x002fe200078100c9 */
[----:B---3--:R1:W-:Y:S03]  /*8a60*/  STL [R1+0x80], R14 ;  /* 0x0000800e01007387 */ /* 0x0083e60000100800 */
[----:B------:R-:W-:Y:S02]  /*8a70*/  FMNMX3.FTZ R2, R0, R198, R245, !PT ;  /* 0x000000c600027276 */ /* 0x000fe400078100f5 */
[----:B------:R-:W-:Y:S01]  /*8a80*/  FMNMX.FTZ R0, R169, R4, !PT ;  /* 0x00000004a9007209 */ /* 0x000fe20007810000 */
[--C-:B------:R-:W-:Y:S01]  /*8a90*/  FFMA.FTZ R4, R96, UR7, -R3.reuse ;  /* 0x0000000760047c23 */ /* 0x100fe20008010803 */
[----:B------:R-:W-:Y:S02]  /*8aa0*/  FMNMX.FTZ R2, R194, R2, !PT ;  /* 0x00000002c2027209 */ /* 0x000fe40007810000 */
[----:B----4-:R-:W-:Y:S01]  /*8ab0*/  F2FP.F16.F32.PACK_AB R6, R14, R21 ;  /* 0x000000150e06723e */ /* 0x010fe200000000ff */
[----:B------:R-:W3:Y:S01]  /*8ac0*/  SHFL.BFLY PT, R13, R0, 0x2, 0x1f ;  /* 0x0c401f00000d7f89 */ /* 0x000ee200000e0000 */
[----:B------:R4:W-:Y:S01]  /*8ad0*/  MUFU.EX2 R22, R4 ;  /* 0x0000000400167308 */ /* 0x0009e20000000800 */
[----:B--2---:R-:W-:-:S02]  /*8ae0*/  FFMA.FTZ R5, R110, UR7, -R3 ;  /* 0x000000076e057c23 */ /* 0x004fc40008010803 */
[----:B------:R-:W2:Y:S02]  /*8af0*/  SHFL.BFLY PT, R12, R2, 0x2, 0x1f ;  /* 0x0c401f00020c7f89 */ /* 0x000ea400000e0000 */
[----:B------:R-:W3:Y:S01]  /*8b00*/  MUFU.EX2 R7, R5 ;  /* 0x0000000500077308 */ /* 0x000ee20000000800 */
[----:B-1----:R-:W-:Y:S01]  /*8b10*/  FFMA.FTZ R14, R111, UR7, -R8 ;  /* 0x000000076f0e7c23 */ /* 0x002fe20008010808 */
[----:B----4-:R-:W-:-:S03]  /*8b20*/  F2FP.F16.F32.PACK_AB R4, R242, R241 ;  /* 0x000000f1f204723e */ /* 0x010fc600000000ff */
[----:B------:R1:W-:Y:S01]  /*8b30*/  MUFU.EX2 R69, R14 ;  /* 0x0000000e00457308 */ /* 0x0003e20000000800 */
[----:B---3--:R3:W-:Y:S01]  /*8b40*/  STL [R1+0x7c], R7 ;  /* 0x00007c0701007387 */ /* 0x0087e20000100800 */
[----:B------:R-:W-:Y:S02]  /*8b50*/  F2FP.F16.F32.PACK_AB R5, R240, R251 ;  /* 0x000000fbf005723e */ /* 0x000fe400000000ff */
[----:B------:R-:W-:Y:S01]  /*8b60*/  FMNMX.FTZ R0, R0, R13, !PT ;  /* 0x0000000d00007209 */ /* 0x000fe20007810000 */
[----:B------:R-:W-:Y:S01]  /*8b70*/  FFMA.FTZ R13, R92, UR7, -R8 ;  /* 0x000000075c0d7c23 */ /* 0x000fe20008010808 */
[----:B--2---:R-:W-:-:S03]  /*8b80*/  FMNMX.FTZ R2, R2, R12, !PT ;  /* 0x0000000c02027209 */ /* 0x004fc60007810000 */
[----:B------:R-:W2:Y:S01]  /*8b90*/  SHFL.BFLY PT, R15, R0, 0x1, 0x1f ;  /* 0x0c201f00000f7f89 */ /* 0x000ea200000e0000 */
[--C-:B------:R-:W-:Y:S01]  /*8ba0*/  FFMA.FTZ R12, R94, UR7, -R8.reuse ;  /* 0x000000075e0c7c23 */ /* 0x100fe20008010808 */
[----:B------:R4:W3:Y:S02]  /*8bb0*/  MUFU.EX2 R9, R13 ;  /* 0x0000000d00097308 */ /* 0x0008e40000000800 */
[----:B-1----:R-:W1:Y:S02]  /*8bc0*/  SHFL.BFLY PT, R14, R2, 0x1, 0x1f ;  /* 0x0c201f00020e7f89 */ /* 0x002e6400000e0000 */
[----:B------:R3:W-:Y:S01]  /*8bd0*/  MUFU.EX2 R10, R12 ;  /* 0x0000000c000a7308 */ /* 0x0007e20000000800 */
[----:B----4-:R-:W-:Y:S01]  /*8be0*/  FFMA.FTZ R13, R115, UR7, -R3 ;  /* 0x00000007730d7c23 */ /* 0x010fe20008010803 */
[----:B---3--:R-:W-:Y:S01]  /*8bf0*/  F2FP.F16.F32.PACK_AB R7, R22, R7 ;  /* 0x000000071607723e */ /* 0x008fe200000000ff */
[----:B------:R-:W-:Y:S01]  /*8c00*/  STL [R1+0xa8], R9 ;  /* 0x0000a80901007387 */ /* 0x000fe20000100800 */
[----:B------:R-:W-:Y:S01]  /*8c10*/  FFMA.FTZ R12, R75, UR7, -R8 ;  /* 0x000000074b0c7c23 */ /* 0x000fe20008010808 */
[----:B------:R3:W4:Y:S01]  /*8c20*/  MUFU.EX2 R11, R13 ;  /* 0x0000000d000b7308 */ /* 0x0007220000000800 */
[----:B--2---:R-:W-:-:S03]  /*8c30*/  FMNMX.FTZ R72, R0, R15, !PT ;  /* 0x0000000f00487209 */ /* 0x004fc60007810000 */
[----:B------:R2:W4:Y:S01]  /*8c40*/  MUFU.EX2 R243, R12 ;  /* 0x0000000c00f37308 */ /* 0x0005220000000800 */
[----:B------:R-:W-:Y:S01]  /*8c50*/  HMMA.16816.F32 R36, R4, R48, RZ ;  /* 0x000000300424723c */ /* 0x000fe200000018ff */
[C---:B------:R-:W-:Y:S01]  /*8c60*/  FSETP.NEU.FTZ.AND P1, PT, R72.reuse, -INF , PT ;  /* 0xff8000004800780b */ /* 0x040fe20003f3d000 */
[----:B------:R-:W-:Y:S01]  /*8c70*/  FMUL.FTZ R0, R72, UR7 ;  /* 0x0000000748007c20 */ /* 0x000fe20008410000 */
[----:B-1----:R-:W-:-:S04]  /*8c80*/  FMNMX.FTZ R71, R2, R14, !PT ;  /* 0x0000000e02477209 */ /* 0x002fc80007810000 */
[----:B------:R-:W-:Y:S01]  /*8c90*/  FSEL R0, R0, RZ, P1 ;  /* 0x000000ff00007208 */ /* 0x000fe20000800000 */
[--C-:B---3--:R-:W-:Y:S01]  /*8ca0*/  FFMA.FTZ R13, R98, UR7, -R3.reuse ;  /* 0x00000007620d7c23 */ /* 0x108fe20008010803 */
[C---:B------:R-:W-:Y:S01]  /*8cb0*/  HMMA.16816.F32 R80, R4.reuse, R52, RZ ;  /* 0x000000340450723c */ /* 0x040fe200000018ff */
[C---:B------:R-:W-:Y:S01]  /*8cc0*/  FMUL.FTZ R2, R71.reuse, UR7 ;  /* 0x0000000747027c20 */ /* 0x040fe20008410000 */
[----:B------:R-:W-:Y:S01]  /*8cd0*/  FSETP.NEU.FTZ.AND P1, PT, R71, -INF , PT ;  /* 0xff8000004700780b */ /* 0x000fe20003f3d000 */
[----:B--2---:R-:W-:Y:S01]  /*8ce0*/  FFMA.FTZ R12, R112, UR7, -R3 ;  /* 0x00000007700c7c23 */ /* 0x004fe20008010803 */
[----:B------:R-:W-:Y:S01]  /*8cf0*/  MUFU.EX2 R230, R13 ;  /* 0x0000000d00e67308 */ /* 0x000fe20000000800 */
[----:B----4-:R-:W-:Y:S01]  /*8d00*/  STL [R1+0x84], R11 ;  /* 0x0000840b01007387 */ /* 0x010fe20000100800 */
[----:B------:R-:W-:Y:S02]  /*8d10*/  FSEL R2, R2, RZ, P1 ;  /* 0x000000ff02027208 */ /* 0x000fe40000800000 */
[----:B------:R1:W2:Y:S01]  /*8d20*/  MUFU.EX2 R70, R12 ;  /* 0x0000000c00467308 */ /* 0x0002a20000000800 */
[----:B------:R-:W-:Y:S01]  /*8d30*/  HMMA.16816.F32 R44, R4, R84, RZ ;  /* 0x00000054042c723c */ /* 0x000fe200000018ff */
[----:B------:R-:W-:Y:S01]  /*8d40*/  STL [R1+0xe8], R72 ;  /* 0x0000e84801007387 */ /* 0x000fe20000100800 */
[----:B------:R-:W-:Y:S01]  /*8d50*/  F2FP.F16.F32.PACK_AB R14, R243, R9 ;  /* 0x00000009f30e723e */ /* 0x000fe200000000ff */
[----:B------:R-:W-:-:S04]  /*8d60*/  FFMA.FTZ R23, R158, UR7, -R2 ;  /* 0x000000079e177c23 */ /* 0x000fc80008010802 */
[----:B------:R3:W-:Y:S01]  /*8d70*/  MUFU.EX2 R234, R23 ;  /* 0x0000001700ea7308 */ /* 0x0007e20000000800 */
[C---:B------:R-:W-:Y:S01]  /*8d80*/  HMMA.16816.F32 R40, R4.reuse, R88, RZ ;  /* 0x000000580428723c */ /* 0x040fe200000018ff */
[----:B-1----:R-:W-:Y:S01]  /*8d90*/  FFMA.FTZ R12, R79, UR7, -R3 ;  /* 0x000000074f0c7c23 */ /* 0x002fe20008010803 */
[----:B--2---:R-:W-:Y:S01]  /*8da0*/  F2FP.F16.F32.PACK_AB R13, R70, R11 ;  /* 0x0000000b460d723e */ /* 0x004fe200000000ff */
[----:B------:R-:W1:Y:S05]  /*8db0*/  LDSM.16.MT88.4 R76, [R132+0x8800] ;  /* 0x00880000844c783b */ /* 0x000e6a0000004200 */
[----:B------:R-:W-:Y:S01]  /*8dc0*/  HMMA.16816.F32 R32, R4, R50, RZ ;  /* 0x000000320420723c */ /* 0x000fe200000018ff */
[----:B------:R2:W4:Y:S01]  /*8dd0*/  MUFU.EX2 R248, R12 ;  /* 0x0000000c00f87308 */ /* 0x0005220000000800 */
[----:B------:R-:W-:Y:S01]  /*8de0*/  STL [R1+0xec], R70 ;  /* 0x0000ec4601007387 */ /* 0x000fe20000100800 */
[----:B---3--:R-:W-:Y:S01]  /*8df0*/  FFMA.FTZ R23, R184, UR7, -R2 ;  /* 0x00000007b8177c23 */ /* 0x008fe20008010802 */
[----:B------:R-:W-:-:S02]  /*8e00*/  MOV R184, R242 ;  /* 0x000000f200b87202 */ /* 0x000fc40000000f00 */
[----:B------:R3:W-:Y:S02]  /*8e10*/  STL [R1+0xf0], R230 ;  /* 0x0000f0e601007387 */ /* 0x0007e40000100800 */
[----:B------:R-:W-:Y:S01]  /*8e20*/  HMMA.16816.F32 R28, R4, R54, RZ ;  /* 0x00000036041c723c */ /* 0x000fe200000018ff */
[----:B--2---:R-:W-:-:S07]  /*8e30*/  F2FP.F16.F32.PACK_AB R12, R10, R69 ;  /* 0x000000450a0c723e */ /* 0x004fce00000000ff */
[----:B------:R-:W-:Y:S01]  /*8e40*/  HMMA.16816.F32 R24, R4, R86, RZ ;  /* 0x000000560418723c */ /* 0x000fe200000018ff */
[----:B----4-:R-:W-:-:S07]  /*8e50*/  F2FP.F16.F32.PACK_AB R15, R248, R230 ;  /* 0x000000e6f80f723e */ /* 0x010fce00000000ff */
[----:B------:R-:W-:Y:S01]  /*8e60*/  HMMA.16816.F32 R16, R4, R90, RZ ;  /* 0x0000005a0410723c */ /* 0x000fe200000018ff */
[--C-:B------:R-:W-:Y:S01]  /*8e70*/  FFMA.FTZ R4, R122, UR7, -R0.reuse ;  /* 0x000000077a047c23 */ /* 0x100fe20008010800 */
[----:B------:R-:W-:Y:S01]  /*8e80*/  FFMA.FTZ R5, R142, UR7, -R0 ;  /* 0x000000078e057c23 */ /* 0x000fe20008010800 */
[----:B------:R-:W-:Y:S02]  /*8e90*/  FFMA.FTZ R6, R145, UR7, -R2 ;  /* 0x0000000791067c23 */ /* 0x000fe40008010802 */
[----:B------:R2:W-:Y:S03]  /*8ea0*/  MUFU.EX2 R250, R4 ;  /* 0x0000000400fa7308 */ /* 0x0005e60000000800 */
[C---:B------:R-:W-:Y:S01]  /*8eb0*/  HMMA.16816.F32 R120, R12.reuse, R64, R36 ;  /* 0x000000400c78723c */ /* 0x040fe20000001824 */
[----:B------:R4:W-:Y:S04]  /*8ec0*/  MUFU.EX2 R75, R5 ;  /* 0x00000005004b7308 */ /* 0x0009e80000000800 */
[----:B------:R-:W-:Y:S03]  /*8ed0*/  MUFU.EX2 R142, R6 ;  /* 0x00000006008e7308 */ /* 0x000fe60000000800 */
[----:B------:R-:W-:Y:S01]  /*8ee0*/  HMMA.16816.F32 R116, R12, R60, R80 ;  /* 0x0000003c0c74723c */ /* 0x000fe20000001850 */
[----:B--2---:R-:W-:-:S04]  /*8ef0*/  FFMA.FTZ R4, R128, UR7, -R0 ;  /* 0x0000000780047c23 */ /* 0x004fc80008010800 */
[----:B------:R2:W-:Y:S01]  /*8f00*/  MUFU.EX2 R252, R4 ;  /* 0x0000000400fc7308 */ /* 0x0005e20000000800 */
[----:B----4-:R-:W-:Y:S02]  /*8f10*/  FFMA.FTZ R5, R129, UR7, -R0 ;  /* 0x0000000781057c23 */ /* 0x010fe40008010800 */
[C---:B------:R-:W-:Y:S02]  /*8f20*/  HMMA.16816.F32 R96, R12.reuse, R56, R44 ;  /* 0x000000380c60723c */ /* 0x040fe4000000182c */
[----:B---3--:R3:W4:Y:S06]  /*8f30*/  MUFU.EX2 R230, R5 ;  /* 0x0000000500e67308 */ /* 0x00872c0000000800 */
[----:B------:R-:W-:Y:S01]  /*8f40*/  HMMA.16816.F32 R112, R12, R66, R32 ;  /* 0x000000420c70723c */ /* 0x000fe20000001820 */
[----:B--2---:R-:W-:-:S04]  /*8f50*/  FFMA.FTZ R4, R154, UR7, -R2 ;  /* 0x000000079a047c23 */ /* 0x004fc80008010802 */
[----:B------:R2:W1:Y:S01]  /*8f60*/  MUFU.EX2 R145, R4 ;  /* 0x0000000400917308 */ /* 0x0004620000000800 */
[--C-:B---3--:R-:W-:Y:S02]  /*8f70*/  FFMA.FTZ R5, R131, UR7, -R2.reuse ;  /* 0x0000000783057c23 */ /* 0x108fe40008010802 */
[C---:B------:R-:W-:Y:S01]  /*8f80*/  HMMA.16816.F32 R108, R12.reuse, R62, R28 ;  /* 0x0000003e0c6c723c */ /* 0x040fe2000000181c */
[----:B----4-:R-:W-:Y:S01]  /*8f90*/  F2FP.F16.F32.PACK_AB R6, R230, R252 ;  /* 0x000000fce606723e */ /* 0x010fe200000000ff */
[----:B------:R3:W-:Y:S06]  /*8fa0*/  MUFU.EX2 R154, R5 ;  /* 0x00000005009a7308 */ /* 0x0007ec0000000800 */
[----:B------:R-:W-:Y:S01]  /*8fb0*/  HMMA.16816.F32 R104, R12, R58, R24 ;  /* 0x0000003a0c68723c */ /* 0x000fe20000001818 */
[----:B--2---:R-:W-:-:S07]  /*8fc0*/  FFMA.FTZ R4, R130, UR7, -R2 ;  /* 0x0000000782047c23 */ /* 0x004fce0008010802 */
[----:B-1----:R-:W-:Y:S01]  /*8fd0*/  HMMA.16816.F32 R128, R12, R76, R40 ;  /* 0x0000004c0c80723c */ /* 0x002fe20000001828 */
[----:B------:R1:W2:Y:S01]  /*8fe0*/  MUFU.EX2 R70, R4 ;  /* 0x0000000400467308 */ /* 0x0002a20000000800 */
[----:B---3--:R-:W-:-:S06]  /*8ff0*/  F2FP.F16.F32.PACK_AB R5, R142, R145 ;  /* 0x000000918e05723e */ /* 0x008fcc00000000ff */
[----:B------:R-:W-:Y:S01]  /*9000*/  HMMA.16816.F32 R100, R12, R78, R16 ;  /* 0x0000004e0c64723c */ /* 0x000fe20000001810 */
[--C-:B------:R-:W-:Y:S01]  /*9010*/  FFMA.FTZ R12, R148, UR7, -R0.reuse ;  /* 0x00000007940c7c23 */ /* 0x100fe20008010800 */
[----:B------:R-:W-:Y:S01]  /*9020*/  FFMA.FTZ R13, R144, UR7, -R0 ;  /* 0x00000007900d7c23 */ /* 0x000fe20008010800 */
[----:B------:R-:W-:Y:S02]  /*9030*/  FFMA.FTZ R14, R147, UR7, -R2 ;  /* 0x00000007930e7c23 */ /* 0x000fe40008010802 */
[----:B------:R3:W-:Y:S01]  /*9040*/  MUFU.EX2 R148, R12 ;  /* 0x0000000c00947308 */ /* 0x0007e20000000800 */
[----:B-1----:R-:W-:-:S03]  /*9050*/  F2FP.F16.F32.PACK_AB R4, R75, R250 ;  /* 0x000000fa4b04723e */ /* 0x002fc600000000ff */
[----:B------:R1:W4:Y:S01]  /*9060*/  MUFU.EX2 R72, R13 ;  /* 0x0000000d00487308 */ /* 0x0003220000000800 */
[----:B--2---:R-:W-:-:S07]  /*9070*/  F2FP.F16.F32.PACK_AB R7, R70, R154 ;  /* 0x0000009a4607723e */ /* 0x004fce00000000ff */
[----:B------:R-:W-:Y:S01]  /*9080*/  HMMA.16816.F32 R44, R4, R48, RZ ;  /* 0x00000030042c723c */ /* 0x000fe200000018ff */
[----:B---3--:R-:W-:-:S04]  /*9090*/  FFMA.FTZ R12, R138, UR7, -R0 ;  /* 0x000000078a0c7c23 */ /* 0x008fc80008010800 */
[----:B------:R2:W-:Y:S01]  /*90a0*/  MUFU.EX2 R236, R12 ;  /* 0x0000000c00ec7308 */ /* 0x0005e20000000800 */
[----:B-1----:R-:W-:Y:S02]  /*90b0*/  FFMA.FTZ R13, R133, UR7, -R0 ;  /* 0x00000007850d7c23 */ /* 0x002fe40008010800 */
[C---:B------:R-:W-:Y:S02]  /*90c0*/  HMMA.16816.F32 R36, R4.reuse, R52, RZ ;  /* 0x000000340424723c */ /* 0x040fe400000018ff */
[----:B------:R1:W-:Y:S06]  /*90d0*/  MUFU.EX2 R74, R13 ;  /* 0x0000000d004a7308 */ /* 0x0003ec0000000800 */
[----:B------:R-:W-:Y:S01]  /*90e0*/  HMMA.16816.F32 R16, R4, R84, RZ ;  /* 0x000000540410723c */ /* 0x000fe200000018ff */
[----:B--2---:R-:W-:-:S04]  /*90f0*/  FFMA.FTZ R12, R153, UR7, -R2 ;  /* 0x00000007990c7c23 */ /* 0x004fc80008010802 */
[----:B------:R2:W-:Y:S01]  /*9100*/  MUFU.EX2 R153, R12 ;  /* 0x0000000c00997308 */ /* 0x0005e20000000800 */
[--C-:B-1----:R-:W-:Y:S02]  /*9110*/  FFMA.FTZ R13, R141, UR7, -R2.reuse ;  /* 0x000000078d0d7c23 */ /* 0x102fe40008010802 */
[C---:B------:R-:W-:Y:S01]  /*9120*/  HMMA.16816.F32 R24, R4.reuse, R86, RZ ;  /* 0x000000560418723c */ /* 0x040fe200000018ff */
[----:B------:R-:W1:Y:S04]  /*9130*/  MUFU.EX2 R141, R14 ;  /* 0x0000000e008d7308 */ /* 0x000e680000000800 */
[----:B------:R-:W-:Y:S03]  /*9140*/  MUFU.EX2 R9, R13 ;  /* 0x0000000d00097308 */ /* 0x000fe60000000800 */
[----:B------:R-:W-:Y:S01]  /*9150*/  HMMA.16816.F32 R28, R4, R90, RZ ;  /* 0x0000005a041c723c */ /* 0x000fe200000018ff */
[----:B--2---:R-:W-:Y:S01]  /*9160*/  FFMA.FTZ R12, R136, UR7, -R2 ;  /* 0x00000007880c7c23 */ /* 0x004fe20008010802 */
[----:B------:R-:W-:-:S02]  /*9170*/  IMAD.MOV.U32 R136, RZ, RZ, R22 ;  /* 0x000000ffff887224 */ /* 0x000fc400078e0016 */
[----:B------:R-:W-:Y:S01]  /*9180*/  FFMA.FTZ R22, R157, UR7, -R0 ;  /* 0x000000079d167c23 */ /* 0x000fe20008010800 */
[----:B------:R2:W3:Y:S03]  /*9190*/  MUFU.EX2 R20, R12 ;  /* 0x0000000c00147308 */ /* 0x0004e60000000800 */
[C---:B------:R-:W-:Y:S08]  /*91a0*/  HMMA.16816.F32 R40, R4.reuse, R50, RZ ;  /* 0x000000320428723c */ /* 0x040ff000000018ff */
[C---:B------:R-:W-:Y:S08]  /*91b0*/  HMMA.16816.F32 R32, R4.reuse, R54, RZ ;  /* 0x000000360420723c */ /* 0x040ff000000018ff */
[----:B--2---:R-:W-:Y:S01]  /*91c0*/  HMMA.16816.F32 R12, R4, R88, RZ ;  /* 0x00000058040c723c */ /* 0x004fe200000018ff */
[----:B----4-:R-:W-:-:S02]  /*91d0*/  F2FP.F16.F32.PACK_AB R4, R72, R148 ;  /* 0x000000944804723e */ /* 0x010fc400000000ff */
[----:B-1----:R-:W-:Y:S02]  /*91e0*/  F2FP.F16.F32.PACK_AB R5, R141, R153 ;  /* 0x000000998d05723e */ /* 0x002fe400000000ff */
[----:B------:R-:W-:Y:S02]  /*91f0*/  F2FP.F16.F32.PACK_AB R6, R74, R236 ;  /* 0x000000ec4a06723e */ /* 0x000fe400000000ff */
[----:B---3--:R-:W-:-:S07]  /*9200*/  F2FP.F16.F32.PACK_AB R7, R20, R9 ;  /* 0x000000091407723e */ /* 0x008fce00000000ff */
[----:B------:R-:W-:Y:S01]  /*9210*/  HMMA.16816.F32 R84, R4, R64, R44 ;  /* 0x000000400454723c */ /* 0x000fe2000000182c */
[----:B------:R-:W-:-:S04]  /*9220*/  MOV R64, R10 ;  /* 0x0000000a00407202 */ /* 0x000fc80000000f00 */
[----:B------:R-:W-:-:S03]  /*9230*/  MOV R157, R64 ;  /* 0x00000040009d7202 */ /* 0x000fc60000000f00 */
[C---:B------:R-:W-:Y:S01]  /*9240*/  HMMA.16816.F32 R92, R4.reuse, R76, R12 ;  /* 0x0000004c045c723c */ /* 0x040fe2000000180c */
[--C-:B------:R-:W-:Y:S01]  /*9250*/  FFMA.FTZ R12, R146, UR7, -R8.reuse ;  /* 0x00000007920c7c23 */ /* 0x100fe20008010808 */
[--C-:B------:R-:W-:Y:S01]  /*9260*/  FFMA.FTZ R13, R137, UR7, -R8.reuse ;  /* 0x00000007890d7c23 */ /* 0x100fe20008010808 */
[--C-:B------:R-:W-:Y:S02]  /*9270*/  FFMA.FTZ R14, R140, UR7, -R8.reuse ;  /* 0x000000078c0e7c23 */ /* 0x100fe40008010808 */
[----:B------:R1:W-:Y:S03]  /*9280*/  MUFU.EX2 R11, R12 ;  /* 0x0000000c000b7308 */ /* 0x0003e60000000800 */
[C---:B------:R-:W-:Y:S01]  /*9290*/  HMMA.16816.F32 R80, R4.reuse, R60, R36 ;  /* 0x0000003c0450723c */ /* 0x040fe20000001824 */
[----:B------:R2:W3:Y:S04]  /*92a0*/  MUFU.EX2 R65, R13 ;  /* 0x0000000d00417308 */ /* 0x0004e80000000800 */
[----:B------:R-:W-:Y:S03]  /*92b0*/  MUFU.EX2 R212, R14 ;  /* 0x0000000e00d47308 */ /* 0x000fe60000000800 */
[----:B------:R-:W-:Y:S01]  /*92c0*/  HMMA.16816.F32 R48, R4, R56, R16 ;  /* 0x000000380430723c */ /* 0x000fe20000001810 */
[----:B------:R-:W-:Y:S01]  /*92d0*/  LDSM.16.MT88.4 R16, [R244+0x9000] ;  /* 0x00900000f410783b */ /* 0x000fe20000004200 */
[----:B-1----:R-:W-:Y:S01]  /*92e0*/  FFMA.FTZ R12, R134, UR7, -R8 ;  /* 0x00000007860c7c23 */ /* 0x002fe20008010808 */
[----:B--2---:R-:W-:-:S05]  /*92f0*/  FFMA.FTZ R13, R149, UR7, -R3 ;  /* 0x00000007950d7c23 */ /* 0x004fca0008010803 */
[C---:B------:R-:W-:Y:S01]  /*9300*/  HMMA.16816.F32 R36, R4.reuse, R58, R24 ;  /* 0x0000003a0424723c */ /* 0x040fe20000001818 */
[----:B------:R-:W1:Y:S01]  /*9310*/  MUFU.EX2 R138, R12 ;  /* 0x0000000c008a7308 */ /* 0x000e620000000800 */
[----:B------:R-:W2:Y:S03]  /*9320*/  LDSM.16.MT88.4 R24, [R228+0x9000] ;  /* 0x00900000e418783b */ /* 0x000ea60000004200 */
[----:B------:R4:W-:Y:S03]  /*9330*/  MUFU.EX2 R10, R13 ;  /* 0x0000000d000a7308 */ /* 0x0009e60000000800 */
[C---:B------:R-:W-:Y:S01]  /*9340*/  HMMA.16816.F32 R44, R4.reuse, R78, R28 ;  /* 0x0000004e042c723c */ /* 0x040fe2000000181c */
[----:B------:R-:W-:Y:S07]  /*9350*/  LDSM.16.MT88.4 R28, [R132+0x9000] ;  /* 0x00900000841c783b */ /* 0x000fee0000004200 */
[----:B------:R-:W-:Y:S01]  /*9360*/  HMMA.16816.F32 R40, R4, R66, R40 ;  /* 0x000000420428723c */ /* 0x000fe20000001828 */
[----:B------:R-:W-:Y:S01]  /*9370*/  MOV R67, R21 ;  /* 0x0000001500437202 */ /* 0x000fe20000000f00 */
[----:B------:R-:W-:Y:S01]  /*9380*/  FFMA.FTZ R21, R161, UR7, -R0 ;  /* 0x00000007a1157c23 */ /* 0x000fe20008010800 */
[----:B----4-:R-:W4:Y:S01]  /*9390*/  LDSM.16.MT88.4 R12, [R229+0x9000] ;  /* 0x00900000e50c783b */ /* 0x010f220000004200 */
[----:B------:R-:W-:-:S02]  /*93a0*/  MOV R66, R9 ;  /* 0x0000000900427202 */ /* 0x000fc40000000f00 */
[----:B------:R2:W-:Y:S01]  /*93b0*/  MUFU.EX2 R140, R21 ;  /* 0x00000015008c7308 */ /* 0x0005e20000000800 */
[-C--:B---3--:R-:W-:Y:S01]  /*93c0*/  MOV R161, R65.reuse ;  /* 0x0000004100a17202 */ /* 0x088fe20000000f00 */
[----:B------:R-:W-:Y:S01]  /*93d0*/  HMMA.16816.F32 R32, R4, R62, R32 ;  /* 0x0000003e0420723c */ /* 0x000fe20000001820 */
[--C-:B------:R-:W-:Y:S01]  /*93e0*/  FFMA.FTZ R5, R143, UR7, -R3.reuse ;  /* 0x000000078f057c23 */ /* 0x100fe20008010803 */
[----:B------:R-:W-:Y:S01]  /*93f0*/  FFMA.FTZ R4, R139, UR7, -R3 ;  /* 0x000000078b047c23 */ /* 0x000fe20008010803 */
[----:B-1----:R-:W-:Y:S01]  /*9400*/  F2FP.F16.F32.PACK_AB R6, R138, R65 ;  /* 0x000000418a06723e */ /* 0x002fe200000000ff */
[----:B------:R-:W-:Y:S01]  /*9410*/  IMAD.MOV.U32 R149, RZ, RZ, R66 ;  /* 0x000000ffff957224 */ /* 0x000fe200078e0042 */
[----:B------:R1:W3:Y:S01]  /*9420*/  MUFU.EX2 R237, R5 ;  /* 0x0000000500ed7308 */ /* 0x0002e20000000800 */
[----:B------:R-:W-:Y:S01]  /*9430*/  MOV R139, R136 ;  /* 0x00000088008b7202 */ /* 0x000fe20000000f00 */
[----:B------:R-:W-:Y:S02]  /*9440*/  IMAD.MOV.U32 R136, RZ, RZ, R69 ;  /* 0x000000ffff887224 */ /* 0x000fe400078e0045 */
[----:B------:R3:W-:Y:S01]  /*9450*/  MUFU.EX2 R232, R4 ;  /* 0x0000000400e87308 */ /* 0x0007e20000000800 */
[----:B------:R-:W-:Y:S01]  /*9460*/  MOV R158, R149 ;  /* 0x00000095009e7202 */ /* 0x000fe20000000f00 */
[----:B--2---:R-:W-:Y:S01]  /*9470*/  FFMA.FTZ R21, R152, UR7, -R0 ;  /* 0x0000000798157c23 */ /* 0x004fe20008010800 */
[----:B------:R-:W-:Y:S01]  /*9480*/  MOV R152, R67 ;  /* 0x0000004300987202 */ /* 0x000fe20000000f00 */
[----:B-1----:R-:W-:-:S02]  /*9490*/  FFMA.FTZ R5, R135, UR7, -R3 ;  /* 0x0000000787057c23 */ /* 0x002fc40008010803 */
[----:B------:R1:W-:Y:S01]  /*94a0*/  MUFU.EX2 R135, R22 ;  /* 0x0000001600877308 */ /* 0x0003e20000000800 */
[----:B---3--:R-:W-:-:S03]  /*94b0*/  F2FP.F16.F32.PACK_AB R4, R212, R11 ;  /* 0x0000000bd404723e */ /* 0x008fc600000000ff */
[----:B------:R2:W3:Y:S01]  /*94c0*/  MUFU.EX2 R147, R5 ;  /* 0x0000000500937308 */ /* 0x0004e20000000800 */
[----:B-1----:R-:W-:-:S03]  /*94d0*/  FFMA.FTZ R22, R150, UR7, -R0 ;  /* 0x0000000796167c23 */ /* 0x002fc60008010800 */
[----:B------:R1:W-:Y:S01]  /*94e0*/  MUFU.EX2 R150, R21 ;  /* 0x0000001500967308 */ /* 0x0003e20000000800 */
[----:B--2---:R-:W-:Y:S02]  /*94f0*/  F2FP.F16.F32.PACK_AB R5, R237, R10 ;  /* 0x0000000aed05723e */ /* 0x004fe400000000ff */
[----:B---3--:R-:W-:-:S07]  /*9500*/  F2FP.F16.F32.PACK_AB R7, R147, R232 ;  /* 0x000000e89307723e */ /* 0x008fce00000000ff */
[C---:B------:R-:W-:Y:S01]  /*9510*/  HMMA.16816.F32 R56, R4.reuse, R24, R120 ;  /* 0x000000180438723c */ /* 0x040fe20000001878 */
[--C-:B-1----:R-:W-:Y:S02]  /*9520*/  FFMA.FTZ R21, R163, UR7, -R2.reuse ;  /* 0x00000007a3157c23 */ /* 0x102fe40008010802 */
[----:B------:R1:W-:Y:S05]  /*9530*/  MUFU.EX2 R163, R22 ;  /* 0x0000001600a37308 */ /* 0x0003ea0000000800 */
[C---:B------:R-:W-:Y:S01]  /*9540*/  HMMA.16816.F32 R60, R4.reuse, R16, R116 ;  /* 0x00000010043c723c */ /* 0x040fe20000001874 */
[----:B------:R2:W3:Y:S07]  /*9550*/  MUFU.EX2 R133, R21 ;  /* 0x0000001500857308 */ /* 0x0004ee0000000800 */
[----:B----4-:R-:W-:Y:S01]  /*9560*/  HMMA.16816.F32 R96, R4, R12, R96 ;  /* 0x0000000c0460723c */ /* 0x010fe20000001860 */
[--C-:B-1----:R-:W-:Y:S01]  /*9570*/  FFMA.FTZ R22, R156, UR7, -R2.reuse ;  /* 0x000000079c167c23 */ /* 0x102fe20008010802 */
[----:B--2---:R-:W-:-:S03]  /*9580*/  FFMA.FTZ R21, R151, UR7, -R2 ;  /* 0x0000000797157c23 */ /* 0x004fc60008010802 */
[----:B------:R1:W-:Y:S03]  /*9590*/  MUFU.EX2 R146, R22 ;  /* 0x0000001600927308 */ /* 0x0003e60000000800 */
[C---:B------:R-:W-:Y:S01]  /*95a0*/  HMMA.16816.F32 R128, R4.reuse, R28, R128 ;  /* 0x0000001c0480723c */ /* 0x040fe20000001880 */
[----:B------:R2:W4:Y:S07]  /*95b0*/  MUFU.EX2 R144, R21 ;  /* 0x0000001500907308 */ /* 0x00052e0000000800 */
[----:B------:R-:W-:Y:S01]  /*95c0*/  HMMA.16816.F32 R52, R4, R26, R112 ;  /* 0x0000001a0434723c */ /* 0x000fe20000001870 */
[----:B-1----:R-:W-:Y:S01]  /*95d0*/  FFMA.FTZ R22, R182, UR7, -R0 ;  /* 0x00000007b6167c23 */ /* 0x002fe20008010800 */
[----:B------:R-:W-:-:S06]  /*95e0*/  MOV R182, R136 ;  /* 0x0000008800b67202 */ /* 0x000fcc0000000f00 */
[----:B------:R-:W-:Y:S01]  /*95f0*/  HMMA.16816.F32 R76, R4, R18, R108 ;  /* 0x00000012044c723c */ /* 0x000fe2000000186c */
[----:B--2---:R-:W-:Y:S01]  /*9600*/  FFMA.FTZ R21, R186, UR7, -R0 ;  /* 0x00000007ba157c23 */ /* 0x004fe20008010800 */
[----:B------:R-:W-:-:S03]  /*9610*/  MOV R136, R243 ;  /* 0x000000f300887202 */ /* 0x000fc60000000f00 */
[----:B------:R1:W-:Y:S03]  /*9620*/  MUFU.EX2 R143, R21 ;  /* 0x00000015008f7308 */ /* 0x0003e60000000800 */
[C---:B------:R-:W-:Y:S08]  /*9630*/  HMMA.16816.F32 R104, R4.reuse, R14, R104 ;  /* 0x0000000e0468723c */ /* 0x040ff00000001868 */
[----:B------:R-:W-:Y:S01]  /*9640*/  HMMA.16816.F32 R100, R4, R30, R100 ;  /* 0x0000001e0464723c */ /* 0x000fe20000001864 */
[----:B------:R-:W-:-:S02]  /*9650*/  F2FP.F16.F32.PACK_AB R4, R135, R140 ;  /* 0x0000008c8704723e */ /* 0x000fc400000000ff */
[----:B---3--:R-:W-:Y:S01]  /*9660*/  F2FP.F16.F32.PACK_AB R5, R234, R133 ;  /* 0x00000085ea05723e */ /* 0x008fe200000000ff */
[----:B-1----:R-:W-:Y:S01]  /*9670*/  FFMA.FTZ R21, R172, UR7, -R0 ;  /* 0x00000007ac157c23 */ /* 0x002fe20008010800 */
[----:B------:R-:W-:Y:S02]  /*9680*/  F2FP.F16.F32.PACK_AB R6, R163, R150 ;  /* 0x00000096a306723e */ /* 0x000fe400000000ff */
[----:B----4-:R-:W-:Y:S01]  /*9690*/  F2FP.F16.F32.PACK_AB R7, R144, R146 ;  /* 0x000000929007723e */ /* 0x010fe200000000ff */
[----:B------:R1:W-:Y:S06]  /*96a0*/  MUFU.EX2 R151, R21 ;  /* 0x0000001500977308 */ /* 0x0003ec0000000800 */
[----:B------:R-:W-:Y:S01]  /*96b0*/  HMMA.16816.F32 R48, R4, R12, R48 ;  /* 0x0000000c0430723c */ /* 0x000fe20000001830 */
[--C-:B------:R-:W-:Y:S01]  /*96c0*/  FFMA.FTZ R12, R162, UR7, -R8.reuse ;  /* 0x00000007a20c7c23 */ /* 0x100fe20008010808 */
[----:B------:R-:W-:-:S03]  /*96d0*/  FFMA.FTZ R13, R159, UR7, -R8 ;  /* 0x000000079f0d7c23 */ /* 0x000fc60008010808 */
[----:B------:R2:W3:Y:S03]  /*96e0*/  MUFU.EX2 R137, R12 ;  /* 0x0000000c00897308 */ /* 0x0004e60000000800 */
[----:B------:R-:W-:Y:S01]  /*96f0*/  HMMA.16816.F32 R120, R4, R24, R84 ;  /* 0x000000180478723c */ /* 0x000fe20000001854 */
[----:B------:R4:W-:Y:S01]  /*9700*/  MUFU.EX2 R159, R13 ;  /* 0x0000000d009f7308 */ /* 0x0009e20000000800 */
[----:B-1----:R-:W-:-:S04]  /*9710*/  FFMA.FTZ R21, R188, UR7, -R2 ;  /* 0x00000007bc157c23 */ /* 0x002fc80008010802 */
[----:B------:R1:W-:Y:S02]  /*9720*/  MUFU.EX2 R108, R21 ;  /* 0x00000015006c7308 */ /* 0x0003e40000000800 */
[----:B------:R-:W-:Y:S01]  /*9730*/  HMMA.16816.F32 R36, R4, R14, R36 ;  /* 0x0000000e0424723c */ /* 0x000fe20000001824 */
[----:B------:R-:W-:Y:S01]  /*9740*/  FFMA.FTZ R14, R160, UR7, -R3 ;  /* 0x00000007a00e7c23 */ /* 0x000fe20008010803 */
[--C-:B--2---:R-:W-:Y:S01]  /*9750*/  FFMA.FTZ R12, R155, UR7, -R8.reuse ;  /* 0x000000079b0c7c23 */ /* 0x104fe20008010808 */
[----:B------:R2:W-:Y:S01]  /*9760*/  MUFU.EX2 R160, R22 ;  /* 0x0000001600a07308 */ /* 0x0005e20000000800 */
[----:B----4-:R-:W-:-:S03]  /*9770*/  FFMA.FTZ R13, R125, UR7, -R8 ;  /* 0x000000077d0d7c23 */ /* 0x010fc60008010808 */
[----:B------:R4:W-:Y:S01]  /*9780*/  MUFU.EX2 R239, R12 ;  /* 0x0000000c00ef7308 */ /* 0x0009e20000000800 */
[C---:B------:R-:W-:Y:S01]  /*9790*/  HMMA.16816.F32 R84, R4.reuse, R16, R80 ;  /* 0x000000100454723c */ /* 0x040fe20000001850 */
[----:B------:R-:W-:Y:S02]  /*97a0*/  MOV R125, R150 ;  /* 0x00000096007d7202 */ /* 0x000fe40000000f00 */
[----:B------:R3:W-:Y:S01]  /*97b0*/  MUFU.EX2 R9, R13 ;  /* 0x0000000d00097308 */ /* 0x0007e20000000800 */
[----:B-1----:R-:W-:Y:S01]  /*97c0*/  FFMA.FTZ R21, R167, UR7, -R2 ;  /* 0x00000007a7157c23 */ /* 0x002fe20008010802 */
[----:B------:R-:W-:Y:S01]  /*97d0*/  MOV R150, R152 ;  /* 0x0000009800967202 */ /* 0x000fe20000000f00 */
[----:B------:R-:W-:Y:S01]  /*97e0*/  IMAD.MOV.U32 R167, RZ, RZ, R251 ;  /* 0x000000ffffa77224 */ /* 0x000fe200078e00fb */
[----:B------:R-:W-:Y:S01]  /*97f0*/  MUFU.EX2 R162, R14 ;  /* 0x0000000e00a27308 */ /* 0x000fe20000000800 */
[C---:B------:R-:W-:Y:S01]  /*9800*/  HMMA.16816.F32 R80, R4.reuse, R18, R32 ;  /* 0x000000120450723c */ /* 0x040fe20000001820 */
[----:B------:R-:W1:Y:S01]  /*9810*/  LDSM.16.MT88.4 R32, [R132+0x9800] ;  /* 0x009800008420783b */ /* 0x000e620000004200 */
[----:B--2---:R-:W-:Y:S01]  /*9820*/  FFMA.FTZ R22, R164, UR7, -R0 ;  /* 0x00000007a4167c23 */ /* 0x004fe20008010800 */
[----:B------:R2:W-:Y:S01]  /*9830*/  MUFU.EX2 R155, R23 ;  /* 0x00000017009b7308 */ /* 0x0005e20000000800 */
[----:B------:R-:W-:Y:S01]  /*9840*/  MOV R164, R146 ;  /* 0x0000009200a47202 */ /* 0x000fe20000000f00 */
[--C-:B----4-:R-:W-:Y:S01]  /*9850*/  FFMA.FTZ R12, R165, UR7, -R3.reuse ;  /* 0x00000007a50c7c23 */ /* 0x110fe20008010803 */
[----:B------:R-:W-:Y:S01]  /*9860*/  LDSM.16.MT88.4 R16, [R244+0x9800] ;  /* 0x00980000f410783b */ /* 0x000fe20000004200 */
[----:B------:R4:W-:Y:S01]  /*9870*/  MUFU.EX2 R69, R22 ;  /* 0x0000001600457308 */ /* 0x0009e20000000800 */
[----:B------:R-:W-:Y:S01]  /*9880*/  HMMA.16816.F32 R88, R4, R26, R40 ;  /* 0x0000001a0458723c */ /* 0x000fe20000001828 */
[----:B---3--:R-:W-:Y:S01]  /*9890*/  FFMA.FTZ R13, R126, UR7, -R3 ;  /* 0x000000077e0d7c23 */ /* 0x008fe20008010803 */
[----:B------:R-:W3:Y:S01]  /*98a0*/  LDSM.16.MT88.4 R24, [R228+0x9800] ;  /* 0x00980000e418783b */ /* 0x000ee20000004200 */
[----:B------:R4:W4:Y:S01]  /*98b0*/  MUFU.EX2 R249, R12 ;  /* 0x0000000c00f97308 */ /* 0x0009220000000800 */
[----:B------:R-:W-:-:S02]  /*98c0*/  MOV R126, R212 ;  /* 0x000000d4007e7202 */ /* 0x000fc40000000f00 */
[----:B------:R-:W-:Y:S01]  /*98d0*/  MOV R146, R248 ;  /* 0x000000f800927202 */ /* 0x000fe20000000f00 */
[----:B------:R-:W-:Y:S01]  /*98e0*/  MUFU.EX2 R165, R13 ;  /* 0x0000000d00a57308 */ /* 0x000fe20000000800 */
[----:B------:R-:W-:Y:S01]  /*98f0*/  HMMA.16816.F32 R40, R4, R28, R92 ;  /* 0x0000001c0428723c */ /* 0x000fe2000000185c */
[----:B--2---:R-:W-:Y:S01]  /*9900*/  FFMA.FTZ R23, R196, UR7, -R2 ;  /* 0x00000007c4177c23 */ /* 0x004fe20008010802 */
[----:B------:R-:W-:Y:S01]  /*9910*/  IMAD.MOV.U32 R172, RZ, RZ, R126 ;  /* 0x000000ffffac7224 */ /* 0x000fe200078e007e */
[----:B------:R-:W-:Y:S01]  /*9920*/  MOV R188, R125 ;  /* 0x0000007d00bc7202 */ /* 0x000fe20000000f00 */
[----:B----4-:R-:W-:Y:S01]  /*9930*/  FFMA.FTZ R22, R173, UR7, -R2 ;  /* 0x00000007ad167c23 */ /* 0x010fe20008010802 */
[----:B------:R-:W-:-:S03]  /*9940*/  MOV R173, R252 ;  /* 0x000000fc00ad7202 */ /* 0x000fc60000000f00 */
[----:B------:R-:W-:Y:S01]  /*9950*/  HMMA.16816.F32 R44, R4, R30, R44 ;  /* 0x0000001e042c723c */ /* 0x000fe2000000182c */
[----:B------:R-:W-:Y:S01]  /*9960*/  FFMA.FTZ R12, R124, UR7, -R3 ;  /* 0x000000077c0c7c23 */ /* 0x000fe20008010803 */
[----:B------:R-:W-:Y:S01]  /*9970*/  MOV R124, R137 ;  /* 0x00000089007c7202 */ /* 0x000fe20000000f00 */
[----:B------:R2:W-:Y:S01]  /*9980*/  MUFU.EX2 R156, R22 ;  /* 0x00000016009c7308 */ /* 0x0005e20000000800 */
[----:B------:R-:W-:Y:S01]  /*9990*/  F2FP.F16.F32.PACK_AB R5, R162, R249 ;  /* 0x000000f9a205723e */ /* 0x000fe200000000ff */
[----:B------:R-:W-:Y:S01]  /*99a0*/  IMAD.MOV.U32 R186, RZ, RZ, R249 ;  /* 0x000000ffffba7224 */ /* 0x000fe200078e00f9 */
[----:B------:R-:W-:Y:S01]  /*99b0*/  F2FP.F16.F32.PACK_AB R4, R159, R124 ;  /* 0x0000007c9f04723e */ /* 0x000fe200000000ff */
[----:B------:R4:W1:Y:S01]  /*99c0*/  MUFU.EX2 R134, R12 ;  /* 0x0000000c00867308 */ /* 0x0008620000000800 */
[----:B------:R-:W-:Y:S01]  /*99d0*/  F2FP.F16.F32.PACK_AB R6, R9, R239 ;  /* 0x000000ef0906723e */ /* 0x000fe200000000ff */
[----:B------:R-:W-:Y:S02]  /*99e0*/  LDSM.16.MT88.4 R28, [R228+0xa000] ;  /* 0x00a00000e41c783b */ /* 0x000fe40000004200 */
[----:B------:R-:W3:Y:S01]  /*99f0*/  MUFU.EX2 R137, R21 ;  /* 0x0000001500897308 */ /* 0x000ee20000000800 */
[----:B--2---:R-:W-:Y:S01]  /*9a00*/  FFMA.FTZ R22, R191, UR7, -R0 ;  /* 0x00000007bf167c23 */ /* 0x004fe20008010800 */
[----:B----4-:R-:W2:Y:S01]  /*9a10*/  LDSM.16.MT88.4 R12, [R229+0x9800] ;  /* 0x00980000e50c783b */ /* 0x010ea20000004200 */
[----:B-1----:R-:W-:-:S02]  /*9a20*/  F2FP.F16.F32.PACK_AB R7, R134, R165 ;  /* 0x000000a58607723e */ /* 0x002fc400000000ff */
[----:B------:R1:W-:Y:S05]  /*9a30*/  MUFU.EX2 R248, R22 ;  /* 0x0000001600f87308 */ /* 0x0003ea0000000800 */
[----:B------:R-:W-:Y:S01]  /*9a40*/  HMMA.16816.F32 R92, R4, R34, R100 ;  /* 0x00000022045c723c */ /* 0x000fe20000001864 */
[----:B------:R-:W-:Y:S01]  /*9a50*/  MOV R102, R108 ;  /* 0x0000006c00667202 */ /* 0x000fe20000000f00 */
[----:B------:R-:W-:-:S03]  /*9a60*/  IMAD.MOV.U32 R103, RZ, RZ, R241 ;  /* 0x000000ffff677224 */ /* 0x000fc600078e00f1 */
[----:B------:R-:W-:-:S03]  /*9a70*/  MOV R196, R102 ;  /* 0x0000006600c47202 */ /* 0x000fc60000000f00 */
[----:B---3--:R-:W-:Y:S01]  /*9a80*/  HMMA.16816.F32 R116, R4, R24, R56 ;  /* 0x000000180474723c */ /* 0x008fe20000001838 */
[----:B-1----:R-:W-:-:S04]  /*9a90*/  FFMA.FTZ R22, R176, UR7, -R0 ;  /* 0x00000007b0167c23 */ /* 0x002fc80008010800 */
[----:B------:R1:W-:Y:S03]  /*9aa0*/  MUFU.EX2 R243, R22 ;  /* 0x0000001600f37308 */ /* 0x0003e60000000800 */
[C---:B------:R-:W-:Y:S08]  /*9ab0*/  HMMA.16816.F32 R64, R4.reuse, R26, R52 ;  /* 0x0000001a0440723c */ /* 0x040ff00000001834 */
[----:B------:R-:W-:Y:S01]  /*9ac0*/  HMMA.16816.F32 R56, R4, R18, R76 ;  /* 0x000000120438723c */ /* 0x000fe2000000184c */
[----:B-1----:R-:W-:-:S07]  /*9ad0*/  FFMA.FTZ R22, R189, UR7, -R2 ;  /* 0x00000007bd167c23 */ /* 0x002fce0008010802 */
[C---:B------:R-:W-:Y:S08]  /*9ae0*/  HMMA.16816.F32 R60, R4.reuse, R16, R60 ;  /* 0x00000010043c723c */ /* 0x040ff0000000183c */
[C---:B--2---:R-:W-:Y:S08]  /*9af0*/  HMMA.16816.F32 R52, R4.reuse, R12, R96 ;  /* 0x0000000c0434723c */ /* 0x044ff00000001860 */
        /* <DEDUP_REMOVED lines=8> */
[--C-:B------:R-:W-:Y:S01]  /*9b80*/  FFMA.FTZ R13, R171, UR7, -R8.reuse ;  /* 0x00000007ab0d7c23 */ /* 0x100fe20008010808 */
[----:B------:R-:W-:Y:S02]  /*9b90*/  MOV R171, R186 ;  /* 0x000000ba00ab7202 */ /* 0x000fe40000000f00 */
[----:B------:R1:W-:Y:S01]  /*9ba0*/  MUFU.EX2 R212, R12 ;  /* 0x0000000c00d47308 */ /* 0x0003e20000000800 */
[----:B------:R-:W-:Y:S02]  /*9bb0*/  MOV R186, R250 ;  /* 0x000000fa00ba7202 */ /* 0x000fe40000000f00 */
[C---:B------:R-:W-:Y:S01]  /*9bc0*/  HMMA.16816.F32 R108, R4.reuse, R16, R84 ;  /* 0x00000010046c723c */ /* 0x040fe20000001854 */
[----:B------:R2:W-:Y:S07]  /*9bd0*/  MUFU.EX2 R149, R13 ;  /* 0x0000000d00957308 */ /* 0x0005ee0000000800 */
[----:B------:R-:W-:Y:S01]  /*9be0*/  HMMA.16816.F32 R84, R4, R14, R36 ;  /* 0x0000000e0454723c */ /* 0x000fe20000001824 */
[----:B------:R-:W-:Y:S01]  /*9bf0*/  FFMA.FTZ R14, R170, UR7, -R3 ;  /* 0x00000007aa0e7c23 */ /* 0x000fe20008010803 */
[----:B------:R-:W-:Y:S01]  /*9c00*/  MOV R170, R124 ;  /* 0x0000007c00aa7202 */ /* 0x000fe20000000f00 */
[--C-:B-1----:R-:W-:Y:S01]  /*9c10*/  FFMA.FTZ R12, R166, UR7, -R8.reuse ;  /* 0x00000007a60c7c23 */ /* 0x102fe20008010808 */
[----:B------:R-:W-:Y:S01]  /*9c20*/  MOV R166, R237 ;  /* 0x000000ed00a67202 */ /* 0x000fe20000000f00 */
[----:B------:R-:W-:Y:S01]  /*9c30*/  MUFU.EX2 R251, R14 ;  /* 0x0000000e00fb7308 */ /* 0x000fe20000000800 */
[----:B--2---:R-:W-:-:S02]  /*9c40*/  FFMA.FTZ R13, R127, UR7, -R8 ;  /* 0x000000077f0d7c23 */ /* 0x004fc40008010808 */
[C---:B------:R-:W-:Y:S01]  /*9c50*/  HMMA.16816.F32 R120, R4.reuse, R24, R120 ;  /* 0x000000180478723c */ /* 0x040fe20000001878 */
[----:B------:R1:W2:Y:S04]  /*9c60*/  MUFU.EX2 R21, R12 ;  /* 0x0000000c00157308 */ /* 0x0002a80000000800 */
[----:B------:R3:W-:Y:S03]  /*9c70*/  MUFU.EX2 R152, R13 ;  /* 0x0000000d00987308 */ /* 0x0007e60000000800 */
[----:B------:R-:W-:Y:S01]  /*9c80*/  HMMA.16816.F32 R112, R4, R26, R88 ;  /* 0x0000001a0470723c */ /* 0x000fe20000001858 */
[----:B------:R-:W4:Y:S01]  /*9c90*/  LDSM.16.MT88.4 R24, [R244+0xa000] ;  /* 0x00a00000f418783b */ /* 0x000f220000004200 */
[----:B------:R2:W-:Y:S01]  /*9ca0*/  MUFU.EX2 R237, R22 ;  /* 0x0000001600ed7308 */ /* 0x0005e20000000800 */
[----:B-1----:R-:W-:-:S05]  /*9cb0*/  FFMA.FTZ R12, R175, UR7, -R3 ;  /* 0x00000007af0c7c23 */ /* 0x002fca0008010803 */
[C---:B------:R-:W-:Y:S01]  /*9cc0*/  HMMA.16816.F32 R104, R4.reuse, R18, R80 ;  /* 0x000000120468723c */ /* 0x040fe20000001850 */
[----:B------:R-:W1:Y:S01]  /*9cd0*/  LDSM.16.MT88.4 R16, [R229+0xa000] ;  /* 0x00a00000e510783b */ /* 0x000e620000004200 */
[----:B------:R2:W4:Y:S01]  /*9ce0*/  MUFU.EX2 R249, R12 ;  /* 0x0000000c00f97308 */ /* 0x0005220000000800 */
[--C-:B---3--:R-:W-:Y:S01]  /*9cf0*/  FFMA.FTZ R13, R168, UR7, -R3.reuse ;  /* 0x00000007a80d7c23 */ /* 0x108fe20008010803 */
[----:B--2---:R-:W-:Y:S01]  /*9d00*/  MOV R168, R21 ;  /* 0x0000001500a87202 */ /* 0x004fe20000000f00 */
[----:B------:R-:W-:Y:S02]  /*9d10*/  FFMA.FTZ R21, R202, UR7, -R0 ;  /* 0x00000007ca157c23 */ /* 0x000fe40008010800 */
[----:B------:R-:W-:Y:S01]  /*9d20*/  MUFU.EX2 R252, R13 ;  /* 0x0000000d00fc7308 */ /* 0x000fe20000000800 */
[----:B------:R-:W-:Y:S01]  /*9d30*/  HMMA.16816.F32 R36, R4, R32, R40 ;  /* 0x000000200424723c */ /* 0x000fe20000001828 */
[----:B------:R-:W-:Y:S02]  /*9d40*/  MOV R22, R212 ;  /* 0x000000d400167202 */ /* 0x000fe40000000f00 */
[----:B------:R2:W-:Y:S01]  /*9d50*/  MUFU.EX2 R242, R21 ;  /* 0x0000001500f27308 */ /* 0x0005e20000000800 */
[----:B------:R-:W-:-:S04]  /*9d60*/  FFMA.FTZ R12, R73, UR7, -R3 ;  /* 0x00000007490c7c23 */ /* 0x000fc80008010803 */
[----:B------:R-:W-:Y:S01]  /*9d70*/  HMMA.16816.F32 R32, R4, R34, R44 ;  /* 0x000000220420723c */ /* 0x000fe2000000182c */
[----:B------:R-:W-:Y:S01]  /*9d80*/  F2FP.F16.F32.PACK_AB R4, R149, R212 ;  /* 0x000000d49504723e */ /* 0x000fe200000000ff */
[----:B------:R3:W3:Y:S01]  /*9d90*/  MUFU.EX2 R250, R12 ;  /* 0x0000000c00fa7308 */ /* 0x0006e20000000800 */
[----:B----4-:R-:W-:Y:S02]  /*9da0*/  F2FP.F16.F32.PACK_AB R5, R251, R249 ;  /* 0x000000f9fb05723e */ /* 0x010fe400000000ff */
[----:B------:R-:W-:Y:S01]  /*9db0*/  F2FP.F16.F32.PACK_AB R6, R152, R168 ;  /* 0x000000a89806723e */ /* 0x000fe200000000ff */
[----:B--2---:R-:W-:Y:S01]  /*9dc0*/  FFMA.FTZ R21, R187, UR7, -R0 ;  /* 0x00000007bb157c23 */ /* 0x004fe20008010800 */
[----:B------:R-:W-:Y:S02]  /*9dd0*/  MOV R187, R240 ;  /* 0x000000f000bb7202 */ /* 0x000fe40000000f00 */
[----:B------:R-:W-:Y:S01]  /*9de0*/  MOV R73, R103 ;  /* 0x0000006700497202 */ /* 0x000fe20000000f00 */
[----:B------:R2:W-:Y:S01]  /*9df0*/  MUFU.EX2 R241, R21 ;  /* 0x0000001500f17308 */ /* 0x0005e20000000800 */
[----:B---3--:R-:W3:Y:S01]  /*9e00*/  LDSM.16.MT88.4 R12, [R132+0xa000] ;  /* 0x00a00000840c783b */ /* 0x008ee20000004200 */
[----:B------:R-:W-:-:S07]  /*9e10*/  F2FP.F16.F32.PACK_AB R7, R250, R252 ;  /* 0x000000fcfa07723e */ /* 0x000fce00000000ff */
[C---:B------:R-:W-:Y:S01]  /*9e20*/  HMMA.16816.F32 R124, R4.reuse, R28, R116 ;  /* 0x0000001c047c723c */ /* 0x040fe20000001874 */
[----:B--2---:R-:W-:Y:S02]  /*9e30*/  FFMA.FTZ R21, R207, UR7, -R2 ;  /* 0x00000007cf157c23 */ /* 0x004fe40008010802 */
[----:B------:R2:W-:Y:S04]  /*9e40*/  MUFU.EX2 R207, R23 ;  /* 0x0000001700cf7308 */ /* 0x0005e80000000800 */
[----:B------:R4:W3:Y:S01]  /*9e50*/  MUFU.EX2 R240, R21 ;  /* 0x0000001500f07308 */ /* 0x0008e20000000800 */
[C---:B------:R-:W-:Y:S08]  /*9e60*/  HMMA.16816.F32 R116, R4.reuse, R30, R64 ;  /* 0x0000001e0474723c */ /* 0x040ff00000001840 */
[----:B------:R-:W-:Y:S01]  /*9e70*/  HMMA.16816.F32 R100, R4, R24, R60 ;  /* 0x000000180464723c */ /* 0x000fe2000000183c */
[----:B--2---:R-:W-:-:S02]  /*9e80*/  MOV R23, R167 ;  /* 0x000000a700177202 */ /* 0x004fc40000000f00 */
[----:B------:R-:W-:Y:S01]  /*9e90*/  MOV R167, R188 ;  /* 0x000000bc00a77202 */ /* 0x000fe20000000f00 */
[----:B----4-:R-:W-:Y:S01]  /*9ea0*/  FFMA.FTZ R21, R185, UR7, -R2 ;  /* 0x00000007b9157c23 */ /* 0x010fe20008010802 */
[----:B------:R-:W-:-:S03]  /*9eb0*/  IMAD.MOV.U32 R185, RZ, RZ, R173 ;  /* 0x000000ffffb97224 */ /* 0x000fc600078e00ad */
[C---:B------:R-:W-:Y:S01]  /*9ec0*/  HMMA.16816.F32 R88, R4.reuse, R26, R56 ;  /* 0x0000001a0458723c */ /* 0x040fe20000001838 */
[----:B------:R2:W4:Y:S07]  /*9ed0*/  MUFU.EX2 R212, R21 ;  /* 0x0000001500d47308 */ /* 0x00052e0000000800 */
[----:B-1----:R-:W-:Y:S01]  /*9ee0*/  HMMA.16816.F32 R52, R4, R16, R52 ;  /* 0x000000100434723c */ /* 0x002fe20000001834 */
[----:B--2---:R-:W-:-:S07]  /*9ef0*/  MOV R21, R172 ;  /* 0x000000ac00157202 */ /* 0x004fce0000000f00 */
[C---:B------:R-:W-:Y:S08]  /*9f00*/  HMMA.16816.F32 R48, R4.reuse, R18, R76 ;  /* 0x000000120430723c */ /* 0x040ff0000000184c */
[C---:B---3--:R-:W-:Y:S08]  /*9f10*/  HMMA.16816.F32 R44, R4.reuse, R12, R128 ;  /* 0x0000000c042c723c */ /* 0x048ff00000001880 */
[----:B------:R-:W-:Y:S01]  /*9f20*/  HMMA.16816.F32 R40, R4, R14, R92 ;  /* 0x0000000e0428723c */ /* 0x000fe2000000185c */
[----:B------:R-:W-:-:S02]  /*9f30*/  F2FP.F16.F32.PACK_AB R4, R248, R242 ;  /* 0x000000f2f804723e */ /* 0x000fc400000000ff */
[----:B------:R-:W-:Y:S02]  /*9f40*/  F2FP.F16.F32.PACK_AB R5, R207, R240 ;  /* 0x000000f0cf05723e */ /* 0x000fe400000000ff */
[----:B------:R-:W-:Y:S02]  /*9f50*/  F2FP.F16.F32.PACK_AB R6, R243, R241 ;  /* 0x000000f1f306723e */ /* 0x000fe400000000ff */
[----:B----4-:R-:W-:-:S07]  /*9f60*/  F2FP.F16.F32.PACK_AB R7, R212, R237 ;  /* 0x000000edd407723e */ /* 0x010fce00000000ff */
[C---:B------:R-:W-:Y:S01]  /*9f70*/  HMMA.16816.F32 R36, R4.reuse, R12, R36 ;  /* 0x0000000c0424723c */ /* 0x040fe20000001824 */
[--C-:B------:R-:W-:Y:S01]  /*9f80*/  FFMA.FTZ R12, R199, UR7, -R8.reuse ;  /* 0x00000007c70c7c23 */ /* 0x100fe20008010808 */
[----:B------:R-:W-:Y:S01]  /*9f90*/  FFMA.FTZ R13, R190, UR7, -R8 ;  /* 0x00000007be0d7c23 */ /* 0x000fe20008010808 */
[----:B------:R-:W-:Y:S01]  /*9fa0*/  MOV R199, R22 ;  /* 0x0000001600c77202 */ /* 0x000fe20000000f00 */
[----:B------:R-:W-:Y:S02]  /*9fb0*/  FFMA.FTZ R22, R217, UR7, -R2 ;  /* 0x00000007d9167c23 */ /* 0x000fe40008010802 */
[----:B------:R-:W-:Y:S02]  /*9fc0*/  MUFU.EX2 R202, R13 ;  /* 0x0000000d00ca7308 */ /* 0x000fe40000000800 */
[----:B------:R-:W-:Y:S01]  /*9fd0*/  HMMA.16816.F32 R80, R4, R28, R120 ;  /* 0x0000001c0450723c */ /* 0x000fe20000001878 */
[----:B------:R-:W-:Y:S01]  /*9fe0*/  IMAD.MOV.U32 R123, RZ, RZ, R135 ;  /* 0x000000ffff7b7224 */ /* 0x000fe200078e0087 */
[----:B------:R-:W-:Y:S01]  /*9ff0*/  MOV R121, R133 ;  /* 0x0000008500797202 */ /* 0x000fe20000000f00 */
[----:B------:R1:W-:Y:S01]  /*a000*/  MUFU.EX2 R135, R12 ;  /* 0x0000000c00877308 */ /* 0x0003e20000000800 */
[----:B------:R-:W-:-:S04]  /*a010*/  MOV R122, R134 ;  /* 0x00000086007a7202 */ /* 0x000fc80000000f00 */
[C---:B------:R-:W-:Y:S01]  /*a020*/  HMMA.16816.F32 R64, R4.reuse, R30, R112 ;  /* 0x0000001e0440723c */ /* 0x040fe20000001870 */
[----:B------:R-:W2:Y:S07]  /*a030*/  LDSM.16.MT88.4 R28, [R228+0xa800] ;  /* 0x00a80000e41c783b */ /* 0x000eae0000004200 */
[----:B------:R-:W-:Y:S01]  /*a040*/  HMMA.16816.F32 R60, R4, R24, R108 ;  /* 0x00000018043c723c */ /* 0x000fe2000000186c */
[----:B-1----:R-:W-:-:S04]  /*a050*/  FFMA.FTZ R12, R177, UR7, -R8 ;  /* 0x00000007b10c7c23 */ /* 0x002fc80008010808 */
[----:B------:R1:W-:Y:S03]  /*a060*/  MUFU.EX2 R133, R12 ;  /* 0x0000000c00857308 */ /* 0x0003e60000000800 */
[C---:B------:R-:W-:Y:S01]  /*a070*/  HMMA.16816.F32 R56, R4.reuse, R26, R104 ;  /* 0x0000001a0438723c */ /* 0x040fe20000001868 */
[----:B------:R-:W3:Y:S07]  /*a080*/  LDSM.16.MT88.4 R24, [R244+0xa800] ;  /* 0x00a80000f418783b */ /* 0x000eee0000004200 */
[----:B------:R-:W-:Y:S01]  /*a090*/  HMMA.16816.F32 R76, R4, R16, R96 ;  /* 0x00000010044c723c */ /* 0x000fe20000001860 */
[--C-:B------:R-:W-:Y:S01]  /*a0a0*/  FFMA.FTZ R96, R181, UR7, -R0.reuse ;  /* 0x00000007b5607c23 */ /* 0x100fe20008010800 */
[--C-:B------:R-:W-:Y:S01]  /*a0b0*/  FFMA.FTZ R99, R180, UR7, -R0.reuse ;  /* 0x00000007b4637c23 */ /* 0x100fe20008010800 */
[--C-:B------:R-:W-:Y:S01]  /*a0c0*/  FFMA.FTZ R98, R238, UR7, -R0.reuse ;  /* 0x00000007ee627c23 */ /* 0x100fe20008010800 */
[----:B------:R-:W-:-:S04]  /*a0d0*/  FFMA.FTZ R97, R169, UR7, -R0 ;  /* 0x00000007a9617c23 */ /* 0x000fc80008010800 */
[C---:B------:R-:W-:Y:S01]  /*a0e0*/  HMMA.16816.F32 R84, R4.reuse, R18, R84 ;  /* 0x000000120454723c */ /* 0x040fe20000001854 */
[----:B------:R-:W4:Y:S07]  /*a0f0*/  LDSM.16.MT88.4 R16, [R229+0xa800] ;  /* 0x00a80000e510783b */ /* 0x000f2e0000004200 */
[----:B------:R-:W-:Y:S01]  /*a100*/  HMMA.16816.F32 R32, R4, R14, R32 ;  /* 0x0000000e0420723c */ /* 0x000fe20000001820 */
[----:B-1----:R-:W1:Y:S01]  /*a110*/  LDSM.16.MT88.4 R12, [R132+0xa800] ;  /* 0x00a80000840c783b */ /* 0x002e620000004200 */
[----:B------:R-:W-:Y:S01]  /*a120*/  FFMA.FTZ R4, R68, UR7, -R8 ;  /* 0x0000000744047c23 */ /* 0x000fe20008010808 */
[--C-:B------:R-:W-:Y:S01]  /*a130*/  FFMA.FTZ R5, R200, UR7, -R3.reuse ;  /* 0x00000007c8057c23 */ /* 0x100fe20008010803 */
[----:B------:R-:W-:Y:S01]  /*a140*/  FFMA.FTZ R6, R179, UR7, -R3 ;  /* 0x00000007b3067c23 */ /* 0x000fe20008010803 */
[----:B------:R-:W-:Y:S01]  /*a150*/  FFMA.FTZ R68, R195, UR7, -R0 ;  /* 0x00000007c3447c23 */ /* 0x000fe20008010800 */
[----:B------:R2:W3:Y:S01]  /*a160*/  MUFU.EX2 R134, R4 ;  /* 0x0000000400867308 */ /* 0x0004e20000000800 */
[----:B------:R-:W-:Y:S01]  /*a170*/  MOV R200, R21 ;  /* 0x0000001500c87202 */ /* 0x000fe20000000f00 */
[----:B------:R-:W-:Y:S01]  /*a180*/  FFMA.FTZ R21, R210, UR7, -R2 ;  /* 0x00000007d2157c23 */ /* 0x000fe20008010802 */
[----:B------:R-:W-:Y:S01]  /*a190*/  MOV R181, R160 ;  /* 0x000000a000b57202 */ /* 0x000fe20000000f00 */
[----:B------:R-:W-:Y:S01]  /*a1a0*/  MUFU.EX2 R128, R5 ;  /* 0x0000000500807308 */ /* 0x000fe20000000800 */
[----:B------:R-:W-:Y:S01]  /*a1b0*/  MOV R180, R155 ;  /* 0x0000009b00b47202 */ /* 0x000fe20000000f00 */
[----:B------:R-:W-:Y:S01]  /*a1c0*/  IMAD.MOV.U32 R169, RZ, RZ, R159 ;  /* 0x000000ffffa97224 */ /* 0x000fe200078e009f */
[----:B------:R-:W-:Y:S01]  /*a1d0*/  MOV R238, R162 ;  /* 0x000000a200ee7202 */ /* 0x000fe20000000f00 */
[----:B------:R3:W-:Y:S01]  /*a1e0*/  MUFU.EX2 R130, R6 ;  /* 0x0000000600827308 */ /* 0x0007e20000000800 */
[----:B------:R-:W-:-:S02]  /*a1f0*/  MOV R195, R158 ;  /* 0x0000009e00c37202 */ /* 0x000fc40000000f00 */
[----:B------:R-:W-:Y:S01]  /*a200*/  MOV R155, R147 ;  /* 0x00000093009b7202 */ /* 0x000fe20000000f00 */
[----:B--2---:R-:W-:Y:S01]  /*a210*/  FFMA.FTZ R4, R193, UR7, -R3 ;  /* 0x00000007c1047c23 */ /* 0x004fe20008010803 */
[----:B------:R-:W-:-:S03]  /*a220*/  IMAD.MOV.U32 R193, RZ, RZ, R123 ;  /* 0x000000ffffc17224 */ /* 0x000fc600078e007b */
[----:B------:R2:W4:Y:S01]  /*a230*/  MUFU.EX2 R129, R4 ;  /* 0x0000000400817308 */ /* 0x0005220000000800 */
[----:B---3--:R-:W-:Y:S01]  /*a240*/  F2FP.F16.F32.PACK_AB R6, R134, R133 ;  /* 0x000000858606723e */ /* 0x008fe200000000ff */
[----:B--2---:R-:W-:Y:S01]  /*a250*/  FFMA.FTZ R4, R178, UR7, -R3 ;  /* 0x00000007b2047c23 */ /* 0x004fe20008010803 */
[----:B----4-:R-:W-:-:S03]  /*a260*/  F2FP.F16.F32.PACK_AB R5, R129, R128 ;  /* 0x000000808105723e */ /* 0x010fc600000000ff */
[----:B------:R2:W3:Y:S02]  /*a270*/  MUFU.EX2 R131, R4 ;  /* 0x0000000400837308 */ /* 0x0004e40000000800 */
[----:B--2---:R-:W-:Y:S02]  /*a280*/  F2FP.F16.F32.PACK_AB R4, R202, R135 ;  /* 0x00000087ca04723e */ /* 0x004fe400000000ff */
[----:B---3--:R-:W-:-:S07]  /*a290*/  F2FP.F16.F32.PACK_AB R7, R131, R130 ;  /* 0x000000828307723e */ /* 0x008fce00000000ff */
[C---:B------:R-:W-:Y:S08]  /*a2a0*/  HMMA.16816.F32 R124, R4.reuse, R28, R124 ;  /* 0x0000001c047c723c */ /* 0x040ff0000000187c */
[C---:B------:R-:W-:Y:S08]  /*a2b0*/  HMMA.16816.F32 R116, R4.reuse, R30, R116 ;  /* 0x0000001e0474723c */ /* 0x040ff00000001874 */
[C---:B------:R-:W-:Y:S08]  /*a2c0*/  HMMA.16816.F32 R100, R4.reuse, R24, R100 ;  /* 0x000000180464723c */ /* 0x040ff00000001864 */
[C---:B------:R-:W-:Y:S08]  /*a2d0*/  HMMA.16816.F32 R88, R4.reuse, R26, R88 ;  /* 0x0000001a0458723c */ /* 0x040ff00000001858 */
[C---:B------:R-:W-:Y:S08]  /*a2e0*/  HMMA.16816.F32 R172, R4.reuse, R16, R52 ;  /* 0x0000001004ac723c */ /* 0x040ff00000001834 */
[C---:B------:R-:W-:Y:S08]  /*a2f0*/  HMMA.16816.F32 R176, R4.reuse, R18, R48 ;  /* 0x0000001204b0723c */ /* 0x040ff00000001830 */
[C---:B-1----:R-:W-:Y:S08]  /*a300*/  HMMA.16816.F32 R188, R4.reuse, R12, R44 ;  /* 0x0000000c04bc723c */ /* 0x042ff0000000182c */
[----:B------:R-:W-:Y:S01]  /*a310*/  HMMA.16816.F32 R92, R4, R14, R40 ;  /* 0x0000000e045c723c */ /* 0x000fe20000001828 */
[--C-:B------:R-:W-:Y:S01]  /*a320*/  FFMA.FTZ R4, R233, UR7, -R0.reuse ;  /* 0x00000007e9047c23 */ /* 0x100fe20008010800 */
[----:B------:R-:W-:Y:S01]  /*a330*/  FFMA.FTZ R5, R225, UR7, -R0 ;  /* 0x00000007e1057c23 */ /* 0x000fe20008010800 */
[----:B------:R-:W-:Y:S01]  /*a340*/  MOV R225, R121 ;  /* 0x0000007900e17202 */ /* 0x000fe20000000f00 */
[----:B------:R-:W-:Y:S01]  /*a350*/  FFMA.FTZ R6, R227, UR7, -R2 ;  /* 0x00000007e3067c23 */ /* 0x000fe20008010802 */
[----:B------:R1:W-:Y:S01]  /*a360*/  MUFU.EX2 R120, R4 ;  /* 0x0000000400787308 */ /* 0x0003e20000000800 */
[----:B------:R-:W-:Y:S01]  /*a370*/  MOV R233, R122 ;  /* 0x0000007a00e97202 */ /* 0x000fe20000000f00 */
[--C-:B------:R-:W-:Y:S01]  /*a380*/  FFMA.FTZ R43, R192, UR7, -R0.reuse ;  /* 0x00000007c02b7c23 */ /* 0x100fe20008010800 */
[----:B------:R-:W-:Y:S01]  /*a390*/  FFMA.FTZ R42, R183, UR7, -R0 ;  /* 0x00000007b72a7c23 */ /* 0x000fe20008010800 */
[----:B------:R2:W-:Y:S01]  /*a3a0*/  MUFU.EX2 R121, R5 ;  /* 0x0000000500797308 */ /* 0x0005e20000000800 */
[----:B------:R-:W-:Y:S01]  /*a3b0*/  MOV R41, R23 ;  /* 0x0000001700297202 */ /* 0x000fe20000000f00 */
[----:B------:R-:W-:Y:S01]  /*a3c0*/  FFMA.FTZ R23, R223, UR7, -R2 ;  /* 0x00000007df177c23 */ /* 0x000fe20008010802 */
[----:B------:R-:W-:Y:S01]  /*a3d0*/  MOV R227, R184 ;  /* 0x000000b800e37202 */ /* 0x000fe20000000f00 */
[----:B------:R-:W-:Y:S01]  /*a3e0*/  MUFU.EX2 R113, R6 ;  /* 0x0000000600717308 */ /* 0x000fe20000000800 */
[----:B------:R-:W-:Y:S01]  /*a3f0*/  FFMA.FTZ R40, R208, UR7, -R8 ;  /* 0x00000007d0287c23 */ /* 0x000fe20008010808 */
[----:B------:R-:W-:-:S02]  /*a400*/  MOV R192, R151 ;  /* 0x0000009700c07202 */ /* 0x000fc40000000f00 */
[----:B------:R-:W-:Y:S01]  /*a410*/  MOV R151, R157 ;  /* 0x0000009d00977202 */ /* 0x000fe20000000f00 */
[--C-:B-1----:R-:W-:Y:S01]  /*a420*/  FFMA.FTZ R4, R218, UR7, -R0.reuse ;  /* 0x00000007da047c23 */ /* 0x102fe20008010800 */
[----:B------:R-:W-:Y:S01]  /*a430*/  MOV R218, R185 ;  /* 0x000000b900da7202 */ /* 0x000fe20000000f00 */
[----:B------:R-:W-:Y:S01]  /*a440*/  MUFU.EX2 R68, R68 ;  /* 0x0000004400447308 */ /* 0x000fe20000000800 */
[----:B------:R-:W-:Y:S01]  /*a450*/  MOV R183, R171 ;  /* 0x000000ab00b77202 */ /* 0x000fe20000000f00 */
[----:B--2---:R-:W-:Y:S01]  /*a460*/  FFMA.FTZ R5, R209, UR7, -R0 ;  /* 0x00000007d1057c23 */ /* 0x004fe20008010800 */
[----:B------:R-:W-:Y:S01]  /*a470*/  IMAD.MOV.U32 R209, RZ, RZ, R187 ;  /* 0x000000ffffd17224 */ /* 0x000fe200078e00bb */
[----:B------:R1:W-:Y:S01]  /*a480*/  MUFU.EX2 R122, R4 ;  /* 0x00000004007a7308 */ /* 0x0003e20000000800 */
[----:B------:R-:W-:Y:S02]  /*a490*/  MOV R210, R225 ;  /* 0x000000e100d27202 */ /* 0x000fe40000000f00 */
[----:B------:R-:W-:Y:S01]  /*a4a0*/  FADD.FTZ R41, R41, R209 ;  /* 0x000000d129297221 */ /* 0x000fe20000010000 */
[----:B------:R2:W3:Y:S01]  /*a4b0*/  MUFU.EX2 R123, R5 ;  /* 0x00000005007b7308 */ /* 0x0004e20000000800 */
[----:B------:R-:W-:Y:S01]  /*a4c0*/  MOV R209, R170 ;  /* 0x000000aa00d17202 */ /* 0x000fe20000000f00 */
[----:B------:R-:W-:Y:S01]  /*a4d0*/  IMAD.MOV.U32 R170, RZ, RZ, R144 ;  /* 0x000000ffffaa7224 */ /* 0x000fe200078e0090 */
[----:B------:R-:W-:Y:S01]  /*a4e0*/  MOV R171, R138 ;  /* 0x0000008a00ab7202 */ /* 0x000fe20000000f00 */
[----:B-1----:R-:W-:Y:S01]  /*a4f0*/  FFMA.FTZ R4, R235, UR7, -R2 ;  /* 0x00000007eb047c23 */ /* 0x002fe20008010802 */
[----:B------:R-:W-:Y:S01]  /*a500*/  MOV R235, R73 ;  /* 0x0000004900eb7202 */ /* 0x000fe20000000f00 */
[----:B------:R-:W-:Y:S01]  /*a510*/  FFMA.FTZ R73, R205, UR7, -R0 ;  /* 0x00000007cd497c23 */ /* 0x000fe20008010800 */
[----:B------:R-:W-:Y:S01]  /*a520*/  FFMA.FTZ R0, R224, UR7, -R8 ;  /* 0x00000007e0007c23 */ /* 0x000fe20008010808 */
[----:B------:R1:W4:Y:S01]  /*a530*/  MUFU.EX2 R112, R4 ;  /* 0x0000000400707308 */ /* 0x0003220000000800 */
[----:B--2---:R-:W-:Y:S01]  /*a540*/  FFMA.FTZ R5, R219, UR7, -R2 ;  /* 0x00000007db057c23 */ /* 0x004fe20008010802 */
[----:B---3--:R-:W-:-:S02]  /*a550*/  F2FP.F16.F32.PACK_AB R6, R123, R122 ;  /* 0x0000007a7b06723e */ /* 0x008fc400000000ff */
[----:B------:R-:W-:Y:S01]  /*a560*/  MOV R219, R186 ;  /* 0x000000ba00db7202 */ /* 0x000fe20000000f00 */
[----:B------:R4:W-:Y:S04]  /*a570*/  MUFU.EX2 R114, R5 ;  /* 0x0000000500727308 */ /* 0x0009e80000000800 */
[----:B------:R-:W-:Y:S04]  /*a580*/  MUFU.EX2 R43, R43 ;  /* 0x0000002b002b7308 */ /* 0x000fe80000000800 */
[----:B------:R-:W-:Y:S01]  /*a590*/  MUFU.EX2 R23, R23 ;  /* 0x0000001700177308 */ /* 0x000fe20000000800 */
[--C-:B-1----:R-:W-:Y:S01]  /*a5a0*/  FFMA.FTZ R4, R211, UR7, -R2.reuse ;  /* 0x00000007d3047c23 */ /* 0x102fe20008010802 */
[----:B------:R-:W-:Y:S01]  /*a5b0*/  MOV R211, R75 ;  /* 0x0000004b00d37202 */ /* 0x000fe20000000f00 */
[----:B------:R-:W-:Y:S01]  /*a5c0*/  FFMA.FTZ R75, R201, UR7, -R2 ;  /* 0x00000007c94b7c23 */ /* 0x000fe20008010802 */
[----:B------:R1:W-:Y:S04]  /*a5d0*/  MUFU.EX2 R110, R0 ;  /* 0x00000000006e7308 */ /* 0x0003e80000000800 */
[----:B------:R-:W-:Y:S01]  /*a5e0*/  MUFU.EX2 R22, R22 ;  /* 0x0000001600167308 */ /* 0x000fe20000000800 */
[----:B----4-:R-:W-:-:S03]  /*a5f0*/  F2FP.F16.F32.PACK_AB R5, R113, R112 ;  /* 0x000000707105723e */ /* 0x010fc600000000ff */
[----:B------:R-:W-:Y:S01]  /*a600*/  MUFU.EX2 R21, R21 ;  /* 0x0000001500157308 */ /* 0x000fe20000000800 */
[----:B------:R-:W-:Y:S01]  /*a610*/  IMAD.MOV.U32 R217, RZ, RZ, R209 ;  /* 0x000000ffffd97224 */ /* 0x000fe200078e00d1 */
[----:B------:R-:W-:Y:S02]  /*a620*/  MOV R223, R183 ;  /* 0x000000b700df7202 */ /* 0x000fe40000000f00 */
[----:B------:R2:W3:Y:S01]  /*a630*/  MUFU.EX2 R115, R4 ;  /* 0x0000000400737308 */ /* 0x0004e20000000800 */
[----:B------:R-:W-:Y:S01]  /*a640*/  MOV R205, R156 ;  /* 0x0000009c00cd7202 */ /* 0x000fe20000000f00 */
[----:B-1----:R-:W-:-:S04]  /*a650*/  FFMA.FTZ R0, R213, UR7, -R8 ;  /* 0x00000007d5007c23 */ /* 0x002fc80008010808 */
[----:B------:R1:W-:Y:S01]  /*a660*/  MUFU.EX2 R111, R0 ;  /* 0x00000000006f7308 */ /* 0x0003e20000000800 */
[----:B--2---:R-:W-:Y:S02]  /*a670*/  F2FP.F16.F32.PACK_AB R4, R121, R120 ;  /* 0x000000787904723e */ /* 0x004fe400000000ff */
[----:B---3--:R-:W-:Y:S01]  /*a680*/  F2FP.F16.F32.PACK_AB R7, R115, R114 ;  /* 0x000000727307723e */ /* 0x008fe200000000ff */
[----:B-1----:R-:W-:-:S06]  /*a690*/  FFMA.FTZ R0, R220, UR7, -R3 ;  /* 0x00000007dc007c23 */ /* 0x002fcc0008010803 */
[C---:B------:R-:W-:Y:S01]  /*a6a0*/  HMMA.16816.F32 R48, R4.reuse, R16, R76 ;  /* 0x000000100430723c */ /* 0x040fe2000000184c */
[----:B------:R1:W-:Y:S07]  /*a6b0*/  MUFU.EX2 R104, R0 ;  /* 0x0000000000687308 */ /* 0x0003ee0000000800 */
[----:B------:R-:W-:Y:S01]  /*a6c0*/  HMMA.16816.F32 R52, R4, R18, R84 ;  /* 0x000000120434723c */ /* 0x000fe20000001854 */
[--C-:B------:R-:W-:Y:S01]  /*a6d0*/  FFMA.FTZ R86, R198, UR7, -R2.reuse ;  /* 0x00000007c6567c23 */ /* 0x100fe20008010802 */
[--C-:B------:R-:W-:Y:S01]  /*a6e0*/  FFMA.FTZ R85, R245, UR7, -R2.reuse ;  /* 0x00000007f5557c23 */ /* 0x100fe20008010802 */
[----:B------:R-:W-:Y:S01]  /*a6f0*/  FFMA.FTZ R84, R194, UR7, -R2 ;  /* 0x00000007c2547c23 */ /* 0x000fe20008010802 */
[----:B-1----:R-:W-:-:S04]  /*a700*/  FADD.FTZ R0, R219, R211 ;  /* 0x000000d3db007221 */ /* 0x002fc80000010000 */
[C---:B------:R-:W-:Y:S01]  /*a710*/  HMMA.16816.F32 R76, R4.reuse, R14, R32 ;  /* 0x0000000e044c723c */ /* 0x040fe20000001820 */
[----:B------:R-:W-:Y:S01]  /*a720*/  FFMA.FTZ R32, R231, UR7, -R2 ;  /* 0x00000007e7207c23 */ /* 0x000fe20008010802 */
[--C-:B------:R-:W-:Y:S01]  /*a730*/  FFMA.FTZ R2, R222, UR7, -R3.reuse ;  /* 0x00000007de027c23 */ /* 0x100fe20008010803 */
[--C-:B------:R-:W-:Y:S01]  /*a740*/  FFMA.FTZ R35, R206, UR7, -R3.reuse ;  /* 0x00000007ce237c23 */ /* 0x100fe20008010803 */
[--C-:B------:R-:W-:Y:S01]  /*a750*/  FFMA.FTZ R34, R247, UR7, -R3.reuse ;  /* 0x00000007f7227c23 */ /* 0x100fe20008010803 */
[----:B------:R-:W-:Y:S01]  /*a760*/  FFMA.FTZ R33, R203, UR7, -R3 ;  /* 0x00000007cb217c23 */ /* 0x000fe20008010803 */
[----:B------:R1:W-:Y:S01]  /*a770*/  MUFU.EX2 R105, R2 ;  /* 0x0000000200697308 */ /* 0x0003e20000000800 */
[----:B------:R-:W2:Y:S01]  /*a780*/  LDL.LU R211, [R1+0xa8] ;  /* 0x0000a80001d37983 */ /* 0x000ea20000300800 */
[----:B------:R-:W-:Y:S01]  /*a790*/  HMMA.16816.F32 R80, R4, R28, R80 ;  /* 0x0000001c0450723c */ /* 0x000fe20000001850 */
[----:B------:R-:W-:-:S07]  /*a7a0*/  FADD.FTZ R0, R218, R0 ;  /* 0x00000000da007221 */ /* 0x000fce0000010000 */
[C---:B------:R-:W-:Y:S08]  /*a7b0*/  HMMA.16816.F32 R64, R4.reuse, R30, R64 ;  /* 0x0000001e0440723c */ /* 0x040ff00000001840 */
[----:B------:R-:W-:Y:S01]  /*a7c0*/  HMMA.16816.F32 R60, R4, R24, R60 ;  /* 0x00000018043c723c */ /* 0x000fe2000000183c */
[----:B-1----:R-:W-:-:S07]  /*a7d0*/  FFMA.FTZ R2, R215, UR7, -R3 ;  /* 0x00000007d7027c23 */ /* 0x002fce0008010803 */
[C---:B------:R-:W-:Y:S01]  /*a7e0*/  HMMA.16816.F32 R44, R4.reuse, R26, R56 ;  /* 0x0000001a042c723c */ /* 0x040fe20000001838 */
[----:B------:R-:W-:Y:S01]  /*a7f0*/  MOV R58, R150 ;  /* 0x00000096003a7202 */ /* 0x000fe20000000f00 */
[----:B------:R1:W-:Y:S06]  /*a800*/  MUFU.EX2 R107, R2 ;  /* 0x00000002006b7308 */ /* 0x0003ec0000000800 */
[----:B------:R-:W-:Y:S01]  /*a810*/  HMMA.16816.F32 R184, R4, R12, R36 ;  /* 0x0000000c04b8723c */ /* 0x000fe20000001824 */
[--C-:B------:R-:W-:Y:S01]  /*a820*/  FFMA.FTZ R4, R216, UR7, -R8.reuse ;  /* 0x00000007d8047c23 */ /* 0x100fe20008010808 */
[--C-:B------:R-:W-:Y:S01]  /*a830*/  FFMA.FTZ R36, R214, UR7, -R3.reuse ;  /* 0x00000007d6247c23 */ /* 0x100fe20008010803 */
[--C-:B------:R-:W-:Y:S01]  /*a840*/  FFMA.FTZ R5, R221, UR7, -R8.reuse ;  /* 0x00000007dd057c23 */ /* 0x100fe20008010808 */
[--C-:B------:R-:W-:Y:S01]  /*a850*/  FFMA.FTZ R39, R204, UR7, -R8.reuse ;  /* 0x00000007cc277c23 */ /* 0x100fe20008010808 */
[----:B------:R3:W4:Y:S01]  /*a860*/  MUFU.EX2 R108, R4 ;  /* 0x00000004006c7308 */ /* 0x0007220000000800 */
[--C-:B------:R-:W-:Y:S01]  /*a870*/  FFMA.FTZ R38, R246, UR7, -R8.reuse ;  /* 0x00000007f6267c23 */ /* 0x100fe20008010808 */
[----:B------:R-:W-:Y:S01]  /*a880*/  FFMA.FTZ R37, R197, UR7, -R8 ;  /* 0x00000007c5257c23 */ /* 0x000fe20008010808 */
[----:B-1----:R-:W-:Y:S01]  /*a890*/  FADD.FTZ R2, R145, R142 ;  /* 0x0000008e91027221 */ /* 0x002fe20000010000 */
[----:B------:R-:W-:Y:S01]  /*a8a0*/  FADD.FTZ R0, R230, R0 ;  /* 0x00000000e6007221 */ /* 0x000fe20000010000 */
[----:B------:R-:W-:Y:S01]  /*a8b0*/  MOV R245, R182 ;  /* 0x000000b600f57202 */ /* 0x000fe20000000f00 */
[----:B------:R-:W1:Y:S01]  /*a8c0*/  LDSM.16.MT88.4 R28, [R228+0xb000] ;  /* 0x00b00000e41c783b */ /* 0x000e620000004200 */
[----:B------:R-:W1:Y:S01]  /*a8d0*/  MUFU.EX2 R109, R5 ;  /* 0x00000005006d7308 */ /* 0x000e620000000800 */
[----:B------:R-:W-:Y:S01]  /*a8e0*/  MOV R59, R139 ;  /* 0x0000008b003b7202 */ /* 0x000fe20000000f00 */
[----:B------:R-:W-:Y:S01]  /*a8f0*/  IMAD.MOV.U32 R218, RZ, RZ, R196 ;  /* 0x000000ffffda7224 */ /* 0x000fe200078e00c4 */
[----:B------:R-:W2:Y:S04]  /*a900*/  LDSM.16.MT88.4 R24, [R244+0xb000] ;  /* 0x00b00000f418783b */ /* 0x000ea80000004200 */
[----:B------:R-:W2:Y:S01]  /*a910*/  LDSM.16.MT88.4 R16, [R229+0xb000] ;  /* 0x00b00000e510783b */ /* 0x000ea20000004200 */
[----:B---3--:R-:W-:Y:S01]  /*a920*/  FFMA.FTZ R4, R226, UR7, -R3 ;  /* 0x00000007e2047c23 */ /* 0x008fe20008010803 */
[----:B------:R-:W-:Y:S01]  /*a930*/  FADD.FTZ R3, R235, R227 ;  /* 0x000000e3eb037221 */ /* 0x000fe20000010000 */
[----:B------:R-:W-:Y:S01]  /*a940*/  FADD.FTZ R8, R154, R2 ;  /* 0x000000029a087221 */ /* 0x000fe20000010000 */
[----:B------:R-:W3:Y:S01]  /*a950*/  LDSM.16.MT88.4 R12, [R132+0xb000] ;  /* 0x00b00000840c783b */ /* 0x000ee20000004200 */
[----:B------:R1:W1:Y:S01]  /*a960*/  MUFU.EX2 R106, R4 ;  /* 0x00000004006a7308 */ /* 0x0002620000000800 */
[----:B------:R-:W-:Y:S01]  /*a970*/  FADD.FTZ R3, R58, R3 ;  /* 0x000000033a037221 */ /* 0x000fe20000010000 */
[----:B------:R-:W-:Y:S01]  /*a980*/  IMAD.MOV.U32 R198, RZ, RZ, R151 ;  /* 0x000000ffffc67224 */ /* 0x000fe200078e0097 */
[----:B------:R-:W3:Y:S01]  /*a990*/  LDL.LU R58, [R1+0x7c] ;  /* 0x00007c00013a7983 */ /* 0x000ee20000300800 */
[----:B------:R-:W-:Y:S01]  /*a9a0*/  FADD.FTZ R8, R70, R8 ;  /* 0x0000000846087221 */ /* 0x000fe20000010000 */
[----:B------:R-:W-:Y:S01]  /*a9b0*/  MUFU.EX2 R87, R42 ;  /* 0x0000002a00577308 */ /* 0x000fe20000000800 */
[----:B------:R-:W-:Y:S01]  /*a9c0*/  MOV R216, R218 ;  /* 0x000000da00d87202 */ /* 0x000fe20000000f00 */
[----:B------:R-:W2:Y:S02]  /*a9d0*/  LDL.LU R230, [R1+0xf0] ;  /* 0x0000f00001e67983 */ /* 0x000ea40000300800 */
[----:B------:R-:W2:Y:S01]  /*a9e0*/  MUFU.EX2 R73, R73 ;  /* 0x0000004900497308 */ /* 0x000ea20000000800 */
[----:B----4-:R-:W-:Y:S01]  /*a9f0*/  F2FP.F16.F32.PACK_AB R6, R111, R108 ;  /* 0x0000006c6f06723e */ /* 0x010fe200000000ff */
[----:B------:R-:W4:Y:S01]  /*aa00*/  LDL.LU R70, [R1+0xec] ;  /* 0x0000ec0001467983 */ /* 0x000f220000300800 */
[----:B------:R-:W-:Y:S01]  /*aa10*/  F2FP.F16.F32.PACK_AB R7, R107, R104 ;  /* 0x000000686b07723e */ /* 0x000fe200000000ff */
[----:B------:R-:W-:Y:S01]  /*aa20*/  IMAD.MOV.U32 R196, RZ, RZ, R163 ;  /* 0x000000ffffc47224 */ /* 0x000fe200078e00a3 */
[----:B------:R-:W-:Y:S01]  /*aa30*/  MOV R221, R181 ;  /* 0x000000b500dd7202 */ /* 0x000fe20000000f00 */
[----:B------:R-:W-:Y:S01]  /*aa40*/  IMAD.MOV.U32 R235, RZ, RZ, R137 ;  /* 0x000000ffffeb7224 */ /* 0x000fe200078e0089 */
[----:B------:R-:W-:-:S02]  /*aa50*/  MOV R231, R180 ;  /* 0x000000b400e77202 */ /* 0x000fc40000000f00 */
[----:B------:R-:W-:Y:S02]  /*aa60*/  MOV R224, R169 ;  /* 0x000000a900e07202 */ /* 0x000fe40000000f00 */
[----:B------:R-:W-:Y:S02]  /*aa70*/  MOV R150, R161 ;  /* 0x000000a100967202 */ /* 0x000fe40000000f00 */
[----:B------:R-:W-:Y:S02]  /*aa80*/  MOV R227, R146 ;  /* 0x0000009200e37202 */ /* 0x000fe40000000f00 */
[----:B------:R-:W-:Y:S01]  /*aa90*/  MOV R219, R136 ;  /* 0x0000008800db7202 */ /* 0x000fe20000000f00 */
[----:B---3--:R-:W-:Y:S01]  /*aaa0*/  FADD.FTZ R2, R58, R41 ;  /* 0x000000293a027221 */ /* 0x008fe20000010000 */
[----:B------:R-:W3:Y:S01]  /*aab0*/  MUFU.EX2 R42, R32 ;  /* 0x00000020002a7308 */ /* 0x000ee20000000800 */
[----:B------:R-:W2:Y:S01]  /*aac0*/  LDL.LU R58, [R1+0x80] ;  /* 0x00008000013a7983 */ /* 0x000ea20000300800 */
[----:B-1----:R-:W-:-:S02]  /*aad0*/  F2FP.F16.F32.PACK_AB R4, R109, R110 ;  /* 0x0000006e6d04723e */ /* 0x002fc400000000ff */
[----:B------:R-:W-:Y:S01]  /*aae0*/  F2FP.F16.F32.PACK_AB R5, R105, R106 ;  /* 0x0000006a6905723e */ /* 0x000fe200000000ff */
[----:B------:R-:W-:Y:S01]  /*aaf0*/  FADD.FTZ R8, R153, R8 ;  /* 0x0000000899087221 */ /* 0x000fe20000010000 */
[----:B------:R-:W-:Y:S01]  /*ab00*/  FADD.FTZ R0, R148, R0 ;  /* 0x0000000094007221 */ /* 0x000fe20000010000 */
[----:B------:R-:W-:Y:S02]  /*ab10*/  MOV R213, R193 ;  /* 0x000000c100d57202 */ /* 0x000fe40000000f00 */
[----:B------:R-:W-:Y:S02]  /*ab20*/  MOV R201, R200 ;  /* 0x000000c800c97202 */ /* 0x000fe40000000f00 */
[----:B------:R-:W-:Y:S02]  /*ab30*/  MOV R209, R233 ;  /* 0x000000e900d17202 */ /* 0x000fe40000000f00 */
[----:B------:R-:W-:Y:S01]  /*ab40*/  MOV R225, R167 ;  /* 0x000000a700e17202 */ /* 0x000fe20000000f00 */
[----:B------:R-:W-:Y:S01]  /*ab50*/  IMAD.MOV.U32 R218, RZ, RZ, R199 ;  /* 0x000000ffffda7224 */ /* 0x000fe200078e00c7 */
[----:B------:R-:W-:Y:S01]  /*ab60*/  LDSM.16.MT88.4 R180, [R229+0xb800] ;  /* 0x00b80000e5b4783b */ /* 0x000fe20000004200 */
[----:B--2---:R-:W-:-:S04]  /*ab70*/  FADD.FTZ R3, R58, R3 ;  /* 0x000000033a037221 */ /* 0x004fc80000010000 */
[----:B------:R-:W-:Y:S02]  /*ab80*/  FADD.FTZ R3, R245, R3 ;  /* 0x00000003f5037221 */ /* 0x000fe40000010000 */
[----:B------:R-:W2:Y:S01]  /*ab90*/  LDL.LU R245, [R1+0x84] ;  /* 0x0000840001f57983 */ /* 0x000ea20000300800 */
        /* <DEDUP_REMOVED lines=14> */
[----:B------:R-:W-:Y:S01]  /*ac80*/  FADD.FTZ R0, R72, R0 ;  /* 0x0000000048007221 */ /* 0x000fe20000010000 */
[----:B------:R-:W-:Y:S01]  /*ac90*/  MOV R169, R166 ;  /* 0x000000a600a97202 */ /* 0x000fe20000000f00 */
[----:B------:R-:W1:Y:S01]  /*aca0*/  MUFU.EX2 R96, R96 ;  /* 0x0000006000607308 */ /* 0x000e620000000800 */
[----:B------:R-:W-:Y:S01]  /*acb0*/  MOV R233, R164 ;  /* 0x000000a400e97202 */ /* 0x000fe20000000f00 */
[----:B------:R3:W5:Y:S02]  /*acc0*/  LDL.LU R72, [R1+0xe8] ;  /* 0x0000e80001487983 */ /* 0x0007640000300800 */
[----:B------:R-:W-:Y:S01]  /*acd0*/  HMMA.16816.F32 R184, R4, R12, R184 ;  /* 0x0000000c04b8723c */ /* 0x000fe200000018b8 */
[----:B------:R-:W-:-:S02]  /*ace0*/  MOV R200, R149 ;  /* 0x0000009500c87202 */ /* 0x000fc40000000f00 */
[----:B------:R-:W-:Y:S02]  /*acf0*/  MOV R199, R150 ;  /* 0x0000009600c77202 */ /* 0x000fe40000000f00 */
[----:B------:R-:W-:Y:S01]  /*ad00*/  MOV R193, R165 ;  /* 0x000000a500c17202 */ /* 0x000fe20000000f00 */
[----:B------:R-:W3:Y:S02]  /*ad10*/  LDSM.16.MT88.4 R148, [R228+0xb800] ;  /* 0x00b80000e494783b */ /* 0x000ee40000004200 */
[C---:B------:R-:W-:Y:S02]  /*ad20*/  HMMA.16816.F32 R80, R4.reuse, R28, R80 ;  /* 0x0000001c0450723c */ /* 0x040fe40000001850 */
[----:B------:R-:W3:Y:S06]  /*ad30*/  LDSM.16.MT88.4 R164, [R244+0xb800] ;  /* 0x00b80000f4a4783b */ /* 0x000eec0000004200 */
[C---:B------:R-:W-:Y:S08]  /*ad40*/  HMMA.16816.F32 R64, R4.reuse, R30, R64 ;  /* 0x0000001e0440723c */ /* 0x040ff00000001840 */
[----:B------:R-:W-:Y:S01]  /*ad50*/  HMMA.16816.F32 R48, R4, R16, R48 ;  /* 0x000000100430723c */ /* 0x000fe20000001830 */
[----:B------:R-:W-:Y:S01]  /*ad60*/  MUFU.EX2 R17, R35 ;  /* 0x0000002300117308 */ /* 0x000fe20000000800 */
[----:B------:R-:W-:-:S06]  /*ad70*/  FADD.FTZ R16, R236, R0 ;  /* 0x00000000ec107221 */ /* 0x000fcc0000010000 */
[C---:B------:R-:W-:Y:S01]  /*ad80*/  HMMA.16816.F32 R28, R4.reuse, R18, R52 ;  /* 0x00000012041c723c */ /* 0x040fe20000001834 */
[----:B------:R-:W-:Y:S04]  /*ad90*/  MUFU.EX2 R18, R34 ;  /* 0x0000002200127308 */ /* 0x000fe80000000800 */
[----:B------:R4:W-:Y:S03]  /*ada0*/  MUFU.EX2 R19, R33 ;  /* 0x0000002100137308 */ /* 0x0009e60000000800 */
[C---:B------:R-:W-:Y:S08]  /*adb0*/  HMMA.16816.F32 R60, R4.reuse, R24, R60 ;  /* 0x00000018043c723c */ /* 0x040ff0000000183c */
[C---:B------:R-:W-:Y:S01]  /*adc0*/  HMMA.16816.F32 R44, R4.reuse, R26, R44 ;  /* 0x0000001a042c723c */ /* 0x040fe2000000182c */
[----:B------:R-:W3:Y:S07]  /*add0*/  LDSM.16.MT88.4 R24, [R132+0xb800] ;  /* 0x00b800008418783b */ /* 0x000eee0000004200 */
[----:B----4-:R-:W-:Y:S01]  /*ade0*/  HMMA.16816.F32 R32, R4, R14, R76 ;  /* 0x0000000e0420723c */ /* 0x010fe2000000184c */
[----:B------:R-:W-:-:S04]  /*adf0*/  FADD.FTZ R4, R74, R16 ;  /* 0x000000104a047221 */ /* 0x000fc80000010000 */
[----:B------:R-:W-:Y:S01]  /*ae00*/  FADD.FTZ R7, R140, R4 ;  /* 0x000000048c077221 */ /* 0x000fe20000010000 */
[----:B------:R-:W4:Y:S04]  /*ae10*/  MUFU.EX2 R75, R75 ;  /* 0x0000004b004b7308 */ /* 0x000f280000000800 */
[----:B------:R-:W4:Y:S04]  /*ae20*/  MUFU.EX2 R40, R40 ;  /* 0x0000002800287308 */ /* 0x000f280000000800 */
[----:B------:R-:W4:Y:S04]  /*ae30*/  MUFU.EX2 R36, R36 ;  /* 0x0000002400247308 */ /* 0x000f280000000800 */
[----:B------:R-:W3:Y:S04]  /*ae40*/  MUFU.EX2 R99, R99 ;  /* 0x0000006300637308 */ /* 0x000ee80000000800 */
[----:B------:R-:W3:Y:S04]  /*ae50*/  MUFU.EX2 R86, R86 ;  /* 0x0000005600567308 */ /* 0x000ee80000000800 */
[----:B------:R-:W3:Y:S04]  /*ae60*/  MUFU.EX2 R39, R39 ;  /* 0x0000002700277308 */ /* 0x000ee80000000800 */
[----:B------:R-:W3:Y:S04]  /*ae70*/  MUFU.EX2 R98, R98 ;  /* 0x0000006200627308 */ /* 0x000ee80000000800 */
[----:B------:R-:W3:Y:S04]  /*ae80*/  MUFU.EX2 R85, R85 ;  /* 0x0000005500557308 */ /* 0x000ee80000000800 */
[----:B------:R-:W3:Y:S04]  /*ae90*/  MUFU.EX2 R38, R38 ;  /* 0x0000002600267308 */ /* 0x000ee80000000800 */
[----:B------:R-:W3:Y:S04]  /*aea0*/  MUFU.EX2 R97, R97 ;  /* 0x0000006100617308 */ /* 0x000ee80000000800 */
[----:B------:R-:W-:Y:S04]  /*aeb0*/  MUFU.EX2 R37, R37 ;  /* 0x0000002500257308 */ /* 0x000fe80000000800 */
[----:B------:R-:W3:Y:S01]  /*aec0*/  MUFU.EX2 R84, R84 ;  /* 0x0000005400547308 */ /* 0x000ee20000000800 */
[----:B--2---:R-:W-:Y:S01]  /*aed0*/  FADD.FTZ R2, R245, R2 ;  /* 0x00000002f5027221 */ /* 0x004fe20000010000 */
[----:B------:R-:W-:-:S02]  /*aee0*/  MOV R245, R198 ;  /* 0x000000c600f57202 */ /* 0x000fc40000000f00 */
[----:B------:R-:W-:Y:S02]  /*aef0*/  MOV R198, R210 ;  /* 0x000000d200c67202 */ /* 0x000fe40000000f00 */
[----:B------:R-:W-:Y:S01]  /*af00*/  MOV R210, R216 ;  /* 0x000000d800d27202 */ /* 0x000fe20000000f00 */
[----:B------:R-:W-:Y:S01]  /*af10*/  IMAD.MOV.U32 R216, RZ, RZ, R217 ;  /* 0x000000ffffd87224 */ /* 0x000fe200078e00d9 */
        /* <DEDUP_REMOVED lines=8> */
[----:B------:R-:W-:Y:S01]  /*afa0*/  MOV R211, R219 ;  /* 0x000000db00d37202 */ /* 0x000fe20000000f00 */
[----:B------:R-:W-:Y:S01]  /*afb0*/  IMAD.MOV.U32 R208, RZ, RZ, R192 ;  /* 0x000000ffffd07224 */ /* 0x000fe200078e00c0 */
[----:B------:R-:W-:Y:S02]  /*afc0*/  MOV R219, R227 ;  /* 0x000000e300db7202 */ /* 0x000fe40000000f00 */
[----:B------:R-:W-:Y:S01]  /*afd0*/  MOV R222, R195 ;  /* 0x000000c300de7202 */ /* 0x000fe20000000f00 */
[----:B------:R-:W-:Y:S01]  /*afe0*/  FADD.FTZ R13, R245, R3 ;  /* 0x00000003f50d7221 */ /* 0x000fe20000010000 */
[----:B------:R-:W-:Y:S01]  /*aff0*/  MOV R226, R211 ;  /* 0x000000d300e27202 */ /* 0x000fe20000000f00 */
[----:B------:R-:W-:Y:S01]  /*b000*/  FADD.FTZ R3, R208, R8 ;  /* 0x00000008d0037221 */ /* 0x000fe20000010000 */
[----:B------:R-:W-:Y:S01]  /*b010*/  MOV R245, R219 ;  /* 0x000000db00f57202 */ /* 0x000fe20000000f00 */
[----:B------:R-:W-:Y:S01]  /*b020*/  IMAD.MOV.U32 R208, RZ, RZ, R222 ;  /* 0x000000ffffd07224 */ /* 0x000fe200078e00de */
[----:B------:R-:W-:-:S02]  /*b030*/  MOV R222, R226 ;  /* 0x000000e200de7202 */ /* 0x000fc40000000f00 */
[----:B------:R-:W-:Y:S02]  /*b040*/  MOV R226, R245 ;  /* 0x000000f500e27202 */ /* 0x000fe40000000f00 */
[----:B------:R-:W-:Y:S01]  /*b050*/  MOV R245, R198 ;  /* 0x000000c600f57202 */ /* 0x000fe20000000f00 */
[----:B------:R-:W-:Y:S01]  /*b060*/  FADD.FTZ R12, R70, R2 ;  /* 0x00000002460c7221 */ /* 0x000fe20000010000 */
[----:B------:R-:W-:Y:S02]  /*b070*/  MOV R198, R213 ;  /* 0x000000d500c67202 */ /* 0x000fe40000000f00 */
[----:B------:R-:W-:Y:S01]  /*b080*/  MOV R213, R201 ;  /* 0x000000c900d57202 */ /* 0x000fe20000000f00 */
[----:B------:R-:W-:Y:S02]  /*b090*/  IMAD.MOV.U32 R201, RZ, RZ, R169 ;  /* 0x000000ffffc97224 */ /* 0x000fe400078e00a9 */
        /* <DEDUP_REMOVED lines=10> */
[----:B------:R-:W-:-:S02]  /*b140*/  MOV R200, R199 ;  /* 0x000000c700c87202 */ /* 0x000fc40000000f00 */
[----:B------:R-:W-:Y:S02]  /*b150*/  MOV R214, R213 ;  /* 0x000000d500d67202 */ /* 0x000fe40000000f00 */
[----:B------:R-:W-:Y:S01]  /*b160*/  MOV R215, R201 ;  /* 0x000000c900d77202 */ /* 0x000fe20000000f00 */
[----:B------:R-:W-:Y:S01]  /*b170*/  FADD.FTZ R3, R226, R0 ;  /* 0x00000000e2037221 */ /* 0x000fe20000010000 */
[----:B------:R-:W-:Y:S02]  /*b180*/  MOV R199, R232 ;  /* 0x000000e800c77202 */ /* 0x000fe40000000f00 */
[----:B------:R-:W-:Y:S02]  /*b190*/  MOV R246, R169 ;  /* 0x000000a900f67202 */ /* 0x000fe40000000f00 */
[----:B------:R-:W-:Y:S02]  /*b1a0*/  MOV R247, R206 ;  /* 0x000000ce00f77202 */ /* 0x000fe40000000f00 */
[----:B------:R-:W-:Y:S01]  /*b1b0*/  MOV R220, R225 ;  /* 0x000000e100dc7202 */ /* 0x000fe20000000f00 */
[----:B------:R-:W-:Y:S01]  /*b1c0*/  FADD.FTZ R0, R11, R5 ;  /* 0x000000050b007221 */ /* 0x000fe20000010000 */
[----:B------:R-:W-:-:S02]  /*b1d0*/  MOV R204, R200 ;  /* 0x000000c800cc7202 */ /* 0x000fc40000000f00 */
        /* <DEDUP_REMOVED lines=14> */
[----:B------:R-:W-:-:S02]  /*b2c0*/  MOV R213, R155 ;  /* 0x0000009b00d57202 */ /* 0x000fc40000000f00 */
[----:B------:R-:W-:Y:S01]  /*b2d0*/  MOV R204, R208 ;  /* 0x000000d000cc7202 */ /* 0x000fe20000000f00 */
[----:B------:R-:W-:Y:S01]  /*b2e0*/  FADD.FTZ R5, R215, R3 ;  /* 0x00000003d7057221 */ /* 0x000fe20000010000 */
[----:B------:R-:W-:Y:S02]  /*b2f0*/  MOV R201, R143 ;  /* 0x0000008f00c97202 */ /* 0x000fe40000000f00 */
        /* <DEDUP_REMOVED lines=97> */
[----:B----4-:R-:W-:Y:S01]  /*b910*/  FADD.FTZ R3, R75, R3 ;  /* 0x000000034b037221 */ /* 0x010fe20000010000 */
[----:B------:R-:W-:Y:S01]  /*b920*/  FADD.FTZ R2, R40, R2 ;  /* 0x0000000228027221 */ /* 0x000fe20000010000 */
[----:B------:R-:W-:Y:S01]  /*b930*/  FADD.FTZ R0, R36, R0 ;  /* 0x0000000024007221 */ /* 0x000fe20000010000 */
[----:B---3--:R-:W-:Y:S01]  /*b940*/  FADD.FTZ R4, R99, R4 ;  /* 0x0000000463047221 */ /* 0x008fe20000010000 */
[----:B------:R-:W-:Y:S01]  /*b950*/  FADD.FTZ R3, R86, R3 ;  /* 0x0000000356037221 */ /* 0x000fe20000010000 */
[----:B------:R1:W5:Y:S01]  /*b960*/  LDL.LU R69, [R1+0xe4] ;  /* 0x0000e40001457983 */ /* 0x0003620000300800 */
[----:B------:R-:W-:Y:S01]  /*b970*/  FADD.FTZ R2, R39, R2 ;  /* 0x0000000227027221 */ /* 0x000fe20000010000 */
        /* <DEDUP_REMOVED lines=51> */
[----:B------:R-:W2:Y:S01]  /*bcb0*/  LDL R233, [R1+0x6c] ;  /* 0x00006c0001e97983 */ /* 0x000ea20000100800 */
[----:B------:R-:W1:Y:S03]  /*bcc0*/  LDCU UR4, c[0x0][0x440] ;  /* 0x00008800ff0477ac */ /* 0x000e660008000800 */
[----:B------:R-:W3:Y:S01]  /*bcd0*/  LDL R200, [R1+0x68] ;  /* 0x0000680001c87983 */ /* 0x000ee20000100800 */
[----:B------:R-:W-:Y:S01]  /*bce0*/  UIADD3 UR12, UPT, UPT, UR20, -0x2, URZ ;  /* 0xfffffffe140c7890 */ /* 0x000fe2000fffe0ff */
[----:B------:R-:W-:Y:S01]  /*bcf0*/  IMAD.U32 R2, RZ, RZ, UR8 ;  /* 0x00000008ff027e24 */ /* 0x000fe2000f8e00ff */
[----:B------:R-:W-:Y:S01]  /*bd00*/  MOV R13, UR9 ;  /* 0x00000009000d7c02 */ /* 0x000fe20008000f00 */
[----:B------:R-:W-:Y:S01]  /*bd10*/  IMAD.U32 R14, RZ, RZ, UR8 ;  /* 0x00000008ff0e7e24 */ /* 0x000fe2000f8e00ff */
[----:B------:R-:W-:Y:S01]  /*bd20*/  UIMAD.WIDE.U32 UR14, UR12, UR8, URZ ;  /* 0x000000080c0e72a5 */ /* 0x000fe2000f8e00ff */
[----:B------:R-:W-:Y:S01]  /*bd30*/  IMAD.U32 R3, RZ, RZ, UR8 ;  /* 0x00000008ff037e24 */ /* 0x000fe2000f8e00ff */
[----:B------:R-:W-:Y:S01]  /*bd40*/  MOV R8, UR9 ;  /* 0x0000000900087c02 */ /* 0x000fe20008000f00 */
[----:B------:R-:W-:Y:S01]  /*bd50*/  IMAD.U32 R12, RZ, RZ, UR8 ;  /* 0x00000008ff0c7e24 */ /* 0x000fe2000f8e00ff */
[----:B------:R-:W-:Y:S01]  /*bd60*/  UIMAD UR12, UR12, UR9, UR15 ;  /* 0x000000090c0c72a4 */ /* 0x000fe2000f8e020f */
[----:B------:R-:W-:Y:S01]  /*bd70*/  IMAD.U32 R4, RZ, RZ, UR8 ;  /* 0x00000008ff047e24 */ /* 0x000fe2000f8e00ff */
[----:B------:R-:W-:-:S04]  /*bd80*/  DEPBAR.LE SB0, 0x0 ;  /* 0x000080000000791a */ /* 0x000fc80000000000 */
[----:B------:R-:W-:Y:S01]  /*bd90*/  BAR.SYNC.DEFER_BLOCKING 0x0 ;  /* 0x0000000000007b1d */ /* 0x000fe20000010000 */
[----:B-1---5:R-:W-:Y:S01]  /*bda0*/  ISETP.GE.AND P1, PT, R230, UR4, PT ;  /* 0x00000004e6007c0c */ /* 0x022fe2000bf26270 */
[----:B------:R-:W-:Y:S01]  /*bdb0*/  USHF.L.U32 UR4, UR14, 0x7, URZ ;  /* 0x000000070e047899 */ /* 0x000fe200080006ff */
[----:B------:R-:W-:Y:S01]  /*bdc0*/  IMAD.U32 R7, RZ, RZ, UR8 ;  /* 0x00000008ff077e24 */ /* 0x000fe2000f8e00ff */
[----:B------:R-:W-:Y:S01]  /*bdd0*/  USHF.L.U64.HI UR12, UR14, 0x7, UR12 ;  /* 0x000000070e0c7899 */ /* 0x000fe2000801020c */
[----:B------:R-:W-:-:S03]  /*bde0*/  MOV R6, UR9 ;  /* 0x0000000900067c02 */ /* 0x000fc60008000f00 */
[----:B------:R-:W-:Y:S01]  /*bdf0*/  IMAD.U32 R0, RZ, RZ, UR4 ;  /* 0x00000004ff007e24 */ /* 0x000fe2000f8e00ff */
[----:B------:R-:W-:Y:S01]  /*be00*/  STL.64 [R1+0xf8], R150 ;  /* 0x0000f89601007387 */ /* 0x000fe20000100a00 */
[----:B------:R-:W-:-:S03]  /*be10*/  IMAD.U32 R5, RZ, RZ, UR12 ;  /* 0x0000000cff057e24 */ /* 0x000fc6000f8e00ff */
[----:B------:R-:W-:Y:S01]  /*be20*/  STL.64 [R1+0xf0], R148 ;  /* 0x0000f09401007387 */ /* 0x000fe20000100a00 */
[----:B------:R-:W-:Y:S02]  /*be30*/  @!P1 LEA R2, P4, R2, UR4, 0x4 ;  /* 0x0000000402029c11 */ /* 0x000fe4000f8820ff */
[----:B------:R-:W-:Y:S01]  /*be40*/  @!P1 LEA R3, P3, R3, UR4, 0x5 ;  /* 0x0000000403039c11 */ /* 0x000fe2000f8628ff */
[----:B------:R-:W-:Y:S01]  /*be50*/  STL.64 [R1+0xe8], R146 ;  /* 0x0000e89201007387 */ /* 0x000fe20000100a00 */
[----:B------:R-:W-:Y:S02]  /*be60*/  @!P1 LEA.HI.X R13, R14, UR12, R13, 0x4, P4 ;  /* 0x0000000c0e0d9c11 */ /* 0x000fe4000a0f240d */
[----:B------:R-:W-:Y:S01]  /*be70*/  @!P1 LEA.HI.X R8, R12, UR12, R8, 0x5, P3 ;  /* 0x0000000c0c089c11 */ /* 0x000fe200098f2c08 */
[----:B------:R-:W-:Y:S01]  /*be80*/  STL.64 [R1+0xe0], R144 ;  /* 0x0000e09001007387 */ /* 0x000fe20000100a00 */
[----:B------:R-:W-:Y:S02]  /*be90*/  MOV R12, UR4 ;  /* 0x00000004000c7c02 */ /* 0x000fe40008000f00 */
[----:B------:R-:W-:Y:S01]  /*bea0*/  @!P1 LEA R4, P2, R4, UR4, 0x6 ;  /* 0x0000000404049c11 */ /* 0x000fe2000f8430ff */
[----:B------:R-:W-:Y:S03]  /*beb0*/  @P1 STS.128 [R239+0x8000], RZ ;  /* 0x008000ffef001388 */ /* 0x000fe60000000c00 */
[----:B------:R-:W-:Y:S01]  /*bec0*/  @!P1 LEA.HI.X R6, R7, UR12, R6, 0x6, P2 ;  /* 0x0000000c07069c11 */ /* 0x000fe200090f3406 */
[----:B------:R-:W-:Y:S01]  /*bed0*/  IMAD.U32 R7, RZ, RZ, UR12 ;  /* 0x0000000cff077e24 */ /* 0x000fe2000f8e00ff */
[----:B------:R-:W-:Y:S04]  /*bee0*/  STL.64 [R1+0xd8], R142 ;  /* 0x0000d88e01007387 */ /* 0x000fe80000100a00 */
[----:B------:R-:W-:Y:S04]  /*bef0*/  STL.64 [R1+0xd0], R140 ;  /* 0x0000d08c01007387 */ /* 0x000fe80000100a00 */
[----:B------:R-:W-:Y:S04]  /*bf00*/  STL.64 [R1+0xc8], R138 ;  /* 0x0000c88a01007387 */ /* 0x000fe80000100a00 */
[----:B------:R-:W-:Y:S01]  /*bf10*/  STL.64 [R1+0xc0], R136 ;  /* 0x0000c08801007387 */ /* 0x000fe20000100a00 */
[----:B--2---:R-:W-:-:S02]  /*bf20*/  @!P1 LEA R28, P5, R0, R233, 0x1 ;  /* 0x000000e9001c9211 */ /* 0x004fc400078a08ff */
[-C--:B------:R-:W-:Y:S02]  /*bf30*/  @!P1 LEA R26, P4, R2, R233.reuse, 0x1 ;  /* 0x000000e9021a9211 */ /* 0x080fe400078808ff */
[-C--:B---3--:R-:W-:Y:S01]  /*bf40*/  @!P1 LEA.HI.X R29, R0, R200.reuse, R5, 0x1, P5 ;  /* 0x000000c8001d9211 */ /* 0x088fe200028f0c05 */
[----:B------:R-:W-:Y:S01]  /*bf50*/  IMAD.U32 R0, RZ, RZ, UR8 ;  /* 0x00000008ff007e24 */ /* 0x000fe2000f8e00ff */
[-C--:B------:R-:W-:Y:S01]  /*bf60*/  @!P1 LEA.HI.X R27, R2, R200.reuse, R13, 0x1, P4 ;  /* 0x000000c8021b9211 */ /* 0x080fe200020f0c0d */
[----:B------:R-:W-:Y:S01]  /*bf70*/  IMAD.U32 R13, RZ, RZ, UR12 ;  /* 0x0000000cff0d7e24 */ /* 0x000fe2000f8e00ff */
[-C--:B------:R-:W-:Y:S01]  /*bf80*/  @!P1 LEA R22, P2, R4, R233.reuse, 0x1 ;  /* 0x000000e904169211 */ /* 0x080fe200078408ff */
[----:B------:R-:W-:Y:S01]  /*bf90*/  IMAD.U32 R2, RZ, RZ, UR8 ;  /* 0x00000008ff027e24 */ /* 0x000fe2000f8e00ff */
[CC--:B------:R-:W-:Y:S01]  /*bfa0*/  @!P1 LEA R24, P3, R3.reuse, R233.reuse, 0x1 ;  /* 0x000000e903189211 */ /* 0x0c0fe200078608ff */
[----:B------:R-:W-:Y:S01]  /*bfb0*/  @!P1 IMAD.WIDE.U32 R12, R0, 0x30, R12 ;  /* 0x00000030000c9825 */ /* 0x000fe200078e000c */
[----:B------:R-:W-:Y:S01]  /*bfc0*/  MOV R0, UR9 ;  /* 0x0000000900007c02 */ /* 0x000fe20008000f00 */
[----:B------:R-:W-:Y:S01]  /*bfd0*/  @!PT LDS RZ, [RZ] ;  /* 0x00000000fffff984 */ /* 0x000fe20000000800 */
[----:B------:R-:W-:Y:S01]  /*bfe0*/  @!PT LDS RZ, [RZ] ;  /* 0x00000000fffff984 */ /* 0x000fe20000000800 */
[----:B------:R-:W-:Y:S01]  /*bff0*/  @!PT LDS RZ, [RZ] ;  /* 0x00000000fffff984 */ /* 0x000fe20000000800 */
[----:B------:R1:W-:Y:S01]  /*c000*/  @!P1 LDGSTS.E.BYPASS.LTC128B.128 [R239+0x8000], desc[UR22][R28.64] ;  /* 0x080000001cef9fae */ /* 0x0003e2000b981a16 */
[-C--:B------:R-:W-:Y:S01]  /*c010*/  @!P1 LEA.HI.X R23, R4, R200.reuse, R6, 0x1, P2 ;  /* 0x000000c804179211 */ /* 0x080fe200010f0c06 */
[----:B------:R-:W-:Y:S01]  /*c020*/  IMAD.U32 R4, RZ, RZ, UR4 ;  /* 0x00000004ff047e24 */ /* 0x000fe2000f8e00ff */
[----:B------:R-:W-:Y:S01]  /*c030*/  @!P1 LEA R18, P2, R12, R233, 0x1 ;  /* 0x000000e90c129211 */ /* 0x000fe200078408ff */
[----:B------:R-:W-:Y:S01]  /*c040*/  @!P1 IMAD R0, R0, 0x30, RZ ;  /* 0x0000003000009824 */ /* 0x000fe200078e02ff */
[-C--:B------:R-:W-:Y:S01]  /*c050*/  @!P1 LEA.HI.X R25, R3, R200.reuse, R8, 0x1, P3 ;  /* 0x000000c803199211 */ /* 0x080fe200018f0c08 */
[----:B------:R-:W-:Y:S01]  /*c060*/  IMAD.U32 R8, RZ, RZ, UR8 ;  /* 0x00000008ff087e24 */ /* 0x000fe2000f8e00ff */
[----:B------:R-:W-:Y:S01]  /*c070*/  MOV R5, UR12 ;  /* 0x0000000c00057c02 */ /* 0x000fe20008000f00 */
[----:B------:R-:W-:Y:S01]  /*c080*/  IMAD.U32 R3, RZ, RZ, UR12 ;  /* 0x0000000cff037e24 */ /* 0x000fe2000f8e00ff */
[----:B------:R-:W-:Y:S01]  /*c090*/  @!P1 IADD3 R0, PT, PT, R0, R13, RZ ;  /* 0x0000000d00009210 */ /* 0x000fe20007ffe0ff */
[----:B------:R-:W-:Y:S01]  /*c0a0*/  @P1 STS.128 [R239+0x8800], RZ ;  /* 0x008800ffef001388 */ /* 0x000fe20000000c00 */
[----:B------:R-:W-:Y:S01]  /*c0b0*/  MOV R6, UR4 ;  /* 0x0000000400067c02 */ /* 0x000fe20008000f00 */
[----:B------:R-:W-:Y:S01]  /*c0c0*/  @!P1 IMAD.WIDE.U32 R4, R8, 0x60, R4 ;  /* 0x0000006008049825 */ /* 0x000fe200078e0004 */
[----:B------:R-:W-:Y:S01]  /*c0d0*/  @!P1 LEA.HI.X R19, R12, R200, R0, 0x1, P2 ;  /* 0x000000c80c139211 */ /* 0x000fe200010f0c00 */
[----:B------:R-:W-:Y:S01]  /*c0e0*/  @!PT LDS RZ, [RZ] ;  /* 0x00000000fffff984 */ /* 0x000fe20000000800 */
[----:B------:R-:W-:Y:S01]  /*c0f0*/  @!PT LDS RZ, [RZ] ;  /* 0x00000000fffff984 */ /* 0x000fe20000000800 */
[----:B------:R-:W-:Y:S01]  /*c100*/  @!PT LDS RZ, [RZ] ;  /* 0x00000000fffff984 */ /* 0x000fe20000000800 */
[----:B------:R-:W-:Y:S01]  /*c110*/  @!P1 LDGSTS.E.BYPASS.LTC128B.128 [R239+0x8800], desc[UR22][R26.64] ;  /* 0x088000001aef9fae */ /* 0x000fe2000b981a16 */
[----:B------:R-:W-:Y:S01]  /*c120*/  MOV R0, UR9 ;  /* 0x0000000900007c02 */ /* 0x000fe20008000f00 */
[----:B------:R-:W-:-:S02]  /*c130*/  IMAD.U32 R12, RZ, RZ, UR9 ;  /* 0x00000009ff0c7e24 */ /* 0x000fc4000f8e00ff */
[----:B------:R-:W-:Y:S01]  /*c140*/  IMAD.U32 R8, RZ, RZ, UR9 ;  /* 0x00000009ff087e24 */ /* 0x000fe2000f8e00ff */
[----:B------:R-:W-:Y:S01]  /*c150*/  @P1 STS.128 [R239+0x9000], RZ ;  /* 0x009000ffef001388 */ /* 0x000fe20000000c00 */
[----:B------:R-:W-:-:S03]  /*c160*/  @!P1 IMAD.WIDE.U32 R6, R2, 0x50, R6 ;  /* 0x0000005002069825 */ /* 0x000fc600078e0006 */
[----:B------:R-:W-:Y:S01]  /*c170*/  @!PT LDS RZ, [RZ] ;  /* 0x00000000fffff984 */ /* 0x000fe20000000800 */
[----:B------:R-:W-:Y:S01]  /*c180*/  @!PT LDS RZ, [RZ] ;  /* 0x00000000fffff984 */ /* 0x000fe20000000800 */
[----:B------:R-:W-:Y:S01]  /*c190*/  @!PT LDS RZ, [RZ] ;  /* 0x00000000fffff984 */ /* 0x000fe20000000800 */
[----:B------:R2:W-:Y:S01]  /*c1a0*/  @!P1 LDGSTS.E.BYPASS.LTC128B.128 [R239+0x9000], desc[UR22][R24.64] ;  /* 0x0900000018ef9fae */ /* 0x0005e2000b981a16 */
[----:B------:R-:W-:Y:S01]  /*c1b0*/  IMAD.U32 R2, RZ, RZ, UR4 ;  /* 0x00000004ff027e24 */ /* 0x000fe2000f8e00ff */
[-C--:B------:R-:W-:Y:S01]  /*c1c0*/  @!P1 LEA R16, P4, R6, R233.reuse, 0x1 ;  /* 0x000000e906109211 */ /* 0x080fe200078808ff */
[----:B------:R-:W-:Y:S01]  /*c1d0*/  @!P1 IMAD R13, R12, 0x50, RZ ;  /* 0x000000500c0d9824 */ /* 0x000fe200078e02ff */
[----:B------:R-:W-:Y:S01]  /*c1e0*/  @P1 STS.128 [R239+0x9800], RZ ;  /* 0x009800ffef001388 */ /* 0x000fe20000000c00 */
[----:B------:R-:W-:Y:S01]  /*c1f0*/  @!P1 IMAD R12, R8, 0x60, RZ ;  /* 0x00000060080c9824 */ /* 0x000fe200078e02ff */
[----:B------:R-:W3:Y:S01]  /*c200*/  LDCU UR4, c[0x0][0x50c] ;  /* 0x0000a180ff0477ac */ /* 0x000ee20008000800 */
[----:B------:R-:W-:Y:S01]  /*c210*/  @!P1 IMAD R8, R0, 0x70, RZ ;  /* 0x0000007000089824 */ /* 0x000fe200078e02ff */
[----:B------:R-:W-:Y:S01]  /*c220*/  @!PT LDS RZ, [RZ] ;  /* 0x00000000fffff984 */ /* 0x000fe20000000800 */
[----:B------:R-:W-:Y:S01]  /*c230*/  @!PT LDS RZ, [RZ] ;  /* 0x00000000fffff984 */ /* 0x000fe20000000800 */
[----:B------:R-:W-:Y:S01]  /*c240*/  @!PT LDS RZ, [RZ] ;  /* 0x00000000fffff984 */ /* 0x000fe20000000800 */
[----:B------:R-:W-:Y:S01]  /*c250*/  @!P1 LDGSTS.E.BYPASS.LTC128B.128 [R239+0x9800], desc[UR22][R18.64] ;  /* 0x0980000012ef9fae */ /* 0x000fe2000b981a16 */
[----:B------:R-:W-:Y:S01]  /*c260*/  @!P1 IMAD.WIDE.U32 R2, R14, 0x70, R2 ;  /* 0x000000700e029825 */ /* 0x000fe200078e0002 */
[----:B------:R-:W-:-:S02]  /*c270*/  @!P1 LEA R14, P3, R4, R233, 0x1 ;  /* 0x000000e9040e9211 */ /* 0x000fc400078608ff */
[----:B------:R-:W-:Y:S01]  /*c280*/  @P1 STS.128 [R239+0xa000], RZ ;  /* 0x00a000ffef001388 */ /* 0x000fe20000000c00 */
[----:B------:R-:W-:Y:S01]  /*c290*/  @!P1 IMAD.IADD R0, R13, 0x1, R7 ;  /* 0x000000010d009824 */ /* 0x000fe200078e0207 */
[----:B------:R-:W-:Y:S01]  /*c2a0*/  @!P1 IADD3 R3, PT, PT, R8, R3, RZ ;  /* 0x0000000308039210 */ /* 0x000fe20007ffe0ff */
[----:B------:R-:W-:Y:S01]  /*c2b0*/  @!P1 IMAD.IADD R5, R12, 0x1, R5 ;  /* 0x000000010c059824 */ /* 0x000fe200078e0205 */
[----:B------:R-:W-:Y:S01]  /*c2c0*/  @!P1 LEA R12, P2, R2, R233, 0x1 ;  /* 0x000000e9020c9211 */ /* 0x000fe200078408ff */
[----:B------:R-:W-:Y:S01]  /*c2d0*/  @!PT LDS RZ, [RZ] ;  /* 0x00000000fffff984 */ /* 0x000fe20000000800 */
[----:B------:R-:W-:Y:S01]  /*c2e0*/  @!PT LDS RZ, [RZ] ;  /* 0x00000000fffff984 */ /* 0x000fe20000000800 */
[----:B------:R-:W-:Y:S01]  /*c2f0*/  @!PT LDS RZ, [RZ] ;  /* 0x00000000fffff984 */ /* 0x000fe20000000800 */
[----:B------:R-:W-:Y:S01]  /*c300*/  @!P1 LDGSTS.E.BYPASS.LTC128B.128 [R239+0xa000], desc[UR22][R22.64] ;  /* 0x0a00000016ef9fae */ /* 0x000fe2000b981a16 */
[-C--:B------:R-:W-:Y:S02]  /*c310*/  @!P1 LEA.HI.X R17, R6, R200.reuse, R0, 0x1, P4 ;  /* 0x000000c806119211 */ /* 0x080fe400020f0c00 */
[-C--:B------:R-:W-:Y:S01]  /*c320*/  @!P1 LEA.HI.X R15, R4, R200.reuse, R5, 0x1, P3 ;  /* 0x000000c8040f9211 */ /* 0x080fe200018f0c05 */
[----:B------:R-:W-:Y:S01]  /*c330*/  @P1 STS.128 [R239+0xa800], RZ ;  /* 0x00a800ffef001388 */ /* 0x000fe20000000c00 */
[----:B------:R-:W-:Y:S01]  /*c340*/  @!P1 LEA.HI.X R13, R2, R200, R3, 0x1, P2 ;  /* 0x000000c8020d9211 */ /* 0x000fe200010f0c03 */
[----:B------:R-:W-:-:S02]  /*c350*/  IMAD.MOV.U32 R200, RZ, RZ, 0x20 ;  /* 0x00000020ffc87424 */ /* 0x000fc400078e00ff */
[----:B------:R-:W-:Y:S01]  /*c360*/  @!PT LDS RZ, [RZ] ;  /* 0x00000000fffff984 */ /* 0x000fe20000000800 */
[----:B------:R-:W-:Y:S01]  /*c370*/  @!PT LDS RZ, [RZ] ;  /* 0x00000000fffff984 */ /* 0x000fe20000000800 */
[----:B------:R-:W-:Y:S01]  /*c380*/  @!PT LDS RZ, [RZ] ;  /* 0x00000000fffff984 */ /* 0x000fe20000000800 */
[----:B------:R-:W-:Y:S01]  /*c390*/  @!P1 LDGSTS.E.BYPASS.LTC128B.128 [R239+0xa800], desc[UR22][R16.64] ;  /* 0x0a80000010ef9fae */ /* 0x000fe2000b981a16 */
[----:B------:R-:W-:Y:S02]  /*c3a0*/  VIADD R3, R74, UR6 ;  /* 0x000000064a037c36 */ /* 0x000fe40008000000 */
[----:B------:R-:W-:Y:S01]  /*c3b0*/  SEL R4, R200, 0xffffffe0, !P6 ;  /* 0xffffffe0c8047807 */ /* 0x000fe20007000000 */
[----:B------:R-:W-:Y:S03]  /*c3c0*/  @P1 STS.128 [R239+0xb000], RZ ;  /* 0x00b000ffef001388 */ /* 0x000fe60000000c00 */
[----:B------:R-:W-:Y:S01]  /*c3d0*/  IADD3 R0, PT, PT, R3, R4, RZ ;  /* 0x0000000403007210 */ /* 0x000fe20007ffe0ff */
[----:B------:R-:W-:Y:S01]  /*c3e0*/  @!PT LDS RZ, [RZ] ;  /* 0x00000000fffff984 */ /* 0x000fe20000000800 */
[----:B------:R-:W-:Y:S01]  /*c3f0*/  @!PT LDS RZ, [RZ] ;  /* 0x00000000fffff984 */ /* 0x000fe20000000800 */
[----:B------:R-:W-:Y:S01]  /*c400*/  @!PT LDS RZ, [RZ] ;  /* 0x00000000fffff984 */ /* 0x000fe20000000800 */
[----:B------:R-:W-:Y:S01]  /*c410*/  @!P1 LDGSTS.E.BYPASS.LTC128B.128 [R239+0xb000], desc[UR22][R14.64] ;  /* 0x0b0000000eef9fae */ /* 0x000fe2000b981a16 */
[----:B------:R-:W-:-:S03]  /*c420*/  IMAD.IADD R2, R232, 0x1, R4 ;  /* 0x00000001e8027824 */ /* 0x000fc600078e0204 */
[----:B------:R-:W-:Y:S04]  /*c430*/  @P1 STS.128 [R239+0xb800], RZ ;  /* 0x00b800ffef001388 */ /* 0x000fe80000000c00 */
[----:B------:R-:W-:Y:S01]  /*c440*/  @!PT LDS RZ, [RZ] ;  /* 0x00000000fffff984 */ /* 0x000fe20000000800 */
[----:B------:R-:W-:Y:S01]  /*c450*/  @!PT LDS RZ, [RZ] ;  /* 0x00000000fffff984 */ /* 0x000fe20000000800 */
[----:B------:R-:W-:Y:S01]  /*c460*/  @!PT LDS RZ, [RZ] ;  /* 0x00000000fffff984 */ /* 0x000fe20000000800 */
[----:B------:R4:W-:Y:S04]  /*c470*/  @!P1 LDGSTS.E.BYPASS.LTC128B.128 [R239+0xb800], desc[UR22][R12.64] ;  /* 0x0b8000000cef9fae */ /* 0x0009e8000b981a16 */
[----:B------:R-:W-:Y:S04]  /*c480*/  LDSM.16.M88.4 R60, [R74+UR6+0x5000] ;  /* 0x005000064a3c783b */ /* 0x000fe80008000200 */
[----:B------:R-:W-:Y:S04]  /*c490*/  LDSM.16.M88.4 R56, [R74+UR6+0x5800] ;  /* 0x005800064a38783b */ /* 0x000fe80008000200 */
[----:B------:R-:W-:Y:S04]  /*c4a0*/  LDSM.16.M88.4 R4, [R2+0x2000] ;  /* 0x002000000204783b */ /* 0x000fe80000000200 */
[----:B-1----:R-:W-:Y:S04]  /*c4b0*/  LDSM.16.M88.4 R28, [R0+0x5000] ;  /* 0x00500000001c783b */ /* 0x002fe80000000200 */
[----:B------:R-:W-:Y:S04]  /*c4c0*/  LDSM.16.M88.4 R48, [R74+UR6+0x6800] ;  /* 0x006800064a30783b */ /* 0x000fe80008000200 */
[----:B--2---:R-:W-:Y:S04]  /*c4d0*/  LDSM.16.M88.4 R24, [R0+0x5800] ;  /* 0x005800000018783b */ /* 0x004fe80000000200 */
[----:B----4-:R-:W1:Y:S04]  /*c4e0*/  LDSM.16.M88.4 R12, [R232+0x2000] ;  /* 0x00200000e80c783b */ /* 0x010e680000000200 */
[----:B------:R-:W2:Y:S04]  /*c4f0*/  LDSM.16.M88.4 R76, [R74+UR6+0x4000] ;  /* 0x004000064a4c783b */ /* 0x000ea80008000200 */
[----:B------:R-:W4:Y:S04]  /*c500*/  LDSM.16.M88.4 R64, [R74+UR6+0x4800] ;  /* 0x004800064a40783b */ /* 0x000f280008000200 */
[----:B------:R-:W3:Y:S04]  /*c510*/  LDSM.16.M88.4 R52, [R74+UR6+0x6000] ;  /* 0x006000064a34783b */ /* 0x000ee80008000200 */
[----:B------:R-:W3:Y:S04]  /*c520*/  LDSM.16.M88.4 R44, [R74+UR6+0x7000] ;  /* 0x007000064a2c783b */ /* 0x000ee80008000200 */
[----:B------:R-:W3:Y:S04]  /*c530*/  LDSM.16.M88.4 R40, [R74+UR6+0x7800] ;  /* 0x007800064a28783b */ /* 0x000ee80008000200 */
[----:B------:R-:W-:Y:S04]  /*c540*/  LDSM.16.M88.4 R92, [R0+0x6800] ;  /* 0x00680000005c783b */ /* 0x000fe80000000200 */
[----:B------:R-:W-:Y:S04]  /*c550*/  LDSM.16.M88.4 R84, [R0+0x7800] ;  /* 0x007800000054783b */ /* 0x000fe80000000200 */
[----:B------:R-:W-:Y:S04]  /*c560*/  LDSM.16.M88.4 R80, [R0+0x6000] ;  /* 0x006000000050783b */ /* 0x000fe80000000200 */
[----:B------:R-:W-:Y:S01]  /*c570*/  LDSM.16.M88.4 R16, [R232] ;  /* 0x00000000e810783b */ /* 0x000fe20000000200 */
[C---:B-1----:R-:W-:Y:S03]  /*c580*/  HMMA.16816.F32 R100, R12.reuse, R60, RZ ;  /* 0x0000003c0c64723c */ /* 0x042fe600000018ff */
[----:B------:R-:W1:Y:S04]  /*c590*/  LDSM.16.M88.4 R32, [R0+0x4800] ;  /* 0x004800000020783b */ /* 0x000e680000000200 */
[----:B------:R-:W1:Y:S01]  /*c5a0*/  LDSM.16.M88.4 R36, [R0+0x4000] ;  /* 0x004000000024783b */ /* 0x000e620000000200 */
[----:B------:R-:W-:Y:S03]  /*c5b0*/  HMMA.16816.F32 R220, R12, R56, RZ ;  /* 0x000000380cdc723c */ /* 0x000fe600000018ff */
[----:B------:R4:W1:Y:S01]  /*c5c0*/  LDSM.16.M88.4 R88, [R0+0x7000] ;  /* 0x007000000058783b */ /* 0x0008620000000200 */
[----:B------:R-:W-:-:S03]  /*c5d0*/  LOP3.LUT P2, RZ, R234, 0x2, RZ, 0xc0, !PT ;  /* 0x00000002eaff7812 */ /* 0x000fc6000784c0ff */
[----:B------:R-:W0:Y:S01]  /*c5e0*/  LDGDEPBAR ;  /* 0x00000000000079af */ /* 0x000e220000000000 */
[----:B------:R-:W-:Y:S08]  /*c5f0*/  HMMA.16816.F32 R128, R12, R48, RZ ;  /* 0x000000300c80723c */ /* 0x000ff000000018ff */
[C---:B------:R-:W-:Y:S08]  /*c600*/  HMMA.16816.F32 R136, R4.reuse, R28, R100 ;  /* 0x0000001c0488723c */ /* 0x040ff00000001864 */
[----:B------:R-:W-:Y:S08]  /*c610*/  HMMA.16816.F32 R100, R4, R24, R220 ;  /* 0x000000180464723c */ /* 0x000ff000000018dc */
[----:B--2---:R-:W-:Y:S03]  /*c620*/  HMMA.16816.F32 R108, R12, R76, RZ ;  /* 0x0000004c0c6c723c */ /* 0x004fe600000018ff */
[----:B------:R-:W-:Y:S01]  /*c630*/  IMAD.MOV.U32 R245, RZ, RZ, R136 ;  /* 0x000000fffff57224 */ /* 0x000fe200078e0088 */
[----:B------:R-:W-:Y:S01]  /*c640*/  MOV R238, R137 ;  /* 0x0000008900ee7202 */ /* 0x000fe20000000f00 */
[----:B------:R-:W-:-:S02]  /*c650*/  IMAD.MOV.U32 R237, RZ, RZ, R138 ;  /* 0x000000ffffed7224 */ /* 0x000fc400078e008a */
[----:B----4-:R-:W-:Y:S01]  /*c660*/  IMAD.MOV.U32 R0, RZ, RZ, R139 ;  /* 0x000000ffff007224 */ /* 0x010fe200078e008b */
[C---:B------:R-:W-:Y:S03]  /*c670*/  HMMA.16816.F32 R104, R12.reuse, R64, RZ ;  /* 0x000000400c68723c */ /* 0x040fe600000018ff */
[----:B------:R-:W-:Y:S01]  /*c680*/  MOV R252, R100 ;  /* 0x0000006400fc7202 */ /* 0x000fe20000000f00 */
[----:B------:R-:W-:Y:S02]  /*c690*/  IMAD.MOV.U32 R247, RZ, RZ, R101 ;  /* 0x000000fffff77224 */ /* 0x000fe400078e0065 */
[----:B------:R-:W-:Y:S02]  /*c6a0*/  IMAD.MOV.U32 R246, RZ, RZ, R102 ;  /* 0x000000fffff67224 */ /* 0x000fe400078e0066 */
[C---:B---3--:R-:W-:Y:S08]  /*c6b0*/  HMMA.16816.F32 R200, R12.reuse, R52, RZ ;  /* 0x000000340cc8723c */ /* 0x048ff000000018ff */
        /* <DEDUP_REMOVED lines=10> */
[----:B------:R2:W3:Y:S07]  /*c760*/  LDSM.16.M88.4 R12, [R2] ;  /* 0x00000000020c783b */ /* 0x0004ee0000000200 */
[----:B-1----:R-:W-:Y:S08]  /*c770*/  HMMA.16816.F32 R248, R4, R32, R104 ;  /* 0x0000002004f8723c */ /* 0x002ff00000001868 */
[----:B------:R-:W-:Y:S01]  /*c780*/  HMMA.16816.F32 R104, R16, R76, RZ ;  /* 0x0000004c1068723c */ /* 0x000fe200000018ff */
[----:B--2---:R-:W-:-:S07]  /*c790*/  MOV R2, R103 ;  /* 0x0000006700027202 */ /* 0x004fce0000000f00 */
[C---:B------:R-:W-:Y:S08]  /*c7a0*/  HMMA.16816.F32 R140, R4.reuse, R30, R208 ;  /* 0x0000001e048c723c */ /* 0x040ff000000018d0 */
[C---:B------:R-:W-:Y:S08]  /*c7b0*/  HMMA.16816.F32 R100, R4.reuse, R92, R128 ;  /* 0x0000005c0464723c */ /* 0x040ff00000001880 */
[C---:B------:R-:W-:Y:S08]  /*c7c0*/  HMMA.16816.F32 R136, R4.reuse, R26, R204 ;  /* 0x0000001a0488723c */ /* 0x040ff000000018cc */
[----:B------:R-:W-:Y:S03]  /*c7d0*/  HMMA.16816.F32 R224, R4, R36, R108 ;  /* 0x0000002404e0723c */ /* 0x000fe6000000186c */
[----:B------:R-:W-:Y:S01]  /*c7e0*/  IMAD.MOV.U32 R235, RZ, RZ, R100 ;  /* 0x000000ffffeb7224 */ /* 0x000fe200078e0064 */
[----:B------:R-:W-:Y:S01]  /*c7f0*/  MOV R231, R102 ;  /* 0x0000006600e77202 */ /* 0x000fe20000000f00 */
[----:B------:R-:W-:-:S02]  /*c800*/  IMAD.MOV.U32 R233, RZ, RZ, R101 ;  /* 0x000000ffffe97224 */ /* 0x000fc400078e0065 */
[----:B------:R-:W-:Y:S01]  /*c810*/  IMAD.MOV.U32 R229, RZ, RZ, R103 ;  /* 0x000000ffffe57224 */ /* 0x000fe200078e0067 */
        /* <DEDUP_REMOVED lines=12> */
[----:B------:R-:W-:Y:S01]  /*c8e0*/  MOV R23, R100 ;  /* 0x0000006400177202 */ /* 0x000fe20000000f00 */
[----:B------:R-:W-:Y:S01]  /*c8f0*/  IMAD.MOV.U32 R22, RZ, RZ, R101 ;  /* 0x000000ffff167224 */ /* 0x000fe200078e0065 */
[----:B------:R-:W-:Y:S01]  /*c900*/  MOV R8, R103 ;  /* 0x0000006700087202 */ /* 0x000fe20000000f00 */
[----:B------:R-:W-:-:S02]  /*c910*/  IMAD.MOV.U32 R21, RZ, RZ, R102 ;  /* 0x000000ffff157224 */ /* 0x000fc400078e0066 */
[----:B------:R-:W-:Y:S08]  /*c920*/  HMMA.16816.F32 R100, R16, R64, RZ ;  /* 0x000000401064723c */ /* 0x000ff000000018ff */
[C---:B------:R-:W-:Y:S08]  /*c930*/  HMMA.16816.F32 R208, R4.reuse, R94, R124 ;  /* 0x0000005e04d0723c */ /* 0x040ff0000000187c */
[----:B------:R-:W-:Y:S08]  /*c940*/  HMMA.16816.F32 R204, R4, R90, R116 ;  /* 0x0000005a04cc723c */ /* 0x000ff00000001874 */
[----:B------:R-:W-:Y:S08]  /*c950*/  HMMA.16816.F32 R4, R16, R56, RZ ;  /* 0x000000381004723c */ /* 0x000ff000000018ff */
[C---:B---3--:R-:W-:Y:S08]  /*c960*/  HMMA.16816.F32 R124, R12.reuse, R28, R96 ;  /* 0x0000001c0c7c723c */ /* 0x048ff00000001860 */
        /* <DEDUP_REMOVED lines=12> */
[C---:B------:R-:W-:Y:S08]  /*ca30*/  HMMA.16816.F32 R4, R16.reuse, R40, RZ ;  /* 0x000000281004723c */ /* 0x040ff000000018ff */
[----:B------:R-:W-:Y:S08]  /*ca40*/  HMMA.16816.F32 R44, R16, R42, RZ ;  /* 0x0000002a102c723c */ /* 0x000ff000000018ff */
[----:B------:R-:W-:Y:S01]  /*ca50*/  HMMA.16816.F32 R40, R12, R38, R96 ;  /* 0x000000260c28723c */ /* 0x000fe20000001860 */
[----:B------:R-:W-:Y:S01]  /*ca60*/  IMAD.MOV.U32 R99, RZ, RZ, R2 ;  /* 0x000000ffff637224 */ /* 0x000fe200078e0002 */
[----:B------:R-:W-:Y:S01]  /*ca70*/  IADD3 R2, PT, PT, R232, R236, RZ ;  /* 0x000000ece8027210 */ /* 0x000fe20007ffe0ff */
[----:B------:R-:W-:Y:S01]  /*ca80*/  IMAD.MOV.U32 R96, RZ, RZ, R252 ;  /* 0x000000ffff607224 */ /* 0x000fe200078e00fc */
[----:B------:R-:W-:Y:S01]  /*ca90*/  MOV R98, R246 ;  /* 0x000000f600627202 */ /* 0x000fe20000000f00 */
[----:B------:R-:W-:-:S03]  /*caa0*/  IMAD.MOV.U32 R97, RZ, RZ, R247 ;  /* 0x000000ffff617224 */ /* 0x000fc600078e00f7 */
[----:B------:R-:W-:Y:S01]  /*cab0*/  HMMA.16816.F32 R36, R12, R34, R100 ;  /* 0x000000220c24723c */ /* 0x000fe20000001864 */
[----:B------:R-:W-:Y:S01]  /*cac0*/  IMAD.MOV.U32 R103, RZ, RZ, R0 ;  /* 0x000000ffff677224 */ /* 0x000fe200078e0000 */
[----:B------:R-:W-:Y:S01]  /*cad0*/  MOV R101, R238 ;  /* 0x000000ee00657202 */ /* 0x000fe20000000f00 */
[----:B------:R-:W-:Y:S02]  /*cae0*/  IMAD.IADD R0, R3, 0x1, R236 ;  /* 0x0000000103007824 */ /* 0x000fe400078e02ec */
[----:B------:R-:W-:Y:S02]  /*caf0*/  IMAD.MOV.U32 R100, RZ, RZ, R245 ;  /* 0x000000ffff647224 */ /* 0x000fe400078e00f5 */
[----:B------:R-:W-:Y:S01]  /*cb00*/  IMAD.MOV.U32 R102, RZ, RZ, R237 ;  /* 0x000000ffff667224 */ /* 0x000fe200078e00ed */
[----:B------:R-:W-:Y:S01]  /*cb10*/  HMMA.16816.F32 R52, R16, R54, RZ ;  /* 0x000000361034723c */ /* 0x000fe200000018ff */
[----:B------:R-:W-:Y:S04]  /*cb20*/  LDSM.16.M88.4 R16, [R2] ;  /* 0x000000000210783b */ /* 0x000fe80000000200 */
[----:B------:R-:W-:Y:S03]  /*cb30*/  LDSM.16.M88.4 R32, [R0+0x5000] ;  /* 0x005000000020783b */ /* 0x000fe60000000200 */
[C---:B------:R-:W-:Y:S01]  /*cb40*/  HMMA.16816.F32 R104, R12.reuse, R30, R104 ;  /* 0x0000001e0c68723c */ /* 0x040fe20000001868 */
[----:B------:R-:W1:Y:S07]  /*cb50*/  LDSM.16.M88.4 R28, [R0+0x4000] ;  /* 0x00400000001c783b */ /* 0x000e6e0000000200 */
[C---:B------:R-:W-:Y:S08]  /*cb60*/  HMMA.16816.F32 R112, R12.reuse, R80, R76 ;  /* 0x000000500c70723c */ /* 0x040ff0000000184c */
        /* <DEDUP_REMOVED lines=8> */
[----:B------:R-:W-:Y:S01]  /*cbf0*/  HMMA.16816.F32 R88, R12, R86, R44 ;  /* 0x000000560c58723c */ /* 0x000fe2000000182c */
[----:B------:R-:W-:Y:S07]  /*cc00*/  LDSM.16.M88.4 R44, [R0+0x6800] ;  /* 0x00680000002c783b */ /* 0x000fee0000000200 */
[----:B-1----:R-:W-:Y:S01]  /*cc10*/  HMMA.16816.F32 R56, R16, R30, R40 ;  /* 0x0000001e1038723c */ /* 0x002fe20000001828 */
[----:B------:R-:W1:Y:S07]  /*cc20*/  LDSM.16.M88.4 R40, [R0+0x7000] ;  /* 0x007000000028783b */ /* 0x000e6e0000000200 */
[----:B------:R-:W-:Y:S01]  /*cc30*/  HMMA.16816.F32 R80, R12, R82, R52 ;  /* 0x000000520c50723c */ /* 0x000fe20000001834 */
[----:B------:R-:W-:Y:S07]  /*cc40*/  LDSM.16.M88.4 R12, [R0+0x6000] ;  /* 0x00600000000c783b */ /* 0x000fee0000000200 */
[C---:B--2---:R-:W-:Y:S08]  /*cc50*/  HMMA.16816.F32 R52, R16.reuse, R24, R120 ;  /* 0x000000181034723c */ /* 0x044ff00000001878 */
[C---:B------:R-:W-:Y:S01]  /*cc60*/  HMMA.16816.F32 R120, R16.reuse, R26, R36 ;  /* 0x0000001a1078723c */ /* 0x040fe20000001824 */
[----:B------:R-:W2:Y:S07]  /*cc70*/  LDSM.16.M88.4 R36, [R0+0x7800] ;  /* 0x007800000024783b */ /* 0x000eae0000000200 */
[----:B------:R-:W-:Y:S08]  /*cc80*/  HMMA.16816.F32 R64, R16, R28, R116 ;  /* 0x0000001c1040723c */ /* 0x000ff00000001874 */
[C---:B---3--:R-:W-:Y:S08]  /*cc90*/  HMMA.16816.F32 R48, R4.reuse, R24, R248 ;  /* 0x000000180430723c */ /* 0x048ff000000018f8 */
[----:B------:R-:W-:Y:S01]  /*cca0*/  HMMA.16816.F32 R116, R4, R26, R212 ;  /* 0x0000001a0474723c */ /* 0x000fe200000018d4 */
[----:B------:R-:W3:Y:S01]  /*ccb0*/  LDSM.16.M88.4 R24, [R0+0x5800] ;  /* 0x005800000018783b */ /* 0x000ee20000000200 */
[----:B------:R-:W-:Y:S01]  /*ccc0*/  IMAD.MOV.U32 R212, RZ, RZ, R235 ;  /* 0x000000ffffd47224 */ /* 0x000fe200078e00eb */
[----:B------:R-:W-:Y:S01]  /*ccd0*/  MOV R213, R233 ;  /* 0x000000e900d57202 */ /* 0x000fe20000000f00 */
[----:B------:R-:W-:-:S02]  /*cce0*/  IMAD.MOV.U32 R214, RZ, RZ, R231 ;  /* 0x000000ffffd67224 */ /* 0x000fc400078e00e7 */
[----:B------:R-:W-:Y:S02]  /*ccf0*/  IMAD.MOV.U32 R215, RZ, RZ, R229 ;  /* 0x000000ffffd77224 */ /* 0x000fe400078e00e5 */
[C---:B-1----:R-:W-:Y:S08]  /*cd00*/  HMMA.16816.F32 R144, R4.reuse, R40, R144 ;  /* 0x000000280490723c */ /* 0x042ff00000001890 */
[C---:B------:R-:W-:Y:S08]  /*cd10*/  HMMA.16816.F32 R212, R4.reuse, R44, R212 ;  /* 0x0000002c04d4723c */ /* 0x040ff000000018d4 */
[C---:B--2---:R-:W-:Y:S08]  /*cd20*/  HMMA.16816.F32 R132, R4.reuse, R38, R132 ;  /* 0x000000260484723c */ /* 0x044ff00000001884 */
[----:B------:R-:W-:Y:S01]  /*cd30*/  HMMA.16816.F32 R60, R4, R30, R216 ;  /* 0x0000001e043c723c */ /* 0x000fe200000018d8 */
[----:B------:R-:W-:Y:S01]  /*cd40*/  IMAD.MOV.U32 R216, RZ, RZ, R23 ;  /* 0x000000ffffd87224 */ /* 0x000fe200078e0017 */
[----:B------:R-:W-:Y:S01]  /*cd50*/  MOV R217, R22 ;  /* 0x0000001600d97202 */ /* 0x000fe20000000f00 */
[----:B------:R-:W-:-:S02]  /*cd60*/  IMAD.MOV.U32 R218, RZ, RZ, R21 ;  /* 0x000000ffffda7224 */ /* 0x000fc400078e0015 */
[----:B------:R-:W-:-:S03]  /*cd70*/  IMAD.MOV.U32 R219, RZ, RZ, R8 ;  /* 0x000000ffffdb7224 */ /* 0x000fc600078e0008 */
[----:B------:R-:W-:Y:S01]  /*cd80*/  HMMA.16816.F32 R140, R4, R34, R140 ;  /* 0x00000022048c723c */ /* 0x000fe2000000188c */
[----:B------:R-:W-:Y:S02]  /*cd90*/  IMAD.MOV.U32 R8, RZ, RZ, R215 ;  /* 0x000000ffff087224 */ /* 0x000fe400078e00d7 */
[----:B------:R-:W-:-:S05]  /*cda0*/  IMAD.MOV.U32 R215, RZ, RZ, R144 ;  /* 0x000000ffffd77224 */ /* 0x000fca00078e0090 */
[C---:B---3--:R-:W-:Y:S08]  /*cdb0*/  HMMA.16816.F32 R96, R4.reuse, R24, R96 ;  /* 0x000000180460723c */ /* 0x048ff00000001860 */
[C---:B------:R-:W-:Y:S08]  /*cdc0*/  HMMA.16816.F32 R136, R4.reuse, R26, R136 ;  /* 0x0000001a0488723c */ /* 0x040ff00000001888 */
[C---:B------:R-:W-:Y:S08]  /*cdd0*/  HMMA.16816.F32 R216, R4.reuse, R14, R216 ;  /* 0x0000000e04d8723c */ /* 0x040ff000000018d8 */
        /* <DEDUP_REMOVED lines=9> */
[----:B------:R-:W-:Y:S02]  /*ce70*/  IMAD.MOV.U32 R215, RZ, RZ, 0x20 ;  /* 0x00000020ffd77424 */ /* 0x000fe400078e00ff */
        /* <DEDUP_REMOVED lines=15> */
[----:B------:R-:W-:Y:S01]  /*cf70*/  HMMA.16816.F32 R124, R4, R36, R124 ;  /* 0x00000024047c723c */ /* 0x000fe2000000187c */
[----:B------:R-:W-:Y:S01]  /*cf80*/  SEL R7, R215, 0xffffffe0, !P2 ;  /* 0xffffffe0d7077807 */ /* 0x000fe20005000000 */
[----:B------:R-:W-:Y:S01]  /*cf90*/  IMAD.MOV.U32 R4, RZ, RZ, R133 ;  /* 0x000000ffff047224 */ /* 0x000fe200078e0085 */
[----:B------:R-:W-:Y:S01]  /*cfa0*/  MOV R5, R135 ;  /* 0x0000008700057202 */ /* 0x000fe20000000f00 */
[----:B------:R-:W-:Y:S01]  /*cfb0*/  IMAD.MOV.U32 R30, RZ, RZ, R138 ;  /* 0x000000ffff1e7224 */ /* 0x000fe200078e008a */
[C---:B------:R-:W-:Y:S01]  /*cfc0*/  IADD3 R2, PT, PT, R7.reuse, R2, RZ ;  /* 0x0000000207027210 */ /* 0x040fe20007ffe0ff */
        /* <DEDUP_REMOVED lines=8> */
[----:B------:R-:W-:Y:S01]  /*d050*/  IMAD.IADD R0, R7, 0x1, R0 ;  /* 0x0000000107007824 */ /* 0x000fe200078e0200 */
        /* <DEDUP_REMOVED lines=11> */
[----:B------:R-:W-:Y:S02]  /*d110*/  IMAD.MOV.U32 R79, RZ, RZ, R4 ;  /* 0x000000ffff4f7224 */ /* 0x000fe400078e0004 */
[----:B------:R-:W-:Y:S01]  /*d120*/  LDSM.16.M88.4 R4, [R2] ;  /* 0x000000000204783b */ /* 0x000fe20000000200 */
[----:B------:R-:W-:Y:S02]  /*d130*/  IMAD.MOV.U32 R35, RZ, RZ, R29 ;  /* 0x000000ffff237224 */ /* 0x000fe400078e001d */
[----:B------:R-:W-:Y:S01]  /*d140*/  HMMA.16816.F32 R208, R16, R12, R112 ;  /* 0x0000000c10d0723c */ /* 0x000fe20000001870 */
[----:B------:R-:W-:-:S07]  /*d150*/  IMAD.MOV.U32 R102, RZ, RZ, R96 ;  /* 0x000000ffff667224 */ /* 0x000fce00078e0060 */
[C---:B------:R-:W-:Y:S01]  /*d160*/  HMMA.16816.F32 R220, R16.reuse, R24, R220 ;  /* 0x0000001810dc723c */ /* 0x040fe200000018dc */
[----:B------:R-:W-:Y:S01]  /*d170*/  LDSM.16.M88.4 R24, [R0+0x4800] ;  /* 0x004800000018783b */ /* 0x000fe20000000200 */
[----:B------:R-:W-:Y:S01]  /*d180*/  IMAD.MOV.U32 R75, RZ, RZ, R127 ;  /* 0x000000ffff4b7224 */ /* 0x000fe200078e007f */
[----:B------:R-:W-:Y:S01]  /*d190*/  MOV R73, R124 ;  /* 0x0000007c00497202 */ /* 0x000fe20000000f00 */
[----:B------:R-:W-:Y:S01]  /*d1a0*/  IMAD.MOV.U32 R98, RZ, RZ, R148 ;  /* 0x000000ffff627224 */ /* 0x000fe200078e0094 */
[----:B------:R-:W-:Y:S01]  /*d1b0*/  MOV R96, R150 ;  /* 0x0000009600607202 */ /* 0x000fe20000000f00 */
[----:B------:R-:W-:Y:S01]  /*d1c0*/  IMAD.MOV.U32 R97, RZ, RZ, R149 ;  /* 0x000000ffff617224 */ /* 0x000fe200078e0095 */
[----:B------:R-:W-:Y:S01]  /*d1d0*/  MOV R23, R126 ;  /* 0x0000007e00177202 */ /* 0x000fe20000000f00 */
[----:B------:R-:W-:Y:S01]  /*d1e0*/  HMMA.16816.F32 R204, R16, R14, R80 ;  /* 0x0000000e10cc723c */ /* 0x000fe20000001850 */
[----:B------:R1:W-:Y:S01]  /*d1f0*/  LDSM.16.M88.4 R12, [R2+0x2000] ;  /* 0x00200000020c783b */ /* 0x0003e20000000200 */
        /* <DEDUP_REMOVED lines=8> */
[----:B------:R2:W5:Y:S01]  /*d280*/  LDL.LU.64 R150, [R1+0xf8] ;  /* 0x0000f80001967983 */ /* 0x0005620000300a00 */
[----:B-1----:R-:W-:-:S03]  /*d290*/  MOV R2, R28 ;  /* 0x0000001c00027202 */ /* 0x002fc60000000f00 */
[C---:B------:R-:W-:Y:S01]  /*d2a0*/  HMMA.16816.F32 R112, R16.reuse, R42, R92 ;  /* 0x0000002a1070723c */ /* 0x040fe2000000185c */
[----:B------:R-:W1:Y:S01]  /*d2b0*/  LDSM.16.M88.4 R28, [R0+0x4000] ;  /* 0x00400000001c783b */ /* 0x000e620000000200 */
[----:B------:R-:W-:Y:S01]  /*d2c0*/  MOV R125, R142 ;  /* 0x0000008e007d7202 */ /* 0x000fe20000000f00 */
[----:B------:R-:W-:Y:S01]  /*d2d0*/  IMAD.MOV.U32 R126, RZ, RZ, R141 ;  /* 0x000000ffff7e7224 */ /* 0x000fe200078e008d */
[----:B------:R-:W-:Y:S01]  /*d2e0*/  MOV R80, R127 ;  /* 0x0000007f00507202 */ /* 0x000fe20000000f00 */
[----:B------:R-:W-:Y:S01]  /*d2f0*/  LDSM.16.M88.4 R40, [R0+0x5000] ;  /* 0x005000000028783b */ /* 0x000fe20000000200 */
[----:B------:R-:W-:Y:S02]  /*d300*/  IMAD.MOV.U32 R76, RZ, RZ, R132 ;  /* 0x000000ffff4c7224 */ /* 0x000fe400078e0084 */
[----:B------:R-:W-:Y:S01]  /*d310*/  IMAD.MOV.U32 R78, RZ, RZ, R134 ;  /* 0x000000ffff4e7224 */ /* 0x000fe200078e0086 */
[C---:B------:R-:W-:Y:S01]  /*d320*/  HMMA.16816.F32 R200, R16.reuse, R44, R200 ;  /* 0x0000002c10c8723c */ /* 0x040fe200000018c8 */
[----:B------:R-:W-:Y:S01]  /*d330*/  IMAD.MOV.U32 R83, RZ, RZ, R135 ;  /* 0x000000ffff537224 */ /* 0x000fe200078e0087 */
[----:B------:R2:W5:Y:S04]  /*d340*/  LDL.LU.64 R148, [R1+0xf0] ;  /* 0x0000f00001947983 */ /* 0x0005680000300a00 */
[----:B------:R2:W5:Y:S02]  /*d350*/  LDL.LU.64 R146, [R1+0xe8] ;  /* 0x0000e80001927983 */ /* 0x0005640000300a00 */
[C---:B------:R-:W-:Y:S02]  /*d360*/  HMMA.16816.F32 R132, R16.reuse, R46, R108 ;  /* 0x0000002e1084723c */ /* 0x040fe4000000186c */
[----:B------:R2:W5:Y:S04]  /*d370*/  LDL.LU.64 R144, [R1+0xe0] ;  /* 0x0000e00001907983 */ /* 0x0005680000300a00 */
[----:B------:R2:W5:Y:S02]  /*d380*/  LDL.LU.64 R142, [R1+0xd8] ;  /* 0x0000d800018e7983 */ /* 0x0005640000300a00 */
[C---:B------:R-:W-:Y:S01]  /*d390*/  HMMA.16816.F32 R108, R16.reuse, R36, R240 ;  /* 0x00000024106c723c */ /* 0x040fe200000018f0 */
[----:B------:R-:W-:Y:S01]  /*d3a0*/  IMAD.MOV.U32 R240, RZ, RZ, R126 ;  /* 0x000000fffff07224 */ /* 0x000fe200078e007e */
[----:B------:R-:W-:Y:S01]  /*d3b0*/  MOV R243, R124 ;  /* 0x0000007c00f37202 */ /* 0x000fe20000000f00 */
[----:B------:R-:W-:Y:S01]  /*d3c0*/  IMAD.MOV.U32 R242, RZ, RZ, R125 ;  /* 0x000000fffff27224 */ /* 0x000fe200078e007d */
[----:B------:R2:W5:Y:S04]  /*d3d0*/  LDL.LU.64 R140, [R1+0xd0] ;  /* 0x0000d000018c7983 */ /* 0x0005680000300a00 */
[----:B------:R-:W-:Y:S01]  /*d3e0*/  HMMA.16816.F32 R44, R16, R38, R88 ;  /* 0x00000026102c723c */ /* 0x000fe20000001858 */
[----:B------:R-:W-:Y:S07]  /*d3f0*/  LDSM.16.M88.4 R36, [R0+0x5800] ;  /* 0x005800000024783b */ /* 0x000fee0000000200 */
[----:B-1----:R-:W-:Y:S01]  /*d400*/  HMMA.16816.F32 R104, R4, R28, R64 ;  /* 0x0000001c0468723c */ /* 0x002fe20000001840 */
[----:B------:R-:W-:Y:S01]  /*d410*/  IMAD.MOV.U32 R64, RZ, RZ, R103 ;  /* 0x000000ffff407224 */ /* 0x000fe200078e0067 */
[----:B------:R-:W-:Y:S01]  /*d420*/  MOV R66, R101 ;  /* 0x0000006500427202 */ /* 0x000fe20000000f00 */
[----:B------:R-:W-:Y:S01]  /*d430*/  IMAD.MOV.U32 R65, RZ, RZ, R102 ;  /* 0x000000ffff417224 */ /* 0x000fe200078e0066 */
[----:B------:R-:W1:Y:S01]  /*d440*/  LDSM.16.M88.4 R16, [R0+0x7800] ;  /* 0x007800000010783b */ /* 0x000e620000000200 */
[----:B------:R-:W-:-:S03]  /*d450*/  IMAD.MOV.U32 R67, RZ, RZ, R100 ;  /* 0x000000ffff437224 */ /* 0x000fc600078e0064 */
[-C--:B------:R-:W-:Y:S01]  /*d460*/  HMMA.16816.F32 R100, R12, R30.reuse, R60 ;  /* 0x0000001e0c64723c */ /* 0x080fe2000000183c */
[----:B------:R-:W-:Y:S01]  /*d470*/  IMAD.MOV.U32 R60, RZ, RZ, R99 ;  /* 0x000000ffff3c7224 */ /* 0x000fe200078e0063 */
[----:B------:R-:W-:Y:S01]  /*d480*/  MOV R61, R98 ;  /* 0x00000062003d7202 */ /* 0x000fe20000000f00 */
[----:B------:R-:W-:Y:S01]  /*d490*/  IMAD.MOV.U32 R62, RZ, RZ, R97 ;  /* 0x000000ffff3e7224 */ /* 0x000fe200078e0061 */
[----:B------:R-:W-:Y:S01]  /*d4a0*/  MOV R63, R96 ;  /* 0x00000060003f7202 */ /* 0x000fe20000000f00 */
[----:B------:R-:W-:Y:S01]  /*d4b0*/  IMAD.MOV.U32 R241, RZ, RZ, R33 ;  /* 0x000000fffff17224 */ /* 0x000fe200078e0021 */
[----:B------:R2:W5:Y:S02]  /*d4c0*/  LDL.LU.64 R138, [R1+0xc8] ;  /* 0x0000c800018a7983 */ /* 0x0005640000300a00 */
[----:B------:R-:W-:Y:S01]  /*d4d0*/  HMMA.16816.F32 R96, R4, R30, R56 ;  /* 0x0000001e0460723c */ /* 0x000fe20000001838 */
[----:B------:R-:W-:Y:S01]  /*d4e0*/  MOV R57, R80 ;  /* 0x0000005000397202 */ /* 0x000fe20000000f00 */
[----:B------:R-:W-:Y:S01]  /*d4f0*/  IMAD.MOV.U32 R58, RZ, RZ, R81 ;  /* 0x000000ffff3a7224 */ /* 0x000fe200078e0051 */
[----:B------:R-:W-:Y:S01]  /*d500*/  MOV R59, R82 ;  /* 0x00000052003b7202 */ /* 0x000fe20000000f00 */
[----:B------:R2:W5:Y:S01]  /*d510*/  LDL.LU.64 R136, [R1+0xc0] ;  /* 0x0000c00001887983 */ /* 0x0005620000300a00 */
[----:B------:R-:W-:-:S03]  /*d520*/  UISETP.GE.U32.AND UP0, UPT, UR20, 0x3, UPT ;  /* 0x000000031400788c */ /* 0x000fc6000bf06070 */
[----:B------:R-:W-:Y:S01]  /*d530*/  HMMA.16816.F32 R88, R12, R24, R48 ;  /* 0x000000180c58723c */ /* 0x000fe20000001830 */
[----:B------:R-:W-:Y:S01]  /*d540*/  IMAD.MOV.U32 R48, RZ, RZ, R83 ;  /* 0x000000ffff307224 */ /* 0x000fe200078e0053 */
[----:B------:R-:W-:Y:S01]  /*d550*/  MOV R49, R76 ;  /* 0x0000004c00317202 */ /* 0x000fe20000000f00 */
[----:B------:R-:W-:Y:S01]  /*d560*/  IMAD.MOV.U32 R51, RZ, RZ, R2 ;  /* 0x000000ffff337224 */ /* 0x000fe200078e0002 */
[----:B------:R-:W-:Y:S01]  /*d570*/  MOV R2, R35 ;  /* 0x0000002300027202 */ /* 0x000fe20000000f00 */
[----:B------:R-:W-:-:S03]  /*d580*/  IMAD.MOV.U32 R50, RZ, RZ, R77 ;  /* 0x000000ffff327224 */ /* 0x000fc600078e004d */
[----:B------:R-:W-:Y:S01]  /*d590*/  HMMA.16816.F32 R124, R12, R28, R84 ;  /* 0x0000001c0c7c723c */ /* 0x000fe20000001854 */
[----:B------:R-:W3:Y:S07]  /*d5a0*/  LDSM.16.M88.4 R28, [R0+0x6800] ;  /* 0x00680000001c783b */ /* 0x000eee0000000200 */
[----:B------:R-:W-:Y:S08]  /*d5b0*/  HMMA.16816.F32 R92, R4, R24, R52 ;  /* 0x00000018045c723c */ /* 0x000ff00000001834 */
[-C--:B------:R-:W-:Y:S08]  /*d5c0*/  HMMA.16816.F32 R84, R12, R26.reuse, R116 ;  /* 0x0000001a0c54723c */ /* 0x080ff00000001874 */
[----:B------:R-:W-:Y:S01]  /*d5d0*/  HMMA.16816.F32 R80, R4, R26, R120 ;  /* 0x0000001a0450723c */ /* 0x000fe20000001878 */
[----:B------:R-:W4:Y:S01]  /*d5e0*/  LDSM.16.M88.4 R24, [R0+0x7000] ;  /* 0x007000000018783b */ /* 0x000f220000000200 */
[----:B------:R-:W-:Y:S01]  /*d5f0*/  IMAD.MOV.U32 R123, RZ, RZ, R34 ;  /* 0x000000ffff7b7224 */ /* 0x000fe200078e0022 */
[----:B------:R-:W-:-:S02]  /*d600*/  MOV R120, R32 ;  /* 0x0000002000787202 */ /* 0x000fc40000000f00 */
[----:B------:R2:W4:Y:S01]  /*d610*/  LDSM.16.M88.4 R32, [R0+0x6000] ;  /* 0x006000000020783b */ /* 0x0005220000000200 */
[----:B------:R-:W-:Y:S01]  /*d620*/  MOV R122, R78 ;  /* 0x0000004e007a7202 */ /* 0x000fe20000000f00 */
[----:B------:R-:W-:-:S04]  /*d630*/  DEPBAR.LE SB0, 0x0 ;  /* 0x000080000000791a */ /* 0x000fc80000000000 */
[C---:B-1----:R-:W-:Y:S08]  /*d640*/  HMMA.16816.F32 R108, R4.reuse, R16, R108 ;  /* 0x00000010046c723c */ /* 0x042ff0000000186c */
[C---:B---3--:R-:W-:Y:S08]  /*d650*/  HMMA.16816.F32 R116, R4.reuse, R28, R200 ;  /* 0x0000001c0474723c */ /* 0x048ff000000018c8 */
[----:B------:R-:W-:Y:S01]  /*d660*/  HMMA.16816.F32 R132, R4, R30, R132 ;  /* 0x0000001e0484723c */ /* 0x000fe20000001884 */
[----:B--2---:R-:W-:-:S07]  /*d670*/  IMAD.MOV.U32 R0, RZ, RZ, R79 ;  /* 0x000000ffff007224 */ /* 0x004fce00078e004f */
[----:B------:R-:W-:Y:S01]  /*d680*/  HMMA.16816.F32 R76, R4, R40, R224 ;  /* 0x00000028044c723c */ /* 0x000fe200000018e0 */
[----:B------:R-:W-:Y:S01]  /*d690*/  MOV R226, R64 ;  /* 0x0000004000e27202 */ /* 0x000fe20000000f00 */
[----:B------:R-:W-:Y:S01]  /*d6a0*/  IMAD.MOV.U32 R227, RZ, RZ, R65 ;  /* 0x000000ffffe37224 */ /* 0x000fe200078e0041 */
[----:B------:R-:W-:Y:S01]  /*d6b0*/  MOV R224, R66 ;  /* 0x0000004200e07202 */ /* 0x000fe20000000f00 */
[----:B------:R-:W-:-:S03]  /*d6c0*/  IMAD.MOV.U32 R225, RZ, RZ, R67 ;  /* 0x000000ffffe17224 */ /* 0x000fc600078e0043 */
        /* <DEDUP_REMOVED lines=20> */
[----:B------:R-:W-:Y:S01]  /*d810*/  MOV R51, R238 ;  /* 0x000000ee00337202 */ /* 0x000fe20000000f00 */
[----:B------:R-:W-:Y:S01]  /*d820*/  IMAD.MOV.U32 R225, RZ, RZ, R50 ;  /* 0x000000ffffe17224 */ /* 0x000fe200078e0032 */
[----:B------:R-:W-:Y:S01]  /*d830*/  MOV R242, R3 ;  /* 0x0000000300f27202 */ /* 0x000fe20000000f00 */
[----:B------:R-:W-:-:S02]  /*d840*/  IMAD.MOV.U32 R48, RZ, RZ, R240 ;  /* 0x000000ffff307224 */ /* 0x000fc400078e00f0 */
[----:B----4-:R-:W-:Y:S01]  /*d850*/  HMMA.16816.F32 R212, R4, R24, R128 ;  /* 0x0000001804d4723c */ /* 0x010fe20000001880 */
[----:B------:R-:W-:Y:S02]  /*d860*/  IMAD.MOV.U32 R50, RZ, RZ, R243 ;  /* 0x000000ffff327224 */ /* 0x000fe400078e00f3 */
[----:B------:R-:W-:-:S05]  /*d870*/  IMAD.MOV.U32 R243, RZ, RZ, R23 ;  /* 0x000000fffff37224 */ /* 0x000fca00078e0017 */
[C---:B------:R-:W-:Y:S08]  /*d880*/  HMMA.16816.F32 R112, R4.reuse, R26, R112 ;  /* 0x0000001a0470723c */ /* 0x040ff00000001870 */
[C---:B------:R-:W-:Y:S01]  /*d890*/  HMMA.16816.F32 R52, R4.reuse, R32, R208 ;  /* 0x000000200434723c */ /* 0x040fe200000018d0 */
[----:B------:R-:W-:Y:S02]  /*d8a0*/  IMAD.MOV.U32 R211, RZ, RZ, R219 ;  /* 0x000000ffffd37224 */ /* 0x000fe400078e00db */
        /* <DEDUP_REMOVED lines=35> */
[----:B------:R-:W-:Y:S01]  /*dae0*/  HMMA.16816.F32 R44, R12, R42, R44 ;  /* 0x0000002a0c2c723c */ /* 0x000fe2000000182c */
[----:B------:R-:W-:-:S07]  /*daf0*/  MOV R121, R212 ;  /* 0x000000d400797202 */ /* 0x000fce0000000f00 */
[C---:B------:R-:W-:Y:S01]  /*db00*/  HMMA.16816.F32 R4, R12.reuse, R32, R200 ;  /* 0x000000200c04723c */ /* 0x040fe200000018c8 */
[----:B------:R-:W-:Y:S02]  /*db10*/  IMAD.MOV.U32 R201, RZ, RZ, R0 ;  /* 0x000000ffffc97224 */ /* 0x000fe400078e0000 */
[----:B------:R-:W-:Y:S01]  /*db20*/  FMUL.FTZ R0, R104, UR4 ;  /* 0x0000000468007c20 */ /* 0x000fe20008410000 */
[----:B------:R-:W-:Y:S01]  /*db30*/  MOV R202, R226 ;  /* 0x000000e200ca7202 */ /* 0x000fe20000000f00 */
[----:B------:R-:W-:Y:S02]  /*db40*/  IMAD.MOV.U32 R203, RZ, RZ, R225 ;  /* 0x000000ffffcb7224 */ /* 0x000fe400078e00e1 */
[----:B------:R1:W-:Y:S01]  /*db50*/  MUFU.TANH R213, R0 ;  /* 0x0000000000d57308 */ /* 0x0003e20000002400 */
[----:B------:R-:W-:Y:S01]  /*db60*/  IMAD.MOV.U32 R200, RZ, RZ, R233 ;  /* 0x000000ffffc87224 */ /* 0x000fe200078e00e9 */
[C---:B------:R-:W-:Y:S08]  /*db70*/  HMMA.16816.F32 R40, R12.reuse, R36, R108 ;  /* 0x000000240c28723c */ /* 0x040ff0000000186c */
[----:B------:R-:W-:Y:S01]  /*db80*/  HMMA.16816.F32 R36, R12, R38, R112 ;  /* 0x000000260c24723c */ /* 0x000fe20000001870 */
[----:B-1----:R-:W-:-:S04]  /*db90*/  FMUL.FTZ R0, R105, UR4 ;  /* 0x0000000469007c20 */ /* 0x002fc80008410000 */
[----:B------:R1:W-:Y:S02]  /*dba0*/  MUFU.TANH R210, R0 ;  /* 0x0000000000d27308 */ /* 0x0003e40000002400 */
[----:B-1----:R-:W-:-:S06]  /*dbb0*/  FMUL.FTZ R0, R106, UR4 ;  /* 0x000000046a007c20 */ /* 0x002fcc0008410000 */
[----:B------:R1:W-:Y:S02]  /*dbc0*/  MUFU.TANH R226, R0 ;  /* 0x0000000000e27308 */ /* 0x0003e40000002400 */
[----:B-1----:R-:W-:-:S06]  /*dbd0*/  FMUL.FTZ R0, R107, UR4 ;  /* 0x000000046b007c20 */ /* 0x002fcc0008410000 */
[----:B------:R1:W-:Y:S02]  /*dbe0*/  MUFU.TANH R219, R0 ;  /* 0x0000000000db7308 */ /* 0x0003e40000002400 */
[----:B-1----:R-:W-:Y:S01]  /*dbf0*/  FMUL.FTZ R0, R124, UR4 ;  /* 0x000000047c007c20 */ /* 0x002fe20008410000 */
[----:B------:R-:W-:-:S05]  /*dc00*/  MOV R124, R227 ;  /* 0x000000e3007c7202 */ /* 0x000fca0000000f00 */
[----:B------:R1:W-:Y:S02]  /*dc10*/  MUFU.TANH R225, R0 ;  /* 0x0000000000e17308 */ /* 0x0003e40000002400 */
[----:B-1----:R-:W-:Y:S01]  /*dc20*/  FMUL.FTZ R0, R125, UR4 ;  /* 0x000000047d007c20 */ /* 0x002fe20008410000 */
[----:B------:R-:W-:-:S05]  /*dc30*/  IMAD.MOV.U32 R125, RZ, RZ, R120 ;  /* 0x000000ffff7d7224 */ /* 0x000fca00078e0078 */
[----:B------:R1:W-:Y:S02]  /*dc40*/  MUFU.TANH R224, R0 ;  /* 0x0000000000e07308 */ /* 0x0003e40000002400 */
[----:B-1----:R-:W-:Y:S01]  /*dc50*/  FMUL.FTZ R0, R126, UR4 ;  /* 0x000000047e007c20 */ /* 0x002fe20008410000 */
[----:B------:R-:W-:-:S05]  /*dc60*/  MOV R126, R235 ;  /* 0x000000eb007e7202 */ /* 0x000fca0000000f00 */
[----:B------:R1:W-:Y:S02]  /*dc70*/  MUFU.TANH R223, R0 ;  /* 0x0000000000df7308 */ /* 0x0003e40000002400 */
[----:B-1----:R-:W-:-:S06]  /*dc80*/  FMUL.FTZ R0, R127, UR4 ;  /* 0x000000047f007c20 */ /* 0x002fcc0008410000 */
        /* <DEDUP_REMOVED lines=29> */
[----:B-1----:R-:W-:Y:S01]  /*de60*/  FMUL.FTZ R0, R90, UR4 ;  /* 0x000000045a007c20 */ /* 0x002fe20008410000 */
[----:B------:R-:W-:Y:S01]  /*de70*/  MOV R90, R200 ;  /* 0x000000c8005a7202 */ /* 0x000fe20000000f00 */
[----:B------:R-:W-:Y:S01]  /*de80*/  IMAD.MOV.U32 R200, RZ, RZ, R201 ;  /* 0x000000ffffc87224 */ /* 0x000fe200078e00c9 */
[----:B------:R-:W-:-:S03]  /*de90*/  MOV R201, R202 ;  /* 0x000000ca00c97202 */ /* 0x000fc60000000f00 */
[----:B------:R1:W-:Y:S01]  /*dea0*/  MUFU.TANH R89, R0 ;  /* 0x0000000000597308 */ /* 0x0003e20000002400 */
[----:B------:R-:W-:Y:S01]  /*deb0*/  IMAD.MOV.U32 R202, RZ, RZ, R203 ;  /* 0x000000ffffca7224 */ /* 0x000fe200078e00cb */
[----:B------:R-:W-:Y:S01]  /*dec0*/  MOV R203, R211 ;  /* 0x000000d300cb7202 */ /* 0x000fe20000000f00 */
[----:B------:R-:W-:Y:S02]  /*ded0*/  IMAD.MOV.U32 R211, RZ, RZ, R217 ;  /* 0x000000ffffd37224 */ /* 0x000fe400078e00d9 */
[----:B-1----:R-:W-:-:S04]  /*dee0*/  FMUL.FTZ R0, R91, UR4 ;  /* 0x000000045b007c20 */ /* 0x002fc80008410000 */
[----:B------:R1:W-:Y:S02]  /*def0*/  MUFU.TANH R217, R0 ;  /* 0x0000000000d97308 */ /* 0x0003e40000002400 */
[----:B-1----:R-:W-:Y:S01]  /*df00*/  FMUL.FTZ R0, R80, UR4 ;  /* 0x0000000450007c20 */ /* 0x002fe20008410000 */
[----:B------:R-:W-:-:S05]  /*df10*/  MOV R80, R123 ;  /* 0x0000007b00507202 */ /* 0x000fca0000000f00 */
[----:B------:R1:W-:Y:S02]  /*df20*/  MUFU.TANH R127, R0 ;  /* 0x00000000007f7308 */ /* 0x0003e40000002400 */
[----:B-1----:R-:W-:-:S06]  /*df30*/  FMUL.FTZ R0, R81, UR4 ;  /* 0x0000000451007c20 */ /* 0x002fcc0008410000 */
[----:B------:R1:W-:Y:S02]  /*df40*/  MUFU.TANH R123, R0 ;  /* 0x00000000007b7308 */ /* 0x0003e40000002400 */
[----:B-1----:R-:W-:Y:S01]  /*df50*/  FMUL.FTZ R0, R82, UR4 ;  /* 0x0000000452007c20 */ /* 0x002fe20008410000 */
[----:B------:R-:W-:-:S05]  /*df60*/  IMAD.MOV.U32 R82, RZ, RZ, R74 ;  /* 0x000000ffff527224 */ /* 0x000fca00078e004a */
        /* <DEDUP_REMOVED lines=12> */
[----:B------:R-:W-:Y:S01]  /*e030*/  IMAD.MOV.U32 R76, RZ, RZ, R201 ;  /* 0x000000ffff4c7224 */ /* 0x000fe200078e00c9 */
[----:B------:R-:W-:-:S04]  /*e040*/  MOV R201, R242 ;  /* 0x000000f200c97202 */ /* 0x000fc80000000f00 */
[----:B------:R1:W-:Y:S02]  /*e050*/  MUFU.TANH R107, R0 ;  /* 0x00000000006b7308 */ /* 0x0003e40000002400 */
[----:B-1----:R-:W-:Y:S01]  /*e060*/  FMUL.FTZ R0, R77, UR4 ;  /* 0x000000044d007c20 */ /* 0x002fe20008410000 */
[----:B------:R-:W-:Y:S01]  /*e070*/  MOV R77, R200 ;  /* 0x000000c8004d7202 */ /* 0x000fe20000000f00 */
[----:B------:R-:W-:-:S04]  /*e080*/  IMAD.MOV.U32 R200, RZ, RZ, R73 ;  /* 0x000000ffffc87224 */ /* 0x000fc800078e0049 */
[----:B------:R1:W-:Y:S02]  /*e090*/  MUFU.TANH R115, R0 ;  /* 0x0000000000737308 */ /* 0x0003e40000002400 */
[----:B-1----:R-:W-:Y:S01]  /*e0a0*/  FMUL.FTZ R0, R78, UR4 ;  /* 0x000000044e007c20 */ /* 0x002fe20008410000 */
[----:B------:R-:W-:Y:S01]  /*e0b0*/  MOV R78, R202 ;  /* 0x000000ca004e7202 */ /* 0x000fe20000000f00 */
[----:B------:R-:W-:-:S04]  /*e0c0*/  IMAD.MOV.U32 R202, RZ, RZ, R243 ;  /* 0x000000ffffca7224 */ /* 0x000fc800078e00f3 */
[----:B------:R1:W-:Y:S02]  /*e0d0*/  MUFU.TANH R98, R0 ;  /* 0x0000000000627308 */ /* 0x0003e40000002400 */
[----:B-1----:R-:W-:Y:S01]  /*e0e0*/  FMUL.FTZ R0, R79, UR4 ;  /* 0x000000044f007c20 */ /* 0x002fe20008410000 */
[----:B------:R-:W-:-:S05]  /*e0f0*/  IMAD.MOV.U32 R79, RZ, RZ, R122 ;  /* 0x000000ffff4f7224 */ /* 0x000fca00078e007a */
[----:B------:R1:W-:Y:S02]  /*e100*/  MUFU.TANH R122, R0 ;  /* 0x00000000007a7308 */ /* 0x0003e40000002400 */
[----:B-1----:R-:W-:Y:S01]  /*e110*/  FMUL.FTZ R0, R48, UR4 ;  /* 0x0000000430007c20 */ /* 0x002fe20008410000 */
[----:B------:R-:W-:Y:S02]  /*e120*/  MOV R48, R203 ;  /* 0x000000cb00307202 */ /* 0x000fe40000000f00 */
[----:B------:R-:W-:-:S03]  /*e130*/  MOV R203, R75 ;  /* 0x0000004b00cb7202 */ /* 0x000fc60000000f00 */
[----:B------:R1:W-:Y:S04]  /*e140*/  MUFU.TANH R85, R0 ;  /* 0x0000000000557308 */ /* 0x0003e80000002400 */
[----:B------:R-:W-:Y:S01]  /*e150*/  HMMA.16816.F32 R200, R12, R16, R200 ;  /* 0x000000100cc8723c */ /* 0x000fe200000018c8 */
[----:B------:R-:W-:Y:S01]  /*e160*/  MOV R17, R3 ;  /* 0x0000000300117202 */ /* 0x000fe20000000f00 */
[----:B-1----:R-:W-:Y:S01]  /*e170*/  FMUL.FTZ R0, R49, UR4 ;  /* 0x0000000431007c20 */ /* 0x002fe20008410000 */
[----:B------:R-:W-:-:S03]  /*e180*/  IMAD.MOV.U32 R49, RZ, RZ, R211 ;  /* 0x000000ffff317224 */ /* 0x000fc600078e00d3 */
[----:B------:R1:W-:-:S13]  /*e190*/  MUFU.TANH R106, R0 ;  /* 0x00000000006a7308 */ /* 0x0003da0000002400 */
[----:B------:R-:W-:Y:S01]  /*e1a0*/  FMUL.FTZ R200, R200, UR4 ;  /* 0x00000004c8c87c20 */ /* 0x000fe20008410000 */
[----:B-1----:R-:W-:Y:S01]  /*e1b0*/  FMUL.FTZ R0, R50, UR4 ;  /* 0x0000000432007c20 */ /* 0x002fe20008410000 */
[----:B------:R-:W-:-:S03]  /*e1c0*/  MOV R50, R236 ;  /* 0x000000ec00327202 */ /* 0x000fc60000000f00 */
        /* <DEDUP_REMOVED lines=21> */
[----:B-1----:R-:W-:Y:S01]  /*e320*/  FMUL.FTZ R0, R47, UR4 ;  /* 0x000000042f007c20 */ /* 0x002fe20008410000 */
[----:B------:R-:W-:-:S05]  /*e330*/  IMAD.MOV.U32 R47, RZ, RZ, R22 ;  /* 0x000000ffff2f7224 */ /* 0x000fca00078e0016 */
[----:B------:R1:W-:Y:S02]  /*e340*/  MUFU.TANH R84, R0 ;  /* 0x0000000000547308 */ /* 0x0003e40000002400 */
        /* <DEDUP_REMOVED lines=8> */
[----:B------:R-:W-:-:S04]  /*e3d0*/  IMAD.MOV.U32 R49, RZ, RZ, R237 ;  /* 0x000000ffff317224 */ /* 0x000fc800078e00ed */
[----:B------:R-:W-:Y:S01]  /*e3e0*/  HMMA.16816.F32 R76, R12, R18, R76 ;  /* 0x000000120c4c723c */ /* 0x000fe2000000184c */
[----:B-1----:R-:W-:-:S04]  /*e3f0*/  FMUL.FTZ R0, R60, UR4 ;  /* 0x000000043c007c20 */ /* 0x002fc80008410000 */
[----:B------:R1:W-:Y:S03]  /*e400*/  MUFU.TANH R92, R0 ;  /* 0x00000000005c7308 */ /* 0x0003e60000002400 */
        /* <DEDUP_REMOVED lines=21> */
[----:B-1----:R-:W-:-:S05]  /*e560*/  FMUL.FTZ R0, R56, UR4 ;  /* 0x0000000438007c20 */ /* 0x002fca0008410000 */
        /* <DEDUP_REMOVED lines=20> */
[----:B------:R1:W2:Y:S02]  /*e6b0*/  MUFU.TANH R211, R0 ;  /* 0x0000000000d37308 */ /* 0x0002a40000002400 */
[----:B-1----:R-:W-:Y:S01]  /*e6c0*/  FMUL.FTZ R0, R54, UR4 ;  /* 0x0000000436007c20 */ /* 0x002fe20008410000 */
[----:B------:R-:W-:Y:S02]  /*e6d0*/  MOV R54, R125 ;  /* 0x0000007d00367202 */ /* 0x000fe40000000f00 */
[----:B--2---:R-:W-:-:S03]  /*e6e0*/  MOV R16, R211 ;  /* 0x000000d300107202 */ /* 0x004fc60000000f00 */
        /* <DEDUP_REMOVED lines=11> */
[----:B------:R-:W-:Y:S01]  /*e7a0*/  HMMA.16816.F32 R4, R12, R28, R52 ;  /* 0x0000001c0c04723c */ /* 0x000fe20000001834 */
[----:B------:R-:W-:-:S03]  /*e7b0*/  IMAD.MOV.U32 R15, RZ, RZ, R23 ;  /* 0x000000ffff0f7224 */ /* 0x000fc600078e0017 */
[----:B------:R1:W-:Y:S01]  /*e7c0*/  MUFU.TANH R242, R0 ;  /* 0x0000000000f27308 */ /* 0x0003e20000002400 */
[----:B------:R-:W-:Y:S01]  /*e7d0*/  FMUL.FTZ R12, R133, UR4 ;  /* 0x00000004850c7c20 */ /* 0x000fe20008410000 */
[----:B------:R-:W-:Y:S01]  /*e7e0*/  FMUL.FTZ R14, R135, UR4 ;  /* 0x00000004870e7c20 */ /* 0x000fe20008410000 */
[----:B------:R-:W-:Y:S01]  /*e7f0*/  MOV R54, R121 ;  /* 0x0000007900367202 */ /* 0x000fe20000000f00 */
[----:B------:R-:W-:-:S04]  /*e800*/  FMUL.FTZ R13, R134, UR4 ;  /* 0x00000004860d7c20 */ /* 0x000fc80008410000 */
[----:B------:R2:W-:Y:S08]  /*e810*/  MUFU.TANH R64, R12 ;  /* 0x0000000c00407308 */ /* 0x0005f00000002400 */
[----:B------:R-:W-:Y:S01]  /*e820*/  MUFU.TANH R52, R13 ;  /* 0x0000000d00347308 */ /* 0x000fe20000002400 */
[----:B------:R-:W-:Y:S01]  /*e830*/  FMUL.FTZ R3, R4, UR4 ;  /* 0x0000000404037c20 */ /* 0x000fe20008410000 */
[----:B-1----:R-:W-:Y:S01]  /*e840*/  FMUL.FTZ R0, R204, UR4 ;  /* 0x00000004cc007c20 */ /* 0x002fe20008410000 */
[----:B------:R-:W-:Y:S01]  /*e850*/  FMUL.FTZ R5, R5, UR4 ;  /* 0x0000000405057c20 */ /* 0x000fe20008410000 */
[----:B------:R-:W-:Y:S01]  /*e860*/  FMUL.FTZ R4, R132, UR4 ;  /* 0x0000000484047c20 */ /* 0x000fe20008410000 */
[----:B------:R-:W-:Y:S01]  /*e870*/  FMUL.FTZ R7, R7, UR4 ;  /* 0x0000000407077c20 */ /* 0x000fe20008410000 */
[----:B------:R-:W-:-:S02]  /*e880*/  FMUL.FTZ R6, R6, UR4 ;  /* 0x0000000406067c20 */ /* 0x000fc40008410000 */
[----:B------:R1:W-:Y:S01]  /*e890*/  MUFU.TANH R90, R0 ;  /* 0x00000000005a7308 */ /* 0x0003e20000002400 */
[----:B--2---:R-:W-:-:S07]  /*e8a0*/  IMAD.MOV.U32 R12, RZ, RZ, R214 ;  /* 0x000000ffff0c7224 */ /* 0x004fce00078e00d6 */
[----:B------:R-:W-:Y:S08]  /*e8b0*/  MUFU.TANH R23, R3 ;  /* 0x0000000300177308 */ /* 0x000ff00000002400 */
[----:B------:R2:W-:Y:S01]  /*e8c0*/  MUFU.TANH R58, R5 ;  /* 0x00000005003a7308 */ /* 0x0005e20000002400 */
[----:B-1----:R-:W-:-:S07]  /*e8d0*/  FMUL.FTZ R0, R205, UR4 ;  /* 0x00000004cd007c20 */ /* 0x002fce0008410000 */
[----:B------:R1:W-:Y:S08]  /*e8e0*/  MUFU.TANH R249, R0 ;  /* 0x0000000000f97308 */ /* 0x0003f00000002400 */
[----:B------:R-:W-:Y:S01]  /*e8f0*/  MUFU.TANH R53, R7 ;  /* 0x0000000700357308 */ /* 0x000fe20000002400 */
[----:B--2---:R-:W-:-:S07]  /*e900*/  IMAD.MOV.U32 R5, RZ, RZ, R229 ;  /* 0x000000ffff057224 */ /* 0x004fce00078e00e5 */
[----:B------:R-:W-:Y:S01]  /*e910*/  MUFU.TANH R55, R4 ;  /* 0x0000000400377308 */ /* 0x000fe20000002400 */
[----:B-1----:R-:W-:-:S07]  /*e920*/  FMUL.FTZ R0, R206, UR4 ;  /* 0x00000004ce007c20 */ /* 0x002fce0008410000 */
[----:B------:R1:W-:Y:S08]  /*e930*/  MUFU.TANH R80, R0 ;  /* 0x0000000000507308 */ /* 0x0003f00000002400 */
[----:B------:R-:W-:Y:S01]  /*e940*/  MUFU.TANH R60, R14 ;  /* 0x0000000e003c7308 */ /* 0x000fe20000002400 */
[----:B-1----:R-:W-:-:S07]  /*e950*/  FMUL.FTZ R0, R207, UR4 ;  /* 0x00000004cf007c20 */ /* 0x002fce0008410000 */
        /* <DEDUP_REMOVED lines=19> */
[----:B------:R-:W-:-:S05]  /*ea90*/  SHF.L.U32 R2, R234, 0x1, RZ ;  /* 0x00000001ea027819 */ /* 0x000fca00000006ff */
[----:B------:R1:W2:Y:S01]  /*eaa0*/  MUFU.TANH R19, R0 ;  /* 0x0000000000137308 */ /* 0x0002a20000002400 */
[----:B------:R-:W-:Y:S01]  /*eab0*/  LOP3.LUT R8, R2, 0x6, RZ, 0xc0, !PT ;  /* 0x0000000602087812 */ /* 0x000fe200078ec0ff */
[----:B------:R3:W-:Y:S04]  /*eac0*/  STL [R1+0xa0], R2 ;  /* 0x0000a00201007387 */ /* 0x0007e80000100800 */
[----:B------:R4:W-:Y:S01]  /*ead0*/  STL [R1+0x9c], R8 ;  /* 0x00009c0801007387 */ /* 0x0009e20000100800 */
[----:B-1----:R-:W-:Y:S01]  /*eae0*/  FMUL.FTZ R0, R76, UR4 ;  /* 0x000000044c007c20 */ /* 0x002fe20008410000 */
[----:B------:R-:W-:-:S03]  /*eaf0*/  MOV R76, R218 ;  /* 0x000000da004c7202 */ /* 0x000fc60000000f00 */
[----:B------:R1:W2:Y:S01]  /*eb00*/  MUFU.TANH R18, R0 ;  /* 0x0000000000127308 */ /* 0x0002a20000002400 */
[----:B---3--:R-:W-:Y:S01]  /*eb10*/  FMUL.FTZ R2, R78, UR4 ;  /* 0x000000044e027c20 */ /* 0x008fe20008410000 */
[----:B------:R-:W-:Y:S02]  /*eb20*/  IMAD.MOV.U32 R78, RZ, RZ, R221 ;  /* 0x000000ffff4e7224 */ /* 0x000fe400078e00dd */
[----:B-1----:R-:W-:-:S05]  /*eb30*/  IMAD.U32 R0, RZ, RZ, UR20 ;  /* 0x00000014ff007e24 */ /* 0x002fca000f8e00ff */
[----:B------:R-:W-:Y:S02]  /*eb40*/  LEA R0, R0, R8, 0x7 ;  /* 0x0000000800007211 */ /* 0x000fe400078e38ff */
[----:B----4-:R1:W3:Y:S02]  /*eb50*/  MUFU.TANH R8, R2 ;  /* 0x0000000200087308 */ /* 0x0102e40000002400 */
[C---:B------:R-:W-:Y:S01]  /*eb60*/  IADD3 R33, PT, PT, R0.reuse, -0xf7, RZ ;  /* 0xffffff0900217810 */ /* 0x040fe20007ffe0ff */
[C---:B------:R-:W-:Y:S01]  /*eb70*/  VIADD R36, R0.reuse, 0xffffff78 ;  /* 0xffffff7800247836 */ /* 0x040fe20000000000 */
[C---:B------:R-:W-:Y:S01]  /*eb80*/  IADD3 R37, PT, PT, R0.reuse, -0x100, RZ ;  /* 0xffffff0000257810 */ /* 0x040fe20007ffe0ff */
[C---:B------:R-:W-:Y:S01]  /*eb90*/  VIADD R35, R0.reuse, 0xffffff01 ;  /* 0xffffff0100237836 */ /* 0x040fe20000000000 */
[C---:B------:R-:W-:Y:S01]  /*eba0*/  IADD3 R29, PT, PT, R0.reuse, -0xe7, RZ ;  /* 0xffffff19001d7810 */ /* 0x040fe20007ffe0ff */
[C---:B------:R-:W-:Y:S01]  /*ebb0*/  VIADD R31, R0.reuse, 0xffffff11 ;  /* 0xffffff11001f7836 */ /* 0x040fe20000000000 */
[----:B------:R-:W-:Y:S01]  /*ebc0*/  I2FP.F32.U32 R3, R37 ;  /* 0x0000002500037245 */ /* 0x000fe20000201000 */
[C---:B------:R-:W-:Y:S01]  /*ebd0*/  VIADD R28, R0.reuse, 0xffffff20 ;  /* 0xffffff20001c7836 */ /* 0x040fe20000000000 */
[C---:B------:R-:W-:Y:S01]  /*ebe0*/  IADD3 R34, PT, PT, R0.reuse, -0xf8, RZ ;  /* 0xffffff0800227810 */ /* 0x040fe20007ffe0ff */
[C---:B------:R-:W-:Y:S01]  /*ebf0*/  VIADD R32, R0.reuse, 0xffffff10 ;  /* 0xffffff1000207836 */ /* 0x040fe20000000000 */
[C---:B------:R-:W-:Y:S01]  /*ec00*/  IADD3 R30, PT, PT, R0.reuse, -0xe8, RZ ;  /* 0xffffff18001e7810 */ /* 0x040fe20007ffe0ff */
[C---:B------:R-:W-:Y:S01]  /*ec10*/  FFMA.FTZ R213, R3.reuse, UR5, R213 ;  /* 0x0000000503d57c23 */ /* 0x040fe200080100d5 */
[C---:B------:R-:W-:Y:S01]  /*ec20*/  FFMA.FTZ R226, R3.reuse, UR5, R226 ;  /* 0x0000000503e27c23 */ /* 0x040fe200080100e2 */
[C---:B------:R-:W-:Y:S01]  /*ec30*/  FFMA.FTZ R225, R3.reuse, UR5, R225 ;  /* 0x0000000503e17c23 */ /* 0x040fe200080100e1 */
[----:B------:R-:W-:Y:S01]  /*ec40*/  FFMA.FTZ R223, R3, UR5, R223 ;  /* 0x0000000503df7c23 */ /* 0x000fe200080100df */
[----:B------:R-:W-:Y:S01]  /*ec50*/  I2FP.F32.U32 R3, R34 ;  /* 0x0000002200037245 */ /* 0x000fe20000201000 */
[----:B-1----:R-:W-:Y:S01]  /*ec60*/  FMUL.FTZ R2, R119, UR4 ;  /* 0x0000000477027c20 */ /* 0x002fe20008410000 */
[C---:B------:R-:W-:Y:S01]  /*ec70*/  IADD3 R25, PT, PT, R0.reuse, -0xd7, RZ ;  /* 0xffffff2900197810 */ /* 0x040fe20007ffe0ff */
[C---:B------:R-:W-:Y:S01]  /*ec80*/  VIADD R24, R0.reuse, 0xffffff30 ;  /* 0xffffff3000187836 */ /* 0x040fe20000000000 */
[C---:B------:R-:W-:Y:S01]  /*ec90*/  IADD3 R27, PT, PT, R0.reuse, -0xdf, RZ ;  /* 0xffffff21001b7810 */ /* 0x040fe20007ffe0ff */
[----:B------:R1:W-:Y:S01]  /*eca0*/  MUFU.TANH R65, R2 ;  /* 0x0000000200417308 */ /* 0x0003e20000002400 */
[C---:B------:R-:W-:Y:S01]  /*ecb0*/  FFMA.FTZ R207, R3.reuse, UR5, R114 ;  /* 0x0000000503cf7c23 */ /* 0x040fe20008010072 */
[C---:B------:R-:W-:Y:S01]  /*ecc0*/  FFMA.FTZ R216, R3.reuse, UR5, R216 ;  /* 0x0000000503d87c23 */ /* 0x040fe200080100d8 */
[C---:B------:R-:W-:Y:S01]  /*ecd0*/  FFMA.FTZ R235, R3.reuse, UR5, R235 ;  /* 0x0000000503eb7c23 */ /* 0x040fe200080100eb */
[----:B------:R-:W-:Y:S01]  /*ece0*/  FFMA.FTZ R229, R3, UR5, R100 ;  /* 0x0000000503e57c23 */ /* 0x000fe20008010064 */
[----:B------:R-:W-:Y:S01]  /*ecf0*/  I2FP.F32.U32 R3, R32 ;  /* 0x0000002000037245 */ /* 0x000fe20000201000 */
[C---:B------:R-:W-:Y:S01]  /*ed00*/  VIADD R26, R0.reuse, 0xffffff28 ;  /* 0xffffff28001a7836 */ /* 0x040fe20000000000 */
[----:B------:R-:W-:Y:S01]  /*ed10*/  MOV R100, R231 ;  /* 0x000000e700647202 */ /* 0x000fe20000000f00 */
[----:B------:R-:W-:Y:S01]  /*ed20*/  VIADD R14, R0, 0xffffff50 ;  /* 0xffffff50000e7836 */ /* 0x000fe20000000000 */
[----:B------:R-:W-:Y:S01]  /*ed30*/  I2FP.F32.U32 R4, R27 ;  /* 0x0000001b00047245 */ /* 0x000fe20000201000 */
[C---:B------:R-:W-:Y:S01]  /*ed40*/  FFMA.FTZ R132, R3.reuse, UR5, R111 ;  /* 0x0000000503847c23 */ /* 0x040fe2000801006f */
[C---:B------:R-:W-:Y:S01]  /*ed50*/  FFMA.FTZ R209, R3.reuse, UR5, R209 ;  /* 0x0000000503d17c23 */ /* 0x040fe200080100d1 */
[C---:B------:R-:W-:Y:S01]  /*ed60*/  FFMA.FTZ R231, R3.reuse, UR5, R104 ;  /* 0x0000000503e77c23 */ /* 0x040fe20008010068 */
[----:B------:R-:W-:Y:S01]  /*ed70*/  FFMA.FTZ R221, R3, UR5, R89 ;  /* 0x0000000503dd7c23 */ /* 0x000fe20008010059 */
[----:B------:R-:W-:Y:S01]  /*ed80*/  I2FP.F32.U32 R3, R30 ;  /* 0x0000001e00037245 */ /* 0x000fe20000201000 */
[----:B------:R-:W-:Y:S01]  /*ed90*/  IMAD.MOV.U32 R89, RZ, RZ, R215 ;  /* 0x000000ffff597224 */ /* 0x000fe200078e00d7 */
[----:B------:R-:W-:Y:S01]  /*eda0*/  MOV R104, R130 ;  /* 0x0000008200687202 */ /* 0x000fe20000000f00 */
[----:B------:R-:W-:Y:S01]  /*edb0*/  FFMA.FTZ R134, R4, UR5, R106 ;  /* 0x0000000504867c23 */ /* 0x000fe2000801006a */
[----:B-1----:R-:W-:Y:S01]  /*edc0*/  I2FP.F32.U32 R2, R36 ;  /* 0x0000002400027245 */ /* 0x002fe20000201000 */
[C---:B------:R-:W-:Y:S01]  /*edd0*/  FFMA.FTZ R127, R3.reuse, UR5, R127 ;  /* 0x00000005037f7c23 */ /* 0x040fe2000801007f */
[C---:B------:R-:W-:Y:S01]  /*ede0*/  FFMA.FTZ R135, R3.reuse, UR5, R99 ;  /* 0x0000000503877c23 */ /* 0x040fe20008010063 */
[C---:B------:R-:W-:Y:S01]  /*edf0*/  FFMA.FTZ R218, R3.reuse, UR5, R88 ;  /* 0x0000000503da7c23 */ /* 0x040fe20008010058 */
[----:B------:R-:W-:Y:S01]  /*ee00*/  FFMA.FTZ R215, R3, UR5, R74 ;  /* 0x0000000503d77c23 */ /* 0x000fe2000801004a */
[C---:B--2---:R-:W-:Y:S01]  /*ee10*/  FFMA.FTZ R236, R2.reuse, UR5, R19 ;  /* 0x0000000502ec7c23 */ /* 0x044fe20008010013 */
[----:B------:R-:W-:Y:S01]  /*ee20*/  MOV R19, R240 ;  /* 0x000000f000137202 */ /* 0x000fe20000000f00 */
[----:B------:R-:W-:Y:S01]  /*ee30*/  FFMA.FTZ R240, R2, UR5, R18 ;  /* 0x0000000502f07c23 */ /* 0x000fe20008010012 */
[----:B------:R-:W-:-:S02]  /*ee40*/  IMAD.MOV.U32 R18, RZ, RZ, R238 ;  /* 0x000000ffff127224 */ /* 0x000fc400078e00ee */
[C---:B------:R-:W-:Y:S01]  /*ee50*/  FFMA.FTZ R237, R2.reuse, UR5, R21 ;  /* 0x0000000502ed7c23 */ /* 0x040fe20008010015 */
[----:B---3--:R-:W-:Y:S01]  /*ee60*/  FFMA.FTZ R238, R2, UR5, R8 ;  /* 0x0000000502ee7c23 */ /* 0x008fe20008010008 */
[----:B------:R-:W-:Y:S01]  /*ee70*/  I2FP.F32.U32 R2, R35 ;  /* 0x0000002300027245 */ /* 0x000fe20000201000 */
[----:B------:R-:W-:Y:S01]  /*ee80*/  FMUL.FTZ R3, R40, UR4 ;  /* 0x0000000428037c20 */ /* 0x000fe20008410000 */
[----:B------:R-:W-:Y:S01]  /*ee90*/  IMAD.MOV.U32 R88, RZ, RZ, R128 ;  /* 0x000000ffff587224 */ /* 0x000fe200078e0080 */
[----:B------:R-:W-:Y:S01]  /*eea0*/  MOV R74, R89 ;  /* 0x00000059004a7202 */ /* 0x000fe20000000f00 */
[----:B------:R-:W-:Y:S02]  /*eeb0*/  VIADD R21, R0, 0xffffff38 ;  /* 0xffffff3800157836 */ /* 0x000fe40000000000 */
[C---:B------:R-:W-:Y:S01]  /*eec0*/  FFMA.FTZ R210, R2.reuse, UR5, R210 ;  /* 0x0000000502d27c23 */ /* 0x040fe200080100d2 */
[C---:B------:R-:W-:Y:S01]  /*eed0*/  FFMA.FTZ R219, R2.reuse, UR5, R219 ;  /* 0x0000000502db7c23 */ /* 0x040fe200080100db */
[C---:B------:R-:W-:Y:S01]  /*eee0*/  FFMA.FTZ R224, R2.reuse, UR5, R224 ;  /* 0x0000000502e07c23 */ /* 0x040fe200080100e0 */
[----:B------:R-:W-:Y:S01]  /*eef0*/  FFMA.FTZ R222, R2, UR5, R222 ;  /* 0x0000000502de7c23 */ /* 0x000fe200080100de */
[----:B------:R-:W-:Y:S01]  /*ef00*/  I2FP.F32.U32 R2, R33 ;  /* 0x0000002100027245 */ /* 0x000fe20000201000 */
[----:B------:R1:W-:Y:S01]  /*ef10*/  MUFU.TANH R7, R3 ;  /* 0x0000000300077308 */ /* 0x0003e20000002400 */
[----:B------:R-:W-:Y:S01]  /*ef20*/  MOV R89, R19 ;  /* 0x0000001300597202 */ /* 0x000fe20000000f00 */
[----:B------:R-:W-:Y:S01]  /*ef30*/  IMAD.MOV.U32 R13, RZ, RZ, R100 ;  /* 0x000000ffff0d7224 */ /* 0x000fe200078e0064 */
[----:B------:R-:W-:Y:S01]  /*ef40*/  IADD3 R19, PT, PT, R0, -0xc7, RZ ;  /* 0xffffff3900137810 */ /* 0x000fe20007ffe0ff */
[C---:B------:R-:W-:Y:S01]  /*ef50*/  FFMA.FTZ R204, R2.reuse, UR5, R120 ;  /* 0x0000000502cc7c23 */ /* 0x040fe20008010078 */
[C---:B------:R-:W-:Y:S01]  /*ef60*/  FFMA.FTZ R212, R2.reuse, UR5, R212 ;  /* 0x0000000502d47c23 */ /* 0x040fe200080100d4 */
[C---:B------:R-:W-:Y:S01]  /*ef70*/  FFMA.FTZ R233, R2.reuse, UR5, R233 ;  /* 0x0000000502e97c23 */ /* 0x040fe200080100e9 */
[----:B------:R-:W-:Y:S01]  /*ef80*/  FFMA.FTZ R227, R2, UR5, R227 ;  /* 0x0000000502e37c23 */ /* 0x000fe200080100e3 */
[----:B------:R-:W-:Y:S01]  /*ef90*/  I2FP.F32.U32 R2, R31 ;  /* 0x0000001f00027245 */ /* 0x000fe20000201000 */
[----:B------:R-:W-:Y:S01]  /*efa0*/  IMAD.MOV.U32 R40, RZ, RZ, R17 ;  /* 0x000000ffff287224 */ /* 0x000fe200078e0011 */
[----:B------:R-:W-:Y:S01]  /*efb0*/  IADD3 R17, PT, PT, R0, -0xbf, RZ ;  /* 0xffffff4100117810 */ /* 0x000fe20007ffe0ff */
[----:B------:R-:W2:Y:S01]  /*efc0*/  MUFU.TANH R8, R6 ;  /* 0x0000000600087308 */ /* 0x000ea20000002400 */
[----:B------:R-:W-:Y:S01]  /*efd0*/  FFMA.FTZ R133, R4, UR5, R94 ;  /* 0x0000000504857c23 */ /* 0x000fe2000801005e */
[C---:B------:R-:W-:Y:S01]  /*efe0*/  FFMA.FTZ R129, R2.reuse, UR5, R129 ;  /* 0x0000000502817c23 */ /* 0x040fe20008010081 */
[C---:B------:R-:W-:Y:S01]  /*eff0*/  FFMA.FTZ R205, R2.reuse, UR5, R113 ;  /* 0x0000000502cd7c23 */ /* 0x040fe20008010071 */
[C---:B------:R-:W-:Y:S01]  /*f000*/  FFMA.FTZ R220, R2.reuse, UR5, R220 ;  /* 0x0000000502dc7c23 */ /* 0x040fe200080100dc */
[----:B------:R-:W-:Y:S01]  /*f010*/  FFMA.FTZ R217, R2, UR5, R217 ;  /* 0x0000000502d97c23 */ /* 0x000fe200080100d9 */
[----:B------:R-:W-:Y:S01]  /*f020*/  I2FP.F32.U32 R2, R29 ;  /* 0x0000001d00027245 */ /* 0x000fe20000201000 */
[C---:B------:R-:W-:Y:S01]  /*f030*/  FFMA.FTZ R115, R4.reuse, UR5, R115 ;  /* 0x0000000504737c23 */ /* 0x040fe20008010073 */
[----:B-1----:R-:W-:Y:S01]  /*f040*/  I2FP.F32.U32 R3, R26 ;  /* 0x0000001a00037245 */ /* 0x002fe20000201000 */
[----:B------:R-:W-:Y:S01]  /*f050*/  FFMA.FTZ R122, R4, UR5, R122 ;  /* 0x00000005047a7c23 */ /* 0x000fe2000801007a */
[----:B------:R-:W-:Y:S01]  /*f060*/  FMUL.FTZ R4, R42, UR4 ;  /* 0x000000042a047c20 */ /* 0x000fe20008410000 */
        /* <DEDUP_REMOVED lines=13> */
[----:B------:R-:W-:Y:S01]  /*f140*/  FMUL.FTZ R2, R41, UR4 ;  /* 0x0000000429027c20 */ /* 0x000fe20008410000 */
[----:B------:R-:W-:Y:S01]  /*f150*/  FMUL.FTZ R3, R43, UR4 ;  /* 0x000000042b037c20 */ /* 0x000fe20008410000 */
[----:B------:R-:W-:Y:S01]  /*f160*/  MOV R87, R5 ;  /* 0x0000000500577202 */ /* 0x000fe20000000f00 */
[----:B------:R-:W1:Y:S01]  /*f170*/  MUFU.TANH R6, R4 ;  /* 0x0000000400067308 */ /* 0x000e620000002400 */
[----:B------:R-:W-:Y:S01]  /*f180*/  BAR.SYNC.DEFER_BLOCKING 0x0 ;  /* 0x0000000000007b1d */ /* 0x000fe20000010000 */
[----:B------:R-:W-:-:S02]  /*f190*/  ISETP.GE.AND P5, PT, R37, R10, PT ;  /* 0x0000000a2500720c */ /* 0x000fc40003fa6270 */
[-C--:B------:R-:W-:Y:S02]  /*f1a0*/  ISETP.GE.AND P3, PT, R35, R10.reuse, PT ;  /* 0x0000000a2300720c */ /* 0x080fe40003f66270 */
[-C--:B------:R-:W-:Y:S02]  /*f1b0*/  ISETP.GE.AND P2, PT, R34, R10.reuse, PT ;  /* 0x0000000a2200720c */ /* 0x080fe40003f46270 */
[----:B------:R3:W4:Y:S01]  /*f1c0*/  MUFU.TANH R57, R2 ;  /* 0x0000000200397308 */ /* 0x0007220000002400 */
[-C--:B------:R-:W-:Y:S02]  /*f1d0*/  ISETP.GE.AND P4, PT, R33, R10.reuse, PT ;  /* 0x0000000a2100720c */ /* 0x080fe40003f86270 */
[----:B------:R-:W-:Y:S02]  /*f1e0*/  FSEL R213, R213, -INF , !P5 ;  /* 0xff800000d5d57808 */ /* 0x000fe40006800000 */
[----:B------:R-:W-:Y:S02]  /*f1f0*/  FSEL R210, R210, -INF , !P3 ;  /* 0xff800000d2d27808 */ /* 0x000fe40005800000 */
[-C--:B------:R-:W-:Y:S01]  /*f200*/  ISETP.GE.AND P6, PT, R32, R10.reuse, PT ;  /* 0x0000000a2000720c */ /* 0x080fe20003fc6270 */
[----:B------:R2:W4:Y:S01]  /*f210*/  MUFU.TANH R39, R3 ;  /* 0x0000000300277308 */ /* 0x0005220000002400 */
[----:B------:R-:W-:-:S02]  /*f220*/  ISETP.GE.AND P5, PT, R31, R10, PT ;  /* 0x0000000a1f00720c */ /* 0x000fc40003fa6270 */
[-C--:B------:R-:W-:Y:S02]  /*f230*/  ISETP.GE.AND P3, PT, R30, R10.reuse, PT ;  /* 0x0000000a1e00720c */ /* 0x080fe40003f66270 */
[----:B------:R-:W-:Y:S02]  /*f240*/  FSEL R207, R207, -INF , !P2 ;  /* 0xff800000cfcf7808 */ /* 0x000fe40005000000 */
[----:B------:R-:W-:Y:S02]  /*f250*/  FSEL R204, R204, -INF , !P4 ;  /* 0xff800000cccc7808 */ /* 0x000fe40006000000 */
[-C--:B------:R-:W-:Y:S02]  /*f260*/  ISETP.GE.AND P2, PT, R29, R10.reuse, PT ;  /* 0x0000000a1d00720c */ /* 0x080fe40003f46270 */
[----:B---3--:R-:W-:Y:S02]  /*f270*/  I2FP.F32.U32 R2, R25 ;  /* 0x0000001900027245 */ /* 0x008fe40000201000 */
[----:B------:R-:W-:-:S02]  /*f280*/  ISETP.GE.AND P4, PT, R28, R10, PT ;  /* 0x0000000a1c00720c */ /* 0x000fc40003f86270 */
[----:B------:R-:W-:Y:S01]  /*f290*/  FSEL R132, R132, -INF , !P6 ;  /* 0xff80000084847808 */ /* 0x000fe20007000000 */
[C---:B------:R-:W-:Y:S01]  /*f2a0*/  FFMA.FTZ R107, R2.reuse, UR5, R110 ;  /* 0x00000005026b7c23 */ /* 0x040fe2000801006e */
[C---:B------:R-:W-:Y:S01]  /*f2b0*/  FFMA.FTZ R114, R2.reuse, UR5, R105 ;  /* 0x0000000502727c23 */ /* 0x040fe20008010069 */
[C---:B------:R-:W-:Y:S01]  /*f2c0*/  FFMA.FTZ R125, R2.reuse, UR5, R97 ;  /* 0x00000005027d7c23 */ /* 0x040fe20008010061 */
[----:B------:R-:W-:Y:S01]  /*f2d0*/  FFMA.FTZ R124, R2, UR5, R84 ;  /* 0x00000005027c7c23 */ /* 0x000fe20008010054 */
[----:B------:R-:W-:Y:S01]  /*f2e0*/  I2FP.F32.U32 R2, R24 ;  /* 0x0000001800027245 */ /* 0x000fe20000201000 */
[----:B--2---:R-:W-:Y:S01]  /*f2f0*/  FMUL.FTZ R3, R116, UR4 ;  /* 0x0000000474037c20 */ /* 0x004fe20008410000 */
[----:B------:R-:W-:Y:S02]  /*f300*/  FSEL R129, R129, -INF , !P5 ;  /* 0xff80000081817808 */ /* 0x000fe40006800000 */
[----:B------:R-:W-:Y:S01]  /*f310*/  FSEL R127, R127, -INF , !P3 ;  /* 0xff8000007f7f7808 */ /* 0x000fe20005800000 */
[C---:B------:R-:W-:Y:S01]  /*f320*/  FFMA.FTZ R105, R2.reuse, UR5, R92 ;  /* 0x0000000502697c23 */ /* 0x040fe2000801005c */
[C---:B------:R-:W-:Y:S01]  /*f330*/  FFMA.FTZ R110, R2.reuse, UR5, R62 ;  /* 0x00000005026e7c23 */ /* 0x040fe2000801003e */
[C---:B------:R-:W-:Y:S01]  /*f340*/  FFMA.FTZ R121, R2.reuse, UR5, R61 ;  /* 0x0000000502797c23 */ /* 0x040fe2000801003d */
[----:B------:R-:W-:Y:S01]  /*f350*/  FFMA.FTZ R120, R2, UR5, R22 ;  /* 0x0000000502787c23 */ /* 0x000fe20008010016 */
[----:B------:R-:W-:Y:S01]  /*f360*/  FMUL.FTZ R2, R54, UR4 ;  /* 0x0000000436027c20 */ /* 0x000fe20008410000 */
[----:B------:R-:W-:Y:S01]  /*f370*/  IADD3 R22, PT, PT, R0, -0xcf, RZ ;  /* 0xffffff3100167810 */ /* 0x000fe20007ffe0ff */
[----:B------:R2:W-:Y:S01]  /*f380*/  MUFU.TANH R61, R3 ;  /* 0x00000003003d7308 */ /* 0x0005e20000002400 */
[----:B------:R-:W-:-:S02]  /*f390*/  ISETP.GE.AND P6, PT, R27, R10, PT ;  /* 0x0000000a1b00720c */ /* 0x000fc40003fc6270 */
[-C--:B------:R-:W-:Y:S02]  /*f3a0*/  ISETP.GE.AND P5, PT, R26, R10.reuse, PT ;  /* 0x0000000a1a00720c */ /* 0x080fe40003fa6270 */
[-C--:B------:R-:W-:Y:S02]  /*f3b0*/  ISETP.GE.AND P3, PT, R25, R10.reuse, PT ;  /* 0x0000000a1900720c */ /* 0x080fe40003f66270 */
[----:B------:R-:W-:Y:S01]  /*f3c0*/  FSEL R123, R123, -INF , !P2 ;  /* 0xff8000007b7b7808 */ /* 0x000fe20005000000 */
[----:B------:R3:W-:Y:S01]  /*f3d0*/  MUFU.TANH R54, R2 ;  /* 0x0000000200367308 */ /* 0x0007e20000002400 */
[----:B------:R-:W-:Y:S02]  /*f3e0*/  FSEL R119, R119, -INF , !P4 ;  /* 0xff80000077777808 */ /* 0x000fe40006000000 */
[-C--:B------:R-:W-:Y:S02]  /*f3f0*/  ISETP.GE.AND P2, PT, R24, R10.reuse, PT ;  /* 0x0000000a1800720c */ /* 0x080fe40003f46270 */
[----:B------:R-:W-:-:S02]  /*f400*/  ISETP.GE.AND P4, PT, R22, R10, PT ;  /* 0x0000000a1600720c */ /* 0x000fc40003f86270 */
[----:B------:R-:W-:Y:S02]  /*f410*/  FSEL R115, R115, -INF , !P6 ;  /* 0xff80000073737808 */ /* 0x000fe40007000000 */
[----:B------:R-:W-:Y:S01]  /*f420*/  FSEL R111, R111, -INF , !P5 ;  /* 0xff8000006f6f7808 */ /* 0x000fe20006800000 */
[----:B--2---:R-:W-:Y:S01]  /*f430*/  FMUL.FTZ R3, R104, UR4 ;  /* 0x0000000468037c20 */ /* 0x004fe20008410000 */
[-C--:B------:R-:W-:Y:S02]  /*f440*/  ISETP.GE.AND P6, PT, R21, R10.reuse, PT ;  /* 0x0000000a1500720c */ /* 0x080fe40003fc6270 */
[-C--:B------:R-:W-:Y:S01]  /*f450*/  ISETP.GE.AND P5, PT, R19, R10.reuse, PT ;  /* 0x0000000a1300720c */ /* 0x080fe20003fa6270 */
[----:B------:R2:W4:Y:S01]  /*f460*/  MUFU.TANH R43, R3 ;  /* 0x00000003002b7308 */ /* 0x0005220000002400 */
[----:B------:R-:W-:Y:S02]  /*f470*/  FSEL R105, R105, -INF , !P2 ;  /* 0xff80000069697808 */ /* 0x000fe40005000000 */
[----:B------:R-:W-:-:S02]  /*f480*/  ISETP.GE.AND P2, PT, R17, R10, PT ;  /* 0x0000000a1100720c */ /* 0x000fc40003f46270 */
[----:B---3--:R-:W-:-:S05]  /*f490*/  I2FP.F32.U32 R2, R22 ;  /* 0x0000001600027245 */ /* 0x008fca0000201000 */
[C---:B------:R-:W-:Y:S01]  /*f4a0*/  FFMA.FTZ R102, R2.reuse, UR5, R112 ;  /* 0x0000000502667c23 */ /* 0x040fe20008010070 */
[C---:B------:R-:W-:Y:S01]  /*f4b0*/  FFMA.FTZ R106, R2.reuse, UR5, R108 ;  /* 0x00000005026a7c23 */ /* 0x040fe2000801006c */
[C---:B------:R-:W-:Y:S01]  /*f4c0*/  FFMA.FTZ R118, R2.reuse, UR5, R96 ;  /* 0x0000000502767c23 */ /* 0x040fe20008010060 */
[----:B------:R-:W-:Y:S01]  /*f4d0*/  FFMA.FTZ R116, R2, UR5, R83 ;  /* 0x0000000502747c23 */ /* 0x000fe20008010053 */
[----:B------:R-:W-:Y:S01]  /*f4e0*/  I2FP.F32.U32 R2, R21 ;  /* 0x0000001500027245 */ /* 0x000fe20000201000 */
[----:B--2---:R-:W-:-:S04]  /*f4f0*/  FMUL.FTZ R3, R44, UR4 ;  /* 0x000000042c037c20 */ /* 0x004fc80008410000 */
[C---:B------:R-:W-:Y:S01]  /*f500*/  FFMA.FTZ R99, R2.reuse, UR5, R101 ;  /* 0x0000000502637c23 */ /* 0x040fe20008010065 */
[C---:B------:R-:W-:Y:S01]  /*f510*/  FFMA.FTZ R104, R2.reuse, UR5, R86 ;  /* 0x0000000502687c23 */ /* 0x040fe20008010056 */
[C---:B------:R-:W-:Y:S01]  /*f520*/  FFMA.FTZ R113, R2.reuse, UR5, R56 ;  /* 0x0000000502717c23 */ /* 0x040fe20008010038 */
[----:B------:R-:W-:Y:S01]  /*f530*/  FFMA.FTZ R112, R2, UR5, R38 ;  /* 0x0000000502707c23 */ /* 0x000fe20008010026 */
[----:B------:R-:W-:Y:S01]  /*f540*/  FMUL.FTZ R2, R88, UR4 ;  /* 0x0000000458027c20 */ /* 0x000fe20008410000 */
[----:B------:R-:W-:Y:S01]  /*f550*/  IMAD.MOV.U32 R88, RZ, RZ, R18 ;  /* 0x000000ffff587224 */ /* 0x000fe200078e0012 */
[----:B------:R2:W3:Y:S01]  /*f560*/  MUFU.TANH R38, R3 ;  /* 0x0000000300267308 */ /* 0x0004e20000002400 */
[----:B------:R-:W-:Y:S01]  /*f570*/  VIADD R18, R0, 0xffffff40 ;  /* 0xffffff4000127836 */ /* 0x000fe20000000000 */
[----:B------:R-:W-:-:S05]  /*f580*/  FSEL R99, R99, -INF , !P6 ;  /* 0xff80000063637808 */ /* 0x000fca0007000000 */
[----:B------:R-:W-:Y:S01]  /*f590*/  STL [R1], R99 ;  /* 0x0000006301007387 */ /* 0x000fe20000100800 */
[----:B------:R1:W-:Y:S01]  /*f5a0*/  MUFU.TANH R62, R2 ;  /* 0x00000002003e7308 */ /* 0x0003e20000002400 */
[----:B--2---:R-:W-:Y:S01]  /*f5b0*/  FMUL.FTZ R3, R45, UR4 ;  /* 0x000000042d037c20 */ /* 0x004fe20008410000 */
[----:B------:R-:W-:Y:S02]  /*f5c0*/  MOV R45, R12 ;  /* 0x0000000c002d7202 */ /* 0x000fe40000000f00 */
[----:B------:R-:W-:-:S04]  /*f5d0*/  IADD3 R12, PT, PT, R0, -0xa8, RZ ;  /* 0xffffff58000c7810 */ /* 0x000fc80007ffe0ff */
[----:B------:R2:W-:Y:S01]  /*f5e0*/  MUFU.TANH R56, R3 ;  /* 0x0000000300387308 */ /* 0x0005e20000002400 */
[----:B-1----:R-:W-:-:S05]  /*f5f0*/  I2FP.F32.U32 R2, R19 ;  /* 0x0000001300027245 */ /* 0x002fca0000201000 */
[C---:B------:R-:W-:Y:S01]  /*f600*/  FFMA.FTZ R97, R2.reuse, UR5, R252 ;  /* 0x0000000502617c23 */ /* 0x040fe200080100fc */
[C---:B------:R-:W-:Y:S01]  /*f610*/  FFMA.FTZ R100, R2.reuse, UR5, R248 ;  /* 0x0000000502647c23 */ /* 0x040fe200080100f8 */
[C---:B------:R-:W-:Y:S01]  /*f620*/  FFMA.FTZ R109, R2.reuse, UR5, R109 ;  /* 0x00000005026d7c23 */ /* 0x040fe2000801006d */
[----:B------:R-:W-:Y:S01]  /*f630*/  FFMA.FTZ R108, R2, UR5, R91 ;  /* 0x00000005026c7c23 */ /* 0x000fe2000801005b */
[----:B------:R-:W-:Y:S01]  /*f640*/  I2FP.F32.U32 R2, R18 ;  /* 0x0000001200027245 */ /* 0x000fe20000201000 */
[----:B------:R-:W-:Y:S01]  /*f650*/  IMAD.MOV.U32 R252, RZ, RZ, R13 ;  /* 0x000000fffffc7224 */ /* 0x000fe200078e000d */
[----:B------:R-:W-:Y:S01]  /*f660*/  MOV R248, R87 ;  /* 0x0000005700f87202 */ /* 0x000fe20000000f00 */
[----:B------:R-:W-:Y:S02]  /*f670*/  VIADD R13, R0, 0xffffff51 ;  /* 0xffffff51000d7836 */ /* 0x000fe40000000000 */
[C---:B------:R-:W-:Y:S01]  /*f680*/  FFMA.FTZ R91, R2.reuse, UR5, R243 ;  /* 0x00000005025b7c23 */ /* 0x040fe200080100f3 */
[C---:B------:R-:W-:Y:S01]  /*f690*/  FFMA.FTZ R98, R2.reuse, UR5, R95 ;  /* 0x0000000502627c23 */ /* 0x040fe2000801005f */
[C---:B------:R-:W-:Y:S01]  /*f6a0*/  FFMA.FTZ R103, R2.reuse, UR5, R81 ;  /* 0x0000000502677c23 */ /* 0x040fe20008010051 */
[----:B------:R-:W-:Y:S01]  /*f6b0*/  FFMA.FTZ R101, R2, UR5, R68 ;  /* 0x0000000502657c23 */ /* 0x000fe20008010044 */
[----:B------:R-:W-:Y:S01]  /*f6c0*/  FMUL.FTZ R2, R46, UR4 ;  /* 0x000000042e027c20 */ /* 0x000fe20008410000 */
[----:B--2---:R-:W-:Y:S01]  /*f6d0*/  FMUL.FTZ R3, R47, UR4 ;  /* 0x000000042f037c20 */ /* 0x004fe20008410000 */
[----:B------:R-:W-:-:S02]  /*f6e0*/  MOV R47, R76 ;  /* 0x0000004c002f7202 */ /* 0x000fc40000000f00 */
[----:B------:R1:W2:Y:S08]  /*f6f0*/  MUFU.TANH R5, R2 ;  /* 0x0000000200057308 */ /* 0x0002b00000002400 */
[----:B------:R4:W2:Y:S01]  /*f700*/  MUFU.TANH R41, R3 ;  /* 0x0000000300297308 */ /* 0x0008a20000002400 */
[----:B-1----:R-:W-:-:S05]  /*f710*/  I2FP.F32.U32 R2, R17 ;  /* 0x0000001100027245 */ /* 0x002fca0000201000 */
[----:B------:R-:W-:Y:S01]  /*f720*/  FFMA.FTZ R81, R2, UR5, R16 ;  /* 0x0000000502517c23 */ /* 0x000fe20008010010 */
[----:B------:R-:W-:Y:S02]  /*f730*/  VIADD R16, R0, 0xffffff48 ;  /* 0xffffff4800107836 */ /* 0x000fe40000000000 */
[C---:B------:R-:W-:Y:S01]  /*f740*/  FFMA.FTZ R95, R2.reuse, UR5, R250 ;  /* 0x00000005025f7c23 */ /* 0x040fe200080100fa */
[C---:B------:R-:W-:Y:S01]  /*f750*/  FFMA.FTZ R96, R2.reuse, UR5, R247 ;  /* 0x0000000502607c23 */ /* 0x040fe200080100f7 */
[----:B------:R-:W-:Y:S01]  /*f760*/  FFMA.FTZ R92, R2, UR5, R242 ;  /* 0x00000005025c7c23 */ /* 0x000fe200080100f2 */
[----:B----4-:R-:W-:Y:S01]  /*f770*/  FMUL.FTZ R3, R88, UR4 ;  /* 0x0000000458037c20 */ /* 0x010fe20008410000 */
[----:B------:R-:W-:Y:S01]  /*f780*/  I2FP.F32.U32 R2, R16 ;  /* 0x0000001000027245 */ /* 0x000fe20000201000 */
[----:B------:R-:W-:Y:S01]  /*f790*/  IMAD.MOV.U32 R250, RZ, RZ, R78 ;  /* 0x000000fffffa7224 */ /* 0x000fe200078e004e */
[----:B------:R-:W-:Y:S01]  /*f7a0*/  FSEL R81, R81, -INF , !P2 ;  /* 0xff80000051517808 */ /* 0x000fe20005000000 */
[----:B------:R1:W-:Y:S01]  /*f7b0*/  MUFU.TANH R46, R3 ;  /* 0x00000003002e7308 */ /* 0x0003e20000002400 */
[----:B------:R-:W-:Y:S01]  /*f7c0*/  ISETP.GE.AND P2, PT, R12, R10, PT ;  /* 0x0000000a0c00720c */ /* 0x000fe20003f46270 */
[C---:B------:R-:W-:Y:S01]  /*f7d0*/  FFMA.FTZ R75, R2.reuse, UR5, R90 ;  /* 0x00000005024b7c23 */ /* 0x040fe2000801005a */
[C---:B------:R-:W-:Y:S01]  /*f7e0*/  FFMA.FTZ R94, R2.reuse, UR5, R80 ;  /* 0x00000005025e7c23 */ /* 0x040fe20008010050 */
[C---:B------:R-:W-:Y:S01]  /*f7f0*/  FFMA.FTZ R93, R2.reuse, UR5, R63 ;  /* 0x00000005025d7c23 */ /* 0x040fe2000801003f */
[----:B------:R-:W-:Y:S01]  /*f800*/  FFMA.FTZ R88, R2, UR5, R59 ;  /* 0x0000000502587c23 */ /* 0x000fe2000801003b */
[----:B------:R-:W-:Y:S01]  /*f810*/  FMUL.FTZ R2, R15, UR4 ;  /* 0x000000040f027c20 */ /* 0x000fe20008410000 */
[----:B------:R-:W-:-:S03]  /*f820*/  IADD3 R15, PT, PT, R0, -0xb7, RZ ;  /* 0xffffff49000f7810 */ /* 0x000fc60007ffe0ff */
[----:B------:R4:W-:Y:S01]  /*f830*/  MUFU.TANH R243, R2 ;  /* 0x0000000200f37308 */ /* 0x0009e20000002400 */
[----:B------:R-:W-:Y:S01]  /*f840*/  ISETP.GE.AND P6, PT, R15, R10, PT ;  /* 0x0000000a0f00720c */ /* 0x000fe20003fc6270 */
[----:B-1----:R-:W-:-:S06]  /*f850*/  FMUL.FTZ R3, R89, UR4 ;  /* 0x0000000459037c20 */ /* 0x002fcc0008410000 */
[----:B------:R1:W-:Y:S01]  /*f860*/  MUFU.TANH R42, R3 ;  /* 0x00000003002a7308 */ /* 0x0003e20000002400 */
[----:B----4-:R-:W-:-:S05]  /*f870*/  I2FP.F32.U32 R2, R15 ;  /* 0x0000000f00027245 */ /* 0x010fca0000201000 */
[C---:B------:R-:W-:Y:S01]  /*f880*/  FFMA.FTZ R67, R2.reuse, UR5, R249 ;  /* 0x0000000502437c23 */ /* 0x040fe200080100f9 */
[C---:B------:R-:W-:Y:S01]  /*f890*/  FFMA.FTZ R90, R2.reuse, UR5, R246 ;  /* 0x00000005025a7c23 */ /* 0x040fe200080100f6 */
[C---:B------:R-:W-:Y:S01]  /*f8a0*/  FFMA.FTZ R89, R2.reuse, UR5, R241 ;  /* 0x0000000502597c23 */ /* 0x040fe200080100f1 */
[----:B------:R-:W-:Y:S01]  /*f8b0*/  FFMA.FTZ R85, R2, UR5, R82 ;  /* 0x0000000502557c23 */ /* 0x000fe20008010052 */
[----:B------:R-:W-:Y:S02]  /*f8c0*/  I2FP.F32.U32 R2, R14 ;  /* 0x0000000e00027245 */ /* 0x000fe40000201000 */
[----:B------:R-:W-:Y:S01]  /*f8d0*/  FSEL R67, R67, -INF , !P6 ;  /* 0xff80000043437808 */ /* 0x000fe20007000000 */
[----:B-1----:R-:W-:Y:S02]  /*f8e0*/  FMUL.FTZ R3, R40, UR4 ;  /* 0x0000000428037c20 */ /* 0x002fe40008410000 */
[C---:B------:R-:W-:Y:S01]  /*f8f0*/  FFMA.FTZ R63, R2.reuse, UR5, R245 ;  /* 0x00000005023f7c23 */ /* 0x040fe200080100f5 */
[C---:B------:R-:W-:Y:S01]  /*f900*/  FFMA.FTZ R87, R2.reuse, UR5, R66 ;  /* 0x0000000502577c23 */ /* 0x040fe20008010042 */
[C---:B------:R-:W-:Y:S01]  /*f910*/  FFMA.FTZ R86, R2.reuse, UR5, R23 ;  /* 0x0000000502567c23 */ /* 0x040fe20008010017 */
[----:B------:R-:W-:Y:S01]  /*f920*/  FFMA.FTZ R82, R2, UR5, R8 ;  /* 0x0000000502527c23 */ /* 0x000fe20008010008 */
[----:B------:R-:W-:Y:S01]  /*f930*/  FMUL.FTZ R2, R48, UR4 ;  /* 0x0000000430027c20 */ /* 0x000fe20008410000 */
[----:B------:R1:W-:Y:S01]  /*f940*/  MUFU.TANH R242, R3 ;  /* 0x0000000300f27308 */ /* 0x0003e20000002400 */
[----:B------:R-:W-:Y:S01]  /*f950*/  VIADD R8, R0, 0xffffff59 ;  /* 0xffffff5900087836 */ /* 0x000fe20000000000 */
[----:B------:R-:W-:Y:S06]  /*f960*/  STL [R1+0x78], R67 ;  /* 0x0000784301007387 */ /* 0x000fec0000100800 */
[----:B------:R4:W-:Y:S01]  /*f970*/  MUFU.TANH R23, R2 ;  /* 0x0000000200177308 */ /* 0x0009e20000002400 */
[----:B-1----:R-:W-:-:S07]  /*f980*/  FMUL.FTZ R3, R49, UR4 ;  /* 0x0000000431037c20 */ /* 0x002fce0008410000 */
[----:B------:R1:W-:Y:S01]  /*f990*/  MUFU.TANH R44, R3 ;  /* 0x00000003002c7308 */ /* 0x0003e20000002400 */
[----:B----4-:R-:W-:-:S05]  /*f9a0*/  I2FP.F32.U32 R2, R13 ;  /* 0x0000000d00027245 */ /* 0x010fca0000201000 */
[C---:B------:R-:W-:Y:S01]  /*f9b0*/  FFMA.FTZ R59, R2.reuse, UR5, R251 ;  /* 0x00000005023b7c23 */ /* 0x040fe200080100fb */
[C---:B------:R-:W-:Y:S01]  /*f9c0*/  FFMA.FTZ R84, R2.reuse, UR5, R65 ;  /* 0x0000000502547c23 */ /* 0x040fe20008010041 */
[C---:B------:R-:W-:Y:S01]  /*f9d0*/  FFMA.FTZ R83, R2.reuse, UR5, R58 ;  /* 0x0000000502537c23 */ /* 0x040fe2000801003a */
[----:B------:R-:W-:Y:S01]  /*f9e0*/  FFMA.FTZ R76, R2, UR5, R53 ;  /* 0x00000005024c7c23 */ /* 0x000fe20008010035 */
[----:B------:R-:W-:-:S05]  /*f9f0*/  I2FP.F32.U32 R2, R12 ;  /* 0x0000000c00027245 */ /* 0x000fca0000201000 */
[C---:B------:R-:W-:Y:S01]  /*fa00*/  FFMA.FTZ R55, R2.reuse, UR5, R55 ;  /* 0x0000000502377c23 */ /* 0x040fe20008010037 */
[C---:B------:R-:W-:Y:S01]  /*fa10*/  FFMA.FTZ R80, R2.reuse, UR5, R52 ;  /* 0x0000000502507c23 */ /* 0x040fe20008010034 */
[C---:B------:R-:W-:Y:S01]  /*fa20*/  FFMA.FTZ R78, R2.reuse, UR5, R7 ;  /* 0x00000005024e7c23 */ /* 0x040fe20008010007 */
[----:B------:R-:W-:Y:S01]  /*fa30*/  FFMA.FTZ R68, R2, UR5, R6 ;  /* 0x0000000502447c23 */ /* 0x000fe20008010006 */
[----:B------:R-:W-:Y:S01]  /*fa40*/  FMUL.FTZ R2, R51, UR4 ;  /* 0x0000000433027c20 */ /* 0x000fe20008410000 */
[----:B-1----:R-:W-:Y:S01]  /*fa50*/  FMUL.FTZ R3, R50, UR4 ;  /* 0x0000000432037c20 */ /* 0x002fe20008410000 */
[C---:B------:R-:W-:Y:S01]  /*fa60*/  IADD3 R7, PT, PT, R0.reuse, -0xa0, RZ ;  /* 0xffffff6000077810 */ /* 0x040fe20007ffe0ff */
[----:B------:R-:W-:Y:S01]  /*fa70*/  VIADD R6, R0, 0xffffff61 ;  /* 0xffffff6100067836 */ /* 0x000fe20000000000 */
[----:B------:R1:W-:Y:S02]  /*fa80*/  MUFU.TANH R40, R2 ;  /* 0x0000000200287308 */ /* 0x0003e40000002400 */
[----:B------:R-:W-:-:S06]  /*fa90*/  ISETP.GE.AND P6, PT, R7, R10, PT ;  /* 0x0000000a0700720c */ /* 0x000fcc0003fc6270 */
[----:B------:R4:W2:Y:S01]  /*faa0*/  MUFU.TANH R4, R3 ;  /* 0x0000000300047308 */ /* 0x0008a20000002400 */
[----:B-1----:R-:W-:-:S05]  /*fab0*/  I2FP.F32.U32 R2, R8 ;  /* 0x0000000800027245 */ /* 0x002fca0000201000 */
[C---:B------:R-:W-:Y:S01]  /*fac0*/  FFMA.FTZ R50, R2.reuse, UR5, R64 ;  /* 0x0000000502327c23 */ /* 0x040fe20008010040 */
[C---:B------:R-:W-:Y:S01]  /*fad0*/  FFMA.FTZ R73, R2.reuse, UR5, R57 ;  /* 0x0000000502497c23 */ /* 0x040fe20008010039 */
[----:B------:R-:W-:Y:S01]  /*fae0*/  FFMA.FTZ R64, R2, UR5, R39 ;  /* 0x0000000502407c23 */ /* 0x000fe20008010027 */
[----:B----4-:R-:W-:Y:S01]  /*faf0*/  FMUL.FTZ R3, R74, UR4 ;  /* 0x000000044a037c20 */ /* 0x010fe20008410000 */
[----:B------:R-:W-:Y:S01]  /*fb00*/  FFMA.FTZ R74, R2, UR5, R60 ;  /* 0x00000005024a7c23 */ /* 0x000fe2000801003c */
[----:B------:R-:W-:Y:S02]  /*fb10*/  I2FP.F32.U32 R2, R7 ;  /* 0x0000000700027245 */ /* 0x000fe40000201000 */
[----:B------:R1:W4:Y:S03]  /*fb20*/  MUFU.TANH R49, R3 ;  /* 0x0000000300317308 */ /* 0x0003260000002400 */
[C---:B------:R-:W-:Y:S01]  /*fb30*/  FFMA.FTZ R66, R2.reuse, UR5, R43 ;  /* 0x0000000502427c23 */ /* 0x040fe2000801002b */
[C---:B---3--:R-:W-:Y:S01]  /*fb40*/  FFMA.FTZ R65, R2.reuse, UR5, R38 ;  /* 0x0000000502417c23 */ /* 0x048fe20008010026 */
[----:B--2---:R-:W-:Y:S01]  /*fb50*/  FFMA.FTZ R60, R2, UR5, R5 ;  /* 0x00000005023c7c23 */ /* 0x004fe20008010005 */
[----:B------:R-:W-:Y:S01]  /*fb60*/  IADD3 R5, PT, PT, R0, -0x98, RZ ;  /* 0xffffff6800057810 */ /* 0x000fe20007ffe0ff */
[----:B-1----:R-:W-:Y:S01]  /*fb70*/  FMUL.FTZ R3, R45, UR4 ;  /* 0x000000042d037c20 */ /* 0x002fe20008410000 */
[----:B------:R-:W-:Y:S01]  /*fb80*/  FFMA.FTZ R45, R2, UR5, R54 ;  /* 0x00000005022d7c23 */ /* 0x000fe20008010036 */
[----:B------:R-:W-:-:S02]  /*fb90*/  FMUL.FTZ R2, R250, UR4 ;  /* 0x00000004fa027c20 */ /* 0x000fc40008410000 */
[----:B------:R1:W-:Y:S02]  /*fba0*/  MUFU.TANH R241, R3 ;  /* 0x0000000300f17308 */ /* 0x0003e40000002400 */
[----:B------:R-:W-:-:S06]  /*fbb0*/  FSEL R45, R45, -INF , !P6 ;  /* 0xff8000002d2d7808 */ /* 0x000fcc0007000000 */
[----:B------:R2:W3:Y:S01]  /*fbc0*/  MUFU.TANH R48, R2 ;  /* 0x0000000200307308 */ /* 0x0004e20000002400 */
[----:B-1----:R-:W-:-:S07]  /*fbd0*/  FMUL.FTZ R3, R47, UR4 ;  /* 0x000000042f037c20 */ /* 0x002fce0008410000 */
[----:B------:R1:W3:Y:S01]  /*fbe0*/  MUFU.TANH R47, R200 ;  /* 0x000000c8002f7308 */ /* 0x0002e20000002400 */
[----:B--2---:R-:W-:-:S07]  /*fbf0*/  I2FP.F32.U32 R2, R6 ;  /* 0x0000000600027245 */ /* 0x004fce0000201000 */
[----:B------:R2:W-:Y:S01]  /*fc00*/  MUFU.TANH R43, R3 ;  /* 0x00000003002b7308 */ /* 0x0005e20000002400 */
[C---:B------:R-:W-:Y:S01]  /*fc10*/  FFMA.FTZ R39, R2.reuse, UR5, R61 ;  /* 0x0000000502277c23 */ /* 0x040fe2000801003d */
[C---:B------:R-:W-:Y:S01]  /*fc20*/  FFMA.FTZ R61, R2.reuse, UR5, R56 ;  /* 0x00000005023d7c23 */ /* 0x040fe20008010038 */
[----:B------:R-:W-:Y:S01]  /*fc30*/  FFMA.FTZ R56, R2, UR5, R41 ;  /* 0x0000000502387c23 */ /* 0x000fe20008010029 */
[----:B------:R-:W-:Y:S01]  /*fc40*/  FMUL.FTZ R41, R202, UR4 ;  /* 0x00000004ca297c20 */ /* 0x000fe20008410000 */
[----:B------:R-:W-:Y:S01]  /*fc50*/  FFMA.FTZ R62, R2, UR5, R62 ;  /* 0x00000005023e7c23 */ /* 0x000fe2000801003e */
[----:B------:R-:W-:Y:S01]  /*fc60*/  I2FP.F32.U32 R2, R5 ;  /* 0x0000000500027245 */ /* 0x000fe20000201000 */
[----:B-1----:R-:W-:Y:S01]  /*fc70*/  FMUL.FTZ R200, R79, UR4 ;  /* 0x000000044fc87c20 */ /* 0x002fe20008410000 */
[----:B------:R-:W-:Y:S02]  /*fc80*/  FMUL.FTZ R79, R248, UR4 ;  /* 0x00000004f84f7c20 */ /* 0x000fe40008410000 */
[----:B------:R-:W1:Y:S01]  /*fc90*/  MUFU.TANH R41, R41 ;  /* 0x0000002900297308 */ /* 0x000e620000002400 */
[----:B------:R-:W-:Y:S01]  /*fca0*/  FFMA.FTZ R51, R2, UR5, R4 ;  /* 0x0000000502337c23 */ /* 0x000fe20008010004 */
[----:B------:R-:W-:-:S02]  /*fcb0*/  VIADD R4, R0, 0xffffff69 ;  /* 0xffffff6900047836 */ /* 0x000fc40000000000 */
[C---:B------:R-:W-:Y:S01]  /*fcc0*/  FFMA.FTZ R38, R2.reuse, UR5, R46 ;  /* 0x0000000502267c23 */ /* 0x040fe2000801002e */
[C---:B------:R-:W-:Y:S01]  /*fcd0*/  FFMA.FTZ R58, R2.reuse, UR5, R42 ;  /* 0x00000005023a7c23 */ /* 0x040fe2000801002a */
[----:B------:R-:W-:Y:S01]  /*fce0*/  FFMA.FTZ R57, R2, UR5, R23 ;  /* 0x0000000502397c23 */ /* 0x000fe20008010017 */
[----:B--2---:R-:W-:Y:S01]  /*fcf0*/  IADD3 R3, PT, PT, R0, -0x90, RZ ;  /* 0xffffff7000037810 */ /* 0x004fe20007ffe0ff */
[----:B------:R-:W-:Y:S01]  /*fd00*/  FMUL.FTZ R42, R201, UR4 ;  /* 0x00000004c92a7c20 */ /* 0x000fe20008410000 */
[----:B------:R-:W-:Y:S01]  /*fd10*/  I2FP.F32.U32 R2, R4 ;  /* 0x0000000400027245 */ /* 0x000fe20000201000 */
[----:B------:R-:W-:Y:S04]  /*fd20*/  MUFU.TANH R79, R79 ;  /* 0x0000004f004f7308 */ /* 0x000fe80000002400 */
[C---:B------:R-:W-:Y:S01]  /*fd30*/  FFMA.FTZ R54, R2.reuse, UR5, R243 ;  /* 0x0000000502367c23 */ /* 0x040fe200080100f3 */
[C---:B------:R-:W-:Y:S01]  /*fd40*/  FFMA.FTZ R53, R2.reuse, UR5, R242 ;  /* 0x0000000502357c23 */ /* 0x040fe200080100f2 */
[C---:B------:R-:W-:Y:S01]  /*fd50*/  FFMA.FTZ R52, R2.reuse, UR5, R44 ;  /* 0x0000000502347c23 */ /* 0x040fe2000801002c */
[----:B------:R-:W-:Y:S01]  /*fd60*/  FFMA.FTZ R46, R2, UR5, R40 ;  /* 0x00000005022e7c23 */ /* 0x000fe20008010028 */
[----:B------:R-:W-:Y:S01]  /*fd70*/  I2FP.F32.U32 R2, R3 ;  /* 0x0000000300027245 */ /* 0x000fe20000201000 */
[----:B------:R-:W-:Y:S01]  /*fd80*/  FMUL.FTZ R40, R203, UR4 ;  /* 0x00000004cb287c20 */ /* 0x000fe20008410000 */
[----:B------:R-:W2:Y:S03]  /*fd90*/  MUFU.TANH R42, R42 ;  /* 0x0000002a002a7308 */ /* 0x000ea60000002400 */
[C---:B----4-:R-:W-:Y:S01]  /*fda0*/  FFMA.FTZ R49, R2.reuse, UR5, R49 ;  /* 0x0000000502317c23 */ /* 0x050fe20008010031 */
[C---:B---3--:R-:W-:Y:S01]  /*fdb0*/  FFMA.FTZ R48, R2.reuse, UR5, R48 ;  /* 0x0000000502307c23 */ /* 0x048fe20008010030 */
[C---:B------:R-:W-:Y:S01]  /*fdc0*/  FFMA.FTZ R47, R2.reuse, UR5, R47 ;  /* 0x00000005022f7c23 */ /* 0x040fe2000801002f */
[----:B-1----:R-:W-:Y:S01]  /*fdd0*/  FFMA.FTZ R41, R2, UR5, R41 ;  /* 0x0000000502297c23 */ /* 0x002fe20008010029 */
[C---:B------:R-:W-:Y:S01]  /*fde0*/  VIADD R2, R0.reuse, 0xffffff71 ;  /* 0xffffff7100027836 */ /* 0x040fe20000000000 */
[----:B------:R-:W1:Y:S01]  /*fdf0*/  MUFU.TANH R40, R40 ;  /* 0x0000002800287308 */ /* 0x000e620000002400 */
[----:B------:R-:W-:-:S03]  /*fe00*/  IADD3 R0, PT, PT, R0, -0x87, RZ ;  /* 0xffffff7900007810 */ /* 0x000fc60007ffe0ff */
[----:B------:R-:W-:Y:S02]  /*fe10*/  I2FP.F32.U32 R23, R2 ;  /* 0x0000000200177245 */ /* 0x000fe40000201000 */
[----:B------:R-:W-:-:S03]  /*fe20*/  ISETP.GE.AND P6, PT, R2, R10, PT ;  /* 0x0000000a0200720c */ /* 0x000fc60003fc6270 */
[----:B------:R-:W-:Y:S01]  /*fe30*/  FFMA.FTZ R44, R23, UR5, R241 ;  /* 0x00000005172c7c23 */ /* 0x000fe200080100f1 */
[----:B------:R-:W-:Y:S01]  /*fe40*/  FSEL R241, R107, -INF , !P3 ;  /* 0xff8000006bf17808 */ /* 0x000fe20005800000 */
[C---:B------:R-:W-:Y:S01]  /*fe50*/  FFMA.FTZ R43, R23.reuse, UR5, R43 ;  /* 0x00000005172b7c23 */ /* 0x040fe2000801002b */
[-C--:B------:R-:W-:Y:S01]  /*fe60*/  ISETP.GE.AND P3, PT, R18, R10.reuse, PT ;  /* 0x0000000a1200720c */ /* 0x080fe20003f66270 */
[----:B--2---:R-:W-:Y:S01]  /*fe70*/  FFMA.FTZ R42, R23, UR5, R42 ;  /* 0x00000005172a7c23 */ /* 0x004fe2000801002a */
[----:B------:R-:W-:Y:S02]  /*fe80*/  FSEL R107, R102, -INF , !P4 ;  /* 0xff800000666b7808 */ /* 0x000fe40006000000 */
[-C--:B------:R-:W-:Y:S02]  /*fe90*/  ISETP.GE.AND P4, PT, R16, R10.reuse, PT ;  /* 0x0000000a1000720c */ /* 0x080fe40003f86270 */
[----:B------:R-:W-:Y:S01]  /*fea0*/  FSEL R102, R97, -INF , !P5 ;  /* 0xff80000061667808 */ /* 0x000fe20006800000 */
[----:B-1----:R-:W-:Y:S01]  /*feb0*/  FFMA.FTZ R40, R23, UR5, R40 ;  /* 0x0000000517287c23 */ /* 0x002fe20008010028 */
[----:B------:R-:W-:Y:S01]  /*fec0*/  FSEL R202, R91, -INF , !P3 ;  /* 0xff8000005bca7808 */ /* 0x000fe20005800000 */
[----:B------:R-:W-:Y:S01]  /*fed0*/  FMUL.FTZ R23, R77, UR4 ;  /* 0x000000044d177c20 */ /* 0x000fe20008410000 */
[-C--:B------:R-:W-:Y:S01]  /*fee0*/  ISETP.GE.AND P5, PT, R14, R10.reuse, PT ;  /* 0x0000000a0e00720c */ /* 0x080fe20003fa6270 */
[----:B------:R-:W-:Y:S01]  /*fef0*/  FMUL.FTZ R77, R252, UR4 ;  /* 0x00000004fc4d7c20 */ /* 0x000fe20008410000 */
[----:B------:R-:W-:-:S02]  /*ff00*/  ISETP.GE.AND P3, PT, R13, R10, PT ;  /* 0x0000000a0d00720c */ /* 0x000fc40003f66270 */
[----:B------:R-:W-:Y:S01]  /*ff10*/  FSEL R203, R75, -INF , !P4 ;  /* 0xff8000004bcb7808 */ /* 0x000fe20006000000 */
[----:B------:R-:W-:Y:S01]  /*ff20*/  MUFU.TANH R23, R23 ;  /* 0x0000001700177308 */ /* 0x000fe20000002400 */
[----:B------:R-:W-:Y:S02]  /*ff30*/  FSEL R63, R63, -INF , !P5 ;  /* 0xff8000003f3f7808 */ /* 0x000fe40006800000 */
[----:B------:R-:W-:Y:S02]  /*ff40*/  FSEL R75, R59, -INF , !P3 ;  /* 0xff8000003b4b7808 */ /* 0x000fe40005800000 */
[-C--:B------:R-:W-:Y:S01]  /*ff50*/  ISETP.GE.AND P4, PT, R8, R10.reuse, PT ;  /* 0x0000000a0800720c */ /* 0x080fe20003f86270 */
[----:B------:R-:W-:Y:S01]  /*ff60*/  STL [R1+0x74], R63 ;  /* 0x0000743f01007387 */ /* 0x000fe20000100800 */
[-C--:B------:R-:W-:Y:S01]  /*ff70*/  ISETP.GE.AND P5, PT, R6, R10.reuse, PT ;  /* 0x0000000a0600720c */ /* 0x080fe20003fa6270 */
[----:B------:R1:W-:Y:S01]  /*ff80*/  MUFU.TANH R59, R200 ;  /* 0x000000c8003b7308 */ /* 0x0003e20000002400 */
[----:B------:R-:W-:-:S02]  /*ff90*/  ISETP.GE.AND P3, PT, R5, R10, PT ;  /* 0x0000000a0500720c */ /* 0x000fc40003f66270 */
[----:B------:R-:W-:Y:S02]  /*ffa0*/  FSEL R91, R55, -INF , !P2 ;  /* 0xff800000375b7808 */ /* 0x000fe40005000000 */
[----:B------:R-:W-:Y:S02]  /*ffb0*/  FSEL R50, R50, -INF , !P4 ;  /* 0xff80000032327808 */ /* 0x000fe40006000000 */
[----:B------:R-:W-:Y:S01]  /*ffc0*/  FSEL R55, R38, -INF , !P3 ;  /* 0xff80000026377808 */ /* 0x000fe20005800000 */
[----:B------:R-:W2:Y:S01]  /*ffd0*/  MUFU.TANH R77, R77 ;  /* 0x0000004d004d7308 */ /* 0x000ea20000002400 */
[-C--:B------:R-:W-:Y:S02]  /*ffe0*/  ISETP.GE.AND P2, PT, R4, R10.reuse, PT ;  /* 0x0000000a0400720c */ /* 0x080fe40003f46270 */
[-C--:B------:R-:W-:Y:S02]  /*fff0*/  ISETP.GE.AND P4, PT, R3, R10.reuse, PT ;  /* 0x0000000a0300720c */ /* 0x080fe40003f86270 */
[----:B------:R-:W-:-:S02]  /*10000*/  ISETP.GE.AND P3, PT, R0, R10, PT ;  /* 0x0000000a0000720c */ /* 0x000fc40003f66270 */
[----:B------:R-:W-:Y:S02]  /*10010*/  FSEL R54, R54, -INF , !P2 ;  /* 0xff80000036367808 */ /* 0x000fe40005000000 */
[----:B------:R-:W-:Y:S02]  /*10020*/  ISETP.GE.AND P2, PT, R37, R9, PT ;  /* 0x000000092500720c */ /* 0x000fe40003f46270 */
[----:B-1----:R-:W-:Y:S02]  /*10030*/  FSEL R200, R39, -INF , !P5 ;  /* 0xff80000027c87808 */ /* 0x002fe40006800000 */
[----:B------:R-:W-:Y:S02]  /*10040*/  ISETP.GE.AND P5, PT, R36, R10, PT ;  /* 0x0000000a2400720c */ /* 0x000fe40003fa6270 */
[----:B------:R-:W-:Y:S02]  /*10050*/  I2FP.F32.U32 R10, R0 ;  /* 0x00000000000a7245 */ /* 0x000fe40000201000 */
[----:B------:R-:W-:-:S02]  /*10060*/  FSEL R49, R49, -INF , !P4 ;  /* 0xff80000031317808 */ /* 0x000fc40006000000 */
[----:B------:R-:W-:Y:S01]  /*10070*/  FSEL R226, R226, -INF , !P2 ;  /* 0xff800000e2e27808 */ /* 0x000fe20005000000 */
[C---:B------:R-:W-:Y:S01]  /*10080*/  FFMA.FTZ R39, R10.reuse, UR5, R79 ;  /* 0x000000050a277c23 */ /* 0x040fe2000801004f */
[-C--:B------:R-:W-:Y:S01]  /*10090*/  ISETP.GE.AND P4, PT, R35, R9.reuse, PT ;  /* 0x000000092300720c */ /* 0x080fe20003f86270 */
[----:B--2---:R-:W-:Y:S01]  /*100a0*/  FFMA.FTZ R38, R10, UR5, R77 ;  /* 0x000000050a267c23 */ /* 0x004fe2000801004d */
[----:B------:R-:W-:Y:S01]  /*100b0*/  FSEL R44, R44, -INF , !P6 ;  /* 0xff8000002c2c7808 */ /* 0x000fe20007000000 */
[C---:B------:R-:W-:Y:S01]  /*100c0*/  FFMA.FTZ R23, R10.reuse, UR5, R23 ;  /* 0x000000050a177c23 */ /* 0x040fe20008010017 */
[----:B------:R-:W-:Y:S01]  /*100d0*/  FSEL R39, R39, -INF , !P3 ;  /* 0xff80000027277808 */ /* 0x000fe20005800000 */
[----:B------:R-:W-:Y:S01]  /*100e0*/  FFMA.FTZ R10, R10, UR5, R59 ;  /* 0x000000050a0a7c23 */ /* 0x000fe2000801003b */
[-C--:B------:R-:W-:Y:S02]  /*100f0*/  ISETP.GE.AND P3, PT, R32, R9.reuse, PT ;  /* 0x000000092000720c */ /* 0x080fe40003f66270 */
[----:B------:R-:W-:Y:S01]  /*10100*/  ISETP.GE.AND P2, PT, R31, R9, PT ;  /* 0x000000091f00720c */ /* 0x000fe20003f46270 */
[----:B------:R1:W-:Y:S01]  /*10110*/  STL [R1+0x70], R39 ;  /* 0x0000702701007387 */ /* 0x0003e20000100800 */
[----:B------:R-:W-:-:S02]  /*10120*/  FSEL R209, R209, -INF , !P3 ;  /* 0xff800000d1d17808 */ /* 0x000fc40005800000 */
[-C--:B------:R-:W-:Y:S02]  /*10130*/  ISETP.GE.AND P3, PT, R27, R9.reuse, PT ;  /* 0x000000091b00720c */ /* 0x080fe40003f66270 */
[-C--:B------:R-:W-:Y:S02]  /*10140*/  ISETP.GE.AND P6, PT, R34, R9.reuse, PT ;  /* 0x000000092200720c */ /* 0x080fe40003fc6270 */
[----:B------:R-:W-:Y:S02]  /*10150*/  FSEL R122, R122, -INF , !P3 ;  /* 0xff8000007a7a7808 */ /* 0x000fe40005800000 */
[----:B------:R-:W-:Y:S02]  /*10160*/  FSEL R219, R219, -INF , !P4 ;  /* 0xff800000dbdb7808 */ /* 0x000fe40006000000 */
[----:B------:R-:W-:Y:S02]  /*10170*/  FSEL R205, R205, -INF , !P2 ;  /* 0xff800000cdcd7808 */ /* 0x000fe40005000000 */
[----:B------:R-:W-:-:S02]  /*10180*/  ISETP.GE.AND P3, PT, R21, R9, PT ;  /* 0x000000091500720c */ /* 0x000fc40003f66270 */
[----:B------:R-:W-:Y:S02]  /*10190*/  FSEL R201, R237, -INF , !P5 ;  /* 0xff800000edc97808 */ /* 0x000fe40006800000 */
[-C--:B------:R-:W-:Y:S02]  /*101a0*/  ISETP.GE.AND P4, PT, R30, R9.reuse, PT ;  /* 0x000000091e00720c */ /* 0x080fe40003f86270 */
[----:B------:R-:W-:Y:S02]  /*101b0*/  FSEL R216, R216, -INF , !P6 ;  /* 0xff800000d8d87808 */ /* 0x000fe40007000000 */
[-C--:B------:R-:W-:Y:S02]  /*101c0*/  ISETP.GE.AND P2, PT, R26, R9.reuse, PT ;  /* 0x000000091a00720c */ /* 0x080fe40003f46270 */
[-C--:B------:R-:W-:Y:S02]  /*101d0*/  ISETP.GE.AND P5, PT, R33, R9.reuse, PT ;  /* 0x000000092100720c */ /* 0x080fe40003fa6270 */
[----:B------:R-:W-:-:S02]  /*101e0*/  ISETP.GE.AND P6, PT, R29, R9, PT ;  /* 0x000000091d00720c */ /* 0x000fc40003fc6270 */
[----:B------:R-:W-:Y:S02]  /*101f0*/  FSEL R97, R104, -INF , !P3 ;  /* 0xff80000068617808 */ /* 0x000fe40005800000 */
[----:B------:R-:W-:Y:S02]  /*10200*/  FSEL R135, R135, -INF , !P4 ;  /* 0xff80000087877808 */ /* 0x000fe40006000000 */
[----:B------:R-:W-:Y:S02]  /*10210*/  FSEL R117, R117, -INF , !P2 ;  /* 0xff80000075757808 */ /* 0x000fe40005000000 */
[-C--:B------:R-:W-:Y:S02]  /*10220*/  ISETP.GE.AND P3, PT, R15, R9.reuse, PT ;  /* 0x000000090f00720c */ /* 0x080fe40003f66270 */
[----:B------:R-:W-:Y:S02]  /*10230*/  FSEL R212, R212, -INF , !P5 ;  /* 0xff800000d4d47808 */ /* 0x000fe40006800000 */
[----:B------:R-:W-:-:S02]  /*10240*/  ISETP.GE.AND P4, PT, R25, R9, PT ;  /* 0x000000091900720c */ /* 0x000fc40003f86270 */
[----:B------:R-:W-:Y:S02]  /*10250*/  FSEL R131, R131, -INF , !P6 ;  /* 0xff80000083837808 */ /* 0x000fe40007000000 */
[-C--:B------:R-:W-:Y:S02]  /*10260*/  ISETP.GE.AND P2, PT, R19, R9.reuse, PT ;  /* 0x000000091300720c */ /* 0x080fe40003f46270 */
[-C--:B------:R-:W-:Y:S02]  /*10270*/  ISETP.GE.AND P5, PT, R28, R9.reuse, PT ;  /* 0x000000091c00720c */ /* 0x080fe40003fa6270 */
[----:B------:R-:W-:Y:S02]  /*10280*/  ISETP.GE.AND P6, PT, R24, R9, PT ;  /* 0x000000091800720c */ /* 0x000fe40003fc6270 */
[----:B-1----:R-:W-:Y:S02]  /*10290*/  FSEL R39, R90, -INF , !P3 ;  /* 0xff8000005a277808 */ /* 0x002fe40005800000 */
[----:B------:R-:W-:-:S02]  /*102a0*/  FSEL R67, R114, -INF , !P4 ;  /* 0xff80000072437808 */ /* 0x000fc40006000000 */
[----:B------:R-:W-:Y:S01]  /*102b0*/  FSEL R100, R100, -INF , !P2 ;  /* 0xff80000064647808 */ /* 0x000fe20005000000 */
[----:B------:R1:W-:Y:S01]  /*102c0*/  STL [R1+0x2c], R39 ;  /* 0x00002c2701007387 */ /* 0x0003e20000100800 */
[----:B------:R-:W-:Y:S02]  /*102d0*/  FSEL R126, R126, -INF , !P5 ;  /* 0xff8000007e7e7808 */ /* 0x000fe40006800000 */
[-C--:B------:R-:W-:Y:S02]  /*102e0*/  ISETP.GE.AND P4, PT, R18, R9.reuse, PT ;  /* 0x000000091200720c */ /* 0x080fe40003f86270 */
[----:B------:R-:W-:Y:S02]  /*102f0*/  FSEL R110, R110, -INF , !P6 ;  /* 0xff8000006e6e7808 */ /* 0x000fe40007000000 */
[-C--:B------:R-:W-:Y:S02]  /*10300*/  ISETP.GE.AND P2, PT, R14, R9.reuse, PT ;  /* 0x000000090e00720c */ /* 0x080fe40003f46270 */
[----:B------:R-:W-:-:S02]  /*10310*/  ISETP.GE.AND P5, PT, R22, R9, PT ;  /* 0x000000091600720c */ /* 0x000fc40003fa6270 */
[-C--:B------:R-:W-:Y:S02]  /*10320*/  ISETP.GE.AND P6, PT, R17, R9.reuse, PT ;  /* 0x000000091100720c */ /* 0x080fe40003fc6270 */
[----:B------:R-:W-:Y:S02]  /*10330*/  FSEL R114, R98, -INF , !P4 ;  /* 0xff80000062727808 */ /* 0x000fe40006000000 */
[----:B------:R-:W-:Y:S02]  /*10340*/  FSEL R99, R106, -INF , !P5 ;  /* 0xff8000006a637808 */ /* 0x000fe40006800000 */
[-C--:B------:R-:W-:Y:S02]  /*10350*/  ISETP.GE.AND P4, PT, R13, R9.reuse, PT ;  /* 0x000000090d00720c */ /* 0x080fe40003f86270 */
[----:B------:R-:W-:Y:S02]  /*10360*/  FSEL R79, R95, -INF , !P6 ;  /* 0xff8000005f4f7808 */ /* 0x000fe40007000000 */
[----:B------:R-:W-:-:S02]  /*10370*/  ISETP.GE.AND P5, PT, R16, R9, PT ;  /* 0x000000091000720c */ /* 0x000fc40003fa6270 */
[-C--:B------:R-:W-:Y:S02]  /*10380*/  ISETP.GE.AND P6, PT, R12, R9.reuse, PT ;  /* 0x000000090c00720c */ /* 0x080fe40003fc6270 */
[----:B-1----:R-:W-:Y:S02]  /*10390*/  FSEL R39, R87, -INF , !P2 ;  /* 0xff80000057277808 */ /* 0x002fe40005000000 */
[----:B------:R-:W-:Y:S02]  /*103a0*/  FSEL R59, R84, -INF , !P4 ;  /* 0xff800000543b7808 */ /* 0x000fe40006000000 */
[----:B------:R-:W-:Y:S01]  /*103b0*/  FSEL R77, R94, -INF , !P5 ;  /* 0xff8000005e4d7808 */ /* 0x000fe20006800000 */
[----:B------:R1:W-:Y:S01]  /*103c0*/  STL [R1+0x28], R39 ;  /* 0x0000282701007387 */ /* 0x0003e20000100800 */
[-C--:B------:R-:W-:Y:S02]  /*103d0*/  ISETP.GE.AND P5, PT, R8, R9.reuse, PT ;  /* 0x000000090800720c */ /* 0x080fe40003fa6270 */
[-C--:B------:R-:W-:Y:S01]  /*103e0*/  ISETP.GE.AND P3, PT, R7, R9.reuse, PT ;  /* 0x000000090700720c */ /* 0x080fe20003f66270 */
[----:B------:R2:W-:Y:S01]  /*103f0*/  STL [R1+0x48], R59 ;  /* 0x0000483b01007387 */ /* 0x0005e20000100800 */
[----:B------:R-:W-:-:S02]  /*10400*/  ISETP.GE.AND P2, PT, R6, R9, PT ;  /* 0x000000090600720c */ /* 0x000fc40003f46270 */
[-C--:B------:R-:W-:Y:S02]  /*10410*/  ISETP.GE.AND P4, PT, R5, R9.reuse, PT ;  /* 0x000000090500720c */ /* 0x080fe40003f86270 */
[----:B-1----:R-:W-:Y:S02]  /*10420*/  FSEL R39, R80, -INF , !P6 ;  /* 0xff80000050277808 */ /* 0x002fe40007000000 */
[-C--:B------:R-:W-:Y:S02]  /*10430*/  ISETP.GE.AND P6, PT, R4, R9.reuse, PT ;  /* 0x000000090400720c */ /* 0x080fe40003fc6270 */
[----:B--2---:R-:W-:Y:S01]  /*10440*/  FSEL R59, R74, -INF , !P5 ;  /* 0xff8000004a3b7808 */ /* 0x004fe20006800000 */
[----:B------:R1:W-:Y:S01]  /*10450*/  STL [R1+0x44], R39 ;  /* 0x0000442701007387 */ /* 0x0003e20000100800 */
[----:B------:R-:W-:-:S03]  /*10460*/  ISETP.GE.AND P5, PT, R3, R9, PT ;  /* 0x000000090300720c */ /* 0x000fc60003fa6270 */
[----:B------:R2:W-:Y:S01]  /*10470*/  STL [R1+0x40], R59 ;  /* 0x0000403b01007387 */ /* 0x0005e20000100800 */
[----:B-1----:R-:W-:Y:S02]  /*10480*/  FSEL R39, R66, -INF , !P3 ;  /* 0xff80000042277808 */ /* 0x002fe40005800000 */
[-C--:B------:R-:W-:Y:S02]  /*10490*/  ISETP.GE.AND P3, PT, R2, R9.reuse, PT ;  /* 0x000000090200720c */ /* 0x080fe40003f66270 */
[----:B--2---:R-:W-:Y:S01]  /*104a0*/  FSEL R59, R62, -INF , !P2 ;  /* 0xff8000003e3b7808 */ /* 0x004fe20005000000 */
[----:B------:R1:W-:Y:S01]  /*104b0*/  STL [R1+0x3c], R39 ;  /* 0x00003c2701007387 */ /* 0x0003e20000100800 */
[----:B------:R-:W-:-:S03]  /*104c0*/  ISETP.GE.AND P2, PT, R36, R9, PT ;  /* 0x000000092400720c */ /* 0x000fc60003f46270 */
[----:B------:R-:W-:Y:S01]  /*104d0*/  STL [R1+0x38], R59 ;  /* 0x0000383b01007387 */ /* 0x000fe20000100800 */
        /* <DEDUP_REMOVED lines=9> */
[----:B------:R1:W-:Y:S01]  /*10570*/  STL [R1+0x58], R39 ;  /* 0x0000582701007387 */ /* 0x0003e20000100800 */
[----:B------:R-:W-:Y:S02]  /*10580*/  FSEL R37, R236, -INF , !P2 ;  /* 0xff800000ec257808 */ /* 0x000fe40005000000 */
[C---:B------:R-:W-:Y:S01]  /*10590*/  ISETP.GE.AND P3, PT, R35.reuse, R20, PT ;  /* 0x000000142300720c */ /* 0x040fe20003f66270 */
[----:B------:R2:W-:Y:S01]  /*105a0*/  STL [R1+0x54], R9 ;  /* 0x0000540901007387 */ /* 0x0005e20000100800 */
[----:B------:R-:W-:-:S02]  /*105b0*/  ISETP.GE.AND P2, PT, R35, R11, PT ;  /* 0x0000000b2300720c */ /* 0x000fc40003f46270 */
[----:B------:R-:W-:Y:S01]  /*105c0*/  FSEL R35, R225, -INF , !P6 ;  /* 0xff800000e1237808 */ /* 0x000fe20007000000 */
[----:B------:R3:W-:Y:S01]  /*105d0*/  STL [R1+0x50], R37 ;  /* 0x0000502501007387 */ /* 0x0007e20000100800 */
[----:B------:R-:W-:-:S04]  /*105e0*/  ISETP.GE.AND P6, PT, R34, R11, PT ;  /* 0x0000000b2200720c */ /* 0x000fc80003fc6270 */
[----:B-1----:R-:W-:Y:S02]  /*105f0*/  FSEL R39, R229, -INF , !P6 ;  /* 0xff800000e5277808 */ /* 0x002fe40007000000 */
[-C--:B------:R-:W-:Y:S02]  /*10600*/  ISETP.GE.AND P6, PT, R31, R20.reuse, PT ;  /* 0x000000141f00720c */ /* 0x080fe40003fc6270 */
[----:B--2---:R-:W-:Y:S02]  /*10610*/  FSEL R9, R38, -INF , !P4 ;  /* 0xff80000026097808 */ /* 0x004fe40006000000 */
[-C--:B------:R-:W-:Y:S02]  /*10620*/  ISETP.GE.AND P4, PT, R34, R20.reuse, PT ;  /* 0x000000142200720c */ /* 0x080fe40003f86270 */
[----:B---3--:R-:W-:Y:S01]  /*10630*/  FSEL R37, R223, -INF , !P5 ;  /* 0xff800000df257808 */ /* 0x008fe20006800000 */
[----:B------:R1:W-:Y:S01]  /*10640*/  STL [R1+0x4c], R9 ;  /* 0x00004c0901007387 */ /* 0x0003e20000100800 */
[----:B------:R-:W-:-:S02]  /*10650*/  ISETP.GE.AND P5, PT, R33, R20, PT ;  /* 0x000000142100720c */ /* 0x000fc40003fa6270 */
[----:B------:R-:W-:Y:S02]  /*10660*/  FSEL R34, R224, -INF , !P3 ;  /* 0xff800000e0227808 */ /* 0x000fe40005800000 */
[-C--:B------:R-:W-:Y:S02]  /*10670*/  ISETP.GE.AND P3, PT, R33, R11.reuse, PT ;  /* 0x0000000b2100720c */ /* 0x080fe40003f66270 */
[----:B------:R-:W-:Y:S02]  /*10680*/  FSEL R38, R222, -INF , !P2 ;  /* 0xff800000de267808 */ /* 0x000fe40005000000 */
[----:B------:R-:W-:Y:S02]  /*10690*/  FSEL R33, R235, -INF , !P4 ;  /* 0xff800000eb217808 */ /* 0x000fe40006000000 */
[C---:B------:R-:W-:Y:S02]  /*106a0*/  ISETP.GE.AND P2, PT, R32.reuse, R20, PT ;  /* 0x000000142000720c */ /* 0x040fe40003f46270 */
        /* <DEDUP_REMOVED lines=75> */
[C---:B------:R-:W-:Y:S02]  /*10b60*/  ISETP.GE.AND P4, PT, R7.reuse, R11, PT ;  /* 0x0000000b0700720c */ /* 0x040fe40003f86270 */
[-C--:B------:R-:W-:Y:S01]  /*10b70*/  ISETP.GE.AND P5, PT, R8, R20.reuse, PT ;  /* 0x000000140800720c */ /* 0x080fe20003fa6270 */
[----:B------:R1:W-:Y:S01]  /*10b80*/  STL [R1+0x24], R62 ;  /* 0x0000243e01007387 */ /* 0x0003e20000100800 */
[----:B------:R-:W-:Y:S02]  /*10b90*/  FSEL R76, R76, -INF , !P2 ;  /* 0xff8000004c4c7808 */ /* 0x000fe40005000000 */
[----:B------:R-:W-:-:S02]  /*10ba0*/  ISETP.GE.AND P2, PT, R7, R20, PT ;  /* 0x000000140700720c */ /* 0x000fc40003f46270 */
[----:B------:R-:W-:Y:S02]  /*10bb0*/  FSEL R58, R68, -INF , !P6 ;  /* 0xff800000443a7808 */ /* 0x000fe40007000000 */
[-C--:B------:R-:W-:Y:S02]  /*10bc0*/  ISETP.GE.AND P6, PT, R6, R20.reuse, PT ;  /* 0x000000140600720c */ /* 0x080fe40003fc6270 */
[----:B------:R-:W-:Y:S01]  /*10bd0*/  FSEL R59, R64, -INF , !P3 ;  /* 0xff800000403b7808 */ /* 0x000fe20005800000 */
[----:B------:R1:W-:Y:S01]  /*10be0*/  STL [R1+0x20], R58 ;  /* 0x0000203a01007387 */ /* 0x0003e20000100800 */
[----:B------:R-:W-:Y:S02]  /*10bf0*/  ISETP.GE.AND P3, PT, R5, R20, PT ;  /* 0x000000140500720c */ /* 0x000fe40003f66270 */
[----:B------:R-:W-:Y:S01]  /*10c00*/  FSEL R48, R60, -INF , !P4 ;  /* 0xff8000003c307808 */ /* 0x000fe20006000000 */
[----:B------:R1:W-:Y:S01]  /*10c10*/  STL [R1+0x1c], R59 ;  /* 0x00001c3b01007387 */ /* 0x0003e20000100800 */
[----:B------:R-:W-:-:S02]  /*10c20*/  FSEL R247, R73, -INF , !P5 ;  /* 0xff80000049f77808 */ /* 0x000fc40006800000 */
[----:B------:R-:W-:Y:S01]  /*10c30*/  ISETP.GE.AND P4, PT, R4, R20, PT ;  /* 0x000000140400720c */ /* 0x000fe20003f86270 */
[----:B------:R1:W-:Y:S01]  /*10c40*/  STL [R1+0x18], R48 ;  /* 0x0000183001007387 */ /* 0x0003e20000100800 */
        /* <DEDUP_REMOVED lines=12> */
[----:B------:R-:W-:-:S02]  /*10d10*/  FSEL R46, R46, -INF , !P6 ;  /* 0xff8000002e2e7808 */ /* 0x000fc40007000000 */
[----:B------:R-:W-:Y:S01]  /*10d20*/  FSEL R41, R41, -INF , !P3 ;  /* 0xff80000029297808 */ /* 0x000fe20005800000 */
[----:B------:R1:W-:Y:S01]  /*10d30*/  STL [R1+0xc], R43 ;  /* 0x00000c2b01007387 */ /* 0x0003e20000100800 */
[----:B------:R-:W-:Y:S02]  /*10d40*/  FSEL R40, R40, -INF , !P4 ;  /* 0xff80000028287808 */ /* 0x000fe40006000000 */
[-C--:B------:R-:W-:Y:S01]  /*10d50*/  ISETP.GE.AND P5, PT, R3, R20.reuse, PT ;  /* 0x000000140300720c */ /* 0x080fe20003fa6270 */
[----:B------:R1:W-:Y:S01]  /*10d60*/  STL [R1+0x10], R46 ;  /* 0x0000102e01007387 */ /* 0x0003e20000100800 */
[----:B------:R-:W-:Y:S02]  /*10d70*/  ISETP.GE.AND P2, PT, R2, R20, PT ;  /* 0x000000140200720c */ /* 0x000fe40003f46270 */
[----:B------:R-:W-:Y:S01]  /*10d80*/  FSEL R237, R47, -INF , !P5 ;  /* 0xff8000002fed7808 */ /* 0x000fe20006800000 */
[----:B------:R1:W-:Y:S01]  /*10d90*/  STL [R1+0x8], R41 ;  /* 0x0000082901007387 */ /* 0x0003e20000100800 */
[----:B------:R-:W-:-:S02]  /*10da0*/  ISETP.GE.AND P3, PT, R36, R11, PT ;  /* 0x0000000b2400720c */ /* 0x000fc40003f66270 */
[----:B------:R-:W-:Y:S01]  /*10db0*/  FSEL R242, R42, -INF , !P2 ;  /* 0xff8000002af27808 */ /* 0x000fe20005000000 */
[----:B------:R1:W-:Y:S01]  /*10dc0*/  STL [R1+0x4], R40 ;  /* 0x0000042801007387 */ /* 0x0003e20000100800 */
[-C--:B------:R-:W-:Y:S02]  /*10dd0*/  ISETP.GE.AND P6, PT, R36, R20.reuse, PT ;  /* 0x000000142400720c */ /* 0x080fe40003fc6270 */
[C---:B------:R-:W-:Y:S02]  /*10de0*/  ISETP.GE.AND P5, PT, R0.reuse, R20, PT ;  /* 0x000000140000720c */ /* 0x040fe40003fa6270 */
[----:B------:R-:W-:Y:S02]  /*10df0*/  ISETP.GE.AND P2, PT, R0, R11, PT ;  /* 0x0000000b0000720c */ /* 0x000fe40003f46270 */
[----:B------:R-:W-:Y:S02]  /*10e00*/  FSEL R252, R238, -INF , !P3 ;  /* 0xff800000eefc7808 */ /* 0x000fe40005800000 */
[----:B------:R-:W-:-:S02]  /*10e10*/  FSEL R240, R240, -INF , !P6 ;  /* 0xff800000f0f07808 */ /* 0x000fc40007000000 */
[----:B------:R-:W-:Y:S02]  /*10e20*/  FSEL R47, R23, -INF , !P5 ;  /* 0xff800000172f7808 */ /* 0x000fe40006800000 */
[----:B------:R-:W-:Y:S01]  /*10e30*/  FSEL R238, R10, -INF , !P2 ;  /* 0xff8000000aee7808 */ /* 0x000fe20005000000 */
[----:B------:R-:W-:Y:S06]  /*10e40*/  BRA.U !UP0, `(.L_x_621) ;  /* 0x0000000908307547 */ /* 0x000fec000b800000 */
[----:B------:R-:W2:Y:S04]  /*10e50*/  LDL R104, [R1+0x64] ;  /* 0x0000640001687983 */ /* 0x000ea80000100800 */
[----:B------:R-:W3:Y:S01]  /*10e60*/  LDL R106, [R1+0x60] ;  /* 0x00006000016a7983 */ /* 0x000ee20000100800 */
        /* <DEDUP_REMOVED lines=16> */
[----:B------:R-:W-:Y:S02]  /*10f70*/  @!P1 VIADD R0, R3, 0xfffffffd ;  /* 0xfffffffd03009836 */ /* 0x000fe40000000000 */
[----:B------:R-:W-:Y:S02]  /*10f80*/  IMAD.U32 R11, RZ, RZ, UR20 ;  /* 0x00000014ff0b7e24 */ /* 0x000fe4000f8e00ff */
[----:B------:R-:W-:-:S04]  /*10f90*/  @!P1 IMAD.WIDE.U32 R2, R0, UR10, RZ ;  /* 0x0000000a00029c25 */ /* 0x000fc8000f8e00ff */
[----:B------:R-:W-:Y:S02]  /*10fa0*/  @!P1 IMAD R0, R0, UR11, R3 ;  /* 0x0000000b00009c24 */ /* 0x000fe4000f8e0203 */
[----:B------:R-:W-:Y:S02]  /*10fb0*/  @!P1 IMAD R3, R4, UR11, R7 ;  /* 0x0000000b04039c24 */ /* 0x000fe4000f8e0207 */
[----:B------:R-:W-:Y:S01]  /*10fc0*/  @!P1 VIADD R11, R11, 0xfffffffd ;  /* 0xfffffffd0b0b9836 */ /* 0x000fe20000000000 */
[----:B------:R-:W-:Y:S01]  /*10fd0*/  @!P1 SHF.L.U64.HI R19, R2, 0x7, R0 ;  /* 0x0000000702139819 */ /* 0x000fe20000010200 */
[----:B-1----:R-:W-:-:S04]  /*10fe0*/  @!P1 IMAD.WIDE.U32 R8, R10, UR10, RZ ;  /* 0x0000000a0a089c25 */ /* 0x002fc8000f8e00ff */
[----:B------:R-:W-:Y:S02]  /*10ff0*/  @!P1 IMAD.SHL.U32 R16, R2, 0x80, RZ ;  /* 0x0000008002109824 */ /* 0x000fe400078e00ff */
[----:B------:R-:W-:-:S04]  /*11000*/  @!P1 IMAD.WIDE.U32 R4, R11, UR10, RZ ;  /* 0x0000000a0b049c25 */ /* 0x000fc8000f8e00ff */
[----:B------:R-:W-:Y:S02]  /*11010*/  @!P1 IMAD R10, R10, UR11, R9 ;  /* 0x0000000b0a0a9c24 */ /* 0x000fe4000f8e0209 */
[----:B------:R-:W-:Y:S02]  /*11020*/  @!P1 IMAD R11, R11, UR11, R5 ;  /* 0x0000000b0b0b9c24 */ /* 0x000fe4000f8e0205 */
[----:B------:R-:W-:Y:S01]  /*11030*/  @!P1 IMAD.SHL.U32 R15, R4, 0x80, RZ ;  /* 0x00000080040f9824 */ /* 0x000fe200078e00ff */
[----:B------:R-:W-:Y:S01]  /*11040*/  @!P1 SHF.L.U64.HI R7, R8, 0x7, R10 ;  /* 0x0000000708079819 */ /* 0x000fe2000001020a */
[----:B------:R-:W-:Y:S01]  /*11050*/  IMAD.U32 R9, RZ, RZ, UR10 ;  /* 0x0000000aff097e24 */ /* 0x000fe2000f8e00ff */
[----:B------:R-:W-:Y:S01]  /*11060*/  MOV R10, UR10 ;  /* 0x0000000a000a7c02 */ /* 0x000fe20008000f00 */
[----:B------:R-:W-:Y:S01]  /*11070*/  IMAD.U32 R0, RZ, RZ, UR20 ;  /* 0x00000014ff007e24 */ /* 0x000fe2000f8e00ff */
[----:B------:R-:W-:Y:S01]  /*11080*/  @!P1 SHF.L.U64.HI R18, R4, 0x7, R11 ;  /* 0x0000000704129819 */ /* 0x000fe2000001020b */
[----:B------:R-:W-:Y:S01]  /*11090*/  IMAD.U32 R11, RZ, RZ, UR11 ;  /* 0x0000000bff0b7e24 */ /* 0x000fe2000f8e00ff */
[----:B------:R-:W-:Y:S01]  /*110a0*/  @!P1 LEA R9, P3, R9, R16, 0x5 ;  /* 0x0000001009099211 */ /* 0x000fe200078628ff */
[----:B------:R-:W-:Y:S01]  /*110b0*/  @!P1 VIADD R0, R0, 0xfffffffd ;  /* 0xfffffffd00009836 */ /* 0x000fe20000000000 */
[----:B------:R-:W-:-:S02]  /*110c0*/  MOV R16, UR10 ;  /* 0x0000000a00107c02 */ /* 0x000fc40008000f00 */
[----:B--2---:R-:W-:-:S04]  /*110d0*/  @!P1 LEA R12, P2, R6, R104, 0x8 ;  /* 0x00000068060c9211 */ /* 0x004fc800078440ff */
[----:B---3--:R-:W-:Y:S01]  /*110e0*/  @!P1 LEA.HI.X R13, R6, R106, R3, 0x8, P2 ;  /* 0x0000006a060d9211 */ /* 0x008fe200010f4403 */
[----:B------:R-:W-:Y:S01]  /*110f0*/  @!P1 IMAD.WIDE.U32 R2, R14, UR10, RZ ;  /* 0x0000000a0e029c25 */ /* 0x000fe2000f8e00ff */
[----:B------:R-:W-:Y:S02]  /*11100*/  @!P1 SHF.L.U32 R6, R8, 0x7, RZ ;  /* 0x0000000708069819 */ /* 0x000fe400000006ff */
[----:B------:R-:W-:Y:S01]  /*11110*/  MOV R8, UR10 ;  /* 0x0000000a00087c02 */ /* 0x000fe20008000f00 */
[----:B------:R-:W-:Y:S01]  /*11120*/  @!P1 IMAD R14, R14, UR11, R3 ;  /* 0x0000000b0e0e9c24 */ /* 0x000fe2000f8e0203 */
[----:B------:R-:W-:Y:S01]  /*11130*/  @!P1 LEA R10, P2, R10, R15, 0x6 ;  /* 0x0000000f0a0a9211 */ /* 0x000fe200078430ff */
[----:B------:R-:W-:Y:S01]  /*11140*/  IMAD.U32 R15, RZ, RZ, UR11 ;  /* 0x0000000bff0f7e24 */ /* 0x000fe2000f8e00ff */
[----:B------:R-:W-:Y:S01]  /*11150*/  @!P1 LEA R8, P4, R8, R17, 0x4 ;  /* 0x0000001108089211 */ /* 0x000fe200078820ff */
[----:B------:R-:W-:Y:S01]  /*11160*/  @!PT LDS RZ, [RZ] ;  /* 0x00000000fffff984 */ /* 0x000fe20000000800 */
[----:B------:R-:W-:Y:S01]  /*11170*/  @!PT LDS RZ, [RZ] ;  /* 0x00000000fffff984 */ /* 0x000fe20000000800 */
[----:B------:R-:W-:Y:S01]  /*11180*/  @!PT LDS RZ, [RZ] ;  /* 0x00000000fffff984 */ /* 0x000fe20000000800 */
[----:B------:R1:W-:Y:S01]  /*11190*/  @!P1 LDGSTS.E.BYPASS.LTC128B.128 [R239+0x4000], desc[UR22][R12.64] ;  /* 0x040000000cef9fae */ /* 0x0003e2000b981a16 */
[----:B------:R-:W-:-:S02]  /*111a0*/  @!P1 SHF.L.U64.HI R5, R2, 0x7, R14 ;  /* 0x0000000702059819 */ /* 0x000fc4000001020e */
[----:B------:R-:W-:Y:S01]  /*111b0*/  MOV R14, UR10 ;  /* 0x0000000a000e7c02 */ /* 0x000fe20008000f00 */
[----:B------:R4:W-:Y:S01]  /*111c0*/  @P1 STS.128 [R239+0x4800], RZ ;  /* 0x004800ffef001388 */ /* 0x0009e20000000c00 */
[----:B------:R-:W-:Y:S01]  /*111d0*/  @!P1 SHF.L.U32 R4, R2, 0x7, RZ ;  /* 0x0000000702049819 */ /* 0x000fe200000006ff */
[----:B------:R-:W-:Y:S01]  /*111e0*/  @!P1 IMAD.WIDE.U32 R2, R0, UR10, RZ ;  /* 0x0000000a00029c25 */ /* 0x000fe2000f8e00ff */
[----:B------:R-:W-:Y:S02]  /*111f0*/  @!P1 LEA.HI.X R17, R14, R20, R11, 0x4, P4 ;  /* 0x000000140e119211 */ /* 0x000fe400020f240b */
[----:B------:R-:W-:Y:S01]  /*11200*/  @!P1 LEA.HI.X R15, R16, R19, R15, 0x5, P3 ;  /* 0x00000013100f9211 */ /* 0x000fe200018f2c0f */
[----:B------:R-:W-:Y:S01]  /*11210*/  @!P1 IMAD R0, R0, UR11, R3 ;  /* 0x0000000b00009c24 */ /* 0x000fe2000f8e0203 */
[----:B------:R-:W-:Y:S02]  /*11220*/  @!P1 LEA.HI.X R11, R14, R18, R11, 0x6, P2 ;  /* 0x000000120e0b9211 */ /* 0x000fe400010f340b */
[----:B------:R-:W-:-:S02]  /*11230*/  @!P1 LEA R18, P3, R8, R104, 0x1 ;  /* 0x0000006808129211 */ /* 0x000fc400078608ff */
[C---:B------:R-:W-:Y:S02]  /*11240*/  @!P1 LEA R16, P2, R9.reuse, R104, 0x1 ;  /* 0x0000006809109211 */ /* 0x040fe400078408ff */
[-C--:B------:R-:W-:Y:S02]  /*11250*/  @!P1 LEA.HI.X R19, R8, R106.reuse, R17, 0x1, P3 ;  /* 0x0000006a08139211 */ /* 0x080fe400018f0c11 */
[----:B------:R-:W-:Y:S02]  /*11260*/  MOV R8, UR10 ;  /* 0x0000000a00087c02 */ /* 0x000fe40008000f00 */
[----:B------:R-:W-:Y:S01]  /*11270*/  @!P1 SHF.L.U64.HI R3, R2, 0x7, R0 ;  /* 0x0000000702039819 */ /* 0x000fe20000010200 */
[----:B------:R-:W-:Y:S01]  /*11280*/  IMAD.U32 R0, RZ, RZ, UR10 ;  /* 0x0000000aff007e24 */ /* 0x000fe2000f8e00ff */
[----:B------:R-:W-:Y:S01]  /*11290*/  @!P1 LEA.HI.X R17, R9, R106, R15, 0x1, P2 ;  /* 0x0000006a09119211 */ /* 0x000fe200010f0c0f */
[----:B------:R-:W-:Y:S01]  /*112a0*/  IMAD.U32 R9, RZ, RZ, UR11 ;  /* 0x0000000bff097e24 */ /* 0x000fe2000f8e00ff */
[----:B------:R-:W-:Y:S01]  /*112b0*/  @!P1 LEA R14, P2, R10, R104, 0x1 ;  /* 0x000000680a0e9211 */ /* 0x000fe200078408ff */
        /* <DEDUP_REMOVED lines=11> */
[----:B-1----:R-:W-:Y:S01]  /*11370*/  @!P1 LEA R12, P4, R6, R104, 0x1 ;  /* 0x00000068060c9211 */ /* 0x002fe200078808ff */
        /* <DEDUP_REMOVED lines=55> */
.L_x_623:
[----:B------:R-:W-:Y:S05]  /*116f0*/  BSYNC.RECONVERGENT B0 ;  /* 0x0000000000007941 */ /* 0x000fea0003800200 */
.L_x_622:
[----:B------:R-:W0:Y:S02]  /*11700*/  LDGDEPBAR ;  /* 0x00000000000079af */ /* 0x000e240000000000 */
.L_x_621:
[----:B------:R-:W2:Y:S01]  /*11710*/  LDL.LU R4, [R1+0x78] ;  /* 0x0000780001047983 */ /* 0x000ea20000300800 */
[----:B-1----:R-:W-:Y:S02]  /*11720*/  FMNMX3.FTZ R2, R70, R35, R34, !PT ;  /* 0x0000002346027276 */ /* 0x002fe40007810022 */
[----:B------:R-:W-:Y:S01]  /*11730*/  FMNMX3.FTZ R0, R69, R37, R38, !PT ;  /* 0x0000002545007276 */ /* 0x000fe20007810026 */
[----:B------:R-:W4:Y:S01]  /*11740*/  LDL.LU R5, [R1+0x74] ;  /* 0x0000740001057983 */ /* 0x000f220000300800 */
[----:B------:R-:W-:Y:S02]  /*11750*/  FMNMX3.FTZ R2, R2, R33, R32, !PT ;  /* 0x0000002102027276 */ /* 0x000fe40007810020 */
[----:B------:R-:W-:Y:S01]  /*11760*/  FMNMX3.FTZ R0, R0, R39, R31, !PT ;  /* 0x0000002700007276 */ /* 0x000fe2000781001f */
[----:B------:R-:W3:Y:S01]  /*11770*/  LDL.LU R6, [R1] ;  /* 0x0000000001067983 */ /* 0x000ee20000300800 */
        /* <DEDUP_REMOVED lines=35> */
[----:B------:R1:W-:Y:S01]  /*119b0*/  STL [R1+0xf8], R237 ;  /* 0x0000f8ed01007387 */ /* 0x0003e20000100800 */
[----:B------:R-:W-:Y:S02]  /*119c0*/  FMNMX3.FTZ R2, R2, R237, R242, !PT ;  /* 0x000000ed02027276 */ /* 0x000fe400078100f2 */
[----:B------:R-:W-:Y:S01]  /*119d0*/  FMNMX3.FTZ R3, R0, R41, R40, !PT ;  /* 0x0000002900037276 */ /* 0x000fe20007810028 */
[----:B------:R1:W-:Y:S01]  /*119e0*/  STL [R1+0xf4], R242 ;  /* 0x0000f4f201007387 */ /* 0x0003e20000100800 */
[----:B------:R-:W-:-:S02]  /*119f0*/  FMNMX3.FTZ R0, R2, R240, R47, !PT ;  /* 0x000000f002007276 */ /* 0x000fc4000781002f */
[----:B------:R-:W-:Y:S01]  /*11a00*/  FMNMX3.FTZ R3, R3, R252, R238, !PT ;  /* 0x000000fc03037276 */ /* 0x000fe200078100ee */
[----:B------:R-:W-:Y:S01]  /*11a10*/  LDSM.16.MT88.4 R20, [R228+0x8000] ;  /* 0x00800000e414783b */ /* 0x000fe20000004200 */
[----:B------:R-:W-:Y:S02]  /*11a20*/  MOV R25, R203 ;  /* 0x000000cb00197202 */ /* 0x000fe40000000f00 */
[----:B------:R-:W-:Y:S02]  /*11a30*/  MOV R26, R81 ;  /* 0x00000051001a7202 */ /* 0x000fe40000000f00 */
[----:B------:R-:W-:Y:S02]  /*11a40*/  MOV R27, R202 ;  /* 0x000000ca001b7202 */ /* 0x000fe40000000f00 */
[----:B------:R-:W-:Y:S02]  /*11a50*/  MOV R103, R50 ;  /* 0x0000003200677202 */ /* 0x000fe40000000f00 */
[----:B------:R-:W-:-:S02]  /*11a60*/  MOV R98, R200 ;  /* 0x000000c800627202 */ /* 0x000fc40000000f00 */
[----:B------:R-:W-:Y:S02]  /*11a70*/  MOV R101, R45 ;  /* 0x0000002d00657202 */ /* 0x000fe40000000f00 */
[----:B------:R-:W-:Y:S02]  /*11a80*/  MOV R95, R54 ;  /* 0x00000036005f7202 */ /* 0x000fe40000000f00 */
[----:B------:R-:W-:Y:S01]  /*11a90*/  MOV R96, R55 ;  /* 0x0000003700607202 */ /* 0x000fe20000000f00 */
[----:B-1----:R-:W3:Y:S01]  /*11aa0*/  LDL.LU R237, [R1+0x44] ;  /* 0x0000440001ed7983 */ /* 0x002ee20000300800 */
[----:B------:R-:W-:Y:S02]  /*11ab0*/  MOV R73, R44 ;  /* 0x0000002c00497202 */ /* 0x000fe40000000f00 */
[----:B------:R-:W-:Y:S01]  /*11ac0*/  MOV R74, R49 ;  /* 0x00000031004a7202 */ /* 0x000fe20000000f00 */
[----:B------:R-:W3:Y:S01]  /*11ad0*/  LDL.LU R242, [R1+0x40] ;  /* 0x0000400001f27983 */ /* 0x000ee20000300800 */
[----:B------:R-:W-:-:S03]  /*11ae0*/  MOV R68, R201 ;  /* 0x000000c900447202 */ /* 0x000fc60000000f00 */
[----:B------:R-:W3:Y:S04]  /*11af0*/  LDL.LU R245, [R1+0x3c] ;  /* 0x00003c0001f57983 */ /* 0x000ee80000300800 */
[----:B------:R-:W3:Y:S04]  /*11b00*/  LDL.LU R243, [R1+0x38] ;  /* 0x0000380001f37983 */ /* 0x000ee80000300800 */
[----:B------:R-:W3:Y:S04]  /*11b10*/  LDL.LU R248, [R1+0x34] ;  /* 0x0000340001f87983 */ /* 0x000ee80000300800 */
[----:B------:R-:W3:Y:S04]  /*11b20*/  LDL.LU R246, [R1+0x30] ;  /* 0x0000300001f67983 */ /* 0x000ee80000300800 */
[----:B------:R-:W3:Y:S04]  /*11b30*/  LDL.LU R249, [R1+0x58] ;  /* 0x0000580001f97983 */ /* 0x000ee80000300800 */
[----:B------:R-:W3:Y:S04]  /*11b40*/  LDL.LU R247, [R1+0x54] ;  /* 0x0000540001f77983 */ /* 0x000ee80000300800 */
[----:B------:R-:W3:Y:S04]  /*11b50*/  LDL.LU R251, [R1+0x50] ;  /* 0x0000500001fb7983 */ /* 0x000ee80000300800 */
[----:B------:R-:W3:Y:S04]  /*11b60*/  LDL.LU R250, [R1+0x4c] ;  /* 0x00004c0001fa7983 */ /* 0x000ee80000300800 */
[----:B------:R1:W-:Y:S04]  /*11b70*/  STL [R1+0x100], R240 ;  /* 0x000100f001007387 */ /* 0x0003e80000100800 */
[----:B-1----:R-:W3:Y:S04]  /*11b80*/  LDL.LU R240, [R1+0x28] ;  /* 0x0000280001f07983 */ /* 0x002ee80000300800 */
[----:B------:R1:W-:Y:S04]  /*11b90*/  STL [R1+0xfc], R47 ;  /* 0x0000fc2f01007387 */ /* 0x0003e80000100800 */
[----:B-1----:R-:W3:Y:S04]  /*11ba0*/  LDL.LU R47, [R1+0x48] ;  /* 0x00004800012f7983 */ /* 0x002ee80000300800 */
[----:B------:R1:W-:Y:S04]  /*11bb0*/  STL [R1+0x108], R252 ;  /* 0x000108fc01007387 */ /* 0x0003e80000100800 */
[----:B-1----:R-:W3:Y:S04]  /*11bc0*/  LDL.LU R252, [R1+0x70] ;  /* 0x0000700001fc7983 */ /* 0x002ee80000300800 */
[----:B------:R1:W-:Y:S04]  /*11bd0*/  STL [R1+0x104], R238 ;  /* 0x000104ee01007387 */ /* 0x0003e80000100800 */
[----:B-1----:R-:W3:Y:S04]  /*11be0*/  LDL.LU R238, [R1+0x2c] ;  /* 0x00002c0001ee7983 */ /* 0x002ee80000300800 */
[----:B------:R-:W1:Y:S02]  /*11bf0*/  SHFL.BFLY PT, R2, R0, 0x2, 0x1f ;  /* 0x0c401f0000027f89 */ /* 0x000e6400000e0000 */
[----:B-1----:R-:W-:-:S02]  /*11c00*/  FMNMX.FTZ R2, R0, R2, !PT ;  /* 0x0000000200027209 */ /* 0x002fc40007810000 */
[----:B--2---:R-:W-:Y:S02]  /*11c10*/  MOV R24, R4 ;  /* 0x0000000400187202 */ /* 0x004fe40000000f00 */
[----:B------:R-:W1:Y:S01]  /*11c20*/  SHFL.BFLY PT, R4, R3, 0x2, 0x1f ;  /* 0x0c401f0003047f89 */ /* 0x000e6200000e0000 */
[----:B----4-:R-:W-:Y:S02]  /*11c30*/  MOV R11, R5 ;  /* 0x00000005000b7202 */ /* 0x010fe40000000f00 */
[----:B---3--:R-:W-:Y:S02]  /*11c40*/  MOV R64, R6 ;  /* 0x0000000600407202 */ /* 0x008fe40000000f00 */
[----:B-1----:R-:W-:Y:S02]  /*11c50*/  FMNMX.FTZ R0, R3, R4, !PT ;  /* 0x0000000403007209 */ /* 0x002fe40007810000 */
[----:B------:R-:W1:Y:S04]  /*11c60*/  SHFL.BFLY PT, R4, R2, 0x1, 0x1f ;  /* 0x0c201f0002047f89 */ /* 0x000e6800000e0000 */
[----:B------:R-:W2:Y:S01]  /*11c70*/  SHFL.BFLY PT, R3, R0, 0x1, 0x1f ;  /* 0x0c201f0000037f89 */ /* 0x000ea200000e0000 */
[----:B-1----:R-:W-:-:S02]  /*11c80*/  FMNMX.FTZ R222, R2, R4, !PT ;  /* 0x0000000402de7209 */ /* 0x002fc40007810000 */
[----:B------:R-:W-:Y:S02]  /*11c90*/  FMNMX3.FTZ R2, R72, R213, R210, !PT ;  /* 0x000000d548027276 */ /* 0x000fe400078100d2 */
[----:B--2---:R-:W-:Y:S02]  /*11ca0*/  FMNMX.FTZ R203, R0, R3, !PT ;  /* 0x0000000300cb7209 */ /* 0x004fe40007810000 */
[----:B------:R-:W-:Y:S02]  /*11cb0*/  FMNMX3.FTZ R2, R2, R207, R204, !PT ;  /* 0x000000cf02027276 */ /* 0x000fe400078100cc */
[----:B------:R-:W-:Y:S02]  /*11cc0*/  FMNMX3.FTZ R0, R71, R226, R219, !PT ;  /* 0x000000e247007276 */ /* 0x000fe400078100db */
[----:B------:R-:W-:Y:S02]  /*11cd0*/  FMNMX3.FTZ R2, R2, R132, R129, !PT ;  /* 0x0000008402027276 */ /* 0x000fe40007810081 */
[----:B------:R-:W-:-:S02]  /*11ce0*/  FMNMX3.FTZ R0, R0, R216, R212, !PT ;  /* 0x000000d800007276 */ /* 0x000fc400078100d4 */
[----:B------:R-:W-:Y:S02]  /*11cf0*/  FSETP.NEU.FTZ.AND P2, PT, R222, -INF , PT ;  /* 0xff800000de00780b */ /* 0x000fe40003f5d000 */
[----:B------:R-:W-:Y:S02]  /*11d00*/  FMNMX3.FTZ R2, R2, R127, R123, !PT ;  /* 0x0000007f02027276 */ /* 0x000fe4000781007b */
[----:B------:R-:W-:Y:S01]  /*11d10*/  FMNMX3.FTZ R0, R0, R209, R205, !PT ;  /* 0x000000d100007276 */ /* 0x000fe200078100cd */
[C---:B------:R-:W-:Y:S01]  /*11d20*/  FMUL.FTZ R8, R222.reuse, UR7 ;  /* 0x00000007de087c20 */ /* 0x040fe20008410000 */
[----:B------:R-:W-:Y:S02]  /*11d30*/  FSEL R4, R222, RZ, P2 ;  /* 0x000000ffde047208 */ /* 0x000fe40001000000 */
[----:B------:R-:W-:Y:S02]  /*11d40*/  FMNMX3.FTZ R2, R2, R119, R115, !PT ;  /* 0x0000007702027276 */ /* 0x000fe40007810073 */
[----:B------:R-:W-:Y:S01]  /*11d50*/  FMNMX3.FTZ R0, R0, R135, R131, !PT ;  /* 0x0000008700007276 */ /* 0x000fe20007810083 */
[----:B------:R-:W-:Y:S01]  /*11d60*/  FADD.FTZ R10, R70, -R4 ;  /* 0x80000004460a7221 */ /* 0x000fe20000010000 */
[----:B------:R-:W-:-:S02]  /*11d70*/  FSEL R8, R8, RZ, P2 ;  /* 0x000000ff08087208 */ /* 0x000fc40001000000 */
[----:B------:R-:W-:Y:S02]  /*11d80*/  FMNMX3.FTZ R4, R2, R111, R241, !PT ;  /* 0x0000006f02047276 */ /* 0x000fe400078100f1 */
[----:B------:R-:W-:Y:S02]  /*11d90*/  FMNMX3.FTZ R0, R0, R126, R122, !PT ;  /* 0x0000007e00007276 */ /* 0x000fe4000781007a */
[----:B------:R-:W-:Y:S01]  /*11da0*/  FMNMX3.FTZ R5, R4, R105, R107, !PT ;  /* 0x0000006904057276 */ /* 0x000fe2000781006b */
[--C-:B------:R-:W-:Y:S01]  /*11db0*/  FFMA.FTZ R4, R33, UR7, -R8.reuse ;  /* 0x0000000721047c23 */ /* 0x100fe20008010808 */
[----:B------:R-:W-:Y:S01]  /*11dc0*/  FMNMX3.FTZ R2, R0, R117, R67, !PT ;  /* 0x0000007500027276 */ /* 0x000fe20007810043 */
[----:B------:R-:W-:Y:S02]  /*11dd0*/  FFMA.FTZ R0, R34, UR7, -R8 ;  /* 0x0000000722007c23 */ /* 0x000fe40008010808 */
[----:B------:R1:W-:Y:S01]  /*11de0*/  MUFU.EX2 R65, R4 ;  /* 0x0000000400417308 */ /* 0x0003e20000000800 */
[----:B------:R-:W-:-:S03]  /*11df0*/  FMNMX3.FTZ R2, R2, R110, R99, !PT ;  /* 0x0000006e02027276 */ /* 0x000fc60007810063 */
[----:B------:R2:W-:Y:S01]  /*11e00*/  MUFU.EX2 R66, R0 ;  /* 0x0000000000427308 */ /* 0x0005e20000000800 */
[----:B------:R-:W-:Y:S02]  /*11e10*/  FMNMX3.FTZ R2, R2, R97, R100, !PT ;  /* 0x0000006102027276 */ /* 0x000fe40007810064 */
[----:B-1----:R-:W-:Y:S01]  /*11e20*/  FMNMX3.FTZ R4, R5, R64, R102, !PT ;  /* 0x0000004005047276 */ /* 0x002fe20007810066 */
[----:B--2---:R-:W-:-:S03]  /*11e30*/  FFMA.FTZ R0, R32, UR7, -R8 ;  /* 0x0000000720007c23 */ /* 0x004fc60008010808 */
[----:B------:R-:W-:Y:S01]  /*11e40*/  FMNMX3.FTZ R4, R4, R27, R26, !PT ;  /* 0x0000001b04047276 */ /* 0x000fe2000781001a */
[----:B------:R1:W2:Y:S01]  /*11e50*/  MUFU.EX2 R13, R0 ;  /* 0x00000000000d7308 */ /* 0x0002a20000000800 */
[----:B------:R-:W-:Y:S02]  /*11e60*/  FSETP.NEU.FTZ.AND P1, PT, R203, -INF , PT ;  /* 0xff800000cb00780b */ /* 0x000fe40003f3d000 */
[----:B-1----:R-:W-:Y:S02]  /*11e70*/  FMNMX3.FTZ R0, R2, R114, R79, !PT ;  /* 0x0000007202007276 */ /* 0x002fe4000781004f */
[----:B------:R-:W-:-:S04]  /*11e80*/  FMNMX3.FTZ R2, R4, R25, R24, !PT ;  /* 0x0000001904027276 */ /* 0x000fc80007810018 */
[----:B------:R-:W-:-:S04]  /*11e90*/  FMNMX3.FTZ R2, R2, R11, R75, !PT ;  /* 0x0000000b02027276 */ /* 0x000fc8000781004b */
[----:B------:R-:W-:Y:S01]  /*11ea0*/  FMNMX3.FTZ R2, R2, R91, R103, !PT ;  /* 0x0000005b02027276 */ /* 0x000fe20007810067 */
[----:B------:R-:W1:Y:S01]  /*11eb0*/  S2R R28, SR_TID.X ;  /* 0x00000000001c7919 */ /* 0x000e620000002100 */
[----:B------:R-:W-:Y:S02]  /*11ec0*/  FSEL R3, R203, RZ, P1 ;  /* 0x000000ffcb037208 */ /* 0x000fe40000800000 */
[----:B------:R-:W-:-:S04]  /*11ed0*/  FMNMX3.FTZ R2, R2, R101, R98, !PT ;  /* 0x0000006502027276 */ /* 0x000fc80007810062 */
[----:B------:R-:W-:Y:S01]  /*11ee0*/  FMNMX3.FTZ R2, R2, R96, R95, !PT ;  /* 0x0000006002027276 */ /* 0x000fe2000781005f */
[----:B------:R-:W-:Y:S01]  /*11ef0*/  FADD.FTZ R9, R69, -R3 ;  /* 0x8000000345097221 */ /* 0x000fe20000010000 */
[----:B------:R-:W-:Y:S02]  /*11f00*/  FFMA.FTZ R3, R35, UR7, -R8 ;  /* 0x0000000723037c23 */ /* 0x000fe40008010808 */
[----:B------:R-:W-:Y:S01]  /*11f10*/  FMNMX3.FTZ R2, R2, R74, R73, !PT ;  /* 0x0000004a02027276 */ /* 0x000fe20007810049 */
[----:B------:R-:W-:Y:S01]  /*11f20*/  FMUL.FTZ R9, R9, UR7 ;  /* 0x0000000709097c20 */ /* 0x000fe20008410000 */
[----:B------:R3:W-:Y:S01]  /*11f30*/  MUFU.EX2 R93, R3 ;  /* 0x00000003005d7308 */ /* 0x0007e20000000800 */
[----:B------:R-:W-:-:S03]  /*11f40*/  FMUL.FTZ R10, R10, UR7 ;  /* 0x000000070a0a7c20 */ /* 0x000fc60008410000 */
[----:B------:R4:W-:Y:S04]  /*11f50*/  MUFU.EX2 R62, R9 ;  /* 0x00000009003e7308 */ /* 0x0009e80000000800 */
[----:B------:R2:W-:Y:S01]  /*11f60*/  MUFU.EX2 R46, R10 ;  /* 0x0000000a002e7308 */ /* 0x0005e20000000800 */
[----:B---3--:R-:W-:-:S05]  /*11f70*/  FMUL.FTZ R3, R203, UR7 ;  /* 0x00000007cb037c20 */ /* 0x008fca0008410000 */
[----:B------:R-:W-:-:S05]  /*11f80*/  FSEL R3, R3, RZ, P1 ;  /* 0x000000ff03037208 */ /* 0x000fca0000800000 */
[--C-:B------:R-:W-:Y:S01]  /*11f90*/  FFMA.FTZ R6, R37, UR7, -R3.reuse ;  /* 0x0000000725067c23 */ /* 0x100fe20008010803 */
[--C-:B------:R-:W-:Y:S01]  /*11fa0*/  FFMA.FTZ R5, R38, UR7, -R3.reuse ;  /* 0x0000000726057c23 */ /* 0x100fe20008010803 */
[----:B------:R-:W-:Y:S02]  /*11fb0*/  FFMA.FTZ R4, R31, UR7, -R3 ;  /* 0x000000071f047c23 */ /* 0x000fe40008010803 */
[----:B------:R3:W1:Y:S01]  /*11fc0*/  MUFU.EX2 R14, R6 ;  /* 0x00000006000e7308 */ /* 0x0006620000000800 */
[----:B------:R-:W-:-:S03]  /*11fd0*/  IMAD.MOV.U32 R16, RZ, RZ, 0x20 ;  /* 0x00000020ff107424 */ /* 0x000fc600078e00ff */
[----:B------:R-:W1:Y:S01]  /*11fe0*/  MUFU.EX2 R15, R5 ;  /* 0x00000005000f7308 */ /* 0x000e620000000800 */
[----:B------:R-:W-:Y:S02]  /*11ff0*/  FMNMX3.FTZ R2, R2, R68, R252, !PT ;  /* 0x0000004402027276 */ /* 0x000fe400078100fc */
[----:B------:R-:W-:-:S04]  /*12000*/  FMNMX3.FTZ R0, R0, R77, R238, !PT ;  /* 0x0000004d00007276 */ /* 0x000fc800078100ee */
[----:B------:R-:W-:-:S04]  /*12010*/  FMNMX3.FTZ R0, R0, R240, R47, !PT ;  /* 0x000000f000007276 */ /* 0x000fc8000781002f */
[----:B------:R-:W-:-:S04]  /*12020*/  FMNMX3.FTZ R0, R0, R237, R242, !PT ;  /* 0x000000ed00007276 */ /* 0x000fc800078100f2 */
[----:B------:R-:W-:-:S04]  /*12030*/  FMNMX3.FTZ R0, R0, R245, R243, !PT ;  /* 0x000000f500007276 */ /* 0x000fc800078100f3 */
[----:B------:R-:W-:-:S04]  /*12040*/  FMNMX3.FTZ R0, R0, R248, R246, !PT ;  /* 0x000000f800007276 */ /* 0x000fc800078100f6 */
[----:B------:R-:W-:Y:S01]  /*12050*/  FMNMX3.FTZ R0, R0, R249, R247, !PT ;  /* 0x000000f900007276 */ /* 0x000fe200078100f7 */
[----:B----4-:R-:W4:Y:S03]  /*12060*/  SHFL.BFLY PT, R9, R2, 0x2, 0x1f ;  /* 0x0c401f0002097f89 */ /* 0x010f2600000e0000 */
[----:B------:R-:W-:-:S05]  /*12070*/  FMNMX3.FTZ R0, R0, R251, R250, !PT ;  /* 0x000000fb00007276 */ /* 0x000fca00078100fa */
[----:B--2---:R-:W2:Y:S01]  /*12080*/  SHFL.BFLY PT, R10, R0, 0x2, 0x1f ;  /* 0x0c401f00000a7f89 */ /* 0x004ea200000e0000 */
[----:B---3--:R-:W-:Y:S01]  /*12090*/  FFMA.FTZ R6, R39, UR7, -R3 ;  /* 0x0000000727067c23 */ /* 0x008fe20008010803 */
[----:B------:R-:W-:Y:S01]  /*120a0*/  MUFU.EX2 R78, R4 ;  /* 0x00000004004e7308 */ /* 0x000fe20000000800 */
[----:B------:R-:W-:-:S03]  /*120b0*/  IADD3 R7, PT, PT, R228, 0x8000, RZ ;  /* 0x00008000e4077810 */ /* 0x000fc60007ffe0ff */
[----:B------:R3:W3:Y:S01]  /*120c0*/  MUFU.EX2 R12, R6 ;  /* 0x00000006000c7308 */ /* 0x0006e20000000800 */
[----:B-1----:R-:W-:Y:S02]  /*120d0*/  LOP3.LUT P3, RZ, R28, 0x2, RZ, 0xc0, !PT ;  /* 0x000000021cff7812 */ /* 0x002fe4000786c0ff */
[----:B------:R-:W-:Y:S02]  /*120e0*/  IADD3 R60, PT, PT, R228, 0x8040, RZ ;  /* 0x00008040e43c7810 */ /* 0x000fe40007ffe0ff */
[----:B------:R-:W-:Y:S02]  /*120f0*/  @P0 IADD3 R60, PT, PT, R7, -0x40, RZ ;  /* 0xffffffc0073c0810 */ /* 0x000fe40007ffe0ff */
[----:B------:R-:W-:Y:S01]  /*12100*/  SEL R28, R16, 0xffffffe0, !P3 ;  /* 0xffffffe0101c7807 */ /* 0x000fe20005800000 */
[----:B------:R-:W-:Y:S01]  /*12110*/  STL [R1+0xc8], R222 ;  /* 0x0000c8de01007387 */ /* 0x000fe20000100800 */
[----:B----4-:R-:W-:-:S03]  /*12120*/  FMNMX.FTZ R2, R2, R9, !PT ;  /* 0x0000000902027209 */ /* 0x010fc60007810000 */
[----:B------:R-:W-:Y:S01]  /*12130*/  STL [R1+0xcc], R203 ;  /* 0x0000cccb01007387 */ /* 0x000fe20000100800 */
[----:B------:R-:W-:-:S03]  /*12140*/  IADD3 R200, PT, PT, R28, R60, RZ ;  /* 0x0000003c1cc87210 */ /* 0x000fc60007ffe0ff */
[----:B------:R-:W-:Y:S01]  /*12150*/  STL [R1+0xb8], R13 ;  /* 0x0000b80d01007387 */ /* 0x000fe20000100800 */
[----:B--2---:R-:W-:-:S03]  /*12160*/  FMNMX.FTZ R0, R0, R10, !PT ;  /* 0x0000000a00007209 */ /* 0x004fc60007810000 */
[----:B------:R-:W-:Y:S01]  /*12170*/  STL [R1+0xac], R14 ;  /* 0x0000ac0e01007387 */ /* 0x000fe20000100800 */
[----:B------:R-:W-:Y:S02]  /*12180*/  F2FP.F16.F32.PACK_AB R5, R15, R14 ;  /* 0x0000000e0f05723e */ /* 0x000fe400000000ff */
[----:B---3--:R-:W-:Y:S01]  /*12190*/  F2FP.F16.F32.PACK_AB R6, R13, R65 ;  /* 0x000000410d06723e */ /* 0x008fe200000000ff */
[----:B------:R-:W-:Y:S01]  /*121a0*/  STL [R1+0xb4], R15 ;  /* 0x0000b40f01007387 */ /* 0x000fe20000100800 */
[----:B------:R-:W-:-:S03]  /*121b0*/  F2FP.F16.F32.PACK_AB R7, R78, R12 ;  /* 0x0000000c4e07723e */ /* 0x000fc600000000ff */
[----:B------:R-:W1:Y:S04]  /*121c0*/  SHFL.BFLY PT, R10, R2, 0x1, 0x1f ;  /* 0x0c201f00020a7f89 */ /* 0x000e6800000e0000 */
[----:B------:R-:W-:Y:S04]  /*121d0*/  STL [R1+0xb0], R12 ;  /* 0x0000b00c01007387 */ /* 0x000fe80000100800 */
[----:B------:R-:W-:Y:S04]  /*121e0*/  LDSM.16.MT88.4 R16, [R244+0x8000] ;  /* 0x00800000f410783b */ /* 0x000fe80000004200 */
[----:B------:R-:W-:Y:S04]  /*121f0*/  LDSM.16.MT88.4 R12, [R60] ;  /* 0x000000003c0c783b */ /* 0x000fe80000004200 */
[----:B------:R-:W-:Y:S04]  /*12200*/  LDSM.16.MT88.4 R28, [R200] ;  /* 0x00000000c81c783b */ /* 0x000fe80000004200 */
[----:B------:R-:W2:Y:S01]  /*12210*/  SHFL.BFLY PT, R9, R0, 0x1, 0x1f ;  /* 0x0c201f0000097f89 */ /* 0x000ea200000e0000 */
[----:B-1----:R-:W-:-:S04]  /*12220*/  FMNMX.FTZ R202, R2, R10, !PT ;  /* 0x0000000a02ca7209 */ /* 0x002fc80007810000 */
[C---:B------:R-:W-:Y:S01]  /*12230*/  FSETP.NEU.FTZ.AND P1, PT, R202.reuse, -INF , PT ;  /* 0xff800000ca00780b */ /* 0x040fe20003f3d000 */
[----:B------:R-:W-:Y:S01]  /*12240*/  FMUL.FTZ R2, R202, UR7 ;  /* 0x00000007ca027c20 */ /* 0x000fe20008410000 */
[----:B------:R-:W-:Y:S01]  /*12250*/  F2FP.F16.F32.PACK_AB R4, R66, R93 ;  /* 0x0000005d4204723e */ /* 0x000fe200000000ff */
[-C--:B-----5:R-:W-:Y:S01]  /*12260*/  FMUL.FTZ R136, R136, R46.reuse ;  /* 0x0000002e88887220 */ /* 0x0a0fe20000410000 */
[----:B------:R-:W-:Y:S01]  /*12270*/  FMUL.FTZ R137, R137, R46 ;  /* 0x0000002e89897220 */ /* 0x000fe20000410000 */
[-C--:B------:R-:W-:Y:S01]  /*12280*/  FMUL.FTZ R138, R138, R62.reuse ;  /* 0x0000003e8a8a7220 */ /* 0x080fe20000410000 */
[----:B------:R-:W-:Y:S01]  /*12290*/  FMUL.FTZ R139, R139, R62 ;  /* 0x0000003e8b8b7220 */ /* 0x000fe20000410000 */
[-C--:B------:R-:W-:Y:S01]  /*122a0*/  FMUL.FTZ R144, R144, R46.reuse ;  /* 0x0000002e90907220 */ /* 0x080fe20000410000 */
[-C--:B------:R-:W-:Y:S01]  /*122b0*/  FMUL.FTZ R145, R145, R46.reuse ;  /* 0x0000002e91917220 */ /* 0x080fe20000410000 */
[-C--:B------:R-:W-:Y:S01]  /*122c0*/  FMUL.FTZ R156, R156, R46.reuse ;  /* 0x0000002e9c9c7220 */ /* 0x080fe20000410000 */
[-C--:B------:R-:W-:Y:S01]  /*122d0*/  FMUL.FTZ R157, R157, R46.reuse ;  /* 0x0000002e9d9d7220 */ /* 0x080fe20000410000 */
[----:B------:R-:W-:Y:S01]  /*122e0*/  FMUL.FTZ R160, R160, R46 ;  /* 0x0000002ea0a07220 */ /* 0x000fe20000410000 */
[----:B------:R-:W-:Y:S01]  /*122f0*/  FMUL.FTZ R146, R146, R62 ;  /* 0x0000003e92927220 */ /* 0x000fe20000410000 */
[----:B--2---:R-:W-:-:S02]  /*12300*/  FMNMX.FTZ R201, R0, R9, !PT ;  /* 0x0000000900c97209 */ /* 0x004fc40007810000 */
[----:B------:R-:W-:Y:S01]  /*12310*/  FSEL R0, R202, RZ, P1 ;  /* 0x000000ffca007208 */ /* 0x000fe20000800000 */
[----:B------:R-:W-:Y:S01]  /*12320*/  FMUL.FTZ R147, R147, R62 ;  /* 0x0000003e93937220 */ /* 0x000fe20000410000 */
[----:B------:R-:W-:Y:S01]  /*12330*/  FMUL.FTZ R161, R161, R46 ;  /* 0x0000002ea1a17220 */ /* 0x000fe20000410000 */
[-C--:B------:R-:W-:Y:S01]  /*12340*/  FMUL.FTZ R158, R158, R62.reuse ;  /* 0x0000003e9e9e7220 */ /* 0x080fe20000410000 */
        /* <DEDUP_REMOVED lines=37> */
[----:B------:R3:W-:Y:S01]  /*125a0*/  STL [R1+0xd0], R202 ;  /* 0x0000d0ca01007387 */ /* 0x0007e20000100800 */
[----:B------:R-:W-:Y:S01]  /*125b0*/  FADD.FTZ R6, R71, -R6 ;  /* 0x8000000647067221 */ /* 0x000fe20000010000 */
[----:B-1----:R-:W-:Y:S01]  /*125c0*/  FFMA.FTZ R4, R207, UR7, -R2 ;  /* 0x00000007cf047c23 */ /* 0x002fe20008010802 */
[----:B--2---:R-:W-:-:S04]  /*125d0*/  FFMA.FTZ R5, R226, UR7, -R0 ;  /* 0x00000007e2057c23 */ /* 0x004fc80008010800 */
[----:B------:R1:W-:Y:S01]  /*125e0*/  MUFU.EX2 R92, R5 ;  /* 0x00000005005c7308 */ /* 0x0003e20000000800 */
[----:B------:R-:W-:Y:S01]  /*125f0*/  FFMA.FTZ R7, R204, UR7, -R2 ;  /* 0x00000007cc077c23 */ /* 0x000fe20008010802 */
[----:B------:R-:W-:Y:S02]  /*12600*/  FMUL.FTZ R6, R6, UR7 ;  /* 0x0000000706067c20 */ /* 0x000fe40008410000 */
[----:B---3--:R2:W-:Y:S01]  /*12610*/  MUFU.EX2 R202, R4 ;  /* 0x0000000400ca7308 */ /* 0x0085e20000000800 */
[----:B-1----:R-:W-:-:S04]  /*12620*/  FMUL.FTZ R5, R9, UR7 ;  /* 0x0000000709057c20 */ /* 0x002fc80008410000 */
[----:B------:R1:W3:Y:S01]  /*12630*/  MUFU.EX2 R45, R5 ;  /* 0x00000005002d7308 */ /* 0x0002e20000000800 */
[----:B--2---:R-:W-:-:S04]  /*12640*/  FFMA.FTZ R4, R219, UR7, -R0 ;  /* 0x00000007db047c23 */ /* 0x004fc80008010800 */
[----:B------:R2:W-:Y:S01]  /*12650*/  MUFU.EX2 R174, R4 ;  /* 0x0000000400ae7308 */ /* 0x0005e20000000800 */
[----:B-1----:R-:W-:-:S03]  /*12660*/  FFMA.FTZ R5, R216, UR7, -R0 ;  /* 0x00000007d8057c23 */ /* 0x002fc60008010800 */
[----:B------:R-:W-:Y:S01]  /*12670*/  MUFU.EX2 R203, R7 ;  /* 0x0000000700cb7308 */ /* 0x000fe20000000800 */
[----:B--2---:R-:W-:-:S03]  /*12680*/  FFMA.FTZ R4, R212, UR7, -R0 ;  /* 0x00000007d4047c23 */ /* 0x004fc60008010800 */
[----:B------:R-:W1:Y:S04]  /*12690*/  MUFU.EX2 R44, R6 ;  /* 0x00000006002c7308 */ /* 0x000e680000000800 */
[----:B------:R2:W-:Y:S04]  /*126a0*/  MUFU.EX2 R175, R5 ;  /* 0x0000000500af7308 */ /* 0x0005e80000000800 */
[----:B------:R4:W4:Y:S01]  /*126b0*/  MUFU.EX2 R222, R4 ;  /* 0x0000000400de7308 */ /* 0x0009220000000800 */
[--C-:B------:R-:W-:Y:S01]  /*126c0*/  FFMA.FTZ R9, R231, UR7, -R8.reuse ;  /* 0x00000007e7097c23 */ /* 0x100fe20008010808 */
[-C--:B---3--:R-:W-:Y:S01]  /*126d0*/  FMUL.FTZ R140, R140, R45.reuse ;  /* 0x0000002d8c8c7220 */ /* 0x088fe20000410000 */
[-C--:B------:R-:W-:Y:S01]  /*126e0*/  FMUL.FTZ R141, R141, R45.reuse ;  /* 0x0000002d8d8d7220 */ /* 0x080fe20000410000 */
[-C--:B------:R-:W-:Y:S01]  /*126f0*/  FMUL.FTZ R148, R148, R45.reuse ;  /* 0x0000002d94947220 */ /* 0x080fe20000410000 */
[-C--:B------:R-:W-:Y:S01]  /*12700*/  FMUL.FTZ R149, R149, R45.reuse ;  /* 0x0000002d95957220 */ /* 0x080fe20000410000 */
[-C--:B-1----:R-:W-:Y:S01]  /*12710*/  FMUL.FTZ R142, R142, R44.reuse ;  /* 0x0000002c8e8e7220 */ /* 0x082fe20000410000 */
[----:B------:R-:W-:Y:S01]  /*12720*/  FMUL.FTZ R143, R143, R44 ;  /* 0x0000002c8f8f7220 */ /* 0x000fe20000410000 */
        /* <DEDUP_REMOVED lines=23> */
[----:B------:R-:W-:Y:S01]  /*128a0*/  HMMA.16816.F32 R80, R4, R20, R140 ;  /* 0x000000140450723c */ /* 0x000fe2000000188c */
[----:B------:R-:W-:Y:S01]  /*128b0*/  FFMA.FTZ R10, R220, UR7, -R8 ;  /* 0x00000007dc0a7c23 */ /* 0x000fe20008010808 */
[----:B------:R-:W-:Y:S01]  /*128c0*/  MOV R142, R27 ;  /* 0x0000001b008e7202 */ /* 0x000fe20000000f00 */
[----:B------:R-:W-:Y:S01]  /*128d0*/  IMAD.MOV.U32 R141, RZ, RZ, R26 ;  /* 0x000000ffff8d7224 */ /* 0x000fe200078e001a */
[----:B------:R-:W-:-:S02]  /*128e0*/  MOV R140, R25 ;  /* 0x00000019008c7202 */ /* 0x000fc40000000f00 */
[----:B------:R-:W-:Y:S02]  /*128f0*/  MOV R231, R24 ;  /* 0x0000001800e77202 */ /* 0x000fe40000000f00 */
[----:B------:R-:W-:Y:S01]  /*12900*/  HMMA.16816.F32 R148, R4, R22, R148 ;  /* 0x000000160494723c */ /* 0x000fe20000001894 */
[----:B------:R-:W2:Y:S01]  /*12910*/  LDSM.16.MT88.4 R24, [R228+0x8800] ;  /* 0x00880000e418783b */ /* 0x000ea20000004200 */
[----:B-1----:R-:W-:-:S03]  /*12920*/  FFMA.FTZ R9, R218, UR7, -R8 ;  /* 0x00000007da097c23 */ /* 0x002fc60008010808 */
[----:B------:R-:W1:Y:S01]  /*12930*/  LDSM.16.MT88.4 R20, [R244+0x8800] ;  /* 0x00880000f414783b */ /* 0x000e620000004200 */
[----:B------:R3:W-:Y:S02]  /*12940*/  MUFU.EX2 R161, R9 ;  /* 0x0000000900a17308 */ /* 0x0007e40000000800 */
[C---:B------:R-:W-:Y:S02]  /*12950*/  HMMA.16816.F32 R152, R4.reuse, R16, R152 ;  /* 0x000000100498723c */ /* 0x040fe40000001898 */
[----:B------:R4:W2:Y:S06]  /*12960*/  MUFU.EX2 R69, R10 ;  /* 0x0000000a00457308 */ /* 0x0008ac0000000800 */
[----:B------:R-:W-:Y:S01]  /*12970*/  HMMA.16816.F32 R164, R4, R18, R164 ;  /* 0x0000001204a4723c */ /* 0x000fe200000018a4 */
[----:B------:R-:W-:Y:S01]  /*12980*/  LDSM.16.MT88.4 R16, [R200+0x800] ;  /* 0x00080000c810783b */ /* 0x000fe20000004200 */
[----:B---3--:R-:W-:-:S06]  /*12990*/  FFMA.FTZ R9, R221, UR7, -R3 ;  /* 0x00000007dd097c23 */ /* 0x008fcc0008010803 */
[----:B------:R-:W-:Y:S01]  /*129a0*/  HMMA.16816.F32 R168, R4, R12, R168 ;  /* 0x0000000c04a8723c */ /* 0x000fe200000018a8 */
[----:B------:R3:W-:Y:S01]  /*129b0*/  MUFU.EX2 R207, R9 ;  /* 0x0000000900cf7308 */ /* 0x0007e20000000800 */
[----:B----4-:R-:W-:-:S06]  /*129c0*/  FFMA.FTZ R10, R214, UR7, -R8 ;  /* 0x00000007d60a7c23 */ /* 0x010fcc0008010808 */
[----:B------:R-:W-:Y:S01]  /*129d0*/  HMMA.16816.F32 R180, R4, R14, R180 ;  /* 0x0000000e04b4723c */ /* 0x000fe200000018b4 */
[----:B------:R-:W4:Y:S01]  /*129e0*/  LDSM.16.MT88.4 R12, [R60+0x800] ;  /* 0x000800003c0c783b */ /* 0x000f220000004200 */
[----:B------:R2:W-:Y:S01]  /*129f0*/  MUFU.EX2 R162, R10 ;  /* 0x0000000a00a27308 */ /* 0x0005e20000000800 */
[--C-:B---3--:R-:W-:Y:S01]  /*12a00*/  FFMA.FTZ R9, R211, UR7, -R3.reuse ;  /* 0x00000007d3097c23 */ /* 0x108fe20008010803 */
[-C--:B------:R-:W-:Y:S01]  /*12a10*/  FMUL.FTZ R184, R184, R45.reuse ;  /* 0x0000002db8b87220 */ /* 0x080fe20000410000 */
[-C--:B------:R-:W-:Y:S01]  /*12a20*/  FMUL.FTZ R185, R185, R45.reuse ;  /* 0x0000002db9b97220 */ /* 0x080fe20000410000 */
[-C--:B------:R-:W-:Y:S01]  /*12a30*/  FMUL.FTZ R186, R186, R44.reuse ;  /* 0x0000002cbaba7220 */ /* 0x080fe20000410000 */
[----:B------:R3:W-:Y:S01]  /*12a40*/  MUFU.EX2 R163, R9 ;  /* 0x0000000900a37308 */ /* 0x0007e20000000800 */
[-C--:B------:R-:W-:Y:S01]  /*12a50*/  FMUL.FTZ R187, R187, R44.reuse ;  /* 0x0000002cbbbb7220 */ /* 0x080fe20000410000 */
[-C--:B------:R-:W-:Y:S01]  /*12a60*/  FMUL.FTZ R196, R196, R45.reuse ;  /* 0x0000002dc4c47220 */ /* 0x080fe20000410000 */
[----:B------:R-:W-:Y:S01]  /*12a70*/  FMUL.FTZ R197, R197, R45 ;  /* 0x0000002dc5c57220 */ /* 0x000fe20000410000 */
[-C--:B------:R-:W-:Y:S01]  /*12a80*/  FMUL.FTZ R198, R198, R44.reuse ;  /* 0x0000002cc6c67220 */ /* 0x080fe20000410000 */
[----:B--2---:R-:W-:Y:S01]  /*12a90*/  FFMA.FTZ R10, R215, UR7, -R3 ;  /* 0x00000007d70a7c23 */ /* 0x004fe20008010803 */
[----:B------:R-:W-:Y:S01]  /*12aa0*/  FMUL.FTZ R199, R199, R44 ;  /* 0x0000002cc7c77220 */ /* 0x000fe20000410000 */
[----:B------:R-:W-:-:S02]  /*12ab0*/  MOV R226, R11 ;  /* 0x0000000b00e27202 */ /* 0x000fc40000000f00 */
[----:B------:R2:W-:Y:S01]  /*12ac0*/  MUFU.EX2 R232, R10 ;  /* 0x0000000a00e87308 */ /* 0x0005e20000000800 */
[--C-:B---3--:R-:W-:Y:S01]  /*12ad0*/  FFMA.FTZ R9, R132, UR7, -R2.reuse ;  /* 0x0000000784097c23 */ /* 0x108fe20008010802 */
[----:B------:R-:W-:Y:S03]  /*12ae0*/  HMMA.16816.F32 R184, R4, R28, R184 ;  /* 0x0000001c04b8723c */ /* 0x000fe600000018b8 */
[----:B------:R3:W-:Y:S01]  /*12af0*/  MUFU.EX2 R179, R9 ;  /* 0x0000000900b37308 */ /* 0x0007e20000000800 */
[----:B------:R-:W-:Y:S01]  /*12b00*/  FFMA.FTZ R11, R217, UR7, -R3 ;  /* 0x00000007d90b7c23 */ /* 0x000fe20008010803 */
[----:B--2---:R-:W-:-:S03]  /*12b10*/  FFMA.FTZ R10, R129, UR7, -R2 ;  /* 0x00000007810a7c23 */ /* 0x004fc60008010802 */
[----:B------:R-:W-:Y:S01]  /*12b20*/  HMMA.16816.F32 R28, R4, R30, R196 ;  /* 0x0000001e041c723c */ /* 0x000fe200000018c4 */
[----:B------:R2:W1:Y:S01]  /*12b30*/  MUFU.EX2 R212, R11 ;  /* 0x0000000b00d47308 */ /* 0x0004620000000800 */
[----:B---3--:R-:W-:-:S03]  /*12b40*/  FFMA.FTZ R9, R127, UR7, -R2 ;  /* 0x000000077f097c23 */ /* 0x008fc60008010802 */
[----:B------:R3:W4:Y:S04]  /*12b50*/  MUFU.EX2 R197, R10 ;  /* 0x0000000a00c57308 */ /* 0x0007280000000800 */
[----:B------:R1:W-:Y:S01]  /*12b60*/  MUFU.EX2 R204, R9 ;  /* 0x0000000900cc7308 */ /* 0x0003e20000000800 */
[----:B--2---:R-:W-:Y:S01]  /*12b70*/  FFMA.FTZ R11, R205, UR7, -R0 ;  /* 0x00000007cd0b7c23 */ /* 0x004fe20008010800 */
[----:B---3--:R-:W-:Y:S01]  /*12b80*/  FFMA.FTZ R10, R123, UR7, -R2 ;  /* 0x000000077b0a7c23 */ /* 0x008fe20008010802 */
[----:B-1----:R-:W-:-:S03]  /*12b90*/  FFMA.FTZ R9, R209, UR7, -R0 ;  /* 0x00000007d1097c23 */ /* 0x002fc60008010800 */
[----:B------:R1:W-:Y:S04]  /*12ba0*/  MUFU.EX2 R230, R10 ;  /* 0x0000000a00e67308 */ /* 0x0003e80000000800 */
[----:B------:R2:W-:Y:S01]  /*12bb0*/  MUFU.EX2 R173, R9 ;  /* 0x0000000900ad7308 */ /* 0x0005e20000000800 */
[----:B------:R-:W-:-:S03]  /*12bc0*/  MOV R214, R69 ;  /* 0x0000004500d67202 */ /* 0x000fc60000000f00 */
[----:B------:R-:W3:Y:S01]  /*12bd0*/  MUFU.EX2 R199, R11 ;  /* 0x0000000b00c77308 */ /* 0x000ee20000000800 */
[--C-:B-1----:R-:W-:Y:S01]  /*12be0*/  FFMA.FTZ R10, R135, UR7, -R0.reuse ;  /* 0x00000007870a7c23 */ /* 0x102fe20008010800 */
[----:B--2---:R-:W-:-:S03]  /*12bf0*/  FFMA.FTZ R9, R131, UR7, -R0 ;  /* 0x0000000783097c23 */ /* 0x004fc60008010800 */
[----:B------:R-:W-:Y:S04]  /*12c00*/  MUFU.EX2 R239, R10 ;  /* 0x0000000a00ef7308 */ /* 0x000fe80000000800 */
[----:B------:R1:W2:Y:S01]  /*12c10*/  MUFU.EX2 R234, R9 ;  /* 0x0000000900ea7308 */ /* 0x0002a20000000800 */
[----:B------:R-:W-:Y:S02]  /*12c20*/  F2FP.F16.F32.PACK_AB R4, R214, R213 ;  /* 0x000000d5d604723e */ /* 0x000fe400000000ff */
[----:B------:R-:W-:Y:S02]  /*12c30*/  F2FP.F16.F32.PACK_AB R5, R212, R207 ;  /* 0x000000cfd405723e */ /* 0x000fe400000000ff */
[----:B------:R-:W-:Y:S02]  /*12c40*/  F2FP.F16.F32.PACK_AB R6, R162, R161 ;  /* 0x000000a1a206723e */ /* 0x000fe400000000ff */
[----:B------:R-:W-:-:S02]  /*12c50*/  F2FP.F16.F32.PACK_AB R7, R163, R232 ;  /* 0x000000e8a307723e */ /* 0x000fc400000000ff */
[----:B------:R-:W-:Y:S02]  /*12c60*/  MOV R157, R74 ;  /* 0x0000004a009d7202 */ /* 0x000fe40000000f00 */
[----:B------:R-:W-:Y:S02]  /*12c70*/  MOV R177, R73 ;  /* 0x0000004900b17202 */ /* 0x000fe40000000f00 */
[----:B------:R-:W-:Y:S01]  /*12c80*/  MOV R178, R68 ;  /* 0x0000004400b27202 */ /* 0x000fe20000000f00 */
[----:B-1----:R-:W-:Y:S01]  /*12c90*/  FFMA.FTZ R9, R208, UR7, -R8 ;  /* 0x00000007d0097c23 */ /* 0x002fe20008010808 */
[----:B------:R-:W-:Y:S01]  /*12ca0*/  MOV R145, R75 ;  /* 0x0000004b00917202 */ /* 0x000fe20000000f00 */
[C---:B------:R-:W-:Y:S02]  /*12cb0*/  HMMA.16816.F32 R36, R4.reuse, R24, R36 ;  /* 0x000000180424723c */ /* 0x040fe40000001824 */
[----:B------:R1:W-:Y:S06]  /*12cc0*/  MUFU.EX2 R220, R9 ;  /* 0x0000000900dc7308 */ /* 0x0003ec0000000800 */
[----:B------:R-:W-:Y:S01]  /*12cd0*/  HMMA.16816.F32 R52, R4, R26, R52 ;  /* 0x0000001a0434723c */ /* 0x000fe20000001834 */
[----:B------:R-:W-:-:S07]  /*12ce0*/  MOV R159, R78 ;  /* 0x0000004e009f7202 */ /* 0x000fce0000000f00 */
[----:B------:R-:W-:Y:S01]  /*12cf0*/  HMMA.16816.F32 R48, R4, R20, R48 ;  /* 0x000000140430723c */ /* 0x000fe20000001830 */
[----:B-1----:R-:W-:-:S07]  /*12d00*/  FFMA.FTZ R9, R130, UR7, -R8 ;  /* 0x0000000782097c23 */ /* 0x002fce0008010808 */
[----:B------:R-:W-:Y:S01]  /*12d10*/  HMMA.16816.F32 R40, R4, R22, R40 ;  /* 0x000000160428723c */ /* 0x000fe20000001828 */
[----:B------:R-:W-:-:S07]  /*12d20*/  MOV R158, R76 ;  /* 0x0000004c009e7202 */ /* 0x000fce0000000f00 */
[----:B----4-:R-:W-:Y:S01]  /*12d30*/  HMMA.16816.F32 R32, R4, R12, R32 ;  /* 0x0000000c0420723c */ /* 0x010fe20000001820 */
[----:B------:R-:W-:-:S07]  /*12d40*/  MOV R143, R79 ;  /* 0x0000004f008f7202 */ /* 0x000fce0000000f00 */
[----:B------:R-:W-:Y:S01]  /*12d50*/  HMMA.16816.F32 R56, R4, R14, R56 ;  /* 0x0000000e0438723c */ /* 0x000fe20000001838 */
[----:B------:R-:W-:-:S07]  /*12d60*/  MOV R156, R77 ;  /* 0x0000004d009c7202 */ /* 0x000fce0000000f00 */
[C---:B------:R-:W-:Y:S01]  /*12d70*/  HMMA.16816.F32 R72, R4.reuse, R16, R188 ;  /* 0x000000100448723c */ /* 0x040fe200000018bc */
[----:B------:R1:W-:Y:S07]  /*12d80*/  MUFU.EX2 R208, R9 ;  /* 0x0000000900d07308 */ /* 0x0003ee0000000800 */
[----:B------:R-:W-:Y:S01]  /*12d90*/  HMMA.16816.F32 R68, R4, R18, R192 ;  /* 0x000000120444723c */ /* 0x000fe200000018c0 */
[----:B------:R-:W-:Y:S02]  /*12da0*/  F2FP.F16.F32.PACK_AB R4, R197, R179 ;  /* 0x000000b3c504723e */ /* 0x000fe400000000ff */
[----:B---3--:R-:W-:-:S02]  /*12db0*/  F2FP.F16.F32.PACK_AB R5, R199, R173 ;  /* 0x000000adc705723e */ /* 0x008fc400000000ff */
[----:B------:R-:W-:Y:S02]  /*12dc0*/  F2FP.F16.F32.PACK_AB R6, R230, R204 ;  /* 0x000000cce606723e */ /* 0x000fe400000000ff */
[----:B--2---:R-:W-:Y:S01]  /*12dd0*/  F2FP.F16.F32.PACK_AB R7, R234, R239 ;  /* 0x000000efea07723e */ /* 0x004fe200000000ff */
[----:B------:R-:W-:Y:S01]  /*12de0*/  FFMA.FTZ R10, R134, UR7, -R8 ;  /* 0x00000007860a7c23 */ /* 0x000fe20008010808 */
[----:B-1----:R-:W-:-:S05]  /*12df0*/  FFMA.FTZ R9, R206, UR7, -R3 ;  /* 0x00000007ce097c23 */ /* 0x002fca0008010803 */
[C---:B------:R-:W-:Y:S01]  /*12e00*/  HMMA.16816.F32 R80, R4.reuse, R24, R80 ;  /* 0x000000180450723c */ /* 0x040fe20000001850 */
[----:B------:R1:W2:Y:S07]  /*12e10*/  MUFU.EX2 R219, R10 ;  /* 0x0000000a00db7308 */ /* 0x0002ae0000000800 */
[C---:B------:R-:W-:Y:S01]  /*12e20*/  HMMA.16816.F32 R76, R4.reuse, R26, R148 ;  /* 0x0000001a044c723c */ /* 0x040fe20000001894 */
[----:B------:R-:W3:Y:S01]  /*12e30*/  LDSM.16.MT88.4 R24, [R228+0x9000] ;  /* 0x00900000e418783b */ /* 0x000ee20000004200 */
[----:B------:R4:W-:Y:S01]  /*12e40*/  MUFU.EX2 R221, R9 ;  /* 0x0000000900dd7308 */ /* 0x0009e20000000800 */
[----:B------:R-:W-:Y:S01]  /*12e50*/  FFMA.FTZ R11, R133, UR7, -R3 ;  /* 0x00000007850b7c23 */ /* 0x000fe20008010803 */
[----:B------:R-:W-:Y:S01]  /*12e60*/  MOV R176, R114 ;  /* 0x0000007200b07202 */ /* 0x000fe20000000f00 */
[----:B------:R-:W3:Y:S03]  /*12e70*/  LDL.LU R150, [R1+0x90] ;  /* 0x0000900001967983 */ /* 0x000ee60000300800 */
[----:B------:R-:W-:Y:S01]  /*12e80*/  HMMA.16816.F32 R168, R4, R12, R168 ;  /* 0x0000000c04a8723c */ /* 0x000fe200000018a8 */
[----:B-1----:R-:W-:-:S07]  /*12e90*/  FFMA.FTZ R10, R125, UR7, -R8 ;  /* 0x000000077d0a7c23 */ /* 0x002fce0008010808 */
[----:B------:R-:W-:Y:S01]  /*12ea0*/  HMMA.16816.F32 R180, R4, R14, R180 ;  /* 0x0000000e04b4723c */ /* 0x000fe200000018b4 */
[----:B------:R-:W1:Y:S01]  /*12eb0*/  LDSM.16.MT88.4 R12, [R60+0x1000] ;  /* 0x001000003c0c783b */ /* 0x000e620000004200 */
[----:B----4-:R-:W-:-:S06]  /*12ec0*/  FFMA.FTZ R9, R124, UR7, -R3 ;  /* 0x000000077c097c23 */ /* 0x010fcc0008010803 */
[C---:B------:R-:W-:Y:S08]  /*12ed0*/  HMMA.16816.F32 R152, R4.reuse, R20, R152 ;  /* 0x000000140498723c */ /* 0x040ff00000001898 */
[C---:B------:R-:W-:Y:S01]  /*12ee0*/  HMMA.16816.F32 R164, R4.reuse, R22, R164 ;  /* 0x0000001604a4723c */ /* 0x040fe200000018a4 */
[----:B------:R-:W4:Y:S07]  /*12ef0*/  LDSM.16.MT88.4 R20, [R244+0x9000] ;  /* 0x00900000f414783b */ /* 0x000f2e0000004200 */
[C---:B------:R-:W-:Y:S08]  /*12f00*/  HMMA.16816.F32 R184, R4.reuse, R16, R184 ;  /* 0x0000001004b8723c */ /* 0x040ff000000018b8 */
[----:B------:R-:W-:Y:S01]  /*12f10*/  HMMA.16816.F32 R28, R4, R18, R28 ;  /* 0x00000012041c723c */ /* 0x000fe2000000181c */
[----:B------:R-:W4:Y:S01]  /*12f20*/  LDSM.16.MT88.4 R16, [R200+0x1000] ;  /* 0x00100000c810783b */ /* 0x000f220000004200 */
[----:B------:R2:W-:Y:S01]  /*12f30*/  MUFU.EX2 R215, R10 ;  /* 0x0000000a00d77308 */ /* 0x0005e20000000800 */
[----:B------:R-:W-:-:S02]  /*12f40*/  MOV R147, R66 ;  /* 0x0000004200937202 */ /* 0x000fc40000000f00 */
[----:B------:R-:W-:Y:S01]  /*12f50*/  MOV R146, R65 ;  /* 0x0000004100927202 */ /* 0x000fe20000000f00 */
[----:B------:R1:W-:Y:S01]  /*12f60*/  MUFU.EX2 R210, R9 ;  /* 0x0000000900d27308 */ /* 0x0003e20000000800 */
[----:B------:R-:W-:Y:S01]  /*12f70*/  MOV R217, R64 ;  /* 0x0000004000d97202 */ /* 0x000fe20000000f00 */
[----:B------:R-:W4:Y:S01]  /*12f80*/  LDL.LU R151, [R1+0x8c] ;  /* 0x00008c0001977983 */ /* 0x000f220000300800 */
[----:B--2---:R-:W-:Y:S01]  /*12f90*/  FFMA.FTZ R10, R128, UR7, -R3 ;  /* 0x00000007800a7c23 */ /* 0x004fe20008010803 */
[----:B-1----:R-:W-:-:S03]  /*12fa0*/  FFMA.FTZ R9, R119, UR7, -R2 ;  /* 0x0000000777097c23 */ /* 0x002fc60008010802 */
[----:B------:R1:W-:Y:S04]  /*12fb0*/  MUFU.EX2 R205, R10 ;  /* 0x0000000a00cd7308 */ /* 0x0003e80000000800 */
[----:B------:R2:W-:Y:S04]  /*12fc0*/  MUFU.EX2 R198, R9 ;  /* 0x0000000900c67308 */ /* 0x0005e80000000800 */
[----:B------:R2:W2:Y:S01]  /*12fd0*/  MUFU.EX2 R218, R11 ;  /* 0x0000000b00da7308 */ /* 0x0004a20000000800 */
[--C-:B-1----:R-:W-:Y:S01]  /*12fe0*/  FFMA.FTZ R10, R115, UR7, -R2.reuse ;  /* 0x00000007730a7c23 */ /* 0x102fe20008010802 */
[----:B--2---:R-:W-:-:S03]  /*12ff0*/  FFMA.FTZ R9, R111, UR7, -R2 ;  /* 0x000000076f097c23 */ /* 0x004fc60008010802 */
[----:B------:R1:W2:Y:S04]  /*13000*/  MUFU.EX2 R149, R10 ;  /* 0x0000000a00957308 */ /* 0x0002a80000000800 */
[----:B------:R2:W-:Y:S01]  /*13010*/  MUFU.EX2 R216, R9 ;  /* 0x0000000900d87308 */ /* 0x0005e20000000800 */
[----:B------:R-:W-:Y:S01]  /*13020*/  FFMA.FTZ R11, R122, UR7, -R0 ;  /* 0x000000077a0b7c23 */ /* 0x000fe20008010800 */
[----:B-1----:R-:W-:Y:S01]  /*13030*/  FFMA.FTZ R10, R241, UR7, -R2 ;  /* 0x00000007f10a7c23 */ /* 0x002fe20008010802 */
[----:B--2---:R-:W-:-:S03]  /*13040*/  FFMA.FTZ R9, R126, UR7, -R0 ;  /* 0x000000077e097c23 */ /* 0x004fc60008010800 */
[----:B------:R1:W-:Y:S04]  /*13050*/  MUFU.EX2 R209, R10 ;  /* 0x0000000a00d17308 */ /* 0x0003e80000000800 */
[----:B------:R2:W-:Y:S04]  /*13060*/  MUFU.EX2 R196, R9 ;  /* 0x0000000900c47308 */ /* 0x0005e80000000800 */
[----:B------:R-:W4:Y:S01]  /*13070*/  MUFU.EX2 R148, R11 ;  /* 0x0000000b00947308 */ /* 0x000f220000000800 */
[--C-:B-1----:R-:W-:Y:S01]  /*13080*/  FFMA.FTZ R10, R117, UR7, -R0.reuse ;  /* 0x00000007750a7c23 */ /* 0x102fe20008010800 */
[----:B--2---:R-:W-:-:S03]  /*13090*/  FFMA.FTZ R9, R67, UR7, -R0 ;  /* 0x0000000743097c23 */ /* 0x004fc60008010800 */
[----:B------:R-:W-:Y:S04]  /*130a0*/  MUFU.EX2 R206, R10 ;  /* 0x0000000a00ce7308 */ /* 0x000fe80000000800 */
[----:B------:R-:W1:Y:S01]  /*130b0*/  MUFU.EX2 R211, R9 ;  /* 0x0000000900d37308 */ /* 0x000e620000000800 */
[----:B------:R-:W-:Y:S02]  /*130c0*/  F2FP.F16.F32.PACK_AB R4, R219, R220 ;  /* 0x000000dcdb04723e */ /* 0x000fe400000000ff */
[----:B------:R-:W-:Y:S02]  /*130d0*/  F2FP.F16.F32.PACK_AB R5, R218, R221 ;  /* 0x000000ddda05723e */ /* 0x000fe400000000ff */
[----:B------:R-:W-:Y:S02]  /*130e0*/  F2FP.F16.F32.PACK_AB R6, R215, R208 ;  /* 0x000000d0d706723e */ /* 0x000fe400000000ff */
[----:B------:R-:W-:-:S02]  /*130f0*/  F2FP.F16.F32.PACK_AB R7, R210, R205 ;  /* 0x000000cdd207723e */ /* 0x000fc400000000ff */
[----:B------:R-:W-:Y:S02]  /*13100*/  MOV R144, R91 ;  /* 0x0000005b00907202 */ /* 0x000fe40000000f00 */
[----:B------:R-:W-:Y:S02]  /*13110*/  MOV R189, R107 ;  /* 0x0000006b00bd7202 */ /* 0x000fe40000000f00 */
[----:B------:R-:W-:Y:S01]  /*13120*/  MOV R188, R105 ;  /* 0x0000006900bc7202 */ /* 0x000fe20000000f00 */
[C---:B---3--:R-:W-:Y:S08]  /*13130*/  HMMA.16816.F32 R112, R4.reuse, R26, R52 ;  /* 0x0000001a0470723c */ /* 0x048ff00000001834 */
[C---:B------:R-:W-:Y:S08]  /*13140*/  HMMA.16816.F32 R64, R4.reuse, R12, R32 ;  /* 0x0000000c0440723c */ /* 0x040ff00000001820 */
[C---:B------:R-:W-:Y:S08]  /*13150*/  HMMA.16816.F32 R104, R4.reuse, R24, R36 ;  /* 0x000000180468723c */ /* 0x040ff00000001824 */
[C---:B----4-:R-:W-:Y:S08]  /*13160*/  HMMA.16816.F32 R88, R4.reuse, R20, R48 ;  /* 0x000000140458723c */ /* 0x050ff00000001830 */
        /* <DEDUP_REMOVED lines=39> */
[----:B--2---:R-:W-:-:S07]  /*133e0*/  F2FP.F16.F32.PACK_AB R7, R194, R190 ;  /* 0x000000bec207723e */ /* 0x004fce00000000ff */
        /* <DEDUP_REMOVED lines=8> */
[----:B------:R-:W-:-:S04]  /*13470*/  FFMA.FTZ R4, R188, UR7, -R2 ;  /* 0x00000007bc047c23 */ /* 0x000fc80008010802 */
[----:B------:R1:W-:Y:S02]  /*13480*/  MUFU.EX2 R186, R4 ;  /* 0x0000000400ba7308 */ /* 0x0003e40000000800 */
[--C-:B-1----:R-:W-:Y:S02]  /*13490*/  FFMA.FTZ R4, R217, UR7, -R2.reuse ;  /* 0x00000007d9047c23 */ /* 0x102fe40008010802 */
[----:B------:R-:W2:Y:S01]  /*134a0*/  LDL.LU R217, [R1+0x94] ;  /* 0x0000940001d97983 */ /* 0x000ea20000300800 */
[----:B------:R-:W-:Y:S01]  /*134b0*/  FFMA.FTZ R5, R189, UR7, -R2 ;  /* 0x00000007bd057c23 */ /* 0x000fe20008010802 */
[----:B------:R1:W-:Y:S04]  /*134c0*/  MUFU.EX2 R188, R4 ;  /* 0x0000000400bc7308 */ /* 0x0003e80000000800 */
[----:B------:R3:W-:Y:S01]  /*134d0*/  MUFU.EX2 R7, R5 ;  /* 0x0000000500077308 */ /* 0x0007e20000000800 */
[--C-:B------:R-:W-:Y:S01]  /*134e0*/  FFMA.FTZ R6, R99, UR7, -R0.reuse ;  /* 0x0000000763067c23 */ /* 0x100fe20008010800 */
[----:B-1----:R-:W-:Y:S01]  /*134f0*/  FFMA.FTZ R4, R110, UR7, -R0 ;  /* 0x000000076e047c23 */ /* 0x002fe20008010800 */
[----:B---3--:R-:W-:-:S03]  /*13500*/  FFMA.FTZ R5, R102, UR7, -R2 ;  /* 0x0000000766057c23 */ /* 0x008fc60008010802 */
[----:B------:R1:W-:Y:S04]  /*13510*/  MUFU.EX2 R185, R4 ;  /* 0x0000000400b97308 */ /* 0x0003e80000000800 */
[----:B------:R3:W4:Y:S04]  /*13520*/  MUFU.EX2 R192, R5 ;  /* 0x0000000500c07308 */ /* 0x0007280000000800 */
[----:B------:R4:W4:Y:S01]  /*13530*/  MUFU.EX2 R181, R6 ;  /* 0x0000000600b57308 */ /* 0x0009220000000800 */
[--C-:B-1----:R-:W-:Y:S01]  /*13540*/  FFMA.FTZ R4, R100, UR7, -R0.reuse ;  /* 0x0000000764047c23 */ /* 0x102fe20008010800 */
[----:B---3--:R-:W-:-:S03]  /*13550*/  FFMA.FTZ R5, R97, UR7, -R0 ;  /* 0x0000000761057c23 */ /* 0x008fc60008010800 */
[----:B------:R-:W-:Y:S04]  /*13560*/  MUFU.EX2 R193, R4 ;  /* 0x0000000400c17308 */ /* 0x000fe80000000800 */
[----:B------:R1:W3:Y:S01]  /*13570*/  MUFU.EX2 R189, R5 ;  /* 0x0000000500bd7308 */ /* 0x0002e20000000800 */
[----:B------:R-:W-:Y:S01]  /*13580*/  FFMA.FTZ R61, R150, R45, R61 ;  /* 0x0000002d963d7223 */ /* 0x000fe2000001003d */
[----:B------:R-:W-:Y:S01]  /*13590*/  FFMA.FTZ R150, R151, R44, R92 ;  /* 0x0000002c97967223 */ /* 0x000fe2000001005c */
[----:B----4-:R-:W-:Y:S01]  /*135a0*/  F2FP.F16.F32.PACK_AB R6, R192, R188 ;  /* 0x000000bcc006723e */ /* 0x010fe200000000ff */
[--C-:B------:R-:W-:Y:S01]  /*135b0*/  FFMA.FTZ R9, R225, UR7, -R8.reuse ;  /* 0x00000007e1097c23 */ /* 0x100fe20008010808 */
[----:B------:R-:W-:Y:S01]  /*135c0*/  FFMA.FTZ R10, R223, UR7, -R8 ;  /* 0x00000007df0a7c23 */ /* 0x000fe20008010808 */
[----:B------:R-:W-:-:S02]  /*135d0*/  MOV R153, R141 ;  /* 0x0000008d00997202 */ /* 0x000fc40000000f00 */
[----:B------:R-:W-:Y:S02]  /*135e0*/  MOV R154, R140 ;  /* 0x0000008c009a7202 */ /* 0x000fe40000000f00 */
[----:B------:R-:W-:Y:S02]  /*135f0*/  MOV R152, R142 ;  /* 0x0000008e00987202 */ /* 0x000fe40000000f00 */
[----:B-1----:R-:W-:Y:S02]  /*13600*/  F2FP.F16.F32.PACK_AB R5, R181, R185 ;  /* 0x000000b9b505723e */ /* 0x002fe400000000ff */
[----:B------:R-:W-:Y:S01]  /*13610*/  MOV R141, R176 ;  /* 0x000000b0008d7202 */ /* 0x000fe20000000f00 */
[----:B------:R-:W-:Y:S01]  /*13620*/  IMAD.MOV.U32 R176, RZ, RZ, R157 ;  /* 0x000000ffffb07224 */ /* 0x000fe200078e009d */
[----:B------:R-:W-:Y:S01]  /*13630*/  MOV R155, R231 ;  /* 0x000000e7009b7202 */ /* 0x000fe20000000f00 */
[----:B------:R1:W-:Y:S01]  /*13640*/  MUFU.EX2 R32, R9 ;  /* 0x0000000900207308 */ /* 0x0003e20000000800 */
[----:B------:R-:W-:-:S02]  /*13650*/  MOV R142, R143 ;  /* 0x0000008f008e7202 */ /* 0x000fc40000000f00 */
[----:B------:R-:W-:Y:S01]  /*13660*/  MOV R140, R158 ;  /* 0x0000009e008c7202 */ /* 0x000fe20000000f00 */
[----:B------:R4:W-:Y:S01]  /*13670*/  MUFU.EX2 R231, R10 ;  /* 0x0000000a00e77308 */ /* 0x0009e20000000800 */
[----:B------:R-:W-:Y:S02]  /*13680*/  MOV R143, R103 ;  /* 0x00000067008f7202 */ /* 0x000fe40000000f00 */
[----:B------:R-:W-:Y:S02]  /*13690*/  MOV R11, R101 ;  /* 0x00000065000b7202 */ /* 0x000fe40000000f00 */
[----:B------:R-:W-:Y:S02]  /*136a0*/  MOV R158, R96 ;  /* 0x00000060009e7202 */ /* 0x000fe40000000f00 */
[----:B------:R-:W-:Y:S01]  /*136b0*/  MOV R157, R95 ;  /* 0x0000005f009d7202 */ /* 0x000fe20000000f00 */
[----:B------:R-:W-:Y:S01]  /*136c0*/  FFMA.FTZ R170, R176, UR7, -R2 ;  /* 0x00000007b0aa7c23 */ /* 0x000fe20008010802 */
[----:B-1----:R-:W-:Y:S01]  /*136d0*/  FFMA.FTZ R9, R224, UR7, -R8 ;  /* 0x00000007e0097c23 */ /* 0x002fe20008010808 */
[----:B------:R-:W-:Y:S01]  /*136e0*/  FFMA.FTZ R176, R177, UR7, -R2 ;  /* 0x00000007b1b07c23 */ /* 0x000fe20008010802 */
[----:B----4-:R-:W-:-:S02]  /*136f0*/  FFMA.FTZ R10, R227, UR7, -R8 ;  /* 0x00000007e30a7c23 */ /* 0x010fc40008010808 */
[----:B------:R1:W-:Y:S01]  /*13700*/  MUFU.EX2 R241, R9 ;  /* 0x0000000900f17308 */ /* 0x0003e20000000800 */
[--C-:B------:R-:W-:Y:S01]  /*13710*/  FFMA.FTZ R145, R145, UR7, -R2.reuse ;  /* 0x0000000791917c23 */ /* 0x100fe20008010802 */
[--C-:B------:R-:W-:Y:S01]  /*13720*/  FFMA.FTZ R144, R144, UR7, -R2.reuse ;  /* 0x0000000790907c23 */ /* 0x100fe20008010802 */
[--C-:B------:R-:W-:Y:S01]  /*13730*/  FFMA.FTZ R143, R143, UR7, -R2.reuse ;  /* 0x000000078f8f7c23 */ /* 0x100fe20008010802 */
[----:B------:R4:W3:Y:S01]  /*13740*/  MUFU.EX2 R33, R10 ;  /* 0x0000000a00217308 */ /* 0x0008e20000000800 */
[--C-:B------:R-:W-:Y:S01]  /*13750*/  FFMA.FTZ R158, R158, UR7, -R2.reuse ;  /* 0x000000079e9e7c23 */ /* 0x100fe20008010802 */
[--C-:B------:R-:W-:Y:S01]  /*13760*/  FFMA.FTZ R157, R157, UR7, -R2.reuse ;  /* 0x000000079d9d7c23 */ /* 0x100fe20008010802 */
[--C-:B------:R-:W-:Y:S01]  /*13770*/  FFMA.FTZ R178, R178, UR7, -R2.reuse ;  /* 0x00000007b2b27c23 */ /* 0x100fe20008010802 */
[----:B------:R-:W-:Y:S02]  /*13780*/  FFMA.FTZ R177, R252, UR7, -R2 ;  /* 0x00000007fcb17c23 */ /* 0x000fe40008010802 */
[----:B------:R-:W3:Y:S01]  /*13790*/  LDL.LU R252, [R1+0x108] ;  /* 0x0001080001fc7983 */ /* 0x000ee20000300800 */
[----:B------:R-:W-:Y:S01]  /*137a0*/  MOV R167, R140 ;  /* 0x0000008c00a77202 */ /* 0x000fe20000000f00 */
[----:B-1----:R-:W-:Y:S01]  /*137b0*/  FFMA.FTZ R9, R229, UR7, -R3 ;  /* 0x00000007e5097c23 */ /* 0x002fe20008010803 */
[--C-:B------:R-:W-:Y:S01]  /*137c0*/  FFMA.FTZ R140, R237, UR7, -R0.reuse ;  /* 0x00000007ed8c7c23 */ /* 0x100fe20008010800 */
[--C-:B----4-:R-:W-:Y:S01]  /*137d0*/  FFMA.FTZ R10, R142, UR7, -R0.reuse ;  /* 0x000000078e0a7c23 */ /* 0x110fe20008010800 */
[--C-:B------:R-:W-:Y:S01]  /*137e0*/  FFMA.FTZ R142, R240, UR7, -R0.reuse ;  /* 0x00000007f08e7c23 */ /* 0x100fe20008010800 */
[----:B------:R1:W-:Y:S01]  /*137f0*/  MUFU.EX2 R225, R9 ;  /* 0x0000000900e17308 */ /* 0x0003e20000000800 */
[--C-:B------:R-:W-:Y:S01]  /*13800*/  FFMA.FTZ R63, R242, UR7, -R0.reuse ;  /* 0x00000007f23f7c23 */ /* 0x100fe20008010800 */
[--C-:B------:R-:W-:Y:S01]  /*13810*/  FFMA.FTZ R168, R249, UR7, -R0.reuse ;  /* 0x00000007f9a87c23 */ /* 0x100fe20008010800 */
[--C-:B------:R-:W-:Y:S01]  /*13820*/  FFMA.FTZ R169, R247, UR7, -R0.reuse ;  /* 0x00000007f7a97c23 */ /* 0x100fe20008010800 */
[--C-:B------:R-:W-:Y:S01]  /*13830*/  FFMA.FTZ R184, R251, UR7, -R0.reuse ;  /* 0x00000007fbb87c23 */ /* 0x100fe20008010800 */
[--C-:B------:R-:W-:Y:S01]  /*13840*/  FFMA.FTZ R171, R250, UR7, -R0.reuse ;  /* 0x00000007faab7c23 */ /* 0x100fe20008010800 */
[--C-:B-1----:R-:W-:Y:S01]  /*13850*/  FFMA.FTZ R9, R156, UR7, -R0.reuse ;  /* 0x000000079c097c23 */ /* 0x102fe20008010800 */
[----:B------:R-:W-:Y:S01]  /*13860*/  FFMA.FTZ R156, R243, UR7, -R0 ;  /* 0x00000007f39c7c23 */ /* 0x000fe20008010800 */
[----:B--2---:R-:W-:Y:S01]  /*13870*/  FFMA.FTZ R151, R217, R46, R93 ;  /* 0x0000002ed9977223 */ /* 0x004fe2000001005d */
[----:B------:R-:W-:-:S02]  /*13880*/  MOV R46, R7 ;  /* 0x00000007002e7202 */ /* 0x000fc40000000f00 */
[----:B---3--:R-:W-:Y:S02]  /*13890*/  F2FP.F16.F32.PACK_AB R7, R193, R189 ;  /* 0x000000bdc107723e */ /* 0x008fe400000000ff */
[----:B------:R-:W-:Y:S02]  /*138a0*/  F2FP.F16.F32.PACK_AB R4, R46, R186 ;  /* 0x000000ba2e04723e */ /* 0x000fe400000000ff */
[----:B------:R-:W-:Y:S02]  /*138b0*/  MOV R217, R159 ;  /* 0x0000009f00d97202 */ /* 0x000fe40000000f00 */
[----:B------:R-:W-:-:S03]  /*138c0*/  MOV R159, R98 ;  /* 0x00000062009f7202 */ /* 0x000fc60000000f00 */
[----:B------:R-:W-:Y:S02]  /*138d0*/  HMMA.16816.F32 R100, R4, R22, R76 ;  /* 0x000000160464723c */ /* 0x000fe4000000184c */
[----:B------:R-:W-:-:S06]  /*138e0*/  FFMA.FTZ R159, R159, UR7, -R2 ;  /* 0x000000079f9f7c23 */ /* 0x000fcc0008010802 */
[----:B------:R-:W-:Y:S01]  /*138f0*/  HMMA.16816.F32 R76, R4, R26, R28 ;  /* 0x0000001a044c723c */ /* 0x000fe2000000181c */
[--C-:B------:R-:W-:Y:S01]  /*13900*/  FFMA.FTZ R30, R153, UR7, -R2.reuse ;  /* 0x00000007991e7c23 */ /* 0x100fe20008010802 */
[--C-:B------:R-:W-:Y:S01]  /*13910*/  FFMA.FTZ R31, R152, UR7, -R2.reuse ;  /* 0x00000007981f7c23 */ /* 0x100fe20008010802 */
[--C-:B------:R-:W-:Y:S01]  /*13920*/  FFMA.FTZ R29, R154, UR7, -R2.reuse ;  /* 0x000000079a1d7c23 */ /* 0x100fe20008010802 */
[--C-:B------:R-:W-:Y:S01]  /*13930*/  FFMA.FTZ R28, R155, UR7, -R2.reuse ;  /* 0x000000079b1c7c23 */ /* 0x100fe20008010802 */
[----:B------:R-:W-:-:S03]  /*13940*/  FFMA.FTZ R153, R11, UR7, -R2 ;  /* 0x000000070b997c23 */ /* 0x000fc60008010802 */
[----:B------:R-:W-:Y:S01]  /*13950*/  HMMA.16816.F32 R84, R4, R14, R40 ;  /* 0x0000000e0454723c */ /* 0x000fe20000001828 */
[----:B------:R-:W-:Y:S01]  /*13960*/  FFMA.FTZ R43, R226, UR7, -R2 ;  /* 0x00000007e22b7c23 */ /* 0x000fe20008010802 */
[--C-:B------:R-:W-:Y:S01]  /*13970*/  FFMA.FTZ R2, R238, UR7, -R0.reuse ;  /* 0x00000007ee027c23 */ /* 0x100fe20008010800 */
[--C-:B------:R-:W-:Y:S01]  /*13980*/  FFMA.FTZ R11, R141, UR7, -R0.reuse ;  /* 0x000000078d0b7c23 */ /* 0x100fe20008010800 */
[----:B------:R-:W2:Y:S01]  /*13990*/  LDL.LU R238, [R1+0x104] ;  /* 0x0001040001ee7983 */ /* 0x000ea20000300800 */
[----:B------:R-:W-:-:S03]  /*139a0*/  FFMA.FTZ R141, R47, UR7, -R0 ;  /* 0x000000072f8d7c23 */ /* 0x000fc60008010800 */
[----:B------:R-:W3:Y:S01]  /*139b0*/  LDL.LU R240, [R1+0x100] ;  /* 0x0001000001f07983 */ /* 0x000ee20000300800 */
[----:B------:R-:W-:-:S03]  /*139c0*/  FFMA.FTZ R152, R245, UR7, -R0 ;  /* 0x00000007f5987c23 */ /* 0x000fc60008010800 */
[----:B------:R-:W4:Y:S01]  /*139d0*/  LDL.LU R47, [R1+0xfc] ;  /* 0x0000fc00012f7983 */ /* 0x000f220000300800 */
[----:B------:R-:W-:-:S03]  /*139e0*/  FFMA.FTZ R155, R248, UR7, -R0 ;  /* 0x00000007f89b7c23 */ /* 0x000fc60008010800 */
[----:B------:R-:W2:Y:S01]  /*139f0*/  LDL.LU R237, [R1+0xf8] ;  /* 0x0000f80001ed7983 */ /* 0x000ea20000300800 */
[----:B------:R-:W-:-:S03]  /*13a00*/  FFMA.FTZ R154, R246, UR7, -R0 ;  /* 0x00000007f69a7c23 */ /* 0x000fc60008010800 */
[----:B------:R-:W3:Y:S04]  /*13a10*/  LDL.LU R242, [R1+0xf4] ;  /* 0x0000f40001f27983 */ /* 0x000ee80000300800 */
[----:B------:R-:W2:Y:S04]  /*13a20*/  LDL.LU R245, [R1+0xf0] ;  /* 0x0000f00001f57983 */ /* 0x000ea80000300800 */
[----:B------:R-:W2:Y:S04]  /*13a30*/  LDL.LU R243, [R1+0xec] ;  /* 0x0000ec0001f37983 */ /* 0x000ea80000300800 */
[----:B------:R-:W4:Y:S04]  /*13a40*/  LDL.LU R248, [R1+0xe8] ;  /* 0x0000e80001f87983 */ /* 0x000f280000300800 */
[----:B------:R-:W3:Y:S04]  /*13a50*/  LDL.LU R246, [R1+0xe4] ;  /* 0x0000e40001f67983 */ /* 0x000ee80000300800 */
[----:B------:R-:W2:Y:S04]  /*13a60*/  LDL.LU R249, [R1+0xe0] ;  /* 0x0000e00001f97983 */ /* 0x000ea80000300800 */
[----:B------:R-:W4:Y:S04]  /*13a70*/  LDL.LU R247, [R1+0xdc] ;  /* 0x0000dc0001f77983 */ /* 0x000f280000300800 */
[----:B------:R-:W3:Y:S04]  /*13a80*/  LDL.LU R251, [R1+0xd8] ;  /* 0x0000d80001fb7983 */ /* 0x000ee80000300800 */
[----:B------:R-:W3:Y:S04]  /*13a90*/  LDL.LU R250, [R1+0xd4] ;  /* 0x0000d40001fa7983 */ /* 0x000ee80000300800 */
[----:B------:R-:W2:Y:S01]  /*13aa0*/  LDL.LU R34, [R1+0x24] ;  /* 0x0000240001227983 */ /* 0x000ea20000300800 */
[C---:B------:R-:W-:Y:S03]  /*13ab0*/  HMMA.16816.F32 R108, R4.reuse, R20, R80 ;  /* 0x00000014046c723c */ /* 0x040fe60000001850 */
[----:B------:R-:W1:Y:S05]  /*13ac0*/  LDSM.16.MT88.4 R20, [R228+0xa000] ;  /* 0x00a00000e414783b */ /* 0x000e6a0000004200 */
[C---:B------:R-:W-:Y:S08]  /*13ad0*/  HMMA.16816.F32 R96, R4.reuse, R16, R72 ;  /* 0x000000100460723c */ /* 0x040ff00000001848 */
[C---:B------:R-:W-:Y:S01]  /*13ae0*/  HMMA.16816.F32 R88, R4.reuse, R18, R68 ;  /* 0x000000120458723c */ /* 0x040fe20000001844 */
[----:B------:R-:W1:Y:S07]  /*13af0*/  LDSM.16.MT88.4 R16, [R244+0xa000] ;  /* 0x00a00000f410783b */ /* 0x000e6e0000004200 */
[C---:B------:R-:W-:Y:S01]  /*13b00*/  HMMA.16816.F32 R92, R4.reuse, R12, R48 ;  /* 0x0000000c045c723c */ /* 0x040fe20000001830 */
[----:B------:R-:W-:Y:S01]  /*13b10*/  MOV R44, R161 ;  /* 0x000000a1002c7202 */ /* 0x000fe20000000f00 */
[----:B------:R-:W-:Y:S06]  /*13b20*/  LDSM.16.MT88.4 R12, [R200+0x2000] ;  /* 0x00200000c80c783b */ /* 0x000fec0000004200 */
[----:B------:R-:W-:Y:S01]  /*13b30*/  HMMA.16816.F32 R80, R4, R24, R36 ;  /* 0x000000180450723c */ /* 0x000fe20000001824 */
[--C-:B------:R-:W-:Y:S01]  /*13b40*/  FFMA.FTZ R4, R233, UR7, -R3.reuse ;  /* 0x00000007e9047c23 */ /* 0x100fe20008010803 */
[--C-:B------:R-:W-:Y:S01]  /*13b50*/  FFMA.FTZ R5, R236, UR7, -R3.reuse ;  /* 0x00000007ec057c23 */ /* 0x100fe20008010803 */
[----:B------:R-:W-:Y:S01]  /*13b60*/  MOV R45, R160 ;  /* 0x000000a0002d7202 */ /* 0x000fe20000000f00 */
[----:B------:R-:W3:Y:S01]  /*13b70*/  LDSM.16.MT88.4 R24, [R60+0x2000] ;  /* 0x002000003c18783b */ /* 0x000ee20000004200 */
[----:B------:R1:W1:Y:S04]  /*13b80*/  MUFU.EX2 R229, R4 ;  /* 0x0000000400e57308 */ /* 0x0002680000000800 */
[----:B------:R1:W-:Y:S02]  /*13b90*/  MUFU.EX2 R227, R5 ;  /* 0x0000000500e37308 */ /* 0x0003e40000000800 */
[----:B-1----:R-:W-:-:S04]  /*13ba0*/  FFMA.FTZ R4, R235, UR7, -R3 ;  /* 0x00000007eb047c23 */ /* 0x002fc80008010803 */
[----:B------:R1:W1:Y:S01]  /*13bb0*/  MUFU.EX2 R226, R4 ;  /* 0x0000000400e27308 */ /* 0x0002620000000800 */
[----:B------:R-:W-:Y:S02]  /*13bc0*/  MOV R233, R33 ;  /* 0x0000002100e97202 */ /* 0x000fe40000000f00 */
[----:B------:R-:W-:Y:S02]  /*13bd0*/  MOV R236, R32 ;  /* 0x0000002000ec7202 */ /* 0x000fe40000000f00 */
[----:B------:R-:W-:Y:S02]  /*13be0*/  F2FP.F16.F32.PACK_AB R5, R229, R225 ;  /* 0x000000e1e505723e */ /* 0x000fe400000000ff */
[----:B------:R-:W-:Y:S02]  /*13bf0*/  F2FP.F16.F32.PACK_AB R6, R233, R241 ;  /* 0x000000f1e906723e */ /* 0x000fe400000000ff */
[----:B-1----:R-:W-:Y:S02]  /*13c00*/  F2FP.F16.F32.PACK_AB R4, R231, R236 ;  /* 0x000000ece704723e */ /* 0x002fe400000000ff */
[----:B------:R-:W-:Y:S01]  /*13c10*/  F2FP.F16.F32.PACK_AB R7, R226, R227 ;  /* 0x000000e3e207723e */ /* 0x000fe200000000ff */
[----:B------:R-:W-:Y:S01]  /*13c20*/  IMAD.MOV.U32 R39, RZ, RZ, R181 ;  /* 0x000000ffff277224 */ /* 0x000fe200078e00b5 */
[----:B------:R-:W-:-:S05]  /*13c30*/  MOV R36, R44 ;  /* 0x0000002c00247202 */ /* 0x000fca0000000f00 */
[----:B------:R-:W-:Y:S01]  /*13c40*/  HMMA.16816.F32 R72, R4, R20, R104 ;  /* 0x000000140448723c */ /* 0x000fe20000001868 */
[----:B------:R-:W4:Y:S01]  /*13c50*/  LDL.LU R104, [R1+0x20] ;  /* 0x0000200001687983 */ /* 0x000f220000300800 */
[----:B------:R-:W-:-:S06]  /*13c60*/  MOV R37, R45 ;  /* 0x0000002d00257202 */ /* 0x000fcc0000000f00 */
[C---:B------:R-:W-:Y:S08]  /*13c70*/  HMMA.16816.F32 R64, R4.reuse, R16, R116 ;  /* 0x000000100440723c */ /* 0x040ff00000001874 */
[----:B------:R-:W-:Y:S01]  /*13c80*/  HMMA.16816.F32 R68, R4, R22, R112 ;  /* 0x000000160444723c */ /* 0x000fe20000001870 */
[----:B--2---:R-:W-:Y:S02]  /*13c90*/  FFMA.FTZ R33, R34, UR7, -R3 ;  /* 0x0000000722217c23 */ /* 0x004fe40008010803 */
        /* <DEDUP_REMOVED lines=8> */
[----:B------:R-:W2:Y:S01]  /*13d20*/  LDL.LU R114, [R1+0x98] ;  /* 0x0000980001727983 */ /* 0x000ea20000300800 */
[----:B------:R-:W-:-:S02]  /*13d30*/  MOV R183, R220 ;  /* 0x000000dc00b77202 */ /* 0x000fc40000000f00 */
[----:B------:R-:W-:Y:S02]  /*13d40*/  MOV R164, R221 ;  /* 0x000000dd00a47202 */ /* 0x000fe40000000f00 */
[----:B------:R-:W-:Y:S02]  /*13d50*/  MOV R165, R149 ;  /* 0x0000009500a57202 */ /* 0x000fe40000000f00 */
[----:B------:R-:W-:Y:S02]  /*13d60*/  MOV R38, R182 ;  /* 0x000000b600267202 */ /* 0x000fe40000000f00 */
[----:B------:R-:W-:Y:S02]  /*13d70*/  MOV R166, R148 ;  /* 0x0000009400a67202 */ /* 0x000fe40000000f00 */
[----:B------:R-:W-:Y:S02]  /*13d80*/  MOV R182, R183 ;  /* 0x000000b700b67202 */ /* 0x000fe40000000f00 */
[----:B------:R-:W-:Y:S01]  /*13d90*/  MOV R183, R164 ;  /* 0x000000a400b77202 */ /* 0x000fe20000000f00 */
[----:B------:R-:W-:Y:S01]  /*13da0*/  HMMA.16816.F32 R56, R4, R18, R124 ;  /* 0x000000120438723c */ /* 0x000fe2000000187c */
[----:B------:R-:W-:-:S02]  /*13db0*/  MOV R164, R165 ;  /* 0x000000a500a47202 */ /* 0x000fc40000000f00 */
[----:B------:R-:W-:Y:S01]  /*13dc0*/  MOV R32, R167 ;  /* 0x000000a700207202 */ /* 0x000fe20000000f00 */
[----:B------:R-:W-:Y:S01]  /*13dd0*/  IMAD.MOV.U32 R167, RZ, RZ, R218 ;  /* 0x000000ffffa77224 */ /* 0x000fe200078e00da */
[----:B------:R-:W-:Y:S02]  /*13de0*/  MOV R165, R166 ;  /* 0x000000a600a57202 */ /* 0x000fe40000000f00 */
[----:B------:R-:W-:Y:S02]  /*13df0*/  MOV R48, R213 ;  /* 0x000000d500307202 */ /* 0x000fe40000000f00 */
[----:B------:R-:W-:Y:S02]  /*13e00*/  MOV R166, R219 ;  /* 0x000000db00a67202 */ /* 0x000fe40000000f00 */
[----:B------:R-:W-:Y:S02]  /*13e10*/  MOV R49, R207 ;  /* 0x000000cf00317202 */ /* 0x000fe40000000f00 */
[----:B------:R-:W-:-:S02]  /*13e20*/  MOV R51, R162 ;  /* 0x000000a200337202 */ /* 0x000fc40000000f00 */
[----:B------:R-:W-:Y:S02]  /*13e30*/  MOV R105, R48 ;  /* 0x0000003000697202 */ /* 0x000fe40000000f00 */
[----:B------:R-:W-:Y:S01]  /*13e40*/  MOV R106, R49 ;  /* 0x00000031006a7202 */ /* 0x000fe20000000f00 */
[----:B------:R-:W-:Y:S01]  /*13e50*/  MUFU.EX2 R224, R31 ;  /* 0x0000001f00e07308 */ /* 0x000fe20000000800 */
[----:B------:R-:W-:Y:S02]  /*13e60*/  MOV R107, R51 ;  /* 0x00000033006b7202 */ /* 0x000fe40000000f00 */
[----:B------:R-:W-:Y:S01]  /*13e70*/  MOV R115, R217 ;  /* 0x000000d900737202 */ /* 0x000fe20000000f00 */
[----:B------:R-:W1:Y:S04]  /*13e80*/  MUFU.EX2 R223, R30 ;  /* 0x0000001e00df7308 */ /* 0x000e680000000800 */
[----:B------:R-:W-:Y:S04]  /*13e90*/  MUFU.EX2 R221, R29 ;  /* 0x0000001d00dd7308 */ /* 0x000fe80000000800 */
[----:B------:R1:W-:Y:S01]  /*13ea0*/  MUFU.EX2 R220, R28 ;  /* 0x0000001c00dc7308 */ /* 0x0003e20000000800 */
[----:B----4-:R-:W-:Y:S01]  /*13eb0*/  FFMA.FTZ R0, R104, UR7, -R3 ;  /* 0x0000000768007c23 */ /* 0x010fe20008010803 */
[----:B------:R-:W-:-:S02]  /*13ec0*/  MOV R104, R105 ;  /* 0x0000006900687202 */ /* 0x000fc40000000f00 */
[----:B------:R-:W-:Y:S01]  /*13ed0*/  MUFU.EX2 R218, R11 ;  /* 0x0000000b00da7308 */ /* 0x000fe20000000800 */
[----:B------:R-:W-:-:S03]  /*13ee0*/  MOV R105, R106 ;  /* 0x0000006a00697202 */ /* 0x000fc60000000f00 */
[----:B------:R-:W4:Y:S01]  /*13ef0*/  MUFU.EX2 R219, R10 ;  /* 0x0000000a00db7308 */ /* 0x000f220000000800 */
[----:B------:R-:W-:-:S03]  /*13f00*/  MOV R106, R107 ;  /* 0x0000006b006a7202 */ /* 0x000fc60000000f00 */
[----:B------:R-:W-:Y:S01]  /*13f10*/  MUFU.EX2 R217, R9 ;  /* 0x0000000900d97308 */ /* 0x000fe20000000800 */
        /* <DEDUP_REMOVED lines=8> */
[--C-:B---3--:R-:W-:Y:S01]  /*13fa0*/  FFMA.FTZ R148, R246, UR7, -R8.reuse ;  /* 0x00000007f6947c23 */ /* 0x108fe20008010808 */
[----:B------:R-:W-:Y:S01]  /*13fb0*/  MOV R39, R46 ;  /* 0x0000002e00277202 */ /* 0x000fe20000000f00 */
[--C-:B------:R-:W-:Y:S01]  /*13fc0*/  FFMA.FTZ R162, R47, UR7, -R8.reuse ;  /* 0x000000072fa27c23 */ /* 0x100fe20008010808 */
[----:B------:R-:W-:Y:S01]  /*13fd0*/  MOV R235, R50 ;  /* 0x0000003200eb7202 */ /* 0x000fe20000000f00 */
[C---:B------:R-:W-:Y:S01]  /*13fe0*/  HMMA.16816.F32 R52, R4.reuse, R24, R120 ;  /* 0x000000180434723c */ /* 0x040fe20000001878 */
[----:B------:R-:W-:Y:S01]  /*13ff0*/  MOV R249, R36 ;  /* 0x0000002400f97202 */ /* 0x000fe20000000f00 */
[----:B--2---:R-:W-:Y:S01]  /*14000*/  FFMA.FTZ R124, R181, UR7, -R3 ;  /* 0x00000007b57c7c23 */ /* 0x004fe20008010803 */
        /* <DEDUP_REMOVED lines=11> */
[----:B------:R-:W-:Y:S01]  /*140c0*/  FFMA.FTZ R126, R118, UR7, -R3 ;  /* 0x00000007767e7c23 */ /* 0x000fe20008010803 */
[----:B------:R-:W2:Y:S01]  /*140d0*/  MUFU.EX2 R216, R2 ;  /* 0x0000000200d87308 */ /* 0x000ea20000000800 */
[----:B------:R-:W-:Y:S01]  /*140e0*/  MOV R247, R37 ;  /* 0x0000002500f77202 */ /* 0x000fe20000000f00 */
[C---:B------:R-:W-:Y:S01]  /*140f0*/  HMMA.16816.F32 R48, R4.reuse, R26, R132 ;  /* 0x0000001a0430723c */ /* 0x040fe20000001884 */
[----:B------:R-:W-:Y:S01]  /*14100*/  MOV R248, R38 ;  /* 0x0000002600f87202 */ /* 0x000fe20000000f00 */
[----:B------:R-:W-:Y:S01]  /*14110*/  FADD.FTZ R61, R172, R61 ;  /* 0x0000003dac3d7221 */ /* 0x000fe20000010000 */
[----:B------:R-:W-:Y:S01]  /*14120*/  MOV R246, R39 ;  /* 0x0000002700f67202 */ /* 0x000fe20000000f00 */
[--C-:B------:R-:W-:Y:S01]  /*14130*/  FFMA.FTZ R35, R251, UR7, -R8.reuse ;  /* 0x00000007fb237c23 */ /* 0x100fe20008010808 */
[----:B------:R-:W-:Y:S01]  /*14140*/  MOV R207, R146 ;  /* 0x0000009200cf7202 */ /* 0x000fe20000000f00 */
[--C-:B------:R-:W-:Y:S01]  /*14150*/  FFMA.FTZ R42, R250, UR7, -R8.reuse ;  /* 0x00000007fa2a7c23 */ /* 0x100fe20008010808 */
[----:B------:R-:W-:Y:S01]  /*14160*/  MOV R213, R147 ;  /* 0x0000009300d57202 */ /* 0x000fe20000000f00 */
[C---:B------:R-:W-:Y:S01]  /*14170*/  HMMA.16816.F32 R44, R4.reuse, R12, R136 ;  /* 0x0000000c042c723c */ /* 0x040fe20000001888 */
[----:B------:R-:W-:Y:S01]  /*14180*/  FFMA.FTZ R133, R112, UR7, -R3 ;  /* 0x0000000770857c23 */ /* 0x000fe20008010803 */
[--C-:B------:R-:W-:Y:S01]  /*14190*/  FFMA.FTZ R161, R242, UR7, -R8.reuse ;  /* 0x00000007f2a17c23 */ /* 0x100fe20008010808 */
[----:B------:R-:W-:Y:S01]  /*141a0*/  FFMA.FTZ R160, R240, UR7, -R8 ;  /* 0x00000007f0a07c23 */ /* 0x000fe20008010808 */
[----:B-1----:R-:W-:Y:S04]  /*141b0*/  LDSM.16.MT88.4 R28, [R60+0x2800] ;  /* 0x002800003c1c783b */ /* 0x002fe80000004200 */
[----:B------:R-:W-:Y:S01]  /*141c0*/  HMMA.16816.F32 R36, R4, R14, R128 ;  /* 0x0000000e0424723c */ /* 0x000fe20000001880 */
[----:B------:R-:W-:-:S02]  /*141d0*/  F2FP.F16.F32.PACK_AB R4, R223, R224 ;  /* 0x000000e0df04723e */ /* 0x000fc400000000ff */
[----:B----4-:R-:W-:Y:S02]  /*141e0*/  F2FP.F16.F32.PACK_AB R5, R219, R218 ;  /* 0x000000dadb05723e */ /* 0x010fe400000000ff */
[----:B------:R-:W-:Y:S02]  /*141f0*/  F2FP.F16.F32.PACK_AB R6, R220, R221 ;  /* 0x000000dddc06723e */ /* 0x000fe400000000ff */
[----:B--2---:R-:W-:Y:S01]  /*14200*/  F2FP.F16.F32.PACK_AB R7, R216, R217 ;  /* 0x000000d9d807723e */ /* 0x004fe200000000ff */
[----:B------:R-:W-:Y:S01]  /*14210*/  FFMA.FTZ R2, R114, R62, R113 ;  /* 0x0000003e72027223 */ /* 0x000fe20000010071 */
[----:B------:R-:W-:-:S05]  /*14220*/  MOV R62, R115 ;  /* 0x00000073003e7202 */ /* 0x000fca0000000f00 */
[----:B------:R-:W-:Y:S01]  /*14230*/  HMMA.16816.F32 R112, R4, R16, R96 ;  /* 0x000000100470723c */ /* 0x000fe20000001860 */
[----:B------:R-:W2:Y:S01]  /*14240*/  LDL.LU R16, [R1+0xb4] ;  /* 0x0000b40001107983 */ /* 0x000ea20000300800 */
[--C-:B------:R-:W-:Y:S01]  /*14250*/  FFMA.FTZ R132, R119, UR7, -R3.reuse ;  /* 0x0000000777847c23 */ /* 0x100fe20008010803 */
[--C-:B------:R-:W-:Y:S01]  /*14260*/  FFMA.FTZ R135, R252, UR7, -R3.reuse ;  /* 0x00000007fc877c23 */ /* 0x100fe20008010803 */
[----:B------:R-:W-:Y:S01]  /*14270*/  FFMA.FTZ R134, R238, UR7, -R3 ;  /* 0x00000007ee867c23 */ /* 0x000fe20008010803 */
[----:B------:R-:W-:Y:S02]  /*14280*/  MOV R17, R207 ;  /* 0x000000cf00117202 */ /* 0x000fe40000000f00 */
[----:B------:R-:W-:Y:S01]  /*14290*/  MOV R3, R213 ;  /* 0x000000d500037202 */ /* 0x000fe20000000f00 */
[----:B------:R-:W-:Y:S01]  /*142a0*/  FFMA.FTZ R147, R245, UR7, -R8 ;  /* 0x00000007f5937c23 */ /* 0x000fe20008010808 */
[----:B------:R-:W-:Y:S02]  /*142b0*/  MOV R245, R187 ;  /* 0x000000bb00f57202 */ /* 0x000fe40000000f00 */
[----:B------:R-:W-:Y:S01]  /*142c0*/  MOV R187, R208 ;  /* 0x000000d000bb7202 */ /* 0x000fe20000000f00 */
[----:B------:R-:W-:Y:S01]  /*142d0*/  FADD.FTZ R3, R3, R151 ;  /* 0x0000009703037221 */ /* 0x000fe20000010000 */
[----:B------:R1:W-:Y:S02]  /*142e0*/  MUFU.EX2 R208, R0 ;  /* 0x0000000000d07308 */ /* 0x0003e40000000800 */
[----:B-1----:R-:W-:-:S02]  /*142f0*/  FADD.FTZ R0, R202, R61 ;  /* 0x0000003dca007221 */ /* 0x002fc40000010000 */
[----:B------:R-:W3:Y:S01]  /*14300*/  LDL.LU R202, [R1+0xd0] ;  /* 0x0000d00001ca7983 */ /* 0x000ee20000300800 */
[----:B------:R1:W-:Y:S01]  /*14310*/  MUFU.EX2 R207, R143 ;  /* 0x0000008f00cf7308 */ /* 0x0003e20000000800 */
[----:B------:R-:W-:Y:S01]  /*14320*/  FADD.FTZ R0, R203, R0 ;  /* 0x00000000cb007221 */ /* 0x000fe20000010000 */
[----:B-1----:R-:W-:Y:S01]  /*14330*/  MOV R143, R222 ;  /* 0x000000de008f7202 */ /* 0x002fe20000000f00 */
[----:B------:R-:W-:Y:S01]  /*14340*/  FFMA.FTZ R146, R243, UR7, -R8 ;  /* 0x00000007f3927c23 */ /* 0x000fe20008010808 */
[----:B--2---:R-:W-:Y:S01]  /*14350*/  FADD.FTZ R2, R16, R2 ;  /* 0x0000000210027221 */ /* 0x004fe20000010000 */
[----:B------:R-:W-:Y:S02]  /*14360*/  MOV R16, R17 ;  /* 0x0000001100107202 */ /* 0x000fe40000000f00 */
[----:B------:R-:W-:Y:S02]  /*14370*/  MOV R17, R62 ;  /* 0x0000003e00117202 */ /* 0x000fe40000000f00 */
[----:B------:R-:W2:Y:S01]  /*14380*/  LDL.LU R62, [R1+0xb8] ;  /* 0x0000b800013e7983 */ /* 0x000ea20000300800 */
[----:B------:R-:W-:-:S03]  /*14390*/  FADD.FTZ R3, R16, R3 ;  /* 0x0000000310037221 */ /* 0x000fc60000010000 */
[----:B------:R-:W4:Y:S04]  /*143a0*/  LDL.LU R16, [R1+0xb0] ;  /* 0x0000b00001107983 */ /* 0x000f280000300800 */
[----:B------:R-:W3:Y:S04]  /*143b0*/  LDL.LU R203, [R1+0xcc] ;  /* 0x0000cc0001cb7983 */ /* 0x000ee80000300800 */
[----:B------:R-:W3:Y:S01]  /*143c0*/  LDL.LU R222, [R1+0xc8] ;  /* 0x0000c80001de7983 */ /* 0x000ee20000300800 */
[----:B------:R-:W-:Y:S01]  /*143d0*/  FFMA.FTZ R163, R237, UR7, -R8 ;  /* 0x00000007eda37c23 */ /* 0x000fe20008010808 */
[----:B------:R-:W-:Y:S01]  /*143e0*/  MOV R172, R104 ;  /* 0x0000006800ac7202 */ /* 0x000fe20000000f00 */
[----:B------:R-:W-:Y:S01]  /*143f0*/  HMMA.16816.F32 R108, R4, R20, R108 ;  /* 0x00000014046c723c */ /* 0x000fe2000000186c */
[----:B------:R-:W-:Y:S01]  /*14400*/  MOV R238, R105 ;  /* 0x0000006900ee7202 */ /* 0x000fe20000000f00 */
[----:B------:R-:W1:Y:S01]  /*14410*/  LDSM.16.MT88.4 R8, [R228+0xa800] ;  /* 0x00a80000e408783b */ /* 0x000e620000004200 */
[----:B------:R-:W-:-:S02]  /*14420*/  MOV R251, R106 ;  /* 0x0000006a00fb7202 */ /* 0x000fc40000000f00 */
[----:B------:R-:W-:-:S03]  /*14430*/  MOV R250, R107 ;  /* 0x0000006b00fa7202 */ /* 0x000fc60000000f00 */
[C---:B------:R-:W-:Y:S01]  /*14440*/  HMMA.16816.F32 R100, R4.reuse, R22, R100 ;  /* 0x000000160464723c */ /* 0x040fe20000001864 */
[----:B------:R-:W1:Y:S07]  /*14450*/  LDSM.16.MT88.4 R20, [R244+0xa800] ;  /* 0x00a80000f414783b */ /* 0x000e6e0000004200 */
[C---:B------:R-:W-:Y:S08]  /*14460*/  HMMA.16816.F32 R120, R4.reuse, R24, R92 ;  /* 0x000000180478723c */ /* 0x040ff0000000185c */
[----:B------:R-:W-:Y:S01]  /*14470*/  HMMA.16816.F32 R104, R4, R26, R84 ;  /* 0x0000001a0468723c */ /* 0x000fe20000001854 */
[----:B------:R-:W1:Y:S01]  /*14480*/  LDSM.16.MT88.4 R24, [R200+0x2800] ;  /* 0x00280000c818783b */ /* 0x000e620000004200 */
[----:B------:R-:W-:-:S02]  /*14490*/  MOV R237, R181 ;  /* 0x000000b500ed7202 */ /* 0x000fc40000000f00 */
[----:B------:R-:W-:Y:S02]  /*144a0*/  MOV R242, R182 ;  /* 0x000000b600f27202 */ /* 0x000fe40000000f00 */
[----:B------:R-:W-:Y:S02]  /*144b0*/  MOV R240, R183 ;  /* 0x000000b700f07202 */ /* 0x000fe40000000f00 */
[----:B------:R-:W-:Y:S02]  /*144c0*/  MOV R139, R164 ;  /* 0x000000a4008b7202 */ /* 0x000fe40000000f00 */
[----:B------:R-:W-:Y:S02]  /*144d0*/  MOV R138, R165 ;  /* 0x000000a5008a7202 */ /* 0x000fe40000000f00 */
[----:B------:R-:W-:Y:S01]  /*144e0*/  MOV R136, R167 ;  /* 0x000000a700887202 */ /* 0x000fe20000000f00 */
[----:B------:R-:W-:Y:S01]  /*144f0*/  MUFU.EX2 R213, R42 ;  /* 0x0000002a00d57308 */ /* 0x000fe20000000800 */
[----:B------:R-:W-:-:S02]  /*14500*/  MOV R181, R209 ;  /* 0x000000d100b57202 */ /* 0x000fc40000000f00 */
[----:B------:R-:W-:Y:S01]  /*14510*/  MOV R182, R211 ;  /* 0x000000d300b67202 */ /* 0x000fe20000000f00 */
[----:B------:R-:W-:Y:S01]  /*14520*/  MUFU.EX2 R209, R33 ;  /* 0x0000002100d17308 */ /* 0x000fe20000000800 */
[----:B------:R-:W-:Y:S02]  /*14530*/  MOV R183, R215 ;  /* 0x000000d700b77202 */ /* 0x000fe40000000f00 */
[----:B------:R-:W-:Y:S01]  /*14540*/  MOV R164, R214 ;  /* 0x000000d600a47202 */ /* 0x000fe20000000f00 */
[----:B------:R-:W-:Y:S01]  /*14550*/  MUFU.EX2 R215, R40 ;  /* 0x0000002800d77308 */ /* 0x000fe20000000800 */
[----:B------:R-:W-:Y:S02]  /*14560*/  MOV R165, R212 ;  /* 0x000000d400a57202 */ /* 0x000fe40000000f00 */
[----:B------:R-:W-:Y:S01]  /*14570*/  MOV R167, R210 ;  /* 0x000000d200a77202 */ /* 0x000fe20000000f00 */
[----:B------:R-:W1:Y:S04]  /*14580*/  MUFU.EX2 R212, R35 ;  /* 0x0000002300d47308 */ /* 0x000e680000000800 */
[----:B------:R-:W-:Y:S04]  /*14590*/  MUFU.EX2 R214, R41 ;  /* 0x0000002900d67308 */ /* 0x000fe80000000800 */
[----:B------:R-:W1:Y:S04]  /*145a0*/  MUFU.EX2 R211, R32 ;  /* 0x0000002000d37308 */ /* 0x000e680000000800 */
[----:B------:R-:W1:Y:S01]  /*145b0*/  MUFU.EX2 R210, R34 ;  /* 0x0000002200d27308 */ /* 0x000e620000000800 */
[----:B------:R-:W-:Y:S01]  /*145c0*/  IMAD.MOV.U32 R243, RZ, RZ, R180 ;  /* 0x000000fffff37224 */ /* 0x000fe200078e00b4 */
[----:B------:R-:W-:Y:S01]  /*145d0*/  MOV R137, R166 ;  /* 0x000000a600897202 */ /* 0x000fe20000000f00 */
[----:B------:R-:W-:Y:S01]  /*145e0*/  IMAD.MOV.U32 R166, RZ, RZ, R204 ;  /* 0x000000ffffa67224 */ /* 0x000fe200078e00cc */
[----:B------:R-:W-:Y:S01]  /*145f0*/  MOV R252, R206 ;  /* 0x000000ce00fc7202 */ /* 0x000fe20000000f00 */
[----:B------:R-:W-:Y:S01]  /*14600*/  MUFU.EX2 R204, R145 ;  /* 0x0000009100cc7308 */ /* 0x000fe20000000800 */
[----:B------:R-:W-:Y:S01]  /*14610*/  MOV R180, R205 ;  /* 0x000000cd00b47202 */ /* 0x000fe20000000f00 */
[C---:B------:R-:W-:Y:S02]  /*14620*/  HMMA.16816.F32 R116, R4.reuse, R18, R88 ;  /* 0x000000120474723c */ /* 0x040fe40000001858 */
[----:B------:R-:W1:Y:S04]  /*14630*/  MUFU.EX2 R205, R43 ;  /* 0x0000002b00cd7308 */ /* 0x000e680000000800 */
[----:B------:R-:W-:Y:S04]  /*14640*/  MUFU.EX2 R206, R144 ;  /* 0x0000009000ce7308 */ /* 0x000fe80000000800 */
[----:B------:R-:W-:Y:S01]  /*14650*/  MUFU.EX2 R129, R142 ;  /* 0x0000008e00817308 */ /* 0x000fe20000000800 */
[C---:B------:R-:W-:Y:S03]  /*14660*/  HMMA.16816.F32 R96, R4.reuse, R12, R80 ;  /* 0x0000000c0460723c */ /* 0x040fe60000001850 */
[----:B------:R-:W1:Y:S04]  /*14670*/  MUFU.EX2 R128, R141 ;  /* 0x0000008d00807308 */ /* 0x000e680000000800 */
[----:B------:R-:W-:Y:S01]  /*14680*/  MUFU.EX2 R130, R140 ;  /* 0x0000008c00827308 */ /* 0x000fe20000000800 */
[----:B------:R-:W-:Y:S03]  /*14690*/  HMMA.16816.F32 R88, R4, R14, R76 ;  /* 0x0000000e0458723c */ /* 0x000fe6000000184c */
[----:B------:R-:W1:Y:S02]  /*146a0*/  MUFU.EX2 R131, R63 ;  /* 0x0000003f00837308 */ /* 0x000e640000000800 */
[----:B-1----:R-:W-:-:S02]  /*146b0*/  F2FP.F16.F32.PACK_AB R4, R213, R212 ;  /* 0x000000d4d504723e */ /* 0x002fc400000000ff */
[----:B------:R-:W-:Y:S02]  /*146c0*/  F2FP.F16.F32.PACK_AB R5, R211, R209 ;  /* 0x000000d1d305723e */ /* 0x000fe400000000ff */
[----:B------:R-:W-:Y:S02]  /*146d0*/  F2FP.F16.F32.PACK_AB R6, R215, R214 ;  /* 0x000000d6d706723e */ /* 0x000fe400000000ff */
[----:B------:R-:W-:Y:S01]  /*146e0*/  F2FP.F16.F32.PACK_AB R7, R210, R208 ;  /* 0x000000d0d207723e */ /* 0x000fe200000000ff */
[----:B------:R-:W-:-:S06]  /*146f0*/  FADD.FTZ R12, R174, R150 ;  /* 0x00000096ae0c7221 */ /* 0x000fcc0000010000 */
        /* <DEDUP_REMOVED lines=14> */
[----:B------:R-:W-:Y:S04]  /*147e0*/  LDSM.16.MT88.4 R12, [R244+0xb000] ;  /* 0x00b00000f40c783b */ /* 0x000fe80000004200 */
[C---:B------:R-:W-:Y:S08]  /*147f0*/  HMMA.16816.F32 R44, R4.reuse, R8, R108 ;  /* 0x00000008042c723c */ /* 0x040ff0000000186c */
[C---:B------:R-:W-:Y:S01]  /*14800*/  HMMA.16816.F32 R40, R4.reuse, R10, R100 ;  /* 0x0000000a0428723c */ /* 0x040fe20000001864 */
[----:B------:R-:W-:Y:S07]  /*14810*/  LDSM.16.MT88.4 R8, [R60+0x3000] ;  /* 0x003000003c08783b */ /* 0x000fee0000004200 */
[C---:B------:R-:W-:Y:S08]  /*14820*/  HMMA.16816.F32 R32, R4.reuse, R20, R112 ;  /* 0x000000140420723c */ /* 0x040ff00000001870 */
[C---:B------:R-:W-:Y:S01]  /*14830*/  HMMA.16816.F32 R48, R4.reuse, R22, R116 ;  /* 0x000000160430723c */ /* 0x040fe20000001874 */
[----:B------:R-:W-:Y:S01]  /*14840*/  LDSM.16.MT88.4 R20, [R200+0x3000] ;  /* 0x00300000c814783b */ /* 0x000fe20000004200 */
[----:B------:R-:W-:Y:S04]  /*14850*/  MUFU.EX2 R102, R149 ;  /* 0x0000009500667308 */ /* 0x000fe80000000800 */
[----:B------:R1:W1:Y:S04]  /*14860*/  MUFU.EX2 R103, R148 ;  /* 0x0000009400677308 */ /* 0x0002680000000800 */
[----:B------:R-:W-:Y:S04]  /*14870*/  MUFU.EX2 R108, R147 ;  /* 0x00000093006c7308 */ /* 0x000fe80000000800 */
[----:B------:R-:W-:Y:S04]  /*14880*/  MUFU.EX2 R109, R146 ;  /* 0x00000092006d7308 */ /* 0x000fe80000000800 */
[----:B------:R-:W-:Y:S04]  /*14890*/  MUFU.EX2 R125, R125 ;  /* 0x0000007d007d7308 */ /* 0x000fe80000000800 */
[----:B------:R-:W1:Y:S04]  /*148a0*/  MUFU.EX2 R124, R124 ;  /* 0x0000007c007c7308 */ /* 0x000e680000000800 */
[----:B------:R-:W-:Y:S04]  /*148b0*/  MUFU.EX2 R127, R127 ;  /* 0x0000007f007f7308 */ /* 0x000fe80000000800 */
[----:B------:R-:W1:Y:S01]  /*148c0*/  MUFU.EX2 R126, R126 ;  /* 0x0000007e007e7308 */ /* 0x000e620000000800 */
[C---:B------:R-:W-:Y:S03]  /*148d0*/  HMMA.16816.F32 R56, R4.reuse, R28, R120 ;  /* 0x0000001c0438723c */ /* 0x040fe60000001878 */
[----:B------:R-:W-:Y:S05]  /*148e0*/  MUFU.EX2 R100, R158 ;  /* 0x0000009e00647308 */ /* 0x000fea0000000800 */
[C---:B------:R-:W-:Y:S01]  /*148f0*/  HMMA.16816.F32 R64, R4.reuse, R30, R104 ;  /* 0x0000001e0440723c */ /* 0x040fe20000001868 */
[----:B------:R-:W-:Y:S04]  /*14900*/  MUFU.EX2 R101, R157 ;  /* 0x0000009d00657308 */ /* 0x000fe80000000800 */
[----:B------:R-:W-:Y:S03]  /*14910*/  MUFU.EX2 R63, R152 ;  /* 0x00000098003f7308 */ /* 0x000fe60000000800 */
[C---:B------:R-:W-:Y:S01]  /*14920*/  HMMA.16816.F32 R88, R4.reuse, R26, R88 ;  /* 0x0000001a0458723c */ /* 0x040fe20000001858 */
[----:B------:R-:W-:Y:S01]  /*14930*/  FADD.FTZ R0, R179, R0 ;  /* 0x00000000b3007221 */ /* 0x000fe20000010000 */
[----:B----4-:R-:W-:Y:S01]  /*14940*/  FADD.FTZ R2, R16, R2 ;  /* 0x0000000210027221 */ /* 0x010fe20000010000 */
[----:B--2---:R-:W-:Y:S01]  /*14950*/  MOV R144, R62 ;  /* 0x0000003e00907202 */ /* 0x004fe20000000f00 */
[----:B------:R-:W2:Y:S04]  /*14960*/  LDSM.16.MT88.4 R16, [R228+0xb000] ;  /* 0x00b00000e410783b */ /* 0x000ea80000004200 */
[----:B------:R-:W-:Y:S01]  /*14970*/  HMMA.16816.F32 R28, R4, R24, R96 ;  /* 0x00000018041c723c */ /* 0x000fe20000001860 */
[----:B------:R-:W-:Y:S01]  /*14980*/  MUFU.EX2 R99, R153 ;  /* 0x0000009900637308 */ /* 0x000fe20000000800 */
[----:B------:R-:W-:Y:S01]  /*14990*/  FADD.FTZ R24, R143, R61 ;  /* 0x0000003d8f187221 */ /* 0x000fe20000010000 */
[----:B------:R-:W-:Y:S01]  /*149a0*/  MOV R117, R237 ;  /* 0x000000ed00757202 */ /* 0x000fe20000000f00 */
[----:B-1----:R-:W1:Y:S01]  /*149b0*/  LDSM.16.MT88.4 R148, [R228+0xb800] ;  /* 0x00b80000e494783b */ /* 0x002e620000004200 */
[----:B------:R-:W4:Y:S01]  /*149c0*/  MUFU.EX2 R98, R159 ;  /* 0x0000009f00627308 */ /* 0x000f220000000800 */
[----:B------:R-:W-:-:S03]  /*149d0*/  MOV R143, R144 ;  /* 0x00000090008f7202 */ /* 0x000fc60000000f00 */
[----:B------:R-:W3:Y:S04]  /*149e0*/  MUFU.EX2 R62, R156 ;  /* 0x0000009c003e7308 */ /* 0x000ee80000000800 */
[----:B------:R-:W-:Y:S04]  /*149f0*/  MUFU.EX2 R96, R155 ;  /* 0x0000009b00607308 */ /* 0x000fe80000000800 */
[----:B------:R-:W3:Y:S01]  /*14a00*/  MUFU.EX2 R97, R154 ;  /* 0x0000009a00617308 */ /* 0x000ee20000000800 */
[----:B------:R-:W-:Y:S02]  /*14a10*/  MOV R144, R145 ;  /* 0x0000009100907202 */ /* 0x000fe40000000f00 */
[----:B------:R-:W-:-:S02]  /*14a20*/  MOV R145, R172 ;  /* 0x000000ac00917202 */ /* 0x000fc40000000f00 */
[----:B------:R-:W-:Y:S02]  /*14a30*/  F2FP.F16.F32.PACK_AB R4, R103, R102 ;  /* 0x000000666704723e */ /* 0x000fe400000000ff */
[----:B------:R-:W-:Y:S02]  /*14a40*/  F2FP.F16.F32.PACK_AB R5, R124, R125 ;  /* 0x0000007d7c05723e */ /* 0x000fe400000000ff */
[----:B------:R-:W-:Y:S02]  /*14a50*/  F2FP.F16.F32.PACK_AB R6, R109, R108 ;  /* 0x0000006c6d06723e */ /* 0x000fe400000000ff */
[----:B------:R-:W-:Y:S02]  /*14a60*/  F2FP.F16.F32.PACK_AB R7, R126, R127 ;  /* 0x0000007f7e07723e */ /* 0x000fe400000000ff */
[----:B------:R-:W-:Y:S02]  /*14a70*/  MOV R172, R238 ;  /* 0x000000ee00ac7202 */ /* 0x000fe40000000f00 */
[----:B------:R-:W-:-:S02]  /*14a80*/  MOV R238, R187 ;  /* 0x000000bb00ee7202 */ /* 0x000fc40000000f00 */
[----:B------:R-:W-:Y:S02]  /*14a90*/  MOV R187, R180 ;  /* 0x000000b400bb7202 */ /* 0x000fe40000000f00 */
[----:B------:R-:W-:Y:S01]  /*14aa0*/  MOV R180, R181 ;  /* 0x000000b500b47202 */ /* 0x000fe20000000f00 */
[----:B------:R-:W-:Y:S01]  /*14ab0*/  IMAD.MOV.U32 R181, RZ, RZ, R182 ;  /* 0x000000ffffb57224 */ /* 0x000fe200078e00b6 */
[----:B------:R-:W-:Y:S01]  /*14ac0*/  MOV R182, R183 ;  /* 0x000000b700b67202 */ /* 0x000fe20000000f00 */
[----:B--2---:R-:W-:Y:S01]  /*14ad0*/  HMMA.16816.F32 R92, R4, R16, R92 ;  /* 0x00000010045c723c */ /* 0x004fe2000000185c */
[----:B------:R-:W-:Y:S01]  /*14ae0*/  MOV R183, R164 ;  /* 0x000000a400b77202 */ /* 0x000fe20000000f00 */
[----:B------:R-:W-:Y:S01]  /*14af0*/  FADD.FTZ R3, R143, R3 ;  /* 0x000000038f037221 */ /* 0x000fe20000010000 */
[----:B------:R-:W-:Y:S01]  /*14b00*/  MOV R164, R165 ;  /* 0x000000a500a47202 */ /* 0x000fe20000000f00 */
[----:B------:R-:W-:Y:S01]  /*14b10*/  FADD.FTZ R2, R144, R2 ;  /* 0x0000000290027221 */ /* 0x000fe20000010000 */
[----:B------:R-:W-:-:S03]  /*14b20*/  MOV R165, R166 ;  /* 0x000000a600a57202 */ /* 0x000fc60000000f00 */
[----:B------:R-:W-:Y:S01]  /*14b30*/  HMMA.16816.F32 R84, R4, R18, R84 ;  /* 0x000000120454723c */ /* 0x000fe20000001854 */
[----:B------:R-:W-:Y:S01]  /*14b40*/  MOV R166, R239 ;  /* 0x000000ef00a67202 */ /* 0x000fe20000000f00 */
[----:B------:R-:W-:Y:S01]  /*14b50*/  FADD.FTZ R25, R173, R24 ;  /* 0x00000018ad197221 */ /* 0x000fe20000010000 */
[----:B------:R-:W-:Y:S01]  /*14b60*/  MOV R174, R183 ;  /* 0x000000b700ae7202 */ /* 0x000fe20000000f00 */
[----:B------:R-:W-:-:S04]  /*14b70*/  FADD.FTZ R3, R145, R3 ;  /* 0x0000000391037221 */ /* 0x000fc80000010000 */
[----:B------:R-:W-:Y:S01]  /*14b80*/  HMMA.16816.F32 R80, R4, R12, R80 ;  /* 0x0000000c0450723c */ /* 0x000fe20000001850 */
[----:B------:R-:W-:Y:S01]  /*14b90*/  MOV R140, R164 ;  /* 0x000000a4008c7202 */ /* 0x000fe20000000f00 */
[----:B------:R-:W-:Y:S01]  /*14ba0*/  FADD.FTZ R24, R172, R2 ;  /* 0x00000002ac187221 */ /* 0x000fe20000010000 */
[----:B------:R-:W-:-:S05]  /*14bb0*/  MOV R141, R165 ;  /* 0x000000a5008d7202 */ /* 0x000fca0000000f00 */
[----:B------:R-:W-:Y:S01]  /*14bc0*/  HMMA.16816.F32 R76, R4, R14, R76 ;  /* 0x0000000e044c723c */ /* 0x000fe2000000184c */
[----:B------:R-:W-:Y:S01]  /*14bd0*/  MOV R142, R166 ;  /* 0x000000a6008e7202 */ /* 0x000fe20000000f00 */
[----:B------:R-:W-:-:S06]  /*14be0*/  FADD.FTZ R2, R197, R0 ;  /* 0x00000000c5027221 */ /* 0x000fcc0000010000 */
[----:B------:R-:W-:Y:S01]  /*14bf0*/  HMMA.16816.F32 R72, R4, R8, R72 ;  /* 0x000000080448723c */ /* 0x000fe20000001848 */
[----:B------:R-:W-:-:S07]  /*14c00*/  FADD.FTZ R0, R199, R25 ;  /* 0x00000019c7007221 */ /* 0x000fce0000010000 */
[----:B------:R-:W-:Y:S01]  /*14c10*/  HMMA.16816.F32 R68, R4, R10, R68 ;  /* 0x0000000a0444723c */ /* 0x000fe20000001844 */
[----:B------:R-:W-:-:S07]  /*14c20*/  MOV R122, R250 ;  /* 0x000000fa007a7202 */ /* 0x000fce0000000f00 */
[C---:B------:R-:W-:Y:S08]  /*14c30*/  HMMA.16816.F32 R52, R4.reuse, R20, R52 ;  /* 0x000000140434723c */ /* 0x040ff00000001834 */
[----:B------:R-:W-:Y:S01]  /*14c40*/  HMMA.16816.F32 R36, R4, R22, R36 ;  /* 0x000000160424723c */ /* 0x000fe20000001824 */
[----:B----4-:R-:W-:Y:S02]  /*14c50*/  F2FP.F16.F32.PACK_AB R4, R98, R99 ;  /* 0x000000636204723e */ /* 0x010fe400000000ff */
[----:B------:R-:W-:-:S02]  /*14c60*/  MOV R123, R251 ;  /* 0x000000fb007b7202 */ /* 0x000fc40000000f00 */
[----:B------:R-:W-:Y:S02]  /*14c70*/  MOV R118, R242 ;  /* 0x000000f200767202 */ /* 0x000fe40000000f00 */
        /* <DEDUP_REMOVED lines=8> */
[----:B---3--:R-:W-:Y:S01]  /*14d00*/  F2FP.F16.F32.PACK_AB R5, R62, R63 ;  /* 0x0000003f3e05723e */ /* 0x008fe200000000ff */
[----:B------:R2:W5:Y:S01]  /*14d10*/  LDL.LU R239, [R1+0xc4] ;  /* 0x0000c40001ef7983 */ /* 0x0005620000300800 */
[----:B------:R-:W-:Y:S02]  /*14d20*/  F2FP.F16.F32.PACK_AB R6, R101, R100 ;  /* 0x000000646506723e */ /* 0x000fe400000000ff */
[----:B------:R-:W-:Y:S01]  /*14d30*/  F2FP.F16.F32.PACK_AB R7, R97, R96 ;  /* 0x000000606107723e */ /* 0x000fe200000000ff */
[----:B------:R-:W-:-:S06]  /*14d40*/  FADD.FTZ R3, R174, R3 ;  /* 0x00000003ae037221 */ /* 0x000fcc0000010000 */
[----:B------:R-:W-:Y:S01]  /*14d50*/  HMMA.16816.F32 R56, R4, R8, R56 ;  /* 0x000000080438723c */ /* 0x000fe20000001838 */
[----:B------:R-:W-:Y:S01]  /*14d60*/  FADD.FTZ R8, R140, R24 ;  /* 0x000000188c087221 */ /* 0x000fe20000010000 */
[----:B------:R-:W-:-:S06]  /*14d70*/  FADD.FTZ R9, R142, R0 ;  /* 0x000000008e097221 */ /* 0x000fcc0000010000 */
[----:B------:R-:W-:Y:S01]  /*14d80*/  HMMA.16816.F32 R64, R4, R10, R64 ;  /* 0x0000000a0440723c */ /* 0x000fe20000001840 */
[----:B------:R-:W-:Y:S01]  /*14d90*/  FADD.FTZ R10, R141, R2 ;  /* 0x000000028d0a7221 */ /* 0x000fe20000010000 */
[----:B------:R-:W-:Y:S01]  /*14da0*/  FADD.FTZ R2, R122, R3 ;  /* 0x000000037a027221 */ /* 0x000fe20000010000 */
[----:B------:R-:W-:Y:S01]  /*14db0*/  FADD.FTZ R0, R232, R8 ;  /* 0x00000008e8007221 */ /* 0x000fe20000010000 */
[----:B------:R-:W-:Y:S01]  /*14dc0*/  MOV R145, R180 ;  /* 0x000000b400917202 */ /* 0x000fe20000000f00 */
[----:B------:R-:W-:-:S03]  /*14dd0*/  FADD.FTZ R3, R234, R9 ;  /* 0x00000009ea037221 */ /* 0x000fc60000010000 */
[----:B------:R-:W-:Y:S01]  /*14de0*/  HMMA.16816.F32 R28, R4, R20, R28 ;  /* 0x00000014041c723c */ /* 0x000fe2000000181c */
        /* <DEDUP_REMOVED lines=8> */
[----:B------:R-:W-:-:S05]  /*14e70*/  MOV R144, R181 ;  /* 0x000000b500907202 */ /* 0x000fca0000000f00 */
[----:B------:R-:W-:Y:S01]  /*14e80*/  HMMA.16816.F32 R40, R4, R18, R40 ;  /* 0x000000120428723c */ /* 0x000fe20000001828 */
[----:B------:R-:W-:-:S07]  /*14e90*/  MOV R121, R112 ;  /* 0x0000007000797202 */ /* 0x000fce0000000f00 */
[----:B------:R-:W-:Y:S01]  /*14ea0*/  HMMA.16816.F32 R32, R4, R12, R32 ;  /* 0x0000000c0420723c */ /* 0x000fe20000001820 */
[----:B------:R-:W-:-:S07]  /*14eb0*/  MOV R111, R238 ;  /* 0x000000ee006f7202 */ /* 0x000fce0000000f00 */
[C---:B------:R-:W-:Y:S01]  /*14ec0*/  HMMA.16816.F32 R48, R4.reuse, R14, R48 ;  /* 0x0000000e0430723c */ /* 0x040fe20000001830 */
[----:B------:R-:W-:Y:S01]  /*14ed0*/  IMAD.MOV.U32 R141, RZ, RZ, R145 ;  /* 0x000000ffff8d7224 */ /* 0x000fe200078e0091 */
[----:B------:R-:W-:Y:S01]  /*14ee0*/  MOV R143, R182 ;  /* 0x000000b6008f7202 */ /* 0x000fe20000000f00 */
[----:B------:R-:W-:Y:S01]  /*14ef0*/  IMAD.MOV.U32 R122, RZ, RZ, R113 ;  /* 0x000000ffff7a7224 */ /* 0x000fe200078e0071 */
[----:B------:R-:W-:Y:S02]  /*14f00*/  MOV R252, R245 ;  /* 0x000000f500fc7202 */ /* 0x000fe40000000f00 */
[----:B------:R-:W-:Y:S02]  /*14f10*/  MOV R240, R246 ;  /* 0x000000f600f07202 */ /* 0x000fe40000000f00 */
[----:B------:R-:W-:Y:S01]  /*14f20*/  MOV R242, R248 ;  /* 0x000000f800f27202 */ /* 0x000fe20000000f00 */
[----:B------:R-:W-:Y:S01]  /*14f30*/  HMMA.16816.F32 R20, R4, R22, R88 ;  /* 0x000000160414723c */ /* 0x000fe20000001858 */
        /* <DEDUP_REMOVED lines=85> */
[----:B------:R-:W3:Y:S01]  /*15490*/  LDSM.16.MT88.4 R164, [R244+0xb800] ;  /* 0x00b80000f4a4783b */ /* 0x000ee20000004200 */
[----:B------:R-:W-:Y:S01]  /*154a0*/  FADD.FTZ R4, R207, R4 ;  /* 0x00000004cf047221 */ /* 0x000fe20000010000 */
[----:B------:R-:W-:-:S02]  /*154b0*/  FADD.FTZ R3, R131, R3 ;  /* 0x0000000383037221 */ /* 0x000fc40000010000 */
[----:B------:R4:W2:Y:S01]  /*154c0*/  LDSM.16.MT88.4 R180, [R60+0x3800] ;  /* 0x003800003cb4783b */ /* 0x0008a20000004200 */
[----:B------:R-:W-:Y:S01]  /*154d0*/  FADD.FTZ R2, R215, R2 ;  /* 0x00000002d7027221 */ /* 0x000fe20000010000 */
[----:B------:R-:W-:Y:S02]  /*154e0*/  FADD.FTZ R0, R210, R0 ;  /* 0x00000000d2007221 */ /* 0x000fe40000010000 */
[----:B------:R-:W2:Y:S01]  /*154f0*/  LDSM.16.MT88.4 R12, [R200+0x3800] ;  /* 0x00380000c80c783b */ /* 0x000ea20000004200 */
        /* <DEDUP_REMOVED lines=9> */
[----:B------:R-:W3:Y:S01]  /*15590*/  MUFU.EX2 R132, R132 ;  /* 0x0000008400847308 */ /* 0x000ee20000000800 */
[----:B------:R-:W-:Y:S01]  /*155a0*/  FADD.FTZ R0, R124, R0 ;  /* 0x000000007c007221 */ /* 0x000fe20000010000 */
[----:B------:R-:W-:Y:S01]  /*155b0*/  FADD.FTZ R4, R100, R4 ;  /* 0x0000000464047221 */ /* 0x000fe20000010000 */
[----:B------:R1:W5:Y:S01]  /*155c0*/  LDL.LU R232, [R1+0xc0] ;  /* 0x0000c00001e87983 */ /* 0x0003620000300800 */
[----:B------:R-:W3:Y:S01]  /*155d0*/  MUFU.EX2 R11, R176 ;  /* 0x000000b0000b7308 */ /* 0x000ee20000000800 */
[----:B------:R-:W-:-:S03]  /*155e0*/  FADD.FTZ R3, R96, R3 ;  /* 0x0000000360037221 */ /* 0x000fc60000010000 */
[----:B------:R-:W3:Y:S01]  /*155f0*/  MUFU.EX2 R7, R169 ;  /* 0x000000a900077308 */ /* 0x000ee20000000800 */
[----:B------:R-:W-:-:S03]  /*15600*/  FADD.FTZ R2, R108, R2 ;  /* 0x000000026c027221 */ /* 0x000fc60000010000 */
[----:B----4-:R-:W4:Y:S01]  /*15610*/  MUFU.EX2 R60, R161 ;  /* 0x000000a1003c7308 */ /* 0x010f220000000800 */
[----:B------:R-:W-:-:S03]  /*15620*/  FADD.FTZ R0, R127, R0 ;  /* 0x000000007f007221 */ /* 0x000fc60000010000 */
[----:B------:R-:W2:Y:S01]  /*15630*/  MUFU.EX2 R133, R133 ;  /* 0x0000008500857308 */ /* 0x000ea20000000800 */
        /* <DEDUP_REMOVED lines=8> */
[----:B-1----:R-:W-:-:S03]  /*156c0*/  FADD.FTZ R4, R6, R4 ;  /* 0x0000000406047221 */ /* 0x002fc60000010000 */
[----:B------:R-:W1:Y:S01]  /*156d0*/  MUFU.EX2 R19, R177 ;  /* 0x000000b100137308 */ /* 0x000e620000000800 */
[----:B------:R-:W-:-:S03]  /*156e0*/  FADD.FTZ R3, R5, R3 ;  /* 0x0000000305037221 */ /* 0x000fc60000010000 */
[----:B------:R-:W1:Y:S01]  /*156f0*/  MUFU.EX2 R27, R162 ;  /* 0x000000a2001b7308 */ /* 0x000e620000000800 */
[----:B------:R-:W-:-:S03]  /*15700*/  FADD.FTZ R2, R26, R2 ;  /* 0x000000021a027221 */ /* 0x000fc60000010000 */
[----:B------:R-:W-:Y:S04]  /*15710*/  MUFU.EX2 R134, R134 ;  /* 0x0000008600867308 */ /* 0x000fe80000000800 */
[----:B------:R-:W1:Y:S01]  /*15720*/  MUFU.EX2 R18, R171 ;  /* 0x000000ab00127308 */ /* 0x000e620000000800 */
[----:B---3--:R-:W-:Y:S01]  /*15730*/  FADD.FTZ R0, R132, R0 ;  /* 0x0000000084007221 */ /* 0x008fe20000010000 */
[----:B------:R-:W-:Y:S01]  /*15740*/  FADD.FTZ R4, R11, R4 ;  /* 0x000000040b047221 */ /* 0x000fe20000010000 */
[----:B------:R-:W-:Y:S01]  /*15750*/  FADD.FTZ R3, R7, R3 ;  /* 0x0000000307037221 */ /* 0x000fe20000010000 */
[----:B----4-:R-:W-:Y:S01]  /*15760*/  FADD.FTZ R2, R60, R2 ;  /* 0x000000023c027221 */ /* 0x010fe20000010000 */
[----:B--2---:R-:W-:Y:S01]  /*15770*/  FADD.FTZ R0, R133, R0 ;  /* 0x0000000085007221 */ /* 0x004fe20000010000 */
[----:B------:R-:W-:Y:S01]  /*15780*/  FADD.FTZ R4, R17, R4 ;  /* 0x0000000411047221 */ /* 0x000fe20000010000 */
[----:B------:R-:W-:Y:S01]  /*15790*/  FADD.FTZ R3, R16, R3 ;  /* 0x0000000310037221 */ /* 0x000fe20000010000 */
[----:B------:R-:W-:Y:S01]  /*157a0*/  FADD.FTZ R2, R61, R2 ;  /* 0x000000023d027221 */ /* 0x000fe20000010000 */
[----:B------:R-:W-:Y:S01]  /*157b0*/  FADD.FTZ R0, R135, R0 ;  /* 0x0000000087007221 */ /* 0x000fe20000010000 */
[----:B-1----:R-:W-:Y:S01]  /*157c0*/  FADD.FTZ R4, R19, R4 ;  /* 0x0000000413047221 */ /* 0x002fe20000010000 */
[----:B------:R-:W-:Y:S01]  /*157d0*/  F2FP.F16.F32.PACK_AB R192, R60, R26 ;  /* 0x0000001a3cc0723e */ /* 0x000fe200000000ff */
[----:B------:R-:W-:Y:S01]  /*157e0*/  FADD.FTZ R2, R27, R2 ;  /* 0x000000021b027221 */ /* 0x000fe20000010000 */
[----:B------:R-:W-:Y:S01]  /*157f0*/  F2FP.F16.F32.PACK_AB R193, R133, R132 ;  /* 0x0000008485c1723e */ /* 0x000fe200000000ff */
[----:B------:R-:W-:Y:S01]  /*15800*/  FADD.FTZ R3, R18, R3 ;  /* 0x0000000312037221 */ /* 0x000fe20000010000 */
[----:B------:R-:W-:Y:S01]  /*15810*/  F2FP.F16.F32.PACK_AB R194, R27, R61 ;  /* 0x0000003d1bc2723e */ /* 0x000fe200000000ff */
[----:B------:R1:W5:Y:S01]  /*15820*/  LDL.LU R230, [R1+0xbc] ;  /* 0x0000bc0001e67983 */ /* 0x0003620000300800 */
[----:B------:R-:W-:-:S02]  /*15830*/  F2FP.F16.F32.PACK_AB R195, R134, R135 ;  /* 0x0000008786c3723e */ /* 0x000fc400000000ff */
[----:B------:R-:W-:Y:S02]  /*15840*/  F2FP.F16.F32.PACK_AB R196, R11, R6 ;  /* 0x000000060bc4723e */ /* 0x000fe400000000ff */
[----:B------:R-:W-:Y:S02]  /*15850*/  F2FP.F16.F32.PACK_AB R197, R7, R5 ;  /* 0x0000000507c5723e */ /* 0x000fe400000000ff */
[----:B------:R-:W-:Y:S02]  /*15860*/  F2FP.F16.F32.PACK_AB R198, R19, R17 ;  /* 0x0000001113c6723e */ /* 0x000fe400000000ff */
[----:B------:R-:W-:Y:S01]  /*15870*/  F2FP.F16.F32.PACK_AB R199, R18, R16 ;  /* 0x0000001012c7723e */ /* 0x000fe200000000ff */
[----:B------:R-:W-:Y:S01]  /*15880*/  FADD.FTZ R0, R134, R0 ;  /* 0x0000000086007221 */ /* 0x000fe20000010000 */
[----:B------:R1:W-:Y:S01]  /*15890*/  STL [R1+0x90], R4 ;  /* 0x0000900401007387 */ /* 0x0003e20000100800 */
[C---:B------:R-:W-:Y:S03]  /*158a0*/  HMMA.16816.F32 R136, R192.reuse, R148, R92 ;  /* 0x00000094c088723c */ /* 0x040fe6000000185c */
[----:B------:R1:W-:Y:S04]  /*158b0*/  STL [R1+0x8c], R3 ;  /* 0x00008c0301007387 */ /* 0x0003e80000100800 */
[----:B------:R1:W-:Y:S01]  /*158c0*/  STL [R1+0x94], R2 ;  /* 0x0000940201007387 */ /* 0x0003e20000100800 */
[C---:B------:R-:W-:Y:S01]  /*158d0*/  HMMA.16816.F32 R144, R192.reuse, R150, R84 ;  /* 0x00000096c090723c */ /* 0x040fe20000001854 */
[----:B------:R-:W2:Y:S02]  /*158e0*/  S2R R234, SR_TID.X ;  /* 0x0000000000ea7919 */ /* 0x000ea40000002100 */
[----:B------:R1:W-:Y:S05]  /*158f0*/  STL [R1+0x98], R0 ;  /* 0x0000980001007387 */ /* 0x0003ea0000100800 */
        /* <DEDUP_REMOVED lines=14> */
[----:B------:R-:W-:-:S02]  /*159e0*/  MOV R69, R203 ;  /* 0x000000cb00457202 */ /* 0x000fc40000000f00 */
[----:B------:R-:W-:Y:S02]  /*159f0*/  MOV R70, R222 ;  /* 0x000000de00467202 */ /* 0x000fe40000000f00 */
[----:B------:R-:W-:Y:S02]  /*15a00*/  MOV R71, R201 ;  /* 0x000000c900477202 */ /* 0x000fe40000000f00 */
[----:B------:R-:W-:Y:S01]  /*15a10*/  MOV R72, R202 ;  /* 0x000000ca00487202 */ /* 0x000fe20000000f00 */
[----:B-12---:R-:W-:-:S12]  /*15a20*/  UIADD3 UR12, UPT, UPT, UR20, -0x3, URZ ;  /* 0xfffffffd140c7890 */ /* 0x006fd8000fffe0ff */
.L_x_620:
        /* <DEDUP_REMOVED lines=18> */
[----:B------:R-:W3:Y:S01]  /*15b50*/  LDCU UR4, c[0x0][0x45c] ;  /* 0x00008b80ff0477ac */ /* 0x000ee20008000800 */
        /* <DEDUP_REMOVED lines=10> */
[----:B---3--:R-:W-:Y:S06]  /*15c00*/  BRA `(.L_x_625) ;  /* 0x0000000400807947 */ /* 0x008fec0003800000 */
.L_x_627:
[----:B------:R-:W2:Y:S01]  /*15c10*/  LDL R69, [R1+0x64] ;  /* 0x0000640001457983 */ /* 0x000ea20000100800 */
[----:B------:R-:W1:Y:S01]  /*15c20*/  LDC.64 R4, c[0x0][0x3b8] ;  /* 0x0000ee00ff047b82 */ /* 0x000e620000000a00 */
[----:B------:R-:W-:Y:S01]  /*15c30*/  ISETP.GE.AND P1, PT, R230, UR8, PT ;  /* 0x00000008e6007c0c */ /* 0x000fe2000bf26270 */
[----:B------:R-:W-:Y:S01]  /*15c40*/  UIADD3 UR9, UPT, UPT, UR12, -0x1, URZ ;  /* 0xffffffff0c097890 */ /* 0x000fe2000fffe0ff */
[----:B------:R-:W3:Y:S04]  /*15c50*/  LDL R72, [R1+0x88] ;  /* 0x0000880001487983 */ /* 0x000ee80000100800 */
[----:B------:R-:W4:Y:S01]  /*15c60*/  LDL R68, [R1+0x60] ;  /* 0x0000600001447983 */ /* 0x000f220000100800 */
[----:B-1----:R-:W-:Y:S04]  /*15c70*/  IMAD.WIDE.U32 R6, R4, UR9, RZ ;  /* 0x0000000904067c25 */ /* 0x002fe8000f8e00ff */
[C---:B------:R-:W-:Y:S02]  /*15c80*/  IMAD R7, R5.reuse, UR9, R7 ;  /* 0x0000000905077c24 */ /* 0x040fe4000f8e0207 */
[C---:B------:R-:W-:Y:S02]  /*15c90*/  IMAD.SHL.U32 R2, R6.reuse, 0x80, RZ ;  /* 0x0000008006027824 */ /* 0x040fe400078e00ff */
[----:B------:R-:W-:Y:S01]  /*15ca0*/  @!P2 IMAD R13, R5, 0x30, RZ ;  /* 0x00000030050da824 */ /* 0x000fe200078e02ff */
[----:B------:R-:W-:Y:S01]  /*15cb0*/  SHF.L.U64.HI R3, R6, 0x7, R7 ;  /* 0x0000000706037819 */ /* 0x000fe20000010207 */
[--C-:B------:R-:W-:Y:S01]  /*15cc0*/  @!P2 IMAD.MOV.U32 R20, RZ, RZ, R2.reuse ;  /* 0x000000ffff14a224 */ /* 0x100fe200078e0002 */
[CC--:B------:R-:W-:Y:S01]  /*15cd0*/  @!P2 LEA R8, P5, R4.reuse, R2.reuse, 0x4 ;  /* 0x000000020408a211 */ /* 0x0c0fe200078a20ff */
[--C-:B------:R-:W-:Y:S01]  /*15ce0*/  @!P2 IMAD.MOV.U32 R14, RZ, RZ, R2.reuse ;  /* 0x000000ffff0ea224 */ /* 0x100fe200078e0002 */
[CC--:B------:R-:W-:Y:S01]  /*15cf0*/  @!P2 LEA R9, P4, R4.reuse, R2.reuse, 0x5 ;  /* 0x000000020409a211 */ /* 0x0c0fe200078828ff */
[--C-:B------:R-:W-:Y:S01]  /*15d00*/  @!P2 IMAD.MOV.U32 R21, RZ, RZ, R3.reuse ;  /* 0x000000ffff15a224 */ /* 0x100fe200078e0003 */
[C---:B------:R-:W-:Y:S01]  /*15d10*/  @!P2 LEA R10, P3, R4.reuse, R2, 0x6 ;  /* 0x00000002040aa211 */ /* 0x040fe200078630ff */
[----:B------:R-:W-:Y:S01]  /*15d20*/  @!P2 IMAD.MOV.U32 R15, RZ, RZ, R3 ;  /* 0x000000ffff0fa224 */ /* 0x000fe200078e0003 */
[CC--:B------:R-:W-:Y:S01]  /*15d30*/  @!P2 LEA.HI.X R12, R4.reuse, R3.reuse, R5, 0x4, P5 ;  /* 0x00000003040ca211 */ /* 0x0c0fe200028f2405 */
[C---:B------:R-:W-:Y:S01]  /*15d40*/  @!P2 IMAD.WIDE.U32 R6, R4.reuse, 0x30, R2 ;  /* 0x000000300406a825 */ /* 0x040fe200078e0002 */
[CCC-:B------:R-:W-:Y:S02]  /*15d50*/  @!P2 LEA.HI.X R17, R4.reuse, R3.reuse, R5.reuse, 0x5, P4 ;  /* 0x000000030411a211 */ /* 0x1c0fe400020f2c05 */
[C---:B------:R-:W-:Y:S01]  /*15d60*/  @!P2 LEA.HI.X R26, R4.reuse, R3, R5, 0x6, P3 ;  /* 0x00000003041aa211 */ /* 0x040fe200018f3405 */
[C---:B------:R-:W-:Y:S04]  /*15d70*/  @!P2 IMAD.WIDE.U32 R20, R4.reuse, 0x60, R20 ;  /* 0x000000600414a825 */ /* 0x040fe800078e0014 */
[----:B------:R-:W-:Y:S04]  /*15d80*/  @!P2 IMAD.WIDE.U32 R14, R4, 0x70, R14 ;  /* 0x00000070040ea825 */ /* 0x000fe800078e000e */
[----:B------:R-:W-:Y:S01]  /*15d90*/  @!P2 IMAD.IADD R13, R13, 0x1, R7 ;  /* 0x000000010d0da824 */ /* 0x000fe200078e0207 */
[-C--:B--2---:R-:W-:Y:S02]  /*15da0*/  @!P1 LEA R25, P6, R2, R69.reuse, 0x1 ;  /* 0x0000004502199211 */ /* 0x084fe400078c08ff */
[-C--:B------:R-:W-:Y:S02]  /*15db0*/  @!P2 LEA R22, P3, R8, R69.reuse, 0x1 ;  /* 0x000000450816a211 */ /* 0x080fe400078608ff */
[----:B---3--:R-:W-:Y:S02]  /*15dc0*/  LOP3.LUT R11, R72, 0x1f8, RZ, 0xc0, !PT ;  /* 0x000001f8480b7812 */ /* 0x008fe400078ec0ff */
[-C--:B------:R-:W-:Y:S02]  /*15dd0*/  @!P2 LEA R18, P4, R9, R69.reuse, 0x1 ;  /* 0x000000450912a211 */ /* 0x080fe400078808ff */
[-CC-:B----4-:R-:W-:Y:S01]  /*15de0*/  @!P1 LEA.HI.X R24, R2, R68.reuse, R3.reuse, 0x1, P6 ;  /* 0x0000004402189211 */ /* 0x190fe200030f0c03 */
[----:B------:R-:W-:Y:S01]  /*15df0*/  @!P2 IMAD.WIDE.U32 R2, R4, 0x50, R2 ;  /* 0x000000500402a825 */ /* 0x000fe200078e0002 */
[----:B------:R-:W-:Y:S02]  /*15e00*/  LOP3.LUT R4, R11, 0x38, R234, 0x78, !PT ;  /* 0x000000380b047812 */ /* 0x000fe400078e78ea */
[-C--:B------:R-:W-:Y:S01]  /*15e10*/  @!P2 LEA.HI.X R23, R8, R68.reuse, R12, 0x1, P3 ;  /* 0x000000440817a211 */ /* 0x080fe200018f0c0c */
[C---:B------:R-:W-:Y:S01]  /*15e20*/  @!P2 IMAD R12, R5.reuse, 0x50, RZ ;  /* 0x00000050050ca824 */ /* 0x040fe200078e02ff */
[----:B------:R-:W-:Y:S01]  /*15e30*/  LOP3.LUT R4, R4, 0x1e00, R72, 0xf8, !PT ;  /* 0x00001e0004047812 */ /* 0x000fe200078ef848 */
[----:B------:R-:W-:Y:S01]  /*15e40*/  @!P2 IMAD R11, R5, 0x60, RZ ;  /* 0x00000060050ba824 */ /* 0x000fe200078e02ff */
[-C--:B------:R-:W-:Y:S01]  /*15e50*/  @!P2 LEA.HI.X R19, R9, R68.reuse, R17, 0x1, P4 ;  /* 0x000000440913a211 */ /* 0x080fe200020f0c11 */
[----:B------:R-:W-:Y:S01]  /*15e60*/  @!P2 IMAD R8, R5, 0x70, RZ ;  /* 0x000000700508a824 */ /* 0x000fe200078e02ff */
[----:B------:R-:W-:Y:S01]  /*15e70*/  LEA R239, R4, UR6, 0x1 ;  /* 0x0000000604ef7c11 */ /* 0x000fe2000f8e08ff */
[----:B------:R-:W-:Y:S01]  /*15e80*/  @!P1 IMAD.MOV.U32 R4, RZ, RZ, R25 ;  /* 0x000000ffff049224 */ /* 0x000fe200078e0019 */
[-C--:B------:R-:W-:Y:S01]  /*15e90*/  @!P2 LEA R16, P3, R10, R69.reuse, 0x1 ;  /* 0x000000450a10a211 */ /* 0x080fe200078608ff */
[----:B------:R-:W-:Y:S02]  /*15ea0*/  @!P1 IMAD.MOV.U32 R5, RZ, RZ, R24 ;  /* 0x000000ffff059224 */ /* 0x000fe400078e0018 */
[----:B------:R-:W-:Y:S01]  /*15eb0*/  @!P2 IMAD.IADD R7, R12, 0x1, R3 ;  /* 0x000000010c07a824 */ /* 0x000fe200078e0203 */
[-C--:B------:R-:W-:Y:S01]  /*15ec0*/  @!P2 LEA R12, P6, R6, R69.reuse, 0x1 ;  /* 0x00000045060ca211 */ /* 0x080fe200078c08ff */
[----:B------:R-:W-:Y:S01]  /*15ed0*/  @!P2 IMAD.IADD R3, R8, 0x1, R15 ;  /* 0x000000010803a824 */ /* 0x000fe200078e020f */
[----:B------:R-:W-:Y:S01]  /*15ee0*/  @!PT LDS RZ, [RZ] ;  /* 0x00000000fffff984 */ /* 0x000fe20000000800 */
[----:B------:R-:W-:Y:S01]  /*15ef0*/  @!PT LDS RZ, [RZ] ;  /* 0x00000000fffff984 */ /* 0x000fe20000000800 */
[----:B------:R-:W-:Y:S01]  /*15f00*/  @!PT LDS RZ, [RZ] ;  /* 0x00000000fffff984 */ /* 0x000fe20000000800 */
[----:B------:R1:W-:Y:S01]  /*15f10*/  @!P1 LDGSTS.E.BYPASS.LTC128B.128 [R239+0x4000], desc[UR22][R4.64] ;  /* 0x0400000004ef9fae */ /* 0x0003e2000b981a16 */
[-C--:B------:R-:W-:Y:S02]  /*15f20*/  @!P2 LEA.HI.X R17, R10, R68.reuse, R26, 0x1, P3 ;  /* 0x000000440a11a211 */ /* 0x080fe400018f0c1a */
[-C--:B------:R-:W-:Y:S01]  /*15f30*/  @!P2 LEA.HI.X R13, R6, R68.reuse, R13, 0x1, P6 ;  /* 0x00000044060da211 */ /* 0x080fe200030f0c0d */
[----:B------:R2:W-:Y:S01]  /*15f40*/  @P1 STS.128 [R239+0x4000], RZ ;  /* 0x004000ffef001388 */ /* 0x0005e20000000c00 */
[-C--:B------:R-:W-:Y:S02]  /*15f50*/  @!P2 LEA R10, P5, R2, R69.reuse, 0x1 ;  /* 0x00000045020aa211 */ /* 0x080fe400078a08ff */
[-C--:B------:R-:W-:Y:S01]  /*15f60*/  @!P2 LEA R8, P4, R20, R69.reuse, 0x1 ;  /* 0x000000451408a211 */ /* 0x080fe200078808ff */
        /* <DEDUP_REMOVED lines=11> */
[----:B-1----:R-:W-:Y:S03]  /*16020*/  @!P2 LEA R4, P3, R14, R69, 0x1 ;  /* 0x000000450e04a211 */ /* 0x002fe600078608ff */
[----:B------:R-:W-:Y:S01]  /*16030*/  @!PT LDS RZ, [RZ] ;  /* 0x00000000fffff984 */ /* 0x000fe20000000800 */
[----:B------:R-:W-:Y:S01]  /*16040*/  @!PT LDS RZ, [RZ] ;  /* 0x00000000fffff984 */ /* 0x000fe20000000800 */
[----:B------:R-:W-:Y:S01]  /*16050*/  @!PT LDS RZ, [RZ] ;  /* 0x00000000fffff984 */ /* 0x000fe20000000800 */
[----:B------:R2:W-:Y:S01]  /*16060*/  @!P2 LDGSTS.E.BYPASS.LTC128B.128 [R239+0x5800], desc[UR22][R12.64] ;  /* 0x058000000cefafae */ /* 0x0005e2000b981a16 */
[----:B------:R-:W-:Y:S01]  /*16070*/  @!P2 IMAD.IADD R5, R11, 0x1, R21 ;  /* 0x000000010b05a824 */ /* 0x000fe200078e0215 */
[-C--:B------:R-:W-:Y:S02]  /*16080*/  @!P2 LEA.HI.X R11, R2, R68.reuse, R7, 0x1, P5 ;  /* 0x00000044020ba211 */ /* 0x080fe400028f0c07 */
[----:B------:R2:W-:Y:S02]  /*16090*/  @P2 STS.128 [R239+0x6000], RZ ;  /* 0x006000ffef002388 */ /* 0x0005e40000000c00 */
[-C--:B------:R-:W-:Y:S02]  /*160a0*/  @!P2 LEA.HI.X R9, R20, R68.reuse, R5, 0x1, P4 ;  /* 0x000000441409a211 */ /* 0x080fe400020f0c05 */
        /* <DEDUP_REMOVED lines=22> */
.L_x_625:
[----:B--2---:R-:W2:Y:S01]  /*16210*/  LDL R16, [R1+0x6c] ;  /* 0x00006c0001107983 */ /* 0x004ea20000100800 */
[----:B------:R-:W-:Y:S01]  /*16220*/  ISETP.GE.AND P2, PT, R230, UR8, PT ;  /* 0x00000008e6007c0c */ /* 0x000fe2000bf46270 */
[----:B------:R-:W-:Y:S01]  /*16230*/  IMAD.WIDE.U32 R4, R240, UR12, RZ ;  /* 0x0000000cf0047c25 */ /* 0x000fe2000f8e00ff */
[----:B------:R-:W-:Y:S04]  /*16240*/  DEPBAR.LE SB0, 0x0 ;  /* 0x000080000000791a */ /* 0x000fe80000000000 */
[----:B------:R-:W3:Y:S01]  /*16250*/  LDL R24, [R1+0x68] ;  /* 0x0000680001187983 */ /* 0x000ee20000100800 */
[C---:B------:R-:W-:Y:S01]  /*16260*/  IMAD R5, R241.reuse, UR12, R5 ;  /* 0x0000000cf1057c24 */ /* 0x040fe2000f8e0205 */
[C---:B------:R-:W-:Y:S01]  /*16270*/  SHF.L.U32 R2, R4.reuse, 0x7, RZ ;  /* 0x0000000704027819 */ /* 0x040fe200000006ff */
[----:B------:R-:W-:Y:S01]  /*16280*/  UISETP.NE.AND UP0, UPT, UR12, URZ, UPT ;  /* 0x000000ff0c00728c */ /* 0x000fe2000bf05270 */
[----:B------:R-:W-:Y:S02]  /*16290*/  BAR.SYNC.DEFER_BLOCKING 0x0 ;  /* 0x0000000000007b1d */ /* 0x000fe40000010000 */
[----:B------:R-:W-:Y:S01]  /*162a0*/  SHF.L.U64.HI R3, R4, 0x7, R5 ;  /* 0x0000000704037819 */ /* 0x000fe20000010205 */
[C---:B------:R-:W-:Y:S01]  /*162b0*/  @!P2 IMAD R12, R241.reuse, 0x50, RZ ;  /* 0x00000050f10ca824 */ /* 0x040fe200078e02ff */
[CC--:B------:R-:W-:Y:S01]  /*162c0*/  @!P2 LEA R5, P0, R240.reuse, R2.reuse, 0x6 ;  /* 0x00000002f005a211 */ /* 0x0c0fe200078030ff */
[C---:B------:R-:W-:Y:S01]  /*162d0*/  @!P2 IMAD R13, R241.reuse, 0x60, RZ ;  /* 0x00000060f10da824 */ /* 0x040fe200078e02ff */
[CC--:B-1----:R-:W-:Y:S01]  /*162e0*/  @!P2 LEA R0, P4, R240.reuse, R2.reuse, 0x4 ;  /* 0x00000002f000a211 */ /* 0x0c2fe200078820ff */
[----:B------:R-:W-:Y:S01]  /*162f0*/  @!P2 IMAD R14, R241, 0x70, RZ ;  /* 0x00000070f10ea824 */ /* 0x000fe200078e02ff */
[CCC-:B------:R-:W-:Y:S02]  /*16300*/  @!P2 LEA.HI.X R8, R240.reuse, R3.reuse, R241.reuse, 0x6, P0 ;  /* 0x00000003f008a211 */ /* 0x1c0fe400000f34f1 */
[CCC-:B------:R-:W-:Y:S02]  /*16310*/  @!P2 LEA.HI.X R6, R240.reuse, R3.reuse, R241.reuse, 0x4, P4 ;  /* 0x00000003f006a211 */ /* 0x1c0fe400020f24f1 */
[C---:B------:R-:W-:Y:S02]  /*16320*/  @!P2 LEA R4, P3, R240.reuse, R2, 0x5 ;  /* 0x00000002f004a211 */ /* 0x040fe400078628ff */
[-C--:B------:R-:W-:Y:S02]  /*16330*/  @!P2 MOV R9, R3.reuse ;  /* 0x000000030009a202 */ /* 0x080fe40000000f00 */
[----:B------:R-:W-:Y:S02]  /*16340*/  @!P2 LEA.HI.X R7, R240, R3, R241, 0x5, P3 ;  /* 0x00000003f007a211 */ /* 0x000fe400018f2cf1 */
[CC--:B--2---:R-:W-:Y:S02]  /*16350*/  @!P2 LEA R22, P0, R5.reuse, R16.reuse, 0x1 ;  /* 0x000000100516a211 */ /* 0x0c4fe400078008ff */
[-C--:B------:R-:W-:Y:S02]  /*16360*/  @!P2 LEA R20, P4, R0, R16.reuse, 0x1 ;  /* 0x000000100014a211 */ /* 0x080fe400078808ff */
[----:B------:R-:W-:Y:S02]  /*16370*/  @!P2 LEA R18, P3, R4, R16, 0x1 ;  /* 0x000000100412a211 */ /* 0x000fe400078608ff */
[----:B---3--:R-:W-:Y:S02]  /*16380*/  @!P2 LEA.HI.X R23, R5, R24, R8, 0x1, P0 ;  /* 0x000000180517a211 */ /* 0x008fe400000f0c08 */
[----:B------:R-:W-:Y:S02]  /*16390*/  @!P1 LEA R10, P0, R2, R16, 0x1 ;  /* 0x00000010020a9211 */ /* 0x000fe400078008ff */
[-C--:B------:R-:W-:Y:S01]  /*163a0*/  @!P2 LEA.HI.X R21, R0, R24.reuse, R6, 0x1, P4 ;  /* 0x000000180015a211 */ /* 0x080fe200020f0c06 */
[----:B------:R-:W-:Y:S01]  /*163b0*/  @!P2 IMAD R0, R241, 0x30, RZ ;  /* 0x00000030f100a824 */ /* 0x000fe200078e02ff */
[-C--:B------:R-:W-:Y:S02]  /*163c0*/  @!P1 LEA.HI.X R11, R2, R24.reuse, R3, 0x1, P0 ;  /* 0x00000018020b9211 */ /* 0x080fe400000f0c03 */
[----:B------:R-:W-:Y:S01]  /*163d0*/  @!P2 LEA.HI.X R19, R4, R24, R7, 0x1, P3 ;  /* 0x000000180413a211 */ /* 0x000fe200018f0c07 */
[----:B------:R-:W-:Y:S01]  /*163e0*/  @!P2 IMAD.WIDE.U32 R4, R240, 0x30, R2 ;  /* 0x00000030f004a825 */ /* 0x000fe200078e0002 */
[-C--:B------:R-:W-:Y:S01]  /*163f0*/  @!P2 MOV R8, R2.reuse ;  /* 0x000000020008a202 */ /* 0x080fe20000000f00 */
[----:B------:R-:W-:Y:S01]  /*16400*/  @!PT LDS RZ, [RZ] ;  /* 0x00000000fffff984 */ /* 0x000fe20000000800 */
[----:B------:R-:W-:Y:S01]  /*16410*/  @!PT LDS RZ, [RZ] ;  /* 0x00000000fffff984 */ /* 0x000fe20000000800 */
[----:B------:R-:W-:Y:S01]  /*16420*/  @!PT LDS RZ, [RZ] ;  /* 0x00000000fffff984 */ /* 0x000fe20000000800 */
[----:B------:R1:W-:Y:S01]  /*16430*/  @!P1 LDGSTS.E.BYPASS.LTC128B.128 [R239+0x8000], desc[UR22][R10.64] ;  /* 0x080000000aef9fae */ /* 0x0003e2000b981a16 */
[----:B------:R-:W-:Y:S02]  /*16440*/  @!P2 MOV R6, R2 ;  /* 0x000000020006a202 */ /* 0x000fe40000000f00 */
[----:B------:R-:W-:Y:S01]  /*16450*/  @!P2 IADD3 R0, PT, PT, R0, R5, RZ ;  /* 0x000000050000a210 */ /* 0x000fe20007ffe0ff */
[C---:B------:R-:W-:Y:S01]  /*16460*/  @!P2 IMAD.WIDE.U32 R8, R240.reuse, 0x60, R8 ;  /* 0x00000060f008a825 */ /* 0x040fe200078e0008 */
[----:B------:R-:W-:Y:S03]  /*16470*/  @!P2 MOV R7, R3 ;  /* 0x000000030007a202 */ /* 0x000fe60000000f00 */
[----:B------:R-:W-:Y:S01]  /*16480*/  @P1 STS.128 [R239+0x8000], RZ ;  /* 0x008000ffef001388 */ /* 0x000fe20000000c00 */
[C---:B------:R-:W-:Y:S01]  /*16490*/  @!P2 IMAD.WIDE.U32 R2, R240.reuse, 0x50, R2 ;  /* 0x00000050f002a825 */ /* 0x040fe200078e0002 */
[----:B------:R-:W-:Y:S03]  /*164a0*/  @!P2 IADD3 R5, PT, PT, R13, R9, RZ ;  /* 0x000000090d05a210 */ /* 0x000fe60007ffe0ff */
[----:B------:R-:W-:Y:S01]  /*164b0*/  @!P2 IMAD.WIDE.U32 R6, R240, 0x70, R6 ;  /* 0x00000070f006a825 */ /* 0x000fe200078e0006 */
[----:B------:R-:W-:Y:S02]  /*164c0*/  @!P2 IADD3 R3, PT, PT, R12, R3, RZ ;  /* 0x000000030c03a210 */ /* 0x000fe40007ffe0ff */
[----:B------:R-:W-:Y:S01]  /*164d0*/  @P2 STS.128 [R239+0x8800], RZ ;  /* 0x008800ffef002388 */ /* 0x000fe20000000c00 */
[----:B------:R-:W-:Y:S02]  /*164e0*/  @!P2 LEA R12, P4, R2, R16, 0x1 ;  /* 0x00000010020ca211 */ /* 0x000fe400078808ff */
[----:B------:R-:W-:Y:S02]  /*164f0*/  @!P2 IADD3 R7, PT, PT, R14, R7, RZ ;  /* 0x000000070e07a210 */ /* 0x000fe40007ffe0ff */
[----:B------:R-:W-:Y:S02]  /*16500*/  @!P2 LEA.HI.X R13, R2, R24, R3, 0x1, P4 ;  /* 0x00000018020da211 */ /* 0x000fe400020f0c03 */
[-C--:B------:R-:W-:Y:S01]  /*16510*/  @!P2 LEA R14, P3, R8, R16.reuse, 0x1 ;  /* 0x00000010080ea211 */ /* 0x080fe200078608ff */
[----:B------:R-:W-:Y:S01]  /*16520*/  @!PT LDS RZ, [RZ] ;  /* 0x00000000fffff984 */ /* 0x000fe20000000800 */
[----:B------:R-:W-:Y:S01]  /*16530*/  @!PT LDS RZ, [RZ] ;  /* 0x00000000fffff984 */ /* 0x000fe20000000800 */
[----:B------:R-:W-:Y:S01]  /*16540*/  @!PT LDS RZ, [RZ] ;  /* 0x00000000fffff984 */ /* 0x000fe20000000800 */
[----:B------:R-:W-:Y:S01]  /*16550*/  @!P2 LDGSTS.E.BYPASS.LTC128B.128 [R239+0x8800], desc[UR22][R20.64] ;  /* 0x0880000014efafae */ /* 0x000fe2000b981a16 */
[----:B-1----:R-:W-:Y:S02]  /*16560*/  @!P2 LEA R10, P5, R4, R16, 0x1 ;  /* 0x00000010040aa211 */ /* 0x002fe400078a08ff */
[-C--:B------:R-:W-:Y:S02]  /*16570*/  @!P2 LEA.HI.X R15, R8, R24.reuse, R5, 0x1, P3 ;  /* 0x00000018080fa211 */ /* 0x080fe400018f0c05 */
[----:B------:R-:W-:Y:S03]  /*16580*/  @!P2 LEA.HI.X R11, R4, R24, R0, 0x1, P5 ;  /* 0x00000018040ba211 */ /* 0x000fe600028f0c00 */
[----:B------:R-:W-:Y:S01]  /*16590*/  @P2 STS.128 [R239+0x9000], RZ ;  /* 0x009000ffef002388 */ /* 0x000fe20000000c00 */
[----:B------:R-:W-:Y:S02]  /*165a0*/  SHF.L.U32 R0, R234, 0x3, RZ ;  /* 0x00000003ea007819 */ /* 0x000fe400000006ff */
[----:B------:R-:W-:Y:S02]  /*165b0*/  @!P2 LEA R16, P0, R6, R16, 0x1 ;  /* 0x000000100610a211 */ /* 0x000fe400078008ff */
[----:B------:R-:W-:Y:S02]  /*165c0*/  LOP3.LUT R230, R0, 0x38, RZ, 0xc0, !PT ;  /* 0x0000003800e67812 */ /* 0x000fe400078ec0ff */
[----:B------:R-:W-:Y:S01]  /*165d0*/  @!P2 LEA.HI.X R17, R6, R24, R7, 0x1, P0 ;  /* 0x000000180611a211 */ /* 0x000fe200000f0c07 */
[----:B------:R-:W-:Y:S01]  /*165e0*/  @!PT LDS RZ, [RZ] ;  /* 0x00000000fffff984 */ /* 0x000fe20000000800 */
[----:B------:R-:W-:Y:S01]  /*165f0*/  @!PT LDS RZ, [RZ] ;  /* 0x00000000fffff984 */ /* 0x000fe20000000800 */
[----:B------:R-:W-:Y:S01]  /*16600*/  @!PT LDS RZ, [RZ] ;  /* 0x00000000fffff984 */ /* 0x000fe20000000800 */
[----:B------:R-:W-:Y:S01]  /*16610*/  @!P2 LDGSTS.E.BYPASS.LTC128B.128 [R239+0x9000], desc[UR22][R18.64] ;  /* 0x0900000012efafae */ /* 0x000fe2000b981a16 */
[----:B------:R-:W-:Y:S07]  /*16620*/  LOP3.LUT P0, RZ, R234, 0x4, RZ, 0xc0, !PT ;  /* 0x00000004eaff7812 */ /* 0x000fee000780c0ff */
        /* <DEDUP_REMOVED lines=20> */
[----:B------:R1:W-:Y:S04]  /*16770*/  STL [R1+0x88], R0 ;  /* 0x0000880001007387 */ /* 0x0003e80000100800 */
[----:B------:R-:W-:Y:S08]  /*16780*/  @P2 STS.128 [R239+0xb800], RZ ;  /* 0x00b800ffef002388 */ /* 0x000ff00000000c00 */
[----:B------:R-:W-:Y:S01]  /*16790*/  @!PT LDS RZ, [RZ] ;  /* 0x00000000fffff984 */ /* 0x000fe20000000800 */
[----:B------:R-:W-:Y:S01]  /*167a0*/  @!PT LDS RZ, [RZ] ;  /* 0x00000000fffff984 */ /* 0x000fe20000000800 */
[----:B------:R-:W-:Y:S01]  /*167b0*/  @!PT LDS RZ, [RZ] ;  /* 0x00000000fffff984 */ /* 0x000fe20000000800 */
[----:B------:R2:W-:Y:S08]  /*167c0*/  @!P2 LDGSTS.E.BYPASS.LTC128B.128 [R239+0xb800], desc[UR22][R16.64] ;  /* 0x0b80000010efafae */ /* 0x0005f0000b981a16 */
[----:B------:R-:W-:Y:S01]  /*167d0*/  LDSM.16.M88.4 R128, [R232] ;  /* 0x00000000e880783b */ /* 0x000fe20000000200 */
[----:B-1----:R-:W-:Y:S07]  /*167e0*/  LOP3.LUT R0, R230, 0x1c0, R236, 0xf8, !PT ;  /* 0x000001c0e6007812 */ /* 0x002fee00078ef8ec */
[----:B------:R-:W-:Y:S01]  /*167f0*/  LDSM.16.M88.4 R124, [R232+0x2000] ;  /* 0x00200000e87c783b */ /* 0x000fe20000000200 */
[----:B------:R-:W-:Y:S04]  /*16800*/  LOP3.LUT R0, R0, R237, RZ, 0x3c, !PT ;  /* 0x000000ed00007212 */ /* 0x000fe800078e3cff */
[----:B------:R-:W-:Y:S03]  /*16810*/  LEA R0, R0, R235, 0x1 ;  /* 0x000000eb00007211 */ /* 0x000fe600078e08ff */
[----:B------:R-:W0:Y:S01]  /*16820*/  LDGDEPBAR ;  /* 0x00000000000079af */ /* 0x000e220000000000 */
[----:B------:R-:W-:Y:S07]  /*16830*/  IADD3 R2, PT, PT, R0, UR6, RZ ;  /* 0x0000000600027c10 */ /* 0x000fee000fffe0ff */
[----:B--2---:R-:W1:Y:S08]  /*16840*/  LDSM.16.M88.4 R16, [R0+UR6+0x4000] ;  /* 0x004000060010783b */ /* 0x004e700008000200 */
        /* <DEDUP_REMOVED lines=9> */
[----:B------:R3:W1:Y:S01]  /*168e0*/  LDSM.16.M88.4 R200, [R0+UR6+0x7800] ;  /* 0x0078000600c8783b */ /* 0x0006620008000200 */
[C---:B------:R-:W-:Y:S07]  /*168f0*/  HMMA.16816.F32 R16, R128.reuse, R18, RZ ;  /* 0x000000128010723c */ /* 0x040fee00000018ff */
[----:B------:R-:W-:Y:S01]  /*16900*/  LDSM.16.M88.4 R204, [R233] ;  /* 0x00000000e9cc783b */ /* 0x000fe20000000200 */
[-C--:B--2---:R-:W-:Y:S07]  /*16910*/  HMMA.16816.F32 R20, R128, R32.reuse, RZ ;  /* 0x000000208014723c */ /* 0x084fee00000018ff */
[----:B------:R-:W-:Y:S01]  /*16920*/  LDSM.16.M88.4 R212, [R233+0x2000] ;  /* 0x00200000e9d4783b */ /* 0x000fe20000000200 */
[C---:B------:R-:W-:Y:S02]  /*16930*/  HMMA.16816.F32 R24, R124.reuse, R32, RZ ;  /* 0x000000207c18723c */ /* 0x040fe400000018ff */
[----:B---3--:R-:W-:Y:S05]  /*16940*/  IADD3 R0, PT, PT, R2, R231, RZ ;  /* 0x000000e702007210 */ /* 0x008fea0007ffe0ff */
[----:B------:R-:W2:Y:S01]  /*16950*/  LDSM.16.M88.4 R208, [R0+0x4000] ;  /* 0x0040000000d0783b */ /* 0x000ea20000000200 */
[-C--:B------:R-:W-:Y:S07]  /*16960*/  HMMA.16816.F32 R28, R124, R34.reuse, RZ ;  /* 0x000000227c1c723c */ /* 0x080fee00000018ff */
[----:B------:R-:W3:Y:S01]  /*16970*/  LDSM.16.M88.4 R216, [R0+0x4800] ;  /* 0x0048000000d8783b */ /* 0x000ee20000000200 */
[C---:B------:R-:W-:Y:S07]  /*16980*/  HMMA.16816.F32 R32, R128.reuse, R34, RZ ;  /* 0x000000228020723c */ /* 0x040fee00000018ff */
[----:B------:R-:W3:Y:S01]  /*16990*/  LDSM.16.M88.4 R220, [R0+0x5000] ;  /* 0x0050000000dc783b */ /* 0x000ee20000000200 */
[-C--:B------:R-:W-:Y:S07]  /*169a0*/  HMMA.16816.F32 R36, R128, R48.reuse, RZ ;  /* 0x000000308024723c */ /* 0x080fee00000018ff */
[----:B------:R-:W-:Y:S01]  /*169b0*/  LDSM.16.M88.4 R224, [R0+0x6000] ;  /* 0x0060000000e0783b */ /* 0x000fe20000000200 */
        /* <DEDUP_REMOVED lines=29> */
[-C--:B---3--:R-:W-:Y:S08]  /*16b90*/  HMMA.16816.F32 R20, R204, R216.reuse, R20 ;  /* 0x000000d8cc14723c */ /* 0x088ff00000001814 */
[C---:B------:R-:W-:Y:S08]  /*16ba0*/  HMMA.16816.F32 R24, R212.reuse, R216, R24 ;  /* 0x000000d8d418723c */ /* 0x040ff00000001818 */
[-C--:B------:R-:W-:Y:S08]  /*16bb0*/  HMMA.16816.F32 R28, R212, R218.reuse, R28 ;  /* 0x000000dad41c723c */ /* 0x080ff0000000181c */
[C---:B------:R-:W-:Y:S01]  /*16bc0*/  HMMA.16816.F32 R32, R204.reuse, R218, R32 ;  /* 0x000000dacc20723c */ /* 0x040fe20000001820 */
[----:B------:R-:W3:Y:S07]  /*16bd0*/  LDSM.16.M88.4 R216, [R0+0x7000] ;  /* 0x0070000000d8783b */ /* 0x000eee0000000200 */
[-C--:B------:R-:W-:Y:S08]  /*16be0*/  HMMA.16816.F32 R36, R204, R220.reuse, R36 ;  /* 0x000000dccc24723c */ /* 0x080ff00000001824 */
[C---:B------:R-:W-:Y:S08]  /*16bf0*/  HMMA.16816.F32 R40, R212.reuse, R220, R40 ;  /* 0x000000dcd428723c */ /* 0x040ff00000001828 */
[-C--:B------:R-:W-:Y:S08]  /*16c00*/  HMMA.16816.F32 R44, R212, R222.reuse, R44 ;  /* 0x000000ded42c723c */ /* 0x080ff0000000182c */
[C---:B------:R-:W-:Y:S08]  /*16c10*/  HMMA.16816.F32 R48, R204.reuse, R222, R48 ;  /* 0x000000decc30723c */ /* 0x040ff00000001830 */
[-C--:B-1----:R-:W-:Y:S08]  /*16c20*/  HMMA.16816.F32 R52, R204, R200.reuse, R52 ;  /* 0x000000c8cc34723c */ /* 0x082ff00000001834 */
[C---:B------:R-:W-:Y:S08]  /*16c30*/  HMMA.16816.F32 R56, R212.reuse, R200, R56 ;  /* 0x000000c8d438723c */ /* 0x040ff00000001838 */
[-C--:B------:R-:W-:Y:S08]  /*16c40*/  HMMA.16816.F32 R60, R212, R202.reuse, R60 ;  /* 0x000000cad43c723c */ /* 0x080ff0000000183c */
[C---:B------:R-:W-:Y:S01]  /*16c50*/  HMMA.16816.F32 R64, R204.reuse, R202, R64 ;  /* 0x000000cacc40723c */ /* 0x040fe20000001840 */
[----:B------:R1:W4:Y:S07]  /*16c60*/  LDSM.16.M88.4 R200, [R0+0x7800] ;  /* 0x0078000000c8783b */ /* 0x00032e0000000200 */
[-C--:B------:R-:W-:Y:S08]  /*16c70*/  HMMA.16816.F32 R68, R204, R224.reuse, R68 ;  /* 0x000000e0cc44723c */ /* 0x080ff00000001844 */
[C---:B------:R-:W-:Y:S08]  /*16c80*/  HMMA.16816.F32 R72, R212.reuse, R224, R72 ;  /* 0x000000e0d448723c */ /* 0x040ff00000001848 */
[-C--:B------:R-:W-:Y:S03]  /*16c90*/  HMMA.16816.F32 R76, R212, R226.reuse, R76 ;  /* 0x000000e2d44c723c */ /* 0x080fe6000000184c */
[----:B-1----:R-:W-:Y:S04]  /*16ca0*/  SEL R0, R238, 0xffffffc0, !P0 ;  /* 0xffffffc0ee007807 */ /* 0x002fe80004000000 */
[-C--:B------:R-:W-:Y:S01]  /*16cb0*/  IADD3 R3, PT, PT, R232, R0.reuse, RZ ;  /* 0x00000000e8037210 */ /* 0x080fe20007ffe0ff */
[C---:B------:R-:W-:Y:S04]  /*16cc0*/  HMMA.16816.F32 R80, R204.reuse, R226, R80 ;  /* 0x000000e2cc50723c */ /* 0x040fe80000001850 */
[----:B------:R-:W-:Y:S01]  /*16cd0*/  LDSM.16.M88.4 R224, [R3+0x2000] ;  /* 0x0020000003e0783b */ /* 0x000fe20000000200 */
[----:B------:R-:W-:Y:S03]  /*16ce0*/  IADD3 R0, PT, PT, R2, R0, RZ ;  /* 0x0000000002007210 */ /* 0x000fe60007ffe0ff */
[-C--:B--2---:R-:W-:Y:S03]  /*16cf0*/  HMMA.16816.F32 R84, R204, R208.reuse, R84 ;  /* 0x000000d0cc54723c */ /* 0x084fe60000001854 */
[C---:B------:R-:W-:Y:S01]  /*16d00*/  IADD3 R2, PT, PT, R231.reuse, R0, RZ ;  /* 0x00000000e7027210 */ /* 0x040fe20007ffe0ff */
[----:B------:R-:W-:Y:S04]  /*16d10*/  LDSM.16.M88.4 R220, [R0+0x4000] ;  /* 0x0040000000dc783b */ /* 0x000fe80000000200 */
[C---:B------:R-:W-:Y:S08]  /*16d20*/  HMMA.16816.F32 R88, R212.reuse, R208, R88 ;  /* 0x000000d0d458723c */ /* 0x040ff00000001858 */
[-C--:B------:R-:W-:Y:S08]  /*16d30*/  HMMA.16816.F32 R92, R212, R210.reuse, R92 ;  /* 0x000000d2d45c723c */ /* 0x080ff0000000185c */
[C---:B------:R-:W-:Y:S01]  /*16d40*/  HMMA.16816.F32 R96, R204.reuse, R210, R96 ;  /* 0x000000d2cc60723c */ /* 0x040fe20000001860 */
[----:B------:R1:W2:Y:S07]  /*16d50*/  LDSM.16.M88.4 R208, [R3] ;  /* 0x0000000003d0783b */ /* 0x0002ae0000000200 */
[-C--:B---3--:R-:W-:Y:S08]  /*16d60*/  HMMA.16816.F32 R100, R204, R216.reuse, R100 ;  /* 0x000000d8cc64723c */ /* 0x088ff00000001864 */
[C---:B------:R-:W-:Y:S08]  /*16d70*/  HMMA.16816.F32 R104, R212.reuse, R216, R104 ;  /* 0x000000d8d468723c */ /* 0x040ff00000001868 */
[-C--:B------:R-:W-:Y:S03]  /*16d80*/  HMMA.16816.F32 R108, R212, R218.reuse, R108 ;  /* 0x000000dad46c723c */ /* 0x080fe6000000186c */
[----:B-1----:R-:W-:Y:S05]  /*16d90*/  IADD3 R3, PT, PT, R231, R3, RZ ;  /* 0x00000003e7037210 */ /* 0x002fea0007ffe0ff */
[C---:B------:R-:W-:Y:S01]  /*16da0*/  HMMA.16816.F32 R112, R204.reuse, R218, R112 ;  /* 0x000000dacc70723c */ /* 0x040fe20000001870 */
[----:B------:R-:W1:Y:S07]  /*16db0*/  LDSM.16.M88.4 R216, [R0+0x4800] ;  /* 0x0048000000d8783b */ /* 0x000e6e0000000200 */
[-C--:B----4-:R-:W-:Y:S08]  /*16dc0*/  HMMA.16816.F32 R116, R204, R200.reuse, R116 ;  /* 0x000000c8cc74723c */ /* 0x090ff00000001874 */
[C---:B------:R-:W-:Y:S08]  /*16dd0*/  HMMA.16816.F32 R120, R212.reuse, R200, R120 ;  /* 0x000000c8d478723c */ /* 0x040ff00000001878 */
[-C--:B------:R-:W-:Y:S01]  /*16de0*/  HMMA.16816.F32 R124, R212, R202.reuse, R124 ;  /* 0x000000cad47c723c */ /* 0x080fe2000000187c */
[----:B------:R-:W-:Y:S07]  /*16df0*/  LDSM.16.M88.4 R212, [R0+0x6000] ;  /* 0x0060000000d4783b */ /* 0x000fee0000000200 */
[----:B------:R-:W-:Y:S01]  /*16e00*/  HMMA.16816.F32 R128, R204, R202, R128 ;  /* 0x000000cacc80723c */ /* 0x000fe20000001880 */
[----:B------:R-:W3:Y:S07]  /*16e10*/  LDSM.16.M88.4 R200, [R0+0x5000] ;  /* 0x0050000000c8783b */ /* 0x000eee0000000200 */
[-C--:B--2---:R-:W-:Y:S01]  /*16e20*/  HMMA.16816.F32 R4, R208, R220.reuse, R4 ;  /* 0x000000dcd004723c */ /* 0x084fe20000001804 */
[----:B------:R-:W2:Y:S07]  /*16e30*/  LDSM.16.M88.4 R204, [R0+0x5800] ;  /* 0x0058000000cc783b */ /* 0x000eae0000000200 */
        /* <DEDUP_REMOVED lines=23> */
[----:B------:R-:W3:Y:S07]  /*16fb0*/  LDSM.16.M88.4 R212, [R3] ;  /* 0x0000000003d4783b */ /* 0x000eee0000000200 */
[-C--:B----4-:R-:W-:Y:S08]  /*16fc0*/  HMMA.16816.F32 R84, R208, R220.reuse, R84 ;  /* 0x000000dcd054723c */ /* 0x090ff00000001854 */
[C---:B------:R-:W-:Y:S08]  /*16fd0*/  HMMA.16816.F32 R88, R224.reuse, R220, R88 ;  /* 0x000000dce058723c */ /* 0x040ff00000001858 */
[-C--:B------:R-:W-:Y:S08]  /*16fe0*/  HMMA.16816.F32 R92, R224, R222.reuse, R92 ;  /* 0x000000dee05c723c */ /* 0x080ff0000000185c */
[C---:B------:R-:W-:Y:S01]  /*16ff0*/  HMMA.16816.F32 R96, R208.reuse, R222, R96 ;  /* 0x000000ded060723c */ /* 0x040fe20000001860 */
[----:B------:R-:W4:Y:S07]  /*17000*/  LDSM.16.M88.4 R220, [R3+0x2000] ;  /* 0x0020000003dc783b */ /* 0x000f2e0000000200 */
[-C--:B-1----:R-:W-:Y:S08]  /*17010*/  HMMA.16816.F32 R100, R208, R200.reuse, R100 ;  /* 0x000000c8d064723c */ /* 0x082ff00000001864 */
[C---:B------:R-:W-:Y:S08]  /*17020*/  HMMA.16816.F32 R104, R224.reuse, R200, R104 ;  /* 0x000000c8e068723c */ /* 0x040ff00000001868 */
[-C--:B------:R-:W-:Y:S08]  /*17030*/  HMMA.16816.F32 R108, R224, R202.reuse, R108 ;  /* 0x000000cae06c723c */ /* 0x080ff0000000186c */
[C---:B------:R-:W-:Y:S08]  /*17040*/  HMMA.16816.F32 R112, R208.reuse, R202, R112 ;  /* 0x000000cad070723c */ /* 0x040ff00000001870 */
[-C--:B--2---:R-:W-:Y:S08]  /*17050*/  HMMA.16816.F32 R116, R208, R204.reuse, R116 ;  /* 0x000000ccd074723c */ /* 0x084ff00000001874 */
[C---:B------:R-:W-:Y:S08]  /*17060*/  HMMA.16816.F32 R120, R224.reuse, R204, R120 ;  /* 0x000000cce078723c */ /* 0x040ff00000001878 */
[-C--:B------:R-:W-:Y:S08]  /*17070*/  HMMA.16816.F32 R124, R224, R206.reuse, R124 ;  /* 0x000000cee07c723c */ /* 0x080ff0000000187c */
[----:B------:R-:W-:Y:S08]  /*17080*/  HMMA.16816.F32 R128, R208, R206, R128 ;  /* 0x000000ced080723c */ /* 0x000ff00000001880 */
[-C--:B---3--:R-:W-:Y:S08]  /*17090*/  HMMA.16816.F32 R4, R212, R216.reuse, R4 ;  /* 0x000000d8d404723c */ /* 0x088ff00000001804 */
[C---:B----4-:R-:W-:Y:S08]  /*170a0*/  HMMA.16816.F32 R8, R220.reuse, R216, R8 ;  /* 0x000000d8dc08723c */ /* 0x050ff00000001808 */
        /* <DEDUP_REMOVED lines=21> */
[----:B------:R1:W-:Y:S10]  /*17200*/  MUFU.TANH R210, R7 ;  /* 0x0000000700d27308 */ /* 0x0003f40000002400 */
[----:B------:R-:W-:Y:S10]  /*17210*/  MUFU.TANH R247, R10 ;  /* 0x0000000a00f77308 */ /* 0x000ff40000002400 */
[----:B------:R-:W-:Y:S01]  /*17220*/  MUFU.TANH R225, R8 ;  /* 0x0000000800e17308 */ /* 0x000fe20000002400 */
[----:B-1----:R-:W1:Y:S09]  /*17230*/  LDSM.16.M88.4 R4, [R2+0x4800] ;  /* 0x004800000204783b */ /* 0x002e720000000200 */
[----:B------:R-:W-:Y:S10]  /*17240*/  MUFU.TANH R207, R11 ;  /* 0x0000000b00cf7308 */ /* 0x000ff40000002400 */
[----:B------:R2:W3:Y:S10]  /*17250*/  MUFU.TANH R243, R9 ;  /* 0x0000000900f37308 */ /* 0x0004f40000002400 */
[----:B------:R-:W4:Y:S10]  /*17260*/  MUFU.TANH R206, R19 ;  /* 0x0000001300ce7308 */ /* 0x000f340000002400 */
[----:B------:R-:W5:Y:S01]  /*17270*/  MUFU.TANH R201, R15 ;  /* 0x0000000f00c97308 */ /* 0x000f620000002400 */
        /* <DEDUP_REMOVED lines=27> */
[----:B------:R3:W-:Y:S01]  /*17430*/  MUFU.TANH R224, R31 ;  /* 0x0000001f00e07308 */ /* 0x0007e20000002400 */
[----:B------:R-:W-:Y:S01]  /*17440*/  FMUL.FTZ R35, R35, UR7 ;  /* 0x0000000723237c20 */ /* 0x000fe20008410000 */
[-C--:B------:R-:W-:Y:S03]  /*17450*/  HMMA.16816.F32 R44, R220, R10.reuse, R44 ;  /* 0x0000000adc2c723c */ /* 0x080fe6000000182c */
[----:B------:R-:W-:Y:S01]  /*17460*/  FMUL.FTZ R38, R38, UR7 ;  /* 0x0000000726267c20 */ /* 0x000fe20008410000 */
[----:B------:R-:W-:Y:S01]  /*17470*/  FMUL.FTZ R36, R36, UR7 ;  /* 0x0000000724247c20 */ /* 0x000fe20008410000 */
[----:B------:R-:W-:Y:S03]  /*17480*/  FMUL.FTZ R37, R37, UR7 ;  /* 0x0000000725257c20 */ /* 0x000fe60008410000 */
[----:B------:R-:W-:Y:S01]  /*17490*/  MUFU.TANH R26, R24 ;  /* 0x00000018001a7308 */ /* 0x000fe20000002400 */
[----:B------:R-:W-:Y:S01]  /*174a0*/  FMUL.FTZ R39, R39, UR7 ;  /* 0x0000000727277c20 */ /* 0x000fe20008410000 */
[C---:B------:R-:W-:Y:S01]  /*174b0*/  HMMA.16816.F32 R48, R212.reuse, R10, R48 ;  /* 0x0000000ad430723c */ /* 0x040fe20000001830 */
[----:B------:R-:W2:Y:S03]  /*174c0*/  LDSM.16.M88.4 R8, [R2+0x6000] ;  /* 0x006000000208783b */ /* 0x000ea60000000200 */
[----:B------:R-:W-:Y:S01]  /*174d0*/  FMUL.FTZ R43, R43, UR7 ;  /* 0x000000072b2b7c20 */ /* 0x000fe20008410000 */
[----:B------:R-:W-:Y:S03]  /*174e0*/  FMUL.FTZ R41, R41, UR7 ;  /* 0x0000000729297c20 */ /* 0x000fe60008410000 */
[----:B------:R4:W-:Y:S01]  /*174f0*/  MUFU.TANH R204, R36 ;  /* 0x0000002400cc7308 */ /* 0x0009e20000002400 */
[----:B------:R-:W-:Y:S01]  /*17500*/  FMUL.FTZ R40, R40, UR7 ;  /* 0x0000000728287c20 */ /* 0x000fe20008410000 */
[----:B---3--:R-:W-:Y:S01]  /*17510*/  MOV R31, R243 ;  /* 0x000000f3001f7202 */ /* 0x008fe20000000f00 */
[-C--:B-1----:R-:W-:Y:S03]  /*17520*/  HMMA.16816.F32 R52, R212, R4.reuse, R52 ;  /* 0x00000004d434723c */ /* 0x082fe60000001834 */
[----:B------:R-:W-:Y:S01]  /*17530*/  FMUL.FTZ R45, R45, UR7 ;  /* 0x000000072d2d7c20 */ /* 0x000fe20008410000 */
[----:B------:R-:W-:Y:S03]  /*17540*/  FMUL.FTZ R47, R47, UR7 ;  /* 0x000000072f2f7c20 */ /* 0x000fe60008410000 */
[----:B------:R5:W-:Y:S01]  /*17550*/  MUFU.TANH R24, R32 ;  /* 0x0000002000187308 */ /* 0x000be20000002400 */
[----:B------:R-:W-:Y:S01]  /*17560*/  FMUL.FTZ R42, R42, UR7 ;  /* 0x000000072a2a7c20 */ /* 0x000fe20008410000 */
[----:B------:R-:W-:Y:S01]  /*17570*/  FMUL.FTZ R44, R44, UR7 ;  /* 0x000000072c2c7c20 */ /* 0x000fe20008410000 */
[C---:B------:R-:W-:Y:S04]  /*17580*/  HMMA.16816.F32 R56, R220.reuse, R4, R56 ;  /* 0x00000004dc38723c */ /* 0x040fe80000001838 */
[----:B------:R-:W-:Y:S03]  /*17590*/  FMUL.FTZ R51, R51, UR7 ;  /* 0x0000000733337c20 */ /* 0x000fe60008410000 */
[----:B------:R-:W1:Y:S01]  /*175a0*/  MUFU.TANH R200, R29 ;  /* 0x0000001d00c87308 */ /* 0x000e620000002400 */
[----:B------:R-:W-:Y:S01]  /*175b0*/  FMUL.FTZ R50, R50, UR7 ;  /* 0x0000000732327c20 */ /* 0x000fe20008410000 */
[----:B----4-:R-:W-:Y:S01]  /*175c0*/  MOV R36, R206 ;  /* 0x000000ce00247202 */ /* 0x010fe20000000f00 */
[-C--:B------:R-:W-:Y:S03]  /*175d0*/  HMMA.16816.F32 R60, R220, R6.reuse, R60 ;  /* 0x00000006dc3c723c */ /* 0x080fe6000000183c */
[----:B------:R-:W-:Y:S01]  /*175e0*/  FMUL.FTZ R53, R53, UR7 ;  /* 0x0000000735357c20 */ /* 0x000fe20008410000 */
[----:B------:R-:W-:Y:S03]  /*175f0*/  FMUL.FTZ R52, R52, UR7 ;  /* 0x0000000734347c20 */ /* 0x000fe60008410000 */
[----:B------:R3:W-:Y:S01]  /*17600*/  MUFU.TANH R206, R37 ;  /* 0x0000002500ce7308 */ /* 0x0007e20000002400 */
[----:B------:R-:W-:Y:S01]  /*17610*/  FMUL.FTZ R54, R54, UR7 ;  /* 0x0000000736367c20 */ /* 0x000fe20008410000 */
[----:B-----5:R-:W-:Y:S01]  /*17620*/  MOV R32, R201 ;  /* 0x000000c900207202 */ /* 0x020fe20000000f00 */
[C---:B------:R-:W-:Y:S01]  /*17630*/  HMMA.16816.F32 R64, R212.reuse, R6, R64 ;  /* 0x00000006d440723c */ /* 0x040fe20000001840 */
[----:B------:R-:W4:Y:S03]  /*17640*/  LDSM.16.M88.4 R4, [R2+0x6800] ;  /* 0x006800000204783b */ /* 0x000f260000000200 */
[----:B------:R-:W-:Y:S03]  /*17650*/  FMUL.FTZ R56, R56, UR7 ;  /* 0x0000000738387c20 */ /* 0x000fe60008410000 */
[----:B------:R5:W-:Y:S01]  /*17660*/  MUFU.TANH R243, R53 ;  /* 0x0000003500f37308 */ /* 0x000be20000002400 */
[----:B------:R-:W-:Y:S01]  /*17670*/  FMUL.FTZ R58, R58, UR7 ;  /* 0x000000073a3a7c20 */ /* 0x000fe20008410000 */
[----:B------:R-:W-:Y:S01]  /*17680*/  FMUL.FTZ R55, R55, UR7 ;  /* 0x0000000737377c20 */ /* 0x000fe20008410000 */
[-C--:B--2---:R-:W-:Y:S03]  /*17690*/  HMMA.16816.F32 R68, R212, R8.reuse, R68 ;  /* 0x00000008d444723c */ /* 0x084fe60000001844 */
[----:B------:R-:W-:Y:S01]  /*176a0*/  FMUL.FTZ R61, R61, UR7 ;  /* 0x000000073d3d7c20 */ /* 0x000fe20008410000 */
[----:B------:R-:W-:Y:S03]  /*176b0*/  FMUL.FTZ R63, R63, UR7 ;  /* 0x000000073f3f7c20 */ /* 0x000fe60008410000 */
[----:B------:R1:W-:Y:S01]  /*176c0*/  MUFU.TANH R201, R43 ;  /* 0x0000002b00c97308 */ /* 0x0003e20000002400 */
[----:B------:R-:W-:Y:S01]  /*176d0*/  FMUL.FTZ R49, R49, UR7 ;  /* 0x0000000731317c20 */ /* 0x000fe20008410000 */
[----:B---3--:R-:W-:Y:S01]  /*176e0*/  MOV R37, R210 ;  /* 0x000000d200257202 */ /* 0x008fe20000000f00 */
[C---:B------:R-:W-:Y:S04]  /*176f0*/  HMMA.16816.F32 R72, R220.reuse, R8, R72 ;  /* 0x00000008dc48723c */ /* 0x040fe80000001848 */
[----:B------:R-:W-:Y:S03]  /*17700*/  FMUL.FTZ R48, R48, UR7 ;  /* 0x0000000730307c20 */ /* 0x000fe60008410000 */
[----:B------:R2:W-:Y:S01]  /*17710*/  MUFU.TANH R210, R39 ;  /* 0x0000002700d27308 */ /* 0x0005e20000002400 */
[----:B------:R-:W-:Y:S01]  /*17720*/  MOV R29, R207 ;  /* 0x000000cf001d7202 */ /* 0x000fe20000000f00 */
[----:B------:R-:W-:Y:S01]  /*17730*/  FMUL.FTZ R57, R57, UR7 ;  /* 0x0000000739397c20 */ /* 0x000fe20008410000 */
[-C--:B------:R-:W-:Y:S03]  /*17740*/  HMMA.16816.F32 R76, R220, R10.reuse, R76 ;  /* 0x0000000adc4c723c */ /* 0x080fe6000000184c */
[----:B-----5:R-:W-:Y:S01]  /*17750*/  SHF.L.U32 R53, R234, 0x1, RZ ;  /* 0x00000001ea357819 */ /* 0x020fe200000006ff */
[----:B------:R-:W-:Y:S03]  /*17760*/  FMUL.FTZ R70, R70, UR7 ;  /* 0x0000000746467c20 */ /* 0x000fe60008410000 */
[----:B------:R3:W-:Y:S01]  /*17770*/  MUFU.TANH R208, R51 ;  /* 0x0000003300d07308 */ /* 0x0007e20000002400 */
[----:B------:R-:W-:Y:S01]  /*17780*/  FMUL.FTZ R59, R59, UR7 ;  /* 0x000000073b3b7c20 */ /* 0x000fe20008410000 */
[----:B-1----:R-:W-:Y:S01]  /*17790*/  MOV R43, R200 ;  /* 0x000000c8002b7202 */ /* 0x002fe20000000f00 */
[----:B------:R-:W-:Y:S01]  /*177a0*/  STL [R1+0xa0], R53 ;  /* 0x0000a03501007387 */ /* 0x000fe20000100800 */
[C---:B------:R-:W-:Y:S03]  /*177b0*/  HMMA.16816.F32 R80, R212.reuse, R10, R80 ;  /* 0x0000000ad450723c */ /* 0x040fe60000001850 */
[----:B------:R-:W1:Y:S03]  /*177c0*/  LDSM.16.M88.4 R8, [R2+0x7000] ;  /* 0x007000000208783b */ /* 0x000e660000000200 */
[----:B------:R5:W-:Y:S01]  /*177d0*/  MUFU.TANH R211, R38 ;  /* 0x0000002600d37308 */ /* 0x000be20000002400 */
[----:B------:R-:W-:Y:S01]  /*177e0*/  FMUL.FTZ R73, R73, UR7 ;  /* 0x0000000749497c20 */ /* 0x000fe20008410000 */
[----:B--2---:R-:W-:Y:S01]  /*177f0*/  MOV R39, R203 ;  /* 0x000000cb00277202 */ /* 0x004fe20000000f00 */
[----:B------:R-:W-:Y:S01]  /*17800*/  FMUL.FTZ R65, R65, UR7 ;  /* 0x0000000741417c20 */ /* 0x000fe20008410000 */
[-C--:B----4-:R-:W-:Y:S03]  /*17810*/  HMMA.16816.F32 R84, R212, R4.reuse, R84 ;  /* 0x00000004d454723c */ /* 0x090fe60000001854 */
[----:B------:R-:W-:Y:S03]  /*17820*/  FMUL.FTZ R77, R77, UR7 ;  /* 0x000000074d4d7c20 */ /* 0x000fe60008410000 */
[----:B------:R-:W2:Y:S01]  /*17830*/  MUFU.TANH R226, R22 ;  /* 0x0000001600e27308 */ /* 0x000ea20000002400 */
[----:B------:R-:W-:Y:S01]  /*17840*/  FMUL.FTZ R78, R78, UR7 ;  /* 0x000000074e4e7c20 */ /* 0x000fe20008410000 */
[----:B---3--:R-:W-:Y:S01]  /*17850*/  MOV R51, R245 ;  /* 0x000000f500337202 */ /* 0x008fe20000000f00 */
[----:B------:R-:W-:Y:S01]  /*17860*/  FMUL.FTZ R76, R76, UR7 ;  /* 0x000000074c4c7c20 */ /* 0x000fe20008410000 */
[C---:B------:R-:W-:Y:S06]  /*17870*/  HMMA.16816.F32 R88, R220.reuse, R4, R88 ;  /* 0x00000004dc58723c */ /* 0x040fec0000001858 */
[----:B------:R3:W-:Y:S01]  /*17880*/  MUFU.TANH R203, R40 ;  /* 0x0000002800cb7308 */ /* 0x0007e20000002400 */
[----:B------:R-:W-:Y:S01]  /*17890*/  LOP3.LUT R4, R53, 0x6, RZ, 0xc0, !PT ;  /* 0x0000000635047812 */ /* 0x000fe200078ec0ff */
[----:B------:R-:W-:Y:S01]  /*178a0*/  FMUL.FTZ R80, R80, UR7 ;  /* 0x0000000750507c20 */ /* 0x000fe20008410000 */
[----:B-----5:R-:W-:Y:S01]  /*178b0*/  MOV R38, R202 ;  /* 0x000000ca00267202 */ /* 0x020fe20000000f00 */
[-C--:B------:R-:W-:Y:S02]  /*178c0*/  HMMA.16816.F32 R92, R220, R6.reuse, R92 ;  /* 0x00000006dc5c723c */ /* 0x080fe4000000185c */
[----:B------:R4:W-:Y:S01]  /*178d0*/  STL [R1+0x9c], R4 ;  /* 0x00009c0401007387 */ /* 0x0009e20000100800 */
[----:B------:R-:W-:Y:S03]  /*178e0*/  FMUL.FTZ R82, R82, UR7 ;  /* 0x0000000752527c20 */ /* 0x000fe60008410000 */
[----:B------:R2:W-:Y:S01]  /*178f0*/  MUFU.TANH R217, R45 ;  /* 0x0000002d00d97308 */ /* 0x0005e20000002400 */
[----:B------:R-:W-:Y:S01]  /*17900*/  FMUL.FTZ R33, R33, UR7 ;  /* 0x0000000721217c20 */ /* 0x000fe20008410000 */
[----:B------:R-:W-:Y:S01]  /*17910*/  FMUL.FTZ R62, R62, UR7 ;  /* 0x000000073e3e7c20 */ /* 0x000fe20008410000 */
[----:B------:R-:W-:Y:S01]  /*17920*/  FMUL.FTZ R60, R60, UR7 ;  /* 0x000000073c3c7c20 */ /* 0x000fe20008410000 */
[C---:B------:R-:W-:Y:S06]  /*17930*/  HMMA.16816.F32 R96, R212.reuse, R6, R96 ;  /* 0x00000006d460723c */ /* 0x040fec0000001860 */
[----:B------:R5:W-:Y:S01]  /*17940*/  MUFU.TANH R200, R47 ;  /* 0x0000002f00c87308 */ /* 0x000be20000002400 */
[----:B------:R-:W-:Y:S01]  /*17950*/  FMUL.FTZ R88, R88, UR7 ;  /* 0x0000000758587c20 */ /* 0x000fe20008410000 */
[----:B---3--:R-:W-:Y:S01]  /*17960*/  MOV R40, R0 ;  /* 0x0000000000287202 */ /* 0x008fe20000000f00 */
[----:B------:R-:W-:Y:S01]  /*17970*/  FMUL.FTZ R28, R28, UR7 ;  /* 0x000000071c1c7c20 */ /* 0x000fe20008410000 */
[----:B------:R-:W-:Y:S01]  /*17980*/  MOV R0, UR12 ;  /* 0x0000000c00007c02 */ /* 0x000fe20008000f00 */
[----:B------:R-:W-:Y:S01]  /*17990*/  FMUL.FTZ R46, R46, UR7 ;  /* 0x000000072e2e7c20 */ /* 0x000fe20008410000 */
[----:B------:R-:W-:Y:S01]  /*179a0*/  FMUL.FTZ R64, R64, UR7 ;  /* 0x0000000740407c20 */ /* 0x000fe20008410000 */
[----:B------:R-:W-:Y:S03]  /*179b0*/  FMUL.FTZ R94, R94, UR7 ;  /* 0x000000075e5e7c20 */ /* 0x000fe60008410000 */
[----:B------:R-:W-:Y:S01]  /*179c0*/  MUFU.TANH R251, R27 ;  /* 0x0000001b00fb7308 */ /* 0x000fe20000002400 */
[----:B------:R-:W-:Y:S01]  /*179d0*/  LEA R0, R0, R4, 0x7 ;  /* 0x0000000400007211 */ /* 0x000fe200078e38ff */
[----:B------:R-:W-:Y:S01]  /*179e0*/  FMUL.FTZ R92, R92, UR7 ;  /* 0x000000075c5c7c20 */ /* 0x000fe20008410000 */
[----:B--2---:R-:W-:Y:S01]  /*179f0*/  MOV R45, R226 ;  /* 0x000000e2002d7202 */ /* 0x004fe20000000f00 */
[-C--:B-1----:R-:W-:Y:S03]  /*17a00*/  HMMA.16816.F32 R100, R212, R8.reuse, R100 ;  /* 0x00000008d464723c */ /* 0x082fe60000001864 */
[C---:B------:R-:W-:Y:S03]  /*17a10*/  IADD3 R6, PT, PT, R0.reuse, 0x8, RZ ;  /* 0x0000000800067810 */ /* 0x040fe60007ffe0ff */
[----:B------:R-:W1:Y:S01]  /*17a20*/  MUFU.TANH R249, R21 ;  /* 0x0000001500f97308 */ /* 0x000e620000002400 */
[----:B------:R-:W-:Y:S01]  /*17a30*/  IADD3 R5, PT, PT, R0, 0x9, RZ ;  /* 0x0000000900057810 */ /* 0x000fe20007ffe0ff */
[----:B------:R-:W-:Y:S01]  /*17a40*/  FMUL.FTZ R96, R96, UR7 ;  /* 0x0000000760607c20 */ /* 0x000fe20008410000 */
[----:B------:R-:W-:Y:S01]  /*17a50*/  MOV R53, R45 ;  /* 0x0000002d00357202 */ /* 0x000fe20000000f00 */
[----:B------:R-:W-:Y:S01]  /*17a60*/  FMUL.FTZ R97, R97, UR7 ;  /* 0x0000000761617c20 */ /* 0x000fe20008410000 */
[----:B------:R-:W-:Y:S01]  /*17a70*/  I2FP.F32.U32 R5, R5 ;  /* 0x0000000500057245 */ /* 0x000fe20000201000 */
[----:B------:R-:W-:Y:S01]  /*17a80*/  FMUL.FTZ R99, R99, UR7 ;  /* 0x0000000763637c20 */ /* 0x000fe20008410000 */
[C---:B------:R-:W-:Y:S03]  /*17a90*/  HMMA.16816.F32 R104, R220.reuse, R8, R104 ;  /* 0x00000008dc68723c */ /* 0x040fe60000001868 */
[----:B------:R-:W-:Y:S01]  /*17aa0*/  MUFU.TANH R27, R33 ;  /* 0x00000021001b7308 */ /* 0x000fe20000002400 */
[C---:B------:R-:W-:Y:S01]  /*17ab0*/  FFMA.FTZ R32, R5.reuse, UR5, R32 ;  /* 0x0000000505207c23 */ /* 0x040fe20008010020 */
[----:B------:R-:W-:Y:S01]  /*17ac0*/  FFMA.FTZ R38, R5, UR5, R38 ;  /* 0x0000000505267c23 */ /* 0x000fe20008010026 */
[----:B-----5:R-:W-:Y:S01]  /*17ad0*/  MOV R47, R224 ;  /* 0x000000e0002f7202 */ /* 0x020fe20000000f00 */
[----:B------:R-:W-:Y:S01]  /*17ae0*/  FMUL.FTZ R95, R95, UR7 ;  /* 0x000000075f5f7c20 */ /* 0x000fe20008410000 */
[-C--:B------:R-:W-:Y:S05]  /*17af0*/  HMMA.16816.F32 R108, R220, R10.reuse, R108 ;  /* 0x0000000adc6c723c */ /* 0x080fea000000186c */
[----:B------:R1:W-:Y:S01]  /*17b00*/  MUFU.TANH R245, R52 ;  /* 0x0000003400f57308 */ /* 0x0003e20000002400 */
[----:B------:R-:W-:Y:S01]  /*17b10*/  FMUL.FTZ R102, R102, UR7 ;  /* 0x0000000766667c20 */ /* 0x000fe20008410000 */
[----:B------:R-:W-:Y:S01]  /*17b20*/  MOV R45, R47 ;  /* 0x0000002f002d7202 */ /* 0x000fe20000000f00 */
[----:B------:R-:W-:Y:S01]  /*17b30*/  FMUL.FTZ R98, R98, UR7 ;  /* 0x0000000762627c20 */ /* 0x000fe20008410000 */
[----:B------:R-:W-:Y:S01]  /*17b40*/  MOV R47, R43 ;  /* 0x0000002b002f7202 */ /* 0x000fe20000000f00 */
[----:B------:R-:W-:Y:S01]  /*17b50*/  FMUL.FTZ R103, R103, UR7 ;  /* 0x0000000767677c20 */ /* 0x000fe20008410000 */
[----:B------:R-:W-:Y:S04]  /*17b60*/  MOV R43, R39 ;  /* 0x00000027002b7202 */ /* 0x000fe80000000f00 */
[----:B------:R2:W3:Y:S01]  /*17b70*/  MUFU.TANH R205, R30 ;  /* 0x0000001e00cd7308 */ /* 0x0004e20000002400 */
[C---:B------:R-:W-:Y:S04]  /*17b80*/  HMMA.16816.F32 R112, R212.reuse, R10, R112 ;  /* 0x0000000ad470723c */ /* 0x040fe80000001870 */
[----:B------:R-:W-:Y:S01]  /*17b90*/  FFMA.FTZ R43, R5, UR5, R43 ;  /* 0x00000005052b7c23 */ /* 0x000fe2000801002b */
[----:B------:R-:W-:Y:S01]  /*17ba0*/  MOV R39, R37 ;  /* 0x0000002500277202 */ /* 0x000fe20000000f00 */
[----:B------:R-:W-:Y:S03]  /*17bb0*/  FMUL.FTZ R66, R66, UR7 ;  /* 0x0000000742427c20 */ /* 0x000fe60008410000 */
[----:B------:R3:W-:Y:S01]  /*17bc0*/  MUFU.TANH R207, R48 ;  /* 0x0000003000cf7308 */ /* 0x0007e20000002400 */
[----:B------:R-:W-:Y:S01]  /*17bd0*/  MOV R37, R36 ;  /* 0x0000002400257202 */ /* 0x000fe20000000f00 */
[----:B------:R-:W-:Y:S01]  /*17be0*/  FMUL.FTZ R67, R67, UR7 ;  /* 0x0000000743437c20 */ /* 0x000fe20008410000 */
[----:B-1----:R-:W-:Y:S01]  /*17bf0*/  MOV R52, R249 ;  /* 0x000000f900347202 */ /* 0x002fe20000000f00 */
[----:B------:R-:W-:Y:S01]  /*17c00*/  FMUL.FTZ R68, R68, UR7 ;  /* 0x0000000744447c20 */ /* 0x000fe20008410000 */
[----:B------:R-:W-:Y:S01]  /*17c10*/  MOV R36, R3 ;  /* 0x0000000300247202 */ /* 0x000fe20000000f00 */
[----:B------:R-:W-:Y:S01]  /*17c20*/  FFMA.FTZ R37, R5, UR5, R37 ;  /* 0x0000000505257c23 */ /* 0x000fe20008010025 */
[----:B------:R-:W-:Y:S03]  /*17c30*/  I2FP.F32.U32 R3, R0 ;  /* 0x0000000000037245 */ /* 0x000fe60000201000 */
[----:B------:R-:W-:Y:S01]  /*17c40*/  MUFU.TANH R250, R12 ;  /* 0x0000000c00fa7308 */ /* 0x000fe20000002400 */
[----:B------:R-:W-:Y:S01]  /*17c50*/  IADD3 R8, PT, PT, R0, 0x18, RZ ;  /* 0x0000001800087810 */ /* 0x000fe20007ffe0ff */
[----:B------:R-:W-:Y:S01]  /*17c60*/  FMUL.FTZ R74, R74, UR7 ;  /* 0x000000074a4a7c20 */ /* 0x000fe20008410000 */
[----:B--2---:R-:W-:Y:S01]  /*17c70*/  MOV R30, R247 ;  /* 0x000000f7001e7202 */ /* 0x004fe20000000f00 */
[----:B------:R-:W-:Y:S01]  /*17c80*/  FMUL.FTZ R72, R72, UR7 ;  /* 0x0000000748487c20 */ /* 0x000fe20008410000 */
[----:B------:R-:W-:Y:S01]  /*17c90*/  I2FP.F32.U32 R8, R8 ;  /* 0x0000000800087245 */ /* 0x000fe20000201000 */
[----:B------:R-:W-:Y:S01]  /*17ca0*/  FMUL.FTZ R69, R69, UR7 ;  /* 0x0000000745457c20 */ /* 0x000fe20008410000 */
[----:B------:R-:W-:Y:S03]  /*17cb0*/  MOV R33, R248 ;  /* 0x000000f800217202 */ /* 0x000fe60000000f00 */
[----:B------:R-:W1:Y:S01]  /*17cc0*/  MUFU.TANH R227, R18 ;  /* 0x0000001200e37308 */ /* 0x000e620000002400 */
[----:B------:R-:W-:Y:S01]  /*17cd0*/  FFMA.FTZ R30, R3, UR5, R30 ;  /* 0x00000005031e7c23 */ /* 0x000fe2000801001e */
[----:B---3--:R-:W-:Y:S01]  /*17ce0*/  MOV R48, R205 ;  /* 0x000000cd00307202 */ /* 0x008fe20000000f00 */
[----:B------:R-:W-:Y:S01]  /*17cf0*/  FMUL.FTZ R71, R71, UR7 ;  /* 0x0000000747477c20 */ /* 0x000fe20008410000 */
[C---:B----4-:R-:W-:Y:S01]  /*17d00*/  IADD3 R4, PT, PT, R0.reuse, 0x1, RZ ;  /* 0x0000000100047810 */ /* 0x050fe20007ffe0ff */
[----:B------:R-:W-:Y:S01]  /*17d10*/  FMUL.FTZ R75, R75, UR7 ;  /* 0x000000074b4b7c20 */ /* 0x000fe20008410000 */
[----:B------:R-:W-:Y:S01]  /*17d20*/  IADD3 R9, PT, PT, R0, 0x28, RZ ;  /* 0x0000002800097810 */ /* 0x000fe20007ffe0ff */
[----:B------:R-:W-:Y:S03]  /*17d30*/  FMUL.FTZ R85, R85, UR7 ;  /* 0x0000000755557c20 */ /* 0x000fe60008410000 */
[----:B------:R1:W-:Y:S01]  /*17d40*/  MUFU.TANH R202, R42 ;  /* 0x0000002a00ca7308 */ /* 0x0003e20000002400 */
[----:B------:R-:W-:Y:S01]  /*17d50*/  I2FP.F32.U32 R4, R4 ;  /* 0x0000000400047245 */ /* 0x000fe20000201000 */
[----:B------:R-:W-:Y:S01]  /*17d60*/  FMUL.FTZ R87, R87, UR7 ;  /* 0x0000000757577c20 */ /* 0x000fe20008410000 */
[----:B------:R-:W-:Y:S01]  /*17d70*/  FMUL.FTZ R91, R91, UR7 ;  /* 0x000000075b5b7c20 */ /* 0x000fe20008410000 */
[----:B------:R-:W-:Y:S01]  /*17d80*/  FMUL.FTZ R89, R89, UR7 ;  /* 0x0000000759597c20 */ /* 0x000fe20008410000 */
[----:B------:R-:W-:Y:S01]  /*17d90*/  FMUL.FTZ R79, R79, UR7 ;  /* 0x000000074f4f7c20 */ /* 0x000fe20008410000 */
[C---:B------:R-:W-:Y:S01]  /*17da0*/  FFMA.FTZ R36, R4.reuse, UR5, R36 ;  /* 0x0000000504247c23 */ /* 0x040fe20008010024 */
[C---:B------:R-:W-:Y:S03]  /*17db0*/  FFMA.FTZ R39, R4.reuse, UR5, R39 ;  /* 0x0000000504277c23 */ /* 0x040fe60008010027 */
[----:B------:R2:W-:Y:S01]  /*17dc0*/  MUFU.TANH R218, R44 ;  /* 0x0000002c00da7308 */ /* 0x0005e20000002400 */
[C---:B------:R-:W-:Y:S01]  /*17dd0*/  FFMA.FTZ R29, R4.reuse, UR5, R29 ;  /* 0x00000005041d7c23 */ /* 0x040fe2000801001d */
[----:B------:R-:W-:Y:S01]  /*17de0*/  FFMA.FTZ R31, R4, UR5, R31 ;  /* 0x00000005041f7c23 */ /* 0x000fe2000801001f */
[----:B------:R-:W-:Y:S01]  /*17df0*/  IADD3 R4, PT, PT, R0, 0x10, RZ ;  /* 0x0000001000047810 */ /* 0x000fe20007ffe0ff */
[----:B------:R-:W-:Y:S01]  /*17e00*/  FMUL.FTZ R81, R81, UR7 ;  /* 0x0000000751517c20 */ /* 0x000fe20008410000 */
[----:B------:R-:W-:Y:S01]  /*17e10*/  FMUL.FTZ R83, R83, UR7 ;  /* 0x0000000753537c20 */ /* 0x000fe20008410000 */
[----:B------:R-:W-:Y:S01]  /*17e20*/  FMUL.FTZ R93, R93, UR7 ;  /* 0x000000075d5d7c20 */ /* 0x000fe20008410000 */
[----:B------:R-:W-:Y:S03]  /*17e30*/  I2FP.F32.U32 R4, R4 ;  /* 0x0000000400047245 */ /* 0x000fe60000201000 */
[----:B------:R-:W-:Y:S01]  /*17e40*/  MUFU.TANH R252, R25 ;  /* 0x0000001900fc7308 */ /* 0x000fe20000002400 */
[----:B------:R-:W-:Y:S01]  /*17e50*/  FMUL.FTZ R84, R84, UR7 ;  /* 0x0000000754547c20 */ /* 0x000fe20008410000 */
[----:B-1----:R-:W-:Y:S01]  /*17e60*/  MOV R42, R227 ;  /* 0x000000e3002a7202 */ /* 0x002fe20000000f00 */
[----:B------:R-:W-:Y:S01]  /*17e70*/  FMUL.FTZ R86, R86, UR7 ;  /* 0x0000000756567c20 */ /* 0x000fe20008410000 */
[----:B------:R-:W-:Y:S01]  /*17e80*/  FMUL.FTZ R90, R90, UR7 ;  /* 0x000000075a5a7c20 */ /* 0x000fe20008410000 */
[----:B------:R-:W-:Y:S01]  /*17e90*/  FMUL.FTZ R100, R100, UR7 ;  /* 0x0000000764647c20 */ /* 0x000fe20008410000 */
[----:B------:R-:W-:Y:S01]  /*17ea0*/  FMUL.FTZ R106, R106, UR7 ;  /* 0x000000076a6a7c20 */ /* 0x000fe20008410000 */
[----:B------:R-:W-:Y:S03]  /*17eb0*/  FMUL.FTZ R104, R104, UR7 ;  /* 0x0000000768687c20 */ /* 0x000fe60008410000 */
[----:B------:R1:W-:Y:S01]  /*17ec0*/  MUFU.TANH R23, R34 ;  /* 0x0000002200177308 */ /* 0x0003e20000002400 */
[----:B------:R-:W-:Y:S01]  /*17ed0*/  FMUL.FTZ R101, R101, UR7 ;  /* 0x0000000765657c20 */ /* 0x000fe20008410000 */
[----:B--2---:R-:W-:Y:S01]  /*17ee0*/  MOV R44, R250 ;  /* 0x000000fa002c7202 */ /* 0x004fe20000000f00 */
[----:B------:R-:W-:Y:S01]  /*17ef0*/  FMUL.FTZ R107, R107, UR7 ;  /* 0x000000076b6b7c20 */ /* 0x000fe20008410000 */
[----:B------:R-:W-:Y:S01]  /*17f00*/  FMUL.FTZ R105, R105, UR7 ;  /* 0x0000000769697c20 */ /* 0x000fe20008410000 */
        /* <DEDUP_REMOVED lines=10> */
[----:B-1----:R-:W-:Y:S05]  /*17fb0*/  MOV R34, R225 ;  /* 0x000000e100227202 */ /* 0x002fea0000000f00 */
[C---:B------:R-:W-:Y:S04]  /*17fc0*/  FFMA.FTZ R34, R3.reuse, UR5, R34 ;  /* 0x0000000503227c23 */ /* 0x040fe80008010022 */
[----:B------:R-:W1:Y:S01]  /*17fd0*/  MUFU.TANH R12, R20 ;  /* 0x00000014000c7308 */ /* 0x000e620000002400 */
[----:B--2---:R-:W-:Y:S05]  /*17fe0*/  MOV R35, R244 ;  /* 0x000000f400237202 */ /* 0x004fea0000000f00 */
[C---:B------:R-:W-:Y:S04]  /*17ff0*/  FFMA.FTZ R35, R3.reuse, UR5, R35 ;  /* 0x0000000503237c23 */ /* 0x040fe80008010023 */
[----:B------:R2:W-:Y:S01]  /*18000*/  MUFU.TANH R249, R54 ;  /* 0x0000003600f97308 */ /* 0x0005e20000002400 */
[----:B---3--:R-:W-:Y:S05]  /*18010*/  MOV R41, R246 ;  /* 0x000000f600297202 */ /* 0x008fea0000000f00 */
[----:B------:R-:W-:Y:S04]  /*18020*/  FFMA.FTZ R41, R3, UR5, R41 ;  /* 0x0000000503297c23 */ /* 0x000fe80008010029 */
[----:B------:R1:W-:Y:S01]  /*18030*/  MUFU.TANH R248, R55 ;  /* 0x0000003700f87308 */ /* 0x0003e20000002400 */
[----:B------:R-:W-:Y:S05]  /*18040*/  I2FP.F32.U32 R3, R6 ;  /* 0x0000000600037245 */ /* 0x000fea0000201000 */
[C---:B------:R-:W-:Y:S01]  /*18050*/  FFMA.FTZ R33, R3.reuse, UR5, R33 ;  /* 0x0000000503217c23 */ /* 0x040fe20008010021 */
[C---:B------:R-:W-:Y:S03]  /*18060*/  FFMA.FTZ R44, R3.reuse, UR5, R44 ;  /* 0x00000005032c7c23 */ /* 0x040fe6000801002c */
[----:B------:R3:W4:Y:S01]  /*18070*/  MUFU.TANH R209, R50 ;  /* 0x0000003200d17308 */ /* 0x0007220000002400 */
[C---:B------:R-:W-:Y:S01]  /*18080*/  FFMA.FTZ R40, R3.reuse, UR5, R40 ;  /* 0x0000000503287c23 */ /* 0x040fe20008010028 */
[----:B--2---:R-:W-:Y:S01]  /*18090*/  MOV R54, R242 ;  /* 0x000000f200367202 */ /* 0x004fe20000000f00 */
[----:B------:R-:W-:Y:S01]  /*180a0*/  FFMA.FTZ R42, R3, UR5, R42 ;  /* 0x00000005032a7c23 */ /* 0x000fe2000801002a */
[----:B------:R-:W-:Y:S06]  /*180b0*/  IADD3 R3, PT, PT, R0, 0x11, RZ ;  /* 0x0000001100037810 */ /* 0x000fec0007ffe0ff */
[----:B------:R2:W-:Y:S01]  /*180c0*/  MUFU.TANH R205, R49 ;  /* 0x0000003100cd7308 */ /* 0x0005e20000002400 */
[----:B------:R-:W-:Y:S02]  /*180d0*/  I2FP.F32.U32 R3, R3 ;  /* 0x0000000300037245 */ /* 0x000fe40000201000 */
[----:B-1----:R-:W-:Y:S07]  /*180e0*/  MOV R55, R12 ;  /* 0x0000000c00377202 */ /* 0x002fee0000000f00 */
[----:B------:R1:W-:Y:S01]  /*180f0*/  MUFU.TANH R227, R56 ;  /* 0x0000003800e37308 */ /* 0x0003e20000002400 */
[----:B---3--:R-:W-:Y:S09]  /*18100*/  MOV R50, R252 ;  /* 0x000000fc00327202 */ /* 0x008ff20000000f00 */
[----:B------:R3:W-:Y:S01]  /*18110*/  MUFU.TANH R250, R61 ;  /* 0x0000003d00fa7308 */ /* 0x0007e20000002400 */
[----:B--2---:R-:W-:Y:S09]  /*18120*/  MOV R49, R251 ;  /* 0x000000fb00317202 */ /* 0x004ff20000000f00 */
[----:B------:R2:W-:Y:S01]  /*18130*/  MUFU.TANH R19, R88 ;  /* 0x0000005800137308 */ /* 0x0005e20000002400 */
[C---:B-1----:R-:W-:Y:S09]  /*18140*/  FFMA.FTZ R56, R4.reuse, UR5, R54 ;  /* 0x0000000504387c23 */ /* 0x042ff20008010036 */
[----:B------:R1:W-:Y:S01]  /*18150*/  MUFU.TANH R16, R96 ;  /* 0x0000006000107308 */ /* 0x0003e20000002400 */
[C---:B---3--:R-:W-:Y:S09]  /*18160*/  FFMA.FTZ R61, R4.reuse, UR5, R26 ;  /* 0x00000005043d7c23 */ /* 0x048ff2000801001a */
[----:B------:R3:W-:Y:S01]  /*18170*/  MUFU.TANH R226, R58 ;  /* 0x0000003a00e27308 */ /* 0x0007e20000002400 */
[C---:B--2---:R-:W-:Y:S09]  /*18180*/  FFMA.FTZ R88, R4.reuse, UR5, R55 ;  /* 0x0000000504587c23 */ /* 0x044ff20008010037 */
[----:B------:R2:W-:Y:S01]  /*18190*/  MUFU.TANH R219, R63 ;  /* 0x0000003f00db7308 */ /* 0x0005e20000002400 */
[----:B-1----:R-:W-:Y:S01]  /*181a0*/  FFMA.FTZ R96, R4, UR5, R53 ;  /* 0x0000000504607c23 */ /* 0x002fe20008010035 */
[C---:B------:R-:W-:Y:S08]  /*181b0*/  IADD3 R4, PT, PT, R0.reuse, 0x19, RZ ;  /* 0x0000001900047810 */ /* 0x040ff00007ffe0ff */
[----:B------:R1:W-:Y:S01]  /*181c0*/  MUFU.TANH R15, R97 ;  /* 0x00000061000f7308 */ /* 0x0003e20000002400 */
[C---:B---3--:R-:W-:Y:S09]  /*181d0*/  FFMA.FTZ R58, R3.reuse, UR5, R49 ;  /* 0x00000005033a7c23 */ /* 0x048ff20008010031 */
[----:B------:R3:W-:Y:S01]  /*181e0*/  MUFU.TANH R13, R99 ;  /* 0x00000063000d7308 */ /* 0x0007e20000002400 */
[C---:B--2---:R-:W-:Y:S09]  /*181f0*/  FFMA.FTZ R63, R3.reuse, UR5, R52 ;  /* 0x00000005033f7c23 */ /* 0x044ff20008010034 */
[----:B------:R2:W-:Y:S01]  /*18200*/  MUFU.TANH R225, R62 ;  /* 0x0000003e00e17308 */ /* 0x0005e20000002400 */
[C---:B-1----:R-:W-:Y:S09]  /*18210*/  FFMA.FTZ R97, R3.reuse, UR5, R51 ;  /* 0x0000000503617c23 */ /* 0x042ff20008010033 */
[----:B------:R1:W-:Y:S01]  /*18220*/  MUFU.TANH R252, R60 ;  /* 0x0000003c00fc7308 */ /* 0x0003e20000002400 */
[----:B---3--:R-:W-:Y:S01]  /*18230*/  FFMA.FTZ R99, R3, UR5, R50 ;  /* 0x0000000503637c23 */ /* 0x008fe20008010032 */
[----:B------:R-:W-:Y:S02]  /*18240*/  I2FP.F32.U32 R3, R4 ;  /* 0x0000000400037245 */ /* 0x000fe40000201000 */
[----:B------:R3:W5:Y:S01]  /*18250*/  LDSM.16.M88.4 R4, [R2+0x7800] ;  /* 0x007800000204783b */ /* 0x0007620000000200 */
[----:B------:R-:W-:Y:S05]  /*18260*/  DEPBAR.LE SB0, 0x0 ;  /* 0x000080000000791a */ /* 0x000fea0000000000 */
[----:B------:R4:W-:Y:S01]  /*18270*/  MUFU.TANH R20, R95 ;  /* 0x0000005f00147308 */ /* 0x0009e20000002400 */
[C---:B--2---:R-:W-:Y:S09]  /*18280*/  FFMA.FTZ R62, R3.reuse, UR5, R27 ;  /* 0x00000005033e7c23 */ /* 0x044ff2000801001b */
[----:B------:R2:W-:Y:S01]  /*18290*/  MUFU.TANH R17, R93 ;  /* 0x0000005d00117308 */ /* 0x0005e20000002400 */
[----:B------:R-:W-:Y:S01]  /*182a0*/  BAR.SYNC.DEFER_BLOCKING 0x0 ;  /* 0x0000000000007b1d */ /* 0x000fe20000010000 */
[C---:B-1----:R-:W-:Y:S08]  /*182b0*/  FFMA.FTZ R60, R3.reuse, UR5, R45 ;  /* 0x00000005033c7c23 */ /* 0x042ff0000801002d */
[----:B------:R-:W1:Y:S01]  /*182c0*/  MUFU.TANH R28, R28 ;  /* 0x0000001c001c7308 */ /* 0x000e620000002400 */
[C---:B----4-:R-:W-:Y:S01]  /*182d0*/  FFMA.FTZ R95, R3.reuse, UR5, R47 ;  /* 0x00000005035f7c23 */ /* 0x050fe2000801002f */
[C---:B---3--:R-:W-:Y:S04]  /*182e0*/  IADD3 R2, PT, PT, R0.reuse, 0x20, RZ ;  /* 0x0000002000027810 */ /* 0x048fe80007ffe0ff */
[----:B------:R-:W-:Y:S04]  /*182f0*/  I2FP.F32.U32 R2, R2 ;  /* 0x0000000200027245 */ /* 0x000fe80000201000 */
[----:B------:R3:W-:Y:S01]  /*18300*/  MUFU.TANH R251, R57 ;  /* 0x0000003900fb7308 */ /* 0x0007e20000002400 */
[----:B--2---:R-:W-:Y:S01]  /*18310*/  FFMA.FTZ R93, R3, UR5, R25 ;  /* 0x00000005035d7c23 */ /* 0x004fe20008010019 */
[----:B------:R-:W-:Y:S01]  /*18320*/  IADD3 R3, PT, PT, R0, 0x21, RZ ;  /* 0x0000002100037810 */ /* 0x000fe20007ffe0ff */
[C---:B------:R-:W-:Y:S01]  /*18330*/  FFMA.FTZ R204, R2.reuse, UR5, R204 ;  /* 0x0000000502cc7c23 */ /* 0x040fe200080100cc */
[C---:B------:R-:W-:Y:S01]  /*18340*/  FFMA.FTZ R211, R2.reuse, UR5, R211 ;  /* 0x0000000502d37c23 */ /* 0x040fe200080100d3 */
[C---:B------:R-:W-:Y:S01]  /*18350*/  FFMA.FTZ R202, R2.reuse, UR5, R202 ;  /* 0x0000000502ca7c23 */ /* 0x040fe200080100ca */
[----:B------:R-:W-:Y:S04]  /*18360*/  I2FP.F32.U32 R3, R3 ;  /* 0x0000000300037245 */ /* 0x000fe80000201000 */
[----:B------:R2:W-:Y:S01]  /*18370*/  MUFU.TANH R21, R94 ;  /* 0x0000005e00157308 */ /* 0x0005e20000002400 */
[----:B------:R-:W-:Y:S01]  /*18380*/  FFMA.FTZ R203, R2, UR5, R203 ;  /* 0x0000000502cb7c23 */ /* 0x000fe200080100cb */
[----:B------:R-:W-:Y:S01]  /*18390*/  I2FP.F32.U32 R2, R9 ;  /* 0x0000000900027245 */ /* 0x000fe20000201000 */
[-C--:B-----5:R-:W-:Y:S07]  /*183a0*/  HMMA.16816.F32 R116, R212, R4.reuse, R116 ;  /* 0x00000004d474723c */ /* 0x0a0fee0000001874 */
[----:B------:R4:W-:Y:S01]  /*183b0*/  MUFU.TANH R18, R92 ;  /* 0x0000005c00127308 */ /* 0x0009e20000002400 */
[----:B------:R-:W-:Y:S01]  /*183c0*/  IADD3 R9, PT, PT, R0, 0x38, RZ ;  /* 0x0000003800097810 */ /* 0x000fe20007ffe0ff */
[----:B---3--:R-:W-:Y:S01]  /*183d0*/  FFMA.FTZ R57, R8, UR5, R48 ;  /* 0x0000000508397c23 */ /* 0x008fe20008010030 */
[C---:B------:R-:W-:Y:S04]  /*183e0*/  HMMA.16816.F32 R120, R220.reuse, R4, R120 ;  /* 0x00000004dc78723c */ /* 0x040fe80000001878 */
[C---:B------:R-:W-:Y:S03]  /*183f0*/  IADD3 R5, PT, PT, R0.reuse, 0x50, RZ ;  /* 0x0000005000057810 */ /* 0x040fe60007ffe0ff */
[----:B------:R1:W-:Y:S01]  /*18400*/  MUFU.TANH R14, R98 ;  /* 0x00000062000e7308 */ /* 0x0003e20000002400 */
[----:B------:R-:W-:Y:S01]  /*18410*/  IADD3 R4, PT, PT, R0, 0x48, RZ ;  /* 0x0000004800047810 */ /* 0x000fe20007ffe0ff */
[C---:B--2---:R-:W-:Y:S01]  /*18420*/  FFMA.FTZ R94, R8.reuse, UR5, R23 ;  /* 0x00000005085e7c23 */ /* 0x044fe20008010017 */
[-C--:B------:R-:W-:Y:S03]  /*18430*/  HMMA.16816.F32 R124, R220, R6.reuse, R124 ;  /* 0x00000006dc7c723c */ /* 0x080fe6000000187c */
[C---:B------:R-:W-:Y:S01]  /*18440*/  FFMA.FTZ R206, R3.reuse, UR5, R206 ;  /* 0x0000000503ce7c23 */ /* 0x040fe200080100ce */
[C---:B------:R-:W-:Y:S03]  /*18450*/  FFMA.FTZ R210, R3.reuse, UR5, R210 ;  /* 0x0000000503d27c23 */ /* 0x040fe600080100d2 */
[----:B------:R-:W2:Y:S01]  /*18460*/  MUFU.TANH R46, R46 ;  /* 0x0000002e002e7308 */ /* 0x000ea20000002400 */
[C---:B------:R-:W-:Y:S01]  /*18470*/  FFMA.FTZ R201, R3.reuse, UR5, R201 ;  /* 0x0000000503c97c23 */ /* 0x040fe200080100c9 */
[----:B----4-:R-:W-:Y:S01]  /*18480*/  FFMA.FTZ R92, R8, UR5, R24 ;  /* 0x00000005085c7c23 */ /* 0x010fe20008010018 */
[----:B------:R-:W-:Y:S01]  /*18490*/  FFMA.FTZ R216, R3, UR5, R216 ;  /* 0x0000000503d87c23 */ /* 0x000fe200080100d8 */
[C---:B------:R-:W-:Y:S01]  /*184a0*/  FFMA.FTZ R218, R2.reuse, UR5, R218 ;  /* 0x0000000502da7c23 */ /* 0x040fe200080100da */
[C---:B------:R-:W-:Y:S01]  /*184b0*/  FFMA.FTZ R207, R2.reuse, UR5, R207 ;  /* 0x0000000502cf7c23 */ /* 0x040fe200080100cf */
[----:B------:R-:W-:Y:S01]  /*184c0*/  FFMA.FTZ R209, R2, UR5, R209 ;  /* 0x0000000502d17c23 */ /* 0x000fe200080100d1 */
[----:B------:R-:W-:Y:S03]  /*184d0*/  HMMA.16816.F32 R128, R212, R6, R128 ;  /* 0x00000006d480723c */ /* 0x000fe60000001880 */
[----:B------:R2:W-:Y:S01]  /*184e0*/  MUFU.TANH R12, R103 ;  /* 0x00000067000c7308 */ /* 0x0005e20000002400 */
[----:B-1----:R-:W-:Y:S01]  /*184f0*/  FFMA.FTZ R98, R8, UR5, R28 ;  /* 0x0000000508627c23 */ /* 0x002fe2000801001c */
[----:B------:R-:W-:Y:S01]  /*18500*/  IADD3 R8, PT, PT, R0, 0x29, RZ ;  /* 0x0000002900087810 */ /* 0x000fe20007ffe0ff */
[----:B------:R-:W-:Y:S01]  /*18510*/  FMUL.FTZ R116, R116, UR7 ;  /* 0x0000000774747c20 */ /* 0x000fe20008410000 */
[----:B------:R-:W-:Y:S01]  /*18520*/  IADD3 R6, PT, PT, R0, 0x61, RZ ;  /* 0x0000006100067810 */ /* 0x000fe20007ffe0ff */
[----:B------:R-:W-:Y:S05]  /*18530*/  FMUL.FTZ R118, R118, UR7 ;  /* 0x0000000776767c20 */ /* 0x000fea0008410000 */
[----:B------:R-:W1:Y:S01]  /*18540*/  MUFU.TANH R224, R59 ;  /* 0x0000003b00e07308 */ /* 0x000e620000002400 */
[----:B------:R-:W-:Y:S01]  /*18550*/  I2FP.F32.U32 R3, R8 ;  /* 0x0000000800037245 */ /* 0x000fe20000201000 */
[----:B------:R-:W-:Y:S01]  /*18560*/  FMUL.FTZ R120, R120, UR7 ;  /* 0x0000000778787c20 */ /* 0x000fe20008410000 */
[C---:B------:R-:W-:Y:S01]  /*18570*/  IADD3 R8, PT, PT, R0.reuse, 0x39, RZ ;  /* 0x0000003900087810 */ /* 0x040fe20007ffe0ff */
[----:B------:R-:W-:Y:S01]  /*18580*/  FMUL.FTZ R125, R125, UR7 ;  /* 0x000000077d7d7c20 */ /* 0x000fe20008410000 */
[----:B------:R-:W-:Y:S01]  /*18590*/  IADD3 R7, PT, PT, R0, 0x68, RZ ;  /* 0x0000006800077810 */ /* 0x000fe20007ffe0ff */
[C---:B------:R-:W-:Y:S01]  /*185a0*/  FFMA.FTZ R200, R3.reuse, UR5, R200 ;  /* 0x0000000503c87c23 */ /* 0x040fe200080100c8 */
[C---:B------:R-:W-:Y:S03]  /*185b0*/  FFMA.FTZ R217, R3.reuse, UR5, R217 ;  /* 0x0000000503d97c23 */ /* 0x040fe600080100d9 */
[----:B------:R-:W3:Y:S01]  /*185c0*/  MUFU.TANH R244, R64 ;  /* 0x0000004000f47308 */ /* 0x000ee20000002400 */
[C---:B------:R-:W-:Y:S01]  /*185d0*/  FFMA.FTZ R205, R3.reuse, UR5, R205 ;  /* 0x0000000503cd7c23 */ /* 0x040fe200080100cd */
[----:B--2---:R-:W-:Y:S01]  /*185e0*/  FFMA.FTZ R103, R2, UR5, R46 ;  /* 0x0000000502677c23 */ /* 0x004fe2000801002e */
[C---:B------:R-:W-:Y:S01]  /*185f0*/  IADD3 R2, PT, PT, R0.reuse, 0x30, RZ ;  /* 0x0000003000027810 */ /* 0x040fe20007ffe0ff */
[----:B------:R-:W-:Y:S01]  /*18600*/  FFMA.FTZ R208, R3, UR5, R208 ;  /* 0x0000000503d07c23 */ /* 0x000fe200080100d0 */
[----:B------:R-:W-:Y:S01]  /*18610*/  IADD3 R3, PT, PT, R0, 0x31, RZ ;  /* 0x0000003100037810 */ /* 0x000fe20007ffe0ff */
[----:B------:R-:W-:Y:S01]  /*18620*/  FMUL.FTZ R129, R129, UR7 ;  /* 0x0000000781817c20 */ /* 0x000fe20008410000 */
[----:B------:R-:W-:Y:S03]  /*18630*/  I2FP.F32.U32 R2, R2 ;  /* 0x0000000200027245 */ /* 0x000fe60000201000 */
[----:B------:R-:W2:Y:S01]  /*18640*/  MUFU.TANH R247, R66 ;  /* 0x0000004200f77308 */ /* 0x000ea20000002400 */
[----:B------:R-:W-:Y:S01]  /*18650*/  I2FP.F32.U32 R3, R3 ;  /* 0x0000000300037245 */ /* 0x000fe20000201000 */
[----:B------:R-:W-:Y:S01]  /*18660*/  FMUL.FTZ R131, R131, UR7 ;  /* 0x0000000783837c20 */ /* 0x000fe20008410000 */
[----:B------:R-:W-:Y:S01]  /*18670*/  FMUL.FTZ R124, R124, UR7 ;  /* 0x000000077c7c7c20 */ /* 0x000fe20008410000 */
[C---:B------:R-:W-:Y:S01]  /*18680*/  FFMA.FTZ R245, R2.reuse, UR5, R245 ;  /* 0x0000000502f57c23 */ /* 0x040fe200080100f5 */
[C---:B------:R-:W-:Y:S01]  /*18690*/  FFMA.FTZ R249, R2.reuse, UR5, R249 ;  /* 0x0000000502f97c23 */ /* 0x040fe200080100f9 */
[C---:B------:R-:W-:Y:S01]  /*186a0*/  FFMA.FTZ R226, R2.reuse, UR5, R226 ;  /* 0x0000000502e27c23 */ /* 0x040fe200080100e2 */
[----:B------:R-:W-:Y:S03]  /*186b0*/  FFMA.FTZ R227, R2, UR5, R227 ;  /* 0x0000000502e37c23 */ /* 0x000fe600080100e3 */
[----:B------:R-:W4:Y:S01]  /*186c0*/  MUFU.TANH R242, R65 ;  /* 0x0000004100f27308 */ /* 0x000f220000002400 */
[----:B------:R-:W-:Y:S01]  /*186d0*/  I2FP.F32.U32 R2, R9 ;  /* 0x0000000900027245 */ /* 0x000fe20000201000 */
[C---:B------:R-:W-:Y:S01]  /*186e0*/  FFMA.FTZ R243, R3.reuse, UR5, R243 ;  /* 0x0000000503f37c23 */ /* 0x040fe200080100f3 */
[C---:B------:R-:W-:Y:S01]  /*186f0*/  FFMA.FTZ R248, R3.reuse, UR5, R248 ;  /* 0x0000000503f87c23 */ /* 0x040fe200080100f8 */
[C---:B-1----:R-:W-:Y:S01]  /*18700*/  FFMA.FTZ R224, R3.reuse, UR5, R224 ;  /* 0x0000000503e07c23 */ /* 0x042fe200080100e0 */
[----:B------:R-:W-:Y:S01]  /*18710*/  FFMA.FTZ R251, R3, UR5, R251 ;  /* 0x0000000503fb7c23 */ /* 0x000fe200080100fb */
[----:B------:R-:W-:Y:S01]  /*18720*/  I2FP.F32.U32 R3, R8 ;  /* 0x0000000800037245 */ /* 0x000fe20000201000 */
[C---:B------:R-:W-:Y:S03]  /*18730*/  FFMA.FTZ R225, R2.reuse, UR5, R225 ;  /* 0x0000000502e17c23 */ /* 0x040fe600080100e1 */
[----:B------:R-:W1:Y:S01]  /*18740*/  MUFU.TANH R246, R67 ;  /* 0x0000004300f67308 */ /* 0x000e620000002400 */
[C---:B------:R-:W-:Y:S01]  /*18750*/  FFMA.FTZ R252, R2.reuse, UR5, R252 ;  /* 0x0000000502fc7c23 */ /* 0x040fe200080100fc */
[C---:B---3--:R-:W-:Y:S01]  /*18760*/  FFMA.FTZ R244, R2.reuse, UR5, R244 ;  /* 0x0000000502f47c23 */ /* 0x048fe200080100f4 */
[----:B--2---:R-:W-:Y:S01]  /*18770*/  FFMA.FTZ R247, R2, UR5, R247 ;  /* 0x0000000502f77c23 */ /* 0x004fe200080100f7 */
[----:B------:R-:W-:Y:S01]  /*18780*/  IADD3 R2, PT, PT, R0, 0x40, RZ ;  /* 0x0000004000027810 */ /* 0x000fe20007ffe0ff */
[C---:B------:R-:W-:Y:S01]  /*18790*/  FFMA.FTZ R219, R3.reuse, UR5, R219 ;  /* 0x0000000503db7c23 */ /* 0x040fe200080100db */
[C---:B------:R-:W-:Y:S01]  /*187a0*/  FFMA.FTZ R250, R3.reuse, UR5, R250 ;  /* 0x0000000503fa7c23 */ /* 0x040fe200080100fa */
[----:B------:R-:W-:Y:S03]  /*187b0*/  FMUL.FTZ R128, R128, UR7 ;  /* 0x0000000780807c20 */ /* 0x000fe60008410000 */
[----:B------:R-:W2:Y:S01]  /*187c0*/  MUFU.TANH R68, R68 ;  /* 0x0000004400447308 */ /* 0x000ea20000002400 */
[----:B------:R-:W-:Y:S01]  /*187d0*/  I2FP.F32.U32 R2, R2 ;  /* 0x0000000200027245 */ /* 0x000fe20000201000 */
[----:B----4-:R-:W-:Y:S01]  /*187e0*/  FFMA.FTZ R242, R3, UR5, R242 ;  /* 0x0000000503f27c23 */ /* 0x010fe200080100f2 */
[----:B------:R-:W-:Y:S01]  /*187f0*/  FMUL.FTZ R130, R130, UR7 ;  /* 0x0000000782827c20 */ /* 0x000fe20008410000 */
[----:B------:R-:W-:Y:S01]  /*18800*/  FMUL.FTZ R121, R121, UR7 ;  /* 0x0000000779797c20 */ /* 0x000fe20008410000 */
[----:B------:R-:W-:Y:S01]  /*18810*/  FMUL.FTZ R117, R117, UR7 ;  /* 0x0000000775757c20 */ /* 0x000fe20008410000 */
[----:B------:R-:W-:Y:S04]  /*18820*/  FMUL.FTZ R119, R119, UR7 ;  /* 0x0000000777777c20 */ /* 0x000fe80008410000 */
[----:B------:R-:W3:Y:S01]  /*18830*/  MUFU.TANH R70, R70 ;  /* 0x0000004600467308 */ /* 0x000ee20000002400 */
[----:B-1----:R-:W-:Y:S01]  /*18840*/  FFMA.FTZ R246, R3, UR5, R246 ;  /* 0x0000000503f67c23 */ /* 0x002fe200080100f6 */
[----:B------:R-:W-:Y:S04]  /*18850*/  IADD3 R3, PT, PT, R0, 0x41, RZ ;  /* 0x0000004100037810 */ /* 0x000fe80007ffe0ff */
[----:B------:R-:W-:Y:S04]  /*18860*/  I2FP.F32.U32 R3, R3 ;  /* 0x0000000300037245 */ /* 0x000fe80000201000 */
[----:B------:R-:W1:Y:S01]  /*18870*/  MUFU.TANH R74, R74 ;  /* 0x0000004a004a7308 */ /* 0x000e620000002400 */
[C---:B--2---:R-:W-:Y:S09]  /*18880*/  FFMA.FTZ R68, R2.reuse, UR5, R68 ;  /* 0x0000000502447c23 */ /* 0x044ff20008010044 */
[----:B------:R-:W2:Y:S01]  /*18890*/  MUFU.TANH R72, R72 ;  /* 0x0000004800487308 */ /* 0x000ea20000002400 */
[----:B---3--:R-:W-:Y:S01]  /*188a0*/  FFMA.FTZ R24, R2, UR5, R70 ;  /* 0x0000000502187c23 */ /* 0x008fe20008010046 */
[----:B------:R-:W-:Y:S04]  /*188b0*/  FMNMX3.FTZ R70, R133, R34, R31, !PT ;  /* 0x0000002285467276 */ /* 0x000fe8000781001f */
[----:B------:R3:W-:Y:S04]  /*188c0*/  STL [R1+0x5c], R24 ;  /* 0x00005c1801007387 */ /* 0x0007e80000100800 */
[----:B------:R-:W4:Y:S01]  /*188d0*/  MUFU.TANH R69, R69 ;  /* 0x0000004500457308 */ /* 0x000f220000002400 */
[----:B------:R-:W-:Y:S01]  /*188e0*/  FMNMX3.FTZ R70, R70, R44, R43, !PT ;  /* 0x0000002c46467276 */ /* 0x000fe2000781002b */
[----:B-1----:R-:W-:Y:S03]  /*188f0*/  FFMA.FTZ R45, R2, UR5, R74 ;  /* 0x00000005022d7c23 */ /* 0x002fe6000801004a */
[----:B------:R-:W-:Y:S05]  /*18900*/  FMNMX3.FTZ R70, R70, R61, R99, !PT ;  /* 0x0000003d46467276 */ /* 0x000fea0007810063 */
[----:B------:R-:W1:Y:S01]  /*18910*/  MUFU.TANH R71, R71 ;  /* 0x0000004700477308 */ /* 0x000e620000002400 */
[----:B------:R-:W-:Y:S01]  /*18920*/  FMNMX3.FTZ R70, R70, R98, R95, !PT ;  /* 0x0000006246467276 */ /* 0x000fe2000781005f */
[----:B--2---:R-:W-:Y:S01]  /*18930*/  FFMA.FTZ R28, R2, UR5, R72 ;  /* 0x00000005021c7c23 */ /* 0x004fe20008010048 */
[----:B------:R-:W-:Y:S02]  /*18940*/  I2FP.F32.U32 R2, R4 ;  /* 0x0000000400027245 */ /* 0x000fe40000201000 */
[----:B------:R-:W-:Y:S02]  /*18950*/  IADD3 R4, PT, PT, R0, 0x51, RZ ;  /* 0x0000005100047810 */ /* 0x000fe40007ffe0ff */
[----:B------:R-:W-:Y:S03]  /*18960*/  FMNMX3.FTZ R70, R70, R203, R216, !PT ;  /* 0x000000cb46467276 */ /* 0x000fe600078100d8 */
[----:B------:R-:W2:Y:S01]  /*18970*/  MUFU.TANH R75, R75 ;  /* 0x0000004b004b7308 */ /* 0x000ea20000002400 */
[C---:B----4-:R-:W-:Y:S01]  /*18980*/  FFMA.FTZ R53, R3.reuse, UR5, R69 ;  /* 0x0000000503357c23 */ /* 0x050fe20008010045 */
[----:B------:R-:W-:Y:S04]  /*18990*/  FMNMX3.FTZ R70, R70, R218, R217, !PT ;  /* 0x000000da46467276 */ /* 0x000fe800078100d9 */
[----:B------:R-:W-:Y:S04]  /*189a0*/  FMNMX3.FTZ R70, R70, R227, R251, !PT ;  /* 0x000000e346467276 */ /* 0x000fe800078100fb */
[----:B------:R-:W4:Y:S01]  /*189b0*/  MUFU.TANH R73, R73 ;  /* 0x0000004900497308 */ /* 0x000f220000002400 */
[C---:B-1----:R-:W-:Y:S01]  /*189c0*/  FFMA.FTZ R46, R3.reuse, UR5, R71 ;  /* 0x00000005032e7c23 */ /* 0x042fe20008010047 */
[----:B------:R-:W-:Y:S08]  /*189d0*/  FMNMX3.FTZ R70, R70, R252, R250, !PT ;  /* 0x000000fc46467276 */ /* 0x000ff000078100fa */
[----:B------:R-:W1:Y:S01]  /*189e0*/  MUFU.TANH R78, R78 ;  /* 0x0000004e004e7308 */ /* 0x000e620000002400 */
[----:B--2---:R-:W-:Y:S01]  /*189f0*/  FFMA.FTZ R47, R3, UR5, R75 ;  /* 0x00000005032f7c23 */ /* 0x004fe2000801004b */
[----:B------:R-:W-:Y:S08]  /*18a00*/  FMUL.FTZ R75, R123, UR7 ;  /* 0x000000077b4b7c20 */ /* 0x000ff00008410000 */
[----:B------:R-:W2:Y:S01]  /*18a10*/  MUFU.TANH R22, R76 ;  /* 0x0000004c00167308 */ /* 0x000ea20000002400 */
[----:B----4-:R-:W-:Y:S01]  /*18a20*/  FFMA.FTZ R26, R3, UR5, R73 ;  /* 0x00000005031a7c23 */ /* 0x010fe20008010049 */
[----:B------:R-:W-:Y:S04]  /*18a30*/  IADD3 R3, PT, PT, R0, 0x49, RZ ;  /* 0x0000004900037810 */ /* 0x000fe80007ffe0ff */
[----:B------:R3:W-:Y:S04]  /*18a40*/  STL [R1+0x34], R26 ;  /* 0x0000341a01007387 */ /* 0x0007e80000100800 */
[----:B------:R-:W4:Y:S01]  /*18a50*/  MUFU.TANH R80, R80 ;  /* 0x0000005000507308 */ /* 0x000f220000002400 */
[C---:B-1----:R-:W-:Y:S09]  /*18a60*/  FFMA.FTZ R48, R2.reuse, UR5, R78 ;  /* 0x0000000502307c23 */ /* 0x042ff2000801004e */
[----:B------:R-:W1:Y:S01]  /*18a70*/  MUFU.TANH R82, R82 ;  /* 0x0000005200527308 */ /* 0x000e620000002400 */
[----:B--2---:R-:W-:Y:S01]  /*18a80*/  FFMA.FTZ R22, R2, UR5, R22 ;  /* 0x0000000502167c23 */ /* 0x004fe20008010016 */
[----:B------:R-:W-:Y:S08]  /*18a90*/  FMUL.FTZ R76, R122, UR7 ;  /* 0x000000077a4c7c20 */ /* 0x000ff00008410000 */
[----:B------:R-:W2:Y:S01]  /*18aa0*/  MUFU.TANH R79, R79 ;  /* 0x0000004f004f7308 */ /* 0x000ea20000002400 */
[C---:B----4-:R-:W-:Y:S09]  /*18ab0*/  FFMA.FTZ R52, R2.reuse, UR5, R80 ;  /* 0x0000000502347c23 */ /* 0x050ff20008010050 */
[----:B------:R-:W4:Y:S01]  /*18ac0*/  MUFU.TANH R77, R77 ;  /* 0x0000004d004d7308 */ /* 0x000f220000002400 */
[----:B-1----:R-:W-:Y:S01]  /*18ad0*/  FFMA.FTZ R50, R2, UR5, R82 ;  /* 0x0000000502327c23 */ /* 0x002fe20008010052 */
[----:B------:R-:W-:Y:S02]  /*18ae0*/  I2FP.F32.U32 R2, R3 ;  /* 0x0000000300027245 */ /* 0x000fe40000201000 */
[----:B------:R-:W-:Y:S02]  /*18af0*/  I2FP.F32.U32 R3, R5 ;  /* 0x0000000500037245 */ /* 0x000fe40000201000 */
[----:B------:R-:W-:Y:S04]  /*18b00*/  IADD3 R5, PT, PT, R0, 0x60, RZ ;  /* 0x0000006000057810 */ /* 0x000fe80007ffe0ff */
[----:B------:R-:W1:Y:S01]  /*18b10*/  MUFU.TANH R81, R81 ;  /* 0x0000005100517308 */ /* 0x000e620000002400 */
[C---:B------:R-:W-:Y:S01]  /*18b20*/  FFMA.FTZ R19, R3.reuse, UR5, R19 ;  /* 0x0000000503137c23 */ /* 0x040fe20008010013 */
[----:B------:R-:W-:Y:S01]  /*18b30*/  I2FP.F32.U32 R5, R5 ;  /* 0x0000000500057245 */ /* 0x000fe20000201000 */
[C---:B--2---:R-:W-:Y:S07]  /*18b40*/  FFMA.FTZ R49, R2.reuse, UR5, R79 ;  /* 0x0000000502317c23 */ /* 0x044fee000801004f */
[----:B------:R-:W2:Y:S01]  /*18b50*/  MUFU.TANH R83, R83 ;  /* 0x0000005300537308 */ /* 0x000ea20000002400 */
[C---:B----4-:R-:W-:Y:S05]  /*18b60*/  FFMA.FTZ R23, R2.reuse, UR5, R77 ;  /* 0x0000000502177c23 */ /* 0x050fea000801004d */
[----:B------:R3:W-:Y:S04]  /*18b70*/  STL [R1+0x28], R23 ;  /* 0x0000281701007387 */ /* 0x0007e80000100800 */
[----:B------:R-:W4:Y:S01]  /*18b80*/  MUFU.TANH R84, R84 ;  /* 0x0000005400547308 */ /* 0x000f220000002400 */
[C---:B-1----:R-:W-:Y:S01]  /*18b90*/  FFMA.FTZ R81, R2.reuse, UR5, R81 ;  /* 0x0000000502517c23 */ /* 0x042fe20008010051 */
[----:B------:R3:W-:Y:S08]  /*18ba0*/  STL [R1+0x14], R19 ;  /* 0x0000141301007387 */ /* 0x0007f00000100800 */
[----:B------:R-:W1:Y:S01]  /*18bb0*/  MUFU.TANH R86, R86 ;  /* 0x0000005600567308 */ /* 0x000e620000002400 */
[----:B--2---:R-:W-:Y:S01]  /*18bc0*/  FFMA.FTZ R83, R2, UR5, R83 ;  /* 0x0000000502537c23 */ /* 0x004fe20008010053 */
[----:B------:R-:W-:Y:S01]  /*18bd0*/  I2FP.F32.U32 R2, R4 ;  /* 0x0000000400027245 */ /* 0x000fe20000201000 */
[----:B------:R-:W-:Y:S07]  /*18be0*/  FMUL.FTZ R4, R126, UR7 ;  /* 0x000000077e047c20 */ /* 0x000fee0008410000 */
[----:B------:R-:W2:Y:S01]  /*18bf0*/  MUFU.TANH R90, R90 ;  /* 0x0000005a005a7308 */ /* 0x000ea20000002400 */
[C---:B----4-:R-:W-:Y:S09]  /*18c00*/  FFMA.FTZ R84, R3.reuse, UR5, R84 ;  /* 0x0000000503547c23 */ /* 0x050ff20008010054 */
[----:B------:R-:W4:Y:S01]  /*18c10*/  MUFU.TANH R85, R85 ;  /* 0x0000005500557308 */ /* 0x000f220000002400 */
[C---:B-1----:R-:W-:Y:S01]  /*18c20*/  FFMA.FTZ R64, R3.reuse, UR5, R86 ;  /* 0x0000000503407c23 */ /* 0x042fe20008010056 */
[----:B------:R-:W-:Y:S08]  /*18c30*/  MOV R86, R81 ;  /* 0x0000005100567202 */ /* 0x000ff00000000f00 */
[----:B------:R-:W1:Y:S01]  /*18c40*/  MUFU.TANH R87, R87 ;  /* 0x0000005700577308 */ /* 0x000e620000002400 */
[----:B--2---:R-:W-:Y:S01]  /*18c50*/  FFMA.FTZ R222, R3, UR5, R90 ;  /* 0x0000000503de7c23 */ /* 0x004fe2000801005a */
[----:B------:R-:W-:Y:S02]  /*18c60*/  IADD3 R3, PT, PT, R0, 0x58, RZ ;  /* 0x0000005800037810 */ /* 0x000fe40007ffe0ff */
[----:B------:R-:W-:Y:S02]  /*18c70*/  MOV R90, R28 ;  /* 0x0000001c005a7202 */ /* 0x000fe40000000f00 */
[----:B------:R-:W-:Y:S04]  /*18c80*/  I2FP.F32.U32 R3, R3 ;  /* 0x0000000300037245 */ /* 0x000fe80000201000 */
[----:B------:R-:W2:Y:S01]  /*18c90*/  MUFU.TANH R91, R91 ;  /* 0x0000005b005b7308 */ /* 0x000ea20000002400 */
[----:B------:R-:W-:Y:S01]  /*18ca0*/  FMNMX3.FTZ R70, R70, R90, R26, !PT ;  /* 0x0000005a46467276 */ /* 0x000fe2000781001a */
[C---:B----4-:R-:W-:Y:S01]  /*18cb0*/  FFMA.FTZ R59, R2.reuse, UR5, R85 ;  /* 0x00000005023b7c23 */ /* 0x050fe20008010055 */
[C---:B------:R-:W-:Y:S01]  /*18cc0*/  FFMA.FTZ R126, R3.reuse, UR5, R21 ;  /* 0x00000005037e7c23 */ /* 0x040fe20008010015 */
[C---:B------:R-:W-:Y:S01]  /*18cd0*/  FFMA.FTZ R223, R3.reuse, UR5, R18 ;  /* 0x0000000503df7c23 */ /* 0x040fe20008010012 */
[C---:B------:R-:W-:Y:S01]  /*18ce0*/  FFMA.FTZ R51, R3.reuse, UR5, R16 ;  /* 0x0000000503337c23 */ /* 0x040fe20008010010 */
[----:B------:R-:W-:Y:S04]  /*18cf0*/  FFMA.FTZ R66, R3, UR5, R14 ;  /* 0x0000000503427c23 */ /* 0x000fe8000801000e */
[----:B------:R-:W4:Y:S01]  /*18d00*/  MUFU.TANH R89, R89 ;  /* 0x0000005900597308 */ /* 0x000f220000002400 */
[----:B------:R-:W-:Y:S01]  /*18d10*/  FMUL.FTZ R3, R127, UR7 ;  /* 0x000000077f037c20 */ /* 0x000fe20008410000 */
[C---:B-1----:R-:W-:Y:S01]  /*18d20*/  FFMA.FTZ R65, R2.reuse, UR5, R87 ;  /* 0x0000000502417c23 */ /* 0x042fe20008010057 */
[----:B------:R-:W-:Y:S07]  /*18d30*/  MOV R127, R68 ;  /* 0x00000044007f7202 */ /* 0x000fee0000000f00 */
[----:B------:R-:W1:Y:S01]  /*18d40*/  MUFU.TANH R100, R100 ;  /* 0x0000006400647308 */ /* 0x000e620000002400 */
[C---:B--2---:R-:W-:Y:S09]  /*18d50*/  FFMA.FTZ R221, R2.reuse, UR5, R91 ;  /* 0x0000000502dd7c23 */ /* 0x044ff2000801005b */
[----:B------:R-:W2:Y:S01]  /*18d60*/  MUFU.TANH R102, R102 ;  /* 0x0000006600667308 */ /* 0x000ea20000002400 */
[----:B----4-:R-:W-:Y:S01]  /*18d70*/  FFMA.FTZ R89, R2, UR5, R89 ;  /* 0x0000000502597c23 */ /* 0x010fe20008010059 */
[----:B------:R-:W-:Y:S04]  /*18d80*/  IADD3 R2, PT, PT, R0, 0x59, RZ ;  /* 0x0000005900027810 */ /* 0x000fe80007ffe0ff */
[----:B------:R-:W-:Y:S04]  /*18d90*/  I2FP.F32.U32 R2, R2 ;  /* 0x0000000200027245 */ /* 0x000fe80000201000 */
[----:B------:R-:W4:Y:S01]  /*18da0*/  MUFU.TANH R106, R106 ;  /* 0x0000006a006a7308 */ /* 0x000f220000002400 */
[C---:B-1----:R-:W-:Y:S01]  /*18db0*/  FFMA.FTZ R91, R5.reuse, UR5, R100 ;  /* 0x00000005055b7c23 */ /* 0x042fe20008010064 */
[C---:B------:R-:W-:Y:S01]  /*18dc0*/  FFMA.FTZ R11, R2.reuse, UR5, R15 ;  /* 0x00000005020b7c23 */ /* 0x040fe2000801000f */
[C---:B------:R-:W-:Y:S01]  /*18dd0*/  FFMA.FTZ R123, R2.reuse, UR5, R20 ;  /* 0x00000005027b7c23 */ /* 0x040fe20008010014 */
[C---:B------:R-:W-:Y:S01]  /*18de0*/  FFMA.FTZ R220, R2.reuse, UR5, R17 ;  /* 0x0000000502dc7c23 */ /* 0x040fe20008010011 */
[----:B------:R-:W-:Y:S05]  /*18df0*/  FFMA.FTZ R67, R2, UR5, R13 ;  /* 0x0000000502437c23 */ /* 0x000fea000801000d */
[----:B------:R-:W1:Y:S01]  /*18e00*/  MUFU.TANH R104, R104 ;  /* 0x0000006800687308 */ /* 0x000e620000002400 */
[----:B------:R3:W-:Y:S01]  /*18e10*/  STL [R1+0xc], R11 ;  /* 0x00000c0b01007387 */ /* 0x0007e20000100800 */
[C---:B--2---:R-:W-:Y:S01]  /*18e20*/  FFMA.FTZ R10, R5.reuse, UR5, R102 ;  /* 0x00000005050a7c23 */ /* 0x044fe20008010066 */
[----:B------:R-:W-:Y:S02]  /*18e30*/  I2FP.F32.U32 R2, R6 ;  /* 0x0000000600027245 */ /* 0x000fe40000201000 */
[----:B------:R-:W-:Y:S02]  /*18e40*/  IADD3 R6, PT, PT, R0, 0x69, RZ ;  /* 0x0000006900067810 */ /* 0x000fe40007ffe0ff */
[----:B------:R3:W-:Y:S03]  /*18e50*/  STL [R1+0x2c], R10 ;  /* 0x00002c0a01007387 */ /* 0x0007e60000100800 */
[----:B------:R-:W2:Y:S01]  /*18e60*/  MUFU.TANH R101, R101 ;  /* 0x0000006500657308 */ /* 0x000ea20000002400 */
[C---:B------:R-:W-:Y:S01]  /*18e70*/  FFMA.FTZ R54, R2.reuse, UR5, R12 ;  /* 0x0000000502367c23 */ /* 0x040fe2000801000c */
[C---:B----4-:R-:W-:Y:S08]  /*18e80*/  FFMA.FTZ R122, R5.reuse, UR5, R106 ;  /* 0x00000005057a7c23 */ /* 0x050ff0000801006a */
[----:B------:R-:W4:Y:S01]  /*18e90*/  MUFU.TANH R107, R107 ;  /* 0x0000006b006b7308 */ /* 0x000f220000002400 */
[----:B-1----:R-:W-:Y:S01]  /*18ea0*/  FFMA.FTZ R214, R5, UR5, R104 ;  /* 0x0000000505d67c23 */ /* 0x002fe20008010068 */
[----:B------:R-:W-:Y:S08]  /*18eb0*/  I2FP.F32.U32 R5, R7 ;  /* 0x0000000700057245 */ /* 0x000ff00000201000 */
[----:B------:R-:W1:Y:S01]  /*18ec0*/  MUFU.TANH R105, R105 ;  /* 0x0000006900697308 */ /* 0x000e620000002400 */
[C---:B--2---:R-:W-:Y:S09]  /*18ed0*/  FFMA.FTZ R101, R2.reuse, UR5, R101 ;  /* 0x0000000502657c23 */ /* 0x044ff20008010065 */
[----:B------:R-:W2:Y:S01]  /*18ee0*/  MUFU.TANH R114, R114 ;  /* 0x0000007200727308 */ /* 0x000ea20000002400 */
[C---:B----4-:R-:W-:Y:S09]  /*18ef0*/  FFMA.FTZ R104, R2.reuse, UR5, R107 ;  /* 0x0000000502687c23 */ /* 0x050ff2000801006b */
[----:B------:R-:W4:Y:S01]  /*18f00*/  MUFU.TANH R111, R111 ;  /* 0x0000006f006f7308 */ /* 0x000f220000002400 */
[----:B-1----:R-:W-:Y:S01]  /*18f10*/  FFMA.FTZ R213, R2, UR5, R105 ;  /* 0x0000000502d57c23 */ /* 0x002fe20008010069 */
[----:B------:R-:W-:Y:S02]  /*18f20*/  I2FP.F32.U32 R2, R6 ;  /* 0x0000000600027245 */ /* 0x000fe40000201000 */
[----:B------:R-:W-:Y:S02]  /*18f30*/  IADD3 R6, PT, PT, R0, 0x70, RZ ;  /* 0x0000007000067810 */ /* 0x000fe40007ffe0ff */
[----:B------:R-:W-:Y:S04]  /*18f40*/  MOV R105, R89 ;  /* 0x0000005900697202 */ /* 0x000fe80000000f00 */
[----:B------:R-:W1:Y:S01]  /*18f50*/  MUFU.TANH R109, R109 ;  /* 0x0000006d006d7308 */ /* 0x000e620000002400 */
[C---:B--2---:R-:W-:Y:S09]  /*18f60*/  FFMA.FTZ R55, R5.reuse, UR5, R114 ;  /* 0x0000000505377c23 */ /* 0x044ff20008010072 */
[----:B------:R-:W2:Y:S01]  /*18f70*/  MUFU.TANH R113, R113 ;  /* 0x0000007100717308 */ /* 0x000ea20000002400 */
[C---:B----4-:R-:W-:Y:S09]  /*18f80*/  FFMA.FTZ R111, R2.reuse, UR5, R111 ;  /* 0x00000005026f7c23 */ /* 0x050ff2000801006f */
[----:B------:R-:W4:Y:S01]  /*18f90*/  MUFU.TANH R115, R115 ;  /* 0x0000007300737308 */ /* 0x000f220000002400 */
[C---:B-1----:R-:W-:Y:S09]  /*18fa0*/  FFMA.FTZ R114, R2.reuse, UR5, R109 ;  /* 0x0000000502727c23 */ /* 0x042ff2000801006d */
[----:B------:R-:W1:Y:S01]  /*18fb0*/  MUFU.TANH R110, R110 ;  /* 0x0000006e006e7308 */ /* 0x000e620000002400 */
[----:B--2---:R-:W-:Y:S01]  /*18fc0*/  FFMA.FTZ R215, R2, UR5, R113 ;  /* 0x0000000502d77c23 */ /* 0x004fe20008010071 */
[----:B------:R-:W-:Y:S02]  /*18fd0*/  MOV R113, R101 ;  /* 0x0000006500717202 */ /* 0x000fe40000000f00 */
[----:B------:R-:W-:Y:S06]  /*18fe0*/  MOV R101, R22 ;  /* 0x0000001600657202 */ /* 0x000fec0000000f00 */
[----:B------:R-:W2:Y:S01]  /*18ff0*/  MUFU.TANH R108, R108 ;  /* 0x0000006c006c7308 */ /* 0x000ea20000002400 */
[----:B------:R-:W-:Y:S01]  /*19000*/  FMNMX3.FTZ R70, R70, R101, R23, !PT ;  /* 0x0000006546467276 */ /* 0x000fe20007810017 */
[----:B----4-:R-:W-:Y:S01]  /*19010*/  FFMA.FTZ R106, R2, UR5, R115 ;  /* 0x00000005026a7c23 */ /* 0x010fe20008010073 */
[----:B------:R-:W-:Y:S02]  /*19020*/  I2FP.F32.U32 R2, R6 ;  /* 0x0000000600027245 */ /* 0x000fe40000201000 */
[----:B------:R-:W-:Y:S02]  /*19030*/  IADD3 R6, PT, PT, R0, 0x78, RZ ;  /* 0x0000007800067810 */ /* 0x000fe40007ffe0ff */
[----:B------:R-:W-:Y:S03]  /*19040*/  FMNMX3.FTZ R70, R70, R19, R105, !PT ;  /* 0x0000001346467276 */ /* 0x000fe60007810069 */
[----:B------:R-:W4:Y:S01]  /*19050*/  MUFU.TANH R112, R112 ;  /* 0x0000007000707308 */ /* 0x000f220000002400 */
[C---:B-1----:R-:W-:Y:S01]  /*19060*/  FFMA.FTZ R110, R5.reuse, UR5, R110 ;  /* 0x00000005056e7c23 */ /* 0x042fe2000801006e */
[----:B------:R-:W-:Y:S04]  /*19070*/  FMNMX3.FTZ R70, R70, R223, R220, !PT ;  /* 0x000000df46467276 */ /* 0x000fe800078100dc */
[----:B------:R-:W-:Y:S04]  /*19080*/  FMNMX3.FTZ R70, R70, R214, R213, !PT ;  /* 0x000000d646467276 */ /* 0x000fe800078100d5 */
[----:B------:R-:W1:Y:S01]  /*19090*/  MUFU.TANH R116, R116 ;  /* 0x0000007400747308 */ /* 0x000e620000002400 */
[C---:B--2---:R-:W-:Y:S05]  /*190a0*/  FFMA.FTZ R212, R5.reuse, UR5, R108 ;  /* 0x0000000505d47c23 */ /* 0x044fea000801006c */
[----:B------:R-:W-:Y:S04]  /*190b0*/  FMNMX3.FTZ R70, R70, R212, R114, !PT ;  /* 0x000000d446467276 */ /* 0x000fe80007810072 */
[----:B------:R-:W2:Y:S01]  /*190c0*/  MUFU.TANH R118, R118 ;  /* 0x0000007600767308 */ /* 0x000ea20000002400 */
[----:B----4-:R-:W-:Y:S01]  /*190d0*/  FFMA.FTZ R112, R5, UR5, R112 ;  /* 0x0000000505707c23 */ /* 0x010fe20008010070 */
[C---:B------:R-:W-:Y:S02]  /*190e0*/  IADD3 R5, PT, PT, R0.reuse, 0x71, RZ ;  /* 0x0000007100057810 */ /* 0x040fe40007ffe0ff */
[----:B------:R-:W-:Y:S02]  /*190f0*/  IADD3 R0, PT, PT, R0, 0x79, RZ ;  /* 0x0000007900007810 */ /* 0x000fe40007ffe0ff */
[----:B------:R-:W-:Y:S04]  /*19100*/  I2FP.F32.U32 R5, R5 ;  /* 0x0000000500057245 */ /* 0x000fe80000201000 */
[----:B------:R-:W4:Y:S01]  /*19110*/  MUFU.TANH R76, R76 ;  /* 0x0000004c004c7308 */ /* 0x000f220000002400 */
[----:B------:R-:W-:Y:S01]  /*19120*/  I2FP.F32.U32 R0, R0 ;  /* 0x0000000000007245 */ /* 0x000fe20000201000 */
[C---:B-1----:R-:W-:Y:S08]  /*19130*/  FFMA.FTZ R116, R2.reuse, UR5, R116 ;  /* 0x0000000502747c23 */ /* 0x042ff00008010074 */
[----:B------:R-:W1:Y:S01]  /*19140*/  MUFU.TANH R120, R120 ;  /* 0x0000007800787308 */ /* 0x000e620000002400 */
[C---:B--2---:R-:W-:Y:S09]  /*19150*/  FFMA.FTZ R118, R2.reuse, UR5, R118 ;  /* 0x0000000502767c23 */ /* 0x044ff20008010076 */
[----:B------:R-:W2:Y:S01]  /*19160*/  MUFU.TANH R3, R3 ;  /* 0x0000000300037308 */ /* 0x000ea20000002400 */
[C---:B----4-:R-:W-:Y:S09]  /*19170*/  FFMA.FTZ R76, R2.reuse, UR5, R76 ;  /* 0x00000005024c7c23 */ /* 0x050ff2000801004c */
[----:B------:R-:W4:Y:S01]  /*19180*/  MUFU.TANH R125, R125 ;  /* 0x0000007d007d7308 */ /* 0x000f220000002400 */
[----:B-1----:R-:W-:Y:S01]  /*19190*/  FFMA.FTZ R120, R2, UR5, R120 ;  /* 0x0000000502787c23 */ /* 0x002fe20008010078 */
[----:B------:R-:W-:Y:S08]  /*191a0*/  I2FP.F32.U32 R2, R6 ;  /* 0x0000000600027245 */ /* 0x000ff00000201000 */
[----:B------:R-:W1:Y:S01]  /*191b0*/  MUFU.TANH R129, R129 ;  /* 0x0000008100817308 */ /* 0x000e620000002400 */
[----:B--2---:R-:W-:Y:S01]  /*191c0*/  FFMA.FTZ R73, R0, UR5, R3 ;  /* 0x0000000500497c23 */ /* 0x004fe20008010003 */
[----:B------:R-:W-:Y:S04]  /*191d0*/  FMNMX3.FTZ R3, R134, R35, R36, !PT ;  /* 0x0000002386037276 */ /* 0x000fe80007810024 */
[----:B------:R-:W-:Y:S04]  /*191e0*/  FMNMX3.FTZ R3, R3, R40, R38, !PT ;  /* 0x0000002803037276 */ /* 0x000fe80007810026 */
[----:B------:R-:W2:Y:S01]  /*191f0*/  MUFU.TANH R131, R131 ;  /* 0x0000008300837308 */ /* 0x000ea20000002400 */
[C---:B----4-:R-:W-:Y:S01]  /*19200*/  FFMA.FTZ R125, R0.reuse, UR5, R125 ;  /* 0x00000005007d7c23 */ /* 0x050fe2000801007d */
[----:B------:R-:W-:Y:S04]  /*19210*/  FMNMX3.FTZ R3, R3, R88, R63, !PT ;  /* 0x0000005803037276 */ /* 0x000fe8000781003f */
[----:B------:R-:W-:Y:S04]  /*19220*/  FMNMX3.FTZ R3, R3, R92, R62, !PT ;  /* 0x0000005c03037276 */ /* 0x000fe8000781003e */
[----:B------:R-:W4:Y:S01]  /*19230*/  MUFU.TANH R4, R4 ;  /* 0x0000000400047308 */ /* 0x000f220000002400 */
[C---:B-1----:R-:W-:Y:S01]  /*19240*/  FFMA.FTZ R129, R0.reuse, UR5, R129 ;  /* 0x0000000500817c23 */ /* 0x042fe20008010081 */
[----:B------:R-:W-:Y:S04]  /*19250*/  FMNMX3.FTZ R3, R3, R204, R206, !PT ;  /* 0x000000cc03037276 */ /* 0x000fe800078100ce */
[----:B------:R-:W-:Y:S04]  /*19260*/  FMNMX3.FTZ R3, R3, R207, R205, !PT ;  /* 0x000000cf03037276 */ /* 0x000fe800078100cd */
[----:B------:R-:W1:Y:S01]  /*19270*/  MUFU.TANH R124, R124 ;  /* 0x0000007c007c7308 */ /* 0x000e620000002400 */
[----:B--2---:R-:W-:Y:S01]  /*19280*/  FFMA.FTZ R131, R0, UR5, R131 ;  /* 0x0000000500837c23 */ /* 0x004fe20008010083 */
[----:B------:R-:W-:Y:S02]  /*19290*/  FMNMX3.FTZ R0, R132, R30, R29, !PT ;  /* 0x0000001e84007276 */ /* 0x000fe4000781001d */
[----:B------:R-:W-:Y:S02]  /*192a0*/  FMNMX3.FTZ R3, R3, R245, R243, !PT ;  /* 0x000000f503037276 */ /* 0x000fe400078100f3 */
[----:B------:R-:W-:Y:S04]  /*192b0*/  FMNMX3.FTZ R0, R0, R33, R32, !PT ;  /* 0x0000002100007276 */ /* 0x000fe80007810020 */
[----:B------:R-:W2:Y:S01]  /*192c0*/  MUFU.TANH R128, R128 ;  /* 0x0000008000807308 */ /* 0x000ea20000002400 */
[----:B------:R-:W-:Y:S01]  /*192d0*/  FMNMX3.FTZ R3, R3, R244, R242, !PT ;  /* 0x000000f403037276 */ /* 0x000fe200078100f2 */
[----:B----4-:R-:W-:Y:S01]  /*192e0*/  FFMA.FTZ R74, R2, UR5, R4 ;  /* 0x00000005024a7c23 */ /* 0x010fe20008010004 */
[----:B------:R-:W-:Y:S02]  /*192f0*/  FMNMX3.FTZ R0, R0, R56, R58, !PT ;  /* 0x0000003800007276 */ /* 0x000fe4000781003a */
[----:B------:R-:W-:Y:S02]  /*19300*/  FMNMX3.FTZ R3, R3, R127, R53, !PT ;  /* 0x0000007f03037276 */ /* 0x000fe40007810035 */
[----:B------:R-:W-:Y:S03]  /*19310*/  FMNMX3.FTZ R0, R0, R57, R60, !PT ;  /* 0x0000003900007276 */ /* 0x000fe6000781003c */
[----:B------:R-:W4:Y:S01]  /*19320*/  MUFU.TANH R130, R130 ;  /* 0x0000008200827308 */ /* 0x000f220000002400 */
[----:B------:R-:W-:Y:S01]  /*19330*/  FMNMX3.FTZ R3, R3, R52, R86, !PT ;  /* 0x0000003403037276 */ /* 0x000fe20007810056 */
[----:B-1----:R-:W-:Y:S01]  /*19340*/  FFMA.FTZ R124, R2, UR5, R124 ;  /* 0x00000005027c7c23 */ /* 0x002fe2000801007c */
[----:B------:R-:W-:Y:S02]  /*19350*/  FMNMX3.FTZ R0, R0, R202, R201, !PT ;  /* 0x000000ca00007276 */ /* 0x000fe400078100c9 */
[----:B------:R-:W-:Y:S02]  /*19360*/  FMNMX3.FTZ R3, R3, R84, R59, !PT ;  /* 0x0000005403037276 */ /* 0x000fe4000781003b */
[----:B------:R-:W-:Y:S03]  /*19370*/  FMNMX3.FTZ R0, R0, R103, R200, !PT ;  /* 0x0000006700007276 */ /* 0x000fe600078100c8 */
[----:B------:R-:W1:Y:S01]  /*19380*/  MUFU.TANH R75, R75 ;  /* 0x0000004b004b7308 */ /* 0x000e620000002400 */
[----:B------:R-:W-:Y:S01]  /*19390*/  FMNMX3.FTZ R3, R3, R51, R11, !PT ;  /* 0x0000003303037276 */ /* 0x000fe2000781000b */
[----:B--2---:R-:W-:Y:S01]  /*193a0*/  FFMA.FTZ R128, R2, UR5, R128 ;  /* 0x0000000502807c23 */ /* 0x004fe20008010080 */
[----:B------:R-:W-:Y:S02]  /*193b0*/  FMNMX3.FTZ R0, R0, R226, R224, !PT ;  /* 0x000000e200007276 */ /* 0x000fe400078100e0 */
[----:B------:R-:W-:Y:S02]  /*193c0*/  FMNMX3.FTZ R3, R3, R91, R113, !PT ;  /* 0x0000005b03037276 */ /* 0x000fe40007810071 */
[----:B------:R-:W-:Y:S03]  /*193d0*/  FMNMX3.FTZ R0, R0, R225, R219, !PT ;  /* 0x000000e100007276 */ /* 0x000fe600078100db */
        /* <DEDUP_REMOVED lines=8> */
[C---:B-1----:R-:W-:Y:S01]  /*19460*/  FFMA.FTZ R75, R5.reuse, UR5, R75 ;  /* 0x00000005054b7c23 */ /* 0x042fe2000801004b */
[----:B------:R-:W-:Y:S02]  /*19470*/  FMNMX3.FTZ R2, R2, R96, R97, !PT ;  /* 0x0000006002027276 */ /* 0x000fe40007810061 */
[----:B------:R-:W-:Y:S02]  /*19480*/  FMNMX3.FTZ R0, R0, R222, R221, !PT ;  /* 0x000000de00007276 */ /* 0x000fe400078100dd */
[----:B------:R-:W-:Y:S03]  /*19490*/  FMNMX3.FTZ R2, R2, R94, R93, !PT ;  /* 0x0000005e02027276 */ /* 0x000fe6000781005d */
[----:B------:R-:W1:Y:S01]  /*194a0*/  MUFU.TANH R119, R119 ;  /* 0x0000007700777308 */ /* 0x000e620000002400 */
[----:B------:R-:W-:Y:S01]  /*194b0*/  FMNMX3.FTZ R0, R0, R126, R123, !PT ;  /* 0x0000007e00007276 */ /* 0x000fe2000781007b */
[C---:B--2---:R-:W-:Y:S01]  /*194c0*/  FFMA.FTZ R121, R5.reuse, UR5, R121 ;  /* 0x0000000505797c23 */ /* 0x044fe20008010079 */
[----:B------:R-:W-:Y:S02]  /*194d0*/  FMNMX3.FTZ R2, R2, R211, R210, !PT ;  /* 0x000000d302027276 */ /* 0x000fe400078100d2 */
[----:B------:R-:W-:Y:S02]  /*194e0*/  FMNMX3.FTZ R0, R0, R122, R104, !PT ;  /* 0x0000007a00007276 */ /* 0x000fe40007810068 */
[----:B------:R-:W-:Y:S02]  /*194f0*/  FMNMX3.FTZ R2, R2, R209, R208, !PT ;  /* 0x000000d102027276 */ /* 0x000fe400078100d0 */
[----:B------:R-:W-:Y:S01]  /*19500*/  FMNMX3.FTZ R0, R0, R110, R111, !PT ;  /* 0x0000006e00007276 */ /* 0x000fe2000781006f */
[C---:B----4-:R-:W-:Y:S01]  /*19510*/  FFMA.FTZ R117, R5.reuse, UR5, R117 ;  /* 0x0000000505757c23 */ /* 0x050fe20008010075 */
[----:B------:R-:W-:Y:S02]  /*19520*/  FMNMX3.FTZ R2, R2, R249, R248, !PT ;  /* 0x000000f902027276 */ /* 0x000fe400078100f8 */
[----:B------:R-:W-:Y:S02]  /*19530*/  FMNMX3.FTZ R0, R0, R76, R75, !PT ;  /* 0x0000004c00007276 */ /* 0x000fe4000781004b */
[----:B------:R-:W-:Y:S02]  /*19540*/  FMNMX3.FTZ R2, R2, R247, R246, !PT ;  /* 0x000000f702027276 */ /* 0x000fe400078100f6 */
[----:B------:R-:W-:Y:S01]  /*19550*/  FMNMX3.FTZ R70, R70, R120, R121, !PT ;  /* 0x0000007846467276 */ /* 0x000fe20007810079 */
[----:B-1----:R-:W-:Y:S01]  /*19560*/  FFMA.FTZ R119, R5, UR5, R119 ;  /* 0x0000000505777c23 */ /* 0x002fe20008010077 */
[----:B------:R-:W-:Y:S02]  /*19570*/  FMNMX3.FTZ R2, R2, R24, R46, !PT ;  /* 0x0000001802027276 */ /* 0x000fe4000781002e */
[----:B------:R-:W-:Y:S02]  /*19580*/  FMNMX3.FTZ R27, R3, R116, R117, !PT ;  /* 0x00000074031b7276 */ /* 0x000fe40007810075 */
[----:B------:R-:W-:Y:S02]  /*19590*/  FMNMX3.FTZ R2, R2, R50, R83, !PT ;  /* 0x0000003202027276 */ /* 0x000fe40007810053 */
[----:B------:R-:W-:Y:S02]  /*195a0*/  FMNMX3.FTZ R0, R0, R74, R73, !PT ;  /* 0x0000004a00007276 */ /* 0x000fe40007810049 */
[----:B------:R-:W-:Y:S02]  /*195b0*/  FMNMX3.FTZ R2, R2, R64, R65, !PT ;  /* 0x0000004002027276 */ /* 0x000fe40007810041 */
[----:B------:R-:W-:Y:S02]  /*195c0*/  FMNMX3.FTZ R70, R70, R124, R125, !PT ;  /* 0x0000007c46467276 */ /* 0x000fe4000781007d */
[----:B------:R-:W-:Y:S04]  /*195d0*/  FMNMX3.FTZ R2, R2, R66, R67, !PT ;  /* 0x0000004202027276 */ /* 0x000fe80007810043 */
[----:B------:R-:W-:Y:S04]  /*195e0*/  FMNMX3.FTZ R2, R2, R10, R54, !PT ;  /* 0x0000000a02027276 */ /* 0x000fe80007810036 */
[----:B------:R-:W-:Y:S04]  /*195f0*/  FMNMX3.FTZ R2, R2, R55, R106, !PT ;  /* 0x0000003702027276 */ /* 0x000fe8000781006a */
[----:B------:R-:W-:Y:S01]  /*19600*/  FMNMX3.FTZ R28, R2, R118, R119, !PT ;  /* 0x00000076021c7276 */ /* 0x000fe20007810077 */
[----:B---3--:R-:W-:Y:S06]  /*19610*/  BRA.U.ANY UP0, `(.L_x_627) ;  /* 0xffffffc5007c7547 */ /* 0x008fec000b93ffff */
.L_x_626:
[----:B------:R-:W1:Y:S01]  /*19620*/  SHFL.BFLY PT, R2, R0, 0x2, 0x1f ;  /* 0x0c401f0000027f89 */ /* 0x000e6200000e0000 */
[----:B------:R-:W-:Y:S01]  /*19630*/  FMNMX3.FTZ R3, R27, R128, R129, !PT ;  /* 0x000000801b037276 */ /* 0x000fe20007810081 */
[----:B------:R-:W-:Y:S01]  /*19640*/  UISETP.NE.AND UP0, UPT, UR12, URZ, UPT ;  /* 0x000000ff0c00728c */ /* 0x000fe2000bf05270 */
[----:B--2---:R-:W-:Y:S05]  /*19650*/  FMNMX3.FTZ R4, R28, R130, R131, !PT ;  /* 0x000000821c047276 */ /* 0x004fea0007810083 */
[----:B------:R-:W2:Y:S01]  /*19660*/  SHFL.BFLY PT, R5, R70, 0x2, 0x1f ;  /* 0x0c401f0046057f89 */ /* 0x000ea200000e0000 */
[----:B------:R-:W-:Y:S01]  /*19670*/  MOV R27, R83 ;  /* 0x00000053001b7202 */ /* 0x000fe20000000f00 */
[----:B------:R-:W-:Y:S01]  /*19680*/  UIADD3 UR12, UPT, UPT, UR12, -0x1, URZ ;  /* 0xffffffff0c0c7890 */ /* 0x000fe2000fffe0ff */
[----:B------:R-:W-:Y:S05]  /*19690*/  MOV R28, R67 ;  /* 0x00000043001c7202 */ /* 0x000fea0000000f00 */
[----:B------:R-:W3:Y:S08]  /*196a0*/  SHFL.BFLY PT, R6, R3, 0x2, 0x1f ;  /* 0x0c401f0003067f89 */ /* 0x000ef000000e0000 */
[----:B------:R4:W5:Y:S04]  /*196b0*/  LDL R100, [R1+0xa8] ;  /* 0x0000a80001647983 */ /* 0x0009680000100800 */
[----:B------:R-:W4:Y:S08]  /*196c0*/  SHFL.BFLY PT, R7, R4, 0x2, 0x1f ;  /* 0x0c401f0004077f89 */ /* 0x000f3000000e0000 */
[----:B------:R-:W-:Y:S01]  /*196d0*/  LDSM.16.MT88.4 R20, [R228+0x8000] ;  /* 0x00800000e414783b */ /* 0x000fe20000004200 */
[----:B-1----:R-:W-:Y:S02]  /*196e0*/  FMNMX.FTZ R0, R0, R2, !PT ;  /* 0x0000000200007209 */ /* 0x002fe40007810000 */
[----:B--2---:R-:W-:Y:S05]  /*196f0*/  FMNMX.FTZ R70, R70, R5, !PT ;  /* 0x0000000546467209 */ /* 0x004fea0007810000 */
[----:B------:R-:W1:Y:S01]  /*19700*/  SHFL.BFLY PT, R2, R0, 0x1, 0x1f ;  /* 0x0c201f0000027f89 */ /* 0x000e6200000e0000 */
[----:B---3--:R-:W-:Y:S07]  /*19710*/  FMNMX.FTZ R6, R3, R6, !PT ;  /* 0x0000000603067209 */ /* 0x008fee0007810000 */
[----:B------:R-:W2:Y:S08]  /*19720*/  SHFL.BFLY PT, R3, R70, 0x1, 0x1f ;  /* 0x0c201f0046037f89 */ /* 0x000eb000000e0000 */
[----:B------:R-:W3:Y:S01]  /*19730*/  SHFL.BFLY PT, R72, R6, 0x1, 0x1f ;  /* 0x0c201f0006487f89 */ /* 0x000ee200000e0000 */
[----:B----4-:R-:W-:Y:S07]  /*19740*/  FMNMX.FTZ R7, R4, R7, !PT ;  /* 0x0000000704077209 */ /* 0x010fee0007810000 */
[----:B------:R-:W4:Y:S01]  /*19750*/  SHFL.BFLY PT, R71, R7, 0x1, 0x1f ;  /* 0x0c201f0007477f89 */ /* 0x000f2200000e0000 */
[----:B-1----:R-:W-:Y:S04]  /*19760*/  FMNMX.FTZ R69, R0, R2, !PT ;  /* 0x0000000200457209 */ /* 0x002fe80007810000 */
[C---:B------:R-:W-:Y:S01]  /*19770*/  FSETP.NEU.FTZ.AND P2, PT, R69.reuse, -INF , PT ;  /* 0xff8000004500780b */ /* 0x040fe20003f5d000 */
[C---:B------:R-:W-:Y:S01]  /*19780*/  FMUL.FTZ R78, R69.reuse, UR4 ;  /* 0x00000004454e7c20 */ /* 0x040fe20008410000 */
[----:B--2---:R-:W-:Y:S01]  /*19790*/  FMNMX.FTZ R70, R70, R3, !PT ;  /* 0x0000000346467209 */ /* 0x004fe20007810000 */
[----:B------:R-:W-:Y:S01]  /*197a0*/  FADD.FTZ R0, -R69, R132 ;  /* 0x0000008445007221 */ /* 0x000fe20000010100 */
[----:B---3--:R-:W-:Y:S02]  /*197b0*/  FMNMX.FTZ R72, R6, R72, !PT ;  /* 0x0000004806487209 */ /* 0x008fe40007810000 */
[----:B------:R-:W-:Y:S01]  /*197c0*/  FSEL R78, R78, RZ, P2 ;  /* 0x000000ff4e4e7208 */ /* 0x000fe20001000000 */
[C---:B------:R-:W-:Y:S01]  /*197d0*/  FMUL.FTZ R77, R70.reuse, UR4 ;  /* 0x00000004464d7c20 */ /* 0x040fe20008410000 */
[----:B------:R-:W-:Y:S01]  /*197e0*/  FSETP.NEU.FTZ.AND P2, PT, R70, -INF , PT ;  /* 0xff8000004600780b */ /* 0x000fe20003f5d000 */
[C---:B------:R-:W-:Y:S01]  /*197f0*/  FADD.FTZ R3, -R72.reuse, R134 ;  /* 0x0000008648037221 */ /* 0x040fe20000010100 */
[----:B------:R-:W-:Y:S01]  /*19800*/  FMUL.FTZ R79, R72, UR4 ;  /* 0x00000004484f7c20 */ /* 0x000fe20008410000 */
[--C-:B------:R-:W-:Y:S01]  /*19810*/  FFMA.FTZ R5, R30, UR4, -R78.reuse ;  /* 0x000000041e057c23 */ /* 0x100fe2000801084e */
[--C-:B------:R-:W-:Y:S01]  /*19820*/  FFMA.FTZ R4, R29, UR4, -R78.reuse ;  /* 0x000000041d047c23 */ /* 0x100fe2000801084e */
[----:B------:R-:W-:Y:S01]  /*19830*/  FSEL R77, R77, RZ, P2 ;  /* 0x000000ff4d4d7208 */ /* 0x000fe20001000000 */
[----:B------:R-:W-:Y:S01]  /*19840*/  FADD.FTZ R2, -R70, R133 ;  /* 0x0000008546027221 */ /* 0x000fe20000010100 */
[----:B------:R1:W-:Y:S01]  /*19850*/  MUFU.EX2 R134, R5 ;  /* 0x0000000500867308 */ /* 0x0003e20000000800 */
[----:B------:R-:W-:Y:S01]  /*19860*/  FSETP.NEU.FTZ.AND P2, PT, R72, -INF , PT ;  /* 0xff8000004800780b */ /* 0x000fe20003f5d000 */
[----:B------:R-:W-:Y:S01]  /*19870*/  FMUL.FTZ R0, R0, UR4 ;  /* 0x0000000400007c20 */ /* 0x000fe20008410000 */
[----:B----4-:R-:W-:Y:S07]  /*19880*/  FMNMX.FTZ R71, R7, R71, !PT ;  /* 0x0000004707477209 */ /* 0x010fee0007810000 */
[----:B------:R2:W3:Y:S01]  /*19890*/  MUFU.EX2 R132, R4 ;  /* 0x0000000400847308 */ /* 0x0004e20000000800 */
[----:B------:R-:W-:Y:S01]  /*198a0*/  FSEL R79, R79, RZ, P2 ;  /* 0x000000ff4f4f7208 */ /* 0x000fe20001000000 */
[----:B------:R-:W-:Y:S01]  /*198b0*/  FMUL.FTZ R3, R3, UR4 ;  /* 0x0000000403037c20 */ /* 0x000fe20008410000 */
[C---:B------:R-:W-:Y:S01]  /*198c0*/  FSETP.NEU.FTZ.AND P2, PT, R71.reuse, -INF , PT ;  /* 0xff8000004700780b */ /* 0x040fe20003f5d000 */
[----:B------:R-:W-:Y:S06]  /*198d0*/  FMUL.FTZ R102, R71, UR4 ;  /* 0x0000000447667c20 */ /* 0x000fec0008410000 */
[----:B------:R4:W4:Y:S01]  /*198e0*/  MUFU.EX2 R68, R0 ;  /* 0x0000000000447308 */ /* 0x0009220000000800 */
[----:B------:R-:W-:Y:S01]  /*198f0*/  FFMA.FTZ R6, R36, UR4, -R79 ;  /* 0x0000000424067c23 */ /* 0x000fe2000801084f */
[----:B------:R-:W-:Y:S01]  /*19900*/  FMUL.FTZ R2, R2, UR4 ;  /* 0x0000000402027c20 */ /* 0x000fe20008410000 */
[----:B------:R-:W-:Y:S07]  /*19910*/  MOV R30, R65 ;  /* 0x00000041001e7202 */ /* 0x000fee0000000f00 */
[----:B------:R-:W4:Y:S01]  /*19920*/  MUFU.EX2 R3, R3 ;  /* 0x0000000300037308 */ /* 0x000f220000000800 */
[--C-:B-1----:R-:W-:Y:S01]  /*19930*/  FFMA.FTZ R5, R33, UR4, -R78.reuse ;  /* 0x0000000421057c23 */ /* 0x102fe2000801084e */
[----:B------:R-:W-:Y:S01]  /*19940*/  FSEL R102, R102, RZ, P2 ;  /* 0x000000ff66667208 */ /* 0x000fe20001000000 */
[----:B------:R-:W5:Y:S07]  /*19950*/  LDL R33, [R1+0xa4] ;  /* 0x0000a40001217983 */ /* 0x000f6e0000100800 */
[----:B------:R-:W-:Y:S01]  /*19960*/  MUFU.EX2 R115, R6 ;  /* 0x0000000600737308 */ /* 0x000fe20000000800 */
[--C-:B--2---:R-:W-:Y:S01]  /*19970*/  FFMA.FTZ R4, R32, UR4, -R78.reuse ;  /* 0x0000000420047c23 */ /* 0x104fe2000801084e */
[----:B------:R-:W-:Y:S01]  /*19980*/  MOV R29, R64 ;  /* 0x00000040001d7202 */ /* 0x000fe20000000f00 */
[--C-:B------:R-:W-:Y:S07]  /*19990*/  FFMA.FTZ R57, R57, UR4, -R78.reuse ;  /* 0x0000000439397c23 */ /* 0x100fee000801084e */
[----:B------:R1:W-:Y:S01]  /*199a0*/  MUFU.EX2 R234, R5 ;  /* 0x0000000500ea7308 */ /* 0x0003e20000000800 */
[----:B---3--:R-:W-:Y:S01]  /*199b0*/  F2FP.F16.F32.PACK_AB R65, R132, R134 ;  /* 0x000000868441723e */ /* 0x008fe200000000ff */
[----:B----4-:R-:W-:Y:S01]  /*199c0*/  FADD.FTZ R0, -R71, R135 ;  /* 0x0000008747007221 */ /* 0x010fe20000010100 */
[----:B------:R-:W-:Y:S07]  /*199d0*/  MOV R135, R66 ;  /* 0x0000004200877202 */ /* 0x000fee0000000f00 */
[----:B------:R2:W3:Y:S01]  /*199e0*/  MUFU.EX2 R25, R4 ;  /* 0x0000000400197308 */ /* 0x0004e20000000800 */
[----:B------:R-:W-:Y:S01]  /*199f0*/  FMUL.FTZ R10, R68, R138 ;  /* 0x0000008a440a7220 */ /* 0x000fe20000410000 */
[----:B------:R-:W-:Y:S01]  /*19a00*/  FMUL.FTZ R0, R0, UR4 ;  /* 0x0000000400007c20 */ /* 0x000fe20008410000 */
[C---:B------:R-:W-:Y:S07]  /*19a10*/  FMUL.FTZ R11, R68.reuse, R139 ;  /* 0x0000008b440b7220 */ /* 0x040fee0000410000 */
[----:B------:R-:W4:Y:S01]  /*19a20*/  MUFU.EX2 R2, R2 ;  /* 0x0000000200027308 */ /* 0x000f220000000800 */
[C---:B------:R-:W-:Y:S01]  /*19a30*/  FMUL.FTZ R15, R68.reuse, R147 ;  /* 0x00000093440f7220 */ /* 0x040fe20000410000 */
[----:B------:R-:W-:Y:S01]  /*19a40*/  FMUL.FTZ R14, R68, R146 ;  /* 0x00000092440e7220 */ /* 0x000fe20000410000 */
[C---:B------:R-:W-:Y:S07]  /*19a50*/  FMUL.FTZ R16, R3.reuse, R148 ;  /* 0x0000009403107220 */ /* 0x040fee0000410000 */
[----:B------:R-:W4:Y:S01]  /*19a60*/  MUFU.EX2 R0, R0 ;  /* 0x0000000000007308 */ /* 0x000f220000000800 */
[C---:B------:R-:W-:Y:S01]  /*19a70*/  FMUL.FTZ R17, R3.reuse, R149 ;  /* 0x0000009503117220 */ /* 0x040fe20000410000 */
[--C-:B-1----:R-:W-:Y:S01]  /*19a80*/  FFMA.FTZ R5, R34, UR4, -R77.reuse ;  /* 0x0000000422057c23 */ /* 0x102fe2000801084d */
[----:B------:R-:W-:Y:S01]  /*19a90*/  MOV R147, R55 ;  /* 0x0000003700937202 */ /* 0x000fe20000000f00 */
[----:B------:R-:W-:Y:S01]  /*19aa0*/  FMUL.FTZ R32, R3, R164 ;  /* 0x000000a403207220 */ /* 0x000fe20000410000 */
[----:B------:R-:W-:Y:S05]  /*19ab0*/  MOV R149, R53 ;  /* 0x0000003500957202 */ /* 0x000fea0000000f00 */
[----:B------:R1:W-:Y:S01]  /*19ac0*/  MUFU.EX2 R107, R5 ;  /* 0x00000005006b7308 */ /* 0x0003e20000000800 */
[----:B--2---:R-:W-:Y:S01]  /*19ad0*/  FFMA.FTZ R4, R31, UR4, -R77 ;  /* 0x000000041f047c23 */ /* 0x004fe2000801084d */
[----:B---3--:R-:W-:Y:S01]  /*19ae0*/  F2FP.F16.F32.PACK_AB R67, R25, R234 ;  /* 0x000000ea1943723e */ /* 0x008fe200000000ff */
[----:B------:R-:W-:Y:S01]  /*19af0*/  FMUL.FTZ R31, R68, R163 ;  /* 0x000000a3441f7220 */ /* 0x000fe20000410000 */
[C---:B----4-:R-:W-:Y:S06]  /*19b00*/  FMUL.FTZ R9, R2.reuse, R137 ;  /* 0x0000008902097220 */ /* 0x050fec0000410000 */
[----:B------:R2:W3:Y:S01]  /*19b10*/  MUFU.EX2 R133, R4 ;  /* 0x0000000400857308 */ /* 0x0004e20000000800 */
[C---:B------:R-:W-:Y:S01]  /*19b20*/  FMUL.FTZ R13, R2.reuse, R145 ;  /* 0x00000091020d7220 */ /* 0x040fe20000410000 */
[----:B------:R-:W-:Y:S01]  /*19b30*/  FMUL.FTZ R12, R2, R144 ;  /* 0x00000090020c7220 */ /* 0x000fe20000410000 */
[C---:B------:R-:W-:Y:S01]  /*19b40*/  FMUL.FTZ R7, R0.reuse, R143 ;  /* 0x0000008f00077220 */ /* 0x040fe20000410000 */
[C---:B------:R-:W-:Y:S01]  /*19b50*/  FMUL.FTZ R6, R0.reuse, R142 ;  /* 0x0000008e00067220 */ /* 0x040fe20000410000 */
[C---:B------:R-:W-:Y:S01]  /*19b60*/  FMUL.FTZ R18, R0.reuse, R150 ;  /* 0x0000009600127220 */ /* 0x040fe20000410000 */
[C---:B------:R-:W-:Y:S01]  /*19b70*/  FMUL.FTZ R19, R0.reuse, R151 ;  /* 0x0000009700137220 */ /* 0x040fe20000410000 */
[----:B------:R-:W-:Y:S01]  /*19b80*/  MOV R145, R54 ;  /* 0x0000003600917202 */ /* 0x000fe20000000f00 */
[----:B------:R-:W-:Y:S01]  /*19b90*/  FMUL.FTZ R34, R0, R166 ;  /* 0x000000a600227220 */ /* 0x000fe20000410000 */
[--C-:B-1----:R-:W-:Y:S01]  /*19ba0*/  FFMA.FTZ R5, R35, UR4, -R79.reuse ;  /* 0x0000000423057c23 */ /* 0x102fe2000801084f */
[----:B------:R-:W-:Y:S01]  /*19bb0*/  MOV R138, R29 ;  /* 0x0000001d008a7202 */ /* 0x000fe20000000f00 */
[----:B------:R-:W-:Y:S01]  /*19bc0*/  FMUL.FTZ R29, R2, R161 ;  /* 0x000000a1021d7220 */ /* 0x000fe20000410000 */
[----:B------:R-:W-:Y:S01]  /*19bd0*/  MOV R142, R28 ;  /* 0x0000001c008e7202 */ /* 0x000fe20000000f00 */
[----:B------:R1:W4:Y:S01]  /*19be0*/  MUFU.EX2 R108, R5 ;  /* 0x00000005006c7308 */ /* 0x0003220000000800 */
[--C-:B--2---:R-:W-:Y:S01]  /*19bf0*/  FFMA.FTZ R4, R40, UR4, -R79.reuse ;  /* 0x0000000428047c23 */ /* 0x104fe2000801084f */
[----:B---3--:R-:W-:Y:S01]  /*19c00*/  F2FP.F16.F32.PACK_AB R64, R133, R107 ;  /* 0x0000006b8540723e */ /* 0x008fe200000000ff */
[----:B------:R-:W-:Y:S01]  /*19c10*/  FMUL.FTZ R28, R2, R160 ;  /* 0x000000a0021c7220 */ /* 0x000fe20000410000 */
[----:B------:R-:W-:Y:S06]  /*19c20*/  FMUL.FTZ R35, R0, R167 ;  /* 0x000000a700237220 */ /* 0x000fec0000410000 */
[----:B------:R2:W-:Y:S01]  /*19c30*/  MUFU.EX2 R87, R4 ;  /* 0x0000000400577308 */ /* 0x0005e20000000800 */
[----:B------:R-:W-:Y:S01]  /*19c40*/  MOV R139, R101 ;  /* 0x00000065008b7202 */ /* 0x000fe20000000f00 */
[----:B------:R-:W-:Y:S01]  /*19c50*/  FMUL.FTZ R40, R2, R172 ;  /* 0x000000ac02287220 */ /* 0x000fe20000410000 */
[----:B------:R-:W-:Y:S01]  /*19c60*/  MOV R163, R84 ;  /* 0x0000005400a37202 */ /* 0x000fe20000000f00 */
[----:B------:R-:W-:Y:S01]  /*19c70*/  FFMA.FTZ R60, R60, UR4, -R78 ;  /* 0x000000043c3c7c23 */ /* 0x000fe2000801084e */
[----:B------:R-:W-:Y:S01]  /*19c80*/  MOV R160, R46 ;  /* 0x0000002e00a07202 */ /* 0x000fe20000000f00 */
[C---:B------:R-:W-:Y:S01]  /*19c90*/  FMUL.FTZ R46, R68.reuse, R178 ;  /* 0x000000b2442e7220 */ /* 0x040fe20000410000 */
[----:B------:R-:W-:Y:S01]  /*19ca0*/  MOV R144, R47 ;  /* 0x0000002f00907202 */ /* 0x000fe20000000f00 */
[----:B------:R-:W-:Y:S01]  /*19cb0*/  FMUL.FTZ R47, R68, R179 ;  /* 0x000000b3442f7220 */ /* 0x000fe20000410000 */
[----:B-1----:R-:W-:Y:S01]  /*19cc0*/  FFMA.FTZ R5, R38, UR4, -R79 ;  /* 0x0000000426057c23 */ /* 0x002fe2000801084f */
[----:B----4-:R-:W-:Y:S01]  /*19cd0*/  F2FP.F16.F32.PACK_AB R80, R115, R108 ;  /* 0x0000006c7350723e */ /* 0x010fe200000000ff */
[--C-:B------:R-:W-:Y:S01]  /*19ce0*/  FFMA.FTZ R61, R61, UR4, -R77.reuse ;  /* 0x000000043d3d7c23 */ /* 0x100fe2000801084d */
[----:B------:R-:W-:Y:S01]  /*19cf0*/  MOV R146, R45 ;  /* 0x0000002d00927202 */ /* 0x000fe20000000f00 */
[----:B------:R1:W3:Y:S01]  /*19d00*/  MUFU.EX2 R8, R5 ;  /* 0x0000000500087308 */ /* 0x0002e20000000800 */
[--C-:B--2---:R-:W-:Y:S01]  /*19d10*/  FFMA.FTZ R4, R41, UR4, -R102.reuse ;  /* 0x0000000429047c23 */ /* 0x104fe20008010866 */
[C---:B------:R-:W-:Y:S01]  /*19d20*/  FMUL.FTZ R41, R2.reuse, R173 ;  /* 0x000000ad02297220 */ /* 0x040fe20000410000 */
[----:B------:R-:W-:Y:S01]  /*19d30*/  FMUL.FTZ R45, R2, R177 ;  /* 0x000000b1022d7220 */ /* 0x000fe20000410000 */
[----:B------:R-:W-:Y:S06]  /*19d40*/  MOV R137, R90 ;  /* 0x0000005a00897202 */ /* 0x000fec0000000f00 */
[----:B------:R2:W-:Y:S01]  /*19d50*/  MUFU.EX2 R109, R4 ;  /* 0x00000004006d7308 */ /* 0x0005e20000000800 */
[----:B------:R-:W-:Y:S01]  /*19d60*/  MOV R178, R145 ;  /* 0x0000009100b27202 */ /* 0x000fe20000000f00 */
[----:B------:R-:W-:Y:S01]  /*19d70*/  FFMA.FTZ R105, R105, UR4, -R77 ;  /* 0x0000000469697c23 */ /* 0x000fe2000801084d */
[----:B------:R-:W-:Y:S01]  /*19d80*/  MOV R179, R149 ;  /* 0x0000009500b37202 */ /* 0x000fe20000000f00 */
[--C-:B------:R-:W-:Y:S01]  /*19d90*/  FFMA.FTZ R113, R113, UR4, -R79.reuse ;  /* 0x0000000471717c23 */ /* 0x100fe2000801084f */
[--C-:B------:R-:W-:Y:S01]  /*19da0*/  FFMA.FTZ R128, R128, UR4, -R79.reuse ;  /* 0x0000000480807c23 */ /* 0x100fe2000801084f */
[----:B------:R-:W-:Y:S01]  /*19db0*/  FFMA.FTZ R129, R129, UR4, -R79 ;  /* 0x0000000481817c23 */ /* 0x000fe2000801084f */
[----:B------:R-:W-:Y:S01]  /*19dc0*/  MOV R177, R179 ;  /* 0x000000b300b17202 */ /* 0x000fe20000000f00 */
[--C-:B------:R-:W-:Y:S01]  /*19dd0*/  FFMA.FTZ R118, R118, UR4, -R102.reuse ;  /* 0x0000000476767c23 */ /* 0x100fe20008010866 */
[--C-:B-1----:R-:W-:Y:S01]  /*19de0*/  FFMA.FTZ R5, R39, UR4, -R102.reuse ;  /* 0x0000000427057c23 */ /* 0x102fe20008010866 */
[----:B---3--:R-:W-:Y:S01]  /*19df0*/  MOV R143, R8 ;  /* 0x00000008008f7202 */ /* 0x008fe20000000f00 */
[----:B------:R-:W-:Y:S01]  /*19e00*/  FMUL.FTZ R8, R2, R136 ;  /* 0x0000008802087220 */ /* 0x000fe20000410000 */
[----:B------:R-:W-:Y:S01]  /*19e10*/  MOV R136, R91 ;  /* 0x0000005b00887202 */ /* 0x000fe20000000f00 */
[----:B------:R1:W3:Y:S01]  /*19e20*/  MUFU.EX2 R85, R5 ;  /* 0x0000000500557308 */ /* 0x0002e20000000800 */
[--C-:B--2---:R-:W-:Y:S01]  /*19e30*/  FFMA.FTZ R4, R42, UR4, -R102.reuse ;  /* 0x000000042a047c23 */ /* 0x104fe20008010866 */
[----:B------:R-:W-:Y:S01]  /*19e40*/  F2FP.F16.F32.PACK_AB R82, R143, R87 ;  /* 0x000000578f52723e */ /* 0x000fe200000000ff */
[----:B------:R-:W-:Y:S07]  /*19e50*/  FMUL.FTZ R42, R68, R174 ;  /* 0x000000ae442a7220 */ /* 0x000fee0000410000 */
[----:B------:R-:W-:Y:S01]  /*19e60*/  MUFU.EX2 R129, R129 ;  /* 0x0000008100817308 */ /* 0x000fe20000000800 */
[--C-:B------:R-:W-:Y:S01]  /*19e70*/  FFMA.FTZ R119, R119, UR4, -R102.reuse ;  /* 0x0000000477777c23 */ /* 0x100fe20008010866 */
[--C-:B------:R-:W-:Y:S08]  /*19e80*/  FFMA.FTZ R130, R130, UR4, -R102.reuse ;  /* 0x0000000482827c23 */ /* 0x100ff00008010866 */
[----:B------:R2:W-:Y:S10]  /*19e90*/  MUFU.EX2 R235, R4 ;  /* 0x0000000400eb7308 */ /* 0x0005f40000000800 */
[----:B------:R4:W-:Y:S01]  /*19ea0*/  MUFU.EX2 R174, R60 ;  /* 0x0000003c00ae7308 */ /* 0x0009e20000000800 */
[----:B-1----:R-:W-:Y:S01]  /*19eb0*/  FFMA.FTZ R5, R37, UR4, -R102 ;  /* 0x0000000425057c23 */ /* 0x002fe20008010866 */
[----:B---3--:R-:W-:Y:S01]  /*19ec0*/  F2FP.F16.F32.PACK_AB R81, R85, R109 ;  /* 0x0000006d5551723e */ /* 0x008fe200000000ff */
[----:B------:R-:W1:Y:S01]  /*19ed0*/  LDSM.16.MT88.4 R36, [R229+0x8000] ;  /* 0x00800000e524783b */ /* 0x000e620000004200 */
[----:B------:R-:W-:Y:S06]  /*19ee0*/  MOV R161, R85 ;  /* 0x0000005500a17202 */ /* 0x000fec0000000f00 */
[----:B------:R3:W3:Y:S01]  /*19ef0*/  MUFU.EX2 R26, R5 ;  /* 0x00000005001a7308 */ /* 0x0006e20000000800 */
[----:B--2---:R-:W-:Y:S01]  /*19f00*/  FFMA.FTZ R4, R44, UR4, -R77 ;  /* 0x000000042c047c23 */ /* 0x004fe2000801084d */
[----:B------:R-:W-:Y:S08]  /*19f10*/  FMUL.FTZ R44, R2, R176 ;  /* 0x000000b0022c7220 */ /* 0x000ff00000410000 */
[----:B------:R-:W-:Y:S01]  /*19f20*/  MUFU.EX2 R113, R113 ;  /* 0x0000007100717308 */ /* 0x000fe20000000800 */
[----:B----4-:R-:W-:Y:S09]  /*19f30*/  FFMA.FTZ R60, R88, UR4, -R79 ;  /* 0x00000004583c7c23 */ /* 0x010ff2000801084f */
[----:B------:R2:W4:Y:S01]  /*19f40*/  MUFU.EX2 R89, R4 ;  /* 0x0000000400597308 */ /* 0x0005220000000800 */
[----:B---3--:R-:W-:Y:S01]  /*19f50*/  FFMA.FTZ R5, R43, UR4, -R77 ;  /* 0x000000042b057c23 */ /* 0x008fe2000801084d */
[----:B------:R-:W-:Y:S01]  /*19f60*/  F2FP.F16.F32.PACK_AB R83, R26, R235 ;  /* 0x000000eb1a53723e */ /* 0x000fe200000000ff */
[C---:B------:R-:W-:Y:S07]  /*19f70*/  FMUL.FTZ R43, R68.reuse, R175 ;  /* 0x000000af442b7220 */ /* 0x040fee0000410000 */
[----:B------:R3:W-:Y:S10]  /*19f80*/  MUFU.EX2 R164, R60 ;  /* 0x0000003c00a47308 */ /* 0x0007f40000000800 */
[----:B------:R1:W1:Y:S01]  /*19f90*/  MUFU.EX2 R24, R5 ;  /* 0x0000000500187308 */ /* 0x0002620000000800 */
[C---:B--2---:R-:W-:Y:S01]  /*19fa0*/  FMUL.FTZ R4, R3.reuse, R140 ;  /* 0x0000008c03047220 */ /* 0x044fe20000410000 */
[----:B------:R-:W-:Y:S01]  /*19fb0*/  MOV R140, R30 ;  /* 0x0000001e008c7202 */ /* 0x000fe20000000f00 */
[C---:B------:R-:W-:Y:S01]  /*19fc0*/  FMUL.FTZ R30, R68.reuse, R162 ;  /* 0x000000a2441e7220 */ /* 0x040fe20000410000 */
[----:B------:R-:W-:Y:S01]  /*19fd0*/  MOV R162, R59 ;  /* 0x0000003b00a27202 */ /* 0x000fe20000000f00 */
[----:B------:R-:W-:Y:S01]  /*19fe0*/  FMUL.FTZ R59, R68, R191 ;  /* 0x000000bf443b7220 */ /* 0x000fe20000410000 */
[----:B----4-:R-:W-:Y:S04]  /*19ff0*/  MOV R167, R89 ;  /* 0x0000005900a77202 */ /* 0x010fe80000000f00 */
[----:B------:R-:W-:Y:S01]  /*1a000*/  MUFU.EX2 R128, R128 ;  /* 0x0000008000807308 */ /* 0x000fe20000000800 */
[--C-:B---3--:R-:W-:Y:S09]  /*1a010*/  FFMA.FTZ R60, R92, UR4, -R79.reuse ;  /* 0x000000045c3c7c23 */ /* 0x108ff2000801084f */
[----:B------:R-:W-:Y:S01]  /*1a020*/  MUFU.EX2 R118, R118 ;  /* 0x0000007600767308 */ /* 0x000fe20000000800 */
[C---:B-1----:R-:W-:Y:S01]  /*1a030*/  FMUL.FTZ R5, R3.reuse, R141 ;  /* 0x0000008d03057220 */ /* 0x042fe20000410000 */
[----:B------:R-:W-:Y:S02]  /*1a040*/  F2FP.F16.F32.PACK_AB R66, R24, R89 ;  /* 0x000000591842723e */ /* 0x000fe400000000ff */
[----:B------:R-:W-:Y:S01]  /*1a050*/  LDSM.16.MT88.4 R88, [R228+0x8800] ;  /* 0x00880000e458783b */ /* 0x000fe20000004200 */
[----:B------:R-:W-:Y:S05]  /*1a060*/  MOV R141, R135 ;  /* 0x00000087008d7202 */ /* 0x000fea0000000f00 */
[----:B------:R-:W-:Y:S01]  /*1a070*/  MUFU.EX2 R119, R119 ;  /* 0x0000007700777308 */ /* 0x000fe20000000800 */
[----:B------:R-:W-:Y:S01]  /*1a080*/  MOV R135, R27 ;  /* 0x0000001b00877202 */ /* 0x000fe20000000f00 */
[-C--:B------:R-:W-:Y:S08]  /*1a090*/  HMMA.16816.F32 R4, R80, R20.reuse, R4 ;  /* 0x000000145004723c */ /* 0x080ff00000001804 */
[----:B------:R-:W-:Y:S01]  /*1a0a0*/  MUFU.EX2 R130, R130 ;  /* 0x0000008200827308 */ /* 0x000fe20000000800 */
[----:B------:R-:W-:Y:S01]  /*1a0b0*/  FMUL.FTZ R27, R68, R159 ;  /* 0x0000009f441b7220 */ /* 0x000fe20000410000 */
[----:B------:R-:W-:Y:S01]  /*1a0c0*/  MOV R159, R49 ;  /* 0x00000031009f7202 */ /* 0x000fe20000000f00 */
[C---:B------:R-:W-:Y:S01]  /*1a0d0*/  FMUL.FTZ R49, R3.reuse, R181 ;  /* 0x000000b503317220 */ /* 0x040fe20000410000 */
[C---:B------:R-:W-:Y:S04]  /*1a0e0*/  HMMA.16816.F32 R8, R64.reuse, R20, R8 ;  /* 0x000000144008723c */ /* 0x040fe80000001808 */
[C---:B------:R-:W-:Y:S01]  /*1a0f0*/  FMUL.FTZ R20, R3.reuse, R152 ;  /* 0x0000009803147220 */ /* 0x040fe20000410000 */
[C---:B------:R-:W-:Y:S01]  /*1a100*/  FMUL.FTZ R21, R3.reuse, R153 ;  /* 0x0000009903157220 */ /* 0x040fe20000410000 */
[----:B------:R-:W-:Y:S01]  /*1a110*/  MOV R153, R25 ;  /* 0x0000001900997202 */ /* 0x000fe20000000f00 */
[----:B------:R-:W-:Y:S01]  /*1a120*/  FMUL.FTZ R25, R2, R157 ;  /* 0x0000009d02197220 */ /* 0x000fe20000410000 */
[-C--:B------:R-:W-:Y:S03]  /*1a130*/  HMMA.16816.F32 R12, R64, R22.reuse, R12 ;  /* 0x00000016400c723c */ /* 0x080fe6000000180c */
[----:B------:R-:W-:Y:S01]  /*1a140*/  MOV R157, R51 ;  /* 0x00000033009d7202 */ /* 0x000fe20000000f00 */
[C---:B------:R-:W-:Y:S01]  /*1a150*/  FMUL.FTZ R51, R0.reuse, R183 ;  /* 0x000000b700337220 */ /* 0x040fe20000410000 */
[----:B------:R-:W-:Y:S01]  /*1a160*/  MOV R172, R153 ;  /* 0x0000009900ac7202 */ /* 0x000fe20000000f00 */
[----:B------:R1:W-:Y:S01]  /*1a170*/  MUFU.EX2 R183, R60 ;  /* 0x0000003c00b77308 */ /* 0x0003e20000000800 */
[----:B------:R-:W-:Y:S01]  /*1a180*/  MOV R152, R26 ;  /* 0x0000001a00987202 */ /* 0x000fe20000000f00 */
[C---:B------:R-:W-:Y:S04]  /*1a190*/  HMMA.16816.F32 R16, R80.reuse, R22, R16 ;  /* 0x000000165010723c */ /* 0x040fe80000001810 */
[C---:B------:R-:W-:Y:S01]  /*1a1a0*/  FMUL.FTZ R23, R0.reuse, R155 ;  /* 0x0000009b00177220 */ /* 0x040fe20000410000 */
[----:B------:R-:W-:Y:S01]  /*1a1b0*/  MOV R155, R52 ;  /* 0x00000034009b7202 */ /* 0x000fe20000000f00 */
[----:B------:R-:W-:Y:S01]  /*1a1c0*/  FMUL.FTZ R22, R0, R154 ;  /* 0x0000009a00167220 */ /* 0x000fe20000410000 */
[----:B------:R-:W-:Y:S01]  /*1a1d0*/  MOV R154, R24 ;  /* 0x00000018009a7202 */ /* 0x000fe20000000f00 */
[----:B------:R-:W-:Y:S01]  /*1a1e0*/  FMUL.FTZ R26, R68, R158 ;  /* 0x0000009e441a7220 */ /* 0x000fe20000410000 */
[----:B------:R-:W-:Y:S01]  /*1a1f0*/  MOV R158, R48 ;  /* 0x00000030009e7202 */ /* 0x000fe20000000f00 */
[C---:B------:R-:W-:Y:S01]  /*1a200*/  FMUL.FTZ R48, R3.reuse, R180 ;  /* 0x000000b403307220 */ /* 0x040fe20000410000 */
[----:B------:R-:W-:Y:S01]  /*1a210*/  FMUL.FTZ R24, R2, R156 ;  /* 0x0000009c02187220 */ /* 0x000fe20000410000 */
[----:B------:R-:W-:Y:S01]  /*1a220*/  MOV R156, R50 ;  /* 0x00000032009c7202 */ /* 0x000fe20000000f00 */
[-C--:B------:R-:W-:Y:S03]  /*1a230*/  HMMA.16816.F32 R20, R80, R36.reuse, R20 ;  /* 0x000000245014723c */ /* 0x080fe60000001814 */
[----:B------:R-:W-:Y:S01]  /*1a240*/  MOV R179, R156 ;  /* 0x0000009c00b37202 */ /* 0x000fe20000000f00 */
[----:B------:R-:W-:Y:S01]  /*1a250*/  FMUL.FTZ R50, R0, R182 ;  /* 0x000000b600327220 */ /* 0x000fe20000410000 */
[----:B------:R-:W-:Y:S01]  /*1a260*/  MOV R191, R158 ;  /* 0x0000009e00bf7202 */ /* 0x000fe20000000f00 */
[----:B-1----:R-:W-:Y:S01]  /*1a270*/  FMUL.FTZ R60, R2, R192 ;  /* 0x000000c0023c7220 */ /* 0x002fe20000410000 */
[----:B------:R-:W-:Y:S01]  /*1a280*/  MOV R173, R154 ;  /* 0x0000009a00ad7202 */ /* 0x000fe20000000f00 */
[C---:B------:R-:W-:Y:S04]  /*1a290*/  HMMA.16816.F32 R24, R64.reuse, R36, R24 ;  /* 0x000000244018723c */ /* 0x040fe80000001818 */
[C---:B------:R-:W-:Y:S01]  /*1a2a0*/  FMUL.FTZ R36, R3.reuse, R168 ;  /* 0x000000a803247220 */ /* 0x040fe20000410000 */
[----:B------:R-:W-:Y:S01]  /*1a2b0*/  MOV R168, R86 ;  /* 0x0000005600a87202 */ /* 0x000fe20000000f00 */
[----:B------:R-:W-:Y:S01]  /*1a2c0*/  FMUL.FTZ R37, R3, R169 ;  /* 0x000000a903257220 */ /* 0x000fe20000410000 */
[----:B------:R-:W-:Y:S01]  /*1a2d0*/  MOV R169, R87 ;  /* 0x0000005700a97202 */ /* 0x000fe20000000f00 */
[-C--:B------:R-:W-:Y:S03]  /*1a2e0*/  HMMA.16816.F32 R28, R64, R38.reuse, R28 ;  /* 0x00000026401c723c */ /* 0x080fe6000000181c */
[----:B-----5:R-:W-:Y:S01]  /*1a2f0*/  @P0 IADD3 R100, PT, PT, R33, -0x40, RZ ;  /* 0xffffffc021640810 */ /* 0x020fe20007ffe0ff */
[----:B------:R-:W-:Y:S02]  /*1a300*/  FMUL.FTZ R33, R3, R165 ;  /* 0x000000a503217220 */ /* 0x000fe40000410000 */
[----:B------:R1:W-:Y:S01]  /*1a310*/  MUFU.EX2 R165, R61 ;  /* 0x0000003d00a57308 */ /* 0x0003e20000000800 */
[----:B------:R-:W-:Y:S01]  /*1a320*/  IADD3 R101, PT, PT, R231, R100, RZ ;  /* 0x00000064e7657210 */ /* 0x000fe20007ffe0ff */
[----:B------:R-:W2:Y:S03]  /*1a330*/  LDSM.16.MT88.4 R52, [R100] ;  /* 0x000000006434783b */ /* 0x000ea60000004200 */
[C---:B------:R-:W-:Y:S04]  /*1a340*/  HMMA.16816.F32 R32, R80.reuse, R38, R32 ;  /* 0x000000265020723c */ /* 0x040fe80000001820 */
[C---:B------:R-:W-:Y:S01]  /*1a350*/  FMUL.FTZ R38, R0.reuse, R170 ;  /* 0x000000aa00267220 */ /* 0x040fe20000410000 */
[----:B------:R-:W-:Y:S01]  /*1a360*/  FMUL.FTZ R39, R0, R171 ;  /* 0x000000ab00277220 */ /* 0x000fe20000410000 */
[----:B------:R-:W3:Y:S01]  /*1a370*/  LDSM.16.MT88.4 R84, [R101] ;  /* 0x000000006554783b */ /* 0x000ee20000004200 */
[----:B------:R4:W-:Y:S01]  /*1a380*/  MUFU.EX2 R171, R57 ;  /* 0x0000003900ab7308 */ /* 0x0009e20000000800 */
[--C-:B-1----:R-:W-:Y:S01]  /*1a390*/  FFMA.FTZ R61, R63, UR4, -R79.reuse ;  /* 0x000000043f3d7c23 */ /* 0x102fe2000801084f */
[----:B------:R-:W-:Y:S08]  /*1a3a0*/  FMUL.FTZ R63, R68, R195 ;  /* 0x000000c3443f7220 */ /* 0x000ff00000410000 */
[----:B------:R1:W-:Y:S01]  /*1a3b0*/  MUFU.EX2 R166, R61 ;  /* 0x0000003d00a67308 */ /* 0x0003e20000000800 */
[C---:B----4-:R-:W-:Y:S01]  /*1a3c0*/  FMUL.FTZ R57, R2.reuse, R189 ;  /* 0x000000bd02397220 */ /* 0x050fe20000410000 */
[----:B------:R-:W-:Y:S01]  /*1a3d0*/  MOV R189, R146 ;  /* 0x0000009200bd7202 */ /* 0x000fe20000000f00 */
[----:B-1----:R-:W-:Y:S01]  /*1a3e0*/  FMUL.FTZ R61, R2, R193 ;  /* 0x000000c1023d7220 */ /* 0x002fe20000410000 */
[-C--:B--2---:R-:W-:Y:S08]  /*1a3f0*/  HMMA.16816.F32 R36, R80, R52.reuse, R36 ;  /* 0x000000345024723c */ /* 0x084ff00000001824 */
[C---:B------:R-:W-:Y:S04]  /*1a400*/  HMMA.16816.F32 R40, R64.reuse, R52, R40 ;  /* 0x000000344028723c */ /* 0x040fe80000001828 */
[--C-:B------:R-:W-:Y:S01]  /*1a410*/  FFMA.FTZ R52, R56, UR4, -R78.reuse ;  /* 0x0000000438347c23 */ /* 0x100fe2000801084e */
[----:B------:R-:W-:Y:S01]  /*1a420*/  FFMA.FTZ R56, R58, UR4, -R78 ;  /* 0x000000043a387c23 */ /* 0x000fe2000801084e */
[C---:B------:R-:W-:Y:S01]  /*1a430*/  FMUL.FTZ R53, R3.reuse, R185 ;  /* 0x000000b903357220 */ /* 0x040fe20000410000 */
[----:B------:R-:W-:Y:S01]  /*1a440*/  FMUL.FTZ R58, R68, R190 ;  /* 0x000000be443a7220 */ /* 0x000fe20000410000 */
[-C--:B------:R-:W-:Y:S01]  /*1a450*/  HMMA.16816.F32 R44, R64, R54.reuse, R44 ;  /* 0x00000036402c723c */ /* 0x080fe2000000182c */
[----:B------:R1:W-:Y:S02]  /*1a460*/  MUFU.EX2 R182, R52 ;  /* 0x0000003400b67308 */ /* 0x0003e40000000800 */
[----:B------:R-:W-:Y:S08]  /*1a470*/  MOV R190, R159 ;  /* 0x0000009f00be7202 */ /* 0x000ff00000000f00 */
[----:B------:R2:W4:Y:S01]  /*1a480*/  MUFU.EX2 R170, R56 ;  /* 0x0000003800aa7308 */ /* 0x0005220000000800 */
[----:B------:R-:W-:Y:S01]  /*1a490*/  MOV R185, R168 ;  /* 0x000000a800b97202 */ /* 0x000fe20000000f00 */
[C---:B------:R-:W-:Y:S04]  /*1a4a0*/  HMMA.16816.F32 R48, R80.reuse, R54, R48 ;  /* 0x000000365030723c */ /* 0x040fe80000001830 */
[C---:B------:R-:W-:Y:S01]  /*1a4b0*/  FMUL.FTZ R54, R0.reuse, R186 ;  /* 0x000000ba00367220 */ /* 0x040fe20000410000 */
[----:B------:R-:W-:Y:S01]  /*1a4c0*/  FMUL.FTZ R55, R0, R187 ;  /* 0x000000bb00377220 */ /* 0x000fe20000410000 */
[----:B------:R-:W-:Y:S01]  /*1a4d0*/  MOV R187, R163 ;  /* 0x000000a300bb7202 */ /* 0x000fe20000000f00 */
[----:B-1----:R-:W-:Y:S01]  /*1a4e0*/  FMUL.FTZ R52, R3, R184 ;  /* 0x000000b803347220 */ /* 0x002fe20000410000 */
[----:B------:R-:W-:Y:S02]  /*1a4f0*/  MOV R186, R160 ;  /* 0x000000a000ba7202 */ /* 0x000fe40000000f00 */
[----:B------:R-:W-:Y:S01]  /*1a500*/  MOV R168, R161 ;  /* 0x000000a100a87202 */ /* 0x000fe20000000f00 */
[----:B--2---:R-:W-:Y:S01]  /*1a510*/  FMUL.FTZ R56, R2, R188 ;  /* 0x000000bc02387220 */ /* 0x004fe20000410000 */
[----:B------:R-:W-:Y:S02]  /*1a520*/  MOV R188, R144 ;  /* 0x0000009000bc7202 */ /* 0x000fe40000000f00 */
[-C--:B---3--:R-:W-:Y:S08]  /*1a530*/  HMMA.16816.F32 R52, R80, R84.reuse, R52 ;  /* 0x000000545034723c */ /* 0x088ff00000001834 */
[C---:B------:R-:W-:Y:S04]  /*1a540*/  HMMA.16816.F32 R56, R64.reuse, R84, R56 ;  /* 0x000000544038723c */ /* 0x040fe80000001838 */
[--C-:B------:R-:W-:Y:S01]  /*1a550*/  FFMA.FTZ R84, R62, UR4, -R79.reuse ;  /* 0x000000043e547c23 */ /* 0x100fe2000801084f */
[--C-:B------:R-:W-:Y:S01]  /*1a560*/  FFMA.FTZ R85, R96, UR4, -R102.reuse ;  /* 0x0000000460557c23 */ /* 0x100fe20008010866 */
[----:B------:R-:W-:Y:S01]  /*1a570*/  FMUL.FTZ R62, R68, R194 ;  /* 0x000000c2443e7220 */ /* 0x000fe20000410000 */
[--C-:B------:R-:W-:Y:S01]  /*1a580*/  FFMA.FTZ R96, R206, UR4, -R79.reuse ;  /* 0x00000004ce607c23 */ /* 0x100fe2000801084f */
[----:B------:R1:W2:Y:S10]  /*1a590*/  MUFU.EX2 R175, R84 ;  /* 0x0000005400af7308 */ /* 0x0002b40000000800 */
[----:B------:R3:W-:Y:S01]  /*1a5a0*/  MUFU.EX2 R148, R85 ;  /* 0x0000005500947308 */ /* 0x0007e20000000800 */
[-C--:B------:R-:W-:Y:S03]  /*1a5b0*/  HMMA.16816.F32 R60, R64, R86.reuse, R60 ;  /* 0x00000056403c723c */ /* 0x080fe6000000183c */
[--C-:B------:R-:W-:Y:S01]  /*1a5c0*/  FFMA.FTZ R65, R93, UR4, -R102.reuse ;  /* 0x000000045d417c23 */ /* 0x100fe20008010866 */
[----:B------:R-:W-:Y:S01]  /*1a5d0*/  FMUL.FTZ R64, R3, R196 ;  /* 0x000000c403407220 */ /* 0x000fe20000410000 */
[C---:B------:R-:W-:Y:S01]  /*1a5e0*/  FMUL.FTZ R66, R0.reuse, R198 ;  /* 0x000000c600427220 */ /* 0x040fe20000410000 */
[----:B------:R-:W-:Y:S03]  /*1a5f0*/  FMUL.FTZ R67, R0, R199 ;  /* 0x000000c700437220 */ /* 0x000fe60000410000 */
[----:B------:R5:W-:Y:S01]  /*1a600*/  MUFU.EX2 R195, R65 ;  /* 0x0000004100c37308 */ /* 0x000be20000000800 */
[----:B----4-:R-:W-:Y:S01]  /*1a610*/  MOV R199, R170 ;  /* 0x000000aa00c77202 */ /* 0x010fe20000000f00 */
[--C-:B-1----:R-:W-:Y:S01]  /*1a620*/  FFMA.FTZ R84, R97, UR4, -R102.reuse ;  /* 0x0000000461547c23 */ /* 0x102fe20008010866 */
[----:B--2---:R-:W-:Y:S01]  /*1a630*/  MOV R196, R175 ;  /* 0x000000af00c47202 */ /* 0x004fe20000000f00 */
[----:B------:R-:W-:Y:S01]  /*1a640*/  FFMA.FTZ R97, R205, UR4, -R79 ;  /* 0x00000004cd617c23 */ /* 0x000fe2000801084f */
[----:B------:R-:W-:Y:S05]  /*1a650*/  MOV R198, R171 ;  /* 0x000000ab00c67202 */ /* 0x000fea0000000f00 */
[----:B------:R1:W2:Y:S01]  /*1a660*/  MUFU.EX2 R150, R84 ;  /* 0x0000005400967308 */ /* 0x0002a20000000800 */
[--C-:B---3--:R-:W-:Y:S01]  /*1a670*/  FFMA.FTZ R85, R94, UR4, -R102.reuse ;  /* 0x000000045e557c23 */ /* 0x108fe20008010866 */
[----:B------:R-:W-:Y:S08]  /*1a680*/  MOV R175, R155 ;  /* 0x0000009b00af7202 */ /* 0x000ff00000000f00 */
[----:B------:R3:W-:Y:S01]  /*1a690*/  MUFU.EX2 R180, R96 ;  /* 0x0000006000b47308 */ /* 0x0007e20000000800 */
[----:B------:R-:W-:Y:S02]  /*1a6a0*/  MOV R170, R152 ;  /* 0x0000009800aa7202 */ /* 0x000fe40000000f00 */
[----:B------:R-:W-:Y:S07]  /*1a6b0*/  MOV R171, R147 ;  /* 0x0000009300ab7202 */ /* 0x000fee0000000f00 */
[----:B------:R4:W2:Y:S01]  /*1a6c0*/  MUFU.EX2 R151, R85 ;  /* 0x0000005500977308 */ /* 0x0008a20000000800 */
[----:B-----5:R-:W-:Y:S01]  /*1a6d0*/  FMUL.FTZ R65, R3, R197 ;  /* 0x000000c503417220 */ /* 0x020fe20000410000 */
[----:B------:R-:W-:Y:S02]  /*1a6e0*/  MOV R197, R174 ;  /* 0x000000ae00c57202 */ /* 0x000fe40000000f00 */
[----:B------:R-:W-:Y:S06]  /*1a6f0*/  MOV R174, R167 ;  /* 0x000000a700ae7202 */ /* 0x000fec0000000f00 */
[----:B------:R5:W-:Y:S01]  /*1a700*/  MUFU.EX2 R176, R97 ;  /* 0x0000006100b07308 */ /* 0x000be20000000800 */
[--C-:B-1----:R-:W-:Y:S01]  /*1a710*/  FFMA.FTZ R84, R99, UR4, -R77.reuse ;  /* 0x0000000463547c23 */ /* 0x102fe2000801084d */
[----:B------:R-:W-:Y:S01]  /*1a720*/  MOV R184, R175 ;  /* 0x000000af00b87202 */ /* 0x000fe20000000f00 */
[----:B------:R-:W-:Y:S07]  /*1a730*/  HMMA.16816.F32 R64, R80, R86, R64 ;  /* 0x000000565040723c */ /* 0x000fee0000001840 */
[----:B------:R1:W1:Y:S01]  /*1a740*/  MUFU.EX2 R145, R84 ;  /* 0x0000005400917308 */ /* 0x0002620000000800 */
[----:B------:R-:W-:Y:S01]  /*1a750*/  F2FP.F16.F32.PACK_AB R80, R166, R164 ;  /* 0x000000a4a650723e */ /* 0x000fe200000000ff */
[--C-:B---3--:R-:W-:Y:S01]  /*1a760*/  FFMA.FTZ R96, R211, UR4, -R102.reuse ;  /* 0x00000004d3607c23 */ /* 0x108fe20008010866 */
[----:B----4-:R-:W-:Y:S01]  /*1a770*/  FFMA.FTZ R85, R98, UR4, -R77 ;  /* 0x0000000462557c23 */ /* 0x010fe2000801084d */
[----:B------:R-:W-:Y:S01]  /*1a780*/  F2FP.F16.F32.PACK_AB R82, R196, R183 ;  /* 0x000000b7c452723e */ /* 0x000fe200000000ff */
[----:B------:R-:W-:Y:S01]  /*1a790*/  FFMA.FTZ R98, R207, UR4, -R79 ;  /* 0x00000004cf627c23 */ /* 0x000fe2000801084f */
[----:B--2---:R-:W-:Y:S04]  /*1a7a0*/  F2FP.F16.F32.PACK_AB R81, R150, R148 ;  /* 0x000000949651723e */ /* 0x004fe800000000ff */
[----:B------:R2:W-:Y:S01]  /*1a7b0*/  MUFU.EX2 R149, R85 ;  /* 0x0000005500957308 */ /* 0x0005e20000000800 */
[----:B------:R-:W-:Y:S01]  /*1a7c0*/  F2FP.F16.F32.PACK_AB R83, R195, R151 ;  /* 0x00000097c353723e */ /* 0x000fe200000000ff */
[----:B-----5:R-:W-:Y:S01]  /*1a7d0*/  FFMA.FTZ R97, R210, UR4, -R102 ;  /* 0x00000004d2617c23 */ /* 0x020fe20008010866 */
[----:B------:R-:W-:Y:S07]  /*1a7e0*/  F2FP.F16.F32.PACK_AB R87, R197, R198 ;  /* 0x000000c6c557723e */ /* 0x000fee00000000ff */
[----:B------:R3:W-:Y:S01]  /*1a7f0*/  MUFU.EX2 R181, R98 ;  /* 0x0000006200b57308 */ /* 0x0007e20000000800 */
[----:B------:R-:W-:Y:S01]  /*1a800*/  MOV R175, R169 ;  /* 0x000000a900af7202 */ /* 0x000fe20000000f00 */
[----:B-1----:R-:W-:Y:S01]  /*1a810*/  FFMA.FTZ R84, R95, UR4, -R77 ;  /* 0x000000045f547c23 */ /* 0x002fe2000801084d */
[----:B------:R-:W-:Y:S01]  /*1a820*/  MOV R169, R157 ;  /* 0x0000009d00a97202 */ /* 0x000fe20000000f00 */
[-C--:B------:R-:W-:Y:S01]  /*1a830*/  HMMA.16816.F32 R4, R80, R88.reuse, R4 ;  /* 0x000000585004723c */ /* 0x080fe20000001804 */
[----:B------:R-:W1:Y:S05]  /*1a840*/  LDSM.16.MT88.4 R92, [R229+0x8800] ;  /* 0x00880000e55c783b */ /* 0x000e6a0000004200 */
[----:B------:R4:W5:Y:S01]  /*1a850*/  MUFU.EX2 R194, R84 ;  /* 0x0000005400c27308 */ /* 0x0009620000000800 */
[----:B--2---:R-:W-:Y:S09]  /*1a860*/  F2FP.F16.F32.PACK_AB R85, R199, R182 ;  /* 0x000000b6c755723e */ /* 0x004ff200000000ff */
[----:B------:R2:W-:Y:S01]  /*1a870*/  MUFU.EX2 R147, R96 ;  /* 0x0000006000937308 */ /* 0x0005e20000000800 */
[--C-:B---3--:R-:W-:Y:S09]  /*1a880*/  FFMA.FTZ R98, R244, UR4, -R79.reuse ;  /* 0x00000004f4627c23 */ /* 0x108ff2000801084f */
[----:B------:R3:W1:Y:S10]  /*1a890*/  MUFU.EX2 R152, R97 ;  /* 0x0000006100987308 */ /* 0x0006740000000800 */
[----:B------:R-:W-:Y:S01]  /*1a8a0*/  MUFU.EX2 R163, R98 ;  /* 0x0000006200a37308 */ /* 0x000fe20000000800 */
[----:B----4-:R-:W-:Y:S02]  /*1a8b0*/  F2FP.F16.F32.PACK_AB R84, R145, R165 ;  /* 0x000000a59154723e */ /* 0x010fe400000000ff */
[----:B-----5:R-:W-:Y:S01]  /*1a8c0*/  F2FP.F16.F32.PACK_AB R86, R194, R149 ;  /* 0x00000095c256723e */ /* 0x020fe200000000ff */
[--C-:B--2---:R-:W-:Y:S01]  /*1a8d0*/  FFMA.FTZ R96, R224, UR4, -R78.reuse ;  /* 0x00000004e0607c23 */ /* 0x104fe2000801084e */
[----:B------:R-:W-:Y:S02]  /*1a8e0*/  MOV R224, R177 ;  /* 0x000000b100e07202 */ /* 0x000fe40000000f00 */
[----:B------:R-:W-:Y:S03]  /*1a8f0*/  MOV R177, R107 ;  /* 0x0000006b00b17202 */ /* 0x000fe60000000f00 */
[C---:B------:R-:W-:Y:S01]  /*1a900*/  HMMA.16816.F32 R8, R84.reuse, R88, R8 ;  /* 0x000000585408723c */ /* 0x040fe20000001808 */
[----:B------:R2:W-:Y:S03]  /*1a910*/  MUFU.EX2 R207, R96 ;  /* 0x0000006000cf7308 */ /* 0x0005e60000000800 */
[----:B---3--:R-:W-:Y:S01]  /*1a920*/  FFMA.FTZ R97, R242, UR4, -R79 ;  /* 0x00000004f2617c23 */ /* 0x008fe2000801084f */
[--C-:B------:R-:W-:Y:S01]  /*1a930*/  FFMA.FTZ R107, R126, UR4, -R78.reuse ;  /* 0x000000047e6b7c23 */ /* 0x100fe2000801084e */
[----:B------:R-:W-:Y:S01]  /*1a940*/  FFMA.FTZ R126, R111, UR4, -R78 ;  /* 0x000000046f7e7c23 */ /* 0x000fe2000801084e */
[----:B------:R-:W-:Y:S01]  /*1a950*/  FFMA.FTZ R111, R220, UR4, -R77 ;  /* 0x00000004dc6f7c23 */ /* 0x000fe2000801084d */
[-C--:B------:R-:W-:Y:S03]  /*1a960*/  HMMA.16816.F32 R12, R84, R90.reuse, R12 ;  /* 0x0000005a540c723c */ /* 0x080fe6000000180c */
[----:B------:R3:W-:Y:S10]  /*1a970*/  MUFU.EX2 R206, R97 ;  /* 0x0000006100ce7308 */ /* 0x0007f40000000800 */
[----:B------:R-:W-:Y:S01]  /*1a980*/  MUFU.EX2 R111, R111 ;  /* 0x0000006f006f7308 */ /* 0x000fe20000000800 */
[----:B--2---:R-:W-:Y:S01]  /*1a990*/  FFMA.FTZ R96, R243, UR4, -R79 ;  /* 0x00000004f3607c23 */ /* 0x004fe2000801084f */
[C---:B------:R-:W-:Y:S01]  /*1a9a0*/  HMMA.16816.F32 R16, R80.reuse, R90, R16 ;  /* 0x0000005a5010723c */ /* 0x040fe20000001810 */
[----:B------:R-:W2:Y:S07]  /*1a9b0*/  LDSM.16.MT88.4 R88, [R100+0x800] ;  /* 0x000800006458783b */ /* 0x000eae0000004200 */
[----:B------:R-:W-:Y:S10]  /*1a9c0*/  MUFU.EX2 R126, R126 ;  /* 0x0000007e007e7308 */ /* 0x000ff40000000800 */
[----:B------:R4:W-:Y:S01]  /*1a9d0*/  MUFU.EX2 R205, R96 ;  /* 0x0000006000cd7308 */ /* 0x0009e20000000800 */
[--C-:B---3--:R-:W-:Y:S01]  /*1a9e0*/  FFMA.FTZ R97, R248, UR4, -R102.reuse ;  /* 0x00000004f8617c23 */ /* 0x108fe20008010866 */
[-C--:B-1----:R-:W-:Y:S08]  /*1a9f0*/  HMMA.16816.F32 R20, R80, R92.reuse, R20 ;  /* 0x0000005c5014723c */ /* 0x082ff00000001814 */
[C---:B------:R-:W-:Y:S04]  /*1aa00*/  HMMA.16816.F32 R24, R84.reuse, R92, R24 ;  /* 0x0000005c5418723c */ /* 0x040fe80000001818 */
[----:B----4-:R-:W-:Y:S04]  /*1aa10*/  FFMA.FTZ R96, R249, UR4, -R102 ;  /* 0x00000004f9607c23 */ /* 0x010fe80008010866 */
[-C--:B------:R-:W-:Y:S01]  /*1aa20*/  HMMA.16816.F32 R28, R84, R94.reuse, R28 ;  /* 0x0000005e541c723c */ /* 0x080fe2000000181c */
[----:B------:R-:W-:Y:S07]  /*1aa30*/  MUFU.EX2 R156, R96 ;  /* 0x00000060009c7308 */ /* 0x000fee0000000800 */
[C---:B------:R-:W-:Y:S01]  /*1aa40*/  HMMA.16816.F32 R32, R80.reuse, R94, R32 ;  /* 0x0000005e5020723c */ /* 0x040fe20000001820 */
[----:B------:R-:W1:Y:S07]  /*1aa50*/  LDSM.16.MT88.4 R92, [R101+0x800] ;  /* 0x00080000655c783b */ /* 0x000e6e0000004200 */
[-C--:B--2---:R-:W-:Y:S08]  /*1aa60*/  HMMA.16816.F32 R36, R80, R88.reuse, R36 ;  /* 0x000000585024723c */ /* 0x084ff00000001824 */
[C---:B------:R-:W-:Y:S04]  /*1aa70*/  HMMA.16816.F32 R40, R84.reuse, R88, R40 ;  /* 0x000000585428723c */ /* 0x040fe80000001828 */
[--C-:B------:R-:W-:Y:S01]  /*1aa80*/  FFMA.FTZ R89, R202, UR4, -R78.reuse ;  /* 0x00000004ca597c23 */ /* 0x100fe2000801084e */
[--C-:B------:R-:W-:Y:S03]  /*1aa90*/  FFMA.FTZ R88, R201, UR4, -R78.reuse ;  /* 0x00000004c9587c23 */ /* 0x100fe6000801084e */
[-C--:B------:R-:W-:Y:S01]  /*1aaa0*/  HMMA.16816.F32 R44, R84, R90.reuse, R44 ;  /* 0x0000005a542c723c */ /* 0x080fe2000000182c */
[----:B------:R2:W-:Y:S10]  /*1aab0*/  MUFU.EX2 R167, R89 ;  /* 0x0000005900a77308 */ /* 0x0005f40000000800 */
[----:B------:R3:W-:Y:S01]  /*1aac0*/  MUFU.EX2 R193, R88 ;  /* 0x0000005800c17308 */ /* 0x0007e20000000800 */
[C---:B------:R-:W-:Y:S04]  /*1aad0*/  HMMA.16816.F32 R48, R80.reuse, R90, R48 ;  /* 0x0000005a5030723c */ /* 0x040fe80000001830 */
[--C-:B--2---:R-:W-:Y:S04]  /*1aae0*/  FFMA.FTZ R89, R103, UR4, -R78.reuse ;  /* 0x0000000467597c23 */ /* 0x104fe8000801084e */
[-C--:B-1----:R-:W-:Y:S03]  /*1aaf0*/  HMMA.16816.F32 R52, R80, R92.reuse, R52 ;  /* 0x0000005c5034723c */ /* 0x082fe60000001834 */
[--C-:B---3--:R-:W-:Y:S01]  /*1ab00*/  FFMA.FTZ R88, R200, UR4, -R78.reuse ;  /* 0x00000004c8587c23 */ /* 0x108fe2000801084e */
[----:B------:R1:W-:Y:S01]  /*1ab10*/  MUFU.EX2 R192, R89 ;  /* 0x0000005900c07308 */ /* 0x0003e20000000800 */
[----:B------:R-:W-:Y:S01]  /*1ab20*/  MOV R103, R138 ;  /* 0x0000008a00677202 */ /* 0x000fe20000000f00 */
[----:B------:R-:W-:Y:S01]  /*1ab30*/  FFMA.FTZ R138, R75, UR4, -R78 ;  /* 0x000000044b8a7c23 */ /* 0x000fe2000801084e */
[----:B------:R-:W-:Y:S01]  /*1ab40*/  MOV R200, R185 ;  /* 0x000000b900c87202 */ /* 0x000fe20000000f00 */
[C---:B------:R-:W-:Y:S06]  /*1ab50*/  HMMA.16816.F32 R56, R84.reuse, R92, R56 ;  /* 0x0000005c5438723c */ /* 0x040fec0000001838 */
[----:B------:R2:W3:Y:S01]  /*1ab60*/  MUFU.EX2 R99, R88 ;  /* 0x0000005800637308 */ /* 0x0004e20000000800 */
[--C-:B------:R-:W-:Y:S01]  /*1ab70*/  FFMA.FTZ R93, R209, UR4, -R102.reuse ;  /* 0x00000004d15d7c23 */ /* 0x100fe20008010866 */
[----:B------:R-:W-:Y:S01]  /*1ab80*/  FFMA.FTZ R92, R208, UR4, -R102 ;  /* 0x00000004d05c7c23 */ /* 0x000fe20008010866 */
[----:B------:R-:W-:Y:S01]  /*1ab90*/  MOV R185, R109 ;  /* 0x0000006d00b97202 */ /* 0x000fe20000000f00 */
[--C-:B------:R-:W-:Y:S01]  /*1aba0*/  FFMA.FTZ R109, R222, UR4, -R78.reuse ;  /* 0x00000004de6d7c23 */ /* 0x100fe2000801084e */
[-C--:B------:R-:W-:Y:S05]  /*1abb0*/  HMMA.16816.F32 R60, R84, R94.reuse, R60 ;  /* 0x0000005e543c723c */ /* 0x080fea000000183c */
[----:B------:R4:W-:Y:S01]  /*1abc0*/  MUFU.EX2 R154, R93 ;  /* 0x0000005d009a7308 */ /* 0x0009e20000000800 */
[--C-:B-1----:R-:W-:Y:S01]  /*1abd0*/  FFMA.FTZ R89, R203, UR4, -R77.reuse ;  /* 0x00000004cb597c23 */ /* 0x102fe2000801084d */
[--C-:B------:R-:W-:Y:S08]  /*1abe0*/  FFMA.FTZ R85, R218, UR4, -R77.reuse ;  /* 0x00000004da557c23 */ /* 0x100ff0000801084d */
[----:B------:R-:W1:Y:S01]  /*1abf0*/  MUFU.EX2 R211, R92 ;  /* 0x0000005c00d37308 */ /* 0x000e620000000800 */
[----:B------:R-:W-:Y:S01]  /*1ac00*/  FFMA.FTZ R84, R217, UR4, -R77 ;  /* 0x00000004d9547c23 */ /* 0x000fe2000801084d */
[----:B--2---:R-:W-:Y:S01]  /*1ac10*/  FFMA.FTZ R88, R204, UR4, -R79 ;  /* 0x00000004cc587c23 */ /* 0x004fe2000801084f */
[----:B------:R-:W-:Y:S07]  /*1ac20*/  HMMA.16816.F32 R64, R80, R94, R64 ;  /* 0x0000005e5040723c */ /* 0x000fee0000001840 */
[----:B------:R-:W-:Y:S01]  /*1ac30*/  MUFU.EX2 R155, R89 ;  /* 0x00000059009b7308 */ /* 0x000fe20000000800 */
[----:B------:R-:W-:Y:S09]  /*1ac40*/  F2FP.F16.F32.PACK_AB R81, R152, R147 ;  /* 0x000000939851723e */ /* 0x000ff200000000ff */
[----:B------:R2:W5:Y:S01]  /*1ac50*/  MUFU.EX2 R153, R88 ;  /* 0x0000005800997308 */ /* 0x0005620000000800 */
[----:B---3--:R-:W-:Y:S01]  /*1ac60*/  MOV R218, R99 ;  /* 0x0000006300da7202 */ /* 0x008fe20000000f00 */
[--C-:B----4-:R-:W-:Y:S01]  /*1ac70*/  FFMA.FTZ R93, R216, UR4, -R77.reuse ;  /* 0x00000004d85d7c23 */ /* 0x110fe2000801084d */
[----:B------:R-:W-:Y:S07]  /*1ac80*/  MOV R216, R176 ;  /* 0x000000b000d87202 */ /* 0x000fee0000000f00 */
[----:B------:R3:W-:Y:S01]  /*1ac90*/  MUFU.EX2 R146, R85 ;  /* 0x0000005500927308 */ /* 0x0007e20000000800 */
[----:B------:R-:W-:Y:S02]  /*1aca0*/  F2FP.F16.F32.PACK_AB R87, R218, R192 ;  /* 0x000000c0da57723e */ /* 0x000fe400000000ff */
[----:B------:R-:W-:Y:S07]  /*1acb0*/  F2FP.F16.F32.PACK_AB R82, R216, R181 ;  /* 0x000000b5d852723e */ /* 0x000fee00000000ff */
[----:B------:R4:W4:Y:S01]  /*1acc0*/  MUFU.EX2 R144, R93 ;  /* 0x0000005d00907308 */ /* 0x0009220000000800 */
[----:B-1----:R-:W-:Y:S02]  /*1acd0*/  F2FP.F16.F32.PACK_AB R83, R211, R154 ;  /* 0x0000009ad353723e */ /* 0x002fe400000000ff */
[----:B------:R-:W-:Y:S07]  /*1ace0*/  MOV R176, R162 ;  /* 0x000000a200b07202 */ /* 0x000fee0000000f00 */
[----:B------:R1:W1:Y:S01]  /*1acf0*/  MUFU.EX2 R210, R84 ;  /* 0x0000005400d27308 */ /* 0x0002620000000800 */
[----:B------:R-:W-:Y:S01]  /*1ad00*/  MOV R217, R178 ;  /* 0x000000b200d97202 */ /* 0x000fe20000000f00 */
[----:B--2---:R-:W2:Y:S01]  /*1ad10*/  LDSM.16.MT88.4 R88, [R228+0x9000] ;  /* 0x00900000e458783b */ /* 0x004ea20000004200 */
[----:B-----5:R-:W-:Y:S07]  /*1ad20*/  F2FP.F16.F32.PACK_AB R80, R180, R153 ;  /* 0x00000099b450723e */ /* 0x020fee00000000ff */
[----:B------:R5:W2:Y:S01]  /*1ad30*/  MUFU.EX2 R162, R97 ;  /* 0x0000006100a27308 */ /* 0x000aa20000000800 */
[----:B------:R-:W-:Y:S02]  /*1ad40*/  MOV R178, R171 ;  /* 0x000000ab00b27202 */ /* 0x000fe40000000f00 */
[----:B---3--:R-:W-:Y:S02]  /*1ad50*/  F2FP.F16.F32.PACK_AB R85, R193, R167 ;  /* 0x000000a7c155723e */ /* 0x008fe400000000ff */
[----:B------:R-:W-:Y:S01]  /*1ad60*/  MOV R171, R106 ;  /* 0x0000006a00ab7202 */ /* 0x000fe20000000f00 */
[----:B----4-:R-:W3:Y:S01]  /*1ad70*/  LDSM.16.MT88.4 R92, [R229+0x9000] ;  /* 0x00900000e55c783b */ /* 0x010ee20000004200 */
[--C-:B------:R-:W-:Y:S01]  /*1ad80*/  FFMA.FTZ R106, R123, UR4, -R78.reuse ;  /* 0x000000047b6a7c23 */ /* 0x100fe2000801084e */
[--C-:B------:R-:W-:Y:S01]  /*1ad90*/  FFMA.FTZ R123, R214, UR4, -R77.reuse ;  /* 0x00000004d67b7c23 */ /* 0x100fe2000801084d */
[----:B-1----:R-:W-:Y:S02]  /*1ada0*/  F2FP.F16.F32.PACK_AB R84, R144, R155 ;  /* 0x0000009b9054723e */ /* 0x002fe400000000ff */
[----:B------:R-:W-:Y:S03]  /*1adb0*/  F2FP.F16.F32.PACK_AB R86, R210, R146 ;  /* 0x00000092d256723e */ /* 0x000fe600000000ff */
[----:B-----5:R-:W-:Y:S01]  /*1adc0*/  LDSM.16.MT88.4 R96, [R229+0x9800] ;  /* 0x00980000e560783b */ /* 0x020fe20000004200 */
[----:B------:R-:W-:Y:S01]  /*1add0*/  MUFU.EX2 R123, R123 ;  /* 0x0000007b007b7308 */ /* 0x000fe20000000800 */
[-C--:B--2---:R-:W-:Y:S08]  /*1ade0*/  HMMA.16816.F32 R4, R80, R88.reuse, R4 ;  /* 0x000000585004723c */ /* 0x084ff00000001804 */
        /* <DEDUP_REMOVED lines=11> */
[--C-:B------:R-:W-:Y:S01]  /*1aea0*/  FFMA.FTZ R89, R225, UR4, -R78.reuse ;  /* 0x00000004e1597c23 */ /* 0x100fe2000801084e */
[--C-:B------:R-:W-:Y:S01]  /*1aeb0*/  FFMA.FTZ R88, R226, UR4, -R78.reuse ;  /* 0x00000004e2587c23 */ /* 0x100fe2000801084e */
[----:B------:R-:W-:Y:S01]  /*1aec0*/  MOV R225, R127 ;  /* 0x0000007f00e17202 */ /* 0x000fe20000000f00 */
[--C-:B------:R-:W-:Y:S01]  /*1aed0*/  FFMA.FTZ R127, R110, UR4, -R78.reuse ;  /* 0x000000046e7f7c23 */ /* 0x100fe2000801084e */
[-C--:B------:R-:W-:Y:S01]  /*1aee0*/  HMMA.16816.F32 R44, R84, R90.reuse, R44 ;  /* 0x0000005a542c723c */ /* 0x080fe2000000182c */
[----:B------:R1:W-:Y:S02]  /*1aef0*/  MUFU.EX2 R208, R89 ;  /* 0x0000005900d07308 */ /* 0x0003e40000000800 */
[--C-:B------:R-:W-:Y:S01]  /*1af00*/  FFMA.FTZ R110, R223, UR4, -R77.reuse ;  /* 0x00000004df6e7c23 */ /* 0x100fe2000801084d */
[----:B------:R-:W-:Y:S07]  /*1af10*/  MOV R226, R184 ;  /* 0x000000b800e27202 */ /* 0x000fee0000000f00 */
[----:B------:R3:W-:Y:S01]  /*1af20*/  MUFU.EX2 R159, R88 ;  /* 0x00000058009f7308 */ /* 0x0007e20000000800 */
[----:B------:R-:W-:Y:S01]  /*1af30*/  MOV R184, R108 ;  /* 0x0000006c00b87202 */ /* 0x000fe20000000f00 */
[--C-:B------:R-:W-:Y:S01]  /*1af40*/  FFMA.FTZ R108, R221, UR4, -R78.reuse ;  /* 0x00000004dd6c7c23 */ /* 0x100fe2000801084e */
[C---:B------:R-:W-:Y:S07]  /*1af50*/  HMMA.16816.F32 R48, R80.reuse, R90, R48 ;  /* 0x0000005a5030723c */ /* 0x040fee0000001830 */
[----:B------:R-:W-:Y:S10]  /*1af60*/  MUFU.EX2 R110, R110 ;  /* 0x0000006e006e7308 */ /* 0x000ff40000000800 */
[----:B------:R-:W-:Y:S01]  /*1af70*/  MUFU.EX2 R127, R127 ;  /* 0x0000007f007f7308 */ /* 0x000fe20000000800 */
[--C-:B-1----:R-:W-:Y:S01]  /*1af80*/  FFMA.FTZ R89, R227, UR4, -R77.reuse ;  /* 0x00000004e3597c23 */ /* 0x102fe2000801084d */
[-C--:B--2---:R-:W-:Y:S03]  /*1af90*/  HMMA.16816.F32 R52, R80, R92.reuse, R52 ;  /* 0x0000005c5034723c */ /* 0x084fe60000001834 */
[----:B------:R-:W-:Y:S01]  /*1afa0*/  MOV R227, R137 ;  /* 0x0000008900e37202 */ /* 0x000fe20000000f00 */
[--C-:B---3--:R-:W-:Y:S01]  /*1afb0*/  FFMA.FTZ R88, R219, UR4, -R78.reuse ;  /* 0x00000004db587c23 */ /* 0x108fe2000801084e */
[----:B------:R-:W-:Y:S03]  /*1afc0*/  MOV R137, R136 ;  /* 0x0000008800897202 */ /* 0x000fe60000000f00 */
[----:B------:R-:W-:Y:S01]  /*1afd0*/  MUFU.EX2 R158, R89 ;  /* 0x00000059009e7308 */ /* 0x000fe20000000800 */
[----:B------:R-:W-:Y:S01]  /*1afe0*/  MOV R136, R141 ;  /* 0x0000008d00887202 */ /* 0x000fe20000000f00 */
[C---:B------:R-:W-:Y:S08]  /*1aff0*/  HMMA.16816.F32 R56, R84.reuse, R92, R56 ;  /* 0x0000005c5438723c */ /* 0x040ff00000001838 */
[----:B------:R1:W2:Y:S01]  /*1b000*/  MUFU.EX2 R209, R88 ;  /* 0x0000005800d17308 */ /* 0x0002a20000000800 */
[----:B------:R-:W-:Y:S01]  /*1b010*/  FFMA.FTZ R141, R74, UR4, -R78 ;  /* 0x000000044a8d7c23 */ /* 0x000fe2000801084e */
[--C-:B------:R-:W-:Y:S01]  /*1b020*/  FFMA.FTZ R74, R227, UR4, -R77.reuse ;  /* 0x00000004e34a7c23 */ /* 0x100fe2000801084d */
[--C-:B------:R-:W-:Y:S01]  /*1b030*/  FFMA.FTZ R93, R247, UR4, -R102.reuse ;  /* 0x00000004f75d7c23 */ /* 0x100fe20008010866 */
[----:B------:R-:W3:Y:S01]  /*1b040*/  LDL.LU R227, [R1+0x34] ;  /* 0x0000340001e37983 */ /* 0x000ee20000300800 */
[-C--:B------:R-:W-:Y:S05]  /*1b050*/  HMMA.16816.F32 R60, R84, R94.reuse, R60 ;  /* 0x0000005e543c723c */ /* 0x080fea000000183c */
[----:B------:R4:W-:Y:S01]  /*1b060*/  MUFU.EX2 R203, R93 ;  /* 0x0000005d00cb7308 */ /* 0x0009e20000000800 */
[----:B------:R-:W-:Y:S01]  /*1b070*/  FFMA.FTZ R92, R246, UR4, -R102 ;  /* 0x00000004f65c7c23 */ /* 0x000fe20008010866 */
[--C-:B------:R-:W-:Y:S01]  /*1b080*/  FFMA.FTZ R85, R252, UR4, -R77.reuse ;  /* 0x00000004fc557c23 */ /* 0x100fe2000801084d */
[----:B------:R-:W-:Y:S01]  /*1b090*/  FFMA.FTZ R84, R250, UR4, -R77 ;  /* 0x00000004fa547c23 */ /* 0x000fe2000801084d */
[----:B------:R-:W-:Y:S06]  /*1b0a0*/  MOV R219, R139 ;  /* 0x0000008b00db7202 */ /* 0x000fec0000000f00 */
[----:B------:R-:W5:Y:S01]  /*1b0b0*/  MUFU.EX2 R204, R92 ;  /* 0x0000005c00cc7308 */ /* 0x000f620000000800 */
[----:B------:R-:W-:Y:S09]  /*1b0c0*/  HMMA.16816.F32 R64, R80, R94, R64 ;  /* 0x0000005e5040723c */ /* 0x000ff20000001840 */
[----:B------:R5:W-:Y:S01]  /*1b0d0*/  MUFU.EX2 R161, R85 ;  /* 0x0000005500a17308 */ /* 0x000be20000000800 */
[----:B-1----:R-:W-:Y:S01]  /*1b0e0*/  FFMA.FTZ R88, R245, UR4, -R79 ;  /* 0x00000004f5587c23 */ /* 0x002fe2000801084f */
[----:B------:R-:W-:Y:S01]  /*1b0f0*/  F2FP.F16.F32.PACK_AB R82, R206, R163 ;  /* 0x000000a3ce52723e */ /* 0x000fe200000000ff */
[--C-:B------:R-:W-:Y:S07]  /*1b100*/  FFMA.FTZ R139, R73, UR4, -R78.reuse ;  /* 0x00000004498b7c23 */ /* 0x100fee000801084e */
[----:B------:R-:W1:Y:S01]  /*1b110*/  MUFU.EX2 R202, R84 ;  /* 0x0000005400ca7308 */ /* 0x000e620000000800 */
[--C-:B----4-:R-:W-:Y:S01]  /*1b120*/  FFMA.FTZ R93, R251, UR4, -R77.reuse ;  /* 0x00000004fb5d7c23 */ /* 0x110fe2000801084d */
[----:B------:R-:W-:Y:S08]  /*1b130*/  F2FP.F16.F32.PACK_AB R81, R162, R156 ;  /* 0x0000009ca251723e */ /* 0x000ff000000000ff */
[----:B------:R4:W4:Y:S01]  /*1b140*/  MUFU.EX2 R157, R88 ;  /* 0x00000058009d7308 */ /* 0x0009220000000800 */
[----:B--2---:R-:W-:Y:S02]  /*1b150*/  F2FP.F16.F32.PACK_AB R87, R209, R208 ;  /* 0x000000d0d157723e */ /* 0x004fe400000000ff */
[----:B-----5:R-:W-:Y:S07]  /*1b160*/  F2FP.F16.F32.PACK_AB R83, R204, R203 ;  /* 0x000000cbcc53723e */ /* 0x020fee00000000ff */
[----:B------:R-:W2:Y:S01]  /*1b170*/  MUFU.EX2 R160, R93 ;  /* 0x0000005d00a07308 */ /* 0x000ea20000000800 */
[----:B------:R-:W-:Y:S02]  /*1b180*/  MOV R245, R219 ;  /* 0x000000db00f57202 */ /* 0x000fe40000000f00 */
[----:B------:R-:W-:Y:S02]  /*1b190*/  F2FP.F16.F32.PACK_AB R85, R207, R159 ;  /* 0x0000009fcf55723e */ /* 0x000fe400000000ff */
[----:B------:R-:W-:Y:S01]  /*1b1a0*/  MOV R219, R224 ;  /* 0x000000e000db7202 */ /* 0x000fe20000000f00 */
[--C-:B------:R-:W-:Y:S01]  /*1b1b0*/  FFMA.FTZ R75, R245, UR4, -R77.reuse ;  /* 0x00000004f54b7c23 */ /* 0x100fe2000801084d */
[----:B-1----:R-:W-:Y:S02]  /*1b1c0*/  F2FP.F16.F32.PACK_AB R86, R202, R161 ;  /* 0x000000a1ca56723e */ /* 0x002fe400000000ff */
[----:B------:R-:W-:Y:S01]  /*1b1d0*/  MOV R224, R200 ;  /* 0x000000c800e07202 */ /* 0x000fe20000000f00 */
[----:B----4-:R-:W1:Y:S01]  /*1b1e0*/  LDSM.16.MT88.4 R88, [R228+0x9800] ;  /* 0x00980000e458783b */ /* 0x010e620000004200 */
[----:B------:R-:W-:Y:S02]  /*1b1f0*/  F2FP.F16.F32.PACK_AB R80, R205, R157 ;  /* 0x0000009dcd50723e */ /* 0x000fe400000000ff */
[----:B--2---:R-:W-:Y:S05]  /*1b200*/  F2FP.F16.F32.PACK_AB R84, R160, R158 ;  /* 0x0000009ea054723e */ /* 0x004fea00000000ff */
[----:B------:R-:W-:Y:S01]  /*1b210*/  LDSM.16.MT88.4 R92, [R101+0x1800] ;  /* 0x00180000655c783b */ /* 0x000fe20000004200 */
[-C--:B-1----:R-:W-:Y:S08]  /*1b220*/  HMMA.16816.F32 R4, R80, R88.reuse, R4 ;  /* 0x000000585004723c */ /* 0x082ff00000001804 */
[C---:B------:R-:W-:Y:S08]  /*1b230*/  HMMA.16816.F32 R8, R84.reuse, R88, R8 ;  /* 0x000000585408723c */ /* 0x040ff00000001808 */
[-C--:B------:R-:W-:Y:S08]  /*1b240*/  HMMA.16816.F32 R12, R84, R90.reuse, R12 ;  /* 0x0000005a540c723c */ /* 0x080ff0000000180c */
[C---:B------:R-:W-:Y:S01]  /*1b250*/  HMMA.16816.F32 R16, R80.reuse, R90, R16 ;  /* 0x0000005a5010723c */ /* 0x040fe20000001810 */
[----:B------:R-:W1:Y:S07]  /*1b260*/  LDSM.16.MT88.4 R88, [R100+0x1800] ;  /* 0x001800006458783b */ /* 0x000e6e0000004200 */
[-C--:B------:R-:W-:Y:S08]  /*1b270*/  HMMA.16816.F32 R20, R80, R96.reuse, R20 ;  /* 0x000000605014723c */ /* 0x080ff00000001814 */
[C---:B------:R-:W-:Y:S04]  /*1b280*/  HMMA.16816.F32 R24, R84.reuse, R96, R24 ;  /* 0x000000605418723c */ /* 0x040fe80000001818 */
[--C-:B------:R-:W-:Y:S01]  /*1b290*/  FFMA.FTZ R96, R189, UR4, -R78.reuse ;  /* 0x00000004bd607c23 */ /* 0x100fe2000801084e */
[----:B------:R-:W-:Y:S01]  /*1b2a0*/  MOV R189, R140 ;  /* 0x0000008c00bd7202 */ /* 0x000fe20000000f00 */
[--C-:B------:R-:W-:Y:S02]  /*1b2b0*/  FFMA.FTZ R140, R76, UR4, -R78.reuse ;  /* 0x000000044c8c7c23 */ /* 0x100fe4000801084e */
[-C--:B------:R-:W-:Y:S08]  /*1b2c0*/  HMMA.16816.F32 R28, R84, R98.reuse, R28 ;  /* 0x00000062541c723c */ /* 0x080ff0000000181c */
[C---:B------:R-:W-:Y:S08]  /*1b2d0*/  HMMA.16816.F32 R32, R80.reuse, R98, R32 ;  /* 0x000000625020723c */ /* 0x040ff00000001820 */
[-C--:B-1----:R-:W-:Y:S08]  /*1b2e0*/  HMMA.16816.F32 R36, R80, R88.reuse, R36 ;  /* 0x000000585024723c */ /* 0x082ff00000001824 */
[C---:B------:R-:W-:Y:S04]  /*1b2f0*/  HMMA.16816.F32 R40, R84.reuse, R88, R40 ;  /* 0x000000585428723c */ /* 0x040fe80000001828 */
[--C-:B------:R-:W-:Y:S01]  /*1b300*/  FFMA.FTZ R88, R188, UR4, -R78.reuse ;  /* 0x00000004bc587c23 */ /* 0x100fe2000801084e */
[----:B------:R-:W-:Y:S01]  /*1b310*/  MOV R188, R186 ;  /* 0x000000ba00bc7202 */ /* 0x000fe20000000f00 */
[--C-:B------:R-:W-:Y:S01]  /*1b320*/  FFMA.FTZ R89, R191, UR4, -R78.reuse ;  /* 0x00000004bf597c23 */ /* 0x100fe2000801084e */
[----:B------:R-:W-:Y:S01]  /*1b330*/  MOV R191, R187 ;  /* 0x000000bb00bf7202 */ /* 0x000fe20000000f00 */
[-C--:B------:R-:W-:Y:S01]  /*1b340*/  HMMA.16816.F32 R44, R84, R90.reuse, R44 ;  /* 0x0000005a542c723c */ /* 0x080fe2000000182c */
[----:B------:R-:W-:Y:S02]  /*1b350*/  MUFU.EX2 R201, R88 ;  /* 0x0000005800c97308 */ /* 0x000fe40000000800 */
[----:B------:R-:W-:Y:S08]  /*1b360*/  MOV R200, R191 ;  /* 0x000000bf00c87202 */ /* 0x000ff00000000f00 */
[----:B------:R-:W-:Y:S01]  /*1b370*/  MUFU.EX2 R191, R89 ;  /* 0x0000005900bf7308 */ /* 0x000fe20000000800 */
[----:B------:R-:W-:Y:S01]  /*1b380*/  MOV R187, R133 ;  /* 0x0000008500bb7202 */ /* 0x000fe20000000f00 */
[--C-:B------:R-:W-:Y:S01]  /*1b390*/  FFMA.FTZ R133, R122, UR4, -R78.reuse ;  /* 0x000000047a857c23 */ /* 0x100fe2000801084e */
[C---:B------:R-:W-:Y:S04]  /*1b3a0*/  HMMA.16816.F32 R48, R80.reuse, R90, R48 ;  /* 0x0000005a5030723c */ /* 0x040fe80000001830 */
[----:B------:R-:W-:Y:S01]  /*1b3b0*/  MOV R186, R132 ;  /* 0x0000008400ba7202 */ /* 0x000fe20000000f00 */
[--C-:B------:R-:W-:Y:S01]  /*1b3c0*/  FFMA.FTZ R90, R190, UR4, -R78.reuse ;  /* 0x00000004be5a7c23 */ /* 0x100fe2000801084e */
[----:B------:R-:W-:Y:S01]  /*1b3d0*/  FFMA.FTZ R132, R104, UR4, -R78 ;  /* 0x0000000468847c23 */ /* 0x000fe2000801084e */
[----:B------:R-:W-:Y:S01]  /*1b3e0*/  FFMA.FTZ R122, R213, UR4, -R77 ;  /* 0x00000004d57a7c23 */ /* 0x000fe2000801084d */
[-C--:B------:R-:W-:Y:S01]  /*1b3f0*/  HMMA.16816.F32 R52, R80, R92.reuse, R52 ;  /* 0x0000005c5034723c */ /* 0x080fe20000001834 */
[----:B------:R1:W2:Y:S10]  /*1b400*/  MUFU.EX2 R190, R96 ;  /* 0x0000006000be7308 */ /* 0x0002b40000000800 */
[----:B------:R-:W-:Y:S01]  /*1b410*/  MUFU.EX2 R133, R133 ;  /* 0x0000008500857308 */ /* 0x000fe20000000800 */
[C---:B------:R-:W-:Y:S09]  /*1b420*/  HMMA.16816.F32 R56, R84.reuse, R92, R56 ;  /* 0x0000005c5438723c */ /* 0x040ff20000001838 */
[----:B------:R-:W-:Y:S10]  /*1b430*/  MUFU.EX2 R132, R132 ;  /* 0x0000008400847308 */ /* 0x000ff40000000800 */
[----:B------:R-:W-:Y:S01]  /*1b440*/  MUFU.EX2 R122, R122 ;  /* 0x0000007a007a7308 */ /* 0x000fe20000000800 */
[----:B-1----:R-:W-:Y:S01]  /*1b450*/  FFMA.FTZ R96, R169, UR4, -R79 ;  /* 0x00000004a9607c23 */ /* 0x002fe2000801084f */
[-C--:B------:R-:W-:Y:S01]  /*1b460*/  HMMA.16816.F32 R60, R84, R94.reuse, R60 ;  /* 0x0000005e543c723c */ /* 0x080fe2000000183c */
[----:B------:R-:W1:Y:S07]  /*1b470*/  LDSM.16.MT88.4 R84, [R228+0xa000] ;  /* 0x00a00000e454783b */ /* 0x000e6e0000004200 */
[----:B------:R-:W-:Y:S01]  /*1b480*/  HMMA.16816.F32 R64, R80, R94, R64 ;  /* 0x0000005e5040723c */ /* 0x000fe20000001840 */
[----:B------:R-:W-:Y:S03]  /*1b490*/  LDSM.16.MT88.4 R92, [R100+0x2000] ;  /* 0x00200000645c783b */ /* 0x000fe60000004200 */
[----:B--2---:R-:W-:Y:S01]  /*1b4a0*/  F2FP.F16.F32.PACK_AB R81, R201, R190 ;  /* 0x000000bec951723e */ /* 0x004fe200000000ff */
[--C-:B---3--:R-:W-:Y:S01]  /*1b4b0*/  FFMA.FTZ R73, R227, UR4, -R77.reuse ;  /* 0x00000004e3497c23 */ /* 0x108fe2000801084d */
[----:B------:R-:W-:Y:S02]  /*1b4c0*/  MOV R227, R225 ;  /* 0x000000e100e37202 */ /* 0x000fe40000000f00 */
[----:B------:R-:W-:Y:S02]  /*1b4d0*/  MOV R225, R226 ;  /* 0x000000e200e17202 */ /* 0x000fe40000000f00 */
[----:B------:R-:W-:Y:S02]  /*1b4e0*/  MOV R226, R188 ;  /* 0x000000bc00e27202 */ /* 0x000fe40000000f00 */
[----:B------:R-:W-:Y:S02]  /*1b4f0*/  MOV R188, R176 ;  /* 0x000000b000bc7202 */ /* 0x000fe40000000f00 */
[----:B------:R-:W-:Y:S02]  /*1b500*/  MOV R176, R179 ;  /* 0x000000b300b07202 */ /* 0x000fe40000000f00 */
[----:B------:R-:W2:Y:S04]  /*1b510*/  LDL.LU R179, [R1+0xc] ;  /* 0x00000c0001b37983 */ /* 0x000ea80000300800 */
[----:B------:R-:W3:Y:S02]  /*1b520*/  LDL.LU R245, [R1+0x28] ;  /* 0x0000280001f57983 */ /* 0x000ee40000300800 */
[--C-:B---3--:R-:W-:Y:S02]  /*1b530*/  FFMA.FTZ R78, R245, UR4, -R77.reuse ;  /* 0x00000004f54e7c23 */ /* 0x108fe4000801084d */
[----:B------:R-:W3:Y:S02]  /*1b540*/  LDL.LU R245, [R1+0x14] ;  /* 0x0000140001f57983 */ /* 0x000ee40000300800 */
[--C-:B---3--:R-:W-:Y:S01]  /*1b550*/  FFMA.FTZ R104, R245, UR4, -R77.reuse ;  /* 0x00000004f5687c23 */ /* 0x108fe2000801084d */
[----:B------:R-:W-:Y:S02]  /*1b560*/  MOV R245, R227 ;  /* 0x000000e300f57202 */ /* 0x000fe40000000f00 */
[----:B------:R-:W-:Y:S02]  /*1b570*/  MOV R227, R219 ;  /* 0x000000db00e37202 */ /* 0x000fe40000000f00 */
[----:B------:R-:W-:Y:S02]  /*1b580*/  MOV R219, R225 ;  /* 0x000000e100db7202 */ /* 0x000fe40000000f00 */
[----:B------:R-:W-:Y:S02]  /*1b590*/  MOV R225, R224 ;  /* 0x000000e000e17202 */ /* 0x000fe40000000f00 */
[----:B------:R-:W-:Y:S02]  /*1b5a0*/  MOV R224, R226 ;  /* 0x000000e200e07202 */ /* 0x000fe40000000f00 */
[----:B------:R-:W-:Y:S02]  /*1b5b0*/  MOV R226, R200 ;  /* 0x000000c800e27202 */ /* 0x000fe40000000f00 */
[----:B------:R-:W-:Y:S01]  /*1b5c0*/  MOV R248, R245 ;  /* 0x000000f500f87202 */ /* 0x000fe20000000f00 */
[----:B------:R3:W4:Y:S01]  /*1b5d0*/  MUFU.EX2 R200, R90 ;  /* 0x0000005a00c87308 */ /* 0x0007220000000800 */
[----:B------:R-:W-:Y:S02]  /*1b5e0*/  MOV R249, R227 ;  /* 0x000000e300f97202 */ /* 0x000fe40000000f00 */
[----:B------:R-:W-:Y:S02]  /*1b5f0*/  MOV R242, R219 ;  /* 0x000000db00f27202 */ /* 0x000fe40000000f00 */
[----:B------:R-:W-:Y:S02]  /*1b600*/  MOV R245, R226 ;  /* 0x000000e200f57202 */ /* 0x000fe40000000f00 */
[----:B------:R-:W-:Y:S02]  /*1b610*/  MOV R227, R188 ;  /* 0x000000bc00e37202 */ /* 0x000fe40000000f00 */
[----:B------:R-:W-:Y:S01]  /*1b620*/  MOV R226, R135 ;  /* 0x0000008700e27202 */ /* 0x000fe20000000f00 */
[----:B------:R5:W-:Y:S01]  /*1b630*/  MUFU.EX2 R188, R73 ;  /* 0x0000004900bc7308 */ /* 0x000be20000000800 */
[----:B------:R-:W-:Y:S01]  /*1b640*/  MOV R246, R242 ;  /* 0x000000f200f67202 */ /* 0x000fe20000000f00 */
[----:B------:R-:W-:Y:S01]  /*1b650*/  FFMA.FTZ R135, R114, UR4, -R77 ;  /* 0x0000000472877c23 */ /* 0x000fe2000801084d */
[----:B------:R-:W-:Y:S01]  /*1b660*/  MOV R242, R227 ;  /* 0x000000e300f27202 */ /* 0x000fe20000000f00 */
[----:B---3--:R-:W3:Y:S01]  /*1b670*/  LDSM.16.MT88.4 R88, [R229+0xa000] ;  /* 0x00a00000e558783b */ /* 0x008ee20000004200 */
[----:B------:R-:W-:Y:S02]  /*1b680*/  MOV R227, R226 ;  /* 0x000000e200e37202 */ /* 0x000fe40000000f00 */
[----:B------:R-:W-:Y:S03]  /*1b690*/  MOV R244, R225 ;  /* 0x000000e100f47202 */ /* 0x000fe60000000f00 */
[----:B------:R-:W-:Y:S01]  /*1b6a0*/  MUFU.EX2 R135, R135 ;  /* 0x0000008700877308 */ /* 0x000fe20000000800 */
[----:B--2---:R-:W-:Y:S02]  /*1b6b0*/  MOV R225, R179 ;  /* 0x000000b300e17202 */ /* 0x004fe40000000f00 */
[----:B------:R-:W-:Y:S01]  /*1b6c0*/  MOV R243, R224 ;  /* 0x000000e000f37202 */ /* 0x000fe20000000f00 */
[----:B------:R-:W2:Y:S06]  /*1b6d0*/  LDL.LU R226, [R1+0x2c] ;  /* 0x00002c0001e27983 */ /* 0x000eac0000300800 */
[----:B------:R1:W4:Y:S01]  /*1b6e0*/  MUFU.EX2 R179, R74 ;  /* 0x0000004a00b37308 */ /* 0x0003220000000800 */
[----:B------:R-:W-:Y:S01]  /*1b6f0*/  MOV R251, R249 ;  /* 0x000000f900fb7202 */ /* 0x000fe20000000f00 */
[--C-:B-----5:R-:W-:Y:S01]  /*1b700*/  FFMA.FTZ R73, R248, UR4, -R79.reuse ;  /* 0x00000004f8497c23 */ /* 0x120fe2000801084f */
[----:B------:R-:W-:Y:S02]  /*1b710*/  MOV R247, R244 ;  /* 0x000000f400f77202 */ /* 0x000fe40000000f00 */
[----:B------:R-:W-:Y:S02]  /*1b720*/  MOV R248, R243 ;  /* 0x000000f300f87202 */ /* 0x000fe40000000f00 */
[----:B------:R-:W-:Y:S02]  /*1b730*/  MOV R243, R225 ;  /* 0x000000e100f37202 */ /* 0x000fe40000000f00 */
[----:B------:R-:W-:Y:S02]  /*1b740*/  MOV R252, R246 ;  /* 0x000000f600fc7202 */ /* 0x000fe40000000f00 */
[----:B------:R-:W-:Y:S02]  /*1b750*/  MOV R225, R189 ;  /* 0x000000bd00e17202 */ /* 0x000fe40000000f00 */
[----:B------:R-:W-:Y:S01]  /*1b760*/  MOV R246, R248 ;  /* 0x000000f800f67202 */ /* 0x000fe20000000f00 */
[----:B-1----:R-:W-:Y:S01]  /*1b770*/  FFMA.FTZ R74, R251, UR4, -R79 ;  /* 0x00000004fb4a7c23 */ /* 0x002fe2000801084f */
[----:B------:R-:W-:Y:S01]  /*1b780*/  MOV R251, R247 ;  /* 0x000000f700fb7202 */ /* 0x000fe20000000f00 */
[----:B------:R-:W-:Y:S01]  /*1b790*/  MUFU.EX2 R189, R75 ;  /* 0x0000004b00bd7308 */ /* 0x000fe20000000800 */
[----:B------:R-:W-:Y:S02]  /*1b7a0*/  MOV R219, R176 ;  /* 0x000000b000db7202 */ /* 0x000fe40000000f00 */
[----:B------:R-:W-:Y:S02]  /*1b7b0*/  MOV R248, R242 ;  /* 0x000000f200f87202 */ /* 0x000fe40000000f00 */
[----:B------:R-:W-:Y:S01]  /*1b7c0*/  MOV R224, R137 ;  /* 0x0000008900e07202 */ /* 0x000fe20000000f00 */
[----:B------:R-:W-:Y:S01]  /*1b7d0*/  FFMA.FTZ R137, R120, UR4, -R77 ;  /* 0x0000000478897c23 */ /* 0x000fe2000801084d */
        /* <DEDUP_REMOVED lines=10> */
[----:B------:R-:W-:Y:S01]  /*1b880*/  MOV R176, R134 ;  /* 0x0000008600b07202 */ /* 0x000fe20000000f00 */
[--C-:B------:R-:W-:Y:S01]  /*1b890*/  FFMA.FTZ R134, R212, UR4, -R77.reuse ;  /* 0x00000004d4867c23 */ /* 0x100fe2000801084d */
[----:B------:R-:W-:Y:S01]  /*1b8a0*/  MOV R224, R136 ;  /* 0x0000008800e07202 */ /* 0x000fe20000000f00 */
[--C-:B------:R-:W-:Y:S01]  /*1b8b0*/  FFMA.FTZ R136, R121, UR4, -R77.reuse ;  /* 0x0000000479887c23 */ /* 0x100fe2000801084d */
[----:B------:R-:W-:Y:S01]  /*1b8c0*/  MOV R103, R142 ;  /* 0x0000008e00677202 */ /* 0x000fe20000000f00 */
[----:B------:R-:W-:Y:S01]  /*1b8d0*/  FFMA.FTZ R142, R124, UR4, -R77 ;  /* 0x000000047c8e7c23 */ /* 0x000fe2000801084d */
[----:B------:R-:W-:Y:S01]  /*1b8e0*/  MOV R247, R249 ;  /* 0x000000f900f77202 */ /* 0x000fe20000000f00 */
[--C-:B------:R-:W-:Y:S01]  /*1b8f0*/  FFMA.FTZ R124, R116, UR4, -R79.reuse ;  /* 0x00000004747c7c23 */ /* 0x100fe2000801084f */
[----:B------:R-:W-:Y:S01]  /*1b900*/  MOV R249, R244 ;  /* 0x000000f400f97202 */ /* 0x000fe20000000f00 */
[--C-:B------:R-:W-:Y:S01]  /*1b910*/  FFMA.FTZ R103, R103, UR4, -R102.reuse ;  /* 0x0000000467677c23 */ /* 0x100fe20008010866 */
[----:B------:R-:W-:Y:S01]  /*1b920*/  MOV R244, R245 ;  /* 0x000000f500f47202 */ /* 0x000fe20000000f00 */
[----:B------:R-:W-:Y:S01]  /*1b930*/  MUFU.EX2 R134, R134 ;  /* 0x0000008600867308 */ /* 0x000fe20000000800 */
[----:B------:R-:W-:Y:S02]  /*1b940*/  MOV R245, R219 ;  /* 0x000000db00f57202 */ /* 0x000fe40000000f00 */
[----:B------:R-:W-:Y:S07]  /*1b950*/  MOV R219, R224 ;  /* 0x000000e000db7202 */ /* 0x000fee0000000f00 */
[----:B------:R-:W-:Y:S01]  /*1b960*/  MUFU.EX2 R103, R103 ;  /* 0x0000006700677308 */ /* 0x000fe20000000800 */
[----:B------:R-:W-:Y:S02]  /*1b970*/  MOV R224, R217 ;  /* 0x000000d900e07202 */ /* 0x000fe40000000f00 */
[----:B------:R-:W-:Y:S07]  /*1b980*/  MOV R217, R171 ;  /* 0x000000ab00d97202 */ /* 0x000fee0000000f00 */
        /* <DEDUP_REMOVED lines=8> */
[----:B------:R-:W-:Y:S02]  /*1ba10*/  MOV R224, R217 ;  /* 0x000000d900e07202 */ /* 0x000fe40000000f00 */
[----:B------:R-:W-:Y:S02]  /*1ba20*/  MOV R217, R173 ;  /* 0x000000ad00d97202 */ /* 0x000fe40000000f00 */
[----:B------:R-:W-:Y:S01]  /*1ba30*/  MOV R173, R170 ;  /* 0x000000aa00ad7202 */ /* 0x000fe20000000f00 */
[--C-:B-1----:R-:W-:Y:S01]  /*1ba40*/  FFMA.FTZ R73, R252, UR4, -R79.reuse ;  /* 0x00000004fc497c23 */ /* 0x102fe2000801084f */
[----:B------:R-:W-:Y:S01]  /*1ba50*/  MOV R252, R246 ;  /* 0x000000f600fc7202 */ /* 0x000fe20000000f00 */
[----:B------:R-:W1:Y:S01]  /*1ba60*/  MUFU.EX2 R170, R74 ;  /* 0x0000004a00aa7308 */ /* 0x000e620000000800 */
        /* <DEDUP_REMOVED lines=8> */
[----:B------:R-:W-:Y:S01]  /*1baf0*/  MOV R246, R248 ;  /* 0x000000f800f67202 */ /* 0x000fe20000000f00 */
[--C-:B------:R-:W-:Y:S01]  /*1bb00*/  FFMA.FTZ R98, R252, UR4, -R79.reuse ;  /* 0x00000004fc627c23 */ /* 0x100fe2000801084f */
[----:B------:R-:W-:Y:S01]  /*1bb10*/  MOV R248, R242 ;  /* 0x000000f200f87202 */ /* 0x000fe20000000f00 */
[--C-:B------:R-:W-:Y:S01]  /*1bb20*/  FFMA.FTZ R97, R251, UR4, -R79.reuse ;  /* 0x00000004fb617c23 */ /* 0x100fe2000801084f */
[----:B------:R-:W-:Y:S01]  /*1bb30*/  MOV R242, R243 ;  /* 0x000000f300f27202 */ /* 0x000fe20000000f00 */
[----:B------:R-:W-:Y:S01]  /*1bb40*/  FFMA.FTZ R99, R246, UR4, -R79 ;  /* 0x00000004f6637c23 */ /* 0x000fe2000801084f */
[----:B----4-:R-:W-:Y:S02]  /*1bb50*/  F2FP.F16.F32.PACK_AB R83, R200, R191 ;  /* 0x000000bfc853723e */ /* 0x010fe400000000ff */
[----:B------:R-:W-:Y:S02]  /*1bb60*/  F2FP.F16.F32.PACK_AB R80, R188, R179 ;  /* 0x000000b3bc50723e */ /* 0x000fe400000000ff */
[----:B--2---:R-:W-:Y:S02]  /*1bb70*/  MOV R225, R226 ;  /* 0x000000e200e17202 */ /* 0x004fe40000000f00 */
[----:B------:R-:W-:Y:S02]  /*1bb80*/  MOV R226, R178 ;  /* 0x000000b200e27202 */ /* 0x000fe40000000f00 */
[----:B------:R-:W-:Y:S01]  /*1bb90*/  MOV R178, R143 ;  /* 0x0000008f00b27202 */ /* 0x000fe20000000f00 */
[----:B------:R-:W-:Y:S01]  /*1bba0*/  FFMA.FTZ R143, R125, UR4, -R77 ;  /* 0x000000047d8f7c23 */ /* 0x000fe2000801084d */
[--C-:B------:R-:W-:Y:S01]  /*1bbb0*/  FFMA.FTZ R77, R250, UR4, -R79.reuse ;  /* 0x00000004fa4d7c23 */ /* 0x100fe2000801084f */
[----:B------:R-:W-:Y:S01]  /*1bbc0*/  MOV R227, R225 ;  /* 0x000000e100e37202 */ /* 0x000fe20000000f00 */
[----:B------:R-:W2:Y:S01]  /*1bbd0*/  LDL.LU R250, [R1+0x5c] ;  /* 0x00005c0001fa7983 */ /* 0x000ea20000300800 */
[----:B------:R-:W-:Y:S01]  /*1bbe0*/  MOV R225, R226 ;  /* 0x000000e200e17202 */ /* 0x000fe20000000f00 */
[--C-:B------:R-:W-:Y:S01]  /*1bbf0*/  FFMA.FTZ R125, R117, UR4, -R79.reuse ;  /* 0x00000004757d7c23 */ /* 0x100fe2000801084f */
[----:B------:R-:W-:Y:S01]  /*1bc00*/  MOV R226, R178 ;  /* 0x000000b200e27202 */ /* 0x000fe20000000f00 */
[----:B------:R-:W4:Y:S01]  /*1bc10*/  LDL.LU R215, [R1+0x98] ;  /* 0x0000980001d77983 */ /* 0x000f220000300800 */
[----:B------:R-:W-:Y:S02]  /*1bc20*/  MOV R178, R172 ;  /* 0x000000ac00b27202 */ /* 0x000fe40000000f00 */
[----:B------:R-:W-:Y:S01]  /*1bc30*/  MOV R243, R227 ;  /* 0x000000e300f37202 */ /* 0x000fe20000000f00 */
[----:B------:R-:W5:Y:S01]  /*1bc40*/  LDL.LU R214, [R1+0x94] ;  /* 0x0000940001d67983 */ /* 0x000f620000300800 */
[----:B------:R-:W-:Y:S01]  /*1bc50*/  MOV R227, R225 ;  /* 0x000000e100e37202 */ /* 0x000fe20000000f00 */
[----:B------:R-:W-:Y:S01]  /*1bc60*/  MUFU.EX2 R125, R125 ;  /* 0x0000007d007d7308 */ /* 0x000fe20000000800 */
[----:B------:R-:W-:Y:S01]  /*1bc70*/  MOV R225, R178 ;  /* 0x000000b200e17202 */ /* 0x000fe20000000f00 */
[----:B------:R-:W3:Y:S01]  /*1bc80*/  LDL.LU R213, [R1+0x90] ;  /* 0x0000900001d57983 */ /* 0x000ee20000300800 */
[----:B------:R-:W-:Y:S07]  /*1bc90*/  MOV R172, R235 ;  /* 0x000000eb00ac7202 */ /* 0x000fee0000000f00 */
[----:B------:R1:W-:Y:S01]  /*1bca0*/  MUFU.EX2 R178, R73 ;  /* 0x0000004900b27308 */ /* 0x0003e20000000800 */
[----:B------:R-:W-:Y:S01]  /*1bcb0*/  LOP3.LUT R235, R236, 0x400, RZ, 0xc0, !PT ;  /* 0x00000400eceb7812 */ /* 0x000fe200078ec0ff */
[----:B------:R-:W5:Y:S01]  /*1bcc0*/  LDL.LU R212, [R1+0x8c] ;  /* 0x00008c0001d47983 */ /* 0x000f620000300800 */
[--C-:B-1----:R-:W-:Y:S01]  /*1bcd0*/  FFMA.FTZ R73, R248, UR4, -R102.reuse ;  /* 0x00000004f8497c23 */ /* 0x102fe20008010866 */
[--C-:B--2---:R-:W-:Y:S01]  /*1bce0*/  FFMA.FTZ R76, R250, UR4, -R102.reuse ;  /* 0x00000004fa4c7c23 */ /* 0x104fe20008010866 */
[----:B------:R-:W-:Y:S02]  /*1bcf0*/  MOV R250, R247 ;  /* 0x000000f700fa7202 */ /* 0x000fe40000000f00 */
[----:B------:R-:W-:Y:S03]  /*1bd00*/  MOV R247, R249 ;  /* 0x000000f900f77202 */ /* 0x000fe60000000f00 */
[----:B------:R1:W-:Y:S01]  /*1bd10*/  MUFU.EX2 R169, R76 ;  /* 0x0000004c00a97308 */ /* 0x0003e20000000800 */
[----:B------:R-:W-:Y:S01]  /*1bd20*/  MOV R249, R244 ;  /* 0x000000f400f97202 */ /* 0x000fe20000000f00 */
[--C-:B------:R-:W-:Y:S01]  /*1bd30*/  FFMA.FTZ R74, R250, UR4, -R102.reuse ;  /* 0x00000004fa4a7c23 */ /* 0x100fe20008010866 */
        /* <DEDUP_REMOVED lines=21> */
[----:B------:R-:W2:Y:S01]  /*1be90*/  S2R R234, SR_TID.X ;  /* 0x0000000000ea7919 */ /* 0x000ea20000002100 */
[----:B------:R-:W-:Y:S01]  /*1bea0*/  MOV R252, R249 ;  /* 0x000000f900fc7202 */ /* 0x000fe20000000f00 */
[----:B------:R-:W4:Y:S01]  /*1beb0*/  MUFU.EX2 R175, R77 ;  /* 0x0000004d00af7308 */ /* 0x000f220000000800 */
        /* <DEDUP_REMOVED lines=9> */
[----:B------:R4:W3:Y:S01]  /*1bf50*/  MUFU.EX2 R172, R78 ;  /* 0x0000004e00ac7308 */ /* 0x0008e20000000800 */
[----:B------:R-:W-:Y:S01]  /*1bf60*/  MOV R243, R174 ;  /* 0x000000ae00f37202 */ /* 0x000fe20000000f00 */
[--C-:B------:R-:W-:Y:S01]  /*1bf70*/  FFMA.FTZ R121, R249, UR4, -R102.reuse ;  /* 0x00000004f9797c23 */ /* 0x100fe20008010866 */
[----:B------:R-:W-:Y:S07]  /*1bf80*/  MOV R244, R168 ;  /* 0x000000a800f47202 */ /* 0x000fee0000000f00 */
[----:B------:R5:W-:Y:S01]  /*1bf90*/  MUFU.EX2 R174, R74 ;  /* 0x0000004a00ae7308 */ /* 0x000be20000000800 */
[----:B------:R-:W-:Y:S02]  /*1bfa0*/  MOV R251, R242 ;  /* 0x000000f200fb7202 */ /* 0x000fe40000000f00 */
[----:B------:R-:W-:Y:S07]  /*1bfb0*/  MOV R242, R115 ;  /* 0x0000007300f27202 */ /* 0x000fee0000000f00 */
[----:B------:R2:W2:Y:S01]  /*1bfc0*/  MUFU.EX2 R168, R75 ;  /* 0x0000004b00a87308 */ /* 0x0004a20000000800 */
[----:B------:R-:W-:Y:S01]  /*1bfd0*/  FFMA.FTZ R115, R112, UR4, -R79 ;  /* 0x0000000470737c23 */ /* 0x000fe2000801084f */
[----:B-1----:R-:W-:Y:S01]  /*1bfe0*/  F2FP.F16.F32.PACK_AB R76, R170, R171 ;  /* 0x000000abaa4c723e */ /* 0x002fe200000000ff */
[--C-:B------:R-:W-:Y:S07]  /*1bff0*/  FFMA.FTZ R112, R246, UR4, -R102.reuse ;  /* 0x00000004f6707c23 */ /* 0x100fee0008010866 */
[----:B------:R1:W1:Y:S01]  /*1c000*/  MUFU.EX2 R173, R73 ;  /* 0x0000004900ad7308 */ /* 0x0002620000000800 */
[----:B------:R-:W-:Y:S02]  /*1c010*/  MOV R247, R185 ;  /* 0x000000b900f77202 */ /* 0x000fe40000000f00 */
[----:B----4-:R-:W-:Y:S07]  /*1c020*/  F2FP.F16.F32.PACK_AB R78, R175, R178 ;  /* 0x000000b2af4e723e */ /* 0x010fee00000000ff */
[----:B------:R-:W-:Y:S01]  /*1c030*/  MUFU.EX2 R185, R99 ;  /* 0x0000006300b97308 */ /* 0x000fe20000000800 */
[----:B---3--:R-:W-:Y:S01]  /*1c040*/  F2FP.F16.F32.PACK_AB R82, R172, R189 ;  /* 0x000000bdac52723e */ /* 0x008fe200000000ff */
[--C-:B-----5:R-:W-:Y:S01]  /*1c050*/  FFMA.FTZ R74, R252, UR4, -R102.reuse ;  /* 0x00000004fc4a7c23 */ /* 0x120fe20008010866 */
[----:B------:R-:W-:Y:S07]  /*1c060*/  MOV R246, R184 ;  /* 0x000000b800f67202 */ /* 0x000fee0000000f00 */
[----:B------:R-:W-:Y:S01]  /*1c070*/  MUFU.EX2 R115, R115 ;  /* 0x0000007300737308 */ /* 0x000fe20000000800 */
[----:B------:R-:W-:Y:S01]  /*1c080*/  MOV R248, R186 ;  /* 0x000000ba00f87202 */ /* 0x000fe20000000f00 */
[--C-:B--2---:R-:W-:Y:S01]  /*1c090*/  FFMA.FTZ R75, R251, UR4, -R102.reuse ;  /* 0x00000004fb4b7c23 */ /* 0x104fe20008010866 */
[----:B------:R-:W-:Y:S07]  /*1c0a0*/  F2FP.F16.F32.PACK_AB R77, R168, R169 ;  /* 0x000000a9a84d723e */ /* 0x000fee00000000ff */
[----:B------:R-:W-:Y:S01]  /*1c0b0*/  MUFU.EX2 R184, R96 ;  /* 0x0000006000b87308 */ /* 0x000fe20000000800 */
[----:B------:R-:W-:Y:S01]  /*1c0c0*/  MOV R252, R176 ;  /* 0x000000b000fc7202 */ /* 0x000fe20000000f00 */
[--C-:B-1----:R-:W-:Y:S01]  /*1c0d0*/  FFMA.FTZ R73, R250, UR4, -R102.reuse ;  /* 0x00000004fa497c23 */ /* 0x102fe20008010866 */
[----:B------:R-:W-:Y:S07]  /*1c0e0*/  F2FP.F16.F32.PACK_AB R79, R173, R174 ;  /* 0x000000aead4f723e */ /* 0x000fee00000000ff */
[----:B------:R-:W-:Y:S01]  /*1c0f0*/  MUFU.EX2 R176, R109 ;  /* 0x0000006d00b07308 */ /* 0x000fe20000000800 */
[----:B------:R-:W-:Y:S01]  /*1c100*/  FFMA.FTZ R102, R131, UR4, -R102 ;  /* 0x0000000483667c23 */ /* 0x000fe20008010866 */
[----:B------:R-:W-:Y:S01]  /*1c110*/  MOV R251, R177 ;  /* 0x000000b100fb7202 */ /* 0x000fe20000000f00 */
[----:B------:R-:W-:Y:S07]  /*1c120*/  FFMA.FTZ R68, R68, R215, R252 ;  /* 0x000000d744447223 */ /* 0x000fee00000100fc */
[----:B------:R-:W-:Y:S01]  /*1c130*/  MUFU.EX2 R109, R97 ;  /* 0x00000061006d7308 */ /* 0x000fe20000000800 */
[----:B------:R-:W-:Y:S01]  /*1c140*/  MOV R249, R187 ;  /* 0x000000bb00f97202 */ /* 0x000fe20000000f00 */
[-C--:B------:R-:W-:Y:S08]  /*1c150*/  HMMA.16816.F32 R4, R76, R84.reuse, R4 ;  /* 0x000000544c04723c */ /* 0x080ff00000001804 */
[----:B------:R-:W-:Y:S01]  /*1c160*/  MUFU.EX2 R186, R107 ;  /* 0x0000006b00ba7308 */ /* 0x000fe20000000800 */
[----:B------:R-:W-:Y:S09]  /*1c170*/  FFMA.FTZ R3, R3, R213, R246 ;  /* 0x000000d503037223 */ /* 0x000ff200000100f6 */
[----:B------:R1:W-:Y:S01]  /*1c180*/  MUFU.EX2 R107, R98 ;  /* 0x00000062006b7308 */ /* 0x0003e20000000800 */
[C---:B------:R-:W-:Y:S09]  /*1c190*/  HMMA.16816.F32 R8, R80.reuse, R84, R8 ;  /* 0x000000545008723c */ /* 0x040ff20000001808 */
[----:B------:R-:W2:Y:S01]  /*1c1a0*/  MUFU.EX2 R102, R102 ;  /* 0x0000006600667308 */ /* 0x000ea20000000800 */
[----:B------:R-:W-:Y:S09]  /*1c1b0*/  FADD.FTZ R3, R242, R3 ;  /* 0x00000003f2037221 */ /* 0x000ff20000010000 */
[----:B------:R-:W3:Y:S01]  /*1c1c0*/  MUFU.EX2 R177, R108 ;  /* 0x0000006c00b17308 */ /* 0x000ee20000000800 */
[-C--:B------:R-:W-:Y:S09]  /*1c1d0*/  HMMA.16816.F32 R12, R80, R86.reuse, R12 ;  /* 0x00000056500c723c */ /* 0x080ff2000000180c */
[----:B------:R-:W4:Y:S01]  /*1c1e0*/  MUFU.EX2 R187, R106 ;  /* 0x0000006a00bb7308 */ /* 0x000f220000000800 */
[----:B-1----:R-:W-:Y:S09]  /*1c1f0*/  LDSM.16.MT88.4 R96, [R100+0x2800] ;  /* 0x002800006460783b */ /* 0x002ff20000004200 */
[----:B------:R-:W-:Y:S01]  /*1c200*/  MUFU.EX2 R108, R104 ;  /* 0x00000068006c7308 */ /* 0x000fe20000000800 */
[C---:B------:R-:W-:Y:S09]  /*1c210*/  HMMA.16816.F32 R16, R76.reuse, R86, R16 ;  /* 0x000000564c10723c */ /* 0x040ff20000001810 */
[----:B------:R-:W-:Y:S01]  /*1c220*/  MUFU.EX2 R131, R105 ;  /* 0x0000006900837308 */ /* 0x000fe20000000800 */
[----:B------:R-:W1:Y:S09]  /*1c230*/  LDSM.16.MT88.4 R84, [R101+0x2000] ;  /* 0x002000006554783b */ /* 0x000e720000004200 */
[----:B------:R5:W-:Y:S01]  /*1c240*/  MUFU.EX2 R104, R73 ;  /* 0x0000004900687308 */ /* 0x000be20000000800 */
[-C--:B------:R-:W-:Y:S09]  /*1c250*/  HMMA.16816.F32 R20, R76, R88.reuse, R20 ;  /* 0x000000584c14723c */ /* 0x080ff20000001814 */
[----:B------:R-:W4:Y:S10]  /*1c260*/  MUFU.EX2 R106, R74 ;  /* 0x0000004a006a7308 */ /* 0x000f340000000800 */
[----:B------:R-:W-:Y:S01]  /*1c270*/  MUFU.EX2 R74, R142 ;  /* 0x0000008e004a7308 */ /* 0x000fe20000000800 */
[C---:B------:R-:W-:Y:S09]  /*1c280*/  HMMA.16816.F32 R24, R80.reuse, R88, R24 ;  /* 0x000000585018723c */ /* 0x040ff20000001818 */
[----:B------:R-:W4:Y:S01]  /*1c290*/  MUFU.EX2 R105, R75 ;  /* 0x0000004b00697308 */ /* 0x000f220000000800 */
[----:B-----5:R-:W-:Y:S01]  /*1c2a0*/  FFMA.FTZ R73, R2, R214, R251 ;  /* 0x000000d602497223 */ /* 0x020fe200000100fb */
[----:B------:R-:W-:Y:S08]  /*1c2b0*/  FFMA.FTZ R2, R0, R212, R247 ;  /* 0x000000d400027223 */ /* 0x000ff000000100f7 */
[----:B------:R-:W5:Y:S01]  /*1c2c0*/  MUFU.EX2 R75, R143 ;  /* 0x0000008f004b7308 */ /* 0x000f620000000800 */
[----:B------:R-:W-:Y:S01]  /*1c2d0*/  FADD.FTZ R0, R248, R68 ;  /* 0x00000044f8007221 */ /* 0x000fe20000010000 */
[-C--:B------:R-:W-:Y:S08]  /*1c2e0*/  HMMA.16816.F32 R28, R80, R90.reuse, R28 ;  /* 0x0000005a501c723c */ /* 0x080ff0000000181c */
[----:B------:R-:W-:Y:S01]  /*1c2f0*/  MUFU.EX2 R112, R112 ;  /* 0x0000007000707308 */ /* 0x000fe20000000800 */
[----:B------:R-:W-:Y:S01]  /*1c300*/  FADD.FTZ R73, R249, R73 ;  /* 0x00000049f9497221 */ /* 0x000fe20000010000 */
[----:B------:R-:W-:Y:S01]  /*1c310*/  FADD.FTZ R2, R244, R2 ;  /* 0x00000002f4027221 */ /* 0x000fe20000010000 */
[----:B------:R-:W-:Y:S07]  /*1c320*/  FADD.FTZ R68, R227, R3 ;  /* 0x00000003e3447221 */ /* 0x000fee0000010000 */
[----:B------:R-:W5:Y:S01]  /*1c330*/  MUFU.EX2 R116, R116 ;  /* 0x0000007400747308 */ /* 0x000f620000000800 */
[----:B------:R-:W-:Y:S01]  /*1c340*/  FADD.FTZ R73, R245, R73 ;  /* 0x00000049f5497221 */ /* 0x000fe20000010000 */
[C---:B------:R-:W-:Y:S01]  /*1c350*/  HMMA.16816.F32 R32, R76.reuse, R90, R32 ;  /* 0x0000005a4c20723c */ /* 0x040fe20000001820 */
[----:B------:R-:W5:Y:S07]  /*1c360*/  LDSM.16.MT88.4 R88, [R228+0xa800] ;  /* 0x00a80000e458783b */ /* 0x000f6e0000004200 */
[----:B------:R-:W-:Y:S01]  /*1c370*/  MUFU.EX2 R117, R117 ;  /* 0x0000007500757308 */ /* 0x000fe20000000800 */
[----:B------:R-:W-:Y:S01]  /*1c380*/  FADD.FTZ R68, R226, R68 ;  /* 0x00000044e2447221 */ /* 0x000fe20000010000 */
[----:B------:R-:W-:Y:S01]  /*1c390*/  FADD.FTZ R3, R219, R2 ;  /* 0x00000002db037221 */ /* 0x000fe20000010000 */
[----:B------:R-:W-:Y:S07]  /*1c3a0*/  FADD.FTZ R2, R224, R73 ;  /* 0x00000049e0027221 */ /* 0x000fee0000010000 */
[----:B------:R-:W5:Y:S01]  /*1c3b0*/  MUFU.EX2 R121, R121 ;  /* 0x0000007900797308 */ /* 0x000f620000000800 */
        /* <DEDUP_REMOVED lines=18> */
[----:B------:R-:W5:Y:S03]  /*1c4e0*/  LDSM.16.MT88.4 R92, [R229+0xa800] ;  /* 0x00a80000e55c783b */ /* 0x000f660000004200 */
[----:B------:R-:W-:Y:S01]  /*1c4f0*/  FADD.FTZ R3, R196, R68 ;  /* 0x00000044c4037221 */ /* 0x000fe20000010000 */
[----:B------:R-:W-:Y:S01]  /*1c500*/  F2FP.F16.F32.PACK_AB R196, R125, R124 ;  /* 0x0000007c7dc4723e */ /* 0x000fe200000000ff */
[----:B------:R-:W-:Y:S01]  /*1c510*/  FADD.FTZ R0, R199, R0 ;  /* 0x00000000c7007221 */ /* 0x000fe20000010000 */
[----:B--2---:R-:W-:Y:S01]  /*1c520*/  F2FP.F16.F32.PACK_AB R199, R102, R130 ;  /* 0x0000008266c7723e */ /* 0x004fe200000000ff */
[-C--:B-1----:R-:W-:Y:S01]  /*1c530*/  HMMA.16816.F32 R52, R76, R84.reuse, R52 ;  /* 0x000000544c34723c */ /* 0x082fe20000001834 */
[----:B------:R-:W-:Y:S02]  /*1c540*/  LDSM.16.MT88.4 R148, [R228+0xb800] ;  /* 0x00b80000e494783b */ /* 0x000fe40000004200 */
[----:B------:R-:W-:Y:S01]  /*1c550*/  FADD.FTZ R3, R153, R3 ;  /* 0x0000000399037221 */ /* 0x000fe20000010000 */
[----:B------:R-:W-:Y:S01]  /*1c560*/  FADD.FTZ R0, R198, R0 ;  /* 0x00000000c6007221 */ /* 0x000fe20000010000 */
[----:B------:R-:W-:Y:S01]  /*1c570*/  F2FP.F16.F32.PACK_AB R198, R129, R128 ;  /* 0x0000008081c6723e */ /* 0x000fe200000000ff */
[----:B------:R-:W-:Y:S01]  /*1c580*/  FADD.FTZ R73, R195, R73 ;  /* 0x00000049c3497221 */ /* 0x000fe20000010000 */
[----:B------:R-:W-:Y:S01]  /*1c590*/  FADD.FTZ R68, R180, R3 ;  /* 0x00000003b4447221 */ /* 0x000fe20000010000 */
[C---:B------:R-:W-:Y:S04]  /*1c5a0*/  HMMA.16816.F32 R56, R80.reuse, R84, R56 ;  /* 0x000000545038723c */ /* 0x040fe80000001838 */
[----:B------:R-:W-:Y:S01]  /*1c5b0*/  FADD.FTZ R68, R181, R68 ;  /* 0x00000044b5447221 */ /* 0x000fe20000010000 */
[----:B------:R-:W-:Y:S01]  /*1c5c0*/  FADD.FTZ R0, R197, R0 ;  /* 0x00000000c5007221 */ /* 0x000fe20000010000 */
[----:B------:R-:W-:Y:S01]  /*1c5d0*/  LDSM.16.MT88.4 R180, [R100+0x3800] ;  /* 0x0038000064b4783b */ /* 0x000fe20000004200 */
[----:B------:R-:W-:Y:S01]  /*1c5e0*/  F2FP.F16.F32.PACK_AB R197, R119, R118 ;  /* 0x0000007677c5723e */ /* 0x000fe200000000ff */
[-C--:B------:R-:W-:Y:S03]  /*1c5f0*/  HMMA.16816.F32 R60, R80, R86.reuse, R60 ;  /* 0x00000056503c723c */ /* 0x080fe6000000183c */
[----:B------:R-:W-:Y:S01]  /*1c600*/  FADD.FTZ R0, R167, R0 ;  /* 0x00000000a7007221 */ /* 0x000fe20000010000 */
[----:B---3--:R-:W-:Y:S01]  /*1c610*/  F2FP.F16.F32.PACK_AB R81, R177, R176 ;  /* 0x000000b0b151723e */ /* 0x008fe200000000ff */
[----:B------:R-:W-:Y:S01]  /*1c620*/  FADD.FTZ R73, R147, R73 ;  /* 0x0000004993497221 */ /* 0x000fe20000010000 */
[----:B------:R-:W-:Y:S01]  /*1c630*/  LDSM.16.MT88.4 R164, [R229+0xb800] ;  /* 0x00b80000e5a4783b */ /* 0x000fe20000004200 */
[----:B----4-:R-:W-:Y:S01]  /*1c640*/  F2FP.F16.F32.PACK_AB R83, R187, R186 ;  /* 0x000000babb53723e */ /* 0x010fe200000000ff */
        /* <DEDUP_REMOVED lines=11> */
[----:B------:R-:W-:Y:S02]  /*1c700*/  F2FP.F16.F32.PACK_AB R82, R111, R110 ;  /* 0x0000006e6f52723e */ /* 0x000fe400000000ff */
[----:B-----5:R-:W-:Y:S01]  /*1c710*/  F2FP.F16.F32.PACK_AB R194, R75, R74 ;  /* 0x0000004a4bc2723e */ /* 0x020fe200000000ff */
[-C--:B------:R-:W-:Y:S03]  /*1c720*/  HMMA.16816.F32 R4, R76, R88.reuse, R4 ;  /* 0x000000584c04723c */ /* 0x080fe60000001804 */
[----:B------:R-:W-:Y:S04]  /*1c730*/  FADD.FTZ R2, R144, R2 ;  /* 0x0000000290027221 */ /* 0x000fe80000010000 */
[----:B------:R-:W-:Y:S01]  /*1c740*/  FADD.FTZ R0, R146, R2 ;  /* 0x0000000292007221 */ /* 0x000fe20000010000 */
[C---:B------:R-:W-:Y:S04]  /*1c750*/  HMMA.16816.F32 R8, R80.reuse, R88, R8 ;  /* 0x000000585008723c */ /* 0x040fe80000001808 */
[----:B------:R-:W-:Y:S01]  /*1c760*/  FADD.FTZ R2, R154, R3 ;  /* 0x000000039a027221 */ /* 0x000fe20000010000 */
[----:B------:R-:W-:Y:S01]  /*1c770*/  FADD.FTZ R0, R210, R0 ;  /* 0x00000000d2007221 */ /* 0x000fe20000010000 */
[----:B------:R-:W-:Y:S02]  /*1c780*/  FADD.FTZ R3, R216, R68 ;  /* 0x00000044d8037221 */ /* 0x000fe40000010000 */
[-C--:B------:R-:W-:Y:S03]  /*1c790*/  HMMA.16816.F32 R12, R80, R90.reuse, R12 ;  /* 0x0000005a500c723c */ /* 0x080fe6000000180c */
[----:B------:R-:W-:Y:S01]  /*1c7a0*/  FADD.FTZ R2, R211, R2 ;  /* 0x00000002d3027221 */ /* 0x000fe20000010000 */
[----:B------:R-:W-:Y:S04]  /*1c7b0*/  FADD.FTZ R3, R157, R3 ;  /* 0x000000039d037221 */ /* 0x000fe80000010000 */
[C---:B------:R-:W-:Y:S01]  /*1c7c0*/  HMMA.16816.F32 R16, R76.reuse, R90, R16 ;  /* 0x0000005a4c10723c */ /* 0x040fe20000001810 */
[----:B------:R-:W2:Y:S03]  /*1c7d0*/  LDSM.16.MT88.4 R88, [R228+0xb000] ;  /* 0x00b00000e458783b */ /* 0x000ea60000004200 */
[----:B------:R-:W-:Y:S04]  /*1c7e0*/  FADD.FTZ R3, R205, R3 ;  /* 0x00000003cd037221 */ /* 0x000fe80000010000 */
        /* <DEDUP_REMOVED lines=11> */
[C---:B------:R-:W-:Y:S08]  /*1c8a0*/  HMMA.16816.F32 R56, R80.reuse, R84, R56 ;  /* 0x000000545038723c */ /* 0x040ff00000001838 */
[-C--:B------:R-:W-:Y:S03]  /*1c8b0*/  HMMA.16816.F32 R60, R80, R86.reuse, R60 ;  /* 0x00000056503c723c */ /* 0x080fe6000000183c */
[----:B------:R-:W-:Y:S02]  /*1c8c0*/  F2FP.F16.F32.PACK_AB R81, R132, R133 ;  /* 0x000000858451723e */ /* 0x000fe400000000ff */
[----:B------:R-:W-:Y:S02]  /*1c8d0*/  F2FP.F16.F32.PACK_AB R83, R126, R127 ;  /* 0x0000007f7e53723e */ /* 0x000fe400000000ff */
[----:B------:R-:W-:Y:S01]  /*1c8e0*/  F2FP.F16.F32.PACK_AB R80, R122, R123 ;  /* 0x0000007b7a50723e */ /* 0x000fe200000000ff */
[----:B------:R-:W-:Y:S01]  /*1c8f0*/  HMMA.16816.F32 R64, R76, R86, R64 ;  /* 0x000000564c40723c */ /* 0x000fe20000001840 */
[----:B------:R-:W1:Y:S03]  /*1c900*/  LDSM.16.MT88.4 R84, [R101+0x3000] ;  /* 0x003000006554783b */ /* 0x000e660000004200 */
[----:B------:R-:W-:Y:S02]  /*1c910*/  F2FP.F16.F32.PACK_AB R76, R113, R114 ;  /* 0x00000072714c723e */ /* 0x000fe400000000ff */
[----:B------:R-:W-:Y:S02]  /*1c920*/  F2FP.F16.F32.PACK_AB R78, R120, R115 ;  /* 0x00000073784e723e */ /* 0x000fe400000000ff */
[----:B------:R-:W-:Y:S02]  /*1c930*/  F2FP.F16.F32.PACK_AB R77, R116, R112 ;  /* 0x00000070744d723e */ /* 0x000fe400000000ff */
[----:B------:R-:W-:Y:S02]  /*1c940*/  F2FP.F16.F32.PACK_AB R79, R121, R117 ;  /* 0x00000075794f723e */ /* 0x000fe400000000ff */
[----:B------:R-:W-:Y:S05]  /*1c950*/  F2FP.F16.F32.PACK_AB R82, R135, R134 ;  /* 0x000000868752723e */ /* 0x000fea00000000ff */
[-C--:B--2---:R-:W-:Y:S08]  /*1c960*/  HMMA.16816.F32 R4, R76, R88.reuse, R4 ;  /* 0x000000584c04723c */ /* 0x084ff00000001804 */
[C---:B------:R-:W-:Y:S01]  /*1c970*/  HMMA.16816.F32 R8, R80.reuse, R88, R8 ;  /* 0x000000585008723c */ /* 0x040fe20000001808 */
[----:B------:R-:W-:Y:S10]  /*1c980*/  MUFU.EX2 R89, R140 ;  /* 0x0000008c00597308 */ /* 0x000ff40000000800 */
[----:B------:R-:W-:Y:S01]  /*1c990*/  MUFU.EX2 R88, R137 ;  /* 0x0000008900587308 */ /* 0x000fe20000000800 */
[-C--:B------:R-:W-:Y:S08]  /*1c9a0*/  HMMA.16816.F32 R12, R80, R90.reuse, R12 ;  /* 0x0000005a500c723c */ /* 0x080ff0000000180c */
[C---:B------:R-:W-:Y:S01]  /*1c9b0*/  HMMA.16816.F32 R16, R76.reuse, R90, R16 ;  /* 0x0000005a4c10723c */ /* 0x040fe20000001810 */
[----:B------:R-:W-:Y:S10]  /*1c9c0*/  MUFU.EX2 R91, R141 ;  /* 0x0000008d005b7308 */ /* 0x000ff40000000800 */
[----:B------:R-:W2:Y:S01]  /*1c9d0*/  MUFU.EX2 R90, R136 ;  /* 0x00000088005a7308 */ /* 0x000ea20000000800 */
[-C--:B---3--:R-:W-:Y:S08]  /*1c9e0*/  HMMA.16816.F32 R20, R76, R92.reuse, R20 ;  /* 0x0000005c4c14723c */ /* 0x088ff00000001814 */
[C---:B------:R-:W-:Y:S01]  /*1c9f0*/  HMMA.16816.F32 R24, R80.reuse, R92, R24 ;  /* 0x0000005c5018723c */ /* 0x040fe20000001818 */
[----:B------:R-:W3:Y:S03]  /*1ca00*/  MUFU.EX2 R93, R139 ;  /* 0x0000008b005d7308 */ /* 0x000ee60000000800 */
[----:B--2---:R-:W-:Y:S07]  /*1ca10*/  F2FP.F16.F32.PACK_AB R192, R90, R88 ;  /* 0x000000585ac0723e */ /* 0x004fee00000000ff */
[----:B------:R-:W2:Y:S01]  /*1ca20*/  MUFU.EX2 R92, R138 ;  /* 0x0000008a005c7308 */ /* 0x000ea20000000800 */
[-C--:B------:R-:W-:Y:S03]  /*1ca30*/  HMMA.16816.F32 R28, R80, R94.reuse, R28 ;  /* 0x0000005e501c723c */ /* 0x080fe6000000181c */
[----:B---3--:R-:W-:Y:S05]  /*1ca40*/  F2FP.F16.F32.PACK_AB R195, R93, R91 ;  /* 0x0000005b5dc3723e */ /* 0x008fea00000000ff */
[C---:B------:R-:W-:Y:S04]  /*1ca50*/  HMMA.16816.F32 R32, R76.reuse, R94, R32 ;  /* 0x0000005e4c20723c */ /* 0x040fe80000001820 */
[----:B--2---:R-:W-:Y:S04]  /*1ca60*/  F2FP.F16.F32.PACK_AB R193, R92, R89 ;  /* 0x000000595cc1723e */ /* 0x004fe800000000ff */
[-C--:B----4-:R-:W-:Y:S08]  /*1ca70*/  HMMA.16816.F32 R36, R76, R96.reuse, R36 ;  /* 0x000000604c24723c */ /* 0x090ff00000001824 */
[C---:B------:R-:W-:Y:S08]  /*1ca80*/  HMMA.16816.F32 R40, R80.reuse, R96, R40 ;  /* 0x000000605028723c */ /* 0x040ff00000001828 */
[-C--:B------:R-:W-:Y:S08]  /*1ca90*/  HMMA.16816.F32 R44, R80, R98.reuse, R44 ;  /* 0x00000062502c723c */ /* 0x080ff0000000182c */
[C---:B------:R-:W-:Y:S08]  /*1caa0*/  HMMA.16816.F32 R48, R76.reuse, R98, R48 ;  /* 0x000000624c30723c */ /* 0x040ff00000001830 */
[-C--:B-1----:R-:W-:Y:S08]  /*1cab0*/  HMMA.16816.F32 R52, R76, R84.reuse, R52 ;  /* 0x000000544c34723c */ /* 0x082ff00000001834 */
[C---:B------:R-:W-:Y:S08]  /*1cac0*/  HMMA.16816.F32 R56, R80.reuse, R84, R56 ;  /* 0x000000545038723c */ /* 0x040ff00000001838 */
[-C--:B------:R-:W-:Y:S08]  /*1cad0*/  HMMA.16816.F32 R60, R80, R86.reuse, R60 ;  /* 0x00000056503c723c */ /* 0x080ff0000000183c */
[----:B------:R-:W-:Y:S08]  /*1cae0*/  HMMA.16816.F32 R64, R76, R86, R64 ;  /* 0x000000564c40723c */ /* 0x000ff00000001840 */
[-C--:B------:R-:W-:Y:S05]  /*1caf0*/  HMMA.16816.F32 R140, R196, R148.reuse, R4 ;  /* 0x00000094c48c723c */ /* 0x080fea0000001804 */
        /* <DEDUP_REMOVED lines=15> */
[----:B------:R-:W1:Y:S01]  /*1cbf0*/  LDSM.16.MT88.4 R4, [R101+0x3800] ;  /* 0x003800006504783b */ /* 0x000e620000004200 */
        /* <DEDUP_REMOVED lines=76> */
[----:B------:R2:W-:Y:S01]  /*1d0c0*/  STL [R1+0x98], R4 ;  /* 0x0000980401007387 */ /* 0x0005e20000100800 */
[----:B------:R-:W-:Y:S01]  /*1d0d0*/  FADD.FTZ R3, R75, R3 ;  /* 0x000000034b037221 */ /* 0x000fe20000010000 */
[----:B------:R-:W-:Y:S01]  /*1d0e0*/  FADD.FTZ R2, R129, R2 ;  /* 0x0000000281027221 */ /* 0x000fe20000010000 */
[----:B------:R-:W-:Y:S01]  /*1d0f0*/  FADD.FTZ R0, R102, R0 ;  /* 0x0000000066007221 */ /* 0x000fe20000010000 */
[----:B------:R-:W-:Y:S02]  /*1d100*/  HMMA.16816.F32 R196, R196, R6, R64 ;  /* 0x00000006c4c4723c */ /* 0x000fe40000001840 */
[----:B------:R2:W-:Y:S02]  /*1d110*/  STL [R1+0x94], R3 ;  /* 0x0000940301007387 */ /* 0x0005e40000100800 */
[----:B------:R-:W-:Y:S02]  /*1d120*/  MOV R133, R70 ;  /* 0x0000004600857202 */ /* 0x000fe40000000f00 */
[----:B------:R2:W-:Y:S01]  /*1d130*/  STL [R1+0x90], R2 ;  /* 0x0000900201007387 */ /* 0x0005e20000100800 */
[----:B------:R-:W-:Y:S02]  /*1d140*/  MOV R135, R71 ;  /* 0x0000004700877202 */ /* 0x000fe40000000f00 */
[----:B------:R-:W-:Y:S01]  /*1d150*/  MOV R134, R72 ;  /* 0x0000004800867202 */ /* 0x000fe20000000f00 */
[----:B------:R2:W-:Y:S01]  /*1d160*/  STL [R1+0x8c], R0 ;  /* 0x00008c0001007387 */ /* 0x0005e20000100800 */
[----:B------:R-:W-:Y:S09]  /*1d170*/  BRA.U UP0, `(.L_x_625) ;  /* 0xffffff9100247547 */ /* 0x000ff2000b83ffff */
.L_x_624:
[----:B--2---:R-:W2:Y:S01]  /*1d180*/  LDL.LU R4, [R1+0x90] ;  /* 0x0000900001047983 */ /* 0x004ea20000300800 */
[----:B------:R-:W-:Y:S01]  /*1d190*/  UISETP.NE.AND UP3, UPT, UR19, -0x1, UPT ;  /* 0xffffffff1300788c */ /* 0x000fe2000bf65270 */
[----:B------:R-:W-:Y:S01]  /*1d1a0*/  MOV R34, 0x10 ;  /* 0x0000001000227802 */ /* 0x000fe20000000f00 */
[----:B------:R-:W1:Y:S01]  /*1d1b0*/  S2UR UR9, SR_CTAID.Y ;  /* 0x00000000000979c3 */ /* 0x000e620000002600 */
[----:B-----5:R-:W3:Y:S01]  /*1d1c0*/  LDL.LU R10, [R1+0x8c] ;  /* 0x00008c00010a7983 */ /* 0x020ee20000300800 */
[----:B------:R-:W-:Y:S01]  /*1d1d0*/  LOP3.LUT P5, RZ, R234, 0x8, RZ, 0xc0, !PT ;  /* 0x00000008eaff7812 */ /* 0x000fe200078ac0ff */
[----:B------:R-:W4:Y:S02]  /*1d1e0*/  LDCU.U8 UR7, c[0x0][0x549] ;  /* 0x0000a920ff0777ac */ /* 0x000f240008000000 */
[----:B------:R-:W3:Y:S01]  /*1d1f0*/  LDL.LU R6, [R1+0x94] ;  /* 0x0000940001067983 */ /* 0x000ee20000300800 */
[----:B------:R-:W1:Y:S03]  /*1d200*/  LDCU.U8 UR8, c[0x0][0x548] ;  /* 0x0000a900ff0877ac */ /* 0x000e660008000000 */
[----:B------:R-:W3:Y:S01]  /*1d210*/  LDL.LU R5, [R1+0x98] ;  /* 0x0000980001057983 */ /* 0x000ee20000300800 */
[----:B------:R-:W1:Y:S03]  /*1d220*/  @!UP3 LDCU.64 UR4, c[0x0][0x400] ;  /* 0x00008000ff04b7ac */ /* 0x000e660008000a00 */
[----:B------:R-:W3:Y:S04]  /*1d230*/  LDL.LU R9, [R1+0x9c] ;  /* 0x00009c0001097983 */ /* 0x000ee80000300800 */
[----:B------:R-:W3:Y:S04]  /*1d240*/  LDL.LU R8, [R1+0xa0] ;  /* 0x0000a00001087983 */ /* 0x000ee80000300800 */
[----:B------:R-:W3:Y:S01]  /*1d250*/  LDL.LU R7, [R1+0x88] ;  /* 0x0000880001077983 */ /* 0x000ee20000300800 */
        /* <DEDUP_REMOVED lines=21> */
[----:B--2---:R-:W2:Y:S04]  /*1d3b0*/  SHFL.BFLY PT, R3, R4, 0x2, 0x1f ;  /* 0x0c401f0004037f89 */ /* 0x004ea800000e0000 */
[----:B---3--:R-:W3:Y:S04]  /*1d3c0*/  SHFL.BFLY PT, R2, R10, 0x2, 0x1f ;  /* 0x0c401f000a027f89 */ /* 0x008ee800000e0000 */
[----:B------:R-:W4:Y:S01]  /*1d3d0*/  SHFL.BFLY PT, R0, R6, 0x2, 0x1f ;  /* 0x0c401f0006007f89 */ /* 0x000f2200000e0000 */
[----:B--2---:R-:W-:Y:S01]  /*1d3e0*/  FADD.FTZ R3, R3, R4 ;  /* 0x0000000403037221 */ /* 0x004fe20000010000 */
[----:B------:R-:W-:-:S02]  /*1d3f0*/  MOV R40, R7 ;  /* 0x0000000700287202 */ /* 0x000fc40000000f00 */
[----:B------:R-:W2:Y:S01]  /*1d400*/  SHFL.BFLY PT, R4, R5, 0x2, 0x1f ;  /* 0x0c401f0005047f89 */ /* 0x000ea200000e0000 */
[----:B---3--:R-:W-:-:S03]  /*1d410*/  FADD.FTZ R2, R2, R10 ;  /* 0x0000000a02027221 */ /* 0x008fc60000010000 */
[----:B------:R-:W3:Y:S01]  /*1d420*/  SHFL.BFLY PT, R37, R3, 0x1, 0x1f ;  /* 0x0c201f0003257f89 */ /* 0x000ee200000e0000 */
[----:B----4-:R-:W-:-:S03]  /*1d430*/  FADD.FTZ R0, R0, R6 ;  /* 0x0000000600007221 */ /* 0x010fc60000010000 */
[----:B------:R-:W4:Y:S04]  /*1d440*/  SHFL.BFLY PT, R36, R2, 0x1, 0x1f ;  /* 0x0c201f0002247f89 */ /* 0x000f2800000e0000 */
[----:B------:R-:W1:Y:S01]  /*1d450*/  SHFL.BFLY PT, R38, R0, 0x1, 0x1f ;  /* 0x0c201f0000267f89 */ /* 0x000e6200000e0000 */
[----:B--2---:R-:W-:Y:S01]  /*1d460*/  FADD.FTZ R4, R4, R5 ;  /* 0x0000000504047221 */ /* 0x004fe20000010000 */
[----:B------:R-:W-:Y:S01]  /*1d470*/  SHF.L.U32 R5, R234, 0x5, RZ ;  /* 0x00000005ea057819 */ /* 0x000fe200000006ff */
[----:B---3--:R-:W-:-:S03]  /*1d480*/  FADD.FTZ R37, R3, R37 ;  /* 0x0000002503257221 */ /* 0x008fc60000010000 */
        /* <DEDUP_REMOVED lines=184> */
.L_x_628:
        /* <DEDUP_REMOVED lines=63> */
.L_x_630:
[----:B------:R-:W-:Y:S05]  /*1e400*/  BSYNC.RECONVERGENT B0 ;  /* 0x0000000000007941 */ /* 0x000fea0003800200 */
.L_x_629:
        /* <DEDUP_REMOVED lines=39> */
.L_x_632:
[----:B------:R-:W-:Y:S05]  /*1e680*/  BSYNC.RECONVERGENT B0 ;  /* 0x0000000000007941 */ /* 0x000fea0003800200 */
.L_x_631:
        /* <DEDUP_REMOVED lines=18> */
.L_x_634:
[----:B------:R-:W-:Y:S05]  /*1e7b0*/  BSYNC.RECONVERGENT B0 ;  /* 0x0000000000007941 */ /* 0x000fea0003800200 */
.L_x_633:
        /* <DEDUP_REMOVED lines=16> */
.L_x_636:
[----:B------:R-:W-:Y:S05]  /*1e8c0*/  BSYNC.RECONVERGENT B0 ;  /* 0x0000000000007941 */ /* 0x000fea0003800200 */
.L_x_635:
        /* <DEDUP_REMOVED lines=16> */
.L_x_638:
[----:B------:R-:W-:Y:S05]  /*1e9d0*/  BSYNC.RECONVERGENT B0 ;  /* 0x0000000000007941 */ /* 0x000fea0003800200 */
.L_x_637:
        /* <DEDUP_REMOVED lines=16> */
.L_x_640:
[----:B------:R-:W-:Y:S05]  /*1eae0*/  BSYNC.RECONVERGENT B0 ;  /* 0x0000000000007941 */ /* 0x000fea0003800200 */
.L_x_639:
        /* <DEDUP_REMOVED lines=16> */
.L_x_642:
[----:B------:R-:W-:Y:S05]  /*1ebf0*/  BSYNC.RECONVERGENT B0 ;  /* 0x0000000000007941 */ /* 0x000fea0003800200 */
.L_x_641:
        /* <DEDUP_REMOVED lines=16> */
.L_x_644:
[----:B------:R-:W-:Y:S05]  /*1ed00*/  BSYNC.RECONVERGENT B0 ;  /* 0x0000000000007941 */ /* 0x000fea0003800200 */
.L_x_643:
        /* <DEDUP_REMOVED lines=15> */
.L_x_645:
        /* <DEDUP_REMOVED lines=16> */
.L_x_1463:


//--------------------- .text._ZN5flash16flash_fwd_kernelI23Flash_fwd_kernel_traitsILi64ELi128ELi64ELi4ELb0ELb0EN7cutlass6half_tE19Flash_kernel_traitsILi64ELi128ELi64ELi4ES3_EELb1ELb1ELb0ELb0ELb0ELb0ELb0ELb0EEEvNS_16Flash_fwd_paramsE --------------------------
	.section	.text._ZN5flash16flash_fwd_kernelI23Flash_fwd_kernel_traitsILi64ELi128ELi64ELi4ELb0ELb0EN7cutlass6half_tE19Flash_kernel_traitsILi64ELi128ELi64ELi4ES3_EELb1ELb1ELb0ELb0ELb0ELb0ELb0ELb0EEEvNS_16Flash_fwd_paramsE,"ax",@progbits
	.align	128
        .global         _ZN5flash16flash_fwd_kernelI23Flash_fwd_kernel_traitsILi64ELi128ELi64ELi4ELb0ELb0EN7cutlass6half_tE19Flash_kernel_traitsILi64ELi128ELi64ELi4ES3_EELb1ELb1ELb0ELb0ELb0ELb0ELb0ELb0EEEvNS_16Flash_fwd_paramsE
        .type           _ZN5flash16flash_fwd_kernelI23Flash_fwd_kernel_traitsILi64ELi128ELi64ELi4ELb0ELb0EN7cutlass6half_tE19Flash_kernel_traitsILi64ELi128ELi64ELi4ES3_EELb1ELb1ELb0ELb0ELb0ELb0ELb0ELb0EEEvNS_16Flash_fwd_paramsE,@function
        .size           _ZN5flash16flash_fwd_kernelI23Flash_fwd_kernel_traitsILi64ELi128ELi64ELi4ELb0ELb0EN7cutlass6half_tE19Flash_kernel_traitsILi64ELi128ELi64ELi4ES3_EELb1ELb1ELb0ELb0ELb0ELb0ELb0ELb0EEEvNS_16Flash_fwd_paramsE,(.L_x_1464 - _ZN5flash16flash_fwd_kernelI23Flash_fwd_kernel_traitsILi64ELi128ELi64ELi4ELb0ELb0EN7cutlass6half_tE19Flash_kernel_traitsILi64ELi128ELi64ELi4ES3_EELb1ELb1ELb0ELb0ELb0ELb0ELb0ELb0EEEvNS_16Flash_fwd_paramsE)
        .other          _ZN5flash16flash_fwd_kernelI23Flash_fwd_kernel_traitsILi64ELi128ELi64ELi4ELb0ELb0EN7cutlass6half_tE19Flash_kernel_traitsILi64ELi128ELi64ELi4ES3_EELb1ELb1ELb0ELb0ELb0ELb0ELb0ELb0EEEvNS_16Flash_fwd_paramsE,@"STO_CUDA_ENTRY STV_DEFAULT"
_ZN5flash16flash_fwd_kernelI23Flash_fwd_kernel_traitsILi64ELi128ELi64ELi4ELb0ELb0EN7cutlass6half_tE19Flash_kernel_traitsILi64ELi128ELi64ELi4ES3_EELb1ELb1ELb0ELb0ELb0ELb0ELb0ELb0EEEvNS_16Flash_fwd_paramsE:
.text._ZN5flash16flash_fwd_kernelI23Flash_fwd_kernel_traitsILi64ELi128ELi64ELi4ELb0ELb0EN7cutlass6half_tE19Flash_kernel_traitsILi64ELi128ELi64ELi4ES3_EELb1ELb1ELb0ELb0ELb0ELb0ELb0ELb0EEEvNS_16Flash_fwd_paramsE:
[----:B------:R-:W-:Y:S01]  /*0000*/  LDC R1, c[0x0][0x37c] ;  /* 0x0000df00ff017b82 */ /* 0x000fe20000000800 */
[----:B------:R-:W1:Y:S07]  /*0010*/  LDCU.U8 UR4, c[0x0][0x524] ;  /* 0x0000a480ff0477ac */ /* 0x000e6e0008000000 */
[----:B------:R-:W2:Y:S01]  /*0020*/  LDC R120, c[0x0][0x518] ;  /* 0x00014600ff787b82 */ /* 0x000ea20000000800 */
[----:B------:R-:W3:Y:S01]  /*0030*/  LDCU.64 UR22, c[0x0][0x510] ;  /* 0x0000a200ff1677ac */ /* 0x000ee20008000a00 */
[----:B------:R-:W4:Y:S06]  /*0040*/  LDCU.64 UR20, c[0x0][0x358] ;  /* 0x00006b00ff1477ac */ /* 0x000f2c0008000a00 */
[----:B------:R-:W4:Y:S01]  /*0050*/  LDC R118, c[0x0][0x51c] ;  /* 0x00014700ff767b82 */ /* 0x000f220000000800 */
[----:B------:R-:W4:Y:S01]  /*0060*/  S2R R206, SR_CTAID.Z ;  /* 0x0000000000ce7919 */ /* 0x000f220000002700 */
[----:B------:R-:W4:Y:S01]  /*0070*/  LDCU.64 UR6, c[0x0][0x470] ;  /* 0x00008e00ff0677ac */ /* 0x000f220008000a00 */
[----:B-1----:R-:W-:Y:S01]  /*0080*/  ISETP.NE.AND P2, PT, RZ, UR4, PT ;  /* 0x00000004ff007c0c */ /* 0x002fe2000bf45270 */
[----:B------:R-:W1:Y:S04]  /*0090*/  S2R R0, SR_CTAID.X ;  /* 0x0000000000007919 */ /* 0x000e680000002500 */
[----:B------:R-:W1:Y:S01]  /*00a0*/  S2UR UR17, SR_CTAID.Y ;  /* 0x00000000001179c3 */ /* 0x000e620000002600 */
[----:B------:R-:W1:Y:S01]  /*00b0*/  LDCU.64 UR4, c[0x0][0x460] ;  /* 0x00008c00ff0477ac */ /* 0x000e620008000a00 */
[----:B---3--:R-:W-:-:S02]  /*00c0*/  IMAD.U32 R8, RZ, RZ, UR22 ;  /* 0x00000016ff087e24 */ /* 0x008fc4000f8e00ff */
[----:B------:R-:W-:-:S04]  /*00d0*/  IMAD.U32 R9, RZ, RZ, UR23 ;  /* 0x00000017ff097e24 */ /* 0x000fc8000f8e00ff */
[----:B--2---:R-:W-:Y:S02]  /*00e0*/  @P2 IMAD.MOV.U32 R2, RZ, RZ, R120 ;  /* 0x000000ffff022224 */ /* 0x004fe400078e0078 */
[----:B----4-:R-:W2:Y:S01]  /*00f0*/  @P2 LDG.E.64 R8, desc[UR20][R8.64] ;  /* 0x0000001408082981 */ /* 0x010ea2000c1e1b00 */
[----:B------:R-:W-:-:S05]  /*0100*/  @P2 IMAD.MOV.U32 R3, RZ, RZ, R118 ;  /* 0x000000ffff032224 */ /* 0x000fca00078e0076 */
[----:B------:R3:W4:Y:S01]  /*0110*/  @P2 LDG.E.64 R6, desc[UR20][R2.64] ;  /* 0x0000001402062981 */ /* 0x000722000c1e1b00 */
[----:B-1----:R-:W-:Y:S01]  /*0120*/  UISETP.NE.U32.AND UP0, UPT, UR4, URZ, UPT ;  /* 0x000000ff0400728c */ /* 0x002fe2000bf05070 */
[----:B------:R-:W-:Y:S01]  /*0130*/  ISETP.NE.U32.AND P5, PT, RZ, UR4, PT ;  /* 0x00000004ff007c0c */ /* 0x000fe2000bfa5070 */
[----:B------:R-:W1:Y:S02]  /*0140*/  S2R R205, SR_TID.X ;  /* 0x0000000000cd7919 */ /* 0x000e640000002100 */
[----:B------:R-:W-:Y:S01]  /*0150*/  UISETP.NE.AND.EX UP0, UPT, UR5, URZ, UPT, UP0 ;  /* 0x000000ff0500728c */ /* 0x000fe2000bf05300 */
[----:B------:R-:W-:Y:S01]  /*0160*/  ISETP.NE.AND.EX P5, PT, RZ, UR5, PT, P5 ;  /* 0x00000005ff007c0c */ /* 0x000fe2000bfa5350 */
[----:B------:R-:W4:Y:S01]  /*0170*/  LDCU.64 UR4, c[0x0][0x478] ;  /* 0x00008f00ff0477ac */ /* 0x000f220008000a00 */
[----:B------:R-:W-:Y:S01]  /*0180*/  ISETP.NE.U32.AND P4, PT, RZ, UR6, PT ;  /* 0x00000006ff007c0c */ /* 0x000fe2000bf85070 */
[----:B------:R-:W-:Y:S02]  /*0190*/  IMAD.U32 R10, RZ, RZ, UR17 ;  /* 0x00000011ff0a7e24 */ /* 0x000fe4000f8e00ff */
[----:B------:R-:W-:-:S02]  /*01a0*/  PLOP3.LUT P0, PT, PT, PT, UP0, 0x80, 0x8 ;  /* 0x000000000008781c */ /* 0x000fc40003f0f008 */
[----:B------:R-:W-:Y:S01]  /*01b0*/  LOP3.LUT R0, R206, UR17, R0, 0xfe, !PT ;  /* 0x00000011ce007c12 */ /* 0x000fe2000f8efe00 */
[----:B---3--:R-:W3:Y:S03]  /*01c0*/  LDC.64 R2, c[0x0][0x460] ;  /* 0x00011800ff027b82 */ /* 0x008ee60000000a00 */
[----:B-1----:R-:W-:-:S05]  /*01d0*/  LOP3.LUT P3, RZ, R0, R205, RZ, 0xfc, !PT ;  /* 0x000000cd00ff7212 */ /* 0x002fca000786fcff */
[----:B------:R-:W4:Y:S08]  /*01e0*/  @P2 LDC R0, c[0x0][0x520] ;  /* 0x00014800ff002b82 */ /* 0x000f300000000800 */
[----:B------:R-:W1:Y:S01]  /*01f0*/  @!P3 LDC.64 R4, c[0x0][0x528] ;  /* 0x00014a00ff04bb82 */ /* 0x000e620000000a00 */
[----:B------:R-:W-:Y:S01]  /*0200*/  ISETP.NE.AND.EX P4, PT, RZ, UR7, PT, P4 ;  /* 0x00000007ff007c0c */ /* 0x000fe2000bf85340 */
[----:B------:R-:W-:Y:S01]  /*0210*/  IMAD.SHL.U32 R10, R10, 0x4, RZ ;  /* 0x000000040a0a7824 */ /* 0x000fe200078e00ff */
[----:B--2---:R-:W-:-:S02]  /*0220*/  @P2 R2UR UR22, R8 ;  /* 0x00000000081622ca */ /* 0x004fc400000e0000 */
[----:B------:R-:W-:Y:S02]  /*0230*/  @P2 R2UR UR23, R9 ;  /* 0x00000000091722ca */ /* 0x000fe400000e0000 */
[----:B----4-:R-:W-:Y:S01]  /*0240*/  @P2 IADD3 R120, P1, PT, R6, R0, RZ ;  /* 0x0000000006782210 */ /* 0x010fe20007f3e0ff */
[----:B------:R-:W-:-:S04]  /*0250*/  IMAD.U32 R0, RZ, RZ, UR17 ;  /* 0x00000011ff007e24 */ /* 0x000fc8000f8e00ff */
[----:B------:R-:W-:Y:S02]  /*0260*/  @P2 IMAD.X R118, RZ, RZ, R7, P1 ;  /* 0x000000ffff762224 */ /* 0x000fe400008e0607 */
[----:B---3--:R-:W-:-:S04]  /*0270*/  IMAD.WIDE.U32 R6, R0, 0x4, R2 ;  /* 0x0000000400067825 */ /* 0x008fc800078e0002 */
[----:B------:R-:W-:Y:S02]  /*0280*/  @!P3 IMAD.MOV.U32 R2, RZ, RZ, R120 ;  /* 0x000000ffff02b224 */ /* 0x000fe400078e0078 */
[----:B------:R-:W-:Y:S02]  /*0290*/  @!P3 IMAD.MOV.U32 R3, RZ, RZ, R118 ;  /* 0x000000ffff03b224 */ /* 0x000fe400078e0076 */
[----:B------:R-:W-:Y:S02]  /*02a0*/  IMAD.U32 R8, RZ, RZ, UR22 ;  /* 0x00000016ff087e24 */ /* 0x000fe4000f8e00ff */
[----:B------:R-:W-:Y:S01]  /*02b0*/  IMAD.U32 R9, RZ, RZ, UR23 ;  /* 0x00000017ff097e24 */ /* 0x000fe2000f8e00ff */
[----:B-1----:R1:W-:Y:S04]  /*02c0*/  @!P3 STG.E.64 desc[UR20][R4.64+0x8], R2 ;  /* 0x000008020400b986 */ /* 0x0023e8000c101b14 */
[----:B------:R2:W-:Y:S01]  /*02d0*/  @!P3 STG.E.64 desc[UR20][R4.64], R8 ;  /* 0x000000080400b986 */ /* 0x0005e2000c101b14 */
[----:B------:R-:W-:-:S03]  /*02e0*/  ISETP.NE.U32.AND P3, PT, RZ, UR4, PT ;  /* 0x00000004ff007c0c */ /* 0x000fc6000bf65070 */
[----:B------:R-:W3:Y:S01]  /*02f0*/  @P0 LDG.E R0, desc[UR20][R6.64+0x4] ;  /* 0x0000041406000981 */ /* 0x000ee2000c1e1900 */
[----:B------:R-:W-:Y:S01]  /*0300*/  ISETP.NE.AND.EX P3, PT, RZ, UR5, PT, P3 ;  /* 0x00000005ff007c0c */ /* 0x000fe2000bf65330 */
[----:B-1----:R-:W-:Y:S02]  /*0310*/  IMAD.U32 R3, RZ, RZ, UR17 ;  /* 0x00000011ff037e24 */ /* 0x002fe4000f8e00ff */
[----:B------:R1:W4:Y:S01]  /*0320*/  @P5 LDG.E R2, desc[UR20][R6.64] ;  /* 0x0000001406025981 */ /* 0x000322000c1e1900 */
[----:B--2---:R-:W-:Y:S02]  /*0330*/  @P4 IADD3 R4, P2, PT, R10, UR6, RZ ;  /* 0x000000060a044c10 */ /* 0x004fe4000ff5e0ff */
[----:B------:R-:W-:-:S04]  /*0340*/  SHF.R.U32.HI R3, RZ, 0x1e, R3 ;  /* 0x0000001eff037819 */ /* 0x000fc80000011603 */
[----:B------:R-:W-:-:S03]  /*0350*/  @P4 IADD3.X R5, PT, PT, R3, UR7, RZ, P2, !PT ;  /* 0x0000000703054c10 */ /* 0x000fc600097fe4ff */
[----:B------:R-:W-:Y:S01]  /*0360*/  @P3 IADD3 R128, P1, PT, R10, UR4, RZ ;  /* 0x000000040a803c10 */ /* 0x000fe2000ff3e0ff */
[----:B------:R-:W2:Y:S01]  /*0370*/  LDCU.U8 UR4, c[0x0][0x532] ;  /* 0x0000a640ff0477ac */ /* 0x000ea20008000000 */
[----:B-1----:R-:W-:-:S06]  /*0380*/  IMAD.MOV.U32 R7, RZ, RZ, RZ ;  /* 0x000000ffff077224 */ /* 0x002fcc00078e00ff */
[----:B------:R1:W5:Y:S01]  /*0390*/  @P4 LDG.E R7, desc[UR20][R4.64] ;  /* 0x0000001404074981 */ /* 0x000362000c1e1900 */
[----:B--2---:R-:W-:Y:S01]  /*03a0*/  ISETP.NE.AND P2, PT, RZ, UR4, PT ;  /* 0x00000004ff007c0c */ /* 0x004fe2000bf45270 */
[----:B-1----:R-:W1:Y:S01]  /*03b0*/  LDC.64 R4, c[0x0][0x468] ;  /* 0x00011a00ff047b82 */ /* 0x002e620000000a00 */
[----:B------:R-:W-:Y:S01]  /*03c0*/  @P3 IADD3.X R129, PT, PT, R3, UR5, RZ, P1, !PT ;  /* 0x0000000503813c10 */ /* 0x000fe20008ffe4ff */
[----:B------:R-:W-:-:S04]  /*03d0*/  IMAD.MOV.U32 R8, RZ, RZ, -0x1 ;  /* 0xffffffffff087424 */ /* 0x000fc800078e00ff */
[----:B------:R2:W5:Y:S01]  /*03e0*/  @P3 LDG.E R128, desc[UR20][R128.64] ;  /* 0x0000001480803981 */ /* 0x000562000c1e1900 */
[----:B-1----:R-:W-:-:S04]  /*03f0*/  ISETP.EQ.U32.AND P4, PT, R4, RZ, PT ;  /* 0x000000ff0400720c */ /* 0x002fc80003f82070 */
[----:B------:R-:W-:Y:S02]  /*0400*/  ISETP.EQ.OR.EX P4, PT, R5, RZ, !P2, P4 ;  /* 0x000000ff0500720c */ /* 0x000fe40005782740 */
[----:B------:R-:W-:-:S05]  /*0410*/  IADD3 R10, P1, PT, R10, R4, RZ ;  /* 0x000000040a0a7210 */ /* 0x000fca0007f3e0ff */
[----:B------:R-:W-:-:S06]  /*0420*/  IMAD.X R11, R3, 0x1, R5, P1 ;  /* 0x00000001030b7824 */ /* 0x000fcc00008e0605 */
[----:B------:R2:W5:Y:S01]  /*0430*/  @!P4 LDG.E R8, desc[UR20][R10.64] ;  /* 0x000000140a08c981 */ /* 0x000562000c1e1900 */
[----:B------:R-:W1:Y:S01]  /*0440*/  S2UR UR24, SR_CTAID.X ;  /* 0x00000000001879c3 */ /* 0x000e620000002500 */
[----:B------:R-:W-:-:S04]  /*0450*/  ISETP.NE.U32.AND P1, PT, R4, RZ, PT ;  /* 0x000000ff0400720c */ /* 0x000fc80003f25070 */
[----:B------:R-:W-:Y:S01]  /*0460*/  ISETP.NE.AND.EX P1, PT, R5, RZ, PT, P1 ;  /* 0x000000ff0500720c */ /* 0x000fe20003f25310 */
[----:B------:R-:W2:Y:S01]  /*0470*/  @!UP0 LDCU UR19, c[0x0][0x434] ;  /* 0x00008680ff1387ac */ /* 0x000ea20008000800 */
[----:B------:R-:W-:-:S11]  /*0480*/  UMOV UR16, 0xffffffff ;  /* 0xffffffff00107882 */ /* 0x000fd60000000000 */
[----:B------:R-:W2:Y:S01]  /*0490*/  @!P1 LDC R4, c[0x0][0x438] ;  /* 0x00010e00ff049b82 */ /* 0x000ea20000000800 */
[----:B-1----:R-:W-:Y:S01]  /*04a0*/  USHF.L.U32 UR18, UR24, 0x7, URZ ;  /* 0x0000000718127899 */ /* 0x002fe200080006ff */
[----:B---3--:R-:W-:-:S06]  /*04b0*/  @P0 R2UR UR4, R0 ;  /* 0x00000000000402ca */ /* 0x008fcc00000e0000 */
[----:B------:R-:W1:Y:S01]  /*04c0*/  @!P3 LDC R0, c[0x0][0x43c] ;  /* 0x00010f00ff00bb82 */ /* 0x000e620000000800 */
[----:B----4-:R-:W-:-:S07]  /*04d0*/  @P5 R2UR UR16, R2 ;  /* 0x00000000021052ca */ /* 0x010fce00000e0000 */
[----:B------:R-:W3:Y:S06]  /*04e0*/  @!P3 LDC.64 R2, c[0x0][0x488] ;  /* 0x00012200ff02bb82 */ /* 0x000eec0000000a00 */
[----:B--2---:R-:W-:-:S04]  /*04f0*/  @UP0 UIADD3 UR19, UPT, UPT, UR4, -UR16, URZ ;  /* 0x8000001004130290 */ /* 0x004fc8000fffe0ff */
[----:B------:R-:W-:-:S06]  /*0500*/  UISETP.GT.AND UP0, UPT, UR19, UR18, UPT ;  /* 0x000000121300728c */ /* 0x000fcc000bf04270 */
[----:B------:R-:W-:Y:S01]  /*0510*/  PLOP3.LUT P0, PT, PT, PT, UP0, 0x80, 0x8 ;  /* 0x000000000008781c */ /* 0x000fe20003f0f008 */
[----:B------:R-:W-:-:S12]  /*0520*/  @!P1 BRA `(.L_x_646) ;  /* 0x00000000000c9947 */ /* 0x000fd80003800000 */
[----:B------:R-:W2:Y:S02]  /*0530*/  @P2 LDG.E R4, desc[UR20][R10.64+0x4] ;  /* 0x000004140a042981 */ /* 0x000ea4000c1e1900 */
[----:B--2--5:R-:W-:-:S06]  /*0540*/  @P2 IADD3 R4, PT, PT, R4, -R8, RZ ;  /* 0x8000000804042210 */ /* 0x024fcc0007ffe0ff */
[----:B------:R2:W5:Y:S02]  /*0550*/  @!P2 LDG.E R4, desc[UR20][R10.64] ;  /* 0x000000140a04a981 */ /* 0x000564000c1e1900 */
.L_x_646:
[----:B------:R-:W-:Y:S05]  /*0560*/  @!P0 EXIT ;  /* 0x000000000000894d */ /* 0x000fea0003800000 */
[----:B------:R-:W4:Y:S01]  /*0570*/  LDC R127, c[0x0][0x508] ;  /* 0x00014200ff7f7b82 */ /* 0x000f220000000800 */
[----:B---3--:R-:W-:Y:S01]  /*0580*/  @!P3 ISETP.NE.U32.AND P0, PT, R2, RZ, PT ;  /* 0x000000ff0200b20c */ /* 0x008fe20003f05070 */
[----:B-----5:R-:W-:Y:S01]  /*0590*/  @P3 IMAD.IADD R128, R128, 0x1, -R7 ;  /* 0x0000000180803824 */ /* 0x020fe200078e0a07 */
[----:B------:R-:W-:Y:S02]  /*05a0*/  UIADD3 UR4, UPT, UPT, UR24, 0x1, URZ ;  /* 0x0000000118047890 */ /* 0x000fe4000fffe0ff */
[----:B------:R-:W-:Y:S02]  /*05b0*/  @!P3 ISETP.NE.AND.EX P0, PT, R3, RZ, PT, P0 ;  /* 0x000000ff0300b20c */ /* 0x000fe40003f05300 */
[----:B------:R-:W-:Y:S02]  /*05c0*/  ULEA UR4, UR4, -UR19, 0x7 ;  /* 0x8000001304047291 */ /* 0x000fe4000f8e38ff */
[----:B-1----:R-:W-:-:S04]  /*05d0*/  @!P3 SEL R0, R0, RZ, P0 ;  /* 0x000000ff0000b207 */ /* 0x002fc80000000000 */
[----:B------:R-:W-:-:S05]  /*05e0*/  @!P3 IADD3 R128, PT, PT, R0, R4, -R7 ;  /* 0x000000040080b210 */ /* 0x000fca0007ffe807 */
[----:B------:R-:W-:-:S05]  /*05f0*/  VIADD R4, R128, 0x3f ;  /* 0x0000003f80047836 */ /* 0x000fca0000000000 */
[----:B------:R-:W-:Y:S02]  /*0600*/  SHF.R.S32.HI R3, RZ, 0x1f, R4 ;  /* 0x0000001fff037819 */ /* 0x000fe40000011404 */
[----:B----4-:R-:W-:Y:S02]  /*0610*/  IADD3 R2, PT, PT, R4, UR4, R127 ;  /* 0x0000000404027c10 */ /* 0x010fe4000fffe07f */
[----:B------:R-:W-:Y:S02]  /*0620*/  LEA.HI R3, R3, R4, RZ, 0x6 ;  /* 0x0000000403037211 */ /* 0x000fe400078f30ff */
[----:B------:R-:W-:Y:S02]  /*0630*/  SHF.R.S32.HI R0, RZ, 0x1f, R2 ;  /* 0x0000001fff007819 */ /* 0x000fe40000011402 */
[----:B------:R-:W-:Y:S02]  /*0640*/  SHF.R.S32.HI R3, RZ, 0x6, R3 ;  /* 0x00000006ff037819 */ /* 0x000fe40000011403 */
[----:B------:R-:W-:-:S04]  /*0650*/  LEA.HI R0, R0, R2, RZ, 0x6 ;  /* 0x0000000200007211 */ /* 0x000fc800078f30ff */
[----:B------:R-:W-:-:S04]  /*0660*/  SHF.R.S32.HI R0, RZ, 0x6, R0 ;  /* 0x00000006ff007819 */ /* 0x000fc80000011400 */
[----:B------:R-:W-:-:S04]  /*0670*/  VIMNMX R137, PT, PT, R3, R0, PT ;  /* 0x0000000003897248 */ /* 0x000fc80003fe0100 */
[----:B------:R-:W-:-:S13]  /*0680*/  ISETP.GT.AND P0, PT, R137, RZ, PT ;  /* 0x000000ff8900720c */ /* 0x000fda0003f04270 */
[----:B------:R-:W-:Y:S05]  /*0690*/  @P0 BRA `(.L_x_647) ;  /* 0x0000001000940947 */ /* 0x000fea0003800000 */
[----:B------:R-:W1:Y:S01]  /*06a0*/  LDC.U8 R0, c[0x0][0x549] ;  /* 0x00015240ff007b82 */ /* 0x000e620000000000 */
[----:B------:R-:W-:-:S06]  /*06b0*/  UISETP.NE.AND UP0, UPT, UR16, -0x1, UPT ;  /* 0xffffffff1000788c */ /* 0x000fcc000bf05270 */
[----:B------:R-:W-:Y:S01]  /*06c0*/  PLOP3.LUT P2, PT, PT, PT, UP0, 0x80, 0x8 ;  /* 0x000000000008781c */ /* 0x000fe20003f4f008 */
[----:B------:R-:W3:Y:S08]  /*06d0*/  LDC.U8 R9, c[0x0][0x548] ;  /* 0x00015200ff097b82 */ /* 0x000ef00000000000 */
[----:B------:R-:W4:Y:S01]  /*06e0*/  LDC R8, c[0x0][0x434] ;  /* 0x00010d00ff087b82 */ /* 0x000f220000000800 */
[----:B-1----:R-:W-:-:S07]  /*06f0*/  ISETP.NE.AND P1, PT, R0, RZ, PT ;  /* 0x000000ff0000720c */ /* 0x002fce0003f25270 */
[----:B------:R-:W2:Y:S01]  /*0700*/  @!P2 LDC.64 R6, c[0x0][0x400] ;  /* 0x00010000ff06ab82 */ /* 0x000ea20000000a00 */
[----:B---3--:R-:W-:-:S07]  /*0710*/  ISETP.NE.AND P0, PT, R9, RZ, !P1 ;  /* 0x000000ff0900720c */ /* 0x008fce0004f05270 */
[----:B------:R-:W1:Y:S08]  /*0720*/  @P2 LDC.64 R2, c[0x0][0x408] ;  /* 0x00010200ff022b82 */ /* 0x000e700000000a00 */
[----:B------:R-:W3:Y:S08]  /*0730*/  @P1 LDC.64 R4, c[0x0][0x430] ;  /* 0x00010c00ff041b82 */ /* 0x000ef00000000a00 */
[----:B------:R-:W4:Y:S01]  /*0740*/  @P1 LDC R0, c[0x0][0x430] ;  /* 0x00010c00ff001b82 */ /* 0x000f220000000800 */
[----:B--2---:R-:W-:-:S04]  /*0750*/  @!P2 IMAD.WIDE.U32 R10, R6, UR17, RZ ;  /* 0x00000011060aac25 */ /* 0x004fc8000f8e00ff */
[----:B------:R-:W-:Y:S02]  /*0760*/  @!P2 IMAD R7, R7, UR17, R11 ;  /* 0x000000110707ac24 */ /* 0x000fe4000f8e020b */
[----:B-1----:R-:W-:Y:S01]  /*0770*/  @P2 IMAD.WIDE.U32 R12, R2, UR16, RZ ;  /* 0x00000010020c2c25 */ /* 0x002fe2000f8e00ff */
[----:B------:R-:W-:-:S03]  /*0780*/  @P1 MOV R2, 0x1 ;  /* 0x0000000100021802 */ /* 0x000fc60000000f00 */
[----:B---3--:R-:W-:Y:S01]  /*0790*/  @P1 IMAD R4, R4, R5, RZ ;  /* 0x0000000504041224 */ /* 0x008fe200078e02ff */
[----:B------:R-:W-:Y:S06]  /*07a0*/  @P1 BRA `(.L_x_648) ;  /* 0x0000000000281947 */ /* 0x000fec0003800000 */
[----:B------:R-:W-:Y:S01]  /*07b0*/  ISETP.NE.AND P1, PT, R9, RZ, PT ;  /* 0x000000ff0900720c */ /* 0x000fe20003f25270 */
[----:B------:R-:W1:-:S12]  /*07c0*/  LDC R6, c[0x0][0x3e0] ;  /* 0x0000f800ff067b82 */ /* 0x000e580000000800 */
[----:B------:R-:W2:Y:S01]  /*07d0*/  @P1 LDC R4, c[0x0][0x454] ;  /* 0x00011500ff041b82 */ /* 0x000ea20000000800 */
[----:B----4-:R-:W-:Y:S02]  /*07e0*/  @P1 MOV R0, 0x1 ;  /* 0x0000000100001802 */ /* 0x010fe40000000f00 */
[----:B------:R-:W-:-:S05]  /*07f0*/  @!P1 MOV R0, 0x1 ;  /* 0x0000000100009802 */ /* 0x000fca0000000f00 */
[----:B------:R-:W1:Y:S08]  /*0800*/  @P1 LDC R2, c[0x0][0x454] ;  /* 0x00011500ff021b82 */ /* 0x000e700000000800 */
[----:B------:R-:W3:Y:S08]  /*0810*/  @!P1 LDC R5, c[0x0][0x434] ;  /* 0x00010d00ff059b82 */ /* 0x000ef00000000800 */
[----:B------:R-:W4:Y:S01]  /*0820*/  @!P1 LDC R4, c[0x0][0x434] ;  /* 0x00010d00ff049b82 */ /* 0x000f220000000800 */
[----:B-1----:R-:W-:-:S02]  /*0830*/  @P1 IMAD R2, R2, R6, RZ ;  /* 0x0000000602021224 */ /* 0x002fc400078e02ff */
[----:B--23--:R-:W-:-:S07]  /*0840*/  @!P1 IMAD R2, R5, R6, RZ ;  /* 0x0000000605029224 */ /* 0x00cfce00078e02ff */
.L_x_648:
[----:B------:R-:W1:Y:S01]  /*0850*/  LDCU UR6, c[0x0][0x440] ;  /* 0x00008800ff0677ac */ /* 0x000e620008000800 */
[----:B----4-:R-:W-:Y:S01]  /*0860*/  IMAD R6, R8, UR17, RZ ;  /* 0x0000001108067c24 */ /* 0x010fe2000f8e02ff */
[----:B------:R-:W-:Y:S01]  /*0870*/  BSSY.RECONVERGENT B0, `(.L_x_649) ;  /* 0x0000030000007945 */ /* 0x000fe20003800200 */
[----:B------:R-:W-:Y:S01]  /*0880*/  IMAD R4, R206, R4, RZ ;  /* 0x00000004ce047224 */ /* 0x000fe200078e02ff */
[----:B------:R-:W-:Y:S01]  /*0890*/  UISETP.NE.AND UP0, UPT, UR16, -0x1, UPT ;  /* 0xffffffff1000788c */ /* 0x000fe2000bf05270 */
[----:B------:R-:W-:Y:S01]  /*08a0*/  IMAD.SHL.U32 R5, R205, 0x8, RZ ;  /* 0x00000008cd057824 */ /* 0x000fe200078e00ff */
[----:B------:R-:W2:Y:S01]  /*08b0*/  LDCU.64 UR4, c[0x0][0x410] ;  /* 0x00008200ff0477ac */ /* 0x000ea20008000a00 */
[----:B------:R-:W-:Y:S01]  /*08c0*/  @!P0 IMAD R4, R2, UR17, R4 ;  /* 0x0000001102048c24 */ /* 0x000fe2000f8e0204 */
[----:B------:R-:W-:Y:S01]  /*08d0*/  SHF.R.U32.HI R205, RZ, 0x3, R205 ;  /* 0x00000003ffcd7819 */ /* 0x000fe200000116cd */
[----:B------:R-:W-:Y:S01]  /*08e0*/  @P2 IMAD R7, R3, UR16, R13 ;  /* 0x0000001003072c24 */ /* 0x000fe2000f8e020d */
[----:B------:R-:W-:Y:S01]  /*08f0*/  PLOP3.LUT P1, PT, PT, PT, UP0, 0x80, 0x8 ;  /* 0x000000000008781c */ /* 0x000fe20003f2f008 */
[----:B------:R-:W-:Y:S01]  /*0900*/  IMAD R2, R0, UR18, RZ ;  /* 0x0000001200027c24 */ /* 0x000fe2000f8e02ff */
[----:B------:R-:W-:Y:S01]  /*0910*/  LOP3.LUT R5, R5, 0x38, RZ, 0xc0, !PT ;  /* 0x0000003805057812 */ /* 0x000fe200078ec0ff */
[----:B------:R-:W-:Y:S01]  /*0920*/  @P2 IMAD.MOV.U32 R10, RZ, RZ, R12 ;  /* 0x000000ffff0a2224 */ /* 0x000fe200078e000c */
[----:B------:R-:W-:Y:S01]  /*0930*/  SEL R6, R6, UR16, !P1 ;  /* 0x0000001006067c07 */ /* 0x000fe2000c800000 */
[----:B------:R-:W-:Y:S01]  /*0940*/  UIADD3 UR19, UPT, UPT, -UR18, UR19, URZ ;  /* 0x0000001312137290 */ /* 0x000fe2000fffe1ff */
[----:B------:R-:W-:Y:S01]  /*0950*/  SHF.R.S32.HI R8, RZ, 0x1f, R4 ;  /* 0x0000001fff087819 */ /* 0x000fe20000011404 */
[----:B------:R-:W-:Y:S01]  /*0960*/  UIMAD.WIDE.U32 UR24, UR24, 0x80, URZ ;  /* 0x00000080181878a5 */ /* 0x000fe2000f8e00ff */
[----:B------:R-:W-:-:S02]  /*0970*/  SEL R3, R6, RZ, P0 ;  /* 0x000000ff06037207 */ /* 0x000fc40000000000 */
[----:B------:R-:W-:Y:S02]  /*0980*/  SHF.R.S32.HI R6, RZ, 0x1f, R6 ;  /* 0x0000001fff067819 */ /* 0x000fe40000011406 */
[C---:B-1----:R-:W-:Y:S02]  /*0990*/  ISETP.GE.AND P4, PT, R5.reuse, UR6, PT ;  /* 0x0000000605007c0c */ /* 0x042fe4000bf86270 */
[----:B------:R-:W-:Y:S02]  /*09a0*/  IADD3 R3, P3, P2, R2, R3, R4 ;  /* 0x0000000302037210 */ /* 0x000fe40007a7e004 */
[----:B------:R-:W-:Y:S02]  /*09b0*/  SEL R4, R6, RZ, P0 ;  /* 0x000000ff06047207 */ /* 0x000fe40000000000 */
[----:B------:R-:W-:Y:S02]  /*09c0*/  IADD3 R6, P0, PT, R5, R10, RZ ;  /* 0x0000000a05067210 */ /* 0x000fe40007f1e0ff */
[----:B------:R-:W-:-:S02]  /*09d0*/  ISETP.GE.OR P5, PT, R205, UR19, P4 ;  /* 0x00000013cd007c0c */ /* 0x000fc4000a7a6670 */
[----:B------:R-:W-:Y:S01]  /*09e0*/  SHF.R.S32.HI R2, RZ, 0x1f, R2 ;  /* 0x0000001fff027819 */ /* 0x000fe20000011402 */
[----:B------:R-:W-:Y:S01]  /*09f0*/  IMAD.X R7, RZ, RZ, R7, P0 ;  /* 0x000000ffff077224 */ /* 0x000fe200000e0607 */
[----:B------:R-:W-:Y:S01]  /*0a00*/  ISETP.NE.AND P1, PT, R5, RZ, PT ;  /* 0x000000ff0500720c */ /* 0x000fe20003f25270 */
[C---:B------:R-:W-:Y:S01]  /*0a10*/  VIADD R5, R205.reuse, 0x10 ;  /* 0x00000010cd057836 */ /* 0x040fe20000000000 */
[----:B------:R-:W-:Y:S01]  /*0a20*/  IADD3.X R2, PT, PT, R2, R4, R8, P3, P2 ;  /* 0x0000000402027210 */ /* 0x000fe20001fe4408 */
[C---:B--2---:R-:W-:Y:S01]  /*0a30*/  IMAD.WIDE.U32 R6, R206.reuse, UR4, R6 ;  /* 0x00000004ce067c25 */ /* 0x044fe2000f8e0006 */
[----:B------:R-:W-:Y:S02]  /*0a40*/  ISETP.GE.OR P3, PT, R205, UR19, P1 ;  /* 0x00000013cd007c0c */ /* 0x000fe40008f66670 */
[----:B------:R-:W-:Y:S01]  /*0a50*/  ISETP.GE.OR P0, PT, R5, UR19, P1 ;  /* 0x0000001305007c0c */ /* 0x000fe20008f06670 */
[----:B------:R-:W-:Y:S01]  /*0a60*/  VIADD R4, R205, 0x20 ;  /* 0x00000020cd047836 */ /* 0x000fe20000000000 */
[----:B------:R-:W-:Y:S01]  /*0a70*/  ISETP.GE.OR P2, PT, R5, UR19, P4 ;  /* 0x0000001305007c0c */ /* 0x000fe2000a746670 */
[----:B------:R-:W-:Y:S01]  /*0a80*/  IMAD R207, R206, UR5, R7 ;  /* 0x00000005cecf7c24 */ /* 0x000fe2000f8e0207 */
[----:B------:R-:W-:-:S02]  /*0a90*/  LOP3.LUT R9, R205, UR24, RZ, 0xfc, !PT ;  /* 0x00000018cd097c12 */ /* 0x000fc4000f8efcff */
[----:B------:R-:W-:Y:S01]  /*0aa0*/  ISETP.GE.OR P6, PT, R4, UR19, P1 ;  /* 0x0000001304007c0c */ /* 0x000fe20008fc6670 */
        /* <DEDUP_REMOVED lines=12> */
.L_x_650:
[----:B------:R-:W-:Y:S05]  /*0b70*/  BSYNC.RECONVERGENT B0 ;  /* 0x0000000000007941 */ /* 0x000fea0003800200 */
.L_x_649:
[----:B------:R-:W-:Y:S01]  /*0b80*/  BSSY.RECONVERGENT B0, `(.L_x_651) ;  /* 0x0000011000007945 */ /* 0x000fe20003800200 */
[----:B------:R-:W-:Y:S02]  /*0b90*/  ISETP.GE.OR P5, PT, R4, UR19, P4 ;  /* 0x0000001304007c0c */ /* 0x000fe4000a7a6670 */
[----:B------:R-:W-:Y:S01]  /*0ba0*/  IADD3 R15, PT, PT, R205, 0x30, RZ ;  /* 0x00000030cd0f7810 */ /* 0x000fe20007ffe0ff */
[----:B------:R-:W-:Y:S05]  /*0bb0*/  @P2 BRA `(.L_x_652) ;  /* 0x0000000000342947 */ /* 0x000fea0003800000 */
[----:B------:R-:W2:Y:S01]  /*0bc0*/  LDCU.64 UR6, c[0x0][0x408] ;  /* 0x00008100ff0677ac */ /* 0x000ea20008000a00 */
[----:B------:R-:W-:Y:S01]  /*0bd0*/  IADD3 R10, P2, PT, R9, 0x10, RZ ;  /* 0x00000010090a7810 */ /* 0x000fe20007f5e0ff */
[----:B-1----:R-:W-:Y:S01]  /*0be0*/  IMAD.MOV.U32 R12, RZ, RZ, R6 ;  /* 0x000000ffff0c7224 */ /* 0x002fe200078e0006 */
        /* <DEDUP_REMOVED lines=10> */
.L_x_652:
[----:B------:R-:W-:Y:S05]  /*0c90*/  BSYNC.RECONVERGENT B0 ;  /* 0x0000000000007941 */ /* 0x000fea0003800200 */
.L_x_651:
[----:B------:R-:W-:Y:S01]  /*0ca0*/  BSSY.RECONVERGENT B0, `(.L_x_653) ;  /* 0x0000011000007945 */ /* 0x000fe20003800200 */
[----:B------:R-:W-:Y:S02]  /*0cb0*/  ISETP.GE.OR P2, PT, R15, UR19, P4 ;  /* 0x000000130f007c0c */ /* 0x000fe4000a746670 */
[----:B------:R-:W-:Y:S01]  /*0cc0*/  IADD3 R14, PT, PT, R205, 0x40, RZ ;  /* 0x00000040cd0e7810 */ /* 0x000fe20007ffe0ff */
[----:B------:R-:W-:Y:S05]  /*0cd0*/  @P5 BRA `(.L_x_654) ;  /* 0x0000000000345947 */ /* 0x000fea0003800000 */
[----:B------:R-:W3:Y:S01]  /*0ce0*/  LDCU.64 UR6, c[0x0][0x408] ;  /* 0x00008100ff0677ac */ /* 0x000ee20008000a00 */
[----:B--2---:R-:W-:Y:S01]  /*0cf0*/  IADD3 R10, P5, PT, R9, 0x20, RZ ;  /* 0x00000020090a7810 */ /* 0x004fe20007fbe0ff */
[----:B-1----:R-:W-:Y:S01]  /*0d00*/  IMAD.MOV.U32 R12, RZ, RZ, R6 ;  /* 0x000000ffff0c7224 */ /* 0x002fe200078e0006 */
        /* <DEDUP_REMOVED lines=10> */
.L_x_654:
[----:B------:R-:W-:Y:S05]  /*0db0*/  BSYNC.RECONVERGENT B0 ;  /* 0x0000000000007941 */ /* 0x000fea0003800200 */
.L_x_653:
[----:B------:R-:W-:Y:S01]  /*0dc0*/  BSSY.RECONVERGENT B0, `(.L_x_655) ;  /* 0x0000011000007945 */ /* 0x000fe20003800200 */
[----:B------:R-:W-:Y:S02]  /*0dd0*/  ISETP.GE.OR P5, PT, R14, UR19, P4 ;  /* 0x000000130e007c0c */ /* 0x000fe4000a7a6670 */
[----:B-1----:R-:W-:Y:S01]  /*0de0*/  IADD3 R13, PT, PT, R205, 0x50, RZ ;  /* 0x00000050cd0d7810 */ /* 0x002fe20007ffe0ff */
[----:B------:R-:W-:Y:S05]  /*0df0*/  @P2 BRA `(.L_x_656) ;  /* 0x0000000000342947 */ /* 0x000fea0003800000 */
[----:B------:R-:W1:Y:S01]  /*0e00*/  LDCU.64 UR6, c[0x0][0x408] ;  /* 0x00008100ff0677ac */ /* 0x000e620008000a00 */
[----:B--23--:R-:W-:Y:S01]  /*0e10*/  IADD3 R10, P2, PT, R9, 0x30, RZ ;  /* 0x00000030090a7810 */ /* 0x00cfe20007f5e0ff */
        /* <DEDUP_REMOVED lines=11> */
.L_x_656:
[----:B------:R-:W-:Y:S05]  /*0ed0*/  BSYNC.RECONVERGENT B0 ;  /* 0x0000000000007941 */ /* 0x000fea0003800200 */
.L_x_655:
[----:B------:R-:W-:Y:S01]  /*0ee0*/  BSSY.RECONVERGENT B0, `(.L_x_657) ;  /* 0x0000012000007945 */ /* 0x000fe20003800200 */
[----:B------:R-:W-:Y:S01]  /*0ef0*/  ISETP.GE.OR P2, PT, R13, UR19, P4 ;  /* 0x000000130d007c0c */ /* 0x000fe2000a746670 */
[C---:B------:R-:W-:Y:S01]  /*0f00*/  VIADD R12, R205.reuse, 0x60 ;  /* 0x00000060cd0c7836 */ /* 0x040fe20000000000 */
[----:B-123--:R-:W-:Y:S01]  /*0f10*/  IADD3 R11, PT, PT, R205, 0x70, RZ ;  /* 0x00000070cd0b7810 */ /* 0x00efe20007ffe0ff */
        /* <DEDUP_REMOVED lines=14> */
.L_x_658:
[----:B------:R-:W-:Y:S05]  /*1000*/  BSYNC.RECONVERGENT B0 ;  /* 0x0000000000007941 */ /* 0x000fea0003800200 */
.L_x_657:
[----:B------:R-:W-:Y:S01]  /*1010*/  BSSY.RECONVERGENT B0, `(.L_x_659) ;  /* 0x0000011000007945 */ /* 0x000fe20003800200 */
[----:B------:R-:W-:Y:S02]  /*1020*/  ISETP.GE.OR P5, PT, R12, UR19, P4 ;  /* 0x000000130c007c0c */ /* 0x000fe4000a7a6670 */
[----:B------:R-:W-:Y:S01]  /*1030*/  ISETP.GE.OR P4, PT, R11, UR19, P4 ;  /* 0x000000130b007c0c */ /* 0x000fe2000a786670 */
[----:B------:R-:W-:-:S12]  /*1040*/  @P2 BRA `(.L_x_660) ;  /* 0x0000000000342947 */ /* 0x000fd80003800000 */
        /* <DEDUP_REMOVED lines=13> */
.L_x_660:
[----:B------:R-:W-:Y:S05]  /*1120*/  BSYNC.RECONVERGENT B0 ;  /* 0x0000000000007941 */ /* 0x000fea0003800200 */
.L_x_659:
        /* <DEDUP_REMOVED lines=15> */
.L_x_662:
[----:B------:R-:W-:Y:S05]  /*1220*/  BSYNC.RECONVERGENT B0 ;  /* 0x0000000000007941 */ /* 0x000fea0003800200 */
.L_x_661:
        /* <DEDUP_REMOVED lines=14> */
[----:B------:R4:W-:Y:S02]  /*1310*/  STG.E.128 desc[UR20][R6.64], RZ ;  /* 0x000000ff06007986 */ /* 0x0009e4000c101d14 */
.L_x_664:
[----:B------:R-:W-:Y:S05]  /*1320*/  BSYNC.RECONVERGENT B0 ;  /* 0x0000000000007941 */ /* 0x000fea0003800200 */
.L_x_663:
[----:B------:R-:W-:Y:S04]  /*1330*/  BSSY.RECONVERGENT B0, `(.L_x_665) ;  /* 0x000000a000007945 */ /* 0x000fe80003800200 */
[----:B------:R-:W-:Y:S05]  /*1340*/  @P3 BRA `(.L_x_666) ;  /* 0x0000000000203947 */ /* 0x000fea0003800000 */
[----:B------:R-:W5:Y:S01]  /*1350*/  LDCU.64 UR4, c[0x0][0x420] ;  /* 0x00008400ff0477ac */ /* 0x000f620008000a00 */
[----:B----4-:R-:W-:-:S05]  /*1360*/  IMAD R6, R205, R0, RZ ;  /* 0x00000000cd067224 */ /* 0x010fca00078e02ff */
[----:B------:R-:W-:-:S04]  /*1370*/  IADD3 R7, P2, PT, R6, R3, RZ ;  /* 0x0000000306077210 */ /* 0x000fc80007f5e0ff */
[----:B------:R-:W-:Y:S02]  /*1380*/  LEA.HI.X.SX32 R6, R6, R2, 0x1, P2 ;  /* 0x0000000206067211 */ /* 0x000fe400010f0eff */
[----:B-----5:R-:W-:-:S04]  /*1390*/  LEA R8, P2, R7, UR4, 0x2 ;  /* 0x0000000407087c11 */ /* 0x020fc8000f8410ff */
[----:B------:R-:W-:Y:S01]  /*13a0*/  LEA.HI.X R9, R7, UR5, R6, 0x2, P2 ;  /* 0x0000000507097c11 */ /* 0x000fe200090f1406 */
[----:B------:R-:W-:-:S05]  /*13b0*/  IMAD.MOV.U32 R6, RZ, RZ, 0x7f800000 ;  /* 0x7f800000ff067424 */ /* 0x000fca00078e00ff */
[----:B------:R4:W-:Y:S03]  /*13c0*/  STG.E desc[UR20][R8.64], R6 ;  /* 0x0000000608007986 */ /* 0x0009e6000c101914 */
.L_x_666:
[----:B------:R-:W-:Y:S05]  /*13d0*/  BSYNC.RECONVERGENT B0 ;  /* 0x0000000000007941 */ /* 0x000fea0003800200 */
.L_x_665:
        /* <DEDUP_REMOVED lines=8> */
[----:B------:R-:W-:-:S05]  /*1460*/  IMAD R5, R5, R0, RZ ;  /* 0x0000000005057224 */ /* 0x000fca00078e02ff */
[----:B----4-:R-:W-:-:S04]  /*1470*/  IADD3 R6, P0, PT, R5, R3, RZ ;  /* 0x0000000305067210 */ /* 0x010fc80007f1e0ff */
[----:B------:R-:W-:Y:S02]  /*1480*/  LEA.HI.X.SX32 R5, R5, R2, 0x1, P0 ;  /* 0x0000000205057211 */ /* 0x000fe400000f0eff */
[----:B-----5:R-:W-:-:S04]  /*1490*/  LEA R8, P0, R6, UR4, 0x2 ;  /* 0x0000000406087c11 */ /* 0x020fc8000f8010ff */
[----:B------:R-:W-:Y:S01]  /*14a0*/  LEA.HI.X R9, R6, UR5, R5, 0x2, P0 ;  /* 0x0000000506097c11 */ /* 0x000fe200080f1405 */
[----:B------:R-:W-:-:S05]  /*14b0*/  IMAD.MOV.U32 R5, RZ, RZ, 0x7f800000 ;  /* 0x7f800000ff057424 */ /* 0x000fca00078e00ff */
[----:B------:R4:W-:Y:S03]  /*14c0*/  STG.E desc[UR20][R8.64], R5 ;  /* 0x0000000508007986 */ /* 0x0009e6000c101914 */
.L_x_668:
[----:B------:R-:W-:Y:S05]  /*14d0*/  BSYNC.RECONVERGENT B0 ;  /* 0x0000000000007941 */ /* 0x000fea0003800200 */
.L_x_667:
[----:B------:R-:W-:Y:S04]  /*14e0*/  BSSY.RECONVERGENT B0, `(.L_x_669) ;  /* 0x000000a000007945 */ /* 0x000fe80003800200 */
[----:B------:R-:W-:Y:S05]  /*14f0*/  @P6 BRA `(.L_x_670) ;  /* 0x0000000000206947 */ /* 0x000fea0003800000 */
        /* <DEDUP_REMOVED lines=8> */
.L_x_670:
[----:B------:R-:W-:Y:S05]  /*1580*/  BSYNC.RECONVERGENT B0 ;  /* 0x0000000000007941 */ /* 0x000fea0003800200 */
.L_x_669:
        /* <DEDUP_REMOVED lines=10> */
.L_x_672:
[----:B------:R-:W-:Y:S05]  /*1630*/  BSYNC.RECONVERGENT B0 ;  /* 0x0000000000007941 */ /* 0x000fea0003800200 */
.L_x_671:
        /* <DEDUP_REMOVED lines=10> */
.L_x_674:
[----:B------:R-:W-:Y:S05]  /*16e0*/  BSYNC.RECONVERGENT B0 ;  /* 0x0000000000007941 */ /* 0x000fea0003800200 */
.L_x_673:
        /* <DEDUP_REMOVED lines=10> */
.L_x_676:
[----:B------:R-:W-:Y:S05]  /*1790*/  BSYNC.RECONVERGENT B0 ;  /* 0x0000000000007941 */ /* 0x000fea0003800200 */
.L_x_675:
        /* <DEDUP_REMOVED lines=10> */
.L_x_678:
[----:B------:R-:W-:Y:S05]  /*1840*/  BSYNC.RECONVERGENT B0 ;  /* 0x0000000000007941 */ /* 0x000fea0003800200 */
.L_x_677:
[----:B------:R-:W-:Y:S05]  /*1850*/  @P1 EXIT ;  /* 0x000000000000194d */ /* 0x000fea0003800000 */
[----:B------:R-:W5:Y:S01]  /*1860*/  LDCU.64 UR4, c[0x0][0x420] ;  /* 0x00008400ff0477ac */ /* 0x000f620008000a00 */
[----:B------:R-:W-:-:S05]  /*1870*/  IMAD R0, R11, R0, RZ ;  /* 0x000000000b007224 */ /* 0x000fca00078e02ff */
[----:B------:R-:W-:-:S04]  /*1880*/  IADD3 R3, P0, PT, R0, R3, RZ ;  /* 0x0000000300037210 */ /* 0x000fc80007f1e0ff */
[----:B------:R-:W-:Y:S02]  /*1890*/  LEA.HI.X.SX32 R0, R0, R2, 0x1, P0 ;  /* 0x0000000200007211 */ /* 0x000fe400000f0eff */
[----:B-----5:R-:W-:-:S04]  /*18a0*/  LEA R2, P0, R3, UR4, 0x2 ;  /* 0x0000000403027c11 */ /* 0x020fc8000f8010ff */
[----:B------:R-:W-:Y:S01]  /*18b0*/  LEA.HI.X R3, R3, UR5, R0, 0x2, P0 ;  /* 0x0000000503037c11 */ /* 0x000fe200080f1400 */
[----:B------:R-:W-:-:S05]  /*18c0*/  IMAD.MOV.U32 R0, RZ, RZ, 0x7f800000 ;  /* 0x7f800000ff007424 */ /* 0x000fca00078e00ff */
[----:B------:R-:W-:Y:S01]  /*18d0*/  STG.E desc[UR20][R2.64], R0 ;  /* 0x0000000002007986 */ /* 0x000fe2000c101914 */
[----:B------:R-:W-:Y:S05]  /*18e0*/  EXIT ;  /* 0x000000000000794d */ /* 0x000fea0003800000 */
.L_x_647:
[----:B------:R-:W-:Y:S01]  /*18f0*/  UISETP.NE.AND UP0, UPT, UR16, -0x1, UPT ;  /* 0xffffffff1000788c */ /* 0x000fe2000bf05270 */
[----:B------:R-:W-:-:S05]  /*1900*/  ISETP.NE.AND P2, PT, R8, -0x1, PT ;  /* 0xffffffff0800780c */ /* 0x000fca0003f45270 */
[----:B------:R-:W-:-:S13]  /*1910*/  PLOP3.LUT P0, PT, PT, PT, UP0, 0x80, 0x8 ;  /* 0x000000000008781c */ /* 0x000fda0003f0f008 */
[----:B------:R-:W2:Y:S08]  /*1920*/  @!P0 LDC.64 R4, c[0x0][0x398] ;  /* 0x0000e600ff048b82 */ /* 0x000eb00000000a00 */
[----:B------:R-:W1:Y:S01]  /*1930*/  @P0 LDC.64 R2, c[0x0][0x3b0] ;  /* 0x0000ec00ff020b82 */ /* 0x000e620000000a00 */
[----:B--2---:R-:W-:-:S04]  /*1940*/  @!P0 IMAD.WIDE.U32 R10, R4, UR17, RZ ;  /* 0x00000011040a8c25 */ /* 0x004fc8000f8e00ff */
[----:B------:R-:W-:Y:S02]  /*1950*/  @!P0 IMAD R0, R5, UR17, R11 ;  /* 0x0000001105008c24 */ /* 0x000fe4000f8e020b */
[----:B-1----:R-:W-:-:S04]  /*1960*/  @P0 IMAD.WIDE.U32 R12, R2, UR16, RZ ;  /* 0x00000010020c0c25 */ /* 0x002fc8000f8e00ff */
[----:B------:R-:W-:Y:S01]  /*1970*/  @P0 IMAD R0, R3, UR16, R13 ;  /* 0x0000001003000c24 */ /* 0x000fe2000f8e020d */
[----:B------:R-:W-:Y:S01]  /*1980*/  @P0 MOV R10, R12 ;  /* 0x0000000c000a0202 */ /* 0x000fe20000000f00 */
[----:B------:R-:W-:Y:S06]  /*1990*/  @P2 BRA `(.L_x_679) ;  /* 0x00000000003c2947 */ /* 0x000fec0003800000 */
[----:B------:R-:W1:Y:S01]  /*19a0*/  LDCU.64 UR4, c[0x0][0x3b8] ;  /* 0x00007700ff0477ac */ /* 0x000e620008000a00 */
[----:B------:R-:W-:Y:S01]  /*19b0*/  SHF.R.S32.HI R2, RZ, 0x1f, R7 ;  /* 0x0000001fff027819 */ /* 0x000fe20000011407 */
[----:B------:R-:W2:Y:S01]  /*19c0*/  LDCU.64 UR6, c[0x0][0x3a0] ;  /* 0x00007400ff0677ac */ /* 0x000ea20008000a00 */
[----:B-1----:R-:W-:Y:S02]  /*19d0*/  MOV R138, UR4 ;  /* 0x00000004008a7c02 */ /* 0x002fe40008000f00 */
[----:B------:R-:W-:Y:S02]  /*19e0*/  MOV R139, UR5 ;  /* 0x00000005008b7c02 */ /* 0x000fe40008000f00 */
[----:B--2---:R-:W-:Y:S01]  /*19f0*/  MOV R3, UR7 ;  /* 0x0000000700037c02 */ /* 0x004fe20008000f00 */
[-C--:B------:R-:W-:Y:S02]  /*1a00*/  IMAD R2, R2, R138.reuse, RZ ;  /* 0x0000008a02027224 */ /* 0x080fe400078e02ff */
[----:B------:R-:W-:-:S04]  /*1a10*/  IMAD.WIDE.U32 R4, R7, R138, RZ ;  /* 0x0000008a07047225 */ /* 0x000fc800078e00ff */
[----:B------:R-:W-:-:S05]  /*1a20*/  IMAD R2, R7, R139, R2 ;  /* 0x0000008b07027224 */ /* 0x000fca00078e0202 */
[----:B------:R-:W-:Y:S02]  /*1a30*/  IADD3 R5, PT, PT, R5, R2, RZ ;  /* 0x0000000205057210 */ /* 0x000fe40007ffe0ff */
[----:B------:R-:W-:-:S05]  /*1a40*/  MOV R2, UR6 ;  /* 0x0000000600027c02 */ /* 0x000fca0008000f00 */
[----:B------:R-:W-:-:S04]  /*1a50*/  IMAD.WIDE.U32 R4, R2, UR17, R4 ;  /* 0x0000001102047c25 */ /* 0x000fc8000f8e0004 */
[----:B------:R-:W-:Y:S01]  /*1a60*/  IMAD R3, R3, UR17, R5 ;  /* 0x0000001103037c24 */ /* 0x000fe2000f8e0205 */
[----:B------:R-:W-:Y:S01]  /*1a70*/  MOV R6, R4 ;  /* 0x0000000400067202 */ /* 0x000fe20000000f00 */
[----:B------:R-:W-:Y:S06]  /*1a80*/  BRA `(.L_x_680) ;  /* 0x0000000000187947 */ /* 0x000fec0003800000 */
.L_x_679:
[----:B------:R-:W1:Y:S01]  /*1a90*/  LDC.64 R138, c[0x0][0x3b8] ;  /* 0x0000ee00ff8a7b82 */ /* 0x000e620000000a00 */
[----:B------:R-:W-:-:S05]  /*1aa0*/  IADD3 R4, PT, PT, R7, R8, RZ ;  /* 0x0000000807047210 */ /* 0x000fca0007ffe0ff */
[C---:B-1----:R-:W-:Y:S02]  /*1ab0*/  IMAD R3, R4.reuse, R139, RZ ;  /* 0x0000008b04037224 */ /* 0x042fe400078e02ff */
[----:B------:R-:W-:-:S05]  /*1ac0*/  IMAD.WIDE.U32 R4, R4, R138, RZ ;  /* 0x0000008a04047225 */ /* 0x000fca00078e00ff */
[----:B------:R-:W-:Y:S02]  /*1ad0*/  IADD3 R3, PT, PT, R5, R3, RZ ;  /* 0x0000000305037210 */ /* 0x000fe40007ffe0ff */
[----:B------:R-:W-:-:S07]  /*1ae0*/  MOV R6, R4 ;  /* 0x0000000400067202 */ /* 0x000fce0000000f00 */
.L_x_680:
[----:B------:R-:W1:Y:S02]  /*1af0*/  LDC R4, c[0x0][0x3e8] ;  /* 0x0000fa00ff047b82 */ /* 0x000e640000000800 */
[----:B-1----:R-:W-:-:S04]  /*1b00*/  IABS R9, R4 ;  /* 0x0000000400097213 */ /* 0x002fc80000000000 */
[----:B------:R-:W1:Y:S08]  /*1b10*/  I2F.RP R12, R9 ;  /* 0x00000009000c7306 */ /* 0x000e700000209400 */
[----:B-1----:R-:W1:Y:S02]  /*1b20*/  MUFU.RCP R12, R12 ;  /* 0x0000000c000c7308 */ /* 0x002e640000001000 */
[----:B-1----:R-:W-:-:S06]  /*1b30*/  VIADD R12, R12, 0xffffffe ;  /* 0x0ffffffe0c0c7836 */ /* 0x002fcc0000000000 */
[----:B------:R-:W1:Y:S02]  /*1b40*/  F2I.FTZ.U32.TRUNC.NTZ R13, R12 ;  /* 0x0000000c000d7305 */ /* 0x000e64000021f000 */
[----:B-1----:R-:W-:Y:S01]  /*1b50*/  IMAD.MOV R2, RZ, RZ, -R13 ;  /* 0x000000ffff027224 */ /* 0x002fe200078e0a0d */
[----:B------:R-:W-:-:S03]  /*1b60*/  MOV R12, RZ ;  /* 0x000000ff000c7202 */ /* 0x000fc60000000f00 */
[----:B------:R-:W-:Y:S01]  /*1b70*/  IMAD R5, R2, R9, RZ ;  /* 0x0000000902057224 */ /* 0x000fe200078e02ff */
[----:B------:R-:W-:-:S03]  /*1b80*/  IABS R2, R206 ;  /* 0x000000ce00027213 */ /* 0x000fc60000000000 */
        /* <DEDUP_REMOVED lines=10> */
[----:B------:R-:W-:-:S04]  /*1c30*/  LOP3.LUT R2, R206, R4, RZ, 0x3c, !PT ;  /* 0x00000004ce027212 */ /* 0x000fc800078e3cff */
[----:B------:R-:W-:-:S07]  /*1c40*/  ISETP.GE.AND P0, PT, R2, RZ, PT ;  /* 0x000000ff0200720c */ /* 0x000fce0003f06270 */
[----:B------:R-:W-:-:S05]  /*1c50*/  @P3 IADD3 R11, PT, PT, R11, 0x1, RZ ;  /* 0x000000010b0b3810 */ /* 0x000fca0007ffe0ff */
[----:B------:R-:W-:-:S05]  /*1c60*/  IMAD.MOV.U32 R2, RZ, RZ, R11 ;  /* 0x000000ffff027224 */ /* 0x000fca00078e000b */
[----:B------:R-:W-:Y:S02]  /*1c70*/  @!P0 IADD3 R2, PT, PT, -R2, RZ, RZ ;  /* 0x000000ff02028210 */ /* 0x000fe40007ffe1ff */
[----:B------:R-:W-:Y:S01]  /*1c80*/  @!P1 LOP3.LUT R2, RZ, R4, RZ, 0x33, !PT ;  /* 0x00000004ff029212 */ /* 0x000fe200078e33ff */
        /* <DEDUP_REMOVED lines=11> */
[----:B------:R-:W-:Y:S01]  /*1d40*/  MOV R4, UR7 ;  /* 0x0000000700047c02 */ /* 0x000fe20008000f00 */
[----:B------:R-:W-:-:S04]  /*1d50*/  IMAD.WIDE.U32 R8, R5, UR17, R8 ;  /* 0x0000001105087c25 */ /* 0x000fc8000f8e0008 */
[----:B------:R-:W-:Y:S01]  /*1d60*/  IMAD R4, R4, UR17, R9 ;  /* 0x0000001104047c24 */ /* 0x000fe2000f8e0209 */
[----:B------:R-:W-:Y:S06]  /*1d70*/  BRA `(.L_x_682) ;  /* 0x0000000000147947 */ /* 0x000fec0003800000 */
.L_x_681:
[----:B------:R-:W1:Y:S01]  /*1d80*/  LDC.64 R192, c[0x0][0x3c0] ;  /* 0x0000f000ffc07b82 */ /* 0x000e620000000a00 */
[----:B------:R-:W-:-:S05]  /*1d90*/  IADD3 R8, PT, PT, R7, R8, RZ ;  /* 0x0000000807087210 */ /* 0x000fca0007ffe0ff */
[C---:B-1----:R-:W-:Y:S02]  /*1da0*/  IMAD R4, R8.reuse, R193, RZ ;  /* 0x000000c108047224 */ /* 0x042fe400078e02ff */
[----:B------:R-:W-:-:S05]  /*1db0*/  IMAD.WIDE.U32 R8, R8, R192, RZ ;  /* 0x000000c008087225 */ /* 0x000fca00078e00ff */
[----:B------:R-:W-:-:S07]  /*1dc0*/  IADD3 R4, PT, PT, R9, R4, RZ ;  /* 0x0000000409047210 */ /* 0x000fce0007ffe0ff */
.L_x_682:
[C---:B------:R-:W-:Y:S01]  /*1dd0*/  IMAD.SHL.U32 R207, R205.reuse, 0x8, RZ ;  /* 0x00000008cdcf7824 */ /* 0x040fe200078e00ff */
[----:B------:R-:W1:Y:S01]  /*1de0*/  LDCU.128 UR8, c[0x0][0x3d0] ;  /* 0x00007a00ff0877ac */ /* 0x000e620008000c00 */
[----:B------:R-:W-:Y:S01]  /*1df0*/  SHF.R.U32.HI R200, RZ, 0x3, R205 ;  /* 0x00000003ffc87819 */ /* 0x000fe200000116cd */
[----:B------:R-:W-:Y:S01]  /*1e00*/  IMAD.SHL.U32 R190, R205, 0x40, RZ ;  /* 0x00000040cdbe7824 */ /* 0x000fe200078e00ff */
[----:B------:R-:W-:Y:S01]  /*1e10*/  SHF.R.S32.HI R201, RZ, 0x1f, R2 ;  /* 0x0000001fffc97819 */ /* 0x000fe20000011402 */
[----:B------:R-:W2:Y:S01]  /*1e20*/  S2UR UR5, SR_CgaCtaId ;  /* 0x00000000000579c3 */ /* 0x000ea20000008800 */
[----:B------:R-:W-:Y:S01]  /*1e30*/  LOP3.LUT R199, R207, 0x38, RZ, 0xc0, !PT ;  /* 0x00000038cfc77812 */ /* 0x000fe200078ec0ff */
[----:B------:R-:W3:Y:S01]  /*1e40*/  LDCU.64 UR12, c[0x0][0x390] ;  /* 0x00007200ff0c77ac */ /* 0x000ee20008000a00 */
[----:B------:R-:W-:Y:S01]  /*1e50*/  BSSY.RECONVERGENT B0, `(.L_x_683) ;  /* 0x000003e000007945 */ /* 0x000fe20003800200 */
[----:B------:R-:W-:Y:S02]  /*1e60*/  LOP3.LUT R117, R190, 0x200, RZ, 0xc0, !PT ;  /* 0x00000200be757812 */ /* 0x000fe400078ec0ff */
[C---:B------:R-:W-:Y:S01]  /*1e70*/  IADD3 R6, P1, PT, R199.reuse, R6, RZ ;  /* 0x00000006c7067210 */ /* 0x040fe20007f3e0ff */
[----:B------:R-:W4:Y:S01]  /*1e80*/  LDCU.64 UR14, c[0x0][0x388] ;  /* 0x00007100ff0e77ac */ /* 0x000f220008000a00 */
[----:B------:R-:W-:-:S03]  /*1e90*/  IADD3 R8, P0, PT, R199, R8, RZ ;  /* 0x00000008c7087210 */ /* 0x000fc60007f1e0ff */
[----:B------:R-:W-:Y:S01]  /*1ea0*/  IMAD.X R7, RZ, RZ, R3, P1 ;  /* 0x000000ffff077224 */ /* 0x000fe200008e0603 */
[----:B------:R-:W-:Y:S01]  /*1eb0*/  LOP3.LUT R3, R207, 0x1f8, RZ, 0xc0, !PT ;  /* 0x000001f8cf037812 */ /* 0x000fe200078ec0ff */
[----:B------:R-:W-:Y:S01]  /*1ec0*/  IMAD.X R9, RZ, RZ, R4, P0 ;  /* 0x000000ffff097224 */ /* 0x000fe200000e0604 */
[----:B------:R-:W-:Y:S01]  /*1ed0*/  LOP3.LUT R4, R190, 0x1c0, RZ, 0xc0, !PT ;  /* 0x000001c0be047812 */ /* 0x000fe200078ec0ff */
[----:B------:R-:W-:Y:S01]  /*1ee0*/  IMAD.WIDE.U32 R6, R200, R138, R6 ;  /* 0x0000008ac8067225 */ /* 0x000fe200078e0006 */
[----:B------:R-:W-:Y:S01]  /*1ef0*/  LOP3.LUT R3, R3, 0x38, R205, 0x78, !PT ;  /* 0x0000003803037812 */ /* 0x000fe200078e78cd */
[----:B------:R-:W5:Y:S01]  /*1f00*/  LDCU.64 UR6, c[0x0][0x3c8] ;  /* 0x00007900ff0677ac */ /* 0x000f620008000a00 */
[----:B------:R-:W-:Y:S01]  /*1f10*/  LOP3.LUT R4, R4, 0x38, R207, 0xf8, !PT ;  /* 0x0000003804047812 */ /* 0x000fe200078ef8cf */
[C---:B------:R-:W-:Y:S01]  /*1f20*/  IMAD.WIDE.U32 R8, R200.reuse, R192, R8 ;  /* 0x000000c0c8087225 */ /* 0x040fe200078e0008 */
[----:B------:R-:W-:Y:S01]  /*1f30*/  LOP3.LUT R207, R3, 0x1e00, R207, 0xf8, !PT ;  /* 0x00001e0003cf7812 */ /* 0x000fe200078ef8cf */
[----:B------:R-:W-:Y:S01]  /*1f40*/  UMOV UR4, 0x400 ;  /* 0x0000040000047882 */ /* 0x000fe20000000000 */
[----:B------:R-:W-:Y:S01]  /*1f50*/  IADD3 R10, P0, PT, R199, R10, RZ ;  /* 0x0000000ac70a7210 */ /* 0x000fe20007f1e0ff */
[----:B-1----:R-:W-:Y:S01]  /*1f60*/  IMAD R203, R201, UR8, RZ ;  /* 0x00000008c9cb7c24 */ /* 0x002fe2000f8e02ff */
[----:B--2---:R-:W-:Y:S01]  /*1f70*/  ULEA UR5, UR5, UR4, 0x18 ;  /* 0x0000000405057291 */ /* 0x004fe2000f8ec0ff */
[----:B------:R-:W-:-:S02]  /*1f80*/  IMAD R7, R200, R139, R7 ;  /* 0x0000008bc8077224 */ /* 0x000fc400078e0207 */
[----:B------:R-:W-:Y:S02]  /*1f90*/  IMAD R201, R201, UR10, RZ ;  /* 0x0000000ac9c97c24 */ /* 0x000fe4000f8e02ff */
[----:B------:R-:W-:Y:S01]  /*1fa0*/  IMAD R9, R200, R193, R9 ;  /* 0x000000c1c8097224 */ /* 0x000fe200078e0209 */
[----:B------:R-:W-:Y:S01]  /*1fb0*/  LEA R207, R207, UR5, 0x1 ;  /* 0x00000005cfcf7c11 */ /* 0x000fe2000f8e08ff */
[C---:B------:R-:W-:Y:S02]  /*1fc0*/  IMAD R203, R2.reuse, UR9, R203 ;  /* 0x0000000902cb7c24 */ /* 0x040fe4000f8e02cb */
[----:B------:R-:W-:-:S04]  /*1fd0*/  IMAD.WIDE.U32 R6, R2, UR8, R6 ;  /* 0x0000000802067c25 */ /* 0x000fc8000f8e0006 */
[----:B------:R-:W-:Y:S01]  /*1fe0*/  IMAD R201, R2, UR11, R201 ;  /* 0x0000000b02c97c24 */ /* 0x000fe2000f8e02c9 */
[----:B----4-:R-:W-:Y:S01]  /*1ff0*/  LEA R204, P2, R6, UR14, 0x1 ;  /* 0x0000000e06cc7c11 */ /* 0x010fe2000f8408ff */
[----:B------:R-:W-:Y:S01]  /*2000*/  IMAD.WIDE.U32 R2, R2, UR10, R8 ;  /* 0x0000000a02027c25 */ /* 0x000fe2000f8e0008 */
[----:B------:R-:W-:-:S03]  /*2010*/  UIADD3 UR10, UPT, UPT, -UR18, UR19, URZ ;  /* 0x00000013120a7290 */ /* 0x000fc6000fffe1ff */
[----:B------:R-:W-:Y:S01]  /*2020*/  IMAD.X R11, RZ, RZ, R0, P0 ;  /* 0x000000ffff0b7224 */ /* 0x000fe200000e0600 */
[----:B---3--:R-:W-:Y:S01]  /*2030*/  LEA R202, P1, R2, UR12, 0x1 ;  /* 0x0000000c02ca7c11 */ /* 0x008fe2000f8208ff */
[----:B------:R-:W-:Y:S01]  /*2040*/  IMAD.IADD R201, R3, 0x1, R201 ;  /* 0x0000000103c97824 */ /* 0x000fe200078e02c9 */
[----:B------:R-:W-:Y:S01]  /*2050*/  ISETP.GE.AND P0, PT, R200, UR10, PT ;  /* 0x0000000ac8007c0c */ /* 0x000fe2000bf06270 */
[----:B------:R-:W-:Y:S02]  /*2060*/  IMAD.IADD R203, R7, 0x1, R203 ;  /* 0x0000000107cb7824 */ /* 0x000fe400078e02cb */
[----:B-----5:R-:W-:Y:S01]  /*2070*/  IMAD.WIDE.U32 R10, R206, UR6, R10 ;  /* 0x00000006ce0a7c25 */ /* 0x020fe2000f8e000a */
[----:B------:R-:W-:Y:S01]  /*2080*/  LEA.HI.X R201, R2, UR13, R201, 0x1, P1 ;  /* 0x0000000d02c97c11 */ /* 0x000fe200088f0cc9 */
[----:B------:R-:W-:Y:S01]  /*2090*/  UIMAD.WIDE.U32 UR12, UR24, 0x80, URZ ;  /* 0x00000080180c78a5 */ /* 0x000fe2000f8e00ff */
[----:B------:R-:W-:Y:S01]  /*20a0*/  SHF.R.U32.HI R2, RZ, 0x1, R205 ;  /* 0x00000001ff027819 */ /* 0x000fe200000116cd */
[----:B------:R-:W-:Y:S01]  /*20b0*/  IMAD R13, R206, UR7, R11 ;  /* 0x00000007ce0d7c24 */ /* 0x000fe2000f8e020b */
[----:B------:R-:W-:-:S02]  /*20c0*/  LEA.HI.X R203, R6, UR15, R203, 0x1, P2 ;  /* 0x0000000f06cb7c11 */ /* 0x000fc400090f0ccb */
[----:B------:R-:W-:Y:S02]  /*20d0*/  LOP3.LUT R116, R4, 0x8, R2, 0x78, !PT ;  /* 0x0000000804747812 */ /* 0x000fe400078e7802 */
        /* <DEDUP_REMOVED lines=20> */
.L_x_685:
[----:B------:R1:W-:Y:S02]  /*2220*/  STS.128 [R207], RZ ;  /* 0x000000ffcf007388 */ /* 0x0003e40000000c00 */
.L_x_684:
[----:B------:R-:W-:Y:S05]  /*2230*/  BSYNC.RECONVERGENT B0 ;  /* 0x0000000000007941 */ /* 0x000fea0003800200 */
.L_x_683:
[C---:B------:R-:W-:Y:S01]  /*2240*/  VIADD R197, R200.reuse, 0x10 ;  /* 0x00000010c8c57836 */ /* 0x040fe20000000000 */
[----:B------:R-:W-:Y:S01]  /*2250*/  IADD3 R119, PT, PT, R137, -0x1, RZ ;  /* 0xffffffff89777810 */ /* 0x000fe20007ffe0ff */
[C---:B------:R-:W-:Y:S01]  /*2260*/  VIADD R0, R200.reuse, 0x70 ;  /* 0x00000070c8007836 */ /* 0x040fe20000000000 */
[C---:B------:R-:W-:Y:S01]  /*2270*/  IADD3 R196, PT, PT, R200.reuse, 0x20, RZ ;  /* 0x00000020c8c47810 */ /* 0x040fe20007ffe0ff */
[C---:B------:R-:W-:Y:S01]  /*2280*/  VIADD R5, R200.reuse, 0x50 ;  /* 0x00000050c8057836 */ /* 0x040fe20000000000 */
[----:B------:R-:W-:Y:S01]  /*2290*/  ISETP.GE.AND P1, PT, R197, UR10, PT ;  /* 0x0000000ac5007c0c */ /* 0x000fe2000bf26270 */
[C---:B------:R-:W-:Y:S01]  /*22a0*/  VIADD R3, R200.reuse, 0x60 ;  /* 0x00000060c8037836 */ /* 0x040fe20000000000 */
[----:B------:R-:W-:Y:S01]  /*22b0*/  BSSY.RECONVERGENT B0, `(.L_x_686) ;  /* 0x0000020000007945 */ /* 0x000fe20003800200 */
[----:B------:R-:W-:Y:S01]  /*22c0*/  VIADD R195, R200, 0x30 ;  /* 0x00000030c8c37836 */ /* 0x000fe20000000000 */
[----:B------:R-:W-:Y:S01]  /*22d0*/  ISETP.GE.AND P2, PT, R0, UR10, PT ;  /* 0x0000000a00007c0c */ /* 0x000fe2000bf46270 */
[----:B------:R-:W-:Y:S01]  /*22e0*/  VIADD R194, R200, 0x40 ;  /* 0x00000040c8c27836 */ /* 0x000fe20000000000 */
[----:B------:R-:W-:Y:S01]  /*22f0*/  ISETP.GE.AND P4, PT, R5, UR10, PT ;  /* 0x0000000a05007c0c */ /* 0x000fe2000bf86270 */
[----:B------:R-:W-:Y:S01]  /*2300*/  IMAD R0, R119, -0x40, R128 ;  /* 0xffffffc077007824 */ /* 0x000fe200078e0280 */
[----:B------:R-:W-:-:S02]  /*2310*/  ISETP.GE.AND P3, PT, R3, UR10, PT ;  /* 0x0000000a03007c0c */ /* 0x000fc4000bf66270 */
[----:B------:R-:W-:Y:S02]  /*2320*/  ISETP.GE.AND P0, PT, R196, UR10, PT ;  /* 0x0000000ac4007c0c */ /* 0x000fe4000bf06270 */
[----:B------:R-:W-:Y:S02]  /*2330*/  ISETP.GE.AND P6, PT, R195, UR10, PT ;  /* 0x0000000ac3007c0c */ /* 0x000fe4000bfc6270 */
[----:B------:R-:W-:Y:S02]  /*2340*/  ISETP.GE.AND P5, PT, R194, UR10, PT ;  /* 0x0000000ac2007c0c */ /* 0x000fe4000bfa6270 */
[----:B------:R-:W-:Y:S01]  /*2350*/  SHF.L.U64.HI R122, R138, 0x6, R139 ;  /* 0x000000068a7a7819 */ /* 0x000fe2000001028b */
[----:B------:R-:W-:Y:S10]  /*2360*/  @P1 BRA `(.L_x_687) ;  /* 0x0000000000501947 */ /* 0x000ff40003800000 */
[----:B------:R-:W3:Y:S02]  /*2370*/  LDCU UR4, c[0x0][0x440] ;  /* 0x00008800ff0477ac */ /* 0x000ee40008000800 */
[----:B---3--:R-:W-:-:S13]  /*2380*/  ISETP.GE.AND P1, PT, R199, UR4, PT ;  /* 0x00000004c7007c0c */ /* 0x008fda000bf26270 */
[----:B------:R3:W-:Y:S01]  /*2390*/  @P1 STS.128 [R207+0x800], RZ ;  /* 0x000800ffcf001388 */ /* 0x0007e20000000c00 */
[----:B------:R-:W-:Y:S05]  /*23a0*/  @P1 BRA `(.L_x_687) ;  /* 0x0000000000401947 */ /* 0x000fea0003800000 */
[----:B------:R-:W4:Y:S01]  /*23b0*/  LDCU.64 UR8, c[0x0][0x3b0] ;  /* 0x00007600ff0877ac */ /* 0x000f220008000a00 */
[----:B------:R-:W-:Y:S01]  /*23c0*/  IADD3 R3, P1, PT, R198, 0x10, RZ ;  /* 0x00000010c6037810 */ /* 0x000fe20007f3e0ff */
[----:B------:R-:W-:Y:S01]  /*23d0*/  IMAD.MOV.U32 R6, RZ, RZ, R10 ;  /* 0x000000ffff067224 */ /* 0x000fe200078e000a */
[----:B------:R-:W-:Y:S01]  /*23e0*/  MOV R7, R13 ;  /* 0x0000000d00077202 */ /* 0x000fe20000000f00 */
[----:B------:R-:W2:Y:S02]  /*23f0*/  LDCU.64 UR6, c[0x0][0x380] ;  /* 0x00007000ff0677ac */ /* 0x000ea40008000a00 */
[----:B------:R-:W-:-:S04]  /*2400*/  IMAD.X R5, RZ, RZ, UR13, P1 ;  /* 0x0000000dff057e24 */ /* 0x000fc800088e06ff */
[----:B----4-:R-:W-:Y:S02]  /*2410*/  IMAD R5, R5, UR8, RZ ;  /* 0x0000000805057c24 */ /* 0x010fe4000f8e02ff */
        /* <DEDUP_REMOVED lines=9> */
.L_x_687:
[----:B------:R-:W-:Y:S05]  /*24b0*/  BSYNC.RECONVERGENT B0 ;  /* 0x0000000000007941 */ /* 0x000fea0003800200 */
.L_x_686:
[----:B------:R-:W-:Y:S01]  /*24c0*/  SHF.L.U32 R123, R138, 0x6, RZ ;  /* 0x000000068a7b7819 */ /* 0x000fe200000006ff */
[----:B------:R-:W-:Y:S01]  /*24d0*/  BSSY.RECONVERGENT B0, `(.L_x_688) ;  /* 0x0000019000007945 */ /* 0x000fe20003800200 */
[----:B------:R-:W-:Y:S01]  /*24e0*/  ISETP.GE.AND P1, PT, R200, R0, PT ;  /* 0x00000000c800720c */ /* 0x000fe20003f26270 */
[-C--:B--2-4-:R-:W-:Y:S02]  /*24f0*/  IMAD R8, R122, R119.reuse, RZ ;  /* 0x000000777a087224 */ /* 0x094fe400078e02ff */
[----:B------:R-:W-:Y:S01]  /*2500*/  IMAD.WIDE.U32 R6, R123, R119, RZ ;  /* 0x000000777b067225 */ /* 0x000fe200078e00ff */
[----:B------:R-:W-:Y:S05]  /*2510*/  @P0 BRA `(.L_x_689) ;  /* 0x0000000000500947 */ /* 0x000fea0003800000 */
[----:B------:R-:W2:Y:S02]  /*2520*/  LDCU UR4, c[0x0][0x440] ;  /* 0x00008800ff0477ac */ /* 0x000ea40008000800 */
[----:B--2---:R-:W-:-:S13]  /*2530*/  ISETP.GE.AND P0, PT, R199, UR4, PT ;  /* 0x00000004c7007c0c */ /* 0x004fda000bf06270 */
[----:B------:R2:W-:Y:S01]  /*2540*/  @P0 STS.128 [R207+0x1000], RZ ;  /* 0x001000ffcf000388 */ /* 0x0005e20000000c00 */
        /* <DEDUP_REMOVED lines=17> */
.L_x_689:
[----:B------:R-:W-:Y:S05]  /*2660*/  BSYNC.RECONVERGENT B0 ;  /* 0x0000000000007941 */ /* 0x000fea0003800200 */
.L_x_688:
        /* <DEDUP_REMOVED lines=10> */
[----:B------:R-:W4:Y:S02]  /*2710*/  LDCU.64 UR6, c[0x0][0x380] ;  /* 0x00007000ff0677ac */ /* 0x000f240008000a00 */
[----:B------:R-:W-:-:S04]  /*2720*/  IMAD.X R3, RZ, RZ, UR13, P0 ;  /* 0x0000000dff037e24 */ /* 0x000fc800080e06ff */
[----:B-----5:R-:W-:Y:S02]  /*2730*/  IMAD R3, R3, UR8, RZ ;  /* 0x0000000803037c24 */ /* 0x020fe4000f8e02ff */
        /* <DEDUP_REMOVED lines=9> */
.L_x_691:
[----:B------:R-:W-:Y:S05]  /*27d0*/  BSYNC.RECONVERGENT B0 ;  /* 0x0000000000007941 */ /* 0x000fea0003800200 */
.L_x_690:
        /* <DEDUP_REMOVED lines=22> */
.L_x_693:
[----:B------:R-:W-:Y:S05]  /*2940*/  BSYNC.RECONVERGENT B0 ;  /* 0x0000000000007941 */ /* 0x000fea0003800200 */
.L_x_692:
        /* <DEDUP_REMOVED lines=22> */
.L_x_695:
[----:B------:R-:W-:Y:S05]  /*2ab0*/  BSYNC.RECONVERGENT B0 ;  /* 0x0000000000007941 */ /* 0x000fea0003800200 */
.L_x_694:
        /* <DEDUP_REMOVED lines=22> */
.L_x_697:
[----:B------:R-:W-:Y:S05]  /*2c20*/  BSYNC.RECONVERGENT B0 ;  /* 0x0000000000007941 */ /* 0x000fea0003800200 */
.L_x_696:
        /* <DEDUP_REMOVED lines=21> */
.L_x_699:
[----:B------:R-:W-:Y:S05]  /*2d80*/  BSYNC.RECONVERGENT B0 ;  /* 0x0000000000007941 */ /* 0x000fea0003800200 */
.L_x_698:
[----:B------:R-:W-:Y:S01]  /*2d90*/  BSSY.RECONVERGENT B0, `(.L_x_700) ;  /* 0x000000e000007945 */ /* 0x000fe20003800200 */
[----:B------:R-:W-:-:S03]  /*2da0*/  IADD3 R11, PT, PT, R7, R8, RZ ;  /* 0x00000008070b7210 */ /* 0x000fc60007ffe0ff */
[----:B------:R-:W-:Y:S05]  /*2db0*/  @P1 BRA `(.L_x_701) ;  /* 0x00000000002c1947 */ /* 0x000fea0003800000 */
[----:B------:R-:W5:Y:S02]  /*2dc0*/  LDCU UR4, c[0x0][0x440] ;  /* 0x00008800ff0477ac */ /* 0x000f640008000800 */
[----:B-----5:R-:W-:-:S13]  /*2dd0*/  ISETP.GE.AND P0, PT, R199, UR4, PT ;  /* 0x00000004c7007c0c */ /* 0x020fda000bf06270 */
[----:B------:R-:W-:Y:S05]  /*2de0*/  @P0 BRA `(.L_x_702) ;  /* 0x00000000001c0947 */ /* 0x000fea0003800000 */
[----:B------:R-:W-:-:S04]  /*2df0*/  LEA R8, P0, R6, R204, 0x1 ;  /* 0x000000cc06087211 */ /* 0x000fc800078008ff */
[----:B------:R-:W-:-:S05]  /*2e00*/  LEA.HI.X R9, R6, R203, R11, 0x1, P0 ;  /* 0x000000cb06097211 */ /* 0x000fca00000f0c0b */
[----:B------:R-:W-:Y:S01]  /*2e10*/  @!PT LDS RZ, [RZ] ;  /* 0x00000000fffff984 */ /* 0x000fe20000000800 */
[----:B------:R-:W-:Y:S01]  /*2e20*/  @!PT LDS RZ, [RZ] ;  /* 0x00000000fffff984 */ /* 0x000fe20000000800 */
[----:B------:R-:W-:Y:S01]  /*2e30*/  @!PT LDS RZ, [RZ] ;  /* 0x00000000fffff984 */ /* 0x000fe20000000800 */
[----:B------:R1:W-:Y:S01]  /*2e40*/  LDGSTS.E.BYPASS.LTC128B.128 [R207+0x4000], desc[UR20][R8.64] ;  /* 0x0400000008cf7fae */ /* 0x0003e2000b981a14 */
[----:B------:R-:W-:Y:S05]  /*2e50*/  BRA `(.L_x_701) ;  /* 0x0000000000047947 */ /* 0x000fea0003800000 */
.L_x_702:
[----:B------:R1:W-:Y:S02]  /*2e60*/  STS.128 [R207+0x4000], RZ ;  /* 0x004000ffcf007388 */ /* 0x0003e40000000c00 */
.L_x_701:
[----:B------:R-:W-:Y:S05]  /*2e70*/  BSYNC.RECONVERGENT B0 ;  /* 0x0000000000007941 */ /* 0x000fea0003800200 */
.L_x_700:
[----:B------:R-:W1:Y:S01]  /*2e80*/  LDC R3, c[0x0][0x3e0] ;  /* 0x0000f800ff037b82 */ /* 0x000e620000000800 */
[-C--:B------:R-:W-:Y:S01]  /*2e90*/  ISETP.GE.AND P0, PT, R197, R0.reuse, PT ;  /* 0x00000000c500720c */ /* 0x080fe20003f06270 */
[----:B------:R-:W-:Y:S01]  /*2ea0*/  BSSY.RECONVERGENT B0, `(.L_x_703) ;  /* 0x0000012000007945 */ /* 0x000fe20003800200 */
[-C--:B------:R-:W-:Y:S01]  /*2eb0*/  ISETP.GE.AND P3, PT, R196, R0.reuse, PT ;  /* 0x00000000c400720c */ /* 0x080fe20003f66270 */
[C---:B------:R-:W-:Y:S01]  /*2ec0*/  IMAD.SHL.U32 R125, R138.reuse, 0x10, RZ ;  /* 0x000000108a7d7824 */ /* 0x040fe200078e00ff */
[----:B------:R-:W-:Y:S02]  /*2ed0*/  ISETP.GE.AND P2, PT, R195, R0, PT ;  /* 0x00000000c300720c */ /* 0x000fe40003f46270 */
[----:B------:R-:W-:-:S07]  /*2ee0*/  SHF.L.U64.HI R124, R138, 0x4, R139 ;  /* 0x000000048a7c7819 */ /* 0x000fce000001028b */
[----:B------:R-:W-:Y:S05]  /*2ef0*/  @P0 BRA `(.L_x_704) ;  /* 0x0000000000300947 */ /* 0x000fea0003800000 */
[----:B------:R-:W5:Y:S02]  /*2f00*/  LDCU UR4, c[0x0][0x440] ;  /* 0x00008800ff0477ac */ /* 0x000f640008000800 */
[----:B-----5:R-:W-:-:S13]  /*2f10*/  ISETP.GE.AND P0, PT, R199, UR4, PT ;  /* 0x00000004c7007c0c */ /* 0x020fda000bf06270 */
[----:B------:R1:W-:Y:S01]  /*2f20*/  @P0 STS.128 [R207+0x4800], RZ ;  /* 0x004800ffcf000388 */ /* 0x0003e20000000c00 */
[----:B------:R-:W-:Y:S05]  /*2f30*/  @P0 BRA `(.L_x_704) ;  /* 0x0000000000200947 */ /* 0x000fea0003800000 */
[----:B-1----:R-:W-:-:S05]  /*2f40*/  IADD3 R8, P0, PT, R125, R6, RZ ;  /* 0x000000067d087210 */ /* 0x002fca0007f1e0ff */
[----:B------:R-:W-:Y:S01]  /*2f50*/  IMAD.X R5, R124, 0x1, R11, P0 ;  /* 0x000000017c057824 */ /* 0x000fe200000e060b */
[----:B--2---:R-:W-:-:S04]  /*2f60*/  LEA R12, P0, R8, R204, 0x1 ;  /* 0x000000cc080c7211 */ /* 0x004fc800078008ff */
[----:B------:R-:W-:-:S05]  /*2f70*/  LEA.HI.X R13, R8, R203, R5, 0x1, P0 ;  /* 0x000000cb080d7211 */ /* 0x000fca00000f0c05 */
[----:B------:R-:W-:Y:S01]  /*2f80*/  @!PT LDS RZ, [RZ] ;  /* 0x00000000fffff984 */ /* 0x000fe20000000800 */
[----:B------:R-:W-:Y:S01]  /*2f90*/  @!PT LDS RZ, [RZ] ;  /* 0x00000000fffff984 */ /* 0x000fe20000000800 */
[----:B------:R-:W-:Y:S01]  /*2fa0*/  @!PT LDS RZ, [RZ] ;  /* 0x00000000fffff984 */ /* 0x000fe20000000800 */
[----:B------:R1:W-:Y:S04]  /*2fb0*/  LDGSTS.E.BYPASS.LTC128B.128 [R207+0x4800], desc[UR20][R12.64] ;  /* 0x048000000ccf7fae */ /* 0x0003e8000b981a14 */
.L_x_704:
[----:B------:R-:W-:Y:S05]  /*2fc0*/  BSYNC.RECONVERGENT B0 ;  /* 0x0000000000007941 */ /* 0x000fea0003800200 */
.L_x_703:
[----:B------:R-:W-:Y:S04]  /*2fd0*/  BSSY.RECONVERGENT B0, `(.L_x_705) ;  /* 0x000000e000007945 */ /* 0x000fe80003800200 */
[----:B------:R-:W-:Y:S05]  /*2fe0*/  @P3 BRA `(.L_x_706) ;  /* 0x0000000000303947 */ /* 0x000fea0003800000 */
[----:B------:R-:W5:Y:S02]  /*2ff0*/  LDCU UR4, c[0x0][0x440] ;  /* 0x00008800ff0477ac */ /* 0x000f640008000800 */
[----:B-----5:R-:W-:-:S13]  /*3000*/  ISETP.GE.AND P0, PT, R199, UR4, PT ;  /* 0x00000004c7007c0c */ /* 0x020fda000bf06270 */
[----:B------:R1:W-:Y:S01]  /*3010*/  @P0 STS.128 [R207+0x5000], RZ ;  /* 0x005000ffcf000388 */ /* 0x0003e20000000c00 */
[----:B------:R-:W-:Y:S05]  /*3020*/  @P0 BRA `(.L_x_706) ;  /* 0x0000000000200947 */ /* 0x000fea0003800000 */
[----:B-1----:R-:W-:-:S04]  /*3030*/  LEA R8, P0, R138, R6, 0x5 ;  /* 0x000000068a087211 */ /* 0x002fc800078028ff */
[----:B------:R-:W-:Y:S02]  /*3040*/  LEA.HI.X R5, R138, R11, R139, 0x5, P0 ;  /* 0x0000000b8a057211 */ /* 0x000fe400000f2c8b */
[----:B--2---:R-:W-:-:S04]  /*3050*/  LEA R12, P0, R8, R204, 0x1 ;  /* 0x000000cc080c7211 */ /* 0x004fc800078008ff */
[----:B------:R-:W-:-:S05]  /*3060*/  LEA.HI.X R13, R8, R203, R5, 0x1, P0 ;  /* 0x000000cb080d7211 */ /* 0x000fca00000f0c05 */
[----:B------:R-:W-:Y:S01]  /*3070*/  @!PT LDS RZ, [RZ] ;  /* 0x00000000fffff984 */ /* 0x000fe20000000800 */
[----:B------:R-:W-:Y:S01]  /*3080*/  @!PT LDS RZ, [RZ] ;  /* 0x00000000fffff984 */ /* 0x000fe20000000800 */
[----:B------:R-:W-:Y:S01]  /*3090*/  @!PT LDS RZ, [RZ] ;  /* 0x00000000fffff984 */ /* 0x000fe20000000800 */
[----:B------:R1:W-:Y:S04]  /*30a0*/  LDGSTS.E.BYPASS.LTC128B.128 [R207+0x5000], desc[UR20][R12.64] ;  /* 0x050000000ccf7fae */ /* 0x0003e8000b981a14 */
.L_x_706:
[----:B------:R-:W-:Y:S05]  /*30b0*/  BSYNC.RECONVERGENT B0 ;  /* 0x0000000000007941 */ /* 0x000fea0003800200 */
.L_x_705:
[----:B------:R-:W-:Y:S04]  /*30c0*/  BSSY.RECONVERGENT B0, `(.L_x_707) ;  /* 0x0000010000007945 */ /* 0x000fe80003800200 */
[----:B------:R-:W-:Y:S05]  /*30d0*/  @P2 BRA `(.L_x_708) ;  /* 0x0000000000382947 */ /* 0x000fea0003800000 */
[----:B------:R-:W5:Y:S02]  /*30e0*/  LDCU UR4, c[0x0][0x440] ;  /* 0x00008800ff0477ac */ /* 0x000f640008000800 */
[----:B-----5:R-:W-:-:S13]  /*30f0*/  ISETP.GE.AND P0, PT, R199, UR4, PT ;  /* 0x00000004c7007c0c */ /* 0x020fda000bf06270 */
[----:B------:R1:W-:Y:S01]  /*3100*/  @P0 STS.128 [R207+0x5800], RZ ;  /* 0x005800ffcf000388 */ /* 0x0003e20000000c00 */
[----:B------:R-:W-:Y:S05]  /*3110*/  @P0 BRA `(.L_x_708) ;  /* 0x0000000000280947 */ /* 0x000fea0003800000 */
[----:B------:R-:W-:Y:S01]  /*3120*/  MOV R10, R6 ;  /* 0x00000006000a7202 */ /* 0x000fe20000000f00 */
[----:B------:R-:W-:-:S04]  /*3130*/  IMAD R5, R139, 0x30, RZ ;  /* 0x000000308b057824 */ /* 0x000fc800078e02ff */
[----:B------:R-:W-:-:S05]  /*3140*/  IMAD.WIDE.U32 R10, R138, 0x30, R10 ;  /* 0x000000308a0a7825 */ /* 0x000fca00078e000a */
[----:B------:R-:W-:Y:S02]  /*3150*/  IADD3 R5, PT, PT, R11, R5, RZ ;  /* 0x000000050b057210 */ /* 0x000fe40007ffe0ff */
[----:B------:R-:W-:-:S04]  /*3160*/  LEA R6, P0, R10, R204, 0x1 ;  /* 0x000000cc0a067211 */ /* 0x000fc800078008ff */
[----:B------:R-:W-:-:S05]  /*3170*/  LEA.HI.X R7, R10, R203, R5, 0x1, P0 ;  /* 0x000000cb0a077211 */ /* 0x000fca00000f0c05 */
[----:B------:R-:W-:Y:S01]  /*3180*/  @!PT LDS RZ, [RZ] ;  /* 0x00000000fffff984 */ /* 0x000fe20000000800 */
[----:B------:R-:W-:Y:S01]  /*3190*/  @!PT LDS RZ, [RZ] ;  /* 0x00000000fffff984 */ /* 0x000fe20000000800 */
[----:B------:R-:W-:Y:S01]  /*31a0*/  @!PT LDS RZ, [RZ] ;  /* 0x00000000fffff984 */ /* 0x000fe20000000800 */
[----:B------:R1:W-:Y:S04]  /*31b0*/  LDGSTS.E.BYPASS.LTC128B.128 [R207+0x5800], desc[UR20][R6.64] ;  /* 0x0580000006cf7fae */ /* 0x0003e8000b981a14 */
.L_x_708:
[----:B------:R-:W-:Y:S05]  /*31c0*/  BSYNC.RECONVERGENT B0 ;  /* 0x0000000000007941 */ /* 0x000fea0003800200 */
.L_x_707:
[----:B------:R-:W5:Y:S01]  /*31d0*/  S2R R121, SR_CTAID.X ;  /* 0x0000000000797919 */ /* 0x000f620000002500 */
[----:B------:R-:W2:Y:S01]  /*31e0*/  LDC.U8 R126, c[0x0][0x4f8] ;  /* 0x00013e00ff7e7b82 */ /* 0x000ea20000000000 */
[----:B-1----:R-:W-:Y:S01]  /*31f0*/  IMAD.U32 R7, RZ, RZ, UR18 ;  /* 0x00000012ff077e24 */ /* 0x002fe2000f8e00ff */
[----:B------:R-:W-:Y:S01]  /*3200*/  LOP3.LUT R2, R2, 0x1f0, RZ, 0xc0, !PT ;  /* 0x000001f002027812 */ /* 0x000fe200078ec0ff */
[----:B------:R-:W0:Y:S01]  /*3210*/  LDGDEPBAR ;  /* 0x00000000000079af */ /* 0x000e220000000000 */
[----:B------:R-:W-:Y:S01]  /*3220*/  SHF.R.U32.HI R8, RZ, 0x2, R205 ;  /* 0x00000002ff087819 */ /* 0x000fe200000116cd */
[----:B------:R-:W-:Y:S01]  /*3230*/  IMAD R6, R3, UR17, R206 ;  /* 0x0000001103067c24 */ /* 0x000fe2000f8e02ce */
[----:B------:R-:W-:Y:S01]  /*3240*/  IADD3 R7, PT, PT, R2, 0x1, R7 ;  /* 0x0000000102077810 */ /* 0x000fe20007ffe007 */
[----:B------:R-:W-:Y:S01]  /*3250*/  IMAD.SHL.U32 R2, R192, 0x40, RZ ;  /* 0x00000040c0027824 */ /* 0x000fe200078e00ff */
[----:B------:R-:W-:Y:S01]  /*3260*/  LOP3.LUT R8, R8, 0x7, RZ, 0xc0, !PT ;  /* 0x0000000708087812 */ /* 0x000fe200078ec0ff */
[----:B------:R-:W-:Y:S01]  /*3270*/  IMAD.SHL.U32 R6, R6, 0x20, RZ ;  /* 0x0000002006067824 */ /* 0x000fe200078e00ff */
[----:B------:R-:W-:Y:S01]  /*3280*/  LOP3.LUT R3, R205, 0x1f, RZ, 0xc0, !PT ;  /* 0x0000001fcd037812 */ /* 0x000fe200078ec0ff */
[----:B------:R-:W-:Y:S01]  /*3290*/  BSSY.RECONVERGENT B0, `(.L_x_709) ;  /* 0x000001c000007945 */ /* 0x000fe20003800200 */
[----:B------:R-:W-:-:S02]  /*32a0*/  SHF.L.U64.HI R5, R192, 0x6, R193 ;  /* 0x00000006c0057819 */ /* 0x000fc400000102c1 */
[----:B------:R-:W-:Y:S02]  /*32b0*/  IADD3 R7, PT, PT, R7, -UR19, R8 ;  /* 0x8000001307077c10 */ /* 0x000fe4000fffe008 */
[----:B------:R-:W-:Y:S01]  /*32c0*/  IADD3 R120, P2, P0, R6, R120, R3 ;  /* 0x0000007806787210 */ /* 0x000fe2000785e003 */
[-C--:B------:R-:W-:Y:S01]  /*32d0*/  IMAD R5, R5, R119.reuse, RZ ;  /* 0x0000007705057224 */ /* 0x080fe200078e02ff */
[----:B------:R-:W-:Y:S01]  /*32e0*/  SHF.R.U32.HI R8, RZ, 0x5, R205 ;  /* 0x00000005ff087819 */ /* 0x000fe200000116cd */
[----:B------:R-:W-:Y:S01]  /*32f0*/  IMAD.WIDE.U32 R2, R2, R119, RZ ;  /* 0x0000007702027225 */ /* 0x000fe200078e00ff */
[----:B------:R-:W-:Y:S02]  /*3300*/  SHF.R.S32.HI R6, RZ, 0x1f, R6 ;  /* 0x0000001fff067819 */ /* 0x000fe40000011406 */
[----:B------:R-:W-:Y:S01]  /*3310*/  IADD3 R127, PT, PT, R7, R127, R128 ;  /* 0x0000007f077f7210 */ /* 0x000fe20007ffe080 */
[----:B------:R-:W-:Y:S01]  /*3320*/  IMAD.IADD R5, R3, 0x1, R5 ;  /* 0x0000000103057824 */ /* 0x000fe200078e0205 */
[----:B------:R-:W-:Y:S01]  /*3330*/  IADD3.X R118, PT, PT, R6, R118, RZ, P2, P0 ;  /* 0x0000007606767210 */ /* 0x000fe200017e04ff */
[----:B------:R-:W-:-:S04]  /*3340*/  DEPBAR.LE SB0, 0x0 ;  /* 0x000080000000791a */ /* 0x000fc80000000000 */
[----:B-----5:R-:W-:Y:S01]  /*3350*/  IMAD R121, R121, 0x8, R8 ;  /* 0x0000000879797824 */ /* 0x020fe200078e0208 */
[----:B------:R-:W-:Y:S06]  /*3360*/  BAR.SYNC.DEFER_BLOCKING 0x0 ;  /* 0x0000000000007b1d */ /* 0x000fec0000010000 */
[----:B------:R-:W-:Y:S05]  /*3370*/  @P1 BRA `(.L_x_710) ;  /* 0x0000000000301947 */ /* 0x000fea0003800000 */
[----:B------:R-:W1:Y:S02]  /*3380*/  LDCU UR4, c[0x0][0x440] ;  /* 0x00008800ff0477ac */ /* 0x000e640008000800 */
[----:B-1----:R-:W-:-:S13]  /*3390*/  ISETP.GE.AND P0, PT, R199, UR4, PT ;  /* 0x00000004c7007c0c */ /* 0x002fda000bf06270 */
        /* <DEDUP_REMOVED lines=8> */
.L_x_711:
[----:B------:R1:W-:Y:S01]  /*3420*/  STS.128 [R207+0x6000], RZ ;  /* 0x006000ffcf007388 */ /* 0x0003e20000000c00 */
[----:B------:R-:W-:Y:S05]  /*3430*/  BRA `(.L_x_712) ;  /* 0x0000000000047947 */ /* 0x000fea0003800000 */
.L_x_710:
[----:B------:R1:W-:Y:S02]  /*3440*/  STS.128 [R207+0x6000], RZ ;  /* 0x006000ffcf007388 */ /* 0x0003e40000000c00 */
.L_x_712:
[----:B------:R-:W-:Y:S05]  /*3450*/  BSYNC.RECONVERGENT B0 ;  /* 0x0000000000007941 */ /* 0x000fea0003800200 */
.L_x_709:
[-C--:B------:R-:W-:Y:S01]  /*3460*/  ISETP.GE.AND P0, PT, R197, R0.reuse, PT ;  /* 0x00000000c500720c */ /* 0x080fe20003f06270 */
[----:B-1----:R-:W-:Y:S01]  /*3470*/  IMAD.SHL.U32 R6, R205, 0x20, RZ ;  /* 0x00000020cd067824 */ /* 0x002fe200078e00ff */
[-C--:B------:R-:W-:Y:S01]  /*3480*/  ISETP.GE.AND P2, PT, R196, R0.reuse, PT ;  /* 0x00000000c400720c */ /* 0x080fe20003f46270 */
[----:B------:R-:W-:Y:S01]  /*3490*/  BSSY.RECONVERGENT B0, `(.L_x_713) ;  /* 0x0000017000007945 */ /* 0x000fe20003800200 */
[----:B------:R-:W-:Y:S02]  /*34a0*/  ISETP.GE.AND P1, PT, R195, R0, PT ;  /* 0x00000000c300720c */ /* 0x000fe40003f26270 */
[----:B------:R-:W-:Y:S02]  /*34b0*/  LOP3.LUT R0, R4, 0x8, R205, 0x78, !PT ;  /* 0x0000000804007812 */ /* 0x000fe400078e78cd */
[----:B------:R-:W-:Y:S02]  /*34c0*/  LOP3.LUT R190, R190, 0x400, RZ, 0xc0, !PT ;  /* 0x00000400bebe7812 */ /* 0x000fe400078ec0ff */
[----:B------:R-:W-:-:S03]  /*34d0*/  LOP3.LUT R6, R117, 0x7c00, R6, 0xf8, !PT ;  /* 0x00007c0075067812 */ /* 0x000fc600078ef806 */
[----:B------:R1:W-:Y:S01]  /*34e0*/  @P0 STS.128 [R207+0x6800], RZ ;  /* 0x006800ffcf000388 */ /* 0x0003e20000000c00 */
[----:B------:R-:W-:Y:S02]  /*34f0*/  IMAD R190, R0, 0x2, R190 ;  /* 0x0000000200be7824 */ /* 0x000fe400078e02be */
[----:B------:R-:W-:Y:S01]  /*3500*/  IMAD.IADD R191, R116, 0x1, R6 ;  /* 0x0000000174bf7824 */ /* 0x000fe200078e0206 */
[----:B------:R-:W-:Y:S06]  /*3510*/  @P0 BRA `(.L_x_714) ;  /* 0x0000000000380947 */ /* 0x000fec0003800000 */
[----:B------:R-:W5:Y:S02]  /*3520*/  LDCU UR4, c[0x0][0x440] ;  /* 0x00008800ff0477ac */ /* 0x000f640008000800 */
[----:B-----5:R-:W-:-:S13]  /*3530*/  ISETP.GE.AND P0, PT, R199, UR4, PT ;  /* 0x00000004c7007c0c */ /* 0x020fda000bf06270 */
[----:B------:R1:W-:Y:S01]  /*3540*/  @P0 STS.128 [R207+0x6800], RZ ;  /* 0x006800ffcf000388 */ /* 0x0003e20000000c00 */
[----:B------:R-:W-:Y:S05]  /*3550*/  @P0 BRA `(.L_x_714) ;  /* 0x0000000000280947 */ /* 0x000fea0003800000 */
[----:B------:R-:W-:-:S04]  /*3560*/  IMAD.WIDE.U32 R6, R192, 0x10, RZ ;  /* 0x00000010c0067825 */ /* 0x000fc800078e00ff */
[----:B------:R-:W-:Y:S01]  /*3570*/  IMAD.SHL.U32 R0, R193, 0x10, RZ ;  /* 0x00000010c1007824 */ /* 0x000fe200078e00ff */
[----:B------:R-:W-:-:S04]  /*3580*/  IADD3 R6, P0, PT, R2, R6, RZ ;  /* 0x0000000602067210 */ /* 0x000fc80007f1e0ff */
[----:B------:R-:W-:Y:S02]  /*3590*/  IADD3.X R0, PT, PT, R5, R7, R0, P0, !PT ;  /* 0x0000000705007210 */ /* 0x000fe400007fe400 */
[----:B------:R-:W-:-:S04]  /*35a0*/  LEA R8, P0, R6, R202, 0x1 ;  /* 0x000000ca06087211 */ /* 0x000fc800078008ff */
[----:B------:R-:W-:-:S05]  /*35b0*/  LEA.HI.X R9, R6, R201, R0, 0x1, P0 ;  /* 0x000000c906097211 */ /* 0x000fca00000f0c00 */
[----:B------:R-:W-:Y:S01]  /*35c0*/  @!PT LDS RZ, [RZ] ;  /* 0x00000000fffff984 */ /* 0x000fe20000000800 */
[----:B------:R-:W-:Y:S01]  /*35d0*/  @!PT LDS RZ, [RZ] ;  /* 0x00000000fffff984 */ /* 0x000fe20000000800 */
[----:B------:R-:W-:Y:S01]  /*35e0*/  @!PT LDS RZ, [RZ] ;  /* 0x00000000fffff984 */ /* 0x000fe20000000800 */
[----:B------:R1:W-:Y:S04]  /*35f0*/  LDGSTS.E.BYPASS.LTC128B.128 [R207+0x6800], desc[UR20][R8.64] ;  /* 0x0680000008cf7fae */ /* 0x0003e8000b981a14 */
.L_x_714:
[----:B------:R-:W-:Y:S05]  /*3600*/  BSYNC.RECONVERGENT B0 ;  /* 0x0000000000007941 */ /* 0x000fea0003800200 */
.L_x_713:
        /* <DEDUP_REMOVED lines=8> */
[----:B------:R-:W-:-:S04]  /*3690*/  LEA R6, P0, R192, R2, 0x5 ;  /* 0x00000002c0067211 */ /* 0x000fc800078028ff */
[----:B------:R-:W-:Y:S02]  /*36a0*/  LEA.HI.X R0, R192, R5, R193, 0x5, P0 ;  /* 0x00000005c0007211 */ /* 0x000fe400000f2cc1 */
[----:B-1----:R-:W-:-:S04]  /*36b0*/  LEA R8, P0, R6, R202, 0x1 ;  /* 0x000000ca06087211 */ /* 0x002fc800078008ff */
[----:B------:R-:W-:-:S05]  /*36c0*/  LEA.HI.X R9, R6, R201, R0, 0x1, P0 ;  /* 0x000000c906097211 */ /* 0x000fca00000f0c00 */
[----:B------:R-:W-:Y:S01]  /*36d0*/  @!PT LDS RZ, [RZ] ;  /* 0x00000000fffff984 */ /* 0x000fe20000000800 */
[----:B------:R-:W-:Y:S01]  /*36e0*/  @!PT LDS RZ, [RZ] ;  /* 0x00000000fffff984 */ /* 0x000fe20000000800 */
[----:B------:R-:W-:Y:S01]  /*36f0*/  @!PT LDS RZ, [RZ] ;  /* 0x00000000fffff984 */ /* 0x000fe20000000800 */
[----:B------:R1:W-:Y:S04]  /*3700*/  LDGSTS.E.BYPASS.LTC128B.128 [R207+0x7000], desc[UR20][R8.64] ;  /* 0x0700000008cf7fae */ /* 0x0003e8000b981a14 */
.L_x_716:
[----:B------:R-:W-:Y:S05]  /*3710*/  BSYNC.RECONVERGENT B0 ;  /* 0x0000000000007941 */ /* 0x000fea0003800200 */
.L_x_715:
[----:B------:R1:W-:Y:S01]  /*3720*/  @P1 STS.128 [R207+0x7800], RZ ;  /* 0x007800ffcf001388 */ /* 0x0003e20000000c00 */
        /* <DEDUP_REMOVED lines=16> */
.L_x_718:
[----:B------:R-:W-:Y:S05]  /*3830*/  BSYNC.RECONVERGENT B0 ;  /* 0x0000000000007941 */ /* 0x000fea0003800200 */
.L_x_717:
[----:B------:R-:W-:Y:S01]  /*3840*/  LDSM.16.M88.4 R68, [R191] ;  /* 0x00000000bf44783b */ /* 0x000fe20000000200 */
[----:B------:R-:W-:Y:S01]  /*3850*/  R2P PR, R205, 0x6 ;  /* 0x00000006cd007804 */ /* 0x000fe20000000000 */
[----:B------:R-:W-:Y:S01]  /*3860*/  IMAD.MOV.U32 R0, RZ, RZ, 0x20 ;  /* 0x00000020ff007424 */ /* 0x000fe200078e00ff */
[----:B------:R-:W-:Y:S01]  /*3870*/  ISETP.NE.AND P6, PT, R137, 0x1, PT ;  /* 0x000000018900780c */ /* 0x000fe20003fc5270 */
[----:B------:R-:W5:Y:S01]  /*3880*/  LDSM.16.M88.4 R88, [R190+UR5+0x4000] ;  /* 0x00400005be58783b */ /* 0x000f620008000200 */
[----:B-1----:R-:W-:Y:S01]  /*3890*/  VIADD R3, R190, UR5 ;  /* 0x00000005be037c36 */ /* 0x002fe20008000000 */
[----:B--2---:R-:W-:Y:S01]  /*38a0*/  SHF.L.U32 R208, R126, 0x10, RZ ;  /* 0x000000107ed07819 */ /* 0x004fe200000006ff */
[----:B------:R-:W-:Y:S01]  /*38b0*/  IMAD.MOV.U32 R2, RZ, RZ, 0x40 ;  /* 0x00000040ff027424 */ /* 0x000fe200078e00ff */
[----:B------:R-:W1:Y:S01]  /*38c0*/  LDSM.16.M88.4 R4, [R191+0x2000] ;  /* 0x00200000bf04783b */ /* 0x000e620000000200 */
[----:B------:R-:W-:Y:S01]  /*38d0*/  SEL R0, R0, 0xffffffe0, !P1 ;  /* 0xffffffe000007807 */ /* 0x000fe20004800000 */
[----:B------:R-:W-:Y:S01]  /*38e0*/  IMAD.SHL.U32 R132, R205, 0x2, RZ ;  /* 0x00000002cd847824 */ /* 0x000fe200078e00ff */
[----:B------:R-:W-:Y:S01]  /*38f0*/  VIMNMX R216, PT, PT, R127, R128, PT ;  /* 0x000000807fd87248 */ /* 0x000fe20003fe0100 */
[----:B------:R-:W2:Y:S01]  /*3900*/  LDSM.16.M88.4 R84, [R190+UR5+0x4800] ;  /* 0x00480005be54783b */ /* 0x000ea20008000200 */
[----:B------:R-:W-:Y:S01]  /*3910*/  SEL R2, R2, 0xffffffc0, !P2 ;  /* 0xffffffc002027807 */ /* 0x000fe20005000000 */
[--C-:B------:R-:W-:Y:S01]  /*3920*/  IMAD.IADD R185, R3, 0x1, R0.reuse ;  /* 0x0000000103b97824 */ /* 0x100fe200078e0200 */
[----:B------:R-:W-:Y:S01]  /*3930*/  LOP3.LUT R132, R132, 0x6, RZ, 0xc0, !PT ;  /* 0x0000000684847812 */ /* 0x000fe200078ec0ff */
[----:B------:R-:W4:Y:S01]  /*3940*/  LDSM.16.M88.4 R76, [R190+UR5+0x5000] ;  /* 0x00500005be4c783b */ /* 0x000f220008000200 */
[----:B------:R-:W-:Y:S01]  /*3950*/  IMAD.IADD R189, R191, 0x1, R0 ;  /* 0x00000001bfbd7824 */ /* 0x000fe200078e0200 */
[----:B------:R-:W-:Y:S01]  /*3960*/  IADD3 R184, PT, PT, R3, R2, RZ ;  /* 0x0000000203b87210 */ /* 0x000fe20007ffe0ff */
[----:B------:R-:W-:Y:S01]  /*3970*/  IMAD.IADD R188, R191, 0x1, R2 ;  /* 0x00000001bfbc7824 */ /* 0x000fe200078e0202 */
[----:B------:R-:W3:Y:S01]  /*3980*/  LDSM.16.M88.4 R92, [R190+UR5+0x5800] ;  /* 0x00580005be5c783b */ /* 0x000ee20008000200 */
[----:B------:R-:W-:Y:S01]  /*3990*/  VIADDMNMX R215, R127, 0x8, R128, PT ;  /* 0x000000087fd77846 */ /* 0x000fe20003800180 */
[----:B------:R-:W-:Y:S01]  /*39a0*/  IMAD R3, R119, 0x40, R132 ;  /* 0x0000004077037824 */ /* 0x000fe200078e0284 */
[C---:B------:R-:W-:Y:S01]  /*39b0*/  VIADDMNMX R214, R127.reuse, 0x40, R128, PT ;  /* 0x000000407fd67846 */ /* 0x040fe20003800180 */
[----:B------:R-:W-:Y:S01]  /*39c0*/  LDSM.16.M88.4 R56, [R185+0x4000] ;  /* 0x00400000b938783b */ /* 0x000fe20000000200 */
[C---:B------:R-:W-:Y:S01]  /*39d0*/  IMAD.IADD R187, R0.reuse, 0x1, R188 ;  /* 0x0000000100bb7824 */ /* 0x040fe200078e02bc */
[----:B------:R-:W-:Y:S01]  /*39e0*/  VIADDMNMX R209, R127, 0x48, R128, PT ;  /* 0x000000487fd17846 */ /* 0x000fe20003800180 */
[----:B------:R-:W-:Y:S01]  /*39f0*/  IMAD.IADD R183, R0, 0x1, R184 ;  /* 0x0000000100b77824 */ /* 0x000fe200078e02b8 */
[----:B------:R-:W3:Y:S01]  /*3a00*/  LDSM.16.M88.4 R60, [R189+0x2000] ;  /* 0x00200000bd3c783b */ /* 0x000ee20000000200 */
[----:B------:R-:W-:-:S03]  /*3a10*/  LOP3.LUT R208, R126, 0xff0000, R208, 0xf8, !PT ;  /* 0x00ff00007ed07812 */ /* 0x000fc600078ef8d0 */
[----:B------:R-:W3:Y:S04]  /*3a20*/  LDSM.16.M88.4 R52, [R185+0x4800] ;  /* 0x00480000b934783b */ /* 0x000ee80000000200 */
[----:B------:R-:W3:Y:S04]  /*3a30*/  LDSM.16.M88.4 R48, [R185+0x5000] ;  /* 0x00500000b930783b */ /* 0x000ee80000000200 */
[----:B------:R-:W3:Y:S04]  /*3a40*/  LDSM.16.M88.4 R64, [R185+0x5800] ;  /* 0x00580000b940783b */ /* 0x000ee80000000200 */
[----:B------:R-:W3:Y:S01]  /*3a50*/  LDSM.16.M88.4 R44, [R189] ;  /* 0x00000000bd2c783b */ /* 0x000ee20000000200 */
[-C--:B-----5:R-:W-:Y:S03]  /*3a60*/  HMMA.16816.F32 R40, R68, R88.reuse, RZ ;  /* 0x000000584428723c */ /* 0x0a0fe600000018ff */
[----:B------:R-:W-:Y:S04]  /*3a70*/  LDSM.16.M88.4 R108, [R188+0x2000] ;  /* 0x00200000bc6c783b */ /* 0x000fe80000000200 */
[----:B------:R-:W5:Y:S01]  /*3a80*/  LDSM.16.M88.4 R104, [R184+0x4000] ;  /* 0x00400000b868783b */ /* 0x000f620000000200 */
[C---:B-1----:R-:W-:Y:S03]  /*3a90*/  HMMA.16816.F32 R36, R4.reuse, R88, RZ ;  /* 0x000000580424723c */ /* 0x042fe600000018ff */
[----:B------:R-:W1:Y:S04]  /*3aa0*/  LDSM.16.M88.4 R100, [R184+0x4800] ;  /* 0x00480000b864783b */ /* 0x000e680000000200 */
[----:B------:R-:W1:Y:S01]  /*3ab0*/  LDSM.16.M88.4 R96, [R184+0x5000] ;  /* 0x00500000b860783b */ /* 0x000e620000000200 */
[C---:B------:R-:W-:Y:S03]  /*3ac0*/  HMMA.16816.F32 R32, R4.reuse, R90, RZ ;  /* 0x0000005a0420723c */ /* 0x040fe600000018ff */
[----:B------:R-:W-:Y:S04]  /*3ad0*/  LDSM.16.M88.4 R112, [R188] ;  /* 0x00000000bc70783b */ /* 0x000fe80000000200 */
[----:B------:R-:W0:Y:S01]  /*3ae0*/  LDGDEPBAR ;  /* 0x00000000000079af */ /* 0x000e220000000000 */
[C---:B--2---:R-:W-:Y:S08]  /*3af0*/  HMMA.16816.F32 R24, R4.reuse, R84, RZ ;  /* 0x000000540418723c */ /* 0x044ff000000018ff */
[C---:B----4-:R-:W-:Y:S08]  /*3b00*/  HMMA.16816.F32 R16, R4.reuse, R76, RZ ;  /* 0x0000004c0410723c */ /* 0x050ff000000018ff */
[C---:B------:R-:W-:Y:S08]  /*3b10*/  HMMA.16816.F32 R20, R4.reuse, R86, RZ ;  /* 0x000000560414723c */ /* 0x040ff000000018ff */
[----:B------:R-:W-:Y:S08]  /*3b20*/  HMMA.16816.F32 R12, R4, R78, RZ ;  /* 0x0000004e040c723c */ /* 0x000ff000000018ff */
[C---:B------:R-:W-:Y:S08]  /*3b30*/  HMMA.16816.F32 R28, R68.reuse, R84, RZ ;  /* 0x00000054441c723c */ /* 0x040ff000000018ff */
[C---:B------:R-:W-:Y:S08]  /*3b40*/  HMMA.16816.F32 R80, R68.reuse, R76, RZ ;  /* 0x0000004c4450723c */ /* 0x040ff000000018ff */
[----:B------:R-:W-:Y:S08]  /*3b50*/  HMMA.16816.F32 R88, R68, R90, RZ ;  /* 0x0000005a4458723c */ /* 0x000ff000000018ff */
[----:B---3--:R-:W-:Y:S08]  /*3b60*/  HMMA.16816.F32 R8, R4, R92, RZ ;  /* 0x0000005c0408723c */ /* 0x008ff000000018ff */
[C---:B------:R-:W-:Y:S08]  /*3b70*/  HMMA.16816.F32 R84, R68.reuse, R86, RZ ;  /* 0x000000564454723c */ /* 0x040ff000000018ff */
[C---:B------:R-:W-:Y:S08]  /*3b80*/  HMMA.16816.F32 R76, R68.reuse, R78, RZ ;  /* 0x0000004e444c723c */ /* 0x040ff000000018ff */
[----:B------:R-:W-:Y:S08]  /*3b90*/  HMMA.16816.F32 R72, R68, R92, RZ ;  /* 0x0000005c4448723c */ /* 0x000ff000000018ff */
[-C--:B------:R-:W-:Y:S08]  /*3ba0*/  HMMA.16816.F32 R4, R4, R94.reuse, RZ ;  /* 0x0000005e0404723c */ /* 0x080ff000000018ff */
[----:B------:R-:W-:Y:S01]  /*3bb0*/  HMMA.16816.F32 R68, R68, R94, RZ ;  /* 0x0000005e4444723c */ /* 0x000fe200000018ff */
[----:B------:R-:W2:Y:S07]  /*3bc0*/  LDSM.16.M88.4 R92, [R184+0x5800] ;  /* 0x00580000b85c783b */ /* 0x000eae0000000200 */
        /* <DEDUP_REMOVED lines=9> */
[C---:B------:R-:W-:Y:S08]  /*3c60*/  HMMA.16816.F32 R40, R44.reuse, R56, R40 ;  /* 0x000000382c28723c */ /* 0x040ff00000001828 */
[C---:B------:R-:W-:Y:S08]  /*3c70*/  HMMA.16816.F32 R28, R44.reuse, R52, R28 ;  /* 0x000000342c1c723c */ /* 0x040ff0000000181c */
[C---:B------:R-:W-:Y:S08]  /*3c80*/  HMMA.16816.F32 R80, R44.reuse, R48, R80 ;  /* 0x000000302c50723c */ /* 0x040ff00000001850 */
[C---:B------:R-:W-:Y:S08]  /*3c90*/  HMMA.16816.F32 R72, R44.reuse, R64, R72 ;  /* 0x000000402c48723c */ /* 0x040ff00000001848 */
[C---:B------:R-:W-:Y:S01]  /*3ca0*/  HMMA.16816.F32 R88, R44.reuse, R58, R88 ;  /* 0x0000003a2c58723c */ /* 0x040fe20000001858 */
[----:B------:R-:W3:Y:S07]  /*3cb0*/  LDSM.16.M88.4 R56, [R183+0x4000] ;  /* 0x00400000b738783b */ /* 0x000eee0000000200 */
[C---:B------:R-:W-:Y:S01]  /*3cc0*/  HMMA.16816.F32 R84, R44.reuse, R54, R84 ;  /* 0x000000362c54723c */ /* 0x040fe20000001854 */
[----:B------:R-:W4:Y:S07]  /*3cd0*/  LDSM.16.M88.4 R52, [R183+0x4800] ;  /* 0x00480000b734783b */ /* 0x000f2e0000000200 */
[C---:B------:R-:W-:Y:S01]  /*3ce0*/  HMMA.16816.F32 R76, R44.reuse, R50, R76 ;  /* 0x000000322c4c723c */ /* 0x040fe2000000184c */
[----:B------:R-:W4:Y:S07]  /*3cf0*/  LDSM.16.M88.4 R48, [R183+0x5000] ;  /* 0x00500000b730783b */ /* 0x000f2e0000000200 */
[----:B------:R-:W-:Y:S01]  /*3d00*/  HMMA.16816.F32 R68, R44, R66, R68 ;  /* 0x000000422c44723c */ /* 0x000fe20000001844 */
[----:B------:R-:W4:Y:S04]  /*3d10*/  LDSM.16.M88.4 R44, [R183+0x5800] ;  /* 0x00580000b72c783b */ /* 0x000f280000000200 */
[----:B------:R-:W4:Y:S01]  /*3d20*/  LDSM.16.M88.4 R64, [R187] ;  /* 0x00000000bb40783b */ /* 0x000f220000000200 */
[----:B------:R-:W-:-:S04]  /*3d30*/  DEPBAR.LE SB0, 0x0 ;  /* 0x000080000000791a */ /* 0x000fc80000000000 */
[C---:B-----5:R-:W-:Y:S08]  /*3d40*/  HMMA.16816.F32 R36, R108.reuse, R104, R36 ;  /* 0x000000686c24723c */ /* 0x060ff00000001824 */
[C---:B-1----:R-:W-:Y:S08]  /*3d50*/  HMMA.16816.F32 R24, R108.reuse, R100, R24 ;  /* 0x000000646c18723c */ /* 0x042ff00000001818 */
[C---:B------:R-:W-:Y:S08]  /*3d60*/  HMMA.16816.F32 R16, R108.reuse, R96, R16 ;  /* 0x000000606c10723c */ /* 0x040ff00000001810 */
[C---:B--2---:R-:W-:Y:S08]  /*3d70*/  HMMA.16816.F32 R8, R108.reuse, R92, R8 ;  /* 0x0000005c6c08723c */ /* 0x044ff00000001808 */
        /* <DEDUP_REMOVED lines=12> */
[C---:B---3--:R-:W-:Y:S08]  /*3e40*/  HMMA.16816.F32 R36, R60.reuse, R56, R36 ;  /* 0x000000383c24723c */ /* 0x048ff00000001824 */
[C---:B------:R-:W-:Y:S08]  /*3e50*/  HMMA.16816.F32 R32, R60.reuse, R58, R32 ;  /* 0x0000003a3c20723c */ /* 0x040ff00000001820 */
[C---:B----4-:R-:W-:Y:S08]  /*3e60*/  HMMA.16816.F32 R24, R60.reuse, R52, R24 ;  /* 0x000000343c18723c */ /* 0x050ff00000001818 */
        /* <DEDUP_REMOVED lines=14> */
[----:B------:R-:W-:-:S13]  /*3f50*/  @!P6 BRA `(.L_x_719) ;  /* 0x0000000000bce947 */ /* 0x000fda0003800000 */
[----:B------:R-:W1:Y:S01]  /*3f60*/  LDCU UR4, c[0x0][0x440] ;  /* 0x00008800ff0477ac */ /* 0x000e620008000800 */
[----:B------:R-:W-:Y:S01]  /*3f70*/  VIADD R44, R137, 0xfffffffe ;  /* 0xfffffffe892c7836 */ /* 0x000fe20000000000 */
[----:B------:R-:W-:Y:S03]  /*3f80*/  BSSY.RECONVERGENT B0, `(.L_x_720) ;  /* 0x000002b000007945 */ /* 0x000fe60003800200 */
[-C--:B------:R-:W-:Y:S02]  /*3f90*/  IMAD R48, R122, R44.reuse, RZ ;  /* 0x0000002c7a307224 */ /* 0x080fe400078e02ff */
[----:B------:R-:W-:-:S04]  /*3fa0*/  IMAD.WIDE.U32 R44, R123, R44, RZ ;  /* 0x0000002c7b2c7225 */ /* 0x000fc800078e00ff */
[----:B------:R-:W-:Y:S01]  /*3fb0*/  IMAD.IADD R49, R45, 0x1, R48 ;  /* 0x000000012d317824 */ /* 0x000fe200078e0230 */
[C---:B-1----:R-:W-:Y:S02]  /*3fc0*/  ISETP.GE.AND P0, PT, R199.reuse, UR4, PT ;  /* 0x00000004c7007c0c */ /* 0x042fe4000bf06270 */
[----:B------:R-:W-:-:S11]  /*3fd0*/  ISETP.GE.AND P1, PT, R199, UR4, PT ;  /* 0x00000004c7007c0c */ /* 0x000fd6000bf26270 */
[-C--:B------:R-:W-:Y:S02]  /*3fe0*/  @!P0 IADD3 R125, P3, PT, R125, R44.reuse, RZ ;  /* 0x0000002c7d7d8210 */ /* 0x080fe40007f7e0ff */
[----:B------:R-:W-:Y:S02]  /*3ff0*/  @!P0 LEA R46, P2, R138, R44, 0x5 ;  /* 0x0000002c8a2e8211 */ /* 0x000fe400078428ff */
[-C--:B------:R-:W-:Y:S01]  /*4000*/  @!P1 LEA R50, P4, R44, R204.reuse, 0x1 ;  /* 0x000000cc2c329211 */ /* 0x080fe200078808ff */
[----:B------:R-:W-:Y:S01]  /*4010*/  @!P0 IMAD.X R124, R124, 0x1, R49, P3 ;  /* 0x000000017c7c8824 */ /* 0x000fe200018e0631 */
[-C--:B------:R-:W-:Y:S02]  /*4020*/  @!P0 LEA R54, P3, R125, R204.reuse, 0x1 ;  /* 0x000000cc7d368211 */ /* 0x080fe400078608ff */
[----:B------:R-:W-:Y:S02]  /*4030*/  @!P0 LEA.HI.X R47, R138, R49, R139, 0x5, P2 ;  /* 0x000000318a2f8211 */ /* 0x000fe400010f2c8b */
[----:B------:R-:W-:-:S02]  /*4040*/  @!P0 LEA R52, P2, R46, R204, 0x1 ;  /* 0x000000cc2e348211 */ /* 0x000fc400078408ff */
[-C--:B------:R-:W-:Y:S02]  /*4050*/  @!P1 LEA.HI.X R51, R44, R203.reuse, R49, 0x1, P4 ;  /* 0x000000cb2c339211 */ /* 0x080fe400020f0c31 */
[-C--:B------:R-:W-:Y:S02]  /*4060*/  @!P0 LEA.HI.X R55, R125, R203.reuse, R124, 0x1, P3 ;  /* 0x000000cb7d378211 */ /* 0x080fe400018f0c7c */
[----:B------:R-:W-:Y:S01]  /*4070*/  @!P0 LEA.HI.X R53, R46, R203, R47, 0x1, P2 ;  /* 0x000000cb2e358211 */ /* 0x000fe200010f0c2f */
[----:B------:R-:W-:Y:S01]  /*4080*/  @!PT LDS RZ, [RZ] ;  /* 0x00000000fffff984 */ /* 0x000fe20000000800 */
[----:B------:R-:W-:Y:S01]  /*4090*/  @!PT LDS RZ, [RZ] ;  /* 0x00000000fffff984 */ /* 0x000fe20000000800 */
[----:B------:R-:W-:Y:S01]  /*40a0*/  @!PT LDS RZ, [RZ] ;  /* 0x00000000fffff984 */ /* 0x000fe20000000800 */
[----:B------:R1:W-:Y:S04]  /*40b0*/  @!P1 LDGSTS.E.BYPASS.LTC128B.128 [R207+0x4000], desc[UR20][R50.64] ;  /* 0x0400000032cf9fae */ /* 0x0003e8000b981a14 */
[----:B------:R1:W-:Y:S04]  /*40c0*/  @P1 STS.128 [R207+0x4000], RZ ;  /* 0x004000ffcf001388 */ /* 0x0003e80000000c00 */
        /* <DEDUP_REMOVED lines=22> */
.L_x_721:
[----:B------:R-:W-:Y:S05]  /*4230*/  BSYNC.RECONVERGENT B0 ;  /* 0x0000000000007941 */ /* 0x000fea0003800200 */
.L_x_720:
[----:B------:R-:W0:Y:S02]  /*4240*/  LDGDEPBAR ;  /* 0x00000000000079af */ /* 0x000e240000000000 */
.L_x_719:
[C---:B------:R-:W-:Y:S01]  /*4250*/  VIADD R45, R3.reuse, 0x8 ;  /* 0x00000008032d7836 */ /* 0x040fe20000000000 */
[----:B------:R-:W-:Y:S01]  /*4260*/  UIADD3 UR4, UPT, UPT, UR23, -0x4498517b, URZ ;  /* 0xbb67ae8517047890 */ /* 0x000fe2000fffe0ff */
[----:B------:R-:W-:Y:S01]  /*4270*/  VIADD R44, R3, 0x9 ;  /* 0x00000009032c7836 */ /* 0x000fe20000000000 */
[----:B------:R-:W-:Y:S01]  /*4280*/  UIADD3 UR14, UPT, UPT, UR22, -0x61c88647, URZ ;  /* 0x9e3779b9160e7890 */ /* 0x000fe2000fffe0ff */
[----:B------:R-:W-:Y:S01]  /*4290*/  VIADD R236, R121, 0x4 ;  /* 0x0000000479ec7836 */ /* 0x000fe20000000000 */
[----:B------:R-:W-:Y:S01]  /*42a0*/  ISETP.GE.AND P3, PT, R45, R216, PT ;  /* 0x000000d82d00720c */ /* 0x000fe20003f66270 */
[----:B------:R-:W-:Y:S01]  /*42b0*/  IMAD.WIDE.U32 R238, R121, -0x326172a9, RZ ;  /* 0xcd9e8d5779ee7825 */ /* 0x000fe200078e00ff */
[C---:B------:R-:W-:Y:S01]  /*42c0*/  ISETP.GE.AND P2, PT, R45.reuse, R215, PT ;  /* 0x000000d72d00720c */ /* 0x040fe20003f46270 */
[----:B------:R-:W-:Y:S01]  /*42d0*/  UIADD3 UR11, UPT, UPT, UR22, 0x3c6ef372, URZ ;  /* 0x3c6ef372160b7890 */ /* 0x000fe2000fffe0ff */
[C---:B------:R-:W-:Y:S01]  /*42e0*/  ISETP.GE.AND P1, PT, R45.reuse, R214, PT ;  /* 0x000000d62d00720c */ /* 0x040fe20003f26270 */
[----:B------:R-:W-:Y:S01]  /*42f0*/  IMAD.WIDE.U32 R236, R236, -0x326172a9, RZ ;  /* 0xcd9e8d57ecec7825 */ /* 0x000fe200078e00ff */
[----:B------:R-:W-:Y:S01]  /*4300*/  ISETP.GE.AND P0, PT, R45, R209, PT ;  /* 0x000000d12d00720c */ /* 0x000fe20003f06270 */
[----:B------:R-:W-:Y:S01]  /*4310*/  UIADD3 UR15, UPT, UPT, UR23, 0x76cf5d0a, URZ ;  /* 0x76cf5d0a170f7890 */ /* 0x000fe2000fffe0ff */
[C---:B------:R-:W-:Y:S01]  /*4320*/  ISETP.GE.AND P4, PT, R44.reuse, R215, PT ;  /* 0x000000d72c00720c */ /* 0x040fe20003f86270 */
[----:B------:R-:W-:Y:S01]  /*4330*/  VIADD R45, R3, 0x10 ;  /* 0x00000010032d7836 */ /* 0x000fe20000000000 */
[----:B------:R-:W-:Y:S01]  /*4340*/  ISETP.GE.AND P5, PT, R44, R216, PT ;  /* 0x000000d82c00720c */ /* 0x000fe20003fa6270 */
[----:B------:R-:W-:Y:S01]  /*4350*/  IMAD.WIDE.U32 R224, R120, -0x2daee0ad, RZ ;  /* 0xd2511f5378e07825 */ /* 0x000fe200078e00ff */
[----:B------:R-:W-:Y:S01]  /*4360*/  FSEL R88, R88, -INF , !P3 ;  /* 0xff80000058587808 */ /* 0x000fe20005800000 */
[----:B------:R-:W3:Y:S01]  /*4370*/  LDCU UR19, c[0x0][0x45c] ;  /* 0x00008b80ff1377ac */ /* 0x000ee20008000800 */
[----:B--2---:R-:W-:Y:S01]  /*4380*/  FSEL R47, R90, -INF , !P2 ;  /* 0xff8000005a2f7808 */ /* 0x004fe20005000000 */
[----:B------:R-:W-:Y:S01]  /*4390*/  IMAD.IADD R186, R117, 0x1, R116 ;  /* 0x0000000175ba7824 */ /* 0x000fe200078e0274 */
[C---:B------:R-:W-:Y:S01]  /*43a0*/  ISETP.GE.AND P3, PT, R44.reuse, R214, PT ;  /* 0x000000d62c00720c */ /* 0x040fe20003f66270 */
[----:B------:R-:W-:Y:S01]  /*43b0*/  UIADD3 UR8, UPT, UPT, UR22, 0x78dde6e4, URZ ;  /* 0x78dde6e416087890 */ /* 0x000fe2000fffe0ff */
[----:B------:R-:W-:Y:S01]  /*43c0*/  ISETP.GE.AND P2, PT, R44, R209, PT ;  /* 0x000000d12c00720c */ /* 0x000fe20003f46270 */
[----:B------:R-:W-:Y:S01]  /*43d0*/  UIADD3 UR9, UPT, UPT, UR22, -0x255992d5, URZ ;  /* 0xdaa66d2b16097890 */ /* 0x000fe2000fffe0ff */
[----:B------:R-:W-:Y:S01]  /*43e0*/  FSEL R44, R32, -INF , !P1 ;  /* 0xff800000202c7808 */ /* 0x000fe20004800000 */
[----:B------:R-:W-:Y:S01]  /*43f0*/  VIADD R32, R3, 0x11 ;  /* 0x0000001103207836 */ /* 0x000fe20000000000 */
[----:B------:R-:W-:Y:S01]  /*4400*/  FSEL R46, R91, -INF , !P4 ;  /* 0xff8000005b2e7808 */ /* 0x000fe20006000000 */
[----:B------:R-:W-:Y:S01]  /*4410*/  UIADD3 UR25, UPT, UPT, UR23, -0x56f99767, URZ ;  /* 0xa906689917197890 */ /* 0x000fe2000fffe0ff */
[----:B------:R-:W-:Y:S01]  /*4420*/  FSEL R48, R89, -INF , !P5 ;  /* 0xff80000059307808 */ /* 0x000fe20006800000 */
[----:B------:R-:W-:Y:S01]  /*4430*/  UIADD3 UR26, UPT, UPT, UR23, -0x126145ec, URZ ;  /* 0xed9eba14171a7890 */ /* 0x000fe2000fffe0ff */
[C---:B------:R-:W-:Y:S01]  /*4440*/  ISETP.GE.AND P4, PT, R45.reuse, R215, PT ;  /* 0x000000d72d00720c */ /* 0x040fe20003f86270 */
[----:B------:R-:W-:Y:S01]  /*4450*/  UIADD3 UR6, UPT, UPT, UR22, -0x4ab325aa, URZ ;  /* 0xb54cda5616067890 */ /* 0x000fe2000fffe0ff */
[----:B-1----:R-:W-:Y:S01]  /*4460*/  FSEL R50, R34, -INF , !P0 ;  /* 0xff80000022327808 */ /* 0x002fe20004000000 */
[----:B------:R-:W-:Y:S01]  /*4470*/  UIADD3 UR7, UPT, UPT, UR22, 0x1715609d, URZ ;  /* 0x1715609d16077890 */ /* 0x000fe2000fffe0ff */
[C---:B------:R-:W-:Y:S01]  /*4480*/  ISETP.GE.AND P5, PT, R45.reuse, R216, PT ;  /* 0x000000d82d00720c */ /* 0x040fe20003fa6270 */
[----:B------:R-:W-:Y:S01]  /*4490*/  UIADD3 UR24, UPT, UPT, UR23, 0x646e171e, URZ ;  /* 0x646e171e17187890 */ /* 0x000fe2000fffe0ff */
[----:B------:R-:W-:Y:S01]  /*44a0*/  ISETP.GE.AND P0, PT, R45, R209, PT ;  /* 0x000000d12d00720c */ /* 0x000fe20003f06270 */
[----:B------:R-:W-:Y:S01]  /*44b0*/  IMAD.MOV.U32 R217, RZ, RZ, -0x1 ;  /* 0xffffffffffd97424 */ /* 0x000fe200078e00ff */
[----:B------:R-:W-:Y:S01]  /*44c0*/  FSEL R51, R33, -INF , !P3 ;  /* 0xff80000021337808 */ /* 0x000fe20005800000 */
[----:B------:R-:W-:Y:S01]  /*44d0*/  VIADD R33, R3, 0x18 ;  /* 0x0000001803217836 */ /* 0x000fe20000000000 */
[----:B------:R-:W-:-:S02]  /*44e0*/  FSEL R49, R35, -INF , !P2 ;  /* 0xff80000023317808 */ /* 0x000fc40005000000 */
[----:B------:R-:W-:Y:S02]  /*44f0*/  ISETP.GE.AND P1, PT, R45, R214, PT ;  /* 0x000000d62d00720c */ /* 0x000fe40003f26270 */
[C---:B------:R-:W-:Y:S02]  /*4500*/  ISETP.GE.AND P3, PT, R32.reuse, R216, PT ;  /* 0x000000d82000720c */ /* 0x040fe40003f66270 */
[----:B------:R-:W-:Y:S02]  /*4510*/  ISETP.GE.AND P2, PT, R32, R215, PT ;  /* 0x000000d72000720c */ /* 0x000fe40003f46270 */
[----:B------:R-:W-:Y:S02]  /*4520*/  FSEL R61, R30, -INF , !P4 ;  /* 0xff8000001e3d7808 */ /* 0x000fe40006000000 */
[----:B------:R-:W-:Y:S02]  /*4530*/  FSEL R62, R28, -INF , !P5 ;  /* 0xff8000001c3e7808 */ /* 0x000fe40006800000 */
[----:B------:R-:W-:Y:S01]  /*4540*/  FSEL R30, R26, -INF , !P0 ;  /* 0xff8000001a1e7808 */ /* 0x000fe20004000000 */
[----:B------:R-:W-:Y:S01]  /*4550*/  VIADD R26, R3, 0x19 ;  /* 0x00000019031a7836 */ /* 0x000fe20000000000 */
[----:B------:R-:W-:-:S02]  /*4560*/  ISETP.GE.AND P5, PT, R32, R214, PT ;  /* 0x000000d62000720c */ /* 0x000fc40003fa6270 */
[----:B------:R-:W-:Y:S02]  /*4570*/  ISETP.GE.AND P4, PT, R32, R209, PT ;  /* 0x000000d12000720c */ /* 0x000fe40003f86270 */
[----:B------:R-:W-:Y:S02]  /*4580*/  FSEL R63, R29, -INF , !P3 ;  /* 0xff8000001d3f7808 */ /* 0x000fe40005800000 */
[----:B------:R-:W-:Y:S02]  /*4590*/  FSEL R143, R31, -INF , !P2 ;  /* 0xff8000001f8f7808 */ /* 0x000fe40005000000 */
[----:B------:R-:W-:Y:S01]  /*45a0*/  FSEL R32, R24, -INF , !P1 ;  /* 0xff80000018207808 */ /* 0x000fe20004800000 */
[----:B------:R-:W-:Y:S01]  /*45b0*/  VIADD R24, R3, 0x20 ;  /* 0x0000002003187836 */ /* 0x000fe20000000000 */
[C---:B------:R-:W-:Y:S02]  /*45c0*/  ISETP.GE.AND P3, PT, R33.reuse, R216, PT ;  /* 0x000000d82100720c */ /* 0x040fe40003f66270 */
[----:B------:R-:W-:-:S02]  /*45d0*/  ISETP.GE.AND P2, PT, R33, R215, PT ;  /* 0x000000d72100720c */ /* 0x000fc40003f46270 */
[C---:B------:R-:W-:Y:S02]  /*45e0*/  ISETP.GE.AND P1, PT, R33.reuse, R214, PT ;  /* 0x000000d62100720c */ /* 0x040fe40003f26270 */
[----:B------:R-:W-:Y:S02]  /*45f0*/  ISETP.GE.AND P0, PT, R33, R209, PT ;  /* 0x000000d12100720c */ /* 0x000fe40003f06270 */
[----:B------:R-:W-:Y:S02]  /*4600*/  FSEL R33, R25, -INF , !P5 ;  /* 0xff80000019217808 */ /* 0x000fe40006800000 */
[----:B------:R-:W-:Y:S02]  /*4610*/  FSEL R28, R27, -INF , !P4 ;  /* 0xff8000001b1c7808 */ /* 0x000fe40006000000 */
[C---:B------:R-:W-:Y:S02]  /*4620*/  ISETP.GE.AND P5, PT, R26.reuse, R216, PT ;  /* 0x000000d81a00720c */ /* 0x040fe40003fa6270 */
[----:B------:R-:W-:-:S02]  /*4630*/  ISETP.GE.AND P4, PT, R26, R215, PT ;  /* 0x000000d71a00720c */ /* 0x000fc40003f86270 */
[----:B------:R-:W-:Y:S02]  /*4640*/  FSEL R145, R84, -INF , !P3 ;  /* 0xff80000054917808 */ /* 0x000fe40005800000 */
[----:B------:R-:W-:Y:S02]  /*4650*/  FSEL R144, R86, -INF , !P2 ;  /* 0xff80000056907808 */ /* 0x000fe40005000000 */
[----:B------:R-:W-:Y:S02]  /*4660*/  FSEL R158, R85, -INF , !P5 ;  /* 0xff800000559e7808 */ /* 0x000fe40006800000 */
[----:B------:R-:W-:Y:S02]  /*4670*/  FSEL R66, R87, -INF , !P4 ;  /* 0xff80000057427808 */ /* 0x000fe40006000000 */
[----:B------:R-:W-:Y:S01]  /*4680*/  FSEL R31, R22, -INF , !P0 ;  /* 0xff800000161f7808 */ /* 0x000fe20004000000 */
[----:B------:R-:W-:Y:S01]  /*4690*/  VIADD R22, R3, 0x21 ;  /* 0x0000002103167836 */ /* 0x000fe20000000000 */
[----:B------:R-:W-:-:S02]  /*46a0*/  ISETP.GE.AND P3, PT, R26, R214, PT ;  /* 0x000000d61a00720c */ /* 0x000fc40003f66270 */
[----:B------:R-:W-:Y:S02]  /*46b0*/  ISETP.GE.AND P2, PT, R26, R209, PT ;  /* 0x000000d11a00720c */ /* 0x000fe40003f46270 */
[C---:B------:R-:W-:Y:S02]  /*46c0*/  ISETP.GE.AND P5, PT, R24.reuse, R216, PT ;  /* 0x000000d81800720c */ /* 0x040fe40003fa6270 */
[----:B------:R-:W-:Y:S02]  /*46d0*/  ISETP.GE.AND P4, PT, R24, R215, PT ;  /* 0x000000d71800720c */ /* 0x000fe40003f86270 */
[----:B------:R-:W-:Y:S01]  /*46e0*/  FSEL R34, R20, -INF , !P1 ;  /* 0xff80000014227808 */ /* 0x000fe20004800000 */
[----:B------:R-:W-:Y:S01]  /*46f0*/  VIADD R20, R3, 0x28 ;  /* 0x0000002803147836 */ /* 0x000fe20000000000 */
[C---:B------:R-:W-:Y:S02]  /*4700*/  ISETP.GE.AND P0, PT, R24.reuse, R214, PT ;  /* 0x000000d61800720c */ /* 0x040fe40003f06270 */
[----:B------:R-:W-:-:S02]  /*4710*/  ISETP.GE.AND P1, PT, R24, R209, PT ;  /* 0x000000d11800720c */ /* 0x000fc40003f26270 */
[----:B------:R-:W-:Y:S02]  /*4720*/  FSEL R35, R21, -INF , !P3 ;  /* 0xff80000015237808 */ /* 0x000fe40005800000 */
[----:B------:R-:W-:Y:S02]  /*4730*/  FSEL R29, R23, -INF , !P2 ;  /* 0xff800000171d7808 */ /* 0x000fe40005000000 */
[----:B------:R-:W-:Y:S02]  /*4740*/  FSEL R167, R80, -INF , !P5 ;  /* 0xff80000050a77808 */ /* 0x000fe40006800000 */
[----:B------:R-:W-:Y:S02]  /*4750*/  FSEL R162, R82, -INF , !P4 ;  /* 0xff80000052a27808 */ /* 0x000fe40006000000 */
[C---:B------:R-:W-:Y:S02]  /*4760*/  ISETP.GE.AND P3, PT, R22.reuse, R216, PT ;  /* 0x000000d81600720c */ /* 0x040fe40003f66270 */
[----:B------:R-:W-:-:S02]  /*4770*/  ISETP.GE.AND P2, PT, R22, R215, PT ;  /* 0x000000d71600720c */ /* 0x000fc40003f46270 */
[C---:B------:R-:W-:Y:S02]  /*4780*/  ISETP.GE.AND P5, PT, R22.reuse, R214, PT ;  /* 0x000000d61600720c */ /* 0x040fe40003fa6270 */
[----:B------:R-:W-:Y:S02]  /*4790*/  ISETP.GE.AND P4, PT, R22, R209, PT ;  /* 0x000000d11600720c */ /* 0x000fe40003f86270 */
[----:B------:R-:W-:Y:S01]  /*47a0*/  FSEL R22, R16, -INF , !P0 ;  /* 0xff80000010167808 */ /* 0x000fe20004000000 */
[C---:B------:R-:W-:Y:S01]  /*47b0*/  VIADD R16, R3.reuse, 0x30 ;  /* 0x0000003003107836 */ /* 0x040fe20000000000 */
[----:B------:R-:W-:Y:S01]  /*47c0*/  FSEL R24, R18, -INF , !P1 ;  /* 0xff80000012187808 */ /* 0x000fe20004800000 */
[----:B------:R-:W-:Y:S01]  /*47d0*/  VIADD R18, R3, 0x29 ;  /* 0x0000002903127836 */ /* 0x000fe20000000000 */
[C---:B------:R-:W-:Y:S02]  /*47e0*/  ISETP.GE.AND P0, PT, R20.reuse, R215, PT ;  /* 0x000000d71400720c */ /* 0x040fe40003f06270 */
[----:B------:R-:W-:-:S02]  /*47f0*/  ISETP.GE.AND P1, PT, R20, R209, PT ;  /* 0x000000d11400720c */ /* 0x000fc40003f26270 */
[----:B------:R-:W-:Y:S02]  /*4800*/  FSEL R165, R81, -INF , !P3 ;  /* 0xff80000051a57808 */ /* 0x000fe40005800000 */
[----:B------:R-:W-:Y:S02]  /*4810*/  FSEL R154, R83, -INF , !P2 ;  /* 0xff800000539a7808 */ /* 0x000fe40005000000 */
[C---:B------:R-:W-:Y:S02]  /*4820*/  ISETP.GE.AND P3, PT, R20.reuse, R216, PT ;  /* 0x000000d81400720c */ /* 0x040fe40003f66270 */
[----:B------:R-:W-:Y:S02]  /*4830*/  ISETP.GE.AND P2, PT, R20, R214, PT ;  /* 0x000000d61400720c */ /* 0x000fe40003f46270 */
[----:B------:R-:W-:Y:S02]  /*4840*/  FSEL R163, R78, -INF , !P0 ;  /* 0xff8000004ea37808 */ /* 0x000fe40004000000 */
[----:B------:R-:W-:Y:S01]  /*4850*/  FSEL R20, R14, -INF , !P1 ;  /* 0xff8000000e147808 */ /* 0x000fe20004800000 */
[----:B------:R-:W-:Y:S01]  /*4860*/  VIADD R14, R3, 0x31 ;  /* 0x00000031030e7836 */ /* 0x000fe20000000000 */
[----:B------:R-:W-:-:S02]  /*4870*/  ISETP.GE.AND P0, PT, R18, R209, PT ;  /* 0x000000d11200720c */ /* 0x000fc40003f06270 */
[----:B------:R-:W-:Y:S02]  /*4880*/  FSEL R26, R17, -INF , !P5 ;  /* 0xff800000111a7808 */ /* 0x000fe40006800000 */
[----:B------:R-:W-:Y:S02]  /*4890*/  ISETP.GE.AND P5, PT, R18, R216, PT ;  /* 0x000000d81200720c */ /* 0x000fe40003fa6270 */
[----:B------:R-:W-:Y:S01]  /*48a0*/  FSEL R23, R12, -INF , !P2 ;  /* 0xff8000000c177808 */ /* 0x000fe20005000000 */
[----:B------:R-:W-:Y:S01]  /*48b0*/  VIADD R12, R3, 0x1 ;  /* 0x00000001030c7836 */ /* 0x000fe20000000000 */
[----:B------:R-:W-:Y:S02]  /*48c0*/  FSEL R21, R15, -INF , !P0 ;  /* 0xff8000000f157808 */ /* 0x000fe40004000000 */
[----:B------:R-:W-:Y:S02]  /*48d0*/  ISETP.GE.AND P0, PT, R14, R215, PT ;  /* 0x000000d70e00720c */ /* 0x000fe40003f06270 */
[----:B------:R-:W-:-:S02]  /*48e0*/  FSEL R25, R19, -INF , !P4 ;  /* 0xff80000013197808 */ /* 0x000fc40006000000 */
[----:B------:R-:W-:Y:S02]  /*48f0*/  FSEL R168, R77, -INF , !P5 ;  /* 0xff8000004da87808 */ /* 0x000fe40006800000 */
[----:B------:R-:W-:Y:S02]  /*4900*/  ISETP.GE.AND P4, PT, R18, R215, PT ;  /* 0x000000d71200720c */ /* 0x000fe40003f86270 */
[C---:B------:R-:W-:Y:S02]  /*4910*/  ISETP.GE.AND P5, PT, R16.reuse, R216, PT ;  /* 0x000000d81000720c */ /* 0x040fe40003fa6270 */
[C---:B------:R-:W-:Y:S02]  /*4920*/  ISETP.GE.AND P2, PT, R16.reuse, R214, PT ;  /* 0x000000d61000720c */ /* 0x040fe40003f46270 */
[----:B------:R-:W-:Y:S02]  /*4930*/  FSEL R58, R75, -INF , !P0 ;  /* 0xff8000004b3a7808 */ /* 0x000fe40004000000 */
[----:B------:R-:W-:-:S02]  /*4940*/  ISETP.GE.AND P1, PT, R16, R209, PT ;  /* 0x000000d11000720c */ /* 0x000fc40003f26270 */
[----:B------:R-:W-:Y:S02]  /*4950*/  ISETP.GE.AND P0, PT, R12, R216, PT ;  /* 0x000000d80c00720c */ /* 0x000fe40003f06270 */
[----:B------:R-:W-:Y:S02]  /*4960*/  FSEL R169, R76, -INF , !P3 ;  /* 0xff8000004ca97808 */ /* 0x000fe40005800000 */
[----:B------:R-:W-:Y:S02]  /*4970*/  FSEL R166, R79, -INF , !P4 ;  /* 0xff8000004fa67808 */ /* 0x000fe40006000000 */
[----:B------:R-:W-:Y:S02]  /*4980*/  FSEL R64, R72, -INF , !P5 ;  /* 0xff80000048407808 */ /* 0x000fe40006800000 */
[----:B------:R-:W-:Y:S02]  /*4990*/  FSEL R150, R8, -INF , !P2 ;  /* 0xff80000008967808 */ /* 0x000fe40005000000 */
[----:B------:R-:W-:-:S02]  /*49a0*/  ISETP.GE.AND P3, PT, R18, R214, PT ;  /* 0x000000d61200720c */ /* 0x000fc40003f66270 */
[----:B------:R-:W-:Y:S02]  /*49b0*/  ISETP.GE.AND P4, PT, R16, R215, PT ;  /* 0x000000d71000720c */ /* 0x000fe40003f86270 */
[-C--:B------:R-:W-:Y:S02]  /*49c0*/  ISETP.GE.AND P5, PT, R14, R214.reuse, PT ;  /* 0x000000d60e00720c */ /* 0x080fe40003fa6270 */
[----:B------:R-:W-:Y:S02]  /*49d0*/  FSEL R149, R10, -INF , !P1 ;  /* 0xff8000000a957808 */ /* 0x000fe40004800000 */
[----:B------:R-:W-:Y:S02]  /*49e0*/  FSEL R8, R41, -INF , !P0 ;  /* 0xff80000029087808 */ /* 0x000fe40004000000 */
[-C--:B------:R-:W-:Y:S02]  /*49f0*/  ISETP.GE.AND P1, PT, R12, R214.reuse, PT ;  /* 0x000000d60c00720c */ /* 0x080fe40003f26270 */
[----:B------:R-:W-:-:S02]  /*4a00*/  ISETP.GE.AND P0, PT, R3, R214, PT ;  /* 0x000000d60300720c */ /* 0x000fc40003f06270 */
[----:B------:R-:W-:Y:S02]  /*4a10*/  FSEL R27, R13, -INF , !P3 ;  /* 0xff8000000d1b7808 */ /* 0x000fe40005800000 */
[----:B------:R-:W-:Y:S02]  /*4a20*/  FSEL R59, R74, -INF , !P4 ;  /* 0xff8000004a3b7808 */ /* 0x000fe40006000000 */
[----:B------:R-:W-:Y:S01]  /*4a30*/  FSEL R151, R9, -INF , !P5 ;  /* 0xff80000009977808 */ /* 0x000fe20006800000 */
[----:B------:R-:W-:Y:S01]  /*4a40*/  VIADD R9, R3, 0x38 ;  /* 0x0000003803097836 */ /* 0x000fe20000000000 */
[C---:B------:R-:W-:Y:S02]  /*4a50*/  ISETP.GE.AND P3, PT, R14.reuse, R216, PT ;  /* 0x000000d80e00720c */ /* 0x040fe40003f66270 */
[----:B------:R-:W-:Y:S02]  /*4a60*/  ISETP.GE.AND P4, PT, R14, R209, PT ;  /* 0x000000d10e00720c */ /* 0x000fe40003f86270 */
[----:B------:R-:W-:-:S02]  /*4a70*/  FSEL R37, R37, -INF , !P1 ;  /* 0xff80000025257808 */ /* 0x000fc40004800000 */
[----:B------:R-:W-:Y:S02]  /*4a80*/  FSEL R36, R36, -INF , !P0 ;  /* 0xff80000024247808 */ /* 0x000fe40004000000 */
[----:B------:R-:W-:Y:S02]  /*4a90*/  ISETP.GE.AND P2, PT, R12, R215, PT ;  /* 0x000000d70c00720c */ /* 0x000fe40003f46270 */
[----:B------:R-:W-:Y:S02]  /*4aa0*/  FSEL R60, R73, -INF , !P3 ;  /* 0xff800000493c7808 */ /* 0x000fe40005800000 */
[----:B------:R-:W-:Y:S02]  /*4ab0*/  FSEL R148, R11, -INF , !P4 ;  /* 0xff8000000b947808 */ /* 0x000fe40006000000 */
[----:B------:R-:W-:Y:S02]  /*4ac0*/  FMNMX3.FTZ R15, R36, R37, R44, !PT ;  /* 0x00000025240f7276 */ /* 0x000fe4000781002c */
[----:B------:R-:W-:-:S02]  /*4ad0*/  ISETP.GE.AND P3, PT, R12, R209, PT ;  /* 0x000000d10c00720c */ /* 0x000fc40003f66270 */
[----:B------:R-:W-:Y:S02]  /*4ae0*/  ISETP.GE.AND P4, PT, R3, R215, PT ;  /* 0x000000d70300720c */ /* 0x000fe40003f86270 */
[----:B------:R-:W-:Y:S02]  /*4af0*/  FSEL R43, R43, -INF , !P2 ;  /* 0xff8000002b2b7808 */ /* 0x000fe40005000000 */
[-C--:B------:R-:W-:Y:S02]  /*4b00*/  ISETP.GE.AND P1, PT, R9, R216.reuse, PT ;  /* 0x000000d80900720c */ /* 0x080fe40003f26270 */
[C---:B------:R-:W-:Y:S02]  /*4b10*/  ISETP.GE.AND P2, PT, R3.reuse, R209, PT ;  /* 0x000000d10300720c */ /* 0x040fe40003f46270 */
[C---:B------:R-:W-:Y:S01]  /*4b20*/  ISETP.GE.AND P5, PT, R3.reuse, R216, PT ;  /* 0x000000d80300720c */ /* 0x040fe20003fa6270 */
[----:B------:R-:W-:Y:S01]  /*4b30*/  VIADD R3, R3, 0x39 ;  /* 0x0000003903037836 */ /* 0x000fe20000000000 */
[----:B------:R-:W-:-:S02]  /*4b40*/  FMNMX3.FTZ R15, R15, R51, R32, !PT ;  /* 0x000000330f0f7276 */ /* 0x000fc40007810020 */
[----:B------:R-:W-:Y:S02]  /*4b50*/  FSEL R42, R42, -INF , !P4 ;  /* 0xff8000002a2a7808 */ /* 0x000fe40006000000 */
[----:B------:R-:W-:Y:S02]  /*4b60*/  FSEL R39, R39, -INF , !P3 ;  /* 0xff80000027277808 */ /* 0x000fe40005800000 */
[----:B------:R-:W-:Y:S02]  /*4b70*/  FSEL R142, R68, -INF , !P1 ;  /* 0xff800000448e7808 */ /* 0x000fe40004800000 */
[C---:B------:R-:W-:Y:S02]  /*4b80*/  ISETP.GE.AND P3, PT, R9.reuse, R215, PT ;  /* 0x000000d70900720c */ /* 0x040fe40003f66270 */
[C---:B------:R-:W-:Y:S02]  /*4b90*/  ISETP.GE.AND P4, PT, R9.reuse, R214, PT ;  /* 0x000000d60900720c */ /* 0x040fe40003f86270 */
[----:B------:R-:W-:-:S02]  /*4ba0*/  ISETP.GE.AND P1, PT, R9, R209, PT ;  /* 0x000000d10900720c */ /* 0x000fc40003f26270 */
[----:B------:R-:W-:Y:S02]  /*4bb0*/  FSEL R14, R38, -INF , !P2 ;  /* 0xff800000260e7808 */ /* 0x000fe40005000000 */
[----:B------:R-:W-:Y:S02]  /*4bc0*/  FSEL R9, R40, -INF , !P5 ;  /* 0xff80000028097808 */ /* 0x000fe40006800000 */
        /* <DEDUP_REMOVED lines=8> */
[----:B------:R-:W-:Y:S02]  /*4c50*/  FSEL R65, R70, -INF , !P3 ;  /* 0xff80000046417808 */ /* 0x000fe40005800000 */
[----:B------:R-:W-:-:S02]  /*4c60*/  FMNMX3.FTZ R16, R16, R63, R145, !PT ;  /* 0x0000003f10107276 */ /* 0x000fc40007810091 */
[----:B------:R-:W-:Y:S02]  /*4c70*/  ISETP.GE.AND P3, PT, R3, R214, PT ;  /* 0x000000d60300720c */ /* 0x000fe40003f66270 */
[----:B------:R-:W-:Y:S02]  /*4c80*/  FSEL R155, R4, -INF , !P4 ;  /* 0xff800000049b7808 */ /* 0x000fe40006000000 */
[----:B------:R-:W-:Y:S02]  /*4c90*/  FMNMX3.FTZ R15, R15, R27, R150, !PT ;  /* 0x0000001b0f0f7276 */ /* 0x000fe40007810096 */
[----:B------:R-:W-:Y:S02]  /*4ca0*/  FMNMX3.FTZ R13, R13, R29, R24, !PT ;  /* 0x0000001d0d0d7276 */ /* 0x000fe40007810018 */
[----:B------:R-:W-:Y:S02]  /*4cb0*/  ISETP.GE.AND P0, PT, R3, R216, PT ;  /* 0x000000d80300720c */ /* 0x000fe40003f06270 */
[----:B------:R-:W-:-:S02]  /*4cc0*/  FMNMX3.FTZ R16, R16, R158, R167, !PT ;  /* 0x0000009e10107276 */ /* 0x000fc400078100a7 */
[----:B------:R-:W-:Y:S02]  /*4cd0*/  FSEL R157, R5, -INF , !P3 ;  /* 0xff800000059d7808 */ /* 0x000fe40005800000 */
[----:B------:R-:W-:Y:S02]  /*4ce0*/  FMNMX3.FTZ R15, R15, R151, R155, !PT ;  /* 0x000000970f0f7276 */ /* 0x000fe4000781009b */
[----:B------:R-:W-:Y:S02]  /*4cf0*/  FMNMX3.FTZ R13, R13, R25, R20, !PT ;  /* 0x000000190d0d7276 */ /* 0x000fe40007810014 */
[----:B------:R-:W-:Y:S02]  /*4d00*/  FSEL R141, R69, -INF , !P0 ;  /* 0xff800000458d7808 */ /* 0x000fe40004000000 */
[----:B------:R-:W-:Y:S02]  /*4d10*/  FMNMX3.FTZ R16, R16, R165, R169, !PT ;  /* 0x000000a510107276 */ /* 0x000fe400078100a9 */
[----:B------:R-:W-:-:S02]  /*4d20*/  ISETP.GE.AND P0, PT, R3, R209, PT ;  /* 0x000000d10300720c */ /* 0x000fc40003f06270 */
[----:B------:R-:W-:Y:S02]  /*4d30*/  FMNMX.FTZ R15, R157, R15, !PT ;  /* 0x0000000f9d0f7209 */ /* 0x000fe40007810000 */
[----:B------:R-:W-:Y:S02]  /*4d40*/  FSEL R152, R6, -INF , !P1 ;  /* 0xff80000006987808 */ /* 0x000fe40004800000 */
[----:B------:R-:W-:Y:S02]  /*4d50*/  FMNMX3.FTZ R13, R13, R21, R149, !PT ;  /* 0x000000150d0d7276 */ /* 0x000fe40007810095 */
[----:B------:R-:W-:Y:S02]  /*4d60*/  FMNMX3.FTZ R16, R16, R168, R64, !PT ;  /* 0x000000a810107276 */ /* 0x000fe40007810040 */
[----:B------:R-:W-:Y:S02]  /*4d70*/  FSEL R153, R7, -INF , !P0 ;  /* 0xff80000007997808 */ /* 0x000fe40004000000 */
[----:B------:R-:W1:Y:S01]  /*4d80*/  SHFL.BFLY PT, R7, R15, 0x2, 0x1f ;  /* 0x0c401f000f077f89 */ /* 0x000e6200000e0000 */
[----:B------:R-:W-:-:S02]  /*4d90*/  FMNMX3.FTZ R13, R13, R148, R152, !PT ;  /* 0x000000940d0d7276 */ /* 0x000fc40007810098 */
[----:B------:R-:W-:Y:S02]  /*4da0*/  FMNMX3.FTZ R5, R42, R43, R47, !PT ;  /* 0x0000002b2a057276 */ /* 0x000fe4000781002f */
[----:B------:R-:W-:Y:S02]  /*4db0*/  FMNMX3.FTZ R16, R16, R60, R142, !PT ;  /* 0x0000003c10107276 */ /* 0x000fe4000781008e */
[----:B------:R-:W-:Y:S02]  /*4dc0*/  FMNMX.FTZ R13, R153, R13, !PT ;  /* 0x0000000d990d7209 */ /* 0x000fe40007810000 */
[----:B------:R-:W-:Y:S02]  /*4dd0*/  FMNMX3.FTZ R5, R5, R46, R61, !PT ;  /* 0x0000002e05057276 */ /* 0x000fe4000781003d */
[----:B------:R-:W-:Y:S01]  /*4de0*/  FMNMX.FTZ R16, R141, R16, !PT ;  /* 0x000000108d107209 */ /* 0x000fe20007810000 */
[----:B------:R-:W2:Y:S01]  /*4df0*/  SHFL.BFLY PT, R4, R13, 0x2, 0x1f ;  /* 0x0c401f000d047f89 */ /* 0x000ea200000e0000 */
[----:B------:R-:W-:-:S02]  /*4e00*/  LOP3.LUT R222, R118, UR22, R239, 0x96, !PT ;  /* 0x0000001676de7c12 */ /* 0x000fc4000f8e96ef */
[----:B------:R-:W-:Y:S01]  /*4e10*/  LOP3.LUT R212, R118, UR22, R237, 0x96, !PT ;  /* 0x0000001676d47c12 */ /* 0x000fe2000f8e96ed */
[----:B------:R-:W4:Y:S01]  /*4e20*/  SHFL.BFLY PT, R6, R16, 0x2, 0x1f ;  /* 0x0c401f0010067f89 */ /* 0x000f2200000e0000 */
[----:B------:R-:W-:Y:S01]  /*4e30*/  FMNMX3.FTZ R5, R5, R143, R144, !PT ;  /* 0x0000008f05057276 */ /* 0x000fe20007810090 */
[----:B------:R-:W-:Y:S01]  /*4e40*/  IMAD.WIDE.U32 R222, R222, -0x2daee0ad, RZ ;  /* 0xd2511f53dede7825 */ /* 0x000fe200078e00ff */
[----:B------:R-:W-:Y:S02]  /*4e50*/  ISETP.GE.AND P5, PT, R3, R215, PT ;  /* 0x000000d70300720c */ /* 0x000fe40003fa6270 */
[----:B------:R-:W-:Y:S01]  /*4e60*/  FMNMX3.FTZ R5, R5, R66, R162, !PT ;  /* 0x0000004205057276 */ /* 0x000fe200078100a2 */
[----:B------:R-:W-:Y:S01]  /*4e70*/  IMAD.SHL.U32 R3, R119, 0x2, RZ ;  /* 0x0000000277037824 */ /* 0x000fe200078e00ff */
[----:B------:R-:W-:Y:S01]  /*4e80*/  LOP3.LUT R218, R224, UR4, R223, 0x96, !PT ;  /* 0x00000004e0da7c12 */ /* 0x000fe2000f8e96df */
[----:B------:R-:W-:Y:S01]  /*4e90*/  IMAD.WIDE.U32 R212, R212, -0x2daee0ad, RZ ;  /* 0xd2511f53d4d47825 */ /* 0x000fe200078e00ff */
[----:B------:R-:W-:-:S02]  /*4ea0*/  FMNMX3.FTZ R5, R5, R154, R163, !PT ;  /* 0x0000009a05057276 */ /* 0x000fc400078100a3 */
[----:B------:R-:W-:Y:S01]  /*4eb0*/  LOP3.LUT R40, R3, UR23, R225, 0x96, !PT ;  /* 0x0000001703287c12 */ /* 0x000fe2000f8e96e1 */
[----:B------:R-:W-:Y:S01]  /*4ec0*/  IMAD.WIDE.U32 R218, R218, -0x326172a9, RZ ;  /* 0xcd9e8d57dada7825 */ /* 0x000fe200078e00ff */
[----:B------:R-:W-:Y:S01]  /*4ed0*/  LOP3.LUT R210, R224, UR4, R213, 0x96, !PT ;  /* 0x00000004e0d27c12 */ /* 0x000fe2000f8e96d5 */
[----:B------:R-:W-:Y:S01]  /*4ee0*/  UIADD3 UR4, UPT, UPT, UR23, 0x32370b8f, URZ ;  /* 0x32370b8f17047890 */ /* 0x000fe2000fffe0ff */
[----:B------:R-:W-:Y:S01]  /*4ef0*/  FMNMX3.FTZ R5, R5, R166, R59, !PT ;  /* 0x000000a605057276 */ /* 0x000fe2000781003b */
[----:B------:R-:W-:Y:S01]  /*4f00*/  IMAD.WIDE.U32 R40, R40, -0x326172a9, RZ ;  /* 0xcd9e8d5728287825 */ /* 0x000fe200078e00ff */
[----:B-1----:R-:W-:Y:S02]  /*4f10*/  FMNMX.FTZ R7, R15, R7, !PT ;  /* 0x000000070f077209 */ /* 0x002fe40007810000 */
[----:B------:R-:W-:Y:S01]  /*4f20*/  FSEL R140, R71, -INF , !P5 ;  /* 0xff800000478c7808 */ /* 0x000fe20006800000 */
[----:B------:R-:W-:Y:S01]  /*4f30*/  IMAD.WIDE.U32 R210, R210, -0x326172a9, RZ ;  /* 0xcd9e8d57d2d27825 */ /* 0x000fe200078e00ff */
[----:B------:R-:W-:Y:S01]  /*4f40*/  FMNMX3.FTZ R5, R5, R58, R65, !PT ;  /* 0x0000003a05057276 */ /* 0x000fe20007810041 */
[----:B------:R-:W1:Y:S01]  /*4f50*/  SHFL.BFLY PT, R134, R7, 0x1, 0x1f ;  /* 0x0c201f0007867f89 */ /* 0x000e6200000e0000 */
[--C-:B------:R-:W-:Y:S01]  /*4f60*/  LOP3.LUT R11, R238, UR14, R41.reuse, 0x96, !PT ;  /* 0x0000000eee0b7c12 */ /* 0x100fe2000f8e9629 */
[----:B------:R-:W-:Y:S01]  /*4f70*/  VIADD R170, R3, 0x1 ;  /* 0x0000000103aa7836 */ /* 0x000fe20000000000 */
[----:B------:R-:W-:-:S02]  /*4f80*/  LOP3.LUT R10, R236, UR14, R41, 0x96, !PT ;  /* 0x0000000eec0a7c12 */ /* 0x000fc4000f8e9629 */
[C---:B------:R-:W-:Y:S01]  /*4f90*/  LOP3.LUT R174, R40.reuse, UR11, R219, 0x96, !PT ;  /* 0x0000000b28ae7c12 */ /* 0x040fe2000f8e96db */
[----:B------:R-:W-:Y:S01]  /*4fa0*/  IMAD.WIDE.U32 R160, R11, -0x2daee0ad, RZ ;  /* 0xd2511f530ba07825 */ /* 0x000fe200078e00ff */
[----:B------:R-:W-:Y:S02]  /*4fb0*/  LOP3.LUT R40, R40, UR11, R211, 0x96, !PT ;  /* 0x0000000b28287c12 */ /* 0x000fe4000f8e96d3 */
[----:B------:R-:W-:Y:S01]  /*4fc0*/  FMNMX.FTZ R5, R140, R5, !PT ;  /* 0x000000058c057209 */ /* 0x000fe20007810000 */
[----:B------:R-:W-:Y:S01]  /*4fd0*/  IMAD.WIDE.U32 R174, R174, -0x2daee0ad, RZ ;  /* 0xd2511f53aeae7825 */ /* 0x000fe200078e00ff */
[----:B--2---:R-:W-:Y:S02]  /*4fe0*/  FMNMX.FTZ R4, R13, R4, !PT ;  /* 0x000000040d047209 */ /* 0x004fe40007810000 */
[----:B----4-:R-:W-:Y:S01]  /*4ff0*/  FMNMX.FTZ R6, R16, R6, !PT ;  /* 0x0000000610067209 */ /* 0x010fe20007810000 */
[----:B------:R-:W-:Y:S01]  /*5000*/  IMAD.WIDE.U32 R10, R10, -0x2daee0ad, RZ ;  /* 0xd2511f530a0a7825 */ /* 0x000fe200078e00ff */
[----:B------:R-:W2:Y:S01]  /*5010*/  SHFL.BFLY PT, R135, R5, 0x2, 0x1f ;  /* 0x0c401f0005877f89 */ /* 0x000ea200000e0000 */
[----:B------:R-:W-:-:S02]  /*5020*/  LOP3.LUT R12, R222, UR15, R161, 0x96, !PT ;  /* 0x0000000fde0c7c12 */ /* 0x000fc4000f8e96a1 */
[----:B------:R-:W-:Y:S01]  /*5030*/  IMAD.WIDE.U32 R40, R40, -0x2daee0ad, RZ ;  /* 0xd2511f5328287825 */ /* 0x000fe200078e00ff */
[----:B------:R-:W-:Y:S01]  /*5040*/  LOP3.LUT R160, R160, UR4, R175, 0x96, !PT ;  /* 0x00000004a0a07c12 */ /* 0x000fe2000f8e96af */
[----:B------:R-:W4:Y:S01]  /*5050*/  SHFL.BFLY PT, R133, R4, 0x1, 0x1f ;  /* 0x0c201f0004857f89 */ /* 0x000f2200000e0000 */
[----:B------:R-:W-:Y:S01]  /*5060*/  LOP3.LUT R11, R212, UR15, R11, 0x96, !PT ;  /* 0x0000000fd40b7c12 */ /* 0x000fe2000f8e960b */
[----:B------:R-:W-:Y:S01]  /*5070*/  IMAD.WIDE.U32 R12, R12, -0x326172a9, RZ ;  /* 0xcd9e8d570c0c7825 */ /* 0x000fe200078e00ff */
[----:B------:R-:W-:Y:S01]  /*5080*/  LOP3.LUT R10, R10, UR4, R41, 0x96, !PT ;  /* 0x000000040a0a7c12 */ /* 0x000fe2000f8e9629 */
[----:B------:R-:W5:Y:S01]  /*5090*/  SHFL.BFLY PT, R136, R6, 0x1, 0x1f ;  /* 0x0c201f0006887f89 */ /* 0x000f6200000e0000 */
[----:B-1----:R-:W-:Y:S01]  /*50a0*/  FMNMX.FTZ R134, R7, R134, !PT ;  /* 0x0000008607867209 */ /* 0x002fe20007810000 */
[----:B------:R-:W-:Y:S01]  /*50b0*/  IMAD.WIDE.U32 R160, R160, -0x326172a9, RZ ;  /* 0xcd9e8d57a0a07825 */ /* 0x000fe200078e00ff */
[----:B------:R-:W-:Y:S02]  /*50c0*/  LOP3.LUT R13, R218, UR9, R13, 0x96, !PT ;  /* 0x00000009da0d7c12 */ /* 0x000fe4000f8e960d */
[----:B------:R-:W-:Y:S01]  /*50d0*/  FSETP.NEU.FTZ.AND P0, PT, R134, -INF , PT ;  /* 0xff8000008600780b */ /* 0x000fe20003f1d000 */
[----:B------:R-:W-:Y:S01]  /*50e0*/  IMAD.WIDE.U32 R18, R11, -0x326172a9, RZ ;  /* 0xcd9e8d570b127825 */ /* 0x000fe200078e00ff */
[----:B------:R-:W-:-:S03]  /*50f0*/  LOP3.LUT R172, R12, UR8, R161, 0x96, !PT ;  /* 0x000000080cac7c12 */ /* 0x000fc6000f8e96a1 */
[----:B---3--:R-:W-:Y:S01]  /*5100*/  FMUL.FTZ R164, R134, UR19 ;  /* 0x0000001386a47c20 */ /* 0x008fe20008410000 */
[----:B------:R-:W-:Y:S01]  /*5110*/  LEA R186, R186, UR5, 0x1 ;  /* 0x00000005baba7c11 */ /* 0x000fe2000f8e08ff */
[----:B------:R-:W-:Y:S01]  /*5120*/  IMAD.WIDE.U32 R10, R10, -0x326172a9, RZ ;  /* 0xcd9e8d570a0a7825 */ /* 0x000fe200078e00ff */
[----:B------:R-:W-:Y:S02]  /*5130*/  LOP3.LUT R12, R210, UR9, R19, 0x96, !PT ;  /* 0x00000009d20c7c12 */ /* 0x000fe4000f8e9613 */
[----:B------:R-:W-:Y:S01]  /*5140*/  FSEL R164, R164, RZ, P0 ;  /* 0x000000ffa4a47208 */ /* 0x000fe20000000000 */
[----:B------:R-:W-:Y:S01]  /*5150*/  IMAD.WIDE.U32 R52, R13, -0x2daee0ad, RZ ;  /* 0xd2511f530d347825 */ /* 0x000fe200078e00ff */
[----:B------:R-:W-:Y:S01]  /*5160*/  LOP3.LUT R18, R18, UR8, R11, 0x96, !PT ;  /* 0x0000000812127c12 */ /* 0x000fe2000f8e960b */
[----:B------:R-:W-:Y:S01]  /*5170*/  LDSM.16.MT88.4 R116, [R186+0x6000] ;  /* 0x00600000ba74783b */ /* 0x000fe20000004200 */
[----:B--2---:R-:W-:Y:S01]  /*5180*/  FMNMX.FTZ R135, R5, R135, !PT ;  /* 0x0000008705877209 */ /* 0x004fe20007810000 */
[----:B------:R-:W-:-:S04]  /*5190*/  IMAD.WIDE.U32 R16, R12, -0x2daee0ad, RZ ;  /* 0xd2511f530c107825 */ /* 0x000fc800078e00ff */
[--C-:B------:R-:W-:Y:S01]  /*51a0*/  FFMA.FTZ R37, R37, UR19, -R164.reuse ;  /* 0x0000001325257c23 */ /* 0x100fe200080108a4 */
[----:B----4-:R-:W-:Y:S01]  /*51b0*/  FMNMX.FTZ R133, R4, R133, !PT ;  /* 0x0000008504857209 */ /* 0x010fe20007810000 */
[----:B------:R-:W-:Y:S01]  /*51c0*/  FFMA.FTZ R38, R44, UR19, -R164 ;  /* 0x000000132c267c23 */ /* 0x000fe200080108a4 */
[----:B------:R-:W-:Y:S01]  /*51d0*/  IMAD.WIDE.U32 R18, R18, -0x2daee0ad, RZ ;  /* 0xd2511f5312127825 */ /* 0x000fe200078e00ff */
[----:B------:R-:W-:Y:S01]  /*51e0*/  LOP3.LUT R12, R40, UR26, R17, 0x96, !PT ;  /* 0x0000001a280c7c12 */ /* 0x000fe2000f8e9611 */
[----:B------:R1:W-:Y:S01]  /*51f0*/  MUFU.EX2 R44, R37 ;  /* 0x00000025002c7308 */ /* 0x0003e20000000800 */
[----:B-----5:R-:W-:Y:S01]  /*5200*/  FMNMX.FTZ R136, R6, R136, !PT ;  /* 0x0000008806887209 */ /* 0x020fe20007810000 */
[C---:B------:R-:W-:Y:S01]  /*5210*/  FMUL.FTZ R156, R133.reuse, UR19 ;  /* 0x00000013859c7c20 */ /* 0x040fe20008410000 */
[----:B------:R-:W-:Y:S01]  /*5220*/  LOP3.LUT R5, R16, UR25, R19, 0x96, !PT ;  /* 0x0000001910057c12 */ /* 0x000fe2000f8e9613 */
[----:B------:R-:W-:Y:S01]  /*5230*/  IMAD.WIDE.U32 R12, R12, -0x326172a9, RZ ;  /* 0xcd9e8d570c0c7825 */ /* 0x000fe200078e00ff */
[----:B------:R-:W-:Y:S01]  /*5240*/  FSETP.NEU.FTZ.AND P0, PT, R133, -INF , PT ;  /* 0xff8000008500780b */ /* 0x000fe20003f1d000 */
[----:B------:R-:W2:Y:S01]  /*5250*/  SHFL.BFLY PT, R16, R135, 0x1, 0x1f ;  /* 0x0c201f0087107f89 */ /* 0x000ea200000e0000 */
[----:B------:R-:W-:Y:S01]  /*5260*/  MUFU.EX2 R38, R38 ;  /* 0x0000002600267308 */ /* 0x000fe20000000800 */
[----:B------:R-:W-:Y:S01]  /*5270*/  IMAD.WIDE.U32 R6, R5, -0x326172a9, RZ ;  /* 0xcd9e8d5705067825 */ /* 0x000fe200078e00ff */
[----:B------:R-:W-:-:S03]  /*5280*/  FSEL R156, R156, RZ, P0 ;  /* 0x000000ff9c9c7208 */ /* 0x000fc60000000000 */
[----:B------:R-:W-:Y:S01]  /*5290*/  FFMA.FTZ R45, R36, UR19, -R164 ;  /* 0x00000013242d7c23 */ /* 0x000fe200080108a4 */
[----:B------:R-:W-:Y:S01]  /*52a0*/  FMUL.FTZ R147, R136, UR19 ;  /* 0x0000001388937c20 */ /* 0x000fe20008410000 */
[----:B------:R-:W-:Y:S01]  /*52b0*/  IMAD.MOV.U32 R4, RZ, RZ, R6 ;  /* 0x000000ffff047224 */ /* 0x000fe200078e0006 */
[C---:B------:R-:W-:Y:S01]  /*52c0*/  PRMT R5, R6.reuse, 0x7773, RZ ;  /* 0x0000777306057816 */ /* 0x040fe200000000ff */
[----:B-1----:R-:W-:Y:S01]  /*52d0*/  FFMA.FTZ R37, R51, UR19, -R164 ;  /* 0x0000001333257c23 */ /* 0x002fe200080108a4 */
[----:B------:R-:W-:Y:S01]  /*52e0*/  PRMT R103, R6, 0x7772, RZ ;  /* 0x0000777206677816 */ /* 0x000fe200000000ff */
[--C-:B------:R-:W-:Y:S01]  /*52f0*/  FFMA.FTZ R41, R14, UR19, -R156.reuse ;  /* 0x000000130e297c23 */ /* 0x100fe2000801089c */
[----:B------:R-:W-:Y:S01]  /*5300*/  LOP3.LUT R101, R12, UR6, R7, 0x96, !PT ;  /* 0x000000060c657c12 */ /* 0x000fe2000f8e9607 */
[--C-:B------:R-:W-:Y:S01]  /*5310*/  FFMA.FTZ R40, R39, UR19, -R156.reuse ;  /* 0x0000001327287c23 */ /* 0x100fe2000801089c */
[----:B------:R-:W-:Y:S01]  /*5320*/  PRMT R103, R103, 0x5410, R5 ;  /* 0x0000541067677816 */ /* 0x000fe20000000005 */
[----:B------:R-:W1:Y:S01]  /*5330*/  MUFU.EX2 R37, R37 ;  /* 0x0000002500257308 */ /* 0x000e620000000800 */
[C---:B------:R-:W-:Y:S01]  /*5340*/  LOP3.LUT R5, R101.reuse, 0xffff, RZ, 0xc0, !PT ;  /* 0x0000ffff65057812 */ /* 0x040fe200078ec0ff */
[----:B------:R-:W-:Y:S01]  /*5350*/  IMAD.WIDE.U32 R172, R172, -0x2daee0ad, RZ ;  /* 0xd2511f53acac7825 */ /* 0x000fe200078e00ff */
[----:B------:R-:W-:Y:S01]  /*5360*/  LOP3.LUT R100, R101, 0xff, RZ, 0xc0, !PT ;  /* 0x000000ff65647812 */ /* 0x000fe200078ec0ff */
[----:B------:R-:W-:Y:S01]  /*5370*/  MUFU.EX2 R41, R41 ;  /* 0x0000002900297308 */ /* 0x000fe20000000800 */
[----:B------:R-:W-:Y:S01]  /*5380*/  SHF.R.U32.HI R5, RZ, 0x8, R5 ;  /* 0x00000008ff057819 */ /* 0x000fe20000011605 */
[--C-:B------:R-:W-:Y:S01]  /*5390*/  FFMA.FTZ R36, R50, UR19, -R156.reuse ;  /* 0x0000001332247c23 */ /* 0x100fe2000801089c */
[----:B------:R-:W-:Y:S01]  /*53a0*/  PRMT R12, R6, 0x7771, RZ ;  /* 0x00007771060c7816 */ /* 0x000fe200000000ff */
[----:B------:R-:W3:Y:S01]  /*53b0*/  MUFU.EX2 R40, R40 ;  /* 0x0000002800287308 */ /* 0x000ee20000000800 */
[----:B------:R-:W-:Y:S01]  /*53c0*/  LOP3.LUT R4, R4, 0xff, RZ, 0xc0, !PT ;  /* 0x000000ff04047812 */ /* 0x000fe200078ec0ff */
[----:B------:R-:W-:Y:S01]  /*53d0*/  FFMA.FTZ R49, R49, UR19, -R156 ;  /* 0x0000001331317c23 */ /* 0x000fe2000801089c */
[--C-:B------:R-:W-:Y:S01]  /*53e0*/  PRMT R100, R100, 0x5410, R5.reuse ;  /* 0x0000541064647816 */ /* 0x100fe20000000005 */
[----:B------:R-:W-:Y:S01]  /*53f0*/  IMAD.IADD R181, R2, 0x1, R186 ;  /* 0x0000000102b57824 */ /* 0x000fe200078e02ba */
[----:B------:R-:W-:Y:S01]  /*5400*/  PRMT R5, R101, 0x7632, R5 ;  /* 0x0000763265057816 */ /* 0x000fe20000000005 */
[----:B------:R-:W-:Y:S01]  /*5410*/  MUFU.EX2 R36, R36 ;  /* 0x0000002400247308 */ /* 0x000fe20000000800 */
[----:B------:R-:W-:Y:S01]  /*5420*/  PRMT R12, R4, 0x5410, R12 ;  /* 0x00005410040c7816 */ /* 0x000fe2000000000c */
[C---:B------:R-:W-:Y:S01]  /*5430*/  IMAD.IADD R182, R0.reuse, 0x1, R186 ;  /* 0x0000000100b67824 */ /* 0x040fe200078e02ba */
[----:B------:R-:W-:Y:S01]  /*5440*/  SHF.R.U32.HI R101, RZ, 0x18, R101 ;  /* 0x00000018ff657819 */ /* 0x000fe20000011665 */
[----:B------:R-:W4:Y:S01]  /*5450*/  MUFU.EX2 R2, R49 ;  /* 0x0000003100027308 */ /* 0x000f220000000800 */
[----:B------:R-:W-:Y:S01]  /*5460*/  LOP3.LUT R5, R5, 0xff, RZ, 0xc0, !PT ;  /* 0x000000ff05057812 */ /* 0x000fe200078ec0ff */
[----:B------:R-:W-:Y:S01]  /*5470*/  IMAD.IADD R180, R0, 0x1, R181 ;  /* 0x0000000100b47824 */ /* 0x000fe200078e02b5 */
[----:B------:R-:W-:Y:S01]  /*5480*/  LOP3.LUT R11, R52, UR25, R173, 0x96, !PT ;  /* 0x00000019340b7c12 */ /* 0x000fe2000f8e96ad */
[----:B------:R-:W5:Y:S01]  /*5490*/  MUFU.EX2 R45, R45 ;  /* 0x0000002d002d7308 */ /* 0x000f620000000800 */
[----:B------:R-:W-:Y:S01]  /*54a0*/  PRMT R101, R5, 0x5410, R101 ;  /* 0x0000541005657816 */ /* 0x000fe20000000065 */
[----:B------:R-:W5:Y:S01]  /*54b0*/  LDSM.16.MT88.4 R80, [R182+0x6000] ;  /* 0x00600000b650783b */ /* 0x000f620000004200 */
[--C-:B------:R-:W-:Y:S01]  /*54c0*/  HSET2.LE.AND R102, R12, R208.reuse, PT ;  /* 0x000000d00c667233 */ /* 0x100fe20003803000 */
[----:B------:R-:W-:Y:S01]  /*54d0*/  IMAD.WIDE.U32 R50, R11, -0x326172a9, RZ ;  /* 0xcd9e8d570b327825 */ /* 0x000fe200078e00ff */
[----:B-1----:R-:W-:Y:S01]  /*54e0*/  F2FP.F16.F32.PACK_AB R14, R37, R38 ;  /* 0x00000026250e723e */ /* 0x002fe200000000ff */
[----:B------:R-:W1:Y:S01]  /*54f0*/  LDSM.16.MT88.4 R108, [R181+0x6000] ;  /* 0x00600000b56c783b */ /* 0x000e620000004200 */
[----:B--2---:R-:W-:Y:S01]  /*5500*/  FMNMX.FTZ R135, R135, R16, !PT ;  /* 0x0000001087877209 */ /* 0x004fe20007810000 */
[--C-:B------:R-:W-:Y:S01]  /*5510*/  FFMA.FTZ R56, R30, UR19, -R156.reuse ;  /* 0x000000131e387c23 */ /* 0x100fe2000801089c */
[----:B------:R-:W-:Y:S01]  /*5520*/  FSETP.NEU.FTZ.AND P0, PT, R136, -INF , PT ;  /* 0xff8000008800780b */ /* 0x000fe20003f1d000 */
[----:B------:R-:W-:Y:S01]  /*5530*/  FFMA.FTZ R57, R28, UR19, -R156 ;  /* 0x000000131c397c23 */ /* 0x000fe2000801089c */
[--C-:B------:R-:W-:Y:S01]  /*5540*/  HSET2.LE.AND R101, R101, R208.reuse, PT ;  /* 0x000000d065657233 */ /* 0x100fe20003803000 */
[----:B------:R-:W-:Y:S01]  /*5550*/  FMUL.FTZ R146, R135, UR19 ;  /* 0x0000001387927c20 */ /* 0x000fe20008410000 */
[----:B------:R-:W-:Y:S01]  /*5560*/  LOP3.LUT R102, R14, R102, RZ, 0xc0, !PT ;  /* 0x000000660e667212 */ /* 0x000fe200078ec0ff */
[----:B------:R-:W-:Y:S01]  /*5570*/  IMAD.MOV.U32 R14, RZ, RZ, R50 ;  /* 0x000000ffff0e7224 */ /* 0x000fe200078e0032 */
[----:B---3--:R-:W-:Y:S01]  /*5580*/  F2FP.F16.F32.PACK_AB R0, R40, R41 ;  /* 0x000000292800723e */ /* 0x008fe200000000ff */
[----:B------:R-:W-:Y:S01]  /*5590*/  FFMA.FTZ R55, R29, UR19, -R156 ;  /* 0x000000131d377c23 */ /* 0x000fe2000801089c */
[----:B------:R-:W-:Y:S01]  /*55a0*/  FSEL R147, R147, RZ, P0 ;  /* 0x000000ff93937208 */ /* 0x000fe20000000000 */
[----:B------:R-:W-:Y:S01]  /*55b0*/  MUFU.EX2 R56, R56 ;  /* 0x0000003800387308 */ /* 0x000fe20000000800 */
[----:B------:R-:W-:Y:S01]  /*55c0*/  LOP3.LUT R103, R103, 0xff00ff, RZ, 0xc0, !PT ;  /* 0x00ff00ff67677812 */ /* 0x000fe200078ec0ff */
[----:B------:R-:W-:Y:S01]  /*55d0*/  FFMA.FTZ R22, R22, UR19, -R164 ;  /* 0x0000001316167c23 */ /* 0x000fe200080108a4 */
[----:B------:R-:W-:Y:S01]  /*55e0*/  FSETP.NEU.FTZ.AND P0, PT, R135, -INF , PT ;  /* 0xff8000008700780b */ /* 0x000fe20003f1d000 */
[----:B------:R-:W-:Y:S01]  /*55f0*/  FFMA.FTZ R54, R9, UR19, -R147 ;  /* 0x0000001309367c23 */ /* 0x000fe20008010893 */
[----:B------:R-:W-:Y:S01]  /*5600*/  LOP3.LUT R174, R174, UR26, R53, 0x96, !PT ;  /* 0x0000001aaeae7c12 */ /* 0x000fe2000f8e9635 */
[--C-:B------:R-:W-:Y:S01]  /*5610*/  FFMA.FTZ R53, R8, UR19, -R147.reuse ;  /* 0x0000001308357c23 */ /* 0x100fe20008010893 */
[----:B------:R-:W-:Y:S01]  /*5620*/  LOP3.LUT R101, R0, R101, RZ, 0xc0, !PT ;  /* 0x0000006500657212 */ /* 0x000fe200078ec0ff */
[--C-:B------:R-:W-:Y:S01]  /*5630*/  FFMA.FTZ R52, R88, UR19, -R147.reuse ;  /* 0x0000001358347c23 */ /* 0x100fe20008010893 */
[----:B------:R-:W-:Y:S01]  /*5640*/  PRMT R0, R50, 0x7771, RZ ;  /* 0x0000777132007816 */ /* 0x000fe200000000ff */
[----:B------:R-:W-:Y:S01]  /*5650*/  IMAD.WIDE.U32 R174, R174, -0x326172a9, RZ ;  /* 0xcd9e8d57aeae7825 */ /* 0x000fe200078e00ff */
[----:B------:R-:W-:Y:S01]  /*5660*/  LOP3.LUT R14, R14, 0xff, RZ, 0xc0, !PT ;  /* 0x000000ff0e0e7812 */ /* 0x000fe200078ec0ff */
[----:B------:R-:W-:Y:S01]  /*5670*/  MUFU.EX2 R54, R54 ;  /* 0x0000003600367308 */ /* 0x000fe20000000800 */
[----:B------:R-:W-:Y:S01]  /*5680*/  FSEL R146, R146, RZ, P0 ;  /* 0x000000ff92927208 */ /* 0x000fe20000000000 */
[----:B------:R-:W-:Y:S01]  /*5690*/  FFMA.FTZ R39, R48, UR19, -R147 ;  /* 0x0000001330277c23 */ /* 0x000fe20008010893 */
[--C-:B------:R-:W-:Y:S01]  /*56a0*/  HSET2.LE.AND R103, R103, R208.reuse, PT ;  /* 0x000000d067677233 */ /* 0x100fe20003803000 */
[----:B------:R-:W-:Y:S01]  /*56b0*/  MUFU.EX2 R53, R53 ;  /* 0x0000003500357308 */ /* 0x000fe20000000800 */
[----:B----4-:R-:W-:Y:S01]  /*56c0*/  F2FP.F16.F32.PACK_AB R12, R2, R36 ;  /* 0x00000024020c723e */ /* 0x010fe200000000ff */
[----:B------:R-:W-:Y:S01]  /*56d0*/  FFMA.FTZ R49, R47, UR19, -R146 ;  /* 0x000000132f317c23 */ /* 0x000fe20008010892 */
[----:B------:R-:W-:Y:S01]  /*56e0*/  PRMT R9, R14, 0x5410, R0 ;  /* 0x000054100e097816 */ /* 0x000fe20000000000 */
[----:B------:R-:W-:Y:S01]  /*56f0*/  FFMA.FTZ R0, R46, UR19, -R146 ;  /* 0x000000132e007c23 */ /* 0x000fe20008010892 */
[----:B------:R-:W-:Y:S01]  /*5700*/  LOP3.LUT R103, R12, R103, RZ, 0xc0, !PT ;  /* 0x000000670c677212 */ /* 0x000fe200078ec0ff */
[----:B------:R-:W-:Y:S01]  /*5710*/  MUFU.EX2 R52, R52 ;  /* 0x0000003400347308 */ /* 0x000fe20000000800 */
[----:B------:R-:W-:Y:S01]  /*5720*/  PRMT R15, R50, 0x7773, RZ ;  /* 0x00007773320f7816 */ /* 0x000fe200000000ff */
[----:B------:R-:W-:Y:S01]  /*5730*/  FFMA.FTZ R48, R32, UR19, -R164 ;  /* 0x0000001320307c23 */ /* 0x000fe200080108a4 */
[----:B------:R-:W-:Y:S01]  /*5740*/  PRMT R11, R50, 0x7772, RZ ;  /* 0x00007772320b7816 */ /* 0x000fe200000000ff */
[----:B------:R-:W-:Y:S01]  /*5750*/  MUFU.EX2 R49, R49 ;  /* 0x0000003100317308 */ /* 0x000fe20000000800 */
[----:B------:R-:W-:Y:S01]  /*5760*/  LOP3.LUT R12, R174, UR6, R51, 0x96, !PT ;  /* 0x00000006ae0c7c12 */ /* 0x000fe2000f8e9633 */
[--C-:B------:R-:W-:Y:S01]  /*5770*/  FFMA.FTZ R51, R42, UR19, -R146.reuse ;  /* 0x000000132a337c23 */ /* 0x100fe20008010892 */
[--C-:B------:R-:W-:Y:S01]  /*5780*/  HSET2.LE.AND R100, R100, R208.reuse, PT ;  /* 0x000000d064647233 */ /* 0x100fe20003803000 */
[----:B------:R-:W2:Y:S01]  /*5790*/  MUFU.EX2 R0, R0 ;  /* 0x0000000000007308 */ /* 0x000ea20000000800 */
[----:B-----5:R-:W-:Y:S01]  /*57a0*/  F2FP.F16.F32.PACK_AB R4, R44, R45 ;  /* 0x0000002d2c04723e */ /* 0x020fe200000000ff */
[----:B------:R-:W-:Y:S01]  /*57b0*/  FFMA.FTZ R50, R43, UR19, -R146 ;  /* 0x000000132b327c23 */ /* 0x000fe20008010892 */
[----:B------:R-:W-:Y:S01]  /*57c0*/  PRMT R11, R11, 0x5410, R15 ;  /* 0x000054100b0b7816 */ /* 0x000fe2000000000f */
[----:B------:R-:W-:Y:S01]  /*57d0*/  MUFU.EX2 R51, R51 ;  /* 0x0000003300337308 */ /* 0x000fe20000000800 */
[----:B------:R-:W-:Y:S01]  /*57e0*/  LOP3.LUT R15, R12, 0xffff, RZ, 0xc0, !PT ;  /* 0x0000ffff0c0f7812 */ /* 0x000fe200078ec0ff */
[--C-:B------:R-:W-:Y:S01]  /*57f0*/  FFMA.FTZ R43, R34, UR19, -R164.reuse ;  /* 0x00000013222b7c23 */ /* 0x100fe200080108a4 */
[----:B------:R-:W-:Y:S01]  /*5800*/  LOP3.LUT R100, R4, R100, RZ, 0xc0, !PT ;  /* 0x0000006404647212 */ /* 0x000fe200078ec0ff */
[----:B------:R-:W3:Y:S01]  /*5810*/  MUFU.EX2 R50, R50 ;  /* 0x0000003200327308 */ /* 0x000ee20000000800 */
[----:B------:R-:W4:Y:S01]  /*5820*/  LDSM.16.MT88.4 R4, [R180+0x6000] ;  /* 0x00600000b404783b */ /* 0x000f220000004200 */
[----:B------:R-:W-:Y:S01]  /*5830*/  LOP3.LUT R8, R12, 0xff, RZ, 0xc0, !PT ;  /* 0x000000ff0c087812 */ /* 0x000fe200078ec0ff */
[--C-:B------:R-:W-:Y:S01]  /*5840*/  FFMA.FTZ R42, R35, UR19, -R164.reuse ;  /* 0x00000013232a7c23 */ /* 0x100fe200080108a4 */
[----:B------:R-:W-:Y:S01]  /*5850*/  SHF.R.U32.HI R15, RZ, 0x8, R15 ;  /* 0x00000008ff0f7819 */ /* 0x000fe2000001160f */
[----:B------:R-:W5:Y:S01]  /*5860*/  MUFU.EX2 R39, R39 ;  /* 0x0000002700277308 */ /* 0x000f620000000800 */
[----:B------:R-:W-:Y:S01]  /*5870*/  LOP3.LUT R11, R11, 0xff00ff, RZ, 0xc0, !PT ;  /* 0x00ff00ff0b0b7812 */ /* 0x000fe200078ec0ff */
[----:B------:R-:W-:Y:S01]  /*5880*/  FFMA.FTZ R47, R33, UR19, -R164 ;  /* 0x00000013212f7c23 */ /* 0x000fe200080108a4 */
[----:B------:R-:W-:Y:S01]  /*5890*/  PRMT R8, R8, 0x5410, R15 ;  /* 0x0000541008087816 */ /* 0x000fe2000000000f */
[----:B------:R-:W5:Y:S01]  /*58a0*/  MUFU.EX2 R57, R57 ;  /* 0x0000003900397308 */ /* 0x000f620000000800 */
[----:B------:R-:W-:Y:S01]  /*58b0*/  PRMT R14, R12, 0x7632, R14 ;  /* 0x000076320c0e7816 */ /* 0x000fe2000000000e */
[----:B------:R-:W-:Y:S01]  /*58c0*/  FFMA.FTZ R46, R31, UR19, -R156 ;  /* 0x000000131f2e7c23 */ /* 0x000fe2000801089c */
[--C-:B------:R-:W-:Y:S01]  /*58d0*/  HSET2.LE.AND R98, R9, R208.reuse, PT ;  /* 0x000000d009627233 */ /* 0x100fe20003803000 */
[----:B------:R-:W-:Y:S01]  /*58e0*/  MUFU.EX2 R43, R43 ;  /* 0x0000002b002b7308 */ /* 0x000fe20000000800 */
[----:B------:R-:W-:Y:S01]  /*58f0*/  LOP3.LUT R9, R10, UR7, R13, 0x96, !PT ;  /* 0x000000070a097c12 */ /* 0x000fe2000f8e960d */
[----:B------:R-:W-:Y:S01]  /*5900*/  LDSM.16.MT88.4 R32, [R181+0x6800] ;  /* 0x00680000b520783b */ /* 0x000fe20000004200 */
[--C-:B------:R-:W-:Y:S01]  /*5910*/  HSET2.LE.AND R11, R11, R208.reuse, PT ;  /* 0x000000d00b0b7233 */ /* 0x100fe20003803000 */
[----:B------:R-:W5:Y:S01]  /*5920*/  MUFU.EX2 R42, R42 ;  /* 0x0000002a002a7308 */ /* 0x000f620000000800 */
[--C-:B------:R-:W-:Y:S01]  /*5930*/  HSET2.LE.AND R96, R8, R208.reuse, PT ;  /* 0x000000d008607233 */ /* 0x100fe20003803000 */
[C---:B------:R-:W-:Y:S01]  /*5940*/  HMMA.16816.F32 R124, R100.reuse, R116, RZ ;  /* 0x00000074647c723c */ /* 0x040fe200000018ff */
[----:B--2---:R-:W-:Y:S01]  /*5950*/  F2FP.F16.F32.PACK_AB R99, R0, R49 ;  /* 0x000000310063723e */ /* 0x004fe200000000ff */
[----:B------:R-:W-:Y:S01]  /*5960*/  MUFU.EX2 R48, R48 ;  /* 0x0000003000307308 */ /* 0x000fe20000000800 */
[----:B------:R-:W-:Y:S01]  /*5970*/  F2FP.F16.F32.PACK_AB R10, R53, R54 ;  /* 0x00000036350a723e */ /* 0x000fe200000000ff */
[----:B------:R-:W-:Y:S01]  /*5980*/  FFMA.FTZ R158, R158, UR19, -R147 ;  /* 0x000000139e9e7c23 */ /* 0x000fe20008010893 */
[----:B------:R-:W-:Y:S01]  /*5990*/  SHF.R.U32.HI R12, RZ, 0x18, R12 ;  /* 0x00000018ff0c7819 */ /* 0x000fe2000001160c */
[----:B------:R-:W2:Y:S01]  /*59a0*/  MUFU.EX2 R47, R47 ;  /* 0x0000002f002f7308 */ /* 0x000ea20000000800 */
[----:B------:R-:W-:Y:S01]  /*59b0*/  LOP3.LUT R14, R14, 0xff, RZ, 0xc0, !PT ;  /* 0x000000ff0e0e7812 */ /* 0x000fe200078ec0ff */
[C---:B------:R-:W-:Y:S01]  /*59c0*/  HMMA.16816.F32 R72, R100.reuse, R80, RZ ;  /* 0x000000506448723c */ /* 0x040fe200000018ff */
[----:B------:R-:W-:Y:S01]  /*59d0*/  LOP3.LUT R99, R99, R11, RZ, 0xc0, !PT ;  /* 0x0000000b63637212 */ /* 0x000fe200078ec0ff */
[----:B------:R-:W-:Y:S01]  /*59e0*/  MUFU.EX2 R46, R46 ;  /* 0x0000002e002e7308 */ /* 0x000fe20000000800 */
[----:B------:R-:W-:Y:S01]  /*59f0*/  LOP3.LUT R96, R10, R96, RZ, 0xc0, !PT ;  /* 0x000000600a607212 */ /* 0x000fe200078ec0ff */
[----:B------:R-:W-:Y:S01]  /*5a00*/  IMAD.WIDE.U32 R10, R9, -0x2daee0ad, RZ ;  /* 0xd2511f53090a7825 */ /* 0x000fe200078e00ff */
[----:B------:R-:W-:Y:S01]  /*5a10*/  PRMT R12, R14, 0x5410, R12 ;  /* 0x000054100e0c7816 */ /* 0x000fe2000000000c */
[----:B------:R-:W2:Y:S01]  /*5a20*/  MUFU.EX2 R55, R55 ;  /* 0x0000003700377308 */ /* 0x000ea20000000800 */
[----:B---3--:R-:W-:Y:S01]  /*5a30*/  F2FP.F16.F32.PACK_AB R8, R50, R51 ;  /* 0x000000333208723e */ /* 0x008fe200000000ff */
[----:B------:R-:W-:Y:S01]  /*5a40*/  IMAD.MOV.U32 R9, RZ, RZ, R10 ;  /* 0x000000ffff097224 */ /* 0x000fe200078e000a */
[----:B------:R-:W-:Y:S01]  /*5a50*/  LOP3.LUT R18, R18, UR24, R11, 0x96, !PT ;  /* 0x0000001812127c12 */ /* 0x000fe2000f8e960b */
[C---:B-1----:R-:W-:Y:S01]  /*5a60*/  HMMA.16816.F32 R88, R100.reuse, R108, RZ ;  /* 0x0000006c6458723c */ /* 0x042fe200000018ff */
[--C-:B------:R-:W-:Y:S01]  /*5a70*/  HSET2.LE.AND R97, R12, R208.reuse, PT ;  /* 0x000000d00c617233 */ /* 0x100fe20003803000 */
[--C-:B------:R-:W-:Y:S01]  /*5a80*/  FFMA.FTZ R63, R63, UR19, -R147.reuse ;  /* 0x000000133f3f7c23 */ /* 0x100fe20008010893 */
[----:B------:R-:W-:Y:S01]  /*5a90*/  PRMT R19, R10, 0x7771, RZ ;  /* 0x000077710a137816 */ /* 0x000fe200000000ff */
[----:B------:R-:W1:Y:S01]  /*5aa0*/  LDSM.16.MT88.4 R12, [R186+0x6800] ;  /* 0x00680000ba0c783b */ /* 0x000e620000004200 */
[----:B------:R-:W-:Y:S01]  /*5ab0*/  LOP3.LUT R9, R9, 0xff, RZ, 0xc0, !PT ;  /* 0x000000ff09097812 */ /* 0x000fe200078ec0ff */
[--C-:B------:R-:W-:Y:S01]  /*5ac0*/  FFMA.FTZ R173, R66, UR19, -R146.reuse ;  /* 0x0000001342ad7c23 */ /* 0x100fe20008010892 */
[----:B------:R-:W-:Y:S01]  /*5ad0*/  LOP3.LUT R97, R8, R97, RZ, 0xc0, !PT ;  /* 0x0000006108617212 */ /* 0x000fe200078ec0ff */
[C---:B----4-:R-:W-:Y:S01]  /*5ae0*/  HMMA.16816.F32 R92, R100.reuse, R4, RZ ;  /* 0x00000004645c723c */ /* 0x050fe200000018ff */
[C---:B------:R-:W-:Y:S01]  /*5af0*/  PRMT R8, R10.reuse, 0x7773, RZ ;  /* 0x000077730a087816 */ /* 0x040fe200000000ff */
[----:B------:R-:W-:Y:S01]  /*5b00*/  MUFU.EX2 R63, R63 ;  /* 0x0000003f003f7308 */ /* 0x000fe20000000800 */
[----:B------:R-:W-:Y:S01]  /*5b10*/  PRMT R17, R10, 0x7772, RZ ;  /* 0x000077720a117816 */ /* 0x000fe200000000ff */
[----:B------:R-:W-:Y:S01]  /*5b20*/  FFMA.FTZ R168, R168, UR19, -R147 ;  /* 0x00000013a8a87c23 */ /* 0x000fe20008010893 */
[----:B-----5:R-:W-:Y:S01]  /*5b30*/  F2FP.F16.F32.PACK_AB R16, R39, R52 ;  /* 0x000000342710723e */ /* 0x020fe200000000ff */
[--C-:B------:R-:W-:Y:S01]  /*5b40*/  FFMA.FTZ R163, R163, UR19, -R146.reuse ;  /* 0x00000013a3a37c23 */ /* 0x100fe20008010892 */
[----:B------:R-:W-:Y:S01]  /*5b50*/  PRMT R29, R18, 0x7632, R29 ;  /* 0x00007632121d7816 */ /* 0x000fe2000000001d */
[C---:B------:R-:W-:Y:S01]  /*5b60*/  HMMA.16816.F32 R120, R100.reuse, R118, RZ ;  /* 0x000000766478723c */ /* 0x040fe200000018ff */
[----:B------:R-:W-:Y:S01]  /*5b70*/  PRMT R19, R9, 0x5410, R19 ;  /* 0x0000541009137816 */ /* 0x000fe20000000013 */
[----:B------:R-:W-:Y:S01]  /*5b80*/  FFMA.FTZ R162, R162, UR19, -R146 ;  /* 0x00000013a2a27c23 */ /* 0x000fe20008010892 */
[----:B------:R-:W-:Y:S01]  /*5b90*/  PRMT R17, R17, 0x5410, R8 ;  /* 0x0000541011117816 */ /* 0x000fe20000000008 */
[----:B------:R-:W-:Y:S01]  /*5ba0*/  FFMA.FTZ R166, R166, UR19, -R146 ;  /* 0x00000013a6a67c23 */ /* 0x000fe20008010892 */
[----:B------:R-:W-:Y:S01]  /*5bb0*/  LOP3.LUT R98, R16, R98, RZ, 0xc0, !PT ;  /* 0x0000006210627212 */ /* 0x000fe200078ec0ff */
[----:B------:R-:W-:Y:S01]  /*5bc0*/  MUFU.EX2 R163, R163 ;  /* 0x000000a300a37308 */ /* 0x000fe20000000800 */
[----:B------:R-:W-:Y:S01]  /*5bd0*/  SHF.R.U32.HI R28, RZ, 0x18, R18 ;  /* 0x00000018ff1c7819 */ /* 0x000fe20000011612 */
[----:B------:R-:W-:Y:S01]  /*5be0*/  HMMA.16816.F32 R76, R100, R82, RZ ;  /* 0x00000052644c723c */ /* 0x000fe200000018ff */
[----:B------:R-:W-:Y:S01]  /*5bf0*/  LOP3.LUT R29, R29, 0xff, RZ, 0xc0, !PT ;  /* 0x000000ff1d1d7812 */ /* 0x000fe200078ec0ff */
[----:B------:R-:W-:Y:S01]  /*5c00*/  MUFU.EX2 R162, R162 ;  /* 0x000000a200a27308 */ /* 0x000fe20000000800 */
[C---:B------:R-:W-:Y:S01]  /*5c10*/  LOP3.LUT R16, R18.reuse, 0xffff, RZ, 0xc0, !PT ;  /* 0x0000ffff12107812 */ /* 0x040fe200078ec0ff */
[--C-:B------:R-:W-:Y:S01]  /*5c20*/  FFMA.FTZ R155, R155, UR19, -R164.reuse ;  /* 0x000000139b9b7c23 */ /* 0x100fe200080108a4 */
[----:B------:R-:W-:Y:S01]  /*5c30*/  LOP3.LUT R8, R18, 0xff, RZ, 0xc0, !PT ;  /* 0x000000ff12087812 */ /* 0x000fe200078ec0ff */
[--C-:B------:R-:W-:Y:S01]  /*5c40*/  FFMA.FTZ R150, R150, UR19, -R164.reuse ;  /* 0x0000001396967c23 */ /* 0x100fe200080108a4 */
[--C-:B------:R-:W-:Y:S01]  /*5c50*/  HSET2.LE.AND R18, R19, R208.reuse, PT ;  /* 0x000000d013127233 */ /* 0x100fe20003803000 */
[----:B------:R-:W-:Y:S01]  /*5c60*/  HMMA.16816.F32 R104, R96, R4, RZ ;  /* 0x000000046068723c */ /* 0x000fe200000018ff */
[----:B------:R-:W-:Y:S01]  /*5c70*/  LOP3.LUT R19, R17, 0xff00ff, RZ, 0xc0, !PT ;  /* 0x00ff00ff11137812 */ /* 0x000fe200078ec0ff */
[----:B------:R-:W-:Y:S01]  /*5c80*/  FFMA.FTZ R151, R151, UR19, -R164 ;  /* 0x0000001397977c23 */ /* 0x000fe200080108a4 */
[----:B------:R-:W-:Y:S01]  /*5c90*/  PRMT R17, R29, 0x5410, R28 ;  /* 0x000054101d117816 */ /* 0x000fe2000000001c */
[----:B------:R-:W-:Y:S01]  /*5ca0*/  MUFU.EX2 R155, R155 ;  /* 0x0000009b009b7308 */ /* 0x000fe20000000800 */
[----:B------:R-:W-:Y:S01]  /*5cb0*/  SHF.R.U32.HI R16, RZ, 0x8, R16 ;  /* 0x00000008ff107819 */ /* 0x000fe20000011610 */
[----:B------:R-:W-:Y:S01]  /*5cc0*/  FADD.FTZ R53, R54, R53 ;  /* 0x0000003536357221 */ /* 0x000fe20000010000 */
[----:B------:R-:W-:Y:S01]  /*5cd0*/  LOP3.LUT R170, R170, UR23, R225, 0x96, !PT ;  /* 0x00000017aaaa7c12 */ /* 0x000fe2000f8e96e1 */
[----:B------:R-:W-:Y:S01]  /*5ce0*/  HMMA.16816.F32 R112, R100, R110, RZ ;  /* 0x0000006e6470723c */ /* 0x000fe200000018ff */
[----:B------:R-:W-:Y:S01]  /*5cf0*/  PRMT R16, R8, 0x5410, R16 ;  /* 0x0000541008107816 */ /* 0x000fe20000000010 */
[----:B------:R-:W-:Y:S01]  /*5d00*/  MUFU.EX2 R150, R150 ;  /* 0x0000009600967308 */ /* 0x000fe20000000800 */
[--C-:B------:R-:W-:Y:S01]  /*5d10*/  HSET2.LE.AND R17, R17, R208.reuse, PT ;  /* 0x000000d011117233 */ /* 0x100fe20003803000 */
[----:B------:R-:W-:Y:S01]  /*5d20*/  IMAD.WIDE.U32 R170, R170, -0x326172a9, RZ ;  /* 0xcd9e8d57aaaa7825 */ /* 0x000fe200078e00ff */
[----:B------:R-:W-:Y:S01]  /*5d30*/  F2FP.F16.F32.PACK_AB R4, R57, R56 ;  /* 0x000000383904723e */ /* 0x000fe200000000ff */
[----:B------:R-:W3:Y:S01]  /*5d40*/  LDSM.16.MT88.4 R8, [R182+0x6800] ;  /* 0x00680000b608783b */ /* 0x000ee20000004200 */
[----:B------:R-:W-:Y:S01]  /*5d50*/  F2FP.F16.F32.PACK_AB R30, R42, R43 ;  /* 0x0000002b2a1e723e */ /* 0x000fe200000000ff */
[C---:B------:R-:W-:Y:S01]  /*5d60*/  HMMA.16816.F32 R128, R96.reuse, R116, RZ ;  /* 0x000000746080723c */ /* 0x040fe200000018ff */
[--C-:B------:R-:W-:Y:S01]  /*5d70*/  HSET2.LE.AND R16, R16, R208.reuse, PT ;  /* 0x000000d010107233 */ /* 0x100fe20003803000 */
[----:B------:R-:W-:Y:S01]  /*5d80*/  MUFU.EX2 R151, R151 ;  /* 0x0000009700977308 */ /* 0x000fe20000000800 */
[----:B------:R-:W-:Y:S01]  /*5d90*/  LOP3.LUT R17, R4, R17, RZ, 0xc0, !PT ;  /* 0x0000001104117212 */ /* 0x000fe200078ec0ff */
[----:B------:R-:W-:Y:S01]  /*5da0*/  FADD.FTZ R50, R51, R50 ;  /* 0x0000003233327221 */ /* 0x000fe20000010000 */
[----:B--2---:R-:W-:Y:S01]  /*5db0*/  F2FP.F16.F32.PACK_AB R5, R47, R48 ;  /* 0x000000302f05723e */ /* 0x004fe200000000ff */
[----:B------:R-:W-:Y:S01]  /*5dc0*/  FADD.FTZ R44, R45, R44 ;  /* 0x0000002c2d2c7221 */ /* 0x000fe20000010000 */
[----:B------:R-:W-:Y:S01]  /*5dd0*/  LOP3.LUT R4, R236, UR14, R171, 0x96, !PT ;  /* 0x0000000eec047c12 */ /* 0x000fe2000f8e96ab */
[C---:B------:R-:W-:Y:S01]  /*5de0*/  HMMA.16816.F32 R68, R96.reuse, R80, RZ ;  /* 0x000000506044723c */ /* 0x040fe200000018ff */
[----:B------:R-:W-:Y:S01]  /*5df0*/  LOP3.LUT R161, R170, UR11, R211, 0x96, !PT ;  /* 0x0000000baaa17c12 */ /* 0x000fe2000f8e96d3 */
[----:B------:R-:W-:Y:S01]  /*5e00*/  FADD.FTZ R40, R41, R40 ;  /* 0x0000002829287221 */ /* 0x000fe20000010000 */
[----:B------:R-:W-:Y:S01]  /*5e10*/  LOP3.LUT R176, R160, UR7, R175, 0x96, !PT ;  /* 0x00000007a0b07c12 */ /* 0x000fe2000f8e96af */
[----:B------:R-:W-:Y:S01]  /*5e20*/  FADD.FTZ R53, R52, R53 ;  /* 0x0000003534357221 */ /* 0x000fe20000010000 */
[----:B------:R-:W-:Y:S01]  /*5e30*/  LOP3.LUT R18, R30, R18, RZ, 0xc0, !PT ;  /* 0x000000121e127212 */ /* 0x000fe200078ec0ff */
[----:B------:R-:W-:Y:S01]  /*5e40*/  IMAD.WIDE.U32 R160, R161, -0x2daee0ad, RZ ;  /* 0xd2511f53a1a07825 */ /* 0x000fe200078e00ff */
[----:B------:R-:W2:Y:S01]  /*5e50*/  LDSM.16.MT88.4 R28, [R180+0x6800] ;  /* 0x00680000b41c783b */ /* 0x000ea20000004200 */
[----:B------:R-:W-:Y:S01]  /*5e60*/  LOP3.LUT R16, R5, R16, RZ, 0xc0, !PT ;  /* 0x0000001005107212 */ /* 0x000fe200078ec0ff */
[----:B------:R-:W-:Y:S01]  /*5e70*/  HMMA.16816.F32 R84, R96, R108, RZ ;  /* 0x0000006c6054723c */ /* 0x000fe200000018ff */
[----:B------:R-:W-:Y:S01]  /*5e80*/  IMAD.WIDE.U32 R4, R4, -0x2daee0ad, RZ ;  /* 0xd2511f5304047825 */ /* 0x000fe200078e00ff */
[----:B------:R-:W-:-:S03]  /*5e90*/  HSET2.LE.AND R19, R19, R208, PT ;  /* 0x000000d013137233 */ /* 0x000fc60003803000 */
[----:B------:R-:W-:Y:S01]  /*5ea0*/  FADD.FTZ R50, R49, R50 ;  /* 0x0000003231327221 */ /* 0x000fe20000010000 */
[----:B------:R-:W-:Y:S01]  /*5eb0*/  F2FP.F16.F32.PACK_AB R67, R55, R46 ;  /* 0x0000002e3743723e */ /* 0x000fe200000000ff */
[----:B------:R-:W-:Y:S01]  /*5ec0*/  IMAD.WIDE.U32 R176, R176, -0x2daee0ad, RZ ;  /* 0xd2511f53b0b07825 */ /* 0x000fe200078e00ff */
[----:B------:R-:W-:-:S03]  /*5ed0*/  LOP3.LUT R174, R4, UR4, R161, 0x96, !PT ;  /* 0x0000000404ae7c12 */ /* 0x000fc6000f8e96a1 */
[----:B------:R-:W-:Y:S01]  /*5ee0*/  FFMA.FTZ R161, R143, UR19, -R146 ;  /* 0x000000138fa17c23 */ /* 0x000fe20008010892 */
[C---:B------:R-:W-:Y:S01]  /*5ef0*/  HMMA.16816.F32 R116, R96.reuse, R118, RZ ;  /* 0x000000766074723c */ /* 0x040fe200000018ff */
[----:B------:R-:W-:Y:S01]  /*5f00*/  LOP3.LUT R19, R67, R19, RZ, 0xc0, !PT ;  /* 0x0000001343137212 */ /* 0x000fe200078ec0ff */
[--C-:B------:R-:W-:Y:S01]  /*5f10*/  FFMA.FTZ R67, R62, UR19, -R147.reuse ;  /* 0x000000133e437c23 */ /* 0x100fe20008010893 */
[----:B------:R-:W-:Y:S01]  /*5f20*/  PRMT R4, R176, 0x7773, RZ ;  /* 0x00007773b0047816 */ /* 0x000fe200000000ff */
[----:B------:R-:W-:Y:S01]  /*5f30*/  FFMA.FTZ R62, R145, UR19, -R147 ;  /* 0x00000013913e7c23 */ /* 0x000fe20008010893 */
[----:B------:R-:W-:Y:S01]  /*5f40*/  LOP3.LUT R172, R172, UR24, R177, 0x96, !PT ;  /* 0x00000018acac7c12 */ /* 0x000fe2000f8e96b1 */
[----:B------:R4:W-:Y:S01]  /*5f50*/  MUFU.EX2 R143, R173 ;  /* 0x000000ad008f7308 */ /* 0x0009e20000000800 */
[----:B------:R-:W-:Y:S01]  /*5f60*/  LOP3.LUT R159, R212, UR15, R5, 0x96, !PT ;  /* 0x0000000fd49f7c12 */ /* 0x000fe2000f8e9605 */
[C---:B------:R-:W-:Y:S01]  /*5f70*/  HMMA.16816.F32 R80, R96.reuse, R82, RZ ;  /* 0x000000526050723c */ /* 0x040fe200000018ff */
[----:B------:R-:W-:Y:S01]  /*5f80*/  LOP3.LUT R145, R172, 0xffff, RZ, 0xc0, !PT ;  /* 0x0000ffffac917812 */ /* 0x000fe200078ec0ff */
[----:B------:R-:W5:Y:S01]  /*5f90*/  MUFU.EX2 R67, R67 ;  /* 0x0000004300437308 */ /* 0x000f620000000800 */
[----:B------:R-:W-:Y:S01]  /*5fa0*/  PRMT R5, R176, 0x7771, RZ ;  /* 0x00007771b0057816 */ /* 0x000fe200000000ff */
[----:B------:R-:W-:Y:S01]  /*5fb0*/  IMAD.WIDE.U32 R174, R174, -0x326172a9, RZ ;  /* 0xcd9e8d57aeae7825 */ /* 0x000fe200078e00ff */
[----:B------:R-:W-:Y:S01]  /*5fc0*/  LOP3.LUT R220, R170, UR11, R219, 0x96, !PT ;  /* 0x0000000baadc7c12 */ /* 0x000fe2000f8e96db */
[----:B------:R-:W3:Y:S02]  /*5fd0*/  MUFU.EX2 R62, R62 ;  /* 0x0000003e003e7308 */ /* 0x000ee40000000800 */
[----:B------:R-:W-:Y:S01]  /*5fe0*/  FADD.FTZ R44, R38, R44 ;  /* 0x0000002c262c7221 */ /* 0x000fe20000010000 */
[----:B------:R-:W-:Y:S01]  /*5ff0*/  HMMA.16816.F32 R108, R96, R110, RZ ;  /* 0x0000006e606c723c */ /* 0x000fe200000018ff */
[----:B------:R-:W-:Y:S01]  /*6000*/  FADD.FTZ R40, R36, R40 ;  /* 0x0000002824287221 */ /* 0x000fe20000010000 */
[----:B------:R-:W-:-:S04]  /*6010*/  IMAD.WIDE.U32 R220, R220, -0x2daee0ad, RZ ;  /* 0xd2511f53dcdc7825 */ /* 0x000fc800078e00ff */
[----:B------:R-:W-:Y:S01]  /*6020*/  FADD.FTZ R53, R39, R53 ;  /* 0x0000003527357221 */ /* 0x000fe20000010000 */
[----:B----4-:R-:W-:Y:S01]  /*6030*/  SHF.R.U32.HI R173, RZ, 0x8, R145 ;  /* 0x00000008ffad7819 */ /* 0x010fe20000011691 */
[----:B------:R-:W-:Y:S01]  /*6040*/  FADD.FTZ R50, R0, R50 ;  /* 0x0000003200327221 */ /* 0x000fe20000010000 */
[----:B------:R-:W-:Y:S01]  /*6050*/  MUFU.EX2 R145, R161 ;  /* 0x000000a100917308 */ /* 0x000fe20000000800 */
[----:B------:R-:W-:Y:S01]  /*6060*/  FADD.FTZ R44, R37, R44 ;  /* 0x0000002c252c7221 */ /* 0x000fe20000010000 */
[-C--:B------:R-:W-:Y:S01]  /*6070*/  HMMA.16816.F32 R100, R100, R6.reuse, RZ ;  /* 0x000000066464723c */ /* 0x080fe200000018ff */
[----:B------:R-:W-:Y:S01]  /*6080*/  FADD.FTZ R40, R2, R40 ;  /* 0x0000002802287221 */ /* 0x000fe20000010000 */
[----:B-----5:R-:W-:Y:S01]  /*6090*/  FADD.FTZ R53, R67, R53 ;  /* 0x0000003543357221 */ /* 0x020fe20000010000 */
[----:B------:R-:W-:Y:S01]  /*60a0*/  FADD.FTZ R44, R48, R44 ;  /* 0x0000002c302c7221 */ /* 0x000fe20000010000 */
[----:B------:R-:W-:Y:S01]  /*60b0*/  FFMA.FTZ R142, R142, UR19, -R147 ;  /* 0x000000138e8e7c23 */ /* 0x000fe20008010893 */
[----:B------:R-:W-:Y:S01]  /*60c0*/  FADD.FTZ R40, R56, R40 ;  /* 0x0000002838287221 */ /* 0x000fe20000010000 */
[----:B------:R-:W-:Y:S01]  /*60d0*/  FADD.FTZ R53, R63, R53 ;  /* 0x000000353f357221 */ /* 0x000fe20000010000 */
[----:B------:R-:W-:Y:S01]  /*60e0*/  FADD.FTZ R44, R47, R44 ;  /* 0x0000002c2f2c7221 */ /* 0x000fe20000010000 */
[----:B------:R-:W-:Y:S01]  /*60f0*/  HMMA.16816.F32 R96, R96, R6, RZ ;  /* 0x000000066060723c */ /* 0x000fe200000018ff */
[----:B------:R-:W-:Y:S01]  /*6100*/  PRMT R7, R176, 0x7772, RZ ;  /* 0x00007772b0077816 */ /* 0x000fe200000000ff */
[----:B------:R-:W-:-:S02]  /*6110*/  IMAD.MOV.U32 R6, RZ, RZ, R176 ;  /* 0x000000ffff067224 */ /* 0x000fc400078e00b0 */
[----:B------:R-:W-:Y:S01]  /*6120*/  FADD.FTZ R40, R57, R40 ;  /* 0x0000002839287221 */ /* 0x000fe20000010000 */
[----:B------:R-:W-:Y:S01]  /*6130*/  FFMA.FTZ R59, R59, UR19, -R146 ;  /* 0x000000133b3b7c23 */ /* 0x000fe20008010892 */
[----:B------:R-:W-:Y:S01]  /*6140*/  PRMT R4, R7, 0x5410, R4 ;  /* 0x0000541007047816 */ /* 0x000fe20000000004 */
[----:B------:R-:W-:Y:S01]  /*6150*/  FFMA.FTZ R7, R61, UR19, -R146 ;  /* 0x000000133d077c23 */ /* 0x000fe20008010892 */
[----:B------:R-:W-:Y:S01]  /*6160*/  LOP3.LUT R6, R6, 0xff, RZ, 0xc0, !PT ;  /* 0x000000ff06067812 */ /* 0x000fe200078ec0ff */
[----:B------:R4:W5:Y:S01]  /*6170*/  MUFU.EX2 R61, R158 ;  /* 0x0000009e003d7308 */ /* 0x0009620000000800 */
[----:B------:R-:W-:Y:S01]  /*6180*/  LOP3.LUT R4, R4, 0xff00ff, RZ, 0xc0, !PT ;  /* 0x00ff00ff04047812 */ /* 0x000fe200078ec0ff */
[C---:B-1----:R-:W-:Y:S01]  /*6190*/  HMMA.16816.F32 R124, R16.reuse, R12, R124 ;  /* 0x0000000c107c723c */ /* 0x042fe2000000187c */
[----:B------:R-:W-:Y:S01]  /*61a0*/  PRMT R5, R6, 0x5410, R5 ;  /* 0x0000541006057816 */ /* 0x000fe20000000005 */
[----:B---3--:R-:W-:Y:S01]  /*61b0*/  FADD.FTZ R53, R62, R53 ;  /* 0x000000353e357221 */ /* 0x008fe20000010000 */
[----:B------:R-:W-:Y:S01]  /*61c0*/  FADD.FTZ R44, R43, R44 ;  /* 0x0000002c2b2c7221 */ /* 0x000fe20000010000 */
[----:B------:R-:W-:Y:S01]  /*61d0*/  FADD.FTZ R40, R46, R40 ;  /* 0x000000282e287221 */ /* 0x000fe20000010000 */
[----:B------:R-:W-:Y:S01]  /*61e0*/  FFMA.FTZ R64, R64, UR19, -R147 ;  /* 0x0000001340407c23 */ /* 0x000fe20008010893 */
[----:B------:R-:W-:Y:S01]  /*61f0*/  HSET2.LE.AND R6, R5, R208, PT ;  /* 0x000000d005067233 */ /* 0x000fe20003803000 */
[----:B------:R-:W-:Y:S01]  /*6200*/  FADD.FTZ R44, R42, R44 ;  /* 0x0000002c2a2c7221 */ /* 0x000fe20000010000 */
[C---:B------:R-:W-:Y:S01]  /*6210*/  HMMA.16816.F32 R72, R16.reuse, R8, R72 ;  /* 0x000000081048723c */ /* 0x040fe20000001848 */
[----:B------:R-:W-:Y:S01]  /*6220*/  FADD.FTZ R40, R55, R40 ;  /* 0x0000002837287221 */ /* 0x000fe20000010000 */
[----:B----4-:R-:W-:Y:S01]  /*6230*/  FFMA.FTZ R158, R144, UR19, -R146 ;  /* 0x00000013909e7c23 */ /* 0x010fe20008010892 */
[----:B-----5:R-:W-:Y:S01]  /*6240*/  FADD.FTZ R53, R61, R53 ;  /* 0x000000353d357221 */ /* 0x020fe20000010000 */
[----:B------:R1:W3:Y:S04]  /*6250*/  MUFU.EX2 R144, R7 ;  /* 0x0000000700907308 */ /* 0x0002e80000000800 */
[C---:B------:R-:W-:Y:S01]  /*6260*/  HMMA.16816.F32 R88, R16.reuse, R32, R88 ;  /* 0x000000201058723c */ /* 0x040fe20000001858 */
[----:B------:R4:W5:Y:S07]  /*6270*/  MUFU.EX2 R66, R158 ;  /* 0x0000009e00427308 */ /* 0x00096e0000000800 */
[----:B--2---:R-:W-:Y:S01]  /*6280*/  HMMA.16816.F32 R92, R16, R28, R92 ;  /* 0x0000001c105c723c */ /* 0x004fe2000000185c */
[----:B-1----:R-:W-:Y:S01]  /*6290*/  LOP3.LUT R7, R172, 0xff, RZ, 0xc0, !PT ;  /* 0x000000ffac077812 */ /* 0x002fe200078ec0ff */
[----:B---3--:R-:W-:Y:S01]  /*62a0*/  FADD.FTZ R50, R144, R50 ;  /* 0x0000003290327221 */ /* 0x008fe20000010000 */
[----:B------:R-:W-:-:S02]  /*62b0*/  F2FP.F16.F32.PACK_AB R161, R145, R144 ;  /* 0x0000009091a1723e */ /* 0x000fc400000000ff */
[----:B----4-:R-:W-:-:S03]  /*62c0*/  PRMT R158, R172, 0x7632, R158 ;  /* 0x00007632ac9e7816 */ /* 0x010fc6000000009e */
[C---:B------:R-:W-:Y:S01]  /*62d0*/  HMMA.16816.F32 R120, R16.reuse, R14, R120 ;  /* 0x0000000e1078723c */ /* 0x040fe20000001878 */
[----:B------:R-:W-:Y:S01]  /*62e0*/  PRMT R173, R7, 0x5410, R173 ;  /* 0x0000541007ad7816 */ /* 0x000fe200000000ad */
[----:B------:R-:W-:Y:S01]  /*62f0*/  FADD.FTZ R50, R145, R50 ;  /* 0x0000003291327221 */ /* 0x000fe20000010000 */
[----:B------:R-:W-:Y:S02]  /*6300*/  SHF.R.U32.HI R172, RZ, 0x18, R172 ;  /* 0x00000018ffac7819 */ /* 0x000fe400000116ac */
[----:B------:R-:W-:Y:S01]  /*6310*/  LOP3.LUT R158, R158, 0xff, RZ, 0xc0, !PT ;  /* 0x000000ff9e9e7812 */ /* 0x000fe200078ec0ff */
[----:B-----5:R-:W-:Y:S01]  /*6320*/  FADD.FTZ R50, R66, R50 ;  /* 0x0000003242327221 */ /* 0x020fe20000010000 */
[--C-:B------:R-:W-:Y:S01]  /*6330*/  HSET2.LE.AND R7, R4, R208.reuse, PT ;  /* 0x000000d004077233 */ /* 0x100fe20003803000 */
[----:B------:R-:W-:Y:S01]  /*6340*/  HMMA.16816.F32 R76, R16, R10, R76 ;  /* 0x0000000a104c723c */ /* 0x000fe2000000184c */
[----:B------:R-:W-:Y:S01]  /*6350*/  PRMT R158, R158, 0x5410, R172 ;  /* 0x000054109e9e7816 */ /* 0x000fe200000000ac */
[----:B------:R-:W-:Y:S01]  /*6360*/  FADD.FTZ R50, R143, R50 ;  /* 0x000000328f327221 */ /* 0x000fe20000010000 */
[----:B------:R-:W-:-:S02]  /*6370*/  HSET2.LE.AND R4, R173, R208, PT ;  /* 0x000000d0ad047233 */ /* 0x000fc40003803000 */
[----:B------:R-:W-:Y:S01]  /*6380*/  F2FP.F16.F32.PACK_AB R173, R143, R66 ;  /* 0x000000428fad723e */ /* 0x000fe200000000ff */
[----:B------:R-:W-:Y:S01]  /*6390*/  FADD.FTZ R50, R162, R50 ;  /* 0x00000032a2327221 */ /* 0x000fe20000010000 */
[----:B------:R-:W-:Y:S01]  /*63a0*/  F2FP.F16.F32.PACK_AB R172, R63, R67 ;  /* 0x000000433fac723e */ /* 0x000fe200000000ff */
[----:B------:R-:W-:Y:S01]  /*63b0*/  HMMA.16816.F32 R112, R16, R34, R112 ;  /* 0x000000221070723c */ /* 0x000fe20000001870 */
[----:B------:R-:W-:Y:S02]  /*63c0*/  LOP3.LUT R7, R173, R7, RZ, 0xc0, !PT ;  /* 0x00000007ad077212 */ /* 0x000fe400078ec0ff */
[----:B------:R-:W-:Y:S01]  /*63d0*/  LOP3.LUT R4, R172, R4, RZ, 0xc0, !PT ;  /* 0x00000004ac047212 */ /* 0x000fe200078ec0ff */
[----:B------:R-:W-:Y:S01]  /*63e0*/  IMAD.WIDE.U32 R172, R159, -0x326172a9, RZ ;  /* 0xcd9e8d579fac7825 */ /* 0x000fe200078e00ff */
[----:B------:R-:W-:-:S03]  /*63f0*/  HSET2.LE.AND R5, R158, R208, PT ;  /* 0x000000d09e057233 */ /* 0x000fc60003803000 */
[----:B------:R-:W-:Y:S01]  /*6400*/  FFMA.FTZ R159, R25, UR19, -R156 ;  /* 0x00000013199f7c23 */ /* 0x000fe2000801089c */
[----:B------:R-:W-:Y:S01]  /*6410*/  F2FP.F16.F32.PACK_AB R158, R61, R62 ;  /* 0x0000003e3d9e723e */ /* 0x000fe200000000ff */
[----:B------:R-:W-:Y:S01]  /*6420*/  HMMA.16816.F32 R100, R16, R30, R100 ;  /* 0x0000001e1064723c */ /* 0x000fe20000001864 */
[----:B------:R-:W-:Y:S02]  /*6430*/  LOP3.LUT R17, R238, UR14, R171, 0x96, !PT ;  /* 0x0000000eee117c12 */ /* 0x000fe4000f8e96ab */
[----:B------:R-:W-:Y:S01]  /*6440*/  LOP3.LUT R16, R210, UR9, R173, 0x96, !PT ;  /* 0x00000009d2107c12 */ /* 0x000fe2000f8e96ad */
[----:B------:R-:W-:Y:S01]  /*6450*/  MUFU.EX2 R159, R159 ;  /* 0x0000009f009f7308 */ /* 0x000fe20000000800 */
[----:B------:R-:W-:Y:S01]  /*6460*/  LOP3.LUT R172, R172, UR8, R175, 0x96, !PT ;  /* 0x00000008acac7c12 */ /* 0x000fe2000f8e96af */
[----:B------:R-:W-:Y:S01]  /*6470*/  IMAD.WIDE.U32 R176, R17, -0x2daee0ad, RZ ;  /* 0xd2511f5311b07825 */ /* 0x000fe200078e00ff */
[----:B------:R-:W-:-:S03]  /*6480*/  LOP3.LUT R6, R158, R6, RZ, 0xc0, !PT ;  /* 0x000000069e067212 */ /* 0x000fc600078ec0ff */
[----:B------:R-:W-:Y:S01]  /*6490*/  FFMA.FTZ R158, R21, UR19, -R156 ;  /* 0x00000013159e7c23 */ /* 0x000fe2000801089c */
[----:B------:R-:W-:Y:S01]  /*64a0*/  LOP3.LUT R5, R161, R5, RZ, 0xc0, !PT ;  /* 0x00000005a1057212 */ /* 0x000fe200078ec0ff */
[----:B------:R-:W-:Y:S01]  /*64b0*/  IMAD.WIDE.U32 R16, R16, -0x2daee0ad, RZ ;  /* 0xd2511f5310107825 */ /* 0x000fe200078e00ff */
[----:B------:R-:W-:-:S03]  /*64c0*/  LOP3.LUT R176, R176, UR4, R221, 0x96, !PT ;  /* 0x00000004b0b07c12 */ /* 0x000fc6000f8e96dd */
[----:B------:R-:W-:Y:S01]  /*64d0*/  FFMA.FTZ R161, R26, UR19, -R164 ;  /* 0x000000131aa17c23 */ /* 0x000fe200080108a4 */
[----:B------:R-:W-:Y:S01]  /*64e0*/  IMAD.WIDE.U32 R172, R172, -0x2daee0ad, RZ ;  /* 0xd2511f53acac7825 */ /* 0x000fe200078e00ff */
[----:B------:R-:W-:Y:S01]  /*64f0*/  LOP3.LUT R178, R160, UR26, R17, 0x96, !PT ;  /* 0x0000001aa0b27c12 */ /* 0x000fe2000f8e9611 */
[C---:B------:R-:W-:Y:S01]  /*6500*/  HMMA.16816.F32 R128, R4.reuse, R12, R128 ;  /* 0x0000000c0480723c */ /* 0x040fe20000001880 */
[----:B------:R-:W-:Y:S01]  /*6510*/  LOP3.LUT R12, R222, UR15, R177, 0x96, !PT ;  /* 0x0000000fde0c7c12 */ /* 0x000fe2000f8e96b1 */
[----:B------:R-:W-:Y:S01]  /*6520*/  IMAD.WIDE.U32 R176, R176, -0x326172a9, RZ ;  /* 0xcd9e8d57b0b07825 */ /* 0x000fe200078e00ff */
[----:B------:R-:W-:Y:S03]  /*6530*/  MUFU.EX2 R158, R158 ;  /* 0x0000009e009e7308 */ /* 0x000fe60000000800 */
[--C-:B------:R-:W-:Y:S01]  /*6540*/  FFMA.FTZ R160, R24, UR19, -R156.reuse ;  /* 0x0000001318a07c23 */ /* 0x100fe2000801089c */
[----:B------:R-:W-:Y:S01]  /*6550*/  IMAD.WIDE.U32 R170, R12, -0x326172a9, RZ ;  /* 0xcd9e8d570caa7825 */ /* 0x000fe200078e00ff */
[----:B------:R-:W-:Y:S01]  /*6560*/  MUFU.EX2 R161, R161 ;  /* 0x000000a100a17308 */ /* 0x000fe20000000800 */
[C---:B------:R-:W-:Y:S01]  /*6570*/  HMMA.16816.F32 R68, R4.reuse, R8, R68 ;  /* 0x000000080444723c */ /* 0x040fe20000001844 */
[----:B------:R-:W-:Y:S01]  /*6580*/  LOP3.LUT R8, R16, UR25, R173, 0x96, !PT ;  /* 0x0000001910087c12 */ /* 0x000fe2000f8e96ad */
[----:B------:R-:W-:Y:S01]  /*6590*/  IMAD.WIDE.U32 R178, R178, -0x326172a9, RZ ;  /* 0xcd9e8d57b2b27825 */ /* 0x000fe200078e00ff */
[----:B------:R-:W-:Y:S01]  /*65a0*/  LOP3.LUT R171, R218, UR9, R171, 0x96, !PT ;  /* 0x00000009daab7c12 */ /* 0x000fe2000f8e96ab */
[----:B------:R-:W1:Y:S01]  /*65b0*/  MUFU.EX2 R160, R160 ;  /* 0x000000a000a07308 */ /* 0x000e620000000800 */
[----:B------:R-:W-:Y:S01]  /*65c0*/  LOP3.LUT R170, R170, UR8, R177, 0x96, !PT ;  /* 0x00000008aaaa7c12 */ /* 0x000fe2000f8e96b1 */
[----:B------:R-:W-:Y:S01]  /*65d0*/  IMAD.WIDE.U32 R12, R8, -0x326172a9, RZ ;  /* 0xcd9e8d57080c7825 */ /* 0x000fe200078e00ff */
[----:B------:R-:W-:Y:S01]  /*65e0*/  LOP3.LUT R174, R174, UR7, R179, 0x96, !PT ;  /* 0x00000007aeae7c12 */ /* 0x000fe2000f8e96b3 */
[C---:B------:R-:W-:Y:S02]  /*65f0*/  HMMA.16816.F32 R84, R4.reuse, R32, R84 ;  /* 0x000000200454723c */ /* 0x040fe40000001854 */
[----:B------:R-:W-:Y:S01]  /*6600*/  FFMA.FTZ R32, R20, UR19, -R156 ;  /* 0x0000001314207c23 */ /* 0x000fe2000801089c */
[----:B------:R-:W-:Y:S01]  /*6610*/  FFMA.FTZ R33, R27, UR19, -R164 ;  /* 0x000000131b217c23 */ /* 0x000fe200080108a4 */
[----:B------:R-:W-:Y:S01]  /*6620*/  LOP3.LUT R9, R178, UR6, R13, 0x96, !PT ;  /* 0x00000006b2097c12 */ /* 0x000fe2000f8e960d */
[----:B------:R-:W-:Y:S01]  /*6630*/  IMAD.MOV.U32 R13, RZ, RZ, R12 ;  /* 0x000000ffff0d7224 */ /* 0x000fe200078e000c */
[C---:B------:R-:W-:Y:S01]  /*6640*/  PRMT R16, R12.reuse, 0x7773, RZ ;  /* 0x000077730c107816 */ /* 0x040fe200000000ff */
[----:B------:R-:W-:Y:S01]  /*6650*/  IMAD.WIDE.U32 R226, R171, -0x2daee0ad, RZ ;  /* 0xd2511f53abe27825 */ /* 0x000fe200078e00ff */
[C---:B------:R-:W-:Y:S01]  /*6660*/  PRMT R8, R12.reuse, 0x7772, RZ ;  /* 0x000077720c087816 */ /* 0x040fe200000000ff */
[----:B------:R-:W-:Y:S01]  /*6670*/  MUFU.EX2 R32, R32 ;  /* 0x0000002000207308 */ /* 0x000fe20000000800 */
[C---:B------:R-:W-:Y:S01]  /*6680*/  HMMA.16816.F32 R104, R4.reuse, R28, R104 ;  /* 0x0000001c0468723c */ /* 0x040fe20000001868 */
[----:B------:R-:W-:Y:S01]  /*6690*/  FFMA.FTZ R28, R23, UR19, -R164 ;  /* 0x00000013171c7c23 */ /* 0x000fe200080108a4 */
[----:B------:R-:W-:Y:S01]  /*66a0*/  PRMT R12, R12, 0x7771, RZ ;  /* 0x000077710c0c7816 */ /* 0x000fe200000000ff */
[----:B------:R2:W3:Y:S01]  /*66b0*/  MUFU.EX2 R29, R22 ;  /* 0x00000016001d7308 */ /* 0x0004e20000000800 */
[----:B------:R-:W-:Y:S01]  /*66c0*/  LOP3.LUT R13, R13, 0xff, RZ, 0xc0, !PT ;  /* 0x000000ff0d0d7812 */ /* 0x000fe200078ec0ff */
[----:B------:R-:W-:Y:S01]  /*66d0*/  IMAD.WIDE.U32 R170, R170, -0x2daee0ad, RZ ;  /* 0xd2511f53aaaa7825 */ /* 0x000fe200078e00ff */
[----:B------:R-:W-:Y:S01]  /*66e0*/  PRMT R8, R8, 0x5410, R16 ;  /* 0x0000541008087816 */ /* 0x000fe20000000010 */
[----:B------:R-:W4:Y:S01]  /*66f0*/  MUFU.EX2 R28, R28 ;  /* 0x0000001c001c7308 */ /* 0x000f220000000800 */
[C---:B------:R-:W-:Y:S01]  /*6700*/  HMMA.16816.F32 R80, R4.reuse, R10, R80 ;  /* 0x0000000a0450723c */ /* 0x040fe20000001850 */
[C---:B------:R-:W-:Y:S01]  /*6710*/  LOP3.LUT R16, R9.reuse, 0xffff, RZ, 0xc0, !PT ;  /* 0x0000ffff09107812 */ /* 0x040fe200078ec0ff */
[----:B------:R-:W-:Y:S01]  /*6720*/  IMAD.WIDE.U32 R174, R174, -0x2daee0ad, RZ ;  /* 0xd2511f53aeae7825 */ /* 0x000fe200078e00ff */
[----:B------:R-:W-:Y:S01]  /*6730*/  PRMT R11, R9, 0x7632, R11 ;  /* 0x00007632090b7816 */ /* 0x000fe2000000000b */
[----:B------:R-:W5:Y:S01]  /*6740*/  MUFU.EX2 R33, R33 ;  /* 0x0000002100217308 */ /* 0x000f620000000800 */
[----:B------:R-:W-:Y:S01]  /*6750*/  PRMT R27, R13, 0x5410, R12 ;  /* 0x000054100d1b7816 */ /* 0x000fe2000000000c */
[----:B-1----:R-:W-:Y:S01]  /*6760*/  FADD.FTZ R40, R160, R40 ;  /* 0x00000028a0287221 */ /* 0x002fe20000010000 */
[----:B------:R-:W-:Y:S01]  /*6770*/  LOP3.LUT R10, R8, 0xff00ff, RZ, 0xc0, !PT ;  /* 0x00ff00ff080a7812 */ /* 0x000fe200078ec0ff */
[C---:B------:R-:W-:Y:S01]  /*6780*/  HMMA.16816.F32 R108, R4.reuse, R34, R108 ;  /* 0x00000022046c723c */ /* 0x040fe2000000186c */
[----:B------:R-:W-:Y:S01]  /*6790*/  LOP3.LUT R173, R9, 0xff, RZ, 0xc0, !PT ;  /* 0x000000ff09ad7812 */ /* 0x000fe200078ec0ff */
[----:B--2---:R-:W-:Y:S01]  /*67a0*/  LDSM.16.MT88.4 R20, [R186+0x7000] ;  /* 0x00700000ba14783b */ /* 0x004fe20000004200 */
[----:B------:R-:W-:Y:S01]  /*67b0*/  SHF.R.U32.HI R16, RZ, 0x8, R16 ;  /* 0x00000008ff107819 */ /* 0x000fe20000011610 */
[----:B---3--:R-:W-:Y:S01]  /*67c0*/  FADD.FTZ R44, R29, R44 ;  /* 0x0000002c1d2c7221 */ /* 0x008fe20000010000 */
[----:B------:R-:W-:Y:S01]  /*67d0*/  SHF.R.U32.HI R24, RZ, 0x18, R9 ;  /* 0x00000018ff187819 */ /* 0x000fe20000011609 */
[----:B------:R-:W-:Y:S01]  /*67e0*/  FADD.FTZ R40, R159, R40 ;  /* 0x000000289f287221 */ /* 0x000fe20000010000 */
[----:B------:R-:W-:Y:S01]  /*67f0*/  LOP3.LUT R8, R11, 0xff, RZ, 0xc0, !PT ;  /* 0x000000ff0b087812 */ /* 0x000fe200078ec0ff */
[C---:B------:R-:W-:Y:S01]  /*6800*/  HMMA.16816.F32 R116, R4.reuse, R14, R116 ;  /* 0x0000000e0474723c */ /* 0x040fe20000001874 */
[--C-:B------:R-:W-:Y:S01]  /*6810*/  HSET2.LE.AND R26, R27, R208.reuse, PT ;  /* 0x000000d01b1a7233 */ /* 0x100fe20003803000 */
[----:B------:R-:W1:Y:S01]  /*6820*/  LDSM.16.MT88.4 R12, [R181+0x7000] ;  /* 0x00700000b50c783b */ /* 0x000e620000004200 */
[----:B------:R-:W-:Y:S01]  /*6830*/  HSET2.LE.AND R27, R10, R208, PT ;  /* 0x000000d00a1b7233 */ /* 0x000fe20003803000 */
[----:B------:R-:W-:Y:S01]  /*6840*/  FADD.FTZ R44, R161, R44 ;  /* 0x0000002ca12c7221 */ /* 0x000fe20000010000 */
[----:B------:R-:W-:Y:S01]  /*6850*/  LOP3.LUT R226, R226, UR25, R171, 0x96, !PT ;  /* 0x00000019e2e27c12 */ /* 0x000fe2000f8e96ab */
[----:B------:R-:W-:Y:S01]  /*6860*/  FADD.FTZ R40, R32, R40 ;  /* 0x0000002820287221 */ /* 0x000fe20000010000 */
[----:B------:R-:W-:Y:S01]  /*6870*/  PRMT R173, R173, 0x5410, R16 ;  /* 0x00005410adad7816 */ /* 0x000fe20000000010 */
[----:B------:R-:W-:Y:S01]  /*6880*/  HMMA.16816.F32 R96, R4, R30, R96 ;  /* 0x0000001e0460723c */ /* 0x000fe20000001860 */
[----:B------:R-:W-:Y:S01]  /*6890*/  F2FP.F16.F32.PACK_AB R25, R158, R32 ;  /* 0x000000209e19723e */ /* 0x000fe200000000ff */
[----:B------:R-:W2:Y:S01]  /*68a0*/  LDSM.16.MT88.4 R16, [R182+0x7000] ;  /* 0x00700000b610783b */ /* 0x000ea20000004200 */
[----:B------:R-:W-:Y:S01]  /*68b0*/  PRMT R24, R8, 0x5410, R24 ;  /* 0x0000541008187816 */ /* 0x000fe20000000018 */
[----:B------:R-:W-:Y:S01]  /*68c0*/  FFMA.FTZ R31, R165, UR19, -R147 ;  /* 0x00000013a51f7c23 */ /* 0x000fe20008010893 */
[----:B------:R-:W-:Y:S01]  /*68d0*/  LOP3.LUT R220, R220, UR26, R227, 0x96, !PT ;  /* 0x0000001adcdc7c12 */ /* 0x000fe2000f8e96e3 */
[----:B------:R-:W-:Y:S01]  /*68e0*/  IMAD.WIDE.U32 R226, R226, -0x326172a9, RZ ;  /* 0xcd9e8d57e2e27825 */ /* 0x000fe200078e00ff */
[----:B------:R-:W-:-:S03]  /*68f0*/  LOP3.LUT R27, R25, R27, RZ, 0xc0, !PT ;  /* 0x0000001b191b7212 */ /* 0x000fc600078ec0ff */
[--C-:B------:R-:W-:Y:S01]  /*6900*/  FFMA.FTZ R30, R167, UR19, -R147.reuse ;  /* 0x00000013a71e7c23 */ /* 0x100fe20008010893 */
[--C-:B------:R-:W-:Y:S01]  /*6910*/  HSET2.LE.AND R173, R173, R208.reuse, PT ;  /* 0x000000d0adad7233 */ /* 0x100fe20003803000 */
[----:B------:R-:W-:Y:S01]  /*6920*/  IMAD.MOV.U32 R6, RZ, RZ, R226 ;  /* 0x000000ffff067224 */ /* 0x000fe200078e00e2 */
[--C-:B------:R-:W-:Y:S01]  /*6930*/  HSET2.LE.AND R25, R24, R208.reuse, PT ;  /* 0x000000d018197233 */ /* 0x100fe20003803000 */
[----:B------:R-:W-:Y:S01]  /*6940*/  IMAD.WIDE.U32 R220, R220, -0x326172a9, RZ ;  /* 0xcd9e8d57dcdc7825 */ /* 0x000fe200078e00ff */
[----:B------:R-:W-:Y:S01]  /*6950*/  F2FP.F16.F32.PACK_AB R35, R161, R29 ;  /* 0x0000001da123723e */ /* 0x000fe200000000ff */
[----:B------:R-:W3:Y:S01]  /*6960*/  MUFU.EX2 R30, R30 ;  /* 0x0000001e001e7308 */ /* 0x000ee20000000800 */
[----:B------:R-:W-:Y:S01]  /*6970*/  F2FP.F16.F32.PACK_AB R34, R159, R160 ;  /* 0x000000a09f22723e */ /* 0x000fe200000000ff */
[----:B----4-:R-:W-:Y:S01]  /*6980*/  FADD.FTZ R44, R28, R44 ;  /* 0x0000002c1c2c7221 */ /* 0x010fe20000010000 */
[----:B-----5:R-:W-:Y:S01]  /*6990*/  F2FP.F16.F32.PACK_AB R9, R33, R28 ;  /* 0x0000001c2109723e */ /* 0x020fe200000000ff */
[----:B------:R-:W4:Y:S01]  /*69a0*/  MUFU.EX2 R31, R31 ;  /* 0x0000001f001f7308 */ /* 0x000f220000000800 */
[----:B------:R-:W-:Y:S01]  /*69b0*/  LOP3.LUT R24, R35, R173, RZ, 0xc0, !PT ;  /* 0x000000ad23187212 */ /* 0x000fe200078ec0ff */
[----:B------:R-:W-:Y:S01]  /*69c0*/  FADD.FTZ R44, R33, R44 ;  /* 0x0000002c212c7221 */ /* 0x000fe20000010000 */
[----:B------:R-:W-:Y:S01]  /*69d0*/  LOP3.LUT R25, R34, R25, RZ, 0xc0, !PT ;  /* 0x0000001922197212 */ /* 0x000fe200078ec0ff */
[----:B------:R-:W-:Y:S01]  /*69e0*/  FFMA.FTZ R34, R169, UR19, -R147 ;  /* 0x00000013a9227c23 */ /* 0x000fe20008010893 */
[----:B------:R-:W-:Y:S01]  /*69f0*/  PRMT R35, R226, 0x7772, RZ ;  /* 0x00007772e2237816 */ /* 0x000fe200000000ff */
[----:B------:R-:W-:Y:S01]  /*6a00*/  FADD.FTZ R40, R158, R40 ;  /* 0x000000289e287221 */ /* 0x000fe20000010000 */
[----:B------:R-:W-:Y:S01]  /*6a10*/  PRMT R5, R226, 0x7773, RZ ;  /* 0x00007773e2057816 */ /* 0x000fe200000000ff */
[----:B------:R-:W-:Y:S01]  /*6a20*/  FADD.FTZ R44, R150, R44 ;  /* 0x0000002c962c7221 */ /* 0x000fe20000010000 */
[----:B------:R-:W-:Y:S01]  /*6a30*/  LOP3.LUT R26, R9, R26, RZ, 0xc0, !PT ;  /* 0x0000001a091a7212 */ /* 0x000fe200078ec0ff */
[----:B------:R-:W5:Y:S01]  /*6a40*/  MUFU.EX2 R34, R34 ;  /* 0x0000002200227308 */ /* 0x000f620000000800 */
[----:B------:R-:W-:Y:S01]  /*6a50*/  LOP3.LUT R7, R6, 0xff, RZ, 0xc0, !PT ;  /* 0x000000ff06077812 */ /* 0x000fe200078ec0ff */
[----:B------:R-:W5:Y:S01]  /*6a60*/  LDSM.16.MT88.4 R8, [R180+0x7000] ;  /* 0x00700000b408783b */ /* 0x000f620000004200 */
[----:B------:R-:W-:Y:S01]  /*6a70*/  LOP3.LUT R6, R220, UR6, R227, 0x96, !PT ;  /* 0x00000006dc067c12 */ /* 0x000fe2000f8e96e3 */
[----:B------:R-:W-:Y:S01]  /*6a80*/  FFMA.FTZ R220, R153, UR19, -R156 ;  /* 0x0000001399dc7c23 */ /* 0x000fe2000801089c */
[----:B------:R-:W-:Y:S01]  /*6a90*/  PRMT R5, R35, 0x5410, R5 ;  /* 0x0000541023057816 */ /* 0x000fe20000000005 */
[C---:B-1----:R-:W-:Y:S01]  /*6aa0*/  HMMA.16816.F32 R88, R24.reuse, R12, R88 ;  /* 0x0000000c1858723c */ /* 0x042fe20000001858 */
[----:B------:R1:W5:Y:S01]  /*6ab0*/  MUFU.EX2 R35, R168 ;  /* 0x000000a800237308 */ /* 0x0003620000000800 */
[----:B------:R-:W-:Y:S01]  /*6ac0*/  LOP3.LUT R165, R6, 0xffff, RZ, 0xc0, !PT ;  /* 0x0000ffff06a57812 */ /* 0x000fe200078ec0ff */
[----:B------:R-:W-:Y:S01]  /*6ad0*/  FFMA.FTZ R227, R141, UR19, -R147 ;  /* 0x000000138de37c23 */ /* 0x000fe20008010893 */
[----:B------:R-:W-:Y:S01]  /*6ae0*/  PRMT R4, R226, 0x7771, RZ ;  /* 0x00007771e2047816 */ /* 0x000fe200000000ff */
[----:B------:R4:W-:Y:S01]  /*6af0*/  MUFU.EX2 R141, R142 ;  /* 0x0000008e008d7308 */ /* 0x0009e20000000800 */
[----:B------:R-:W-:Y:S01]  /*6b00*/  PRMT R167, R6, 0x7632, R167 ;  /* 0x0000763206a77816 */ /* 0x000fe200000000a7 */
[----:B------:R-:W-:Y:S01]  /*6b10*/  FFMA.FTZ R226, R140, UR19, -R146 ;  /* 0x000000138ce27c23 */ /* 0x000fe20008010892 */
[----:B------:R-:W-:Y:S01]  /*6b20*/  PRMT R4, R7, 0x5410, R4 ;  /* 0x0000541007047816 */ /* 0x000fe20000000004 */
[C---:B--2---:R-:W-:Y:S01]  /*6b30*/  HMMA.16816.F32 R72, R24.reuse, R16, R72 ;  /* 0x000000101848723c */ /* 0x044fe20000001848 */
[----:B------:R-:W-:Y:S01]  /*6b40*/  LOP3.LUT R7, R6, 0xff, RZ, 0xc0, !PT ;  /* 0x000000ff06077812 */ /* 0x000fe200078ec0ff */
[----:B------:R-:W-:Y:S01]  /*6b50*/  MUFU.EX2 R227, R227 ;  /* 0x000000e300e37308 */ /* 0x000fe20000000800 */
[----:B------:R-:W-:Y:S01]  /*6b60*/  SHF.R.U32.HI R6, RZ, 0x18, R6 ;  /* 0x00000018ff067819 */ /* 0x000fe20000011606 */
[----:B---3--:R-:W-:Y:S01]  /*6b70*/  FADD.FTZ R53, R30, R53 ;  /* 0x000000351e357221 */ /* 0x008fe20000010000 */
[----:B------:R-:W-:Y:S01]  /*6b80*/  LOP3.LUT R167, R167, 0xff, RZ, 0xc0, !PT ;  /* 0x000000ffa7a77812 */ /* 0x000fe200078ec0ff */
[----:B-1----:R-:W-:Y:S01]  /*6b90*/  FFMA.FTZ R168, R154, UR19, -R146 ;  /* 0x000000139aa87c23 */ /* 0x002fe20008010892 */
[----:B------:R-:W-:Y:S01]  /*6ba0*/  HSET2.LE.AND R4, R4, R208, PT ;  /* 0x000000d004047233 */ /* 0x000fe20003803000 */
[----:B------:R1:W-:Y:S01]  /*6bb0*/  MUFU.EX2 R154, R166 ;  /* 0x000000a6009a7308 */ /* 0x0003e20000000800 */
[----:B------:R-:W-:Y:S01]  /*6bc0*/  LOP3.LUT R5, R5, 0xff00ff, RZ, 0xc0, !PT ;  /* 0x00ff00ff05057812 */ /* 0x000fe200078ec0ff */
[C---:B------:R-:W-:Y:S01]  /*6bd0*/  HMMA.16816.F32 R124, R24.reuse, R20, R124 ;  /* 0x00000014187c723c */ /* 0x040fe2000000187c */
[----:B------:R-:W-:Y:S01]  /*6be0*/  PRMT R167, R167, 0x5410, R6 ;  /* 0x00005410a7a77816 */ /* 0x000fe20000000006 */
[----:B----4-:R-:W-:Y:S01]  /*6bf0*/  FFMA.FTZ R142, R65, UR19, -R146 ;  /* 0x00000013418e7c23 */ /* 0x010fe20008010892 */
[----:B------:R-:W-:Y:S01]  /*6c00*/  F2FP.F16.F32.PACK_AB R169, R31, R30 ;  /* 0x0000001e1fa9723e */ /* 0x000fe200000000ff */
[----:B------:R-:W-:Y:S01]  /*6c10*/  MUFU.EX2 R220, R220 ;  /* 0x000000dc00dc7308 */ /* 0x000fe20000000800 */
[----:B------:R-:W-:Y:S01]  /*6c20*/  LOP3.LUT R176, R176, UR7, R221, 0x96, !PT ;  /* 0x00000007b0b07c12 */ /* 0x000fe2000f8e96dd */
[----:B------:R-:W-:Y:S01]  /*6c30*/  FFMA.FTZ R221, R157, UR19, -R164 ;  /* 0x000000139ddd7c23 */ /* 0x000fe200080108a4 */
[----:B------:R-:W-:Y:S01]  /*6c40*/  LOP3.LUT R172, R172, UR24, R175, 0x96, !PT ;  /* 0x00000018acac7c12 */ /* 0x000fe2000f8e96af */
[----:B------:R-:W-:Y:S01]  /*6c50*/  HMMA.16816.F32 R120, R24, R22, R120 ;  /* 0x000000161878723c */ /* 0x000fe20000001878 */
[----:B------:R-:W-:Y:S01]  /*6c60*/  F2FP.F16.F32.PACK_AB R153, R151, R150 ;  /* 0x000000969799723e */ /* 0x000fe200000000ff */
[----:B------:R-:W-:Y:S01]  /*6c70*/  IMAD.WIDE.U32 R176, R176, -0x2daee0ad, RZ ;  /* 0xd2511f53b0b07825 */ /* 0x000fe200078e00ff */
[----:B------:R-:W-:Y:S01]  /*6c80*/  MUFU.EX2 R226, R226 ;  /* 0x000000e200e27308 */ /* 0x000fe20000000800 */
[----:B-1----:R-:W-:-:S02]  /*6c90*/  SHF.R.U32.HI R166, RZ, 0x8, R165 ;  /* 0x00000008ffa67819 */ /* 0x002fc400000116a5 */
[----:B------:R-:W-:Y:S01]  /*6ca0*/  FADD.FTZ R53, R31, R53 ;  /* 0x000000351f357221 */ /* 0x000fe20000010000 */
[----:B------:R-:W-:Y:S01]  /*6cb0*/  FADD.FTZ R44, R151, R44 ;  /* 0x0000002c972c7221 */ /* 0x000fe20000010000 */
[----:B------:R-:W1:Y:S01]  /*6cc0*/  MUFU.EX2 R165, R168 ;  /* 0x000000a800a57308 */ /* 0x000e620000000800 */
[----:B------:R-:W-:Y:S01]  /*6cd0*/  PRMT R7, R7, 0x5410, R166 ;  /* 0x0000541007077816 */ /* 0x000fe200000000a6 */
[C---:B-----5:R-:W-:Y:S01]  /*6ce0*/  HMMA.16816.F32 R92, R24.reuse, R8, R92 ;  /* 0x00000008185c723c */ /* 0x060fe2000000185c */
[----:B------:R-:W-:Y:S01]  /*6cf0*/  LOP3.LUT R170, R170, UR24, R177, 0x96, !PT ;  /* 0x00000018aaaa7c12 */ /* 0x000fe2000f8e96b1 */
[----:B------:R-:W-:Y:S01]  /*6d00*/  MUFU.EX2 R221, R221 ;  /* 0x000000dd00dd7308 */ /* 0x000fe20000000800 */
[----:B------:R-:W-:Y:S01]  /*6d10*/  FADD.FTZ R53, R34, R53 ;  /* 0x0000003522357221 */ /* 0x000fe20000010000 */
[----:B------:R-:W-:Y:S01]  /*6d20*/  FADD.FTZ R44, R155, R44 ;  /* 0x0000002c9b2c7221 */ /* 0x000fe20000010000 */
[C---:B------:R-:W-:Y:S02]  /*6d30*/  LOP3.LUT R65, R170.reuse, 0xffff, RZ, 0xc0, !PT ;  /* 0x0000ffffaa417812 */ /* 0x040fe400078ec0ff */
[----:B------:R-:W-:Y:S01]  /*6d40*/  PRMT R140, R170, 0x7632, R140 ;  /* 0x00007632aa8c7816 */ /* 0x000fe2000000008c */
[----:B------:R-:W-:Y:S01]  /*6d50*/  HMMA.16816.F32 R76, R24, R18, R76 ;  /* 0x00000012184c723c */ /* 0x000fe2000000184c */
[----:B------:R-:W-:-:S02]  /*6d60*/  FADD.FTZ R53, R35, R53 ;  /* 0x0000003523357221 */ /* 0x000fc40000010000 */
[----:B------:R-:W-:Y:S01]  /*6d70*/  LOP3.LUT R140, R140, 0xff, RZ, 0xc0, !PT ;  /* 0x000000ff8c8c7812 */ /* 0x000fe200078ec0ff */
[----:B-1----:R-:W-:Y:S01]  /*6d80*/  FADD.FTZ R50, R165, R50 ;  /* 0x00000032a5327221 */ /* 0x002fe20000010000 */
[----:B------:R-:W-:Y:S02]  /*6d90*/  F2FP.F16.F32.PACK_AB R168, R35, R34 ;  /* 0x0000002223a8723e */ /* 0x000fe400000000ff */
[----:B------:R-:W-:Y:S01]  /*6da0*/  F2FP.F16.F32.PACK_AB R166, R165, R162 ;  /* 0x000000a2a5a6723e */ /* 0x000fe200000000ff */
[C---:B------:R-:W-:Y:S01]  /*6db0*/  HMMA.16816.F32 R112, R24.reuse, R14, R112 ;  /* 0x0000000e1870723c */ /* 0x040fe20000001870 */
[----:B------:R-:W-:Y:S01]  /*6dc0*/  LOP3.LUT R6, R168, R4, RZ, 0xc0, !PT ;  /* 0x00000004a8067212 */ /* 0x000fe200078ec0ff */
[----:B------:R-:W-:Y:S01]  /*6dd0*/  FADD.FTZ R50, R163, R50 ;  /* 0x00000032a3327221 */ /* 0x000fe20000010000 */
[--C-:B------:R-:W-:Y:S02]  /*6de0*/  HSET2.LE.AND R4, R5, R208.reuse, PT ;  /* 0x000000d005047233 */ /* 0x100fe40003803000 */
[--C-:B------:R-:W-:Y:S01]  /*6df0*/  HSET2.LE.AND R168, R7, R208.reuse, PT ;  /* 0x000000d007a87233 */ /* 0x100fe20003803000 */
[C---:B------:R-:W-:Y:S01]  /*6e00*/  FADD.FTZ R50, R154.reuse, R50 ;  /* 0x000000329a327221 */ /* 0x040fe20000010000 */
[----:B------:R-:W-:Y:S01]  /*6e10*/  F2FP.F16.F32.PACK_AB R7, R154, R163 ;  /* 0x000000a39a07723e */ /* 0x000fe200000000ff */
[----:B------:R-:W-:Y:S01]  /*6e20*/  HMMA.16816.F32 R100, R24, R10, R100 ;  /* 0x0000000a1864723c */ /* 0x000fe20000001864 */
[----:B------:R-:W-:-:S02]  /*6e30*/  HSET2.LE.AND R5, R167, R208, PT ;  /* 0x000000d0a7057233 */ /* 0x000fc40003803000 */
[----:B------:R-:W-:Y:S02]  /*6e40*/  LOP3.LUT R7, R7, R4, RZ, 0xc0, !PT ;  /* 0x0000000407077212 */ /* 0x000fe400078ec0ff */
[----:B------:R-:W-:Y:S02]  /*6e50*/  LOP3.LUT R4, R169, R168, RZ, 0xc0, !PT ;  /* 0x000000a8a9047212 */ /* 0x000fe400078ec0ff */
[----:B------:R-:W-:Y:S02]  /*6e60*/  LOP3.LUT R5, R166, R5, RZ, 0xc0, !PT ;  /* 0x00000005a6057212 */ /* 0x000fe400078ec0ff */
[C---:B------:R-:W-:Y:S02]  /*6e70*/  PRMT R25, R174.reuse, 0x7771, RZ ;  /* 0x00007771ae197816 */ /* 0x040fe400000000ff */
[----:B------:R-:W-:-:S03]  /*6e80*/  PRMT R24, R174, 0x7773, RZ ;  /* 0x00007773ae187816 */ /* 0x000fc600000000ff */
[----:B------:R-:W-:Y:S01]  /*6e90*/  HMMA.16816.F32 R68, R4, R16, R68 ;  /* 0x000000100444723c */ /* 0x000fe20000001844 */
[----:B------:R-:W-:Y:S01]  /*6ea0*/  IMAD.MOV.U32 R16, RZ, RZ, R174 ;  /* 0x000000ffff107224 */ /* 0x000fe200078e00ae */
[----:B------:R-:W-:-:S04]  /*6eb0*/  PRMT R17, R174, 0x7772, RZ ;  /* 0x00007772ae117816 */ /* 0x000fc800000000ff */
[----:B------:R-:W-:Y:S02]  /*6ec0*/  LOP3.LUT R16, R16, 0xff, RZ, 0xc0, !PT ;  /* 0x000000ff10107812 */ /* 0x000fe400078ec0ff */
[C---:B------:R-:W-:Y:S01]  /*6ed0*/  HMMA.16816.F32 R84, R4.reuse, R12, R84 ;  /* 0x0000000c0454723c */ /* 0x040fe20000001854 */
[--C-:B------:R-:W-:Y:S01]  /*6ee0*/  FFMA.FTZ R13, R149, UR19, -R156.reuse ;  /* 0x00000013950d7c23 */ /* 0x100fe2000801089c */
[--C-:B------:R-:W-:Y:S01]  /*6ef0*/  FFMA.FTZ R12, R148, UR19, -R156.reuse ;  /* 0x00000013940c7c23 */ /* 0x100fe2000801089c */
[----:B------:R-:W-:Y:S01]  /*6f00*/  FFMA.FTZ R149, R152, UR19, -R156 ;  /* 0x0000001398957c23 */ /* 0x000fe2000801089c */
[----:B------:R-:W-:Y:S01]  /*6f10*/  PRMT R25, R16, 0x5410, R25 ;  /* 0x0000541010197816 */ /* 0x000fe20000000019 */
[----:B------:R1:W2:Y:S01]  /*6f20*/  MUFU.EX2 R148, R13 ;  /* 0x0000000d00947308 */ /* 0x0002a20000000800 */
[----:B------:R-:W-:Y:S02]  /*6f30*/  PRMT R24, R17, 0x5410, R24 ;  /* 0x0000541011187816 */ /* 0x000fe40000000018 */
[----:B------:R-:W-:Y:S01]  /*6f40*/  HMMA.16816.F32 R108, R4, R14, R108 ;  /* 0x0000000e046c723c */ /* 0x000fe2000000186c */
[C---:B------:R-:W-:Y:S01]  /*6f50*/  LOP3.LUT R15, R172.reuse, 0xffff, RZ, 0xc0, !PT ;  /* 0x0000ffffac0f7812 */ /* 0x040fe200078ec0ff */
[----:B------:R-:W3:Y:S01]  /*6f60*/  MUFU.EX2 R152, R12 ;  /* 0x0000000c00987308 */ /* 0x000ee20000000800 */
[----:B------:R-:W-:-:S02]  /*6f70*/  LOP3.LUT R14, R172, 0xff, RZ, 0xc0, !PT ;  /* 0x000000ffac0e7812 */ /* 0x000fc400078ec0ff */
[----:B------:R-:W-:Y:S01]  /*6f80*/  SHF.R.U32.HI R15, RZ, 0x8, R15 ;  /* 0x00000008ff0f7819 */ /* 0x000fe2000001160f */
[----:B------:R-:W4:Y:S01]  /*6f90*/  MUFU.EX2 R149, R149 ;  /* 0x0000009500957308 */ /* 0x000f220000000800 */
[----:B------:R-:W-:Y:S01]  /*6fa0*/  HSET2.LE.AND R26, R25, R208, PT ;  /* 0x000000d0191a7233 */ /* 0x000fe20003803000 */
[C---:B------:R-:W-:Y:S01]  /*6fb0*/  HMMA.16816.F32 R104, R4.reuse, R8, R104 ;  /* 0x000000080468723c */ /* 0x040fe20000001868 */
[----:B------:R-:W-:Y:S02]  /*6fc0*/  PRMT R25, R14, 0x5410, R15 ;  /* 0x000054100e197816 */ /* 0x000fe4000000000f */
[----:B-1----:R-:W-:Y:S01]  /*6fd0*/  PRMT R13, R172, 0x7632, R13 ;  /* 0x00007632ac0d7816 */ /* 0x002fe2000000000d */
[----:B--2---:R-:W-:Y:S01]  /*6fe0*/  FADD.FTZ R40, R148, R40 ;  /* 0x0000002894287221 */ /* 0x004fe20000010000 */
[----:B------:R-:W-:Y:S02]  /*6ff0*/  SHF.R.U32.HI R172, RZ, 0x18, R172 ;  /* 0x00000018ffac7819 */ /* 0x000fe400000116ac */
[----:B------:R-:W-:Y:S01]  /*7000*/  LOP3.LUT R13, R13, 0xff, RZ, 0xc0, !PT ;  /* 0x000000ff0d0d7812 */ /* 0x000fe200078ec0ff */
[----:B------:R-:W-:Y:S01]  /*7010*/  HMMA.16816.F32 R128, R4, R20, R128 ;  /* 0x000000140480723c */ /* 0x000fe20000001880 */
[----:B------:R-:W-:Y:S01]  /*7020*/  LOP3.LUT R27, R24, 0xff00ff, RZ, 0xc0, !PT ;  /* 0x00ff00ff181b7812 */ /* 0x000fe200078ec0ff */
[----:B---3--:R-:W-:Y:S01]  /*7030*/  FADD.FTZ R40, R152, R40 ;  /* 0x0000002898287221 */ /* 0x008fe20000010000 */
[----:B------:R-:W-:-:S02]  /*7040*/  PRMT R24, R13, 0x5410, R172 ;  /* 0x000054100d187816 */ /* 0x000fc400000000ac */
[--C-:B------:R-:W-:Y:S01]  /*7050*/  HSET2.LE.AND R9, R25, R208.reuse, PT ;  /* 0x000000d019097233 */ /* 0x100fe20003803000 */
[----:B----4-:R-:W-:Y:S01]  /*7060*/  FADD.FTZ R40, R149, R40 ;  /* 0x0000002895287221 */ /* 0x010fe20000010000 */
[C---:B------:R-:W-:Y:S01]  /*7070*/  F2FP.F16.F32.PACK_AB R12, R221.reuse, R155 ;  /* 0x0000009bdd0c723e */ /* 0x040fe200000000ff */
[C---:B------:R-:W-:Y:S01]  /*7080*/  HMMA.16816.F32 R116, R4.reuse, R22, R116 ;  /* 0x000000160474723c */ /* 0x040fe20000001874 */
[--C-:B------:R-:W-:Y:S01]  /*7090*/  HSET2.LE.AND R25, R24, R208.reuse, PT ;  /* 0x000000d018197233 */ /* 0x100fe20003803000 */
[----:B------:R-:W1:Y:S01]  /*70a0*/  LDSM.16.MT88.4 R20, [R186+0x7800] ;  /* 0x00780000ba14783b */ /* 0x000e620000004200 */
[----:B------:R-:W-:Y:S01]  /*70b0*/  F2FP.F16.F32.PACK_AB R8, R152, R148 ;  /* 0x000000949808723e */ /* 0x000fe200000000ff */
[----:B------:R-:W-:Y:S01]  /*70c0*/  FADD.FTZ R221, R221, R44 ;  /* 0x0000002cdddd7221 */ /* 0x000fe20000010000 */
[----:B------:R-:W-:Y:S02]  /*70d0*/  LOP3.LUT R26, R12, R26, RZ, 0xc0, !PT ;  /* 0x0000001a0c1a7212 */ /* 0x000fe400078ec0ff */
[----:B------:R-:W-:Y:S01]  /*70e0*/  LOP3.LUT R24, R153, R9, RZ, 0xc0, !PT ;  /* 0x0000000999187212 */ /* 0x000fe200078ec0ff */
[C---:B------:R-:W-:Y:S01]  /*70f0*/  HMMA.16816.F32 R80, R4.reuse, R18, R80 ;  /* 0x000000120450723c */ /* 0x040fe20000001850 */
[----:B------:R-:W-:Y:S01]  /*7100*/  LOP3.LUT R25, R8, R25, RZ, 0xc0, !PT ;  /* 0x0000001908197212 */ /* 0x000fe200078ec0ff */
[----:B------:R-:W2:Y:S01]  /*7110*/  LDSM.16.MT88.4 R16, [R182+0x7800] ;  /* 0x00780000b610783b */ /* 0x000ea20000004200 */
[----:B------:R-:W-:Y:S01]  /*7120*/  FFMA.FTZ R153, R60, UR19, -R147 ;  /* 0x000000133c997c23 */ /* 0x000fe20008010893 */
[----:B------:R-:W-:Y:S01]  /*7130*/  HSET2.LE.AND R27, R27, R208, PT ;  /* 0x000000d01b1b7233 */ /* 0x000fe20003803000 */
[----:B------:R-:W3:Y:S01]  /*7140*/  MUFU.EX2 R60, R64 ;  /* 0x00000040003c7308 */ /* 0x000ee20000000800 */
[----:B------:R-:W4:Y:S01]  /*7150*/  LDSM.16.MT88.4 R12, [R181+0x7800] ;  /* 0x00780000b50c783b */ /* 0x000f220000004200 */
[----:B------:R-:W-:Y:S01]  /*7160*/  F2FP.F16.F32.PACK_AB R156, R220, R149 ;  /* 0x00000095dc9c723e */ /* 0x000fe200000000ff */
[----:B------:R-:W-:Y:S01]  /*7170*/  HMMA.16816.F32 R96, R4, R10, R96 ;  /* 0x0000000a0460723c */ /* 0x000fe20000001860 */
[C---:B------:R-:W-:Y:S01]  /*7180*/  PRMT R5, R176.reuse, 0x7773, RZ ;  /* 0x00007773b0057816 */ /* 0x040fe200000000ff */
[----:B------:R-:W5:Y:S01]  /*7190*/  LDSM.16.MT88.4 R8, [R180+0x7800] ;  /* 0x00780000b408783b */ /* 0x000f620000004200 */
[C---:B------:R-:W-:Y:S01]  /*71a0*/  PRMT R7, R176.reuse, 0x7772, RZ ;  /* 0x00007772b0077816 */ /* 0x040fe200000000ff */
[----:B------:R-:W-:Y:S01]  /*71b0*/  IMAD.MOV.U32 R6, RZ, RZ, R176 ;  /* 0x000000ffff067224 */ /* 0x000fe200078e00b0 */
[----:B------:R-:W-:Y:S01]  /*71c0*/  PRMT R4, R176, 0x7771, RZ ;  /* 0x00007771b0047816 */ /* 0x000fe200000000ff */
[----:B------:R-:W1:Y:S01]  /*71d0*/  MUFU.EX2 R64, R153 ;  /* 0x0000009900407308 */ /* 0x000e620000000800 */
[----:B------:R-:W-:Y:S01]  /*71e0*/  PRMT R5, R7, 0x5410, R5 ;  /* 0x0000541007057816 */ /* 0x000fe20000000005 */
[----:B------:R-:W-:Y:S01]  /*71f0*/  FFMA.FTZ R7, R58, UR19, -R146 ;  /* 0x000000133a077c23 */ /* 0x000fe20008010892 */
[----:B------:R-:W-:Y:S01]  /*7200*/  LOP3.LUT R6, R6, 0xff, RZ, 0xc0, !PT ;  /* 0x000000ff06067812 */ /* 0x000fe200078ec0ff */
[----:B------:R-:W1:Y:S01]  /*7210*/  MUFU.EX2 R58, R59 ;  /* 0x0000003b003a7308 */ /* 0x000e620000000800 */
[----:B------:R-:W-:Y:S01]  /*7220*/  LOP3.LUT R5, R5, 0xff00ff, RZ, 0xc0, !PT ;  /* 0x00ff00ff05057812 */ /* 0x000fe200078ec0ff */
[----:B---3--:R-:W-:Y:S01]  /*7230*/  FADD.FTZ R53, R60, R53 ;  /* 0x000000353c357221 */ /* 0x008fe20000010000 */
[----:B------:R-:W-:Y:S01]  /*7240*/  PRMT R4, R6, 0x5410, R4 ;  /* 0x0000541006047816 */ /* 0x000fe20000000004 */
[----:B------:R3:W3:Y:S01]  /*7250*/  MUFU.EX2 R59, R142 ;  /* 0x0000008e003b7308 */ /* 0x0006e20000000800 */
[----:B------:R-:W-:Y:S01]  /*7260*/  LOP3.LUT R6, R170, 0xff, RZ, 0xc0, !PT ;  /* 0x000000ffaa067812 */ /* 0x000fe200078ec0ff */
[----:B------:R-:W-:Y:S01]  /*7270*/  FADD.FTZ R220, R220, R40 ;  /* 0x00000028dcdc7221 */ /* 0x000fe20000010000 */
[----:B------:R-:W-:-:S02]  /*7280*/  SHF.R.U32.HI R170, RZ, 0x18, R170 ;  /* 0x00000018ffaa7819 */ /* 0x000fc400000116aa */
[----:B------:R-:W-:Y:S01]  /*7290*/  HSET2.LE.AND R4, R4, R208, PT ;  /* 0x000000d004047233 */ /* 0x000fe20003803000 */
[----:B-1----:R-:W-:Y:S01]  /*72a0*/  FADD.FTZ R53, R64, R53 ;  /* 0x0000003540357221 */ /* 0x002fe20000010000 */
[----:B------:R-:W-:Y:S02]  /*72b0*/  PRMT R140, R140, 0x5410, R170 ;  /* 0x000054108c8c7816 */ /* 0x000fe400000000aa */
[----:B------:R-:W-:Y:S01]  /*72c0*/  LOP3.LUT R27, R156, R27, RZ, 0xc0, !PT ;  /* 0x0000001b9c1b7212 */ /* 0x000fe200078ec0ff */
[----:B------:R-:W-:Y:S01]  /*72d0*/  FADD.FTZ R50, R58, R50 ;  /* 0x000000323a327221 */ /* 0x000fe20000010000 */
[----:B------:R-:W-:Y:S01]  /*72e0*/  FADD.FTZ R53, R141, R53 ;  /* 0x000000358d357221 */ /* 0x000fe20000010000 */
[----:B---3--:R-:W-:Y:S02]  /*72f0*/  SHF.R.U32.HI R142, RZ, 0x8, R65 ;  /* 0x00000008ff8e7819 */ /* 0x008fe40000011641 */
[----:B------:R1:W3:Y:S01]  /*7300*/  MUFU.EX2 R65, R7 ;  /* 0x0000000700417308 */ /* 0x0002e20000000800 */
[----:B------:R-:W-:Y:S01]  /*7310*/  F2FP.F16.F32.PACK_AB R146, R226, R59 ;  /* 0x0000003be292723e */ /* 0x000fe200000000ff */
[----:B------:R-:W-:Y:S01]  /*7320*/  HMMA.16816.F32 R124, R24, R20, R124 ;  /* 0x00000014187c723c */ /* 0x000fe2000000187c */
[----:B------:R-:W-:-:S07]  /*7330*/  PRMT R142, R6, 0x5410, R142 ;  /* 0x00005410068e7816 */ /* 0x000fce000000008e */
[C---:B------:R-:W-:Y:S01]  /*7340*/  HMMA.16816.F32 R120, R24.reuse, R22, R120 ;  /* 0x000000161878723c */ /* 0x040fe20000001878 */
[----:B-1----:R-:W-:Y:S01]  /*7350*/  F2FP.F16.F32.PACK_AB R7, R227, R141 ;  /* 0x0000008de307723e */ /* 0x002fe200000000ff */
[----:B---3--:R-:W-:Y:S01]  /*7360*/  FADD.FTZ R50, R65, R50 ;  /* 0x0000003241327221 */ /* 0x008fe20000010000 */
[----:B------:R-:W-:Y:S02]  /*7370*/  FADD.FTZ R227, R227, R53 ;  /* 0x00000035e3e37221 */ /* 0x000fe40000010000 */
[----:B------:R-:W-:Y:S01]  /*7380*/  LOP3.LUT R6, R7, R4, RZ, 0xc0, !PT ;  /* 0x0000000407067212 */ /* 0x000fe200078ec0ff */
[----:B------:R-:W-:Y:S01]  /*7390*/  FADD.FTZ R50, R59, R50 ;  /* 0x000000323b327221 */ /* 0x000fe20000010000 */
[--C-:B------:R-:W-:Y:S01]  /*73a0*/  HSET2.LE.AND R7, R5, R208.reuse, PT ;  /* 0x000000d005077233 */ /* 0x100fe20003803000 */
[----:B--2---:R-:W-:Y:S01]  /*73b0*/  HMMA.16816.F32 R72, R24, R16, R72 ;  /* 0x000000101848723c */ /* 0x004fe20000001848 */
[--C-:B------:R-:W-:Y:S01]  /*73c0*/  HSET2.LE.AND R4, R142, R208.reuse, PT ;  /* 0x000000d08e047233 */ /* 0x100fe20003803000 */
[----:B------:R-:W-:Y:S01]  /*73d0*/  FADD.FTZ R226, R226, R50 ;  /* 0x00000032e2e27221 */ /* 0x000fe20000010000 */
[----:B------:R-:W-:-:S02]  /*73e0*/  HSET2.LE.AND R5, R140, R208, PT ;  /* 0x000000d08c057233 */ /* 0x000fc40003803000 */
[----:B------:R-:W-:Y:S02]  /*73f0*/  F2FP.F16.F32.PACK_AB R142, R64, R60 ;  /* 0x0000003c408e723e */ /* 0x000fe400000000ff */
[----:B------:R-:W-:Y:S01]  /*7400*/  F2FP.F16.F32.PACK_AB R140, R65, R58 ;  /* 0x0000003a418c723e */ /* 0x000fe200000000ff */
[----:B------:R-:W-:Y:S01]  /*7410*/  HMMA.16816.F32 R76, R24, R18, R76 ;  /* 0x00000012184c723c */ /* 0x000fe2000000184c */
[----:B------:R-:W-:Y:S02]  /*7420*/  LOP3.LUT R7, R146, R7, RZ, 0xc0, !PT ;  /* 0x0000000792077212 */ /* 0x000fe400078ec0ff */
[----:B------:R-:W-:Y:S02]  /*7430*/  LOP3.LUT R4, R142, R4, RZ, 0xc0, !PT ;  /* 0x000000048e047212 */ /* 0x000fe400078ec0ff */
[----:B------:R-:W-:-:S03]  /*7440*/  LOP3.LUT R5, R140, R5, RZ, 0xc0, !PT ;  /* 0x000000058c057212 */ /* 0x000fc600078ec0ff */
[C---:B----4-:R-:W-:Y:S08]  /*7450*/  HMMA.16816.F32 R88, R24.reuse, R12, R88 ;  /* 0x0000000c1858723c */ /* 0x050ff00000001858 */
[C---:B------:R-:W-:Y:S08]  /*7460*/  HMMA.16816.F32 R112, R24.reuse, R14, R112 ;  /* 0x0000000e1870723c */ /* 0x040ff00000001870 */
[C---:B-----5:R-:W-:Y:S08]  /*7470*/  HMMA.16816.F32 R92, R24.reuse, R8, R92 ;  /* 0x00000008185c723c */ /* 0x060ff0000000185c */
        /* <DEDUP_REMOVED lines=9> */
[----:B------:R-:W-:-:S04]  /*7510*/  NOP ;  /* 0x0000000000007918 */ /* 0x000fc80000000000 */
[----:B------:R-:W-:-:S15]  /*7520*/  @!P6 BRA `(.L_x_722) ;  /* 0x00000084004ce947 */ /* 0x000fde0003800000 */
[----:B------:R-:W1:Y:S01]  /*7530*/  LDCU UR4, c[0x0][0x440] ;  /* 0x00008800ff0477ac */ /* 0x000e620008000800 */
[----:B------:R-:W-:Y:S01]  /*7540*/  VIADD R0, R137, 0xfffffffe ;  /* 0xfffffffe89007836 */ /* 0x000fe20000000000 */
[----:B------:R-:W-:-:S04]  /*7550*/  DEPBAR.LE SB0, 0x0 ;  /* 0x000080000000791a */ /* 0x000fc80000000000 */
[C---:B------:R-:W-:Y:S01]  /*7560*/  IMAD.WIDE.U32 R4, R0.reuse, R192, RZ ;  /* 0x000000c000047225 */ /* 0x040fe200078e00ff */
[----:B------:R-:W-:Y:S01]  /*7570*/  BAR.SYNC.DEFER_BLOCKING 0x0 ;  /* 0x0000000000007b1d */ /* 0x000fe20000010000 */
[----:B------:R-:W-:Y:S02]  /*7580*/  ISETP.GE.U32.AND P6, PT, R137, 0x3, PT ;  /* 0x000000038900780c */ /* 0x000fe40003fc6070 */
[----:B------:R-:W-:Y:S02]  /*7590*/  IMAD R0, R0, R193, R5 ;  /* 0x000000c100007224 */ /* 0x000fe400078e0205 */
[----:B------:R-:W-:Y:S02]  /*75a0*/  IMAD.SHL.U32 R6, R4, 0x40, RZ ;  /* 0x0000004004067824 */ /* 0x000fe400078e00ff */
[----:B------:R-:W-:Y:S01]  /*75b0*/  IMAD.WIDE.U32 R8, R192, 0x20, RZ ;  /* 0x00000020c0087825 */ /* 0x000fe200078e00ff */
[----:B------:R-:W-:Y:S02]  /*75c0*/  SHF.L.U64.HI R7, R4, 0x6, R0 ;  /* 0x0000000604077819 */ /* 0x000fe40000010200 */
[----:B-1----:R-:W-:Y:S01]  /*75d0*/  ISETP.GE.AND P0, PT, R199, UR4, PT ;  /* 0x00000004c7007c0c */ /* 0x002fe2000bf06270 */
[----:B------:R-:W-:-:S12]  /*75e0*/  IMAD.SHL.U32 R4, R193, 0x20, RZ ;  /* 0x00000020c1047824 */ /* 0x000fd800078e00ff */
[----:B------:R-:W-:Y:S01]  /*75f0*/  @!P0 LEA R2, P2, R192, R6, 0x4 ;  /* 0x00000006c0028211 */ /* 0x000fe200078420ff */
[----:B------:R-:W-:Y:S01]  /*7600*/  @P0 STS.128 [R207+0x6000], RZ ;  /* 0x006000ffcf000388 */ /* 0x000fe20000000c00 */
[----:B------:R-:W-:Y:S02]  /*7610*/  @!P0 IADD3 R5, P1, PT, R6, R8, RZ ;  /* 0x0000000806058210 */ /* 0x000fe40007f3e0ff */
[----:B------:R-:W-:Y:S02]  /*7620*/  @!P0 LEA.HI.X R0, R192, R7, R193, 0x4, P2 ;  /* 0x00000007c0008211 */ /* 0x000fe400010f24c1 */
[-C--:B------:R-:W-:Y:S02]  /*7630*/  @!P0 LEA R10, P2, R2, R202.reuse, 0x1 ;  /* 0x000000ca020a8211 */ /* 0x080fe400078408ff */
[----:B------:R-:W-:Y:S02]  /*7640*/  @!P0 LEA R12, P3, R6, R202, 0x1 ;  /* 0x000000ca060c8211 */ /* 0x000fe400078608ff */
[----:B------:R-:W-:-:S02]  /*7650*/  @!P0 IADD3.X R4, PT, PT, R7, R9, R4, P1, !PT ;  /* 0x0000000907048210 */ /* 0x000fc40000ffe404 */
[-C--:B------:R-:W-:Y:S01]  /*7660*/  @!P0 LEA.HI.X R11, R2, R201.reuse, R0, 0x1, P2 ;  /* 0x000000c9020b8211 */ /* 0x080fe200010f0c00 */
[----:B------:R-:W-:Y:S01]  /*7670*/  @!P0 IMAD R0, R193, 0x30, RZ ;  /* 0x00000030c1008824 */ /* 0x000fe200078e02ff */
[--C-:B------:R-:W-:Y:S01]  /*7680*/  @!P0 LEA.HI.X R13, R6, R201, R7.reuse, 0x1, P3 ;  /* 0x000000c9060d8211 */ /* 0x100fe200018f0c07 */
[----:B------:R-:W-:Y:S01]  /*7690*/  @!P0 IMAD.WIDE.U32 R6, R192, 0x30, R6 ;  /* 0x00000030c0068825 */ /* 0x000fe200078e0006 */
[----:B------:R-:W-:-:S03]  /*76a0*/  @!P0 LEA R8, P1, R5, R202, 0x1 ;  /* 0x000000ca05088211 */ /* 0x000fc600078208ff */
[----:B------:R-:W-:Y:S01]  /*76b0*/  @!P0 IMAD.IADD R0, R0, 0x1, R7 ;  /* 0x0000000100008824 */ /* 0x000fe200078e0207 */
[----:B------:R-:W-:Y:S01]  /*76c0*/  @!P0 LEA.HI.X R9, R5, R201, R4, 0x1, P1 ;  /* 0x000000c905098211 */ /* 0x000fe200008f0c04 */
[----:B------:R-:W-:Y:S01]  /*76d0*/  @!PT LDS RZ, [RZ] ;  /* 0x00000000fffff984 */ /* 0x000fe20000000800 */
[----:B------:R-:W-:Y:S01]  /*76e0*/  @!PT LDS RZ, [RZ] ;  /* 0x00000000fffff984 */ /* 0x000fe20000000800 */
[----:B------:R-:W-:Y:S01]  /*76f0*/  @!PT LDS RZ, [RZ] ;  /* 0x00000000fffff984 */ /* 0x000fe20000000800 */
[----:B------:R1:W-:Y:S01]  /*7700*/  @!P0 LDGSTS.E.BYPASS.LTC128B.128 [R207+0x6000], desc[UR20][R12.64] ;  /* 0x060000000ccf8fae */ /* 0x0003e2000b981a14 */
[----:B------:R-:W-:-:S03]  /*7710*/  @!P0 LEA R4, P1, R6, R202, 0x1 ;  /* 0x000000ca06048211 */ /* 0x000fc600078208ff */
[----:B------:R-:W-:Y:S01]  /*7720*/  @P0 STS.128 [R207+0x6800], RZ ;  /* 0x006800ffcf000388 */ /* 0x000fe20000000c00 */
[----:B------:R-:W-:-:S03]  /*7730*/  @!P0 LEA.HI.X R5, R6, R201, R0, 0x1, P1 ;  /* 0x000000c906058211 */ /* 0x000fc600008f0c00 */
        /* <DEDUP_REMOVED lines=13> */
[----:B------:R3:W-:Y:S04]  /*7810*/  @!P0 LDGSTS.E.BYPASS.LTC128B.128 [R207+0x7800], desc[UR20][R4.64] ;  /* 0x0780000004cf8fae */ /* 0x0007e8000b981a14 */
[----:B------:R-:W-:Y:S04]  /*7820*/  LDSM.16.M88.4 R56, [R191] ;  /* 0x00000000bf38783b */ /* 0x000fe80000000200 */
[----:B------:R-:W4:Y:S04]  /*7830*/  LDSM.16.M88.4 R156, [R190+UR5+0x4000] ;  /* 0x00400005be9c783b */ /* 0x000f280008000200 */
[----:B------:R-:W5:Y:S04]  /*7840*/  LDSM.16.M88.4 R60, [R191+0x2000] ;  /* 0x00200000bf3c783b */ /* 0x000f680000000200 */
[----:B------:R-:W1:Y:S04]  /*7850*/  LDSM.16.M88.4 R148, [R190+UR5+0x4800] ;  /* 0x00480005be94783b */ /* 0x000e680008000200 */
[----:B------:R-:W2:Y:S04]  /*7860*/  LDSM.16.M88.4 R140, [R190+UR5+0x5000] ;  /* 0x00500005be8c783b */ /* 0x000ea80008000200 */
[----:B------:R-:W3:Y:S04]  /*7870*/  LDSM.16.M88.4 R164, [R190+UR5+0x5800] ;  /* 0x00580005bea4783b */ /* 0x000ee80008000200 */
[----:B------:R-:W-:Y:S04]  /*7880*/  LDSM.16.M88.4 R48, [R185+0x4000] ;  /* 0x00400000b930783b */ /* 0x000fe80000000200 */
[----:B------:R-:W3:Y:S04]  /*7890*/  LDSM.16.M88.4 R52, [R189+0x2000] ;  /* 0x00200000bd34783b */ /* 0x000ee80000000200 */
[----:B------:R-:W3:Y:S04]  /*78a0*/  LDSM.16.M88.4 R44, [R185+0x4800] ;  /* 0x00480000b92c783b */ /* 0x000ee80000000200 */
[----:B------:R-:W3:Y:S04]  /*78b0*/  LDSM.16.M88.4 R40, [R185+0x5000] ;  /* 0x00500000b928783b */ /* 0x000ee80000000200 */
[----:B------:R-:W3:Y:S04]  /*78c0*/  LDSM.16.M88.4 R36, [R185+0x5800] ;  /* 0x00580000b924783b */ /* 0x000ee80000000200 */
[----:B------:R-:W3:Y:S01]  /*78d0*/  LDSM.16.M88.4 R32, [R189] ;  /* 0x00000000bd20783b */ /* 0x000ee20000000200 */
[-C--:B----4-:R-:W-:Y:S03]  /*78e0*/  HMMA.16816.F32 R160, R56, R156.reuse, RZ ;  /* 0x0000009c38a0723c */ /* 0x090fe600000018ff */
[----:B------:R-:W-:Y:S04]  /*78f0*/  LDSM.16.M88.4 R228, [R188+0x2000] ;  /* 0x00200000bce4783b */ /* 0x000fe80000000200 */
[----:B------:R-:W4:Y:S01]  /*7900*/  LDSM.16.M88.4 R176, [R184+0x4000] ;  /* 0x00400000b8b0783b */ /* 0x000f220000000200 */
[C---:B-----5:R-:W-:Y:S03]  /*7910*/  HMMA.16816.F32 R28, R60.reuse, R156, RZ ;  /* 0x0000009c3c1c723c */ /* 0x060fe600000018ff */
[----:B------:R-:W5:Y:S04]  /*7920*/  LDSM.16.M88.4 R172, [R184+0x4800] ;  /* 0x00480000b8ac783b */ /* 0x000f680000000200 */
[----:B------:R-:W5:Y:S01]  /*7930*/  LDSM.16.M88.4 R168, [R184+0x5000] ;  /* 0x00500000b8a8783b */ /* 0x000f620000000200 */
[C---:B------:R-:W-:Y:S03]  /*7940*/  HMMA.16816.F32 R24, R60.reuse, R158, RZ ;  /* 0x0000009e3c18723c */ /* 0x040fe600000018ff */
[----:B------:R-:W-:Y:S04]  /*7950*/  LDSM.16.M88.4 R232, [R188] ;  /* 0x00000000bce8783b */ /* 0x000fe80000000200 */
[----:B------:R-:W0:Y:S01]  /*7960*/  LDGDEPBAR ;  /* 0x00000000000079af */ /* 0x000e220000000000 */
[C---:B-1----:R-:W-:Y:S08]  /*7970*/  HMMA.16816.F32 R20, R60.reuse, R148, RZ ;  /* 0x000000943c14723c */ /* 0x042ff000000018ff */
[C---:B--2---:R-:W-:Y:S08]  /*7980*/  HMMA.16816.F32 R12, R60.reuse, R140, RZ ;  /* 0x0000008c3c0c723c */ /* 0x044ff000000018ff */
        /* <DEDUP_REMOVED lines=11> */
[----:B------:R-:W1:Y:S07]  /*7a40*/  LDSM.16.M88.4 R164, [R184+0x5800] ;  /* 0x00580000b8a4783b */ /* 0x000e6e0000000200 */
        /* <DEDUP_REMOVED lines=8> */
[----:B------:R-:W-:Y:S07]  /*7ad0*/  LDSM.16.M88.4 R52, [R187] ;  /* 0x00000000bb34783b */ /* 0x000fee0000000200 */
[C---:B------:R-:W-:Y:S08]  /*7ae0*/  HMMA.16816.F32 R160, R32.reuse, R48, R160 ;  /* 0x0000003020a0723c */ /* 0x040ff000000018a0 */
[C---:B------:R-:W-:Y:S08]  /*7af0*/  HMMA.16816.F32 R152, R32.reuse, R44, R152 ;  /* 0x0000002c2098723c */ /* 0x040ff00000001898 */
[C---:B------:R-:W-:Y:S08]  /*7b00*/  HMMA.16816.F32 R144, R32.reuse, R40, R144 ;  /* 0x000000282090723c */ /* 0x040ff00000001890 */
[C---:B------:R-:W-:Y:S08]  /*7b10*/  HMMA.16816.F32 R64, R32.reuse, R36, R64 ;  /* 0x000000242040723c */ /* 0x040ff00000001840 */
[C---:B------:R-:W-:Y:S01]  /*7b20*/  HMMA.16816.F32 R156, R32.reuse, R50, R156 ;  /* 0x00000032209c723c */ /* 0x040fe2000000189c */
[----:B------:R-:W-:Y:S07]  /*7b30*/  LDSM.16.M88.4 R48, [R187+0x2000] ;  /* 0x00200000bb30783b */ /* 0x000fee0000000200 */
[C---:B------:R-:W-:Y:S01]  /*7b40*/  HMMA.16816.F32 R148, R32.reuse, R46, R148 ;  /* 0x0000002e2094723c */ /* 0x040fe20000001894 */
[----:B------:R-:W2:Y:S07]  /*7b50*/  LDSM.16.M88.4 R44, [R183+0x4000] ;  /* 0x00400000b72c783b */ /* 0x000eae0000000200 */
[C---:B------:R-:W-:Y:S01]  /*7b60*/  HMMA.16816.F32 R140, R32.reuse, R42, R140 ;  /* 0x0000002a208c723c */ /* 0x040fe2000000188c */
[----:B------:R-:W3:Y:S07]  /*7b70*/  LDSM.16.M88.4 R40, [R183+0x4800] ;  /* 0x00480000b728783b */ /* 0x000eee0000000200 */
[----:B------:R-:W-:Y:S01]  /*7b80*/  HMMA.16816.F32 R56, R32, R38, R56 ;  /* 0x000000262038723c */ /* 0x000fe20000001838 */
[----:B------:R-:W3:Y:S04]  /*7b90*/  LDSM.16.M88.4 R36, [R183+0x5000] ;  /* 0x00500000b724783b */ /* 0x000ee80000000200 */
[----:B------:R-:W3:Y:S01]  /*7ba0*/  LDSM.16.M88.4 R32, [R183+0x5800] ;  /* 0x00580000b720783b */ /* 0x000ee20000000200 */
[----:B------:R-:W-:-:S04]  /*7bb0*/  DEPBAR.LE SB0, 0x0 ;  /* 0x000080000000791a */ /* 0x000fc80000000000 */
[C---:B----4-:R-:W-:Y:S08]  /*7bc0*/  HMMA.16816.F32 R28, R228.reuse, R176, R28 ;  /* 0x000000b0e41c723c */ /* 0x050ff0000000181c */
[C---:B-----5:R-:W-:Y:S08]  /*7bd0*/  HMMA.16816.F32 R20, R228.reuse, R172, R20 ;  /* 0x000000ace414723c */ /* 0x060ff00000001814 */
[C---:B------:R-:W-:Y:S08]  /*7be0*/  HMMA.16816.F32 R12, R228.reuse, R168, R12 ;  /* 0x000000a8e40c723c */ /* 0x040ff0000000180c */
[C---:B-1----:R-:W-:Y:S08]  /*7bf0*/  HMMA.16816.F32 R4, R228.reuse, R164, R4 ;  /* 0x000000a4e404723c */ /* 0x042ff00000001804 */
        /* <DEDUP_REMOVED lines=12> */
[C---:B--2---:R-:W-:Y:S08]  /*7cc0*/  HMMA.16816.F32 R28, R48.reuse, R44, R28 ;  /* 0x0000002c301c723c */ /* 0x044ff0000000181c */
[C---:B------:R-:W-:Y:S08]  /*7cd0*/  HMMA.16816.F32 R24, R48.reuse, R46, R24 ;  /* 0x0000002e3018723c */ /* 0x040ff00000001818 */
[C---:B---3--:R-:W-:Y:S08]  /*7ce0*/  HMMA.16816.F32 R20, R48.reuse, R40, R20 ;  /* 0x000000283014723c */ /* 0x048ff00000001814 */
        /* <DEDUP_REMOVED lines=15> */
[C---:B------:R-:W-:Y:S01]  /*7de0*/  @!P0 VIADD R32, R137.reuse, 0xfffffffd ;  /* 0xfffffffd89208836 */ /* 0x040fe20000000000 */
[----:B------:R1:W-:Y:S01]  /*7df0*/  @P0 STS.128 [R207+0x4000], RZ ;  /* 0x004000ffcf000388 */ /* 0x0003e20000000c00 */
[----:B------:R-:W-:Y:S01]  /*7e00*/  @!P0 VIADD R2, R137, 0xfffffffd ;  /* 0xfffffffd89028836 */ /* 0x000fe20000000000 */
[----:B------:R-:W-:Y:S01]  /*7e10*/  BSSY.RECONVERGENT B0, `(.L_x_724) ;  /* 0x0000034000007945 */ /* 0x000fe20003800200 */
[----:B------:R-:W-:-:S04]  /*7e20*/  @!P0 IMAD.WIDE.U32 R36, R32, R138, RZ ;  /* 0x0000008a20248225 */ /* 0x000fc800078e00ff */
[----:B------:R-:W-:Y:S02]  /*7e30*/  @!P0 IMAD R32, R32, R139, R37 ;  /* 0x0000008b20208224 */ /* 0x000fe400078e0225 */
[----:B------:R-:W-:-:S03]  /*7e40*/  @!P0 IMAD.WIDE.U32 R38, R2, R138, RZ ;  /* 0x0000008a02268225 */ /* 0x000fc600078e00ff */
[C---:B------:R-:W-:Y:S01]  /*7e50*/  @!P0 SHF.L.U64.HI R32, R36.reuse, 0x6, R32 ;  /* 0x0000000624208819 */ /* 0x040fe20000010220 */
[----:B------:R-:W-:Y:S02]  /*7e60*/  @!P0 VIADD R34, R137, 0xfffffffd ;  /* 0xfffffffd89228836 */ /* 0x000fe40000000000 */
[----:B------:R-:W-:Y:S02]  /*7e70*/  @!P0 IMAD.SHL.U32 R33, R36, 0x40, RZ ;  /* 0x0000004024218824 */ /* 0x000fe400078e00ff */
[----:B------:R-:W-:Y:S02]  /*7e80*/  @!P0 IMAD R2, R2, R139, R39 ;  /* 0x0000008b02028224 */ /* 0x000fe400078e0227 */
[----:B------:R-:W-:Y:S01]  /*7e90*/  @!P0 IMAD.SHL.U32 R0, R38, 0x40, RZ ;  /* 0x0000004026008824 */ /* 0x000fe200078e00ff */
[----:B------:R-:W-:Y:S01]  /*7ea0*/  @!P0 LEA R33, P2, R138, R33, 0x4 ;  /* 0x000000218a218211 */ /* 0x000fe200078420ff */
[----:B------:R-:W-:Y:S01]  /*7eb0*/  @!P0 IMAD.WIDE.U32 R36, R34, R138, RZ ;  /* 0x0000008a22248225 */ /* 0x000fe200078e00ff */
[----:B------:R-:W-:-:S02]  /*7ec0*/  @!P0 SHF.L.U64.HI R2, R38, 0x6, R2 ;  /* 0x0000000626028819 */ /* 0x000fc40000010202 */
[----:B------:R-:W-:Y:S01]  /*7ed0*/  @!P0 LEA R0, P1, R138, R0, 0x5 ;  /* 0x000000008a008211 */ /* 0x000fe200078228ff */
[----:B------:R-:W-:Y:S01]  /*7ee0*/  @!P0 IMAD R34, R34, R139, R37 ;  /* 0x0000008b22228224 */ /* 0x000fe200078e0225 */
[----:B------:R-:W-:Y:S02]  /*7ef0*/  @!P0 LEA R38, P3, R36, R204, 0x7 ;  /* 0x000000cc24268211 */ /* 0x000fe400078638ff */
[C-C-:B------:R-:W-:Y:S02]  /*7f00*/  @!P0 LEA.HI.X R32, R138.reuse, R32, R139.reuse, 0x4, P2 ;  /* 0x000000208a208211 */ /* 0x140fe400010f248b */
[----:B------:R-:W-:Y:S02]  /*7f10*/  @!P0 LEA R42, P2, R33, R204, 0x1 ;  /* 0x000000cc212a8211 */ /* 0x000fe400078408ff */
        /* <DEDUP_REMOVED lines=21> */
[----:B------:R-:W-:-:S05]  /*8070*/  IADD3 R0, PT, PT, R137, -0x3, RZ ;  /* 0xfffffffd89007810 */ /* 0x000fca0007ffe0ff */
[----:B------:R-:W-:-:S04]  /*8080*/  IMAD.WIDE.U32 R32, R0, R138, RZ ;  /* 0x0000008a00207225 */ /* 0x000fc800078e00ff */
[----:B------:R-:W-:Y:S01]  /*8090*/  IMAD R0, R0, R139, R33 ;  /* 0x0000008b00007224 */ /* 0x000fe200078e0221 */
[----:B------:R-:W-:-:S04]  /*80a0*/  SHF.L.U32 R34, R32, 0x6, RZ ;  /* 0x0000000620227819 */ /* 0x000fc800000006ff */
[----:B------:R-:W-:Y:S01]  /*80b0*/  SHF.L.U64.HI R35, R32, 0x6, R0 ;  /* 0x0000000620237819 */ /* 0x000fe20000010200 */
[----:B------:R-:W-:Y:S02]  /*80c0*/  IMAD R0, R139, 0x30, RZ ;  /* 0x000000308b007824 */ /* 0x000fe400078e02ff */
        /* <DEDUP_REMOVED lines=8> */
.L_x_725:
[----:B------:R-:W-:Y:S05]  /*8150*/  BSYNC.RECONVERGENT B0 ;  /* 0x0000000000007941 */ /* 0x000fea0003800200 */
.L_x_724:
[----:B------:R-:W0:Y:S02]  /*8160*/  LDGDEPBAR ;  /* 0x00000000000079af */ /* 0x000e240000000000 */
.L_x_723:
[----:B------:R-:W-:Y:S01]  /*8170*/  IMAD R0, R137, 0x40, R132 ;  /* 0x0000004089007824 */ /* 0x000fe200078e0284 */
[----:B------:R-:W-:Y:S02]  /*8180*/  UIADD3 UR4, UPT, UPT, UR23, 0x32370b8f, URZ ;  /* 0x32370b8f17047890 */ /* 0x000fe4000fffe0ff */
[----:B------:R-:W-:Y:S01]  /*8190*/  UIADD3 UR15, UPT, UPT, UR23, 0x76cf5d0a, URZ ;  /* 0x76cf5d0a170f7890 */ /* 0x000fe2000fffe0ff */
[C---:B--2---:R-:W-:Y:S02]  /*81a0*/  VIADD R32, R0.reuse, 0xffffff80 ;  /* 0xffffff8000207836 */ /* 0x044fe40000000000 */
[C---:B------:R-:W-:Y:S02]  /*81b0*/  VIADD R2, R0.reuse, 0xffffff81 ;  /* 0xffffff8100027836 */ /* 0x040fe40000000000 */
[----:B------:R-:W-:Y:S01]  /*81c0*/  VIADD R34, R0, 0xffffff89 ;  /* 0xffffff8900227836 */ /* 0x000fe20000000000 */
[C---:B------:R-:W-:Y:S02]  /*81d0*/  ISETP.GE.AND P5, PT, R32.reuse, R216, PT ;  /* 0x000000d82000720c */ /* 0x040fe40003fa6270 */
[----:B------:R-:W-:-:S02]  /*81e0*/  ISETP.GE.AND P2, PT, R32, R215, PT ;  /* 0x000000d72000720c */ /* 0x000fc40003f46270 */
[----:B------:R-:W-:Y:S02]  /*81f0*/  ISETP.GE.AND P1, PT, R2, R216, PT ;  /* 0x000000d80200720c */ /* 0x000fe40003f26270 */
[----:B-1----:R-:W-:Y:S02]  /*8200*/  FSEL R38, R160, -INF , !P5 ;  /* 0xff800000a0267808 */ /* 0x002fe40006800000 */
[----:B------:R-:W-:Y:S02]  /*8210*/  FSEL R45, R162, -INF , !P2 ;  /* 0xff800000a22d7808 */ /* 0x000fe40005000000 */
[----:B------:R-:W-:Y:S02]  /*8220*/  FSEL R39, R161, -INF , !P1 ;  /* 0xff800000a1277808 */ /* 0x000fe40004800000 */
[C---:B------:R-:W-:Y:S02]  /*8230*/  ISETP.GE.AND P5, PT, R2.reuse, R215, PT ;  /* 0x000000d70200720c */ /* 0x040fe40003fa6270 */
[----:B------:R-:W-:-:S02]  /*8240*/  ISETP.GE.AND P2, PT, R2, R214, PT ;  /* 0x000000d60200720c */ /* 0x000fc40003f46270 */
[-C--:B------:R-:W-:Y:S01]  /*8250*/  ISETP.GE.AND P1, PT, R2, R209.reuse, PT ;  /* 0x000000d10200720c */ /* 0x080fe20003f26270 */
[----:B------:R-:W-:Y:S01]  /*8260*/  VIADD R2, R0, 0xffffff88 ;  /* 0xffffff8800027836 */ /* 0x000fe20000000000 */
[C---:B------:R-:W-:Y:S02]  /*8270*/  ISETP.GE.AND P4, PT, R32.reuse, R214, PT ;  /* 0x000000d62000720c */ /* 0x040fe40003f86270 */
[----:B------:R-:W-:Y:S02]  /*8280*/  ISETP.GE.AND P3, PT, R32, R209, PT ;  /* 0x000000d12000720c */ /* 0x000fe40003f66270 */
[----:B------:R-:W-:Y:S02]  /*8290*/  FSEL R46, R163, -INF , !P5 ;  /* 0xff800000a32e7808 */ /* 0x000fe40006800000 */
[----:B------:R-:W-:Y:S01]  /*82a0*/  FSEL R33, R31, -INF , !P1 ;  /* 0xff8000001f217808 */ /* 0x000fe20004800000 */
[----:B------:R-:W-:Y:S01]  /*82b0*/  VIADD R31, R0, 0xffffff90 ;  /* 0xffffff90001f7836 */ /* 0x000fe20000000000 */
[----:B------:R-:W-:-:S02]  /*82c0*/  ISETP.GE.AND P5, PT, R2, R216, PT ;  /* 0x000000d80200720c */ /* 0x000fc40003fa6270 */
[----:B------:R-:W-:Y:S02]  /*82d0*/  ISETP.GE.AND P1, PT, R34, R216, PT ;  /* 0x000000d82200720c */ /* 0x000fe40003f26270 */
[----:B------:R-:W-:Y:S02]  /*82e0*/  FSEL R32, R28, -INF , !P4 ;  /* 0xff8000001c207808 */ /* 0x000fe40006000000 */
[----:B------:R-:W-:Y:S01]  /*82f0*/  FSEL R28, R30, -INF , !P3 ;  /* 0xff8000001e1c7808 */ /* 0x000fe20005800000 */
[----:B------:R-:W-:Y:S01]  /*8300*/  VIADD R30, R0, 0xffffff91 ;  /* 0xffffff91001e7836 */ /* 0x000fe20000000000 */
[----:B------:R-:W-:Y:S02]  /*8310*/  FSEL R29, R29, -INF , !P2 ;  /* 0xff8000001d1d7808 */ /* 0x000fe40005000000 */
[C---:B------:R-:W-:Y:S02]  /*8320*/  ISETP.GE.AND P3, PT, R2.reuse, R215, PT ;  /* 0x000000d70200720c */ /* 0x040fe40003f66270 */
        /* <DEDUP_REMOVED lines=8> */
[----:B------:R-:W-:Y:S02]  /*83b0*/  FSEL R27, R27, -INF , !P1 ;  /* 0xff8000001b1b7808 */ /* 0x000fe40004800000 */
[CC--:B------:R-:W-:Y:S02]  /*83c0*/  ISETP.GE.AND P5, PT, R31.reuse, R216.reuse, PT ;  /* 0x000000d81f00720c */ /* 0x0c0fe40003fa6270 */
[----:B------:R-:W-:Y:S02]  /*83d0*/  ISETP.GE.AND P2, PT, R31, R215, PT ;  /* 0x000000d71f00720c */ /* 0x000fe40003f46270 */
[----:B------:R-:W-:Y:S02]  /*83e0*/  ISETP.GE.AND P1, PT, R30, R216, PT ;  /* 0x000000d81e00720c */ /* 0x000fe40003f26270 */
[----:B------:R-:W-:-:S02]  /*83f0*/  FSEL R156, R152, -INF , !P5 ;  /* 0xff800000989c7808 */ /* 0x000fc40006800000 */
[----:B------:R-:W-:Y:S02]  /*8400*/  FSEL R164, R154, -INF , !P2 ;  /* 0xff8000009aa47808 */ /* 0x000fe40005000000 */
[----:B------:R-:W-:Y:S02]  /*8410*/  FSEL R163, R153, -INF , !P1 ;  /* 0xff80000099a37808 */ /* 0x000fe40004800000 */
[C---:B------:R-:W-:Y:S02]  /*8420*/  ISETP.GE.AND P5, PT, R30.reuse, R215, PT ;  /* 0x000000d71e00720c */ /* 0x040fe40003fa6270 */
[C---:B------:R-:W-:Y:S02]  /*8430*/  ISETP.GE.AND P2, PT, R30.reuse, R214, PT ;  /* 0x000000d61e00720c */ /* 0x040fe40003f46270 */
[----:B------:R-:W-:Y:S01]  /*8440*/  ISETP.GE.AND P1, PT, R30, R209, PT ;  /* 0x000000d11e00720c */ /* 0x000fe20003f26270 */
[----:B------:R-:W-:Y:S01]  /*8450*/  VIADD R30, R0, 0xffffff99 ;  /* 0xffffff99001e7836 */ /* 0x000fe20000000000 */
[----:B------:R-:W-:-:S02]  /*8460*/  FSEL R47, R158, -INF , !P3 ;  /* 0xff8000009e2f7808 */ /* 0x000fc40005800000 */
[-C--:B------:R-:W-:Y:S02]  /*8470*/  ISETP.GE.AND P3, PT, R34, R214.reuse, PT ;  /* 0x000000d62200720c */ /* 0x080fe40003f66270 */
[----:B------:R-:W-:Y:S02]  /*8480*/  FSEL R24, R24, -INF , !P4 ;  /* 0xff80000018187808 */ /* 0x000fe40006000000 */
[----:B------:R-:W-:Y:S02]  /*8490*/  FSEL R168, R23, -INF , !P1 ;  /* 0xff80000017a87808 */ /* 0x000fe40004800000 */
[----:B------:R-:W-:Y:S02]  /*84a0*/  ISETP.GE.AND P4, PT, R31, R214, PT ;  /* 0x000000d61f00720c */ /* 0x000fe40003f86270 */
[----:B------:R-:W-:Y:S02]  /*84b0*/  ISETP.GE.AND P1, PT, R30, R216, PT ;  /* 0x000000d81e00720c */ /* 0x000fe40003f26270 */
[----:B------:R-:W-:-:S02]  /*84c0*/  FSEL R25, R25, -INF , !P3 ;  /* 0xff80000019197808 */ /* 0x000fc40005800000 */
[-C--:B------:R-:W-:Y:S01]  /*84d0*/  ISETP.GE.AND P3, PT, R31, R209.reuse, PT ;  /* 0x000000d11f00720c */ /* 0x080fe20003f66270 */
[----:B------:R-:W-:Y:S01]  /*84e0*/  VIADD R31, R0, 0xffffff98 ;  /* 0xffffff98001f7836 */ /* 0x000fe20000000000 */
[----:B------:R-:W-:Y:S01]  /*84f0*/  FSEL R132, R20, -INF , !P4 ;  /* 0xff80000014847808 */ /* 0x000fe20006000000 */
[----:B------:R-:W-:Y:S01]  /*8500*/  VIADD R20, R0, 0xffffffa1 ;  /* 0xffffffa100147836 */ /* 0x000fe20000000000 */
[----:B------:R-:W-:Y:S02]  /*8510*/  FSEL R162, R149, -INF , !P1 ;  /* 0xff80000095a27808 */ /* 0x000fe40004800000 */
[----:B------:R-:W-:Y:S02]  /*8520*/  ISETP.GE.AND P1, PT, R30, R209, PT ;  /* 0x000000d11e00720c */ /* 0x000fe40003f26270 */
[----:B------:R-:W-:Y:S02]  /*8530*/  FSEL R167, R22, -INF , !P3 ;  /* 0xff80000016a77808 */ /* 0x000fe40005800000 */
[----:B------:R-:W-:-:S02]  /*8540*/  FSEL R165, R155, -INF , !P5 ;  /* 0xff8000009ba57808 */ /* 0x000fc40006800000 */
[----:B------:R-:W-:Y:S02]  /*8550*/  ISETP.GE.AND P3, PT, R31, R215, PT ;  /* 0x000000d71f00720c */ /* 0x000fe40003f66270 */
[----:B------:R-:W-:Y:S02]  /*8560*/  FSEL R169, R19, -INF , !P1 ;  /* 0xff80000013a97808 */ /* 0x000fe40004800000 */
[C---:B------:R-:W-:Y:S02]  /*8570*/  ISETP.GE.AND P5, PT, R31.reuse, R216, PT ;  /* 0x000000d81f00720c */ /* 0x040fe40003fa6270 */
[----:B------:R-:W-:Y:S02]  /*8580*/  ISETP.GE.AND P4, PT, R31, R214, PT ;  /* 0x000000d61f00720c */ /* 0x000fe40003f86270 */
[----:B------:R-:W-:Y:S02]  /*8590*/  ISETP.GE.AND P1, PT, R20, R216, PT ;  /* 0x000000d81400720c */ /* 0x000fe40003f26270 */
[----:B------:R-:W-:-:S02]  /*85a0*/  FSEL R161, R150, -INF , !P3 ;  /* 0xff80000096a17808 */ /* 0x000fc40005800000 */
[----:B------:R-:W-:Y:S01]  /*85b0*/  FSEL R172, R21, -INF , !P2 ;  /* 0xff80000015ac7808 */ /* 0x000fe20005000000 */
[----:B------:R-:W-:Y:S01]  /*85c0*/  VIADD R21, R0, 0xffffffa0 ;  /* 0xffffffa000157836 */ /* 0x000fe20000000000 */
[----:B------:R-:W-:Y:S02]  /*85d0*/  FSEL R155, R148, -INF , !P5 ;  /* 0xff800000949b7808 */ /* 0x000fe40006800000 */
[----:B------:R-:W-:Y:S01]  /*85e0*/  FSEL R150, R16, -INF , !P4 ;  /* 0xff80000010967808 */ /* 0x000fe20006000000 */
[----:B------:R-:W-:Y:S01]  /*85f0*/  VIADD R16, R0, 0xffffffa9 ;  /* 0xffffffa900107836 */ /* 0x000fe20000000000 */
[----:B------:R-:W-:Y:S02]  /*8600*/  FSEL R145, R145, -INF , !P1 ;  /* 0xff80000091917808 */ /* 0x000fe40004800000 */
[----:B------:R-:W-:Y:S02]  /*8610*/  ISETP.GE.AND P5, PT, R30, R215, PT ;  /* 0x000000d71e00720c */ /* 0x000fe40003fa6270 */
[----:B------:R-:W-:-:S02]  /*8620*/  ISETP.GE.AND P1, PT, R20, R209, PT ;  /* 0x000000d11400720c */ /* 0x000fc40003f26270 */
[----:B------:R-:W-:Y:S02]  /*8630*/  ISETP.GE.AND P3, PT, R30, R214, PT ;  /* 0x000000d61e00720c */ /* 0x000fe40003f66270 */
[----:B------:R-:W-:Y:S02]  /*8640*/  FSEL R166, R151, -INF , !P5 ;  /* 0xff80000097a67808 */ /* 0x000fe40006800000 */
[----:B------:R-:W-:Y:S02]  /*8650*/  FSEL R153, R15, -INF , !P1 ;  /* 0xff8000000f997808 */ /* 0x000fe40004800000 */
[----:B------:R-:W-:Y:S02]  /*8660*/  ISETP.GE.AND P2, PT, R31, R209, PT ;  /* 0x000000d11f00720c */ /* 0x000fe40003f46270 */
[C---:B------:R-:W-:Y:S02]  /*8670*/  ISETP.GE.AND P5, PT, R21.reuse, R216, PT ;  /* 0x000000d81500720c */ /* 0x040fe40003fa6270 */
[----:B------:R-:W-:-:S02]  /*8680*/  ISETP.GE.AND P4, PT, R21, R214, PT ;  /* 0x000000d61500720c */ /* 0x000fc40003f86270 */
[----:B------:R-:W-:Y:S01]  /*8690*/  FSEL R149, R17, -INF , !P3 ;  /* 0xff80000011957808 */ /* 0x000fe20005800000 */
[----:B------:R-:W-:Y:S01]  /*86a0*/  VIADD R17, R0, 0xffffffa8 ;  /* 0xffffffa800117836 */ /* 0x000fe20000000000 */
[----:B------:R-:W-:Y:S02]  /*86b0*/  ISETP.GE.AND P1, PT, R16, R216, PT ;  /* 0x000000d81000720c */ /* 0x000fe40003f26270 */
[----:B------:R-:W-:Y:S02]  /*86c0*/  ISETP.GE.AND P3, PT, R21, R209, PT ;  /* 0x000000d11500720c */ /* 0x000fe40003f66270 */
[----:B------:R-:W-:Y:S02]  /*86d0*/  FSEL R148, R18, -INF , !P2 ;  /* 0xff80000012947808 */ /* 0x000fe40005000000 */
[----:B------:R-:W-:Y:S02]  /*86e0*/  FSEL R144, R144, -INF , !P5 ;  /* 0xff80000090907808 */ /* 0x000fe40006800000 */
[----:B------:R-:W-:Y:S01]  /*86f0*/  FSEL R154, R12, -INF , !P4 ;  /* 0xff8000000c9a7808 */ /* 0x000fe20006000000 */
[----:B------:R-:W-:Y:S01]  /*8700*/  VIADD R12, R0, 0xffffffb1 ;  /* 0xffffffb1000c7836 */ /* 0x000fe20000000000 */
[----:B------:R-:W-:-:S02]  /*8710*/  FSEL R141, R141, -INF , !P1 ;  /* 0xff8000008d8d7808 */ /* 0x000fc40004800000 */
[-C--:B------:R-:W-:Y:S02]  /*8720*/  ISETP.GE.AND P2, PT, R21, R215.reuse, PT ;  /* 0x000000d71500720c */ /* 0x080fe40003f46270 */
[----:B------:R-:W-:Y:S02]  /*8730*/  ISETP.GE.AND P5, PT, R20, R215, PT ;  /* 0x000000d71400720c */ /* 0x000fe40003fa6270 */
[----:B------:R-:W-:Y:S02]  /*8740*/  FSEL R151, R14, -INF , !P3 ;  /* 0xff8000000e977808 */ /* 0x000fe40005800000 */
[----:B------:R-:W-:Y:S02]  /*8750*/  ISETP.GE.AND P1, PT, R16, R209, PT ;  /* 0x000000d11000720c */ /* 0x000fe40003f26270 */
[----:B------:R-:W-:Y:S02]  /*8760*/  ISETP.GE.AND P3, PT, R17, R215, PT ;  /* 0x000000d71100720c */ /* 0x000fe40003f66270 */
[----:B------:R-:W-:-:S02]  /*8770*/  FSEL R146, R146, -INF , !P2 ;  /* 0xff80000092927808 */ /* 0x000fc40005000000 */
[----:B------:R-:W-:Y:S02]  /*8780*/  FSEL R147, R147, -INF , !P5 ;  /* 0xff80000093937808 */ /* 0x000fe40006800000 */
[----:B------:R-:W-:Y:S02]  /*8790*/  FSEL R157, R11, -INF , !P1 ;  /* 0xff8000000b9d7808 */ /* 0x000fe40004800000 */
[----:B------:R-:W-:Y:S02]  /*87a0*/  ISETP.GE.AND P2, PT, R20, R214, PT ;  /* 0x000000d61400720c */ /* 0x000fe40003f46270 */
[-C--:B------:R-:W-:Y:S02]  /*87b0*/  ISETP.GE.AND P5, PT, R17, R216.reuse, PT ;  /* 0x000000d81100720c */ /* 0x080fe40003fa6270 */
[----:B------:R-:W-:Y:S02]  /*87c0*/  FSEL R142, R142, -INF , !P3 ;  /* 0xff8000008e8e7808 */ /* 0x000fe40005800000 */
[----:B------:R-:W-:-:S02]  /*87d0*/  ISETP.GE.AND P1, PT, R12, R216, PT ;  /* 0x000000d80c00720c */ /* 0x000fc40003f26270 */
[----:B------:R-:W-:Y:S02]  /*87e0*/  ISETP.GE.AND P3, PT, R16, R214, PT ;  /* 0x000000d61000720c */ /* 0x000fe40003f66270 */
[----:B------:R-:W-:Y:S01]  /*87f0*/  FSEL R152, R13, -INF , !P2 ;  /* 0xff8000000d987808 */ /* 0x000fe20005000000 */
[----:B------:R-:W-:Y:S01]  /*8800*/  VIADD R13, R0, 0xffffffb0 ;  /* 0xffffffb0000d7836 */ /* 0x000fe20000000000 */
[----:B------:R-:W-:Y:S02]  /*8810*/  FSEL R140, R140, -INF , !P5 ;  /* 0xff8000008c8c7808 */ /* 0x000fe40006800000 */
[----:B------:R-:W-:Y:S02]  /*8820*/  FSEL R65, R65, -INF , !P1 ;  /* 0xff80000041417808 */ /* 0x000fe40004800000 */
[----:B------:R-:W-:Y:S02]  /*8830*/  ISETP.GE.AND P2, PT, R17, R209, PT ;  /* 0x000000d11100720c */ /* 0x000fe40003f46270 */
[----:B------:R-:W-:-:S02]  /*8840*/  ISETP.GE.AND P5, PT, R16, R215, PT ;  /* 0x000000d71000720c */ /* 0x000fc40003fa6270 */
[----:B------:R-:W-:Y:S02]  /*8850*/  FSEL R160, R9, -INF , !P3 ;  /* 0xff80000009a07808 */ /* 0x000fe40005800000 */
[----:B------:R-:W-:Y:S02]  /*8860*/  ISETP.GE.AND P1, PT, R12, R209, PT ;  /* 0x000000d10c00720c */ /* 0x000fe40003f26270 */
[----:B------:R-:W-:Y:S02]  /*8870*/  LEA R9, R137, 0xfffffffc, 0x1 ;  /* 0xfffffffc89097811 */ /* 0x000fe400078e08ff */
[----:B------:R-:W-:Y:S02]  /*8880*/  FSEL R143, R143, -INF , !P5 ;  /* 0xff8000008f8f7808 */ /* 0x000fe40006800000 */
[----:B------:R-:W-:Y:S01]  /*8890*/  FSEL R159, R10, -INF , !P2 ;  /* 0xff8000000a9f7808 */ /* 0x000fe20005000000 */
[----:B------:R-:W-:Y:S01]  /*88a0*/  VIADD R10, R0, 0xffffffb8 ;  /* 0xffffffb8000a7836 */ /* 0x000fe20000000000 */
[----:B------:R-:W-:-:S02]  /*88b0*/  FSEL R49, R7, -INF , !P1 ;  /* 0xff80000007317808 */ /* 0x000fc40004800000 */
[----:B------:R-:W-:Y:S02]  /*88c0*/  ISETP.GE.AND P4, PT, R17, R214, PT ;  /* 0x000000d61100720c */ /* 0x000fe40003f86270 */
[C---:B------:R-:W-:Y:S02]  /*88d0*/  ISETP.GE.AND P5, PT, R13.reuse, R216, PT ;  /* 0x000000d80d00720c */ /* 0x040fe40003fa6270 */
[----:B------:R-:W-:Y:S02]  /*88e0*/  ISETP.GE.AND P2, PT, R13, R215, PT ;  /* 0x000000d70d00720c */ /* 0x000fe40003f46270 */
[----:B------:R-:W-:Y:S02]  /*88f0*/  LOP3.LUT R9, R9, UR23, R225, 0x96, !PT ;  /* 0x0000001709097c12 */ /* 0x000fe4000f8e96e1 */
[----:B------:R-:W-:Y:S02]  /*8900*/  FMNMX3.FTZ R7, R136, R38, R39, !PT ;  /* 0x0000002688077276 */ /* 0x000fe40007810027 */
[----:B------:R-:W-:Y:S01]  /*8910*/  FSEL R158, R8, -INF , !P4 ;  /* 0xff800000089e7808 */ /* 0x000fe20006000000 */
[----:B------:R-:W-:Y:S01]  /*8920*/  VIADD R8, R0, 0xffffffb9 ;  /* 0xffffffb900087836 */ /* 0x000fe20000000000 */
[----:B------:R-:W-:Y:S01]  /*8930*/  FSEL R64, R64, -INF , !P5 ;  /* 0xff80000040407808 */ /* 0x000fe20006800000 */
[----:B------:R-:W-:Y:S01]  /*8940*/  IMAD.WIDE.U32 R228, R9, -0x326172a9, RZ ;  /* 0xcd9e8d5709e47825 */ /* 0x000fe200078e00ff */
[----:B------:R-:W-:-:S02]  /*8950*/  FSEL R66, R66, -INF , !P2 ;  /* 0xff80000042427808 */ /* 0x000fc40005000000 */
[----:B------:R-:W-:Y:S02]  /*8960*/  FMNMX3.FTZ R7, R7, R2, R36, !PT ;  /* 0x0000000207077276 */ /* 0x000fe40007810024 */
[----:B------:R-:W-:Y:S02]  /*8970*/  ISETP.GE.AND P3, PT, R13, R209, PT ;  /* 0x000000d10d00720c */ /* 0x000fe40003f66270 */
[C---:B------:R-:W-:Y:S02]  /*8980*/  ISETP.GE.AND P5, PT, R12.reuse, R215, PT ;  /* 0x000000d70c00720c */ /* 0x040fe40003fa6270 */
[----:B------:R-:W-:Y:S02]  /*8990*/  ISETP.GE.AND P2, PT, R12, R214, PT ;  /* 0x000000d60c00720c */ /* 0x000fe40003f46270 */
[----:B------:R-:W-:Y:S02]  /*89a0*/  FMNMX3.FTZ R7, R7, R156, R163, !PT ;  /* 0x0000009c07077276 */ /* 0x000fe400078100a3 */
[----:B------:R-:W-:-:S02]  /*89b0*/  FSEL R67, R67, -INF , !P5 ;  /* 0xff80000043437808 */ /* 0x000fc40006800000 */
[----:B------:R-:W-:Y:S02]  /*89c0*/  FSEL R50, R6, -INF , !P3 ;  /* 0xff80000006327808 */ /* 0x000fe40005800000 */
[----:B------:R-:W-:Y:S02]  /*89d0*/  FSEL R53, R5, -INF , !P2 ;  /* 0xff80000005357808 */ /* 0x000fe40005000000 */
[CC--:B------:R-:W-:Y:S02]  /*89e0*/  ISETP.GE.AND P5, PT, R10.reuse, R216.reuse, PT ;  /* 0x000000d80a00720c */ /* 0x0c0fe40003fa6270 */
[----:B------:R-:W-:Y:S02]  /*89f0*/  ISETP.GE.AND P3, PT, R10, R215, PT ;  /* 0x000000d70a00720c */ /* 0x000fe40003f66270 */
[----:B------:R-:W-:Y:S02]  /*8a00*/  ISETP.GE.AND P1, PT, R8, R216, PT ;  /* 0x000000d80800720c */ /* 0x000fe40003f26270 */
[----:B------:R-:W-:-:S02]  /*8a10*/  LOP3.LUT R5, R236, UR14, R229, 0x96, !PT ;  /* 0x0000000eec057c12 */ /* 0x000fc4000f8e96e5 */
[----:B------:R-:W-:Y:S02]  /*8a20*/  FMNMX3.FTZ R7, R7, R155, R162, !PT ;  /* 0x0000009b07077276 */ /* 0x000fe400078100a2 */
[----:B------:R-:W-:Y:S01]  /*8a30*/  FSEL R56, R56, -INF , !P5 ;  /* 0xff80000038387808 */ /* 0x000fe20006800000 */
[----:B------:R-:W-:Y:S01]  /*8a40*/  IMAD.WIDE.U32 R230, R5, -0x2daee0ad, RZ ;  /* 0xd2511f5305e67825 */ /* 0x000fe200078e00ff */
[----:B------:R-:W-:Y:S02]  /*8a50*/  FSEL R58, R58, -INF , !P3 ;  /* 0xff8000003a3a7808 */ /* 0x000fe40005800000 */
[----:B------:R-:W-:Y:S02]  /*8a60*/  FSEL R57, R57, -INF , !P1 ;  /* 0xff80000039397808 */ /* 0x000fe40004800000 */
[C---:B------:R-:W-:Y:S02]  /*8a70*/  ISETP.GE.AND P5, PT, R8.reuse, R215, PT ;  /* 0x000000d70800720c */ /* 0x040fe40003fa6270 */
[----:B------:R-:W-:-:S02]  /*8a80*/  ISETP.GE.AND P3, PT, R8, R214, PT ;  /* 0x000000d60800720c */ /* 0x000fc40003f66270 */
[----:B------:R-:W-:Y:S02]  /*8a90*/  ISETP.GE.AND P1, PT, R8, R209, PT ;  /* 0x000000d10800720c */ /* 0x000fe40003f26270 */
        /* <DEDUP_REMOVED lines=15> */
[----:B------:R-:W-:Y:S01]  /*8b90*/  ISETP.GE.AND P4, PT, R13, R214, PT ;  /* 0x000000d60d00720c */ /* 0x000fe20003f86270 */
[----:B------:R-:W1:Y:S01]  /*8ba0*/  SHFL.BFLY PT, R11, R7, 0x2, 0x1f ;  /* 0x0c401f00070b7f89 */ /* 0x000e6200000e0000 */
[----:B------:R-:W-:-:S02]  /*8bb0*/  FMNMX3.FTZ R5, R5, R154, R152, !PT ;  /* 0x0000009a05057276 */ /* 0x000fc40007810098 */
[----:B------:R-:W-:Y:S02]  /*8bc0*/  FMNMX3.FTZ R12, R12, R161, R166, !PT ;  /* 0x000000a10c0c7276 */ /* 0x000fe400078100a6 */
[----:B------:R-:W-:Y:S02]  /*8bd0*/  FMNMX3.FTZ R8, R8, R151, R153, !PT ;  /* 0x0000009708087276 */ /* 0x000fe40007810099 */
[----:B------:R-:W-:Y:S02]  /*8be0*/  FSEL R52, R4, -INF , !P4 ;  /* 0xff80000004347808 */ /* 0x000fe40006000000 */
[C---:B------:R-:W-:Y:S02]  /*8bf0*/  ISETP.GE.AND P4, PT, R10.reuse, R214, PT ;  /* 0x000000d60a00720c */ /* 0x040fe40003f86270 */
[----:B------:R-:W-:Y:S02]  /*8c00*/  ISETP.GE.AND P2, PT, R10, R209, PT ;  /* 0x000000d10a00720c */ /* 0x000fe40003f46270 */
[----:B------:R-:W-:-:S02]  /*8c10*/  FMNMX3.FTZ R5, R5, R158, R160, !PT ;  /* 0x0000009e05057276 */ /* 0x000fc400078100a0 */
[----:B------:R-:W-:Y:S02]  /*8c20*/  FMNMX3.FTZ R12, R12, R146, R147, !PT ;  /* 0x000000920c0c7276 */ /* 0x000fe40007810093 */
[----:B------:R-:W-:Y:S02]  /*8c30*/  FMNMX3.FTZ R8, R8, R159, R157, !PT ;  /* 0x0000009f08087276 */ /* 0x000fe4000781009d */
[----:B------:R-:W-:Y:S02]  /*8c40*/  FSEL R60, R60, -INF , !P4 ;  /* 0xff8000003c3c7808 */ /* 0x000fe40006000000 */
[----:B------:R-:W-:Y:S02]  /*8c50*/  FSEL R62, R62, -INF , !P2 ;  /* 0xff8000003e3e7808 */ /* 0x000fe40005000000 */
[----:B------:R-:W-:Y:S02]  /*8c60*/  FSEL R61, R61, -INF , !P3 ;  /* 0xff8000003d3d7808 */ /* 0x000fe40005800000 */
[----:B------:R-:W-:-:S02]  /*8c70*/  FSEL R63, R63, -INF , !P1 ;  /* 0xff8000003f3f7808 */ /* 0x000fc40004800000 */
[----:B------:R-:W-:Y:S02]  /*8c80*/  FMNMX3.FTZ R5, R5, R52, R53, !PT ;  /* 0x0000003405057276 */ /* 0x000fe40007810035 */
[----:B------:R-:W-:Y:S02]  /*8c90*/  FMNMX3.FTZ R12, R12, R142, R143, !PT ;  /* 0x0000008e0c0c7276 */ /* 0x000fe4000781008f */
[----:B------:R-:W-:Y:S02]  /*8ca0*/  FMNMX3.FTZ R8, R8, R50, R49, !PT ;  /* 0x0000003208087276 */ /* 0x000fe40007810031 */
[----:B------:R-:W-:Y:S02]  /*8cb0*/  FSEL R59, R59, -INF , !P5 ;  /* 0xff8000003b3b7808 */ /* 0x000fe40006800000 */
[----:B------:R-:W-:Y:S02]  /*8cc0*/  FMNMX3.FTZ R5, R5, R60, R61, !PT ;  /* 0x0000003c05057276 */ /* 0x000fe4000781003d */
[----:B------:R-:W-:-:S02]  /*8cd0*/  FMNMX3.FTZ R12, R12, R66, R67, !PT ;  /* 0x000000420c0c7276 */ /* 0x000fc40007810043 */
[----:B------:R-:W-:Y:S01]  /*8ce0*/  FMNMX3.FTZ R8, R8, R62, R63, !PT ;  /* 0x0000003e08087276 */ /* 0x000fe2000781003f */
[----:B------:R-:W2:Y:S01]  /*8cf0*/  SHFL.BFLY PT, R10, R5, 0x2, 0x1f ;  /* 0x0c401f00050a7f89 */ /* 0x000ea200000e0000 */
[----:B------:R-:W-:Y:S02]  /*8d00*/  LOP3.LUT R4, R238, UR14, R229, 0x96, !PT ;  /* 0x0000000eee047c12 */ /* 0x000fe4000f8e96e5 */
[----:B------:R-:W-:Y:S01]  /*8d10*/  LOP3.LUT R176, R228, UR11, R219, 0x96, !PT ;  /* 0x0000000be4b07c12 */ /* 0x000fe2000f8e96db */
[----:B------:R-:W3:Y:S01]  /*8d20*/  SHFL.BFLY PT, R13, R8, 0x2, 0x1f ;  /* 0x0c401f00080d7f89 */ /* 0x000ee200000e0000 */
[----:B------:R-:W-:Y:S01]  /*8d30*/  FMNMX3.FTZ R12, R12, R58, R59, !PT ;  /* 0x0000003a0c0c7276 */ /* 0x000fe2000781003b */
[----:B------:R-:W-:Y:S01]  /*8d40*/  IMAD.WIDE.U32 R178, R4, -0x2daee0ad, RZ ;  /* 0xd2511f5304b27825 */ /* 0x000fe200078e00ff */
[----:B-1----:R-:W-:Y:S02]  /*8d50*/  FMNMX.FTZ R11, R7, R11, !PT ;  /* 0x0000000b070b7209 */ /* 0x002fe40007810000 */
[----:B------:R-:W-:Y:S01]  /*8d60*/  LOP3.LUT R4, R212, UR15, R231, 0x96, !PT ;  /* 0x0000000fd4047c12 */ /* 0x000fe2000f8e96e7 */
[----:B------:R-:W-:Y:S01]  /*8d70*/  IMAD.WIDE.U32 R176, R176, -0x2daee0ad, RZ ;  /* 0xd2511f53b0b07825 */ /* 0x000fe200078e00ff */
[----:B------:R-:W1:Y:S01]  /*8d80*/  SHFL.BFLY PT, R9, R12, 0x2, 0x1f ;  /* 0x0c401f000c097f89 */ /* 0x000e6200000e0000 */
[----:B------:R-:W-:-:S02]  /*8d90*/  LOP3.LUT R170, R222, UR15, R179, 0x96, !PT ;  /* 0x0000000fdeaa7c12 */ /* 0x000fc4000f8e96b3 */
[----:B------:R-:W-:Y:S01]  /*8da0*/  IMAD.WIDE.U32 R174, R4, -0x326172a9, RZ ;  /* 0xcd9e8d5704ae7825 */ /* 0x000fe200078e00ff */
[----:B------:R-:W-:Y:S01]  /*8db0*/  LOP3.LUT R178, R178, UR4, R177, 0x96, !PT ;  /* 0x00000004b2b27c12 */ /* 0x000fe2000f8e96b1 */
[----:B------:R-:W4:Y:S01]  /*8dc0*/  SHFL.BFLY PT, R242, R11, 0x1, 0x1f ;  /* 0x0c201f000bf27f89 */ /* 0x000f2200000e0000 */
[----:B------:R-:W-:Y:S01]  /*8dd0*/  LOP3.LUT R228, R228, UR11, R211, 0x96, !PT ;  /* 0x0000000be4e47c12 */ /* 0x000fe2000f8e96d3 */
[----:B------:R-:W-:Y:S01]  /*8de0*/  IMAD.WIDE.U32 R170, R170, -0x326172a9, RZ ;  /* 0xcd9e8d57aaaa7825 */ /* 0x000fe200078e00ff */
[----:B------:R-:W-:-:S03]  /*8df0*/  LOP3.LUT R14, R210, UR9, R175, 0x96, !PT ;  /* 0x00000009d20e7c12 */ /* 0x000fc6000f8e96af */
[----:B------:R-:W-:Y:S01]  /*8e00*/  IMAD.WIDE.U32 R178, R178, -0x326172a9, RZ ;  /* 0xcd9e8d57b2b27825 */ /* 0x000fe200078e00ff */
[----:B------:R-:W-:Y:S02]  /*8e10*/  LOP3.LUT R4, R218, UR9, R171, 0x96, !PT ;  /* 0x00000009da047c12 */ /* 0x000fe4000f8e96ab */
[----:B--2---:R-:W-:Y:S01]  /*8e20*/  FMNMX.FTZ R10, R5, R10, !PT ;  /* 0x0000000a050a7209 */ /* 0x004fe20007810000 */
[----:B------:R-:W-:Y:S01]  /*8e30*/  IMAD.WIDE.U32 R228, R228, -0x2daee0ad, RZ ;  /* 0xd2511f53e4e47825 */ /* 0x000fe200078e00ff */
[----:B------:R-:W-:Y:S02]  /*8e40*/  LOP3.LUT R170, R170, UR8, R179, 0x96, !PT ;  /* 0x00000008aaaa7c12 */ /* 0x000fe4000f8e96b3 */
[----:B---3--:R-:W-:Y:S01]  /*8e50*/  FMNMX.FTZ R13, R8, R13, !PT ;  /* 0x0000000d080d7209 */ /* 0x008fe20007810000 */
[----:B------:R-:W-:Y:S01]  /*8e60*/  IMAD.WIDE.U32 R16, R4, -0x2daee0ad, RZ ;  /* 0xd2511f5304107825 */ /* 0x000fe200078e00ff */
[----:B------:R-:W2:Y:S01]  /*8e70*/  SHFL.BFLY PT, R240, R10, 0x1, 0x1f ;  /* 0x0c201f000af07f89 */ /* 0x000ea200000e0000 */
[----:B------:R-:W-:-:S02]  /*8e80*/  LOP3.LUT R230, R230, UR4, R229, 0x96, !PT ;  /* 0x00000004e6e67c12 */ /* 0x000fc4000f8e96e5 */
[----:B------:R-:W-:Y:S01]  /*8e90*/  IMAD.WIDE.U32 R170, R170, -0x2daee0ad, RZ ;  /* 0xd2511f53aaaa7825 */ /* 0x000fe200078e00ff */
[----:B-1----:R-:W-:Y:S02]  /*8ea0*/  FMNMX.FTZ R9, R12, R9, !PT ;  /* 0x000000090c097209 */ /* 0x002fe40007810000 */
[----:B------:R-:W-:Y:S01]  /*8eb0*/  LOP3.LUT R176, R176, UR26, R17, 0x96, !PT ;  /* 0x0000001ab0b07c12 */ /* 0x000fe2000f8e9611 */
[----:B------:R-:W1:Y:S01]  /*8ec0*/  SHFL.BFLY PT, R12, R13, 0x1, 0x1f ;  /* 0x0c201f000d0c7f89 */ /* 0x000e6200000e0000 */
[----:B------:R-:W-:Y:S01]  /*8ed0*/  LOP3.LUT R4, R16, UR25, R171, 0x96, !PT ;  /* 0x0000001910047c12 */ /* 0x000fe2000f8e96ab */
[----:B------:R-:W-:Y:S01]  /*8ee0*/  IMAD.WIDE.U32 R230, R230, -0x326172a9, RZ ;  /* 0xcd9e8d57e6e67825 */ /* 0x000fe200078e00ff */
[----:B----4-:R-:W-:Y:S01]  /*8ef0*/  FMNMX.FTZ R242, R11, R242, !PT ;  /* 0x000000f20bf27209 */ /* 0x010fe20007810000 */
[----:B------:R-:W3:Y:S02]  /*8f00*/  SHFL.BFLY PT, R241, R9, 0x1, 0x1f ;  /* 0x0c201f0009f17f89 */ /* 0x000ee400000e0000 */
[----:B------:R-:W-:Y:S01]  /*8f10*/  IMAD.WIDE.U32 R176, R176, -0x326172a9, RZ ;  /* 0xcd9e8d57b0b07825 */ /* 0x000fe200078e00ff */
[----:B------:R-:W-:-:S03]  /*8f20*/  FSETP.NEU.FTZ.AND P4, PT, R242, -INF , PT ;  /* 0xff800000f200780b */ /* 0x000fc60003f9d000 */
[----:B------:R-:W-:Y:S01]  /*8f30*/  FMUL.FTZ R40, R242, UR19 ;  /* 0x00000013f2287c20 */ /* 0x000fe20008410000 */
[----:B------:R-:W-:Y:S01]  /*8f40*/  LOP3.LUT R174, R174, UR8, R231, 0x96, !PT ;  /* 0x00000008aeae7c12 */ /* 0x000fe2000f8e96e7 */
[----:B------:R-:W-:Y:S01]  /*8f50*/  IMAD.WIDE.U32 R18, R4, -0x326172a9, RZ ;  /* 0xcd9e8d5704127825 */ /* 0x000fe200078e00ff */
[----:B------:R-:W-:Y:S02]  /*8f60*/  FSEL R23, R242, RZ, P4 ;  /* 0x000000fff2177208 */ /* 0x000fe40002000000 */
[----:B------:R-:W-:Y:S01]  /*8f70*/  FSEL R40, R40, RZ, P4 ;  /* 0x000000ff28287208 */ /* 0x000fe20002000000 */
[----:B------:R-:W-:Y:S01]  /*8f80*/  IMAD.WIDE.U32 R14, R14, -0x2daee0ad, RZ ;  /* 0xd2511f530e0e7825 */ /* 0x000fe200078e00ff */
[----:B------:R-:W-:-:S03]  /*8f90*/  LOP3.LUT R20, R176, UR6, R19, 0x96, !PT ;  /* 0x00000006b0147c12 */ /* 0x000fc6000f8e9613 */
[----:B------:R-:W-:Y:S01]  /*8fa0*/  FADD.FTZ R23, R136, -R23 ;  /* 0x8000001788177221 */ /* 0x000fe20000010000 */
[----:B--2---:R-:W-:Y:S01]  /*8fb0*/  FMNMX.FTZ R240, R10, R240, !PT ;  /* 0x000000f00af07209 */ /* 0x004fe20007810000 */
[----:B------:R-:W-:Y:S01]  /*8fc0*/  IMAD.WIDE.U32 R174, R174, -0x2daee0ad, RZ ;  /* 0xd2511f53aeae7825 */ /* 0x000fe200078e00ff */
[----:B------:R-:W-:-:S03]  /*8fd0*/  LOP3.LUT R21, R20, 0xffff, RZ, 0xc0, !PT ;  /* 0x0000ffff14157812 */ /* 0x000fc600078ec0ff */
[----:B------:R-:W-:Y:S01]  /*8fe0*/  FFMA.FTZ R37, R36, UR19, -R40 ;  /* 0x0000001324257c23 */ /* 0x000fe20008010828 */
[----:B------:R-:W-:Y:S01]  /*8ff0*/  LOP3.LUT R11, R20, 0xff, RZ, 0xc0, !PT ;  /* 0x000000ff140b7812 */ /* 0x000fe200078ec0ff */
[----:B------:R-:W-:Y:S01]  /*9000*/  FMUL.FTZ R55, R240, UR19 ;  /* 0x00000013f0377c20 */ /* 0x000fe20008410000 */
[----:B------:R-:W-:Y:S01]  /*9010*/  SHF.R.U32.HI R21, RZ, 0x8, R21 ;  /* 0x00000008ff157819 */ /* 0x000fe20000011615 */
[----:B------:R-:W-:Y:S01]  /*9020*/  IMAD.MOV.U32 R16, RZ, RZ, R18 ;  /* 0x000000ffff107224 */ /* 0x000fe200078e0012 */
[----:B------:R-:W-:Y:S01]  /*9030*/  LOP3.LUT R228, R228, UR26, R15, 0x96, !PT ;  /* 0x0000001ae4e47c12 */ /* 0x000fe2000f8e960f */
[----:B------:R-:W-:Y:S01]  /*9040*/  MUFU.EX2 R37, R37 ;  /* 0x0000002500257308 */ /* 0x000fe20000000800 */
[----:B------:R-:W-:Y:S01]  /*9050*/  PRMT R21, R11, 0x5410, R21 ;  /* 0x000054100b157816 */ /* 0x000fe20000000015 */
[----:B------:R-:W-:Y:S01]  /*9060*/  FFMA.FTZ R11, R2, UR19, -R40 ;  /* 0x00000013020b7c23 */ /* 0x000fe20008010828 */
[----:B-1----:R-:W-:Y:S01]  /*9070*/  FMNMX.FTZ R2, R13, R12, !PT ;  /* 0x0000000c0d027209 */ /* 0x002fe20007810000 */
[----:B------:R-:W-:Y:S01]  /*9080*/  IMAD.WIDE.U32 R228, R228, -0x326172a9, RZ ;  /* 0xcd9e8d57e4e47825 */ /* 0x000fe200078e00ff */
[----:B------:R-:W-:-:S03]  /*9090*/  LOP3.LUT R6, R14, UR25, R175, 0x96, !PT ;  /* 0x000000190e067c12 */ /* 0x000fc6000f8e96af */
[----:B------:R-:W-:Y:S01]  /*90a0*/  FFMA.FTZ R155, R155, UR19, -R40 ;  /* 0x000000139b9b7c23 */ /* 0x000fe20008010828 */
[----:B------:R-:W-:Y:S01]  /*90b0*/  FSETP.NEU.FTZ.AND P2, PT, R240, -INF , PT ;  /* 0xff800000f000780b */ /* 0x000fe20003f5d000 */
[C---:B------:R-:W-:Y:S01]  /*90c0*/  FMUL.FTZ R54, R2.reuse, UR19 ;  /* 0x0000001302367c20 */ /* 0x040fe20008410000 */
[----:B------:R-:W-:Y:S01]  /*90d0*/  FSETP.NEU.FTZ.AND P1, PT, R2, -INF , PT ;  /* 0xff8000000200780b */ /* 0x000fe20003f3d000 */
[----:B------:R-:W-:Y:S01]  /*90e0*/  IMAD.WIDE.U32 R14, R6, -0x326172a9, RZ ;  /* 0xcd9e8d57060e7825 */ /* 0x000fe200078e00ff */
[----:B------:R-:W-:-:S03]  /*90f0*/  FSEL R55, R55, RZ, P2 ;  /* 0x000000ff37377208 */ /* 0x000fc60001000000 */
[----:B------:R-:W-:Y:S01]  /*9100*/  FFMA.FTZ R162, R162, UR19, -R40 ;  /* 0x00000013a2a27c23 */ /* 0x000fe20008010828 */
[----:B------:R-:W-:Y:S01]  /*9110*/  FSEL R54, R54, RZ, P1 ;  /* 0x000000ff36367208 */ /* 0x000fe20000800000 */
[----:B------:R-:W-:Y:S01]  /*9120*/  IMAD.MOV.U32 R17, RZ, RZ, R14 ;  /* 0x000000ffff117224 */ /* 0x000fe200078e000e */
[----:B---3--:R-:W-:Y:S01]  /*9130*/  FMNMX.FTZ R241, R9, R241, !PT ;  /* 0x000000f109f17209 */ /* 0x008fe20007810000 */
[--C-:B------:R-:W-:Y:S01]  /*9140*/  FFMA.FTZ R31, R32, UR19, -R55.reuse ;  /* 0x00000013201f7c23 */ /* 0x100fe20008010837 */
[----:B------:R-:W-:Y:S01]  /*9150*/  PRMT R10, R20, 0x7632, R10 ;  /* 0x00007632140a7816 */ /* 0x000fe2000000000a */
[----:B------:R-:W-:Y:S01]  /*9160*/  FFMA.FTZ R30, R29, UR19, -R55 ;  /* 0x000000131d1e7c23 */ /* 0x000fe20008010837 */
[----:B------:R-:W-:Y:S01]  /*9170*/  LOP3.LUT R5, R228, UR6, R15, 0x96, !PT ;  /* 0x00000006e4057c12 */ /* 0x000fe2000f8e960f */
[--C-:B------:R-:W-:Y:S01]  /*9180*/  FFMA.FTZ R34, R26, UR19, -R54.reuse ;  /* 0x000000131a227c23 */ /* 0x100fe20008010836 */
[C---:B------:R-:W-:Y:S01]  /*9190*/  PRMT R6, R14.reuse, 0x7771, RZ ;  /* 0x000077710e067816 */ /* 0x040fe200000000ff */
[--C-:B------:R-:W-:Y:S01]  /*91a0*/  FFMA.FTZ R27, R27, UR19, -R54.reuse ;  /* 0x000000131b1b7c23 */ /* 0x100fe20008010836 */
[C---:B------:R-:W-:Y:S01]  /*91b0*/  PRMT R15, R14.reuse, 0x7773, RZ ;  /* 0x000077730e0f7816 */ /* 0x040fe200000000ff */
[----:B------:R-:W-:Y:S01]  /*91c0*/  FMUL.FTZ R44, R241, UR19 ;  /* 0x00000013f12c7c20 */ /* 0x000fe20008410000 */
[----:B------:R-:W-:Y:S01]  /*91d0*/  PRMT R7, R14, 0x7772, RZ ;  /* 0x000077720e077816 */ /* 0x000fe200000000ff */
[----:B------:R-:W-:Y:S01]  /*91e0*/  FFMA.FTZ R35, R33, UR19, -R54 ;  /* 0x0000001321237c23 */ /* 0x000fe20008010836 */
[C---:B------:R-:W-:Y:S01]  /*91f0*/  PRMT R14, R18.reuse, 0x7773, RZ ;  /* 0x00007773120e7816 */ /* 0x040fe200000000ff */
[----:B------:R-:W-:Y:S01]  /*9200*/  MUFU.EX2 R31, R31 ;  /* 0x0000001f001f7308 */ /* 0x000fe20000000800 */
[----:B------:R-:W-:Y:S01]  /*9210*/  PRMT R51, R18, 0x7772, RZ ;  /* 0x0000777212337816 */ /* 0x000fe200000000ff */
[--C-:B------:R-:W-:Y:S01]  /*9220*/  FFMA.FTZ R29, R24, UR19, -R55.reuse ;  /* 0x00000013181d7c23 */ /* 0x100fe20008010837 */
[----:B------:R-:W-:Y:S01]  /*9230*/  SHF.R.U32.HI R20, RZ, 0x18, R20 ;  /* 0x00000018ff147819 */ /* 0x000fe20000011614 */
[----:B------:R-:W1:Y:S01]  /*9240*/  MUFU.EX2 R30, R30 ;  /* 0x0000001e001e7308 */ /* 0x000e620000000800 */
[----:B------:R-:W-:Y:S01]  /*9250*/  LOP3.LUT R10, R10, 0xff, RZ, 0xc0, !PT ;  /* 0x000000ff0a0a7812 */ /* 0x000fe200078ec0ff */
[--C-:B------:R-:W-:Y:S01]  /*9260*/  FFMA.FTZ R25, R25, UR19, -R55.reuse ;  /* 0x0000001319197c23 */ /* 0x100fe20008010837 */
[----:B------:R-:W-:Y:S01]  /*9270*/  FSETP.NEU.FTZ.AND P3, PT, R241, -INF , PT ;  /* 0xff800000f100780b */ /* 0x000fe20003f7d000 */
[----:B------:R-:W-:Y:S01]  /*9280*/  MUFU.EX2 R34, R34 ;  /* 0x0000002200227308 */ /* 0x000fe20000000800 */
[--C-:B------:R-:W-:Y:S01]  /*9290*/  PRMT R51, R51, 0x5410, R14.reuse ;  /* 0x0000541033337816 */ /* 0x100fe2000000000e */
[--C-:B------:R-:W-:Y:S01]  /*92a0*/  FFMA.FTZ R150, R150, UR19, -R55.reuse ;  /* 0x0000001396967c23 */ /* 0x100fe20008010837 */
[C---:B------:R-:W-:Y:S01]  /*92b0*/  LOP3.LUT R8, R5.reuse, 0xffff, RZ, 0xc0, !PT ;  /* 0x0000ffff05087812 */ /* 0x040fe200078ec0ff */
[----:B------:R2:W3:Y:S01]  /*92c0*/  MUFU.EX2 R36, R27 ;  /* 0x0000001b00247308 */ /* 0x0004e20000000800 */
[----:B------:R-:W-:Y:S01]  /*92d0*/  PRMT R14, R5, 0x7632, R14 ;  /* 0x00007632050e7816 */ /* 0x000fe2000000000e */
[----:B------:R-:W-:Y:S01]  /*92e0*/  FFMA.FTZ R149, R149, UR19, -R55 ;  /* 0x0000001395957c23 */ /* 0x000fe20008010837 */
[----:B------:R-:W-:Y:S01]  /*92f0*/  PRMT R20, R10, 0x5410, R20 ;  /* 0x000054100a147816 */ /* 0x000fe20000000014 */
[--C-:B------:R-:W-:Y:S01]  /*9300*/  FFMA.FTZ R10, R28, UR19, -R54.reuse ;  /* 0x000000131c0a7c23 */ /* 0x100fe20008010836 */
[----:B------:R-:W-:Y:S01]  /*9310*/  FSEL R41, R2, RZ, P1 ;  /* 0x000000ff02297208 */ /* 0x000fe20000800000 */
[----:B------:R-:W-:Y:S01]  /*9320*/  MUFU.EX2 R35, R35 ;  /* 0x0000002300237308 */ /* 0x000fe20000000800 */
[----:B------:R-:W-:Y:S01]  /*9330*/  FSEL R44, R44, RZ, P3 ;  /* 0x000000ff2c2c7208 */ /* 0x000fe20001800000 */
[----:B------:R-:W-:Y:S01]  /*9340*/  FFMA.FTZ R136, R168, UR19, -R54 ;  /* 0x00000013a8887c23 */ /* 0x000fe20008010836 */
[----:B------:R-:W-:Y:S01]  /*9350*/  PRMT R7, R7, 0x5410, R15 ;  /* 0x0000541007077816 */ /* 0x000fe2000000000f */
[----:B------:R-:W-:Y:S01]  /*9360*/  MUFU.EX2 R33, R10 ;  /* 0x0000000a00217308 */ /* 0x000fe20000000800 */
[----:B------:R-:W-:Y:S01]  /*9370*/  LOP3.LUT R15, R5, 0xff, RZ, 0xc0, !PT ;  /* 0x000000ff050f7812 */ /* 0x000fe200078ec0ff */
[----:B------:R-:W-:Y:S01]  /*9380*/  FADD.FTZ R41, R133, -R41 ;  /* 0x8000002985297221 */ /* 0x000fe20000010000 */
[----:B------:R-:W-:Y:S01]  /*9390*/  SHF.R.U32.HI R5, RZ, 0x18, R5 ;  /* 0x00000018ff057819 */ /* 0x000fe20000011605 */
[----:B------:R-:W-:Y:S01]  /*93a0*/  MUFU.EX2 R32, R11 ;  /* 0x0000000b00207308 */ /* 0x000fe20000000800 */
[----:B------:R-:W-:Y:S01]  /*93b0*/  SHF.R.U32.HI R8, RZ, 0x8, R8 ;  /* 0x00000008ff087819 */ /* 0x000fe20000011608 */
[--C-:B------:R-:W-:Y:S01]  /*93c0*/  FFMA.FTZ R133, R47, UR19, -R44.reuse ;  /* 0x000000132f857c23 */ /* 0x100fe2000801082c */
[----:B------:R-:W-:Y:S01]  /*93d0*/  LOP3.LUT R14, R14, 0xff, RZ, 0xc0, !PT ;  /* 0x000000ff0e0e7812 */ /* 0x000fe200078ec0ff */
[----:B------:R-:W-:Y:S01]  /*93e0*/  MUFU.EX2 R29, R29 ;  /* 0x0000001d001d7308 */ /* 0x000fe20000000800 */
[----:B------:R-:W-:Y:S01]  /*93f0*/  FSEL R9, R240, RZ, P2 ;  /* 0x000000fff0097208 */ /* 0x000fe20001000000 */
[----:B------:R-:W-:Y:S01]  /*9400*/  FFMA.FTZ R47, R43, UR19, -R44 ;  /* 0x000000132b2f7c23 */ /* 0x000fe2000801082c */
[----:B------:R-:W-:Y:S01]  /*9410*/  PRMT R8, R15, 0x5410, R8 ;  /* 0x000054100f087816 */ /* 0x000fe20000000008 */
[----:B------:R4:W-:Y:S01]  /*9420*/  MUFU.EX2 R28, R25 ;  /* 0x00000019001c7308 */ /* 0x0009e20000000800 */
[----:B------:R-:W-:Y:S01]  /*9430*/  PRMT R5, R14, 0x5410, R5 ;  /* 0x000054100e057816 */ /* 0x000fe20000000005 */
[----:B------:R-:W-:Y:S01]  /*9440*/  FADD.FTZ R9, R134, -R9 ;  /* 0x8000000986097221 */ /* 0x000fe20000010000 */
[----:B------:R-:W-:Y:S01]  /*9450*/  LOP3.LUT R7, R7, 0xff00ff, RZ, 0xc0, !PT ;  /* 0x00ff00ff07077812 */ /* 0x000fe200078ec0ff */
[----:B------:R5:W-:Y:S01]  /*9460*/  MUFU.EX2 R43, R133 ;  /* 0x00000085002b7308 */ /* 0x000be20000000800 */
[----:B------:R-:W-:Y:S01]  /*9470*/  PRMT R4, R18, 0x7771, RZ ;  /* 0x0000777112047816 */ /* 0x000fe200000000ff */
[----:B------:R-:W-:Y:S01]  /*9480*/  FMUL.FTZ R9, R9, UR19 ;  /* 0x0000001309097c20 */ /* 0x000fe20008410000 */
[----:B------:R-:W-:Y:S01]  /*9490*/  LOP3.LUT R17, R17, 0xff, RZ, 0xc0, !PT ;  /* 0x000000ff11117812 */ /* 0x000fe200078ec0ff */
[----:B------:R-:W3:Y:S01]  /*94a0*/  LDSM.16.MT88.4 R12, [R182+0x6000] ;  /* 0x00600000b60c783b */ /* 0x000ee20000004200 */
[----:B------:R-:W-:Y:S01]  /*94b0*/  LOP3.LUT R16, R16, 0xff, RZ, 0xc0, !PT ;  /* 0x000000ff10107812 */ /* 0x000fe200078ec0ff */
[----:B------:R-:W3:Y:S01]  /*94c0*/  MUFU.EX2 R42, R9 ;  /* 0x00000009002a7308 */ /* 0x000ee20000000800 */
[--C-:B------:R-:W-:Y:S01]  /*94d0*/  HSET2.LE.AND R8, R8, R208.reuse, PT ;  /* 0x000000d008087233 */ /* 0x100fe20003803000 */
[----:B------:R-:W-:Y:S01]  /*94e0*/  FMUL.FTZ R41, R41, UR19 ;  /* 0x0000001329297c20 */ /* 0x000fe20008410000 */
[--C-:B--2---:R-:W-:Y:S01]  /*94f0*/  HSET2.LE.AND R27, R7, R208.reuse, PT ;  /* 0x000000d0071b7233 */ /* 0x104fe20003803000 */
[----:B------:R-:W-:Y:S01]  /*9500*/  MUFU.EX2 R150, R150 ;  /* 0x0000009600967308 */ /* 0x000fe20000000800 */
[--C-:B----4-:R-:W-:Y:S01]  /*9510*/  HSET2.LE.AND R25, R5, R208.reuse, PT ;  /* 0x000000d005197233 */ /* 0x110fe20003803000 */
[----:B------:R-:W-:Y:S01]  /*9520*/  FFMA.FTZ R161, R161, UR19, -R44 ;  /* 0x00000013a1a17c23 */ /* 0x000fe2000801082c */
[----:B------:R-:W-:Y:S01]  /*9530*/  PRMT R6, R17, 0x5410, R6 ;  /* 0x0000541011067816 */ /* 0x000fe20000000006 */
[----:B-----5:R-:W-:Y:S01]  /*9540*/  FFMA.FTZ R133, R45, UR19, -R44 ;  /* 0x000000132d857c23 */ /* 0x020fe2000801082c */
[----:B------:R-:W-:Y:S01]  /*9550*/  PRMT R4, R16, 0x5410, R4 ;  /* 0x0000541010047816 */ /* 0x000fe20000000004 */
[----:B------:R2:W-:Y:S01]  /*9560*/  MUFU.EX2 R45, R47 ;  /* 0x0000002f002d7308 */ /* 0x0005e20000000800 */
[----:B-1----:R-:W-:Y:S01]  /*9570*/  F2FP.F16.F32.PACK_AB R24, R30, R31 ;  /* 0x0000001f1e18723e */ /* 0x002fe200000000ff */
[----:B------:R-:W-:Y:S01]  /*9580*/  LDSM.16.MT88.4 R16, [R186+0x6000] ;  /* 0x00600000ba10783b */ /* 0x000fe20000004200 */
[----:B---3--:R-:W-:Y:S01]  /*9590*/  F2FP.F16.F32.PACK_AB R5, R36, R34 ;  /* 0x000000222405723e */ /* 0x008fe200000000ff */
[----:B------:R-:W1:Y:S01]  /*95a0*/  MUFU.EX2 R41, R41 ;  /* 0x0000002900297308 */ /* 0x000e620000000800 */
[----:B------:R-:W-:Y:S01]  /*95b0*/  LOP3.LUT R24, R24, R8, RZ, 0xc0, !PT ;  /* 0x0000000818187212 */ /* 0x000fe200078ec0ff */
[----:B------:R-:W-:Y:S01]  /*95c0*/  FMUL.FTZ R72, R72, R42 ;  /* 0x0000002a48487220 */ /* 0x000fe20000410000 */
[----:B------:R-:W-:Y:S01]  /*95d0*/  LOP3.LUT R27, R5, R27, RZ, 0xc0, !PT ;  /* 0x0000001b051b7212 */ /* 0x000fe200078ec0ff */
[----:B------:R-:W3:Y:S01]  /*95e0*/  LDSM.16.MT88.4 R8, [R181+0x6000] ;  /* 0x00600000b508783b */ /* 0x000ee20000004200 */
[--C-:B------:R-:W-:Y:S01]  /*95f0*/  HSET2.LE.AND R6, R6, R208.reuse, PT ;  /* 0x000000d006067233 */ /* 0x100fe20003803000 */
[--C-:B------:R-:W-:Y:S01]  /*9600*/  FFMA.FTZ R5, R38, UR19, -R40.reuse ;  /* 0x0000001326057c23 */ /* 0x100fe20008010828 */
[----:B------:R-:W-:Y:S01]  /*9610*/  F2FP.F16.F32.PACK_AB R7, R35, R33 ;  /* 0x000000212307723e */ /* 0x000fe200000000ff */
[----:B------:R-:W-:Y:S01]  /*9620*/  FFMA.FTZ R38, R39, UR19, -R40 ;  /* 0x0000001327267c23 */ /* 0x000fe20008010828 */
[--C-:B------:R-:W-:Y:S01]  /*9630*/  HSET2.LE.AND R4, R4, R208.reuse, PT ;  /* 0x000000d004047233 */ /* 0x100fe20003803000 */
[----:B--2---:R-:W-:Y:S01]  /*9640*/  FFMA.FTZ R47, R46, UR19, -R44 ;  /* 0x000000132e2f7c23 */ /* 0x004fe2000801082c */
[----:B------:R-:W-:Y:S01]  /*9650*/  F2FP.F16.F32.PACK_AB R26, R28, R29 ;  /* 0x0000001d1c1a723e */ /* 0x000fe200000000ff */
[----:B------:R2:W-:Y:S01]  /*9660*/  MUFU.EX2 R39, R5 ;  /* 0x0000000500277308 */ /* 0x0005e20000000800 */
[----:B------:R-:W-:Y:S01]  /*9670*/  F2FP.F16.F32.PACK_AB R22, R37, R32 ;  /* 0x000000202516723e */ /* 0x000fe200000000ff */
[----:B------:R-:W-:Y:S01]  /*9680*/  FMUL.FTZ R73, R73, R42 ;  /* 0x0000002a49497220 */ /* 0x000fe20000410000 */
[----:B------:R-:W-:Y:S01]  /*9690*/  LOP3.LUT R51, R51, 0xff00ff, RZ, 0xc0, !PT ;  /* 0x00ff00ff33337812 */ /* 0x000fe200078ec0ff */
[----:B------:R4:W-:Y:S01]  /*96a0*/  MUFU.EX2 R46, R133 ;  /* 0x00000085002e7308 */ /* 0x0009e20000000800 */
[----:B------:R-:W-:Y:S01]  /*96b0*/  FSEL R48, R241, RZ, P3 ;  /* 0x000000fff1307208 */ /* 0x000fe20001800000 */
[----:B-1----:R-:W-:Y:S01]  /*96c0*/  FMUL.FTZ R74, R74, R41 ;  /* 0x000000294a4a7220 */ /* 0x002fe20000410000 */
[----:B------:R-:W-:Y:S01]  /*96d0*/  LOP3.LUT R25, R7, R25, RZ, 0xc0, !PT ;  /* 0x0000001907197212 */ /* 0x000fe200078ec0ff */
[----:B------:R-:W-:Y:S01]  /*96e0*/  MUFU.EX2 R38, R38 ;  /* 0x0000002600267308 */ /* 0x000fe20000000800 */
[----:B------:R-:W-:Y:S01]  /*96f0*/  LOP3.LUT R26, R26, R6, RZ, 0xc0, !PT ;  /* 0x000000061a1a7212 */ /* 0x000fe200078ec0ff */
[----:B------:R-:W-:Y:S01]  /*9700*/  FADD.FTZ R48, R135, -R48 ;  /* 0x8000003087307221 */ /* 0x000fe20000010000 */
[----:B------:R-:W-:Y:S01]  /*9710*/  LOP3.LUT R22, R22, R4, RZ, 0xc0, !PT ;  /* 0x0000000416167212 */ /* 0x000fe200078ec0ff */
[----:B------:R-:W1:Y:S01]  /*9720*/  MUFU.EX2 R47, R47 ;  /* 0x0000002f002f7308 */ /* 0x000e620000000800 */
[----:B------:R-:W-:Y:S01]  /*9730*/  HSET2.LE.AND R51, R51, R208, PT ;  /* 0x000000d033337233 */ /* 0x000fe20003803000 */
[----:B--2---:R-:W2:Y:S01]  /*9740*/  LDSM.16.MT88.4 R4, [R180+0x6000] ;  /* 0x00600000b404783b */ /* 0x004ea20000004200 */
[----:B------:R-:W-:Y:S01]  /*9750*/  LOP3.LUT R228, R230, UR7, R229, 0x96, !PT ;  /* 0x00000007e6e47c12 */ /* 0x000fe2000f8e96e5 */
[----:B------:R-:W-:Y:S01]  /*9760*/  FMUL.FTZ R75, R75, R41 ;  /* 0x000000294b4b7220 */ /* 0x000fe20000410000 */
[-C--:B------:R-:W-:Y:S01]  /*9770*/  FMUL.FTZ R88, R88, R42.reuse ;  /* 0x0000002a58587220 */ /* 0x080fe20000410000 */
[----:B----4-:R-:W-:Y:S01]  /*9780*/  FMUL.FTZ R133, R23, UR19 ;  /* 0x0000001317857c20 */ /* 0x010fe20008410000 */
[----:B------:R-:W-:Y:S01]  /*9790*/  F2FP.F16.F32.PACK_AB R23, R45, R43 ;  /* 0x0000002b2d17723e */ /* 0x000fe200000000ff */
[----:B------:R-:W-:Y:S01]  /*97a0*/  FMUL.FTZ R89, R89, R42 ;  /* 0x0000002a59597220 */ /* 0x000fe20000410000 */
[-C--:B------:R-:W-:Y:S01]  /*97b0*/  FMUL.FTZ R90, R90, R41.reuse ;  /* 0x000000295a5a7220 */ /* 0x080fe20000410000 */
[----:B------:R-:W-:Y:S01]  /*97c0*/  FMUL.FTZ R91, R91, R41 ;  /* 0x000000295b5b7220 */ /* 0x000fe20000410000 */
[----:B------:R-:W-:Y:S01]  /*97d0*/  LOP3.LUT R23, R23, R51, RZ, 0xc0, !PT ;  /* 0x0000003317177212 */ /* 0x000fe200078ec0ff */
[----:B------:R-:W-:Y:S01]  /*97e0*/  FMUL.FTZ R51, R48, UR19 ;  /* 0x0000001330337c20 */ /* 0x000fe20008410000 */
[----:B------:R-:W-:Y:S01]  /*97f0*/  FFMA.FTZ R135, R148, UR19, -R54 ;  /* 0x0000001394877c23 */ /* 0x000fe20008010836 */
[----:B------:R4:W5:Y:S01]  /*9800*/  MUFU.EX2 R48, R133 ;  /* 0x0000008500307308 */ /* 0x0009620000000800 */
[----:B-1----:R-:W-:Y:S01]  /*9810*/  F2FP.F16.F32.PACK_AB R134, R47, R46 ;  /* 0x0000002e2f86723e */ /* 0x002fe200000000ff */
[----:B------:R-:W-:-:S04]  /*9820*/  IMAD.WIDE.U32 R228, R228, -0x2daee0ad, RZ ;  /* 0xd2511f53e4e47825 */ /* 0x000fc800078e00ff */
[-C--:B------:R-:W-:Y:S01]  /*9830*/  FMUL.FTZ R124, R124, R42.reuse ;  /* 0x0000002a7c7c7220 */ /* 0x080fe20000410000 */
[----:B------:R-:W1:Y:S01]  /*9840*/  MUFU.EX2 R51, R51 ;  /* 0x0000003300337308 */ /* 0x000e620000000800 */
        /* <DEDUP_REMOVED lines=9> */
[--C-:B----4-:R-:W-:Y:S01]  /*98e0*/  HSET2.LE.AND R133, R21, R208.reuse, PT ;  /* 0x000000d015857233 */ /* 0x110fe20003803000 */
[-C--:B-----5:R-:W-:Y:S01]  /*98f0*/  FMUL.FTZ R68, R68, R48.reuse ;  /* 0x0000003044447220 */ /* 0x0a0fe20000410000 */
[----:B------:R-:W-:Y:S01]  /*9900*/  HSET2.LE.AND R21, R20, R208, PT ;  /* 0x000000d014157233 */ /* 0x000fe20003803000 */
[-C--:B------:R-:W-:Y:S01]  /*9910*/  FMUL.FTZ R69, R69, R48.reuse ;  /* 0x0000003045457220 */ /* 0x080fe20000410000 */
[----:B------:R-:W-:Y:S01]  /*9920*/  F2FP.F16.F32.PACK_AB R20, R38, R39 ;  /* 0x000000272614723e */ /* 0x000fe200000000ff */
[-C--:B-1----:R-:W-:Y:S01]  /*9930*/  FMUL.FTZ R70, R70, R51.reuse ;  /* 0x0000003346467220 */ /* 0x082fe20000410000 */
[----:B------:R-:W-:Y:S01]  /*9940*/  FMUL.FTZ R71, R71, R51 ;  /* 0x0000003347477220 */ /* 0x000fe20000410000 */
[----:B------:R-:W-:Y:S01]  /*9950*/  LOP3.LUT R21, R134, R21, RZ, 0xc0, !PT ;  /* 0x0000001586157212 */ /* 0x000fe200078ec0ff */
[-C--:B------:R-:W-:Y:S01]  /*9960*/  FMUL.FTZ R84, R84, R48.reuse ;  /* 0x0000003054547220 */ /* 0x080fe20000410000 */
[----:B------:R-:W-:Y:S01]  /*9970*/  LOP3.LUT R20, R20, R133, RZ, 0xc0, !PT ;  /* 0x0000008514147212 */ /* 0x000fe200078ec0ff */
[----:B------:R-:W-:Y:S01]  /*9980*/  FMUL.FTZ R85, R85, R48 ;  /* 0x0000003055557220 */ /* 0x000fe20000410000 */
[-C--:B------:R-:W-:Y:S01]  /*9990*/  FMUL.FTZ R86, R86, R51.reuse ;  /* 0x0000003356567220 */ /* 0x080fe20000410000 */
[----:B------:R-:W-:Y:S01]  /*99a0*/  FMUL.FTZ R87, R87, R51 ;  /* 0x0000003357577220 */ /* 0x000fe20000410000 */
[----:B------:R-:W-:Y:S01]  /*99b0*/  FFMA.FTZ R134, R169, UR19, -R54 ;  /* 0x00000013a9867c23 */ /* 0x000fe20008010836 */
[-C--:B------:R-:W-:Y:S01]  /*99c0*/  FMUL.FTZ R78, R78, R41.reuse ;  /* 0x000000294e4e7220 */ /* 0x080fe20000410000 */
[-C--:B------:R-:W-:Y:S01]  /*99d0*/  HMMA.16816.F32 R72, R24, R12.reuse, R72 ;  /* 0x0000000c1848723c */ /* 0x080fe20000001848 */
        /* <DEDUP_REMOVED lines=13> */
[----:B------:R-:W-:Y:S01]  /*9ab0*/  HMMA.16816.F32 R68, R20, R12, R68 ;  /* 0x0000000c1444723c */ /* 0x000fe20000001844 */
[----:B------:R-:W-:Y:S01]  /*9ac0*/  FFMA.FTZ R133, R132, UR19, -R55 ;  /* 0x0000001384857c23 */ /* 0x000fe20008010837 */
[-C--:B------:R-:W-:Y:S01]  /*9ad0*/  FMUL.FTZ R108, R108, R48.reuse ;  /* 0x000000306c6c7220 */ /* 0x080fe20000410000 */
[----:B------:R-:W-:Y:S01]  /*9ae0*/  FMUL.FTZ R109, R109, R48 ;  /* 0x000000306d6d7220 */ /* 0x000fe20000410000 */
[-C--:B------:R-:W-:Y:S01]  /*9af0*/  FMUL.FTZ R110, R110, R51.reuse ;  /* 0x000000336e6e7220 */ /* 0x080fe20000410000 */
[----:B------:R-:W-:Y:S01]  /*9b00*/  FMUL.FTZ R111, R111, R51 ;  /* 0x000000336f6f7220 */ /* 0x000fe20000410000 */
[----:B------:R-:W-:-:S02]  /*9b10*/  IMAD.MOV.U32 R12, RZ, RZ, R228 ;  /* 0x000000ffff0c7224 */ /* 0x000fc400078e00e4 */
[----:B------:R-:W-:Y:S01]  /*9b20*/  FFMA.FTZ R132, R172, UR19, -R55 ;  /* 0x00000013ac847c23 */ /* 0x000fe20008010837 */
[-C--:B---3--:R-:W-:Y:S01]  /*9b30*/  HMMA.16816.F32 R88, R24, R8.reuse, R88 ;  /* 0x000000081858723c */ /* 0x088fe20000001858 */
[----:B------:R-:W-:Y:S01]  /*9b40*/  FFMA.FTZ R148, R167, UR19, -R54 ;  /* 0x00000013a7947c23 */ /* 0x000fe20008010836 */
[----:B------:R-:W-:Y:S01]  /*9b50*/  PRMT R13, R228, 0x7773, RZ ;  /* 0x00007773e40d7816 */ /* 0x000fe200000000ff */
[----:B------:R-:W1:Y:S01]  /*9b60*/  MUFU.EX2 R149, R149 ;  /* 0x0000009500957308 */ /* 0x000e620000000800 */
[----:B------:R-:W-:Y:S01]  /*9b70*/  LOP3.LUT R174, R174, UR24, R229, 0x96, !PT ;  /* 0x00000018aeae7c12 */ /* 0x000fe2000f8e96e5 */
[-C--:B------:R-:W-:Y:S01]  /*9b80*/  FMUL.FTZ R104, R104, R48.reuse ;  /* 0x0000003068687220 */ /* 0x080fe20000410000 */
[----:B------:R-:W-:Y:S01]  /*9b90*/  LOP3.LUT R12, R12, 0xff, RZ, 0xc0, !PT ;  /* 0x000000ff0c0c7812 */ /* 0x000fe200078ec0ff */
[----:B------:R-:W-:Y:S01]  /*9ba0*/  MUFU.EX2 R135, R135 ;  /* 0x0000008700877308 */ /* 0x000fe20000000800 */
[----:B------:R-:W-:Y:S01]  /*9bb0*/  HMMA.16816.F32 R84, R20, R8, R84 ;  /* 0x000000081454723c */ /* 0x000fe20000001854 */
[C---:B------:R-:W-:Y:S01]  /*9bc0*/  PRMT R9, R228.reuse, 0x7772, RZ ;  /* 0x00007772e4097816 */ /* 0x040fe200000000ff */
[-C--:B------:R-:W-:Y:S01]  /*9bd0*/  FMUL.FTZ R105, R105, R48.reuse ;  /* 0x0000003069697220 */ /* 0x080fe20000410000 */
[----:B------:R-:W3:Y:S01]  /*9be0*/  MUFU.EX2 R134, R134 ;  /* 0x0000008600867308 */ /* 0x000ee20000000800 */
[----:B------:R-:W-:Y:S01]  /*9bf0*/  PRMT R8, R228, 0x7771, RZ ;  /* 0x00007771e4087816 */ /* 0x000fe200000000ff */
[-C--:B------:R-:W-:Y:S01]  /*9c00*/  FMUL.FTZ R106, R106, R51.reuse ;  /* 0x000000336a6a7220 */ /* 0x080fe20000410000 */
[----:B------:R-:W-:Y:S01]  /*9c10*/  PRMT R9, R9, 0x5410, R13 ;  /* 0x0000541009097816 */ /* 0x000fe2000000000d */
[----:B------:R-:W-:Y:S01]  /*9c20*/  MUFU.EX2 R133, R133 ;  /* 0x0000008500857308 */ /* 0x000fe20000000800 */
[C---:B------:R-:W-:Y:S01]  /*9c30*/  HMMA.16816.F32 R124, R24.reuse, R16, R124 ;  /* 0x00000010187c723c */ /* 0x040fe2000000187c */
[----:B------:R-:W-:Y:S01]  /*9c40*/  PRMT R8, R12, 0x5410, R8 ;  /* 0x000054100c087816 */ /* 0x000fe20000000008 */
[-C--:B------:R-:W-:Y:S01]  /*9c50*/  FMUL.FTZ R107, R107, R51.reuse ;  /* 0x000000336b6b7220 */ /* 0x080fe20000410000 */
[----:B------:R-:W4:Y:S01]  /*9c60*/  MUFU.EX2 R132, R132 ;  /* 0x0000008400847308 */ /* 0x000f220000000800 */
[-C--:B------:R-:W-:Y:S01]  /*9c70*/  FMUL.FTZ R128, R128, R48.reuse ;  /* 0x0000003080807220 */ /* 0x080fe20000410000 */
[-C--:B------:R-:W-:Y:S01]  /*9c80*/  FMUL.FTZ R129, R129, R48.reuse ;  /* 0x0000003081817220 */ /* 0x080fe20000410000 */
[-C--:B------:R-:W-:Y:S01]  /*9c90*/  FMUL.FTZ R130, R130, R51.reuse ;  /* 0x0000003382827220 */ /* 0x080fe20000410000 */
[----:B------:R-:W-:Y:S01]  /*9ca0*/  MUFU.EX2 R148, R148 ;  /* 0x0000009400947308 */ /* 0x000fe20000000800 */
[C---:B------:R-:W-:Y:S01]  /*9cb0*/  HMMA.16816.F32 R120, R24.reuse, R18, R120 ;  /* 0x000000121878723c */ /* 0x040fe20000001878 */
[-C--:B------:R-:W-:Y:S01]  /*9cc0*/  FMUL.FTZ R131, R131, R51.reuse ;  /* 0x0000003383837220 */ /* 0x080fe20000410000 */
[-C--:B------:R-:W-:Y:S01]  /*9cd0*/  FMUL.FTZ R116, R116, R48.reuse ;  /* 0x0000003074747220 */ /* 0x080fe20000410000 */
[----:B------:R-:W5:Y:S01]  /*9ce0*/  MUFU.EX2 R136, R136 ;  /* 0x0000008800887308 */ /* 0x000f620000000800 */
[-C--:B------:R-:W-:Y:S01]  /*9cf0*/  FMUL.FTZ R117, R117, R48.reuse ;  /* 0x0000003075757220 */ /* 0x080fe20000410000 */
[-C--:B------:R-:W-:Y:S01]  /*9d00*/  FMUL.FTZ R118, R118, R51.reuse ;  /* 0x0000003376767220 */ /* 0x080fe20000410000 */
[-C--:B------:R-:W-:Y:S01]  /*9d10*/  FMUL.FTZ R119, R119, R51.reuse ;  /* 0x0000003377777220 */ /* 0x080fe20000410000 */
[-C--:B------:R-:W-:Y:S01]  /*9d20*/  FMUL.FTZ R80, R80, R48.reuse ;  /* 0x0000003050507220 */ /* 0x080fe20000410000 */
[C---:B------:R-:W-:Y:S01]  /*9d30*/  HMMA.16816.F32 R76, R24.reuse, R14, R76 ;  /* 0x0000000e184c723c */ /* 0x040fe2000000184c */
        /* <DEDUP_REMOVED lines=8> */
[----:B------:R-:W-:Y:S01]  /*9dc0*/  LOP3.LUT R176, R178, UR7, R177, 0x96, !PT ;  /* 0x00000007b2b07c12 */ /* 0x000fe2000f8e96b1 */
[----:B------:R-:W-:Y:S01]  /*9dd0*/  FFMA.FTZ R166, R166, UR19, -R44 ;  /* 0x00000013a6a67c23 */ /* 0x000fe2000801082c */
[--C-:B------:R-:W-:Y:S01]  /*9de0*/  FFMA.FTZ R168, R163, UR19, -R40.reuse ;  /* 0x00000013a3a87c23 */ /* 0x100fe20008010828 */
[----:B------:R-:W-:Y:S01]  /*9df0*/  MUFU.EX2 R161, R161 ;  /* 0x000000a100a17308 */ /* 0x000fe20000000800 */
[----:B------:R-:W-:Y:S01]  /*9e00*/  FFMA.FTZ R156, R156, UR19, -R40 ;  /* 0x000000139c9c7c23 */ /* 0x000fe20008010828 */
[----:B------:R-:W-:-:S04]  /*9e10*/  IMAD.WIDE.U32 R176, R176, -0x2daee0ad, RZ ;  /* 0xd2511f53b0b07825 */ /* 0x000fc800078e00ff */
[----:B------:R-:W-:Y:S01]  /*9e20*/  FFMA.FTZ R165, R165, UR19, -R44 ;  /* 0x00000013a5a57c23 */ /* 0x000fe2000801082c */
[C---:B--2---:R-:W-:Y:S01]  /*9e30*/  HMMA.16816.F32 R92, R24.reuse, R4, R92 ;  /* 0x00000004185c723c */ /* 0x044fe2000000185c */
[----:B------:R2:W5:Y:S01]  /*9e40*/  MUFU.EX2 R163, R166 ;  /* 0x000000a600a37308 */ /* 0x0005620000000800 */
[----:B------:R-:W-:Y:S01]  /*9e50*/  FFMA.FTZ R160, R160, UR19, -R55 ;  /* 0x00000013a0a07c23 */ /* 0x000fe20008010837 */
[----:B------:R-:W-:Y:S01]  /*9e60*/  LOP3.LUT R170, R170, UR24, R177, 0x96, !PT ;  /* 0x00000018aaaa7c12 */ /* 0x000fe2000f8e96b1 */
[--C-:B------:R-:W-:Y:S01]  /*9e70*/  FFMA.FTZ R154, R154, UR19, -R55.reuse ;  /* 0x000000139a9a7c23 */ /* 0x100fe20008010837 */
[----:B------:R-:W-:Y:S01]  /*9e80*/  MUFU.EX2 R155, R155 ;  /* 0x0000009b009b7308 */ /* 0x000fe20000000800 */
[----:B------:R-:W-:Y:S01]  /*9e90*/  FFMA.FTZ R158, R158, UR19, -R55 ;  /* 0x000000139e9e7c23 */ /* 0x000fe20008010837 */
[----:B------:R-:W-:Y:S01]  /*9ea0*/  PRMT R167, R170, 0x7632, R167 ;  /* 0x00007632aaa77816 */ /* 0x000fe200000000a7 */
[----:B------:R-:W-:Y:S01]  /*9eb0*/  HMMA.16816.F32 R100, R24, R6, R100 ;  /* 0x000000061864723c */ /* 0x000fe20000001864 */
[C---:B------:R-:W-:Y:S01]  /*9ec0*/  LOP3.LUT R24, R174.reuse, 0xffff, RZ, 0xc0, !PT ;  /* 0x0000ffffae187812 */ /* 0x040fe200078ec0ff */
[----:B------:R-:W5:Y:S01]  /*9ed0*/  MUFU.EX2 R162, R162 ;  /* 0x000000a200a27308 */ /* 0x000f620000000800 */
[----:B------:R-:W-:Y:S01]  /*9ee0*/  LOP3.LUT R27, R9, 0xff00ff, RZ, 0xc0, !PT ;  /* 0x00ff00ff091b7812 */ /* 0x000fe200078ec0ff */
[----:B------:R-:W-:Y:S01]  /*9ef0*/  FFMA.FTZ R153, R153, UR19, -R54 ;  /* 0x0000001399997c23 */ /* 0x000fe20008010836 */
[----:B------:R-:W-:Y:S01]  /*9f00*/  SHF.R.U32.HI R9, RZ, 0x8, R24 ;  /* 0x00000008ff097819 */ /* 0x000fe20000011618 */
[----:B------:R-:W-:Y:S01]  /*9f10*/  MUFU.EX2 R156, R156 ;  /* 0x0000009c009c7308 */ /* 0x000fe20000000800 */
[--C-:B------:R-:W-:Y:S01]  /*9f20*/  HSET2.LE.AND R26, R8, R208.reuse, PT ;  /* 0x000000d0081a7233 */ /* 0x100fe20003803000 */
[C---:B------:R-:W-:Y:S01]  /*9f30*/  HMMA.16816.F32 R108, R20.reuse, R10, R108 ;  /* 0x0000000a146c723c */ /* 0x040fe2000000186c */
[----:B------:R-:W-:Y:S01]  /*9f40*/  PRMT R11, R174, 0x7632, R11 ;  /* 0x00007632ae0b7816 */ /* 0x000fe2000000000b */
[----:B--2---:R-:W-:Y:S01]  /*9f50*/  FFMA.FTZ R166, R164, UR19, -R44 ;  /* 0x00000013a4a67c23 */ /* 0x004fe2000801082c */
[----:B------:R-:W-:Y:S01]  /*9f60*/  LOP3.LUT R10, R174, 0xff, RZ, 0xc0, !PT ;  /* 0x000000ffae0a7812 */ /* 0x000fe200078ec0ff */
[----:B------:R2:W2:Y:S01]  /*9f70*/  MUFU.EX2 R164, R168 ;  /* 0x000000a800a47308 */ /* 0x0004a20000000800 */
[----:B------:R-:W-:Y:S01]  /*9f80*/  SHF.R.U32.HI R174, RZ, 0x18, R174 ;  /* 0x00000018ffae7819 */ /* 0x000fe200000116ae */
[----:B------:R-:W-:Y:S01]  /*9f90*/  FFMA.FTZ R145, R145, UR19, -R40 ;  /* 0x0000001391917c23 */ /* 0x000fe20008010828 */
[----:B------:R-:W-:Y:S01]  /*9fa0*/  LOP3.LUT R11, R11, 0xff, RZ, 0xc0, !PT ;  /* 0x000000ff0b0b7812 */ /* 0x000fe200078ec0ff */
[C---:B------:R-:W-:Y:S01]  /*9fb0*/  HMMA.16816.F32 R104, R20.reuse, R4, R104 ;  /* 0x000000041468723c */ /* 0x040fe20000001868 */
[--C-:B------:R-:W-:Y:S01]  /*9fc0*/  HSET2.LE.AND R27, R27, R208.reuse, PT ;  /* 0x000000d01b1b7233 */ /* 0x100fe20003803000 */
[----:B------:R-:W-:Y:S01]  /*9fd0*/  MUFU.EX2 R166, R166 ;  /* 0x000000a600a67308 */ /* 0x000fe20000000800 */
[----:B-1----:R-:W-:Y:S01]  /*9fe0*/  F2FP.F16.F32.PACK_AB R25, R149, R150 ;  /* 0x000000969519723e */ /* 0x002fe200000000ff */
[----:B------:R-:W-:Y:S01]  /*9ff0*/  FFMA.FTZ R146, R146, UR19, -R44 ;  /* 0x0000001392927c23 */ /* 0x000fe2000801082c */
[----:B---3--:R-:W-:Y:S01]  /*a000*/  F2FP.F16.F32.PACK_AB R24, R134, R135 ;  /* 0x000000878618723e */ /* 0x008fe200000000ff */
[----:B------:R-:W1:Y:S01]  /*a010*/  MUFU.EX2 R165, R165 ;  /* 0x000000a500a57308 */ /* 0x000e620000000800 */
[----:B------:R-:W-:Y:S01]  /*a020*/  PRMT R9, R10, 0x5410, R9 ;  /* 0x000054100a097816 */ /* 0x000fe20000000009 */
[C---:B------:R-:W-:Y:S01]  /*a030*/  HMMA.16816.F32 R128, R20.reuse, R16, R128 ;  /* 0x000000101480723c */ /* 0x040fe20000001880 */
[----:B------:R-:W-:Y:S01]  /*a040*/  PRMT R8, R11, 0x5410, R174 ;  /* 0x000054100b087816 */ /* 0x000fe200000000ae */
[----:B------:R-:W-:Y:S01]  /*a050*/  MUFU.EX2 R154, R154 ;  /* 0x0000009a009a7308 */ /* 0x000fe20000000800 */
[----:B------:R-:W-:Y:S01]  /*a060*/  LOP3.LUT R26, R25, R26, RZ, 0xc0, !PT ;  /* 0x0000001a191a7212 */ /* 0x000fe200078ec0ff */
[----:B------:R-:W-:Y:S01]  /*a070*/  FFMA.FTZ R144, R144, UR19, -R40 ;  /* 0x0000001390907c23 */ /* 0x000fe20008010828 */
[----:B------:R-:W-:Y:S01]  /*a080*/  LOP3.LUT R27, R24, R27, RZ, 0xc0, !PT ;  /* 0x0000001b181b7212 */ /* 0x000fe200078ec0ff */
[----:B------:R-:W-:Y:S01]  /*a090*/  MUFU.EX2 R158, R158 ;  /* 0x0000009e009e7308 */ /* 0x000fe20000000800 */
[--C-:B------:R-:W-:Y:S01]  /*a0a0*/  HSET2.LE.AND R24, R9, R208.reuse, PT ;  /* 0x000000d009187233 */ /* 0x100fe20003803000 */
[C---:B------:R-:W-:Y:S01]  /*a0b0*/  HMMA.16816.F32 R116, R20.reuse, R18, R116 ;  /* 0x000000121474723c */ /* 0x040fe20000001874 */
[----:B----4-:R-:W-:Y:S01]  /*a0c0*/  F2FP.F16.F32.PACK_AB R5, R132, R133 ;  /* 0x000000858405723e */ /* 0x010fe200000000ff */
[----:B------:R-:W3:Y:S01]  /*a0d0*/  LDSM.16.MT88.4 R16, [R186+0x6800] ;  /* 0x00680000ba10783b */ /* 0x000ee20000004200 */
[--C-:B------:R-:W-:Y:S01]  /*a0e0*/  HSET2.LE.AND R25, R8, R208.reuse, PT ;  /* 0x000000d008197233 */ /* 0x100fe20003803000 */
[----:B------:R-:W-:Y:S01]  /*a0f0*/  MUFU.EX2 R153, R153 ;  /* 0x0000009900997308 */ /* 0x000fe20000000800 */
[----:B-----5:R-:W-:Y:S01]  /*a100*/  F2FP.F16.F32.PACK_AB R4, R136, R148 ;  /* 0x000000948804723e */ /* 0x020fe200000000ff */
[----:B------:R-:W-:Y:S01]  /*a110*/  LDSM.16.MT88.4 R8, [R181+0x6800] ;  /* 0x00680000b508783b */ /* 0x000fe20000004200 */
[----:B------:R-:W-:Y:S01]  /*a120*/  LOP3.LUT R24, R5, R24, RZ, 0xc0, !PT ;  /* 0x0000001805187212 */ /* 0x000fe200078ec0ff */
[C---:B------:R-:W-:Y:S01]  /*a130*/  HMMA.16816.F32 R80, R20.reuse, R14, R80 ;  /* 0x0000000e1450723c */ /* 0x040fe20000001850 */
[----:B------:R-:W-:Y:S01]  /*a140*/  LOP3.LUT R25, R4, R25, RZ, 0xc0, !PT ;  /* 0x0000001904197212 */ /* 0x000fe200078ec0ff */
[----:B------:R-:W4:Y:S01]  /*a150*/  LDSM.16.MT88.4 R12, [R182+0x6800] ;  /* 0x00680000b60c783b */ /* 0x000f220000004200 */
[----:B------:R-:W-:Y:S01]  /*a160*/  LOP3.LUT R167, R167, 0xff, RZ, 0xc0, !PT ;  /* 0x000000ffa7a77812 */ /* 0x000fe200078ec0ff */
[----:B------:R-:W5:Y:S01]  /*a170*/  MUFU.EX2 R144, R144 ;  /* 0x0000009000907308 */ /* 0x000f620000000800 */
[----:B------:R-:W-:Y:S01]  /*a180*/  F2FP.F16.F32.PACK_AB R169, R163, R161 ;  /* 0x000000a1a3a9723e */ /* 0x000fe200000000ff */
[--C-:B------:R-:W-:Y:S01]  /*a190*/  FFMA.FTZ R61, R61, UR19, -R55.reuse ;  /* 0x000000133d3d7c23 */ /* 0x100fe20008010837 */
[--C-:B------:R-:W-:Y:S01]  /*a1a0*/  FFMA.FTZ R60, R60, UR19, -R55.reuse ;  /* 0x000000133c3c7c23 */ /* 0x100fe20008010837 */
[----:B------:R-:W-:Y:S01]  /*a1b0*/  HMMA.16816.F32 R96, R20, R6, R96 ;  /* 0x000000061460723c */ /* 0x000fe20000001860 */
[----:B------:R-:W5:Y:S01]  /*a1c0*/  LDSM.16.MT88.4 R4, [R180+0x6800] ;  /* 0x00680000b404783b */ /* 0x000f620000004200 */
[----:B------:R-:W-:Y:S01]  /*a1d0*/  IMAD.MOV.U32 R21, RZ, RZ, R176 ;  /* 0x000000ffff157224 */ /* 0x000fe200078e00b0 */
[----:B------:R-:W-:Y:S01]  /*a1e0*/  PRMT R22, R176, 0x7773, RZ ;  /* 0x00007773b0167816 */ /* 0x000fe200000000ff */
[--C-:B------:R-:W-:Y:S01]  /*a1f0*/  FFMA.FTZ R52, R52, UR19, -R55.reuse ;  /* 0x0000001334347c23 */ /* 0x100fe20008010837 */
[C---:B------:R-:W-:Y:S01]  /*a200*/  PRMT R23, R176.reuse, 0x7772, RZ ;  /* 0x00007772b0177816 */ /* 0x040fe200000000ff */
[----:B------:R-:W-:Y:S01]  /*a210*/  FFMA.FTZ R53, R53, UR19, -R55 ;  /* 0x0000001335357c23 */ /* 0x000fe20008010837 */
[----:B------:R-:W-:Y:S01]  /*a220*/  PRMT R20, R176, 0x7771, RZ ;  /* 0x00007771b0147816 */ /* 0x000fe200000000ff */
[----:B------:R-:W-:Y:S01]  /*a230*/  FFMA.FTZ R39, R227, R48, R39 ;  /* 0x00000030e3277223 */ /* 0x000fe20000010027 */
[----:B------:R-:W-:Y:S01]  /*a240*/  LOP3.LUT R21, R21, 0xff, RZ, 0xc0, !PT ;  /* 0x000000ff15157812 */ /* 0x000fe200078ec0ff */
[----:B------:R-:W-:Y:S01]  /*a250*/  MUFU.EX2 R52, R52 ;  /* 0x0000003400347308 */ /* 0x000fe20000000800 */
[----:B------:R-:W-:Y:S01]  /*a260*/  PRMT R22, R23, 0x5410, R22 ;  /* 0x0000541017167816 */ /* 0x000fe20000000016 */
[----:B------:R-:W-:Y:S01]  /*a270*/  FFMA.FTZ R46, R226, R51, R46 ;  /* 0x00000033e22e7223 */ /* 0x000fe2000001002e */
[----:B------:R-:W-:Y:S01]  /*a280*/  PRMT R20, R21, 0x5410, R20 ;  /* 0x0000541015147816 */ /* 0x000fe20000000014 */
[----:B------:R-:W-:Y:S01]  /*a290*/  MUFU.EX2 R53, R53 ;  /* 0x0000003500357308 */ /* 0x000fe20000000800 */
[----:B------:R-:W-:Y:S01]  /*a2a0*/  LOP3.LUT R21, R170, 0xffff, RZ, 0xc0, !PT ;  /* 0x0000ffffaa157812 */ /* 0x000fe200078ec0ff */
[----:B------:R-:W-:Y:S01]  /*a2b0*/  FFMA.FTZ R31, R221, R42, R31 ;  /* 0x0000002add1f7223 */ /* 0x000fe2000001001f */
[----:B------:R-:W-:Y:S01]  /*a2c0*/  LOP3.LUT R22, R22, 0xff00ff, RZ, 0xc0, !PT ;  /* 0x00ff00ff16167812 */ /* 0x000fe200078ec0ff */
[----:B------:R-:W-:Y:S01]  /*a2d0*/  FFMA.FTZ R33, R220, R41, R33 ;  /* 0x00000029dc217223 */ /* 0x000fe20000010021 */
[----:B------:R-:W-:Y:S01]  /*a2e0*/  LOP3.LUT R23, R170, 0xff, RZ, 0xc0, !PT ;  /* 0x000000ffaa177812 */ /* 0x000fe200078ec0ff */
[----:B------:R-:W-:Y:S01]  /*a2f0*/  FADD.FTZ R39, R38, R39 ;  /* 0x0000002726277221 */ /* 0x000fe20000010000 */
[----:B------:R-:W-:Y:S01]  /*a300*/  SHF.R.U32.HI R21, RZ, 0x8, R21 ;  /* 0x00000008ff157819 */ /* 0x000fe20000011615 */
[----:B------:R-:W-:Y:S01]  /*a310*/  FADD.FTZ R46, R47, R46 ;  /* 0x0000002e2f2e7221 */ /* 0x000fe20000010000 */
[----:B------:R-:W-:Y:S01]  /*a320*/  SHF.R.U32.HI R170, RZ, 0x18, R170 ;  /* 0x00000018ffaa7819 */ /* 0x000fe200000116aa */
[----:B------:R-:W-:Y:S01]  /*a330*/  FADD.FTZ R31, R30, R31 ;  /* 0x0000001f1e1f7221 */ /* 0x000fe20000010000 */
[--C-:B--2---:R-:W-:Y:S01]  /*a340*/  HSET2.LE.AND R168, R22, R208.reuse, PT ;  /* 0x000000d016a87233 */ /* 0x104fe20003803000 */
[C---:B---3--:R-:W-:Y:S01]  /*a350*/  HMMA.16816.F32 R124, R24.reuse, R16, R124 ;  /* 0x00000010187c723c */ /* 0x048fe2000000187c */
[--C-:B------:R-:W-:Y:S01]  /*a360*/  HSET2.LE.AND R20, R20, R208.reuse, PT ;  /* 0x000000d014147233 */ /* 0x100fe20003803000 */
[----:B------:R-:W-:Y:S01]  /*a370*/  FADD.FTZ R33, R35, R33 ;  /* 0x0000002123217221 */ /* 0x000fe20000010000 */
[----:B------:R-:W-:Y:S01]  /*a380*/  F2FP.F16.F32.PACK_AB R22, R162, R155 ;  /* 0x0000009ba216723e */ /* 0x000fe200000000ff */
[----:B------:R-:W-:Y:S01]  /*a390*/  FADD.FTZ R39, R32, R39 ;  /* 0x0000002720277221 */ /* 0x000fe20000010000 */
[----:B------:R-:W-:Y:S01]  /*a3a0*/  PRMT R21, R23, 0x5410, R21 ;  /* 0x0000541017157816 */ /* 0x000fe20000000015 */
[----:B------:R-:W-:Y:S01]  /*a3b0*/  FADD.FTZ R46, R43, R46 ;  /* 0x0000002e2b2e7221 */ /* 0x000fe20000010000 */
[----:B------:R-:W-:Y:S01]  /*a3c0*/  PRMT R167, R167, 0x5410, R170 ;  /* 0x00005410a7a77816 */ /* 0x000fe200000000aa */
[C---:B------:R-:W-:Y:S01]  /*a3d0*/  HMMA.16816.F32 R120, R24.reuse, R18, R120 ;  /* 0x000000121878723c */ /* 0x040fe20000001878 */
[----:B------:R-:W-:Y:S01]  /*a3e0*/  LOP3.LUT R23, R169, R168, RZ, 0xc0, !PT ;  /* 0x000000a8a9177212 */ /* 0x000fe200078ec0ff */
[----:B------:R-:W-:Y:S01]  /*a3f0*/  VIADD R169, R3, 0xffffffff ;  /* 0xffffffff03a97836 */ /* 0x000fe20000000000 */
[----:B------:R-:W-:Y:S01]  /*a400*/  LOP3.LUT R22, R22, R20, RZ, 0xc0, !PT ;  /* 0x0000001416167212 */ /* 0x000fe200078ec0ff */
[----:B------:R-:W-:Y:S01]  /*a410*/  FADD.FTZ R31, R29, R31 ;  /* 0x0000001f1d1f7221 */ /* 0x000fe20000010000 */
[--C-:B------:R-:W-:Y:S01]  /*a420*/  HSET2.LE.AND R20, R21, R208.reuse, PT ;  /* 0x000000d015147233 */ /* 0x100fe20003803000 */
[----:B------:R-:W-:Y:S01]  /*a430*/  FADD.FTZ R33, R34, R33 ;  /* 0x0000002122217221 */ /* 0x000fe20000010000 */
[----:B------:R-:W-:Y:S01]  /*a440*/  HSET2.LE.AND R21, R167, R208, PT ;  /* 0x000000d0a7157233 */ /* 0x000fe20003803000 */
[C---:B----4-:R-:W-:Y:S01]  /*a450*/  HMMA.16816.F32 R72, R24.reuse, R12, R72 ;  /* 0x0000000c1848723c */ /* 0x050fe20000001848 */
[----:B------:R-:W-:Y:S01]  /*a460*/  F2FP.F16.F32.PACK_AB R170, R164, R156 ;  /* 0x0000009ca4aa723e */ /* 0x000fe200000000ff */
[----:B------:R-:W-:Y:S01]  /*a470*/  FADD.FTZ R39, R37, R39 ;  /* 0x0000002725277221 */ /* 0x000fe20000010000 */
[----:B-1----:R-:W-:Y:S01]  /*a480*/  F2FP.F16.F32.PACK_AB R168, R165, R166 ;  /* 0x000000a6a5a8723e */ /* 0x002fe200000000ff */
[----:B------:R-:W-:Y:S01]  /*a490*/  FADD.FTZ R46, R45, R46 ;  /* 0x0000002e2d2e7221 */ /* 0x000fe20000010000 */
[----:B------:R-:W-:Y:S01]  /*a4a0*/  LOP3.LUT R167, R169, UR23, R225, 0x96, !PT ;  /* 0x00000017a9a77c12 */ /* 0x000fe2000f8e96e1 */
[----:B------:R-:W-:Y:S01]  /*a4b0*/  FADD.FTZ R31, R28, R31 ;  /* 0x0000001f1c1f7221 */ /* 0x000fe20000010000 */
[----:B------:R-:W-:Y:S01]  /*a4c0*/  LOP3.LUT R20, R170, R20, RZ, 0xc0, !PT ;  /* 0x00000014aa147212 */ /* 0x000fe200078ec0ff */
[C---:B------:R-:W-:Y:S01]  /*a4d0*/  HMMA.16816.F32 R76, R24.reuse, R14, R76 ;  /* 0x0000000e184c723c */ /* 0x040fe2000000184c */
[----:B------:R-:W-:Y:S01]  /*a4e0*/  LOP3.LUT R21, R168, R21, RZ, 0xc0, !PT ;  /* 0x00000015a8157212 */ /* 0x000fe200078ec0ff */
[----:B------:R-:W-:Y:S01]  /*a4f0*/  FADD.FTZ R33, R36, R33 ;  /* 0x0000002124217221 */ /* 0x000fe20000010000 */
[----:B------:R-:W-:Y:S01]  /*a500*/  FADD.FTZ R39, R156, R39 ;  /* 0x000000279c277221 */ /* 0x000fe20000010000 */
[----:B------:R-:W-:Y:S01]  /*a510*/  FADD.FTZ R46, R166, R46 ;  /* 0x0000002ea62e7221 */ /* 0x000fe20000010000 */
[----:B------:R-:W-:Y:S01]  /*a520*/  FADD.FTZ R31, R133, R31 ;  /* 0x0000001f851f7221 */ /* 0x000fe20000010000 */
[----:B------:R-:W-:Y:S01]  /*a530*/  FADD.FTZ R33, R148, R33 ;  /* 0x0000002194217221 */ /* 0x000fe20000010000 */
[----:B------:R-:W-:Y:S01]  /*a540*/  FFMA.FTZ R57, R57, UR19, -R40 ;  /* 0x0000001339397c23 */ /* 0x000fe20008010828 */
[C---:B------:R-:W-:Y:S01]  /*a550*/  HMMA.16816.F32 R88, R24.reuse, R8, R88 ;  /* 0x000000081858723c */ /* 0x040fe20000001858 */
[----:B------:R-:W-:Y:S01]  /*a560*/  FADD.FTZ R39, R164, R39 ;  /* 0x00000027a4277221 */ /* 0x000fe20000010000 */
[----:B------:R-:W-:Y:S01]  /*a570*/  FADD.FTZ R46, R165, R46 ;  /* 0x0000002ea52e7221 */ /* 0x000fe20000010000 */
[----:B------:R-:W-:Y:S01]  /*a580*/  FADD.FTZ R31, R132, R31 ;  /* 0x0000001f841f7221 */ /* 0x000fe20000010000 */
[----:B------:R-:W-:Y:S01]  /*a590*/  FADD.FTZ R33, R136, R33 ;  /* 0x0000002188217221 */ /* 0x000fe20000010000 */
[----:B------:R-:W-:Y:S01]  /*a5a0*/  FFMA.FTZ R65, R65, UR19, -R40 ;  /* 0x0000001341417c23 */ /* 0x000fe20008010828 */
[----:B------:R-:W-:Y:S01]  /*a5b0*/  FADD.FTZ R39, R155, R39 ;  /* 0x000000279b277221 */ /* 0x000fe20000010000 */
[----:B------:R-:W-:Y:S01]  /*a5c0*/  FADD.FTZ R46, R161, R46 ;  /* 0x0000002ea12e7221 */ /* 0x000fe20000010000 */
[C---:B------:R-:W-:Y:S01]  /*a5d0*/  HMMA.16816.F32 R112, R24.reuse, R10, R112 ;  /* 0x0000000a1870723c */ /* 0x040fe20000001870 */
[----:B------:R-:W-:Y:S01]  /*a5e0*/  FADD.FTZ R31, R150, R31 ;  /* 0x0000001f961f7221 */ /* 0x000fe20000010000 */
[----:B------:R-:W-:Y:S01]  /*a5f0*/  FADD.FTZ R33, R135, R33 ;  /* 0x0000002187217221 */ /* 0x000fe20000010000 */
[----:B------:R-:W-:Y:S01]  /*a600*/  MUFU.EX2 R57, R57 ;  /* 0x0000003900397308 */ /* 0x000fe20000000800 */
[--C-:B------:R-:W-:Y:S01]  /*a610*/  FFMA.FTZ R59, R59, UR19, -R44.reuse ;  /* 0x000000133b3b7c23 */ /* 0x100fe2000801082c */
[----:B------:R-:W-:Y:S01]  /*a620*/  FFMA.FTZ R66, R66, UR19, -R44 ;  /* 0x0000001342427c23 */ /* 0x000fe2000801082c */
[----:B------:R-:W-:Y:S01]  /*a630*/  FADD.FTZ R39, R162, R39 ;  /* 0x00000027a2277221 */ /* 0x000fe20000010000 */
[----:B------:R-:W-:Y:S01]  /*a640*/  FADD.FTZ R46, R163, R46 ;  /* 0x0000002ea32e7221 */ /* 0x000fe20000010000 */
[----:B-----5:R-:W-:Y:S01]  /*a650*/  HMMA.16816.F32 R92, R24, R4, R92 ;  /* 0x00000004185c723c */ /* 0x020fe2000000185c */
[----:B------:R-:W-:Y:S01]  /*a660*/  FADD.FTZ R31, R149, R31 ;  /* 0x0000001f951f7221 */ /* 0x000fe20000010000 */
[----:B------:R-:W-:Y:S01]  /*a670*/  FADD.FTZ R33, R134, R33 ;  /* 0x0000002186217221 */ /* 0x000fe20000010000 */
[----:B------:R-:W-:Y:S01]  /*a680*/  MUFU.EX2 R59, R59 ;  /* 0x0000003b003b7308 */ /* 0x000fe20000000800 */
[----:B------:R-:W-:Y:S01]  /*a690*/  FADD.FTZ R39, R144, R39 ;  /* 0x0000002790277221 */ /* 0x000fe20000010000 */
[----:B------:R-:W-:Y:S01]  /*a6a0*/  FADD.FTZ R31, R154, R31 ;  /* 0x0000001f9a1f7221 */ /* 0x000fe20000010000 */
[----:B------:R-:W-:-:S02]  /*a6b0*/  IMAD.MOV.U32 R133, RZ, RZ, R2 ;  /* 0x000000ffff857224 */ /* 0x000fc400078e0002 */
[----:B------:R-:W-:Y:S01]  /*a6c0*/  HMMA.16816.F32 R100, R24, R6, R100 ;  /* 0x000000061864723c */ /* 0x000fe20000001864 */
[----:B------:R-:W-:-:S04]  /*a6d0*/  IMAD.WIDE.U32 R24, R167, -0x326172a9, RZ ;  /* 0xcd9e8d57a7187825 */ /* 0x000fc800078e00ff */
[----:B------:R-:W-:Y:S02]  /*a6e0*/  FFMA.FTZ R167, R140, UR19, -R40 ;  /* 0x000000138ca77c23 */ /* 0x000fe40008010828 */
[----:B------:R1:W2:Y:S01]  /*a6f0*/  MUFU.EX2 R140, R145 ;  /* 0x00000091008c7308 */ /* 0x0002a20000000800 */
[----:B------:R-:W-:Y:S01]  /*a700*/  IMAD.MOV.U32 R134, RZ, RZ, R240 ;  /* 0x000000ffff867224 */ /* 0x000fe200078e00f0 */
[----:B------:R-:W-:Y:S01]  /*a710*/  LOP3.LUT R178, R24, UR11, R219, 0x96, !PT ;  /* 0x0000000b18b27c12 */ /* 0x000fe2000f8e96db */
[----:B------:R-:W-:Y:S01]  /*a720*/  IMAD.MOV.U32 R135, RZ, RZ, R241 ;  /* 0x000000ffff877224 */ /* 0x000fe200078e00f1 */
[----:B------:R-:W-:Y:S01]  /*a730*/  HMMA.16816.F32 R128, R20, R16, R128 ;  /* 0x000000101480723c */ /* 0x000fe20000001880 */
[----:B------:R-:W-:Y:S01]  /*a740*/  LOP3.LUT R17, R236, UR14, R25, 0x96, !PT ;  /* 0x0000000eec117c12 */ /* 0x000fe2000f8e9619 */
[----:B------:R-:W-:Y:S01]  /*a750*/  IMAD.MOV.U32 R136, RZ, RZ, R242 ;  /* 0x000000ffff887224 */ /* 0x000fe200078e00f2 */
[----:B------:R-:W-:Y:S01]  /*a760*/  LOP3.LUT R16, R24, UR11, R211, 0x96, !PT ;  /* 0x0000000b18107c12 */ /* 0x000fe2000f8e96d3 */
[----:B------:R-:W-:-:S04]  /*a770*/  IMAD.WIDE.U32 R178, R178, -0x2daee0ad, RZ ;  /* 0xd2511f53b2b27825 */ /* 0x000fc800078e00ff */
[----:B------:R-:W-:Y:S01]  /*a780*/  IMAD.WIDE.U32 R172, R17, -0x2daee0ad, RZ ;  /* 0xd2511f5311ac7825 */ /* 0x000fe200078e00ff */
[C---:B------:R-:W-:Y:S03]  /*a790*/  HMMA.16816.F32 R116, R20.reuse, R18, R116 ;  /* 0x000000121474723c */ /* 0x040fe60000001874 */
[----:B-1----:R-:W-:Y:S01]  /*a7a0*/  FFMA.FTZ R145, R141, UR19, -R40 ;  /* 0x000000138d917c23 */ /* 0x002fe20008010828 */
[----:B--2---:R-:W-:Y:S01]  /*a7b0*/  FADD.FTZ R39, R140, R39 ;  /* 0x000000278c277221 */ /* 0x004fe20000010000 */
[----:B------:R-:W-:Y:S01]  /*a7c0*/  IMAD.WIDE.U32 R16, R16, -0x2daee0ad, RZ ;  /* 0xd2511f5310107825 */ /* 0x000fe200078e00ff */
[----:B------:R-:W-:Y:S01]  /*a7d0*/  LOP3.LUT R18, R212, UR15, R173, 0x96, !PT ;  /* 0x0000000fd4127c12 */ /* 0x000fe2000f8e96ad */
[----:B------:R1:W2:Y:S03]  /*a7e0*/  MUFU.EX2 R141, R167 ;  /* 0x000000a7008d7308 */ /* 0x0002a60000000800 */
[----:B------:R-:W-:Y:S01]  /*a7f0*/  LOP3.LUT R172, R172, UR4, R17, 0x96, !PT ;  /* 0x00000004acac7c12 */ /* 0x000fe2000f8e9611 */
[----:B------:R-:W-:Y:S01]  /*a800*/  IMAD.WIDE.U32 R18, R18, -0x326172a9, RZ ;  /* 0xcd9e8d5712127825 */ /* 0x000fe200078e00ff */
[----:B------:R-:W-:Y:S01]  /*a810*/  HMMA.16816.F32 R68, R20, R12, R68 ;  /* 0x0000000c1444723c */ /* 0x000fe20000001844 */
[----:B------:R-:W-:Y:S01]  /*a820*/  LOP3.LUT R13, R238, UR14, R25, 0x96, !PT ;  /* 0x0000000eee0d7c12 */ /* 0x000fe2000f8e9619 */
[----:B------:R-:W3:Y:S01]  /*a830*/  MUFU.EX2 R145, R145 ;  /* 0x0000009100917308 */ /* 0x000ee20000000800 */
[----:B------:R-:W-:Y:S01]  /*a840*/  IMAD.WIDE.U32 R172, R172, -0x326172a9, RZ ;  /* 0xcd9e8d57acac7825 */ /* 0x000fe200078e00ff */
[----:B------:R-:W-:-:S03]  /*a850*/  LOP3.LUT R12, R210, UR9, R19, 0x96, !PT ;  /* 0x00000009d20c7c12 */ /* 0x000fc6000f8e9613 */
[----:B------:R-:W-:Y:S01]  /*a860*/  IMAD.WIDE.U32 R174, R13, -0x2daee0ad, RZ ;  /* 0xd2511f530dae7825 */ /* 0x000fe200078e00ff */
[----:B------:R-:W-:Y:S01]  /*a870*/  LOP3.LUT R170, R18, UR8, R173, 0x96, !PT ;  /* 0x0000000812aa7c12 */ /* 0x000fe2000f8e96ad */
[----:B------:R-:W-:Y:S02]  /*a880*/  HMMA.16816.F32 R84, R20, R8, R84 ;  /* 0x000000081454723c */ /* 0x000fe40000001854 */
[----:B-1----:R-:W-:Y:S01]  /*a890*/  FFMA.FTZ R167, R142, UR19, -R44 ;  /* 0x000000138ea77c23 */ /* 0x002fe2000801082c */
[----:B------:R-:W-:Y:S01]  /*a8a0*/  IMAD.WIDE.U32 R176, R12, -0x2daee0ad, RZ ;  /* 0xd2511f530cb07825 */ /* 0x000fe200078e00ff */
[----:B------:R-:W-:Y:S01]  /*a8b0*/  LOP3.LUT R12, R222, UR15, R175, 0x96, !PT ;  /* 0x0000000fde0c7c12 */ /* 0x000fe2000f8e96af */
[----:B------:R-:W1:Y:S01]  /*a8c0*/  MUFU.EX2 R142, R146 ;  /* 0x00000092008e7308 */ /* 0x000e620000000800 */
[----:B------:R-:W-:Y:S01]  /*a8d0*/  LOP3.LUT R174, R174, UR4, R179, 0x96, !PT ;  /* 0x00000004aeae7c12 */ /* 0x000fe2000f8e96b3 */
[----:B------:R-:W-:-:S04]  /*a8e0*/  IMAD.WIDE.U32 R170, R170, -0x2daee0ad, RZ ;  /* 0xd2511f53aaaa7825 */ /* 0x000fc800078e00ff */
[----:B--2---:R-:W-:Y:S01]  /*a8f0*/  FADD.FTZ R39, R141, R39 ;  /* 0x000000278d277221 */ /* 0x004fe20000010000 */
[----:B------:R-:W-:Y:S01]  /*a900*/  HMMA.16816.F32 R108, R20, R10, R108 ;  /* 0x0000000a146c723c */ /* 0x000fe2000000186c */
[----:B------:R-:W-:Y:S01]  /*a910*/  IMAD.WIDE.U32 R168, R12, -0x326172a9, RZ ;  /* 0xcd9e8d570ca87825 */ /* 0x000fe200078e00ff */
[----:B------:R-:W-:-:S03]  /*a920*/  LOP3.LUT R13, R176, UR25, R171, 0x96, !PT ;  /* 0x00000019b00d7c12 */ /* 0x000fc6000f8e96ab */
[----:B---3--:R-:W-:Y:S01]  /*a930*/  FADD.FTZ R39, R145, R39 ;  /* 0x0000002791277221 */ /* 0x008fe20000010000 */
[----:B------:R-:W-:Y:S01]  /*a940*/  LOP3.LUT R176, R16, UR26, R177, 0x96, !PT ;  /* 0x0000001a10b07c12 */ /* 0x000fe2000f8e96b1 */
[----:B------:R-:W-:Y:S01]  /*a950*/  IMAD.WIDE.U32 R174, R174, -0x326172a9, RZ ;  /* 0xcd9e8d57aeae7825 */ /* 0x000fe200078e00ff */
[----:B------:R-:W-:Y:S01]  /*a960*/  LOP3.LUT R24, R218, UR9, R169, 0x96, !PT ;  /* 0x00000009da187c12 */ /* 0x000fe2000f8e96a9 */
[----:B------:R-:W-:Y:S02]  /*a970*/  HMMA.16816.F32 R104, R20, R4, R104 ;  /* 0x000000041468723c */ /* 0x000fe40000001868 */
[----:B------:R-:W-:Y:S01]  /*a980*/  FFMA.FTZ R5, R157, UR19, -R54 ;  /* 0x000000139d057c23 */ /* 0x000fe20008010836 */
[----:B------:R-:W-:-:S04]  /*a990*/  IMAD.WIDE.U32 R12, R13, -0x326172a9, RZ ;  /* 0xcd9e8d570d0c7825 */ /* 0x000fc800078e00ff */
[----:B------:R-:W-:Y:S01]  /*a9a0*/  FFMA.FTZ R4, R152, UR19, -R55 ;  /* 0x0000001398047c23 */ /* 0x000fe20008010837 */
[----:B------:R-:W-:Y:S01]  /*a9b0*/  LOP3.LUT R168, R168, UR8, R175, 0x96, !PT ;  /* 0x00000008a8a87c12 */ /* 0x000fe2000f8e96af */
[----:B------:R2:W-:Y:S01]  /*a9c0*/  MUFU.EX2 R152, R5 ;  /* 0x0000000500987308 */ /* 0x0005e20000000800 */
[----:B------:R-:W-:Y:S01]  /*a9d0*/  IMAD.MOV.U32 R10, RZ, RZ, R12 ;  /* 0x000000ffff0a7224 */ /* 0x000fe200078e000c */
[----:B------:R-:W-:Y:S01]  /*a9e0*/  PRMT R9, R12, 0x7773, RZ ;  /* 0x000077730c097816 */ /* 0x000fe200000000ff */
[----:B------:R-:W-:Y:S01]  /*a9f0*/  IMAD.WIDE.U32 R176, R176, -0x326172a9, RZ ;  /* 0xcd9e8d57b0b07825 */ /* 0x000fe200078e00ff */
[C---:B------:R-:W-:Y:S01]  /*aa00*/  PRMT R11, R12.reuse, 0x7772, RZ ;  /* 0x000077720c0b7816 */ /* 0x040fe200000000ff */
[----:B------:R-:W-:Y:S01]  /*aa10*/  HMMA.16816.F32 R80, R20, R14, R80 ;  /* 0x0000000e1450723c */ /* 0x000fe20000001850 */
[----:B------:R-:W-:Y:S01]  /*aa20*/  PRMT R8, R12, 0x7771, RZ ;  /* 0x000077710c087816 */ /* 0x000fe200000000ff */
[----:B------:R-:W-:Y:S01]  /*aa30*/  IMAD.WIDE.U32 R168, R168, -0x2daee0ad, RZ ;  /* 0xd2511f53a8a87825 */ /* 0x000fe200078e00ff */
[----:B------:R-:W-:-:S03]  /*aa40*/  PRMT R9, R11, 0x5410, R9 ;  /* 0x000054100b097816 */ /* 0x000fc60000000009 */
[----:B------:R-:W-:Y:S01]  /*aa50*/  FFMA.FTZ R11, R159, UR19, -R54 ;  /* 0x000000139f0b7c23 */ /* 0x000fe20008010836 */
[----:B------:R-:W-:Y:S01]  /*aa60*/  LOP3.LUT R12, R10, 0xff, RZ, 0xc0, !PT ;  /* 0x000000ff0a0c7812 */ /* 0x000fe200078ec0ff */
[----:B------:R3:W-:Y:S01]  /*aa70*/  MUFU.EX2 R159, R160 ;  /* 0x000000a0009f7308 */ /* 0x0007e20000000800 */
[----:B------:R-:W-:Y:S01]  /*aa80*/  LOP3.LUT R10, R176, UR6, R13, 0x96, !PT ;  /* 0x00000006b00a7c12 */ /* 0x000fe2000f8e960d */
[----:B------:R-:W-:Y:S01]  /*aa90*/  HMMA.16816.F32 R96, R20, R6, R96 ;  /* 0x000000061460723c */ /* 0x000fe20000001860 */
[----:B------:R-:W-:Y:S01]  /*aaa0*/  LOP3.LUT R27, R9, 0xff00ff, RZ, 0xc0, !PT ;  /* 0x00ff00ff091b7812 */ /* 0x000fe200078ec0ff */
[----:B------:R4:W5:Y:S01]  /*aab0*/  MUFU.EX2 R157, R11 ;  /* 0x0000000b009d7308 */ /* 0x0009620000000800 */
[----:B------:R-:W-:Y:S01]  /*aac0*/  PRMT R25, R10, 0x7632, R25 ;  /* 0x000076320a197816 */ /* 0x000fe20000000019 */
[----:B------:R-:W-:Y:S01]  /*aad0*/  IMAD.WIDE.U32 R20, R24, -0x2daee0ad, RZ ;  /* 0xd2511f5318147825 */ /* 0x000fe200078e00ff */
[----:B--2---:R-:W-:Y:S01]  /*aae0*/  LOP3.LUT R5, R10, 0xff, RZ, 0xc0, !PT ;  /* 0x000000ff0a057812 */ /* 0x004fe200078ec0ff */
[----:B------:R-:W2:Y:S01]  /*aaf0*/  LDSM.16.MT88.4 R16, [R186+0x7000] ;  /* 0x00700000ba10783b */ /* 0x000ea20000004200 */
[----:B------:R-:W-:Y:S01]  /*ab00*/  LOP3.LUT R9, R25, 0xff, RZ, 0xc0, !PT ;  /* 0x000000ff19097812 */ /* 0x000fe200078ec0ff */
[----:B------:R5:W-:Y:S01]  /*ab10*/  MUFU.EX2 R55, R60 ;  /* 0x0000003c00377308 */ /* 0x000be20000000800 */
[----:B------:R-:W-:Y:S01]  /*ab20*/  PRMT R8, R12, 0x5410, R8 ;  /* 0x000054100c087816 */ /* 0x000fe20000000008 */
[----:B-1----:R-:W-:Y:S01]  /*ab30*/  FADD.FTZ R46, R142, R46 ;  /* 0x0000002e8e2e7221 */ /* 0x002fe20000010000 */
[--C-:B------:R-:W-:Y:S01]  /*ab40*/  HSET2.LE.AND R27, R27, R208.reuse, PT ;  /* 0x000000d01b1b7233 */ /* 0x100fe20003803000 */
[----:B---3--:R-:W-:Y:S01]  /*ab50*/  FFMA.FTZ R160, R151, UR19, -R54 ;  /* 0x0000001397a07c23 */ /* 0x008fe20008010836 */
[----:B------:R-:W-:Y:S01]  /*ab60*/  LOP3.LUT R228, R20, UR25, R169, 0x96, !PT ;  /* 0x0000001914e47c12 */ /* 0x000fe2000f8e96a9 */
[----:B------:R1:W3:Y:S01]  /*ab70*/  MUFU.EX2 R151, R4 ;  /* 0x0000000400977308 */ /* 0x0002e20000000800 */
[----:B------:R-:W-:Y:S01]  /*ab80*/  HSET2.LE.AND R26, R8, R208, PT ;  /* 0x000000d0081a7233 */ /* 0x000fe20003803000 */
[----:B------:R-:W2:Y:S01]  /*ab90*/  LDSM.16.MT88.4 R12, [R182+0x7000] ;  /* 0x00700000b60c783b */ /* 0x000ea20000004200 */
[----:B----4-:R-:W-:Y:S01]  /*aba0*/  LOP3.LUT R11, R10, 0xffff, RZ, 0xc0, !PT ;  /* 0x0000ffff0a0b7812 */ /* 0x010fe200078ec0ff */
[----:B------:R-:W4:Y:S01]  /*abb0*/  MUFU.EX2 R160, R160 ;  /* 0x000000a000a07308 */ /* 0x000f220000000800 */
[----:B-----5:R-:W-:Y:S01]  /*abc0*/  F2FP.F16.F32.PACK_AB R8, R152, R157 ;  /* 0x0000009d9808723e */ /* 0x020fe200000000ff */
[----:B------:R-:W-:Y:S01]  /*abd0*/  IMAD.WIDE.U32 R228, R228, -0x326172a9, RZ ;  /* 0xcd9e8d57e4e47825 */ /* 0x000fe200078e00ff */
[----:B------:R-:W-:-:S03]  /*abe0*/  SHF.R.U32.HI R11, RZ, 0x8, R11 ;  /* 0x00000008ff0b7819 */ /* 0x000fc6000001160b */
[----:B------:R-:W-:Y:S01]  /*abf0*/  FFMA.FTZ R169, R143, UR19, -R44 ;  /* 0x000000138fa97c23 */ /* 0x000fe2000801082c */
[----:B------:R-:W-:Y:S01]  /*ac00*/  LOP3.LUT R27, R8, R27, RZ, 0xc0, !PT ;  /* 0x0000001b081b7212 */ /* 0x000fe200078ec0ff */
[----:B------:R5:W-:Y:S01]  /*ac10*/  MUFU.EX2 R143, R167 ;  /* 0x000000a7008f7308 */ /* 0x000be20000000800 */
[----:B------:R-:W-:Y:S01]  /*ac20*/  PRMT R5, R5, 0x5410, R11 ;  /* 0x0000541005057816 */ /* 0x000fe2000000000b */
[----:B------:R-:W-:Y:S01]  /*ac30*/  FFMA.FTZ R60, R62, UR19, -R54 ;  /* 0x000000133e3c7c23 */ /* 0x000fe20008010836 */
[----:B------:R-:W-:Y:S01]  /*ac40*/  LOP3.LUT R178, R178, UR26, R21, 0x96, !PT ;  /* 0x0000001ab2b27c12 */ /* 0x000fe2000f8e9615 */
[----:B------:R-:W-:Y:S01]  /*ac50*/  IMAD.MOV.U32 R21, RZ, RZ, R228 ;  /* 0x000000ffff157224 */ /* 0x000fe200078e00e4 */
[----:B-1----:R-:W-:Y:S01]  /*ac60*/  SHF.R.U32.HI R4, RZ, 0x18, R10 ;  /* 0x00000018ff047819 */ /* 0x002fe2000001160a */
[----:B---3--:R-:W-:Y:S01]  /*ac70*/  FADD.FTZ R31, R151, R31 ;  /* 0x0000001f971f7221 */ /* 0x008fe20000010000 */
[----:B------:R-:W-:Y:S01]  /*ac80*/  F2FP.F16.F32.PACK_AB R10, R159, R158 ;  /* 0x0000009e9f0a723e */ /* 0x000fe200000000ff */
[----:B------:R-:W-:Y:S01]  /*ac90*/  IMAD.WIDE.U32 R178, R178, -0x326172a9, RZ ;  /* 0xcd9e8d57b2b27825 */ /* 0x000fe200078e00ff */
[----:B------:R-:W-:Y:S01]  /*aca0*/  PRMT R4, R9, 0x5410, R4 ;  /* 0x0000541009047816 */ /* 0x000fe20000000004 */
[----:B------:R-:W-:Y:S01]  /*acb0*/  MUFU.EX2 R60, R60 ;  /* 0x0000003c003c7308 */ /* 0x000fe20000000800 */
[--C-:B------:R-:W-:Y:S01]  /*acc0*/  HSET2.LE.AND R5, R5, R208.reuse, PT ;  /* 0x000000d005057233 */ /* 0x100fe20003803000 */
[----:B----4-:R-:W-:Y:S01]  /*acd0*/  FADD.FTZ R33, R160, R33 ;  /* 0x00000021a0217221 */ /* 0x010fe20000010000 */
[----:B------:R-:W-:Y:S01]  /*ace0*/  F2FP.F16.F32.PACK_AB R6, R151, R154 ;  /* 0x0000009a9706723e */ /* 0x000fe200000000ff */
[----:B-----5:R-:W-:Y:S01]  /*acf0*/  FFMA.FTZ R167, R147, UR19, -R44 ;  /* 0x0000001393a77c23 */ /* 0x020fe2000801082c */
[----:B------:R-:W-:Y:S01]  /*ad00*/  HSET2.LE.AND R4, R4, R208, PT ;  /* 0x000000d004047233 */ /* 0x000fe20003803000 */
[C---:B------:R-:W-:Y:S01]  /*ad10*/  FADD.FTZ R33, R153.reuse, R33 ;  /* 0x0000002199217221 */ /* 0x040fe20000010000 */
[----:B------:R-:W-:Y:S01]  /*ad20*/  F2FP.F16.F32.PACK_AB R25, R153, R160 ;  /* 0x000000a09919723e */ /* 0x000fe200000000ff */
[----:B------:R-:W-:Y:S01]  /*ad30*/  FADD.FTZ R31, R158, R31 ;  /* 0x0000001f9e1f7221 */ /* 0x000fe20000010000 */
[----:B------:R-:W-:Y:S01]  /*ad40*/  LOP3.LUT R26, R10, R26, RZ, 0xc0, !PT ;  /* 0x0000001a0a1a7212 */ /* 0x000fe200078ec0ff */
[----:B------:R-:W-:Y:S01]  /*ad50*/  FADD.FTZ R33, R157, R33 ;  /* 0x000000219d217221 */ /* 0x000fe20000010000 */
[----:B------:R-:W-:Y:S01]  /*ad60*/  LOP3.LUT R24, R6, R5, RZ, 0xc0, !PT ;  /* 0x0000000506187212 */ /* 0x000fe200078ec0ff */
[----:B------:R-:W1:Y:S01]  /*ad70*/  LDSM.16.MT88.4 R8, [R181+0x7000] ;  /* 0x00700000b508783b */ /* 0x000e620000004200 */
[----:B------:R-:W-:Y:S01]  /*ad80*/  LOP3.LUT R25, R25, R4, RZ, 0xc0, !PT ;  /* 0x0000000419197212 */ /* 0x000fe200078ec0ff */
[----:B------:R-:W-:Y:S01]  /*ad90*/  FADD.FTZ R31, R159, R31 ;  /* 0x0000001f9f1f7221 */ /* 0x000fe20000010000 */
[C---:B------:R-:W-:Y:S01]  /*ada0*/  PRMT R22, R228.reuse, 0x7773, RZ ;  /* 0x00007773e4167816 */ /* 0x040fe200000000ff */
[----:B------:R-:W3:Y:S01]  /*adb0*/  LDSM.16.MT88.4 R4, [R180+0x7000] ;  /* 0x00700000b404783b */ /* 0x000ee20000004200 */
[----:B------:R-:W-:Y:S01]  /*adc0*/  PRMT R20, R228, 0x7772, RZ ;  /* 0x00007772e4147816 */ /* 0x000fe200000000ff */
[----:B------:R-:W-:Y:S01]  /*add0*/  FADD.FTZ R33, R152, R33 ;  /* 0x0000002198217221 */ /* 0x000fe20000010000 */
[----:B------:R-:W-:Y:S01]  /*ade0*/  LOP3.LUT R21, R21, 0xff, RZ, 0xc0, !PT ;  /* 0x000000ff15157812 */ /* 0x000fe200078ec0ff */
[----:B--2---:R-:W-:Y:S01]  /*adf0*/  HMMA.16816.F32 R124, R24, R16, R124 ;  /* 0x00000010187c723c */ /* 0x004fe2000000187c */
[----:B------:R-:W-:Y:S01]  /*ae00*/  PRMT R20, R20, 0x5410, R22 ;  /* 0x0000541014147816 */ /* 0x000fe20000000016 */
[----:B------:R-:W-:Y:S01]  /*ae10*/  FADD.FTZ R31, R52, R31 ;  /* 0x0000001f341f7221 */ /* 0x000fe20000010000 */
[----:B------:R-:W-:-:S02]  /*ae20*/  PRMT R23, R228, 0x7771, RZ ;  /* 0x00007771e4177816 */ /* 0x000fc400000000ff */
[----:B------:R-:W-:Y:S01]  /*ae30*/  LOP3.LUT R22, R178, UR6, R229, 0x96, !PT ;  /* 0x00000006b2167c12 */ /* 0x000fe2000f8e96e5 */
[----:B------:R-:W-:Y:S01]  /*ae40*/  FADD.FTZ R31, R53, R31 ;  /* 0x0000001f351f7221 */ /* 0x000fe20000010000 */
[----:B------:R-:W-:Y:S01]  /*ae50*/  PRMT R21, R21, 0x5410, R23 ;  /* 0x0000541015157816 */ /* 0x000fe20000000017 */
[C---:B------:R-:W-:Y:S01]  /*ae60*/  HMMA.16816.F32 R120, R24.reuse, R18, R120 ;  /* 0x000000121878723c */ /* 0x040fe20000001878 */
[C---:B------:R-:W-:Y:S01]  /*ae70*/  LOP3.LUT R23, R22.reuse, 0xffff, RZ, 0xc0, !PT ;  /* 0x0000ffff16177812 */ /* 0x040fe200078ec0ff */
[----:B------:R-:W-:Y:S01]  /*ae80*/  FADD.FTZ R31, R55, R31 ;  /* 0x0000001f371f7221 */ /* 0x000fe20000010000 */
[C---:B------:R-:W-:Y:S02]  /*ae90*/  LOP3.LUT R146, R22.reuse, 0xff, RZ, 0xc0, !PT ;  /* 0x000000ff16927812 */ /* 0x040fe400078ec0ff */
[----:B------:R-:W-:Y:S02]  /*aea0*/  SHF.R.U32.HI R23, RZ, 0x8, R23 ;  /* 0x00000008ff177819 */ /* 0x000fe40000011617 */
[----:B------:R-:W-:Y:S01]  /*aeb0*/  PRMT R147, R22, 0x7632, R147 ;  /* 0x0000763216937816 */ /* 0x000fe20000000093 */
[----:B------:R-:W-:Y:S01]  /*aec0*/  HMMA.16816.F32 R72, R24, R12, R72 ;  /* 0x0000000c1848723c */ /* 0x000fe20000001848 */
[----:B------:R-:W-:-:S02]  /*aed0*/  PRMT R23, R146, 0x5410, R23 ;  /* 0x0000541092177816 */ /* 0x000fc40000000017 */
[----:B------:R2:W-:Y:S01]  /*aee0*/  MUFU.EX2 R146, R169 ;  /* 0x000000a900927308 */ /* 0x0005e20000000800 */
[----:B------:R-:W-:Y:S02]  /*aef0*/  SHF.R.U32.HI R22, RZ, 0x18, R22 ;  /* 0x00000018ff167819 */ /* 0x000fe40000011616 */
[----:B------:R-:W-:Y:S02]  /*af00*/  LOP3.LUT R20, R20, 0xff00ff, RZ, 0xc0, !PT ;  /* 0x00ff00ff14147812 */ /* 0x000fe400078ec0ff */
[----:B------:R-:W-:Y:S01]  /*af10*/  HMMA.16816.F32 R76, R24, R14, R76 ;  /* 0x0000000e184c723c */ /* 0x000fe2000000184c */
[--C-:B------:R-:W-:Y:S02]  /*af20*/  HSET2.LE.AND R21, R21, R208.reuse, PT ;  /* 0x000000d015157233 */ /* 0x100fe40003803000 */
[----:B------:R-:W-:Y:S02]  /*af30*/  HSET2.LE.AND R20, R20, R208, PT ;  /* 0x000000d014147233 */ /* 0x000fe40003803000 */
[----:B------:R-:W-:-:S02]  /*af40*/  LOP3.LUT R172, R172, UR7, R177, 0x96, !PT ;  /* 0x00000007acac7c12 */ /* 0x000fc4000f8e96b1 */
[----:B------:R-:W-:Y:S01]  /*af50*/  F2FP.F16.F32.PACK_AB R62, R53, R52 ;  /* 0x00000034353e723e */ /* 0x000fe200000000ff */
[C---:B-1----:R-:W-:Y:S01]  /*af60*/  HMMA.16816.F32 R88, R24.reuse, R8, R88 ;  /* 0x000000081858723c */ /* 0x042fe20000001858 */
[----:B--2---:R-:W-:Y:S01]  /*af70*/  LOP3.LUT R169, R147, 0xff, RZ, 0xc0, !PT ;  /* 0x000000ff93a97812 */ /* 0x004fe200078ec0ff */
[----:B------:R-:W-:Y:S01]  /*af80*/  IMAD.WIDE.U32 R172, R172, -0x2daee0ad, RZ ;  /* 0xd2511f53acac7825 */ /* 0x000fe200078e00ff */
[----:B------:R-:W1:Y:S01]  /*af90*/  MUFU.EX2 R147, R167 ;  /* 0x000000a700937308 */ /* 0x000e620000000800 */
[----:B------:R-:W-:Y:S02]  /*afa0*/  LOP3.LUT R174, R174, UR7, R179, 0x96, !PT ;  /* 0x00000007aeae7c12 */ /* 0x000fe4000f8e96b3 */
[----:B------:R-:W-:Y:S02]  /*afb0*/  PRMT R22, R169, 0x5410, R22 ;  /* 0x00005410a9167816 */ /* 0x000fe40000000016 */
[----:B------:R-:W-:Y:S01]  /*afc0*/  HMMA.16816.F32 R112, R24, R10, R112 ;  /* 0x0000000a1870723c */ /* 0x000fe20000001870 */
[----:B------:R-:W-:Y:S01]  /*afd0*/  LOP3.LUT R170, R170, UR24, R173, 0x96, !PT ;  /* 0x00000018aaaa7c12 */ /* 0x000fe2000f8e96ad */
[----:B------:R-:W-:-:S05]  /*afe0*/  IMAD.WIDE.U32 R174, R174, -0x2daee0ad, RZ ;  /* 0xd2511f53aeae7825 */ /* 0x000fca00078e00ff */
[----:B------:R-:W-:Y:S01]  /*aff0*/  LOP3.LUT R168, R168, UR24, R175, 0x96, !PT ;  /* 0x00000018a8a87c12 */ /* 0x000fe2000f8e96af */
[----:B---3--:R-:W-:Y:S01]  /*b000*/  HMMA.16816.F32 R92, R24, R4, R92 ;  /* 0x00000004185c723c */ /* 0x008fe2000000185c */
[----:B-1----:R-:W-:-:S04]  /*b010*/  FADD.FTZ R46, R147, R46 ;  /* 0x0000002e932e7221 */ /* 0x002fc80000010000 */
[----:B------:R-:W-:-:S03]  /*b020*/  FADD.FTZ R46, R143, R46 ;  /* 0x0000002e8f2e7221 */ /* 0x000fc60000010000 */
[----:B------:R-:W-:Y:S01]  /*b030*/  HMMA.16816.F32 R100, R24, R6, R100 ;  /* 0x000000061864723c */ /* 0x000fe20000001864 */
[--C-:B------:R-:W-:Y:S01]  /*b040*/  HSET2.LE.AND R25, R23, R208.reuse, PT ;  /* 0x000000d017197233 */ /* 0x100fe20003803000 */
[C---:B------:R-:W-:Y:S01]  /*b050*/  FADD.FTZ R46, R146.reuse, R46 ;  /* 0x0000002e922e7221 */ /* 0x040fe20000010000 */
[----:B------:R-:W-:Y:S02]  /*b060*/  HSET2.LE.AND R24, R22, R208, PT ;  /* 0x000000d016187233 */ /* 0x000fe40003803000 */
[----:B------:R-:W-:Y:S02]  /*b070*/  F2FP.F16.F32.PACK_AB R22, R145, R141 ;  /* 0x0000008d9116723e */ /* 0x000fe400000000ff */
[----:B------:R-:W-:Y:S02]  /*b080*/  F2FP.F16.F32.PACK_AB R23, R146, R143 ;  /* 0x0000008f9217723e */ /* 0x000fe400000000ff */
[----:B------:R-:W-:Y:S02]  /*b090*/  F2FP.F16.F32.PACK_AB R27, R140, R144 ;  /* 0x000000908c1b723e */ /* 0x000fe400000000ff */
[----:B------:R-:W-:-:S02]  /*b0a0*/  F2FP.F16.F32.PACK_AB R26, R147, R142 ;  /* 0x0000008e931a723e */ /* 0x000fc400000000ff */
[----:B------:R-:W-:Y:S02]  /*b0b0*/  LOP3.LUT R22, R22, R21, RZ, 0xc0, !PT ;  /* 0x0000001516167212 */ /* 0x000fe400078ec0ff */
[----:B------:R-:W-:Y:S02]  /*b0c0*/  LOP3.LUT R23, R23, R20, RZ, 0xc0, !PT ;  /* 0x0000001417177212 */ /* 0x000fe400078ec0ff */
[----:B------:R-:W-:Y:S02]  /*b0d0*/  LOP3.LUT R20, R27, R25, RZ, 0xc0, !PT ;  /* 0x000000191b147212 */ /* 0x000fe400078ec0ff */
[----:B------:R-:W-:Y:S02]  /*b0e0*/  LOP3.LUT R21, R26, R24, RZ, 0xc0, !PT ;  /* 0x000000181a157212 */ /* 0x000fe400078ec0ff */
[C---:B------:R-:W-:Y:S02]  /*b0f0*/  PRMT R25, R172.reuse, 0x7771, RZ ;  /* 0x00007771ac197816 */ /* 0x040fe400000000ff */
[----:B------:R-:W-:-:S03]  /*b100*/  PRMT R24, R172, 0x7773, RZ ;  /* 0x00007773ac187816 */ /* 0x000fc600000000ff */
[C---:B------:R-:W-:Y:S01]  /*b110*/  HMMA.16816.F32 R84, R20.reuse, R8, R84 ;  /* 0x000000081454723c */ /* 0x040fe20000001854 */
[----:B------:R-:W-:Y:S01]  /*b120*/  FFMA.FTZ R8, R50, UR19, -R54 ;  /* 0x0000001332087c23 */ /* 0x000fe20008010836 */
[----:B------:R-:W-:Y:S01]  /*b130*/  LOP3.LUT R9, R170, 0xff, RZ, 0xc0, !PT ;  /* 0x000000ffaa097812 */ /* 0x000fe200078ec0ff */
[----:B------:R1:W2:Y:S05]  /*b140*/  MUFU.EX2 R50, R61 ;  /* 0x0000003d00327308 */ /* 0x0002aa0000000800 */
[----:B------:R-:W-:Y:S01]  /*b150*/  HMMA.16816.F32 R68, R20, R12, R68 ;  /* 0x0000000c1444723c */ /* 0x000fe20000001844 */
[----:B------:R-:W-:Y:S01]  /*b160*/  IMAD.MOV.U32 R12, RZ, RZ, R172 ;  /* 0x000000ffff0c7224 */ /* 0x000fe200078e00ac */
[----:B------:R-:W-:-:S04]  /*b170*/  PRMT R13, R172, 0x7772, RZ ;  /* 0x00007772ac0d7816 */ /* 0x000fc800000000ff */
[----:B------:R-:W-:Y:S02]  /*b180*/  LOP3.LUT R12, R12, 0xff, RZ, 0xc0, !PT ;  /* 0x000000ff0c0c7812 */ /* 0x000fe400078ec0ff */
[C---:B------:R-:W-:Y:S01]  /*b190*/  HMMA.16816.F32 R108, R20.reuse, R10, R108 ;  /* 0x0000000a146c723c */ /* 0x040fe2000000186c */
[--C-:B-1----:R-:W-:Y:S01]  /*b1a0*/  FFMA.FTZ R61, R49, UR19, -R54.reuse ;  /* 0x00000013313d7c23 */ /* 0x102fe20008010836 */
[----:B------:R-:W-:Y:S01]  /*b1b0*/  FFMA.FTZ R54, R63, UR19, -R54 ;  /* 0x000000133f367c23 */ /* 0x000fe20008010836 */
[----:B------:R1:W3:Y:S01]  /*b1c0*/  MUFU.EX2 R49, R8 ;  /* 0x0000000800317308 */ /* 0x0002e20000000800 */
[----:B------:R-:W-:Y:S01]  /*b1d0*/  LOP3.LUT R11, R170, 0xffff, RZ, 0xc0, !PT ;  /* 0x0000ffffaa0b7812 */ /* 0x000fe200078ec0ff */
[----:B--2---:R-:W-:Y:S01]  /*b1e0*/  FADD.FTZ R221, R50, R31 ;  /* 0x0000001f32dd7221 */ /* 0x004fe20000010000 */
[----:B------:R-:W-:Y:S01]  /*b1f0*/  PRMT R25, R12, 0x5410, R25 ;  /* 0x000054100c197816 */ /* 0x000fe20000000019 */
[----:B------:R-:W2:Y:S01]  /*b200*/  MUFU.EX2 R61, R61 ;  /* 0x0000003d003d7308 */ /* 0x000ea20000000800 */
[----:B------:R-:W-:Y:S01]  /*b210*/  PRMT R24, R13, 0x5410, R24 ;  /* 0x000054100d187816 */ /* 0x000fe20000000018 */
[----:B------:R-:W-:Y:S01]  /*b220*/  HMMA.16816.F32 R104, R20, R4, R104 ;  /* 0x000000041468723c */ /* 0x000fe20000001868 */
[----:B------:R-:W-:Y:S01]  /*b230*/  SHF.R.U32.HI R11, RZ, 0x8, R11 ;  /* 0x00000008ff0b7819 */ /* 0x000fe2000001160b */
[----:B------:R-:W4:Y:S01]  /*b240*/  MUFU.EX2 R54, R54 ;  /* 0x0000003600367308 */ /* 0x000f220000000800 */
[----:B------:R-:W-:-:S02]  /*b250*/  HSET2.LE.AND R26, R25, R208, PT ;  /* 0x000000d0191a7233 */ /* 0x000fc40003803000 */
[----:B------:R-:W-:Y:S02]  /*b260*/  PRMT R25, R9, 0x5410, R11 ;  /* 0x0000541009197816 */ /* 0x000fe4000000000b */
[----:B------:R-:W-:Y:S01]  /*b270*/  LOP3.LUT R27, R24, 0xff00ff, RZ, 0xc0, !PT ;  /* 0x00ff00ff181b7812 */ /* 0x000fe200078ec0ff */
[C---:B------:R-:W-:Y:S01]  /*b280*/  HMMA.16816.F32 R128, R20.reuse, R16, R128 ;  /* 0x000000101480723c */ /* 0x040fe20000001880 */
[----:B-1----:R-:W-:Y:S01]  /*b290*/  PRMT R8, R170, 0x7632, R8 ;  /* 0x00007632aa087816 */ /* 0x002fe20000000008 */
[----:B---3--:R-:W-:Y:S01]  /*b2a0*/  FADD.FTZ R33, R49, R33 ;  /* 0x0000002131217221 */ /* 0x008fe20000010000 */
[----:B------:R-:W-:Y:S02]  /*b2b0*/  SHF.R.U32.HI R170, RZ, 0x18, R170 ;  /* 0x00000018ffaa7819 */ /* 0x000fe400000116aa */
[----:B------:R-:W-:Y:S01]  /*b2c0*/  LOP3.LUT R8, R8, 0xff, RZ, 0xc0, !PT ;  /* 0x000000ff08087812 */ /* 0x000fe200078ec0ff */
[C---:B--2---:R-:W-:Y:S01]  /*b2d0*/  FADD.FTZ R33, R61.reuse, R33 ;  /* 0x000000213d217221 */ /* 0x044fe20000010000 */
[----:B------:R-:W-:Y:S01]  /*b2e0*/  HSET2.LE.AND R5, R25, R208, PT ;  /* 0x000000d019057233 */ /* 0x000fe20003803000 */
[----:B------:R-:W-:Y:S01]  /*b2f0*/  HMMA.16816.F32 R116, R20, R18, R116 ;  /* 0x000000121474723c */ /* 0x000fe20000001874 */
[----:B------:R-:W-:Y:S01]  /*b300*/  PRMT R24, R8, 0x5410, R170 ;  /* 0x0000541008187816 */ /* 0x000fe200000000aa */
[----:B------:R-:W1:Y:S01]  /*b310*/  LDSM.16.MT88.4 R16, [R186+0x7800] ;  /* 0x00780000ba10783b */ /* 0x000e620000004200 */
[----:B------:R-:W-:Y:S01]  /*b320*/  F2FP.F16.F32.PACK_AB R10, R50, R55 ;  /* 0x00000037320a723e */ /* 0x000fe200000000ff */
[----:B------:R-:W-:Y:S01]  /*b330*/  FADD.FTZ R33, R60, R33 ;  /* 0x000000213c217221 */ /* 0x000fe20000010000 */
[----:B------:R-:W-:-:S02]  /*b340*/  F2FP.F16.F32.PACK_AB R4, R61, R49 ;  /* 0x000000313d04723e */ /* 0x000fc400000000ff */
[--C-:B------:R-:W-:Y:S01]  /*b350*/  HSET2.LE.AND R25, R24, R208.reuse, PT ;  /* 0x000000d018197233 */ /* 0x100fe20003803000 */
[C---:B------:R-:W-:Y:S01]  /*b360*/  HMMA.16816.F32 R80, R20.reuse, R14, R80 ;  /* 0x0000000e1450723c */ /* 0x040fe20000001850 */
[----:B------:R-:W-:Y:S01]  /*b370*/  HSET2.LE.AND R27, R27, R208, PT ;  /* 0x000000d01b1b7233 */ /* 0x000fe20003803000 */
[----:B------:R-:W2:Y:S01]  /*b380*/  LDSM.16.MT88.4 R12, [R182+0x7800] ;  /* 0x00780000b60c783b */ /* 0x000ea20000004200 */
[----:B------:R-:W-:Y:S01]  /*b390*/  LOP3.LUT R26, R10, R26, RZ, 0xc0, !PT ;  /* 0x0000001a0a1a7212 */ /* 0x000fe200078ec0ff */
[C---:B----4-:R-:W-:Y:S01]  /*b3a0*/  FADD.FTZ R220, R54.reuse, R33 ;  /* 0x0000002136dc7221 */ /* 0x050fe20000010000 */
[----:B------:R-:W-:Y:S01]  /*b3b0*/  F2FP.F16.F32.PACK_AB R63, R54, R60 ;  /* 0x0000003c363f723e */ /* 0x000fe200000000ff */
[----:B------:R-:W3:Y:S01]  /*b3c0*/  LDSM.16.MT88.4 R8, [R181+0x7800] ;  /* 0x00780000b508783b */ /* 0x000ee20000004200 */
[----:B------:R-:W-:Y:S01]  /*b3d0*/  LOP3.LUT R24, R62, R5, RZ, 0xc0, !PT ;  /* 0x000000053e187212 */ /* 0x000fe200078ec0ff */
[----:B------:R-:W-:Y:S01]  /*b3e0*/  HMMA.16816.F32 R96, R20, R6, R96 ;  /* 0x000000061460723c */ /* 0x000fe20000001860 */
[----:B------:R-:W-:Y:S01]  /*b3f0*/  LOP3.LUT R25, R4, R25, RZ, 0xc0, !PT ;  /* 0x0000001904197212 */ /* 0x000fe200078ec0ff */
[--C-:B------:R-:W-:Y:S01]  /*b400*/  FFMA.FTZ R62, R64, UR19, -R40.reuse ;  /* 0x00000013403e7c23 */ /* 0x100fe20008010828 */
[----:B------:R-:W4:Y:S01]  /*b410*/  LDSM.16.MT88.4 R4, [R180+0x7800] ;  /* 0x00780000b404783b */ /* 0x000f220000004200 */
[----:B------:R-:W-:Y:S01]  /*b420*/  LOP3.LUT R27, R63, R27, RZ, 0xc0, !PT ;  /* 0x0000001b3f1b7212 */ /* 0x000fe200078ec0ff */
[----:B------:R-:W-:Y:S01]  /*b430*/  FFMA.FTZ R63, R56, UR19, -R40 ;  /* 0x00000013383f7c23 */ /* 0x000fe20008010828 */
[----:B------:R-:W-:Y:S01]  /*b440*/  IMAD.MOV.U32 R22, RZ, RZ, R174 ;  /* 0x000000ffff167224 */ /* 0x000fe200078e00ae */
[----:B------:R-:W-:Y:S01]  /*b450*/  PRMT R21, R174, 0x7773, RZ ;  /* 0x00007773ae157816 */ /* 0x000fe200000000ff */
[----:B------:R-:W-:Y:S01]  /*b460*/  FFMA.FTZ R64, R58, UR19, -R44 ;  /* 0x000000133a407c23 */ /* 0x000fe2000801082c */
[----:B------:R5:W-:Y:S01]  /*b470*/  MUFU.EX2 R40, R63 ;  /* 0x0000003f00287308 */ /* 0x000be20000000800 */
[----:B------:R-:W-:-:S02]  /*b480*/  PRMT R23, R174, 0x7772, RZ ;  /* 0x00007772ae177816 */ /* 0x000fc400000000ff */
[----:B------:R-:W-:Y:S01]  /*b490*/  PRMT R20, R174, 0x7771, RZ ;  /* 0x00007771ae147816 */ /* 0x000fe200000000ff */
[----:B------:R1:W-:Y:S01]  /*b4a0*/  MUFU.EX2 R56, R65 ;  /* 0x0000004100387308 */ /* 0x0003e20000000800 */
[----:B------:R-:W-:Y:S02]  /*b4b0*/  LOP3.LUT R22, R22, 0xff, RZ, 0xc0, !PT ;  /* 0x000000ff16167812 */ /* 0x000fe400078ec0ff */
[----:B------:R-:W-:Y:S01]  /*b4c0*/  PRMT R21, R23, 0x5410, R21 ;  /* 0x0000541017157816 */ /* 0x000fe20000000015 */
[----:B------:R-:W2:Y:S01]  /*b4d0*/  MUFU.EX2 R62, R62 ;  /* 0x0000003e003e7308 */ /* 0x000ea20000000800 */
[----:B------:R-:W-:Y:S02]  /*b4e0*/  LOP3.LUT R23, R168, 0xffff, RZ, 0xc0, !PT ;  /* 0x0000ffffa8177812 */ /* 0x000fe400078ec0ff */
[----:B------:R-:W-:Y:S01]  /*b4f0*/  PRMT R20, R22, 0x5410, R20 ;  /* 0x0000541016147816 */ /* 0x000fe20000000014 */
[----:B------:R-:W3:Y:S01]  /*b500*/  MUFU.EX2 R58, R66 ;  /* 0x00000042003a7308 */ /* 0x000ee20000000800 */
[C---:B------:R-:W-:Y:S01]  /*b510*/  LOP3.LUT R22, R168.reuse, 0xff, RZ, 0xc0, !PT ;  /* 0x000000ffa8167812 */ /* 0x040fe200078ec0ff */
[----:B-----5:R-:W-:Y:S01]  /*b520*/  FFMA.FTZ R63, R67, UR19, -R44 ;  /* 0x00000013433f7c23 */ /* 0x020fe2000801082c */
[----:B------:R-:W-:Y:S01]  /*b530*/  LOP3.LUT R21, R21, 0xff00ff, RZ, 0xc0, !PT ;  /* 0x00ff00ff15157812 */ /* 0x000fe200078ec0ff */
[----:B------:R5:W-:Y:S01]  /*b540*/  MUFU.EX2 R44, R64 ;  /* 0x00000040002c7308 */ /* 0x000be20000000800 */
[----:B------:R-:W-:Y:S01]  /*b550*/  HSET2.LE.AND R20, R20, R208, PT ;  /* 0x000000d014147233 */ /* 0x000fe20003803000 */
[----:B-1----:R-:W-:Y:S01]  /*b560*/  HMMA.16816.F32 R124, R24, R16, R124 ;  /* 0x00000010187c723c */ /* 0x002fe2000000187c */
[----:B------:R-:W-:Y:S01]  /*b570*/  PRMT R65, R168, 0x7632, R65 ;  /* 0x00007632a8417816 */ /* 0x000fe20000000041 */
[----:B------:R-:W1:Y:S01]  /*b580*/  MUFU.EX2 R63, R63 ;  /* 0x0000003f003f7308 */ /* 0x000e620000000800 */
[----:B------:R-:W-:Y:S01]  /*b590*/  SHF.R.U32.HI R168, RZ, 0x18, R168 ;  /* 0x00000018ffa87819 */ /* 0x000fe200000116a8 */
[----:B--2---:R-:W-:Y:S01]  /*b5a0*/  FADD.FTZ R39, R62, R39 ;  /* 0x000000273e277221 */ /* 0x004fe20000010000 */
[----:B---3--:R-:W-:-:S03]  /*b5b0*/  FADD.FTZ R46, R58, R46 ;  /* 0x0000002e3a2e7221 */ /* 0x008fc60000010000 */
[----:B------:R-:W-:Y:S01]  /*b5c0*/  FADD.FTZ R39, R56, R39 ;  /* 0x0000002738277221 */ /* 0x000fe20000010000 */
[C---:B------:R-:W-:Y:S01]  /*b5d0*/  HMMA.16816.F32 R120, R24.reuse, R18, R120 ;  /* 0x000000121878723c */ /* 0x040fe20000001878 */
[----:B-----5:R-:W-:Y:S02]  /*b5e0*/  SHF.R.U32.HI R64, RZ, 0x8, R23 ;  /* 0x00000008ff407819 */ /* 0x020fe40000011617 */
[----:B------:R-:W-:Y:S01]  /*b5f0*/  FADD.FTZ R39, R40, R39 ;  /* 0x0000002728277221 */ /* 0x000fe20000010000 */
[----:B------:R-:W-:Y:S02]  /*b600*/  LOP3.LUT R23, R65, 0xff, RZ, 0xc0, !PT ;  /* 0x000000ff41177812 */ /* 0x000fe400078ec0ff */
[----:B------:R-:W-:Y:S01]  /*b610*/  F2FP.F16.F32.PACK_AB R65, R57, R40 ;  /* 0x000000283941723e */ /* 0x000fe200000000ff */
[----:B-1----:R-:W-:Y:S01]  /*b620*/  FADD.FTZ R46, R63, R46 ;  /* 0x0000002e3f2e7221 */ /* 0x002fe20000010000 */
[----:B------:R-:W-:Y:S01]  /*b630*/  PRMT R64, R22, 0x5410, R64 ;  /* 0x0000541016407816 */ /* 0x000fe20000000040 */
[C---:B------:R-:W-:Y:S01]  /*b640*/  HMMA.16816.F32 R72, R24.reuse, R12, R72 ;  /* 0x0000000c1848723c */ /* 0x040fe20000001848 */
[----:B------:R-:W-:Y:S01]  /*b650*/  PRMT R168, R23, 0x5410, R168 ;  /* 0x0000541017a87816 */ /* 0x000fe200000000a8 */
[----:B------:R-:W-:Y:S01]  /*b660*/  FADD.FTZ R46, R44, R46 ;  /* 0x0000002e2c2e7221 */ /* 0x000fe20000010000 */
[----:B------:R-:W-:Y:S01]  /*b670*/  LOP3.LUT R22, R65, R20, RZ, 0xc0, !PT ;  /* 0x0000001441167212 */ /* 0x000fe200078ec0ff */
[----:B------:R-:W-:Y:S01]  /*b680*/  FADD.FTZ R227, R57, R39 ;  /* 0x0000002739e37221 */ /* 0x000fe20000010000 */
[--C-:B------:R-:W-:Y:S01]  /*b690*/  HSET2.LE.AND R23, R21, R208.reuse, PT ;  /* 0x000000d015177233 */ /* 0x100fe20003803000 */
[----:B------:R-:W-:Y:S01]  /*b6a0*/  FADD.FTZ R226, R59, R46 ;  /* 0x0000002e3be27221 */ /* 0x000fe20000010000 */
[--C-:B------:R-:W-:Y:S01]  /*b6b0*/  HSET2.LE.AND R20, R64, R208.reuse, PT ;  /* 0x000000d040147233 */ /* 0x100fe20003803000 */
[----:B------:R-:W-:Y:S01]  /*b6c0*/  HMMA.16816.F32 R76, R24, R14, R76 ;  /* 0x0000000e184c723c */ /* 0x000fe2000000184c */
[----:B------:R-:W-:-:S02]  /*b6d0*/  HSET2.LE.AND R21, R168, R208, PT ;  /* 0x000000d0a8157233 */ /* 0x000fc40003803000 */
[----:B------:R-:W-:Y:S02]  /*b6e0*/  F2FP.F16.F32.PACK_AB R66, R59, R44 ;  /* 0x0000002c3b42723e */ /* 0x000fe400000000ff */
[----:B------:R-:W-:Y:S02]  /*b6f0*/  F2FP.F16.F32.PACK_AB R65, R56, R62 ;  /* 0x0000003e3841723e */ /* 0x000fe400000000ff */
[----:B------:R-:W-:Y:S01]  /*b700*/  F2FP.F16.F32.PACK_AB R64, R63, R58 ;  /* 0x0000003a3f40723e */ /* 0x000fe200000000ff */
[----:B------:R-:W-:Y:S01]  /*b710*/  HMMA.16816.F32 R88, R24, R8, R88 ;  /* 0x000000081858723c */ /* 0x000fe20000001858 */
[----:B------:R-:W-:Y:S02]  /*b720*/  LOP3.LUT R23, R66, R23, RZ, 0xc0, !PT ;  /* 0x0000001742177212 */ /* 0x000fe400078ec0ff */
[----:B------:R-:W-:Y:S02]  /*b730*/  LOP3.LUT R20, R65, R20, RZ, 0xc0, !PT ;  /* 0x0000001441147212 */ /* 0x000fe400078ec0ff */
[----:B------:R-:W-:-:S03]  /*b740*/  LOP3.LUT R21, R64, R21, RZ, 0xc0, !PT ;  /* 0x0000001540157212 */ /* 0x000fc600078ec0ff */
[C---:B------:R-:W-:Y:S08]  /*b750*/  HMMA.16816.F32 R112, R24.reuse, R10, R112 ;  /* 0x0000000a1870723c */ /* 0x040ff00000001870 */
[C---:B----4-:R-:W-:Y:S08]  /*b760*/  HMMA.16816.F32 R92, R24.reuse, R4, R92 ;  /* 0x00000004185c723c */ /* 0x050ff0000000185c */
        /* <DEDUP_REMOVED lines=11> */
[----:B------:R-:W-:Y:S01]  /*b820*/  VIADD R136, R137, 0xfffffffd ;  /* 0xfffffffd89887836 */ /* 0x000fe20000000000 */
[----:B------:R-:W-:-:S04]  /*b830*/  DEPBAR.LE SB0, 0x0 ;  /* 0x000080000000791a */ /* 0x000fc80000000000 */
[C---:B------:R-:W-:Y:S01]  /*b840*/  IMAD.WIDE.U32 R6, R136.reuse, R192, RZ ;  /* 0x000000c088067225 */ /* 0x040fe200078e00ff */
[----:B------:R-:W-:Y:S03]  /*b850*/  BAR.SYNC.DEFER_BLOCKING 0x0 ;  /* 0x0000000000007b1d */ /* 0x000fe60000010000 */
[----:B------:R-:W-:Y:S02]  /*b860*/  IMAD R4, R136, R193, R7 ;  /* 0x000000c188047224 */ /* 0x000fe400078e0207 */
[----:B------:R-:W-:-:S03]  /*b870*/  IMAD.SHL.U32 R12, R6, 0x40, RZ ;  /* 0x00000040060c7824 */ /* 0x000fc600078e00ff */
[----:B------:R-:W-:Y:S02]  /*b880*/  SHF.L.U64.HI R13, R6, 0x6, R4 ;  /* 0x00000006060d7819 */ /* 0x000fe40000010204 */
[CC--:B------:R-:W-:Y:S02]  /*b890*/  @!P0 LEA R5, P2, R192.reuse, R12.reuse, 0x4 ;  /* 0x0000000cc0058211 */ /* 0x0c0fe400078420ff */
[C---:B------:R-:W-:Y:S02]  /*b8a0*/  @!P0 LEA R7, P1, R192.reuse, R12, 0x5 ;  /* 0x0000000cc0078211 */ /* 0x040fe400078228ff */
[----:B------:R-:W-:Y:S02]  /*b8b0*/  @!P0 LEA.HI.X R4, R192, R13, R193, 0x4, P2 ;  /* 0x0000000dc0048211 */ /* 0x000fe400010f24c1 */
[-C--:B------:R-:W-:Y:S02]  /*b8c0*/  @!P0 LEA R8, P2, R5, R202.reuse, 0x1 ;  /* 0x000000ca05088211 */ /* 0x080fe400078408ff */
[----:B------:R-:W-:-:S02]  /*b8d0*/  @!P0 LEA R10, P3, R12, R202, 0x1 ;  /* 0x000000ca0c0a8211 */ /* 0x000fc400078608ff */
[----:B------:R-:W-:Y:S01]  /*b8e0*/  @!P0 LEA.HI.X R6, R192, R13, R193, 0x5, P1 ;  /* 0x0000000dc0068211 */ /* 0x000fe200008f2cc1 */
[----:B------:R-:W-:Y:S01]  /*b8f0*/  @!P0 IMAD R193, R193, 0x30, RZ ;  /* 0x00000030c1c18824 */ /* 0x000fe200078e02ff */
[-C--:B------:R-:W-:Y:S02]  /*b900*/  @!P0 LEA.HI.X R9, R5, R201.reuse, R4, 0x1, P2 ;  /* 0x000000c905098211 */ /* 0x080fe400010f0c04 */
[-CC-:B------:R-:W-:Y:S01]  /*b910*/  @!P0 LEA.HI.X R11, R12, R201.reuse, R13.reuse, 0x1, P3 ;  /* 0x000000c90c0b8211 */ /* 0x180fe200018f0c0d */
[----:B------:R-:W-:Y:S01]  /*b920*/  @!P0 IMAD.WIDE.U32 R12, R192, 0x30, R12 ;  /* 0x00000030c00c8825 */ /* 0x000fe200078e000c */
[-C--:B------:R-:W-:Y:S01]  /*b930*/  @!P0 LEA R4, P1, R7, R202.reuse, 0x1 ;  /* 0x000000ca07048211 */ /* 0x080fe200078208ff */
[----:B------:R-:W-:Y:S02]  /*b940*/  @P0 STS.128 [R207+0x6000], RZ ;  /* 0x006000ffcf000388 */ /* 0x000fe40000000c00 */
[----:B------:R-:W-:Y:S01]  /*b950*/  @!P0 IMAD.IADD R193, R193, 0x1, R13 ;  /* 0x00000001c1c18824 */ /* 0x000fe200078e020d */
[----:B------:R-:W-:Y:S01]  /*b960*/  @!P0 LEA.HI.X R5, R7, R201, R6, 0x1, P1 ;  /* 0x000000c907058211 */ /* 0x000fe200008f0c06 */
[----:B------:R-:W-:Y:S01]  /*b970*/  @!PT LDS RZ, [RZ] ;  /* 0x00000000fffff984 */ /* 0x000fe20000000800 */
[----:B------:R-:W-:Y:S01]  /*b980*/  @!PT LDS RZ, [RZ] ;  /* 0x00000000fffff984 */ /* 0x000fe20000000800 */
[----:B------:R-:W-:Y:S01]  /*b990*/  @!PT LDS RZ, [RZ] ;  /* 0x00000000fffff984 */ /* 0x000fe20000000800 */
[----:B------:R-:W-:Y:S01]  /*b9a0*/  @!P0 LDGSTS.E.BYPASS.LTC128B.128 [R207+0x6000], desc[UR20][R10.64] ;  /* 0x060000000acf8fae */ /* 0x000fe2000b981a14 */
[----:B------:R-:W-:-:S03]  /*b9b0*/  @!P0 LEA R6, P1, R12, R202, 0x1 ;  /* 0x000000ca0c068211 */ /* 0x000fc600078208ff */
[----:B------:R-:W-:Y:S01]  /*b9c0*/  @P0 STS.128 [R207+0x6800], RZ ;  /* 0x006800ffcf000388 */ /* 0x000fe20000000c00 */
[----:B------:R-:W-:-:S03]  /*b9d0*/  @!P0 LEA.HI.X R7, R12, R201, R193, 0x1, P1 ;  /* 0x000000c90c078211 */ /* 0x000fc600008f0cc1 */
        /* <DEDUP_REMOVED lines=14> */
[----:B------:R-:W-:Y:S04]  /*bac0*/  LDSM.16.M88.4 R168, [R191] ;  /* 0x00000000bfa8783b */ /* 0x000fe80000000200 */
[----:B------:R-:W-:Y:S04]  /*bad0*/  LDSM.16.M88.4 R16, [R191+0x2000] ;  /* 0x00200000bf10783b */ /* 0x000fe80000000200 */
[----:B------:R-:W3:Y:S04]  /*bae0*/  LDSM.16.M88.4 R28, [R190+UR5+0x5000] ;  /* 0x00500005be1c783b */ /* 0x000ee80008000200 */
[----:B------:R-:W4:Y:S04]  /*baf0*/  LDSM.16.M88.4 R60, [R190+UR5+0x4000] ;  /* 0x00400005be3c783b */ /* 0x000f280008000200 */
[----:B------:R-:W5:Y:S04]  /*bb00*/  LDSM.16.M88.4 R44, [R190+UR5+0x4800] ;  /* 0x00480005be2c783b */ /* 0x000f680008000200 */
[----:B-1----:R-:W1:Y:S04]  /*bb10*/  LDSM.16.M88.4 R8, [R190+UR5+0x5800] ;  /* 0x00580005be08783b */ /* 0x002e680008000200 */
[----:B--2---:R-:W-:Y:S04]  /*bb20*/  LDSM.16.M88.4 R4, [R189+0x2000] ;  /* 0x00200000bd04783b */ /* 0x004fe80000000200 */
[----:B------:R-:W2:Y:S04]  /*bb30*/  LDSM.16.M88.4 R228, [R185+0x5000] ;  /* 0x00500000b9e4783b */ /* 0x000ea80000000200 */
[----:B------:R-:W2:Y:S04]  /*bb40*/  LDSM.16.M88.4 R172, [R189] ;  /* 0x00000000bdac783b */ /* 0x000ea80000000200 */
[----:B------:R-:W2:Y:S04]  /*bb50*/  LDSM.16.M88.4 R12, [R185+0x4000] ;  /* 0x00400000b90c783b */ /* 0x000ea80000000200 */
[----:B------:R-:W2:Y:S04]  /*bb60*/  LDSM.16.M88.4 R232, [R185+0x4800] ;  /* 0x00480000b9e8783b */ /* 0x000ea80000000200 */
[----:B------:R-:W2:Y:S01]  /*bb70*/  LDSM.16.M88.4 R176, [R185+0x5800] ;  /* 0x00580000b9b0783b */ /* 0x000ea20000000200 */
[C---:B---3--:R-:W-:Y:S03]  /*bb80*/  HMMA.16816.F32 R36, R16.reuse, R28, RZ ;  /* 0x0000001c1024723c */ /* 0x048fe600000018ff */
[----:B------:R-:W-:Y:S04]  /*bb90*/  LDSM.16.M88.4 R160, [R188+0x2000] ;  /* 0x00200000bca0783b */ /* 0x000fe80000000200 */
[----:B------:R-:W-:Y:S01]  /*bba0*/  LDSM.16.M88.4 R164, [R188] ;  /* 0x00000000bca4783b */ /* 0x000fe20000000200 */
[----:B------:R-:W-:Y:S03]  /*bbb0*/  HMMA.16816.F32 R32, R16, R30, RZ ;  /* 0x0000001e1020723c */ /* 0x000fe600000018ff */
[----:B------:R-:W3:Y:S04]  /*bbc0*/  LDSM.16.M88.4 R148, [R184+0x5000] ;  /* 0x00500000b894783b */ /* 0x000ee80000000200 */
[----:B------:R-:W3:Y:S01]  /*bbd0*/  LDSM.16.M88.4 R156, [R184+0x4000] ;  /* 0x00400000b89c783b */ /* 0x000ee20000000200 */
[C---:B------:R-:W-:Y:S03]  /*bbe0*/  HMMA.16816.F32 R40, R168.reuse, R28, RZ ;  /* 0x0000001ca828723c */ /* 0x040fe600000018ff */
[----:B------:R-:W3:Y:S04]  /*bbf0*/  LDSM.16.M88.4 R152, [R184+0x4800] ;  /* 0x00480000b898783b */ /* 0x000ee80000000200 */
[----:B------:R-:W-:Y:S01]  /*bc00*/  LDSM.16.M88.4 R144, [R184+0x5800] ;  /* 0x00580000b890783b */ /* 0x000fe20000000200 */
[C---:B------:R-:W-:Y:S03]  /*bc10*/  HMMA.16816.F32 R28, R168.reuse, R30, RZ ;  /* 0x0000001ea81c723c */ /* 0x040fe600000018ff */
[----:B------:R-:W0:Y:S05]  /*bc20*/  LDGDEPBAR ;  /* 0x00000000000079af */ /* 0x000e2a0000000000 */
[-C--:B----4-:R-:W-:Y:S08]  /*bc30*/  HMMA.16816.F32 R140, R168, R60.reuse, RZ ;  /* 0x0000003ca88c723c */ /* 0x090ff000000018ff */
[C---:B------:R-:W-:Y:S08]  /*bc40*/  HMMA.16816.F32 R132, R16.reuse, R60, RZ ;  /* 0x0000003c1084723c */ /* 0x040ff000000018ff */
[C---:B------:R-:W-:Y:S08]  /*bc50*/  HMMA.16816.F32 R64, R16.reuse, R62, RZ ;  /* 0x0000003e1040723c */ /* 0x040ff000000018ff */
[C---:B-----5:R-:W-:Y:S08]  /*bc60*/  HMMA.16816.F32 R52, R16.reuse, R44, RZ ;  /* 0x0000002c1034723c */ /* 0x060ff000000018ff */
[C---:B-1----:R-:W-:Y:S08]  /*bc70*/  HMMA.16816.F32 R20, R16.reuse, R8, RZ ;  /* 0x000000081014723c */ /* 0x042ff000000018ff */
[----:B------:R-:W-:Y:S08]  /*bc80*/  HMMA.16816.F32 R48, R16, R46, RZ ;  /* 0x0000002e1030723c */ /* 0x000ff000000018ff */
[----:B------:R-:W-:Y:S08]  /*bc90*/  HMMA.16816.F32 R60, R168, R62, RZ ;  /* 0x0000003ea83c723c */ /* 0x000ff000000018ff */
[----:B------:R-:W-:Y:S08]  /*bca0*/  HMMA.16816.F32 R16, R16, R10, RZ ;  /* 0x0000000a1010723c */ /* 0x000ff000000018ff */
[C---:B--2---:R-:W-:Y:S08]  /*bcb0*/  HMMA.16816.F32 R36, R4.reuse, R228, R36 ;  /* 0x000000e40424723c */ /* 0x044ff00000001824 */
[----:B------:R-:W-:Y:S08]  /*bcc0*/  HMMA.16816.F32 R32, R4, R230, R32 ;  /* 0x000000e60420723c */ /* 0x000ff00000001820 */
[C---:B------:R-:W-:Y:S08]  /*bcd0*/  HMMA.16816.F32 R40, R172.reuse, R228, R40 ;  /* 0x000000e4ac28723c */ /* 0x040ff00000001828 */
[----:B------:R-:W-:Y:S08]  /*bce0*/  HMMA.16816.F32 R28, R172, R230, R28 ;  /* 0x000000e6ac1c723c */ /* 0x000ff0000000181c */
[----:B------:R-:W-:Y:S08]  /*bcf0*/  HMMA.16816.F32 R56, R168, R44, RZ ;  /* 0x0000002ca838723c */ /* 0x000ff000000018ff */
        /* <DEDUP_REMOVED lines=8> */
[----:B------:R-:W-:Y:S01]  /*bd80*/  HMMA.16816.F32 R60, R172, R14, R60 ;  /* 0x0000000eac3c723c */ /* 0x000fe2000000183c */
[----:B------:R-:W1:Y:S07]  /*bd90*/  LDSM.16.M88.4 R12, [R187] ;  /* 0x00000000bb0c783b */ /* 0x000e6e0000000200 */
[C---:B------:R-:W-:Y:S08]  /*bda0*/  HMMA.16816.F32 R44, R168.reuse, R46, RZ ;  /* 0x0000002ea82c723c */ /* 0x040ff000000018ff */
[C---:B------:R-:W-:Y:S08]  /*bdb0*/  HMMA.16816.F32 R24, R168.reuse, R8, RZ ;  /* 0x00000008a818723c */ /* 0x040ff000000018ff */
[----:B------:R-:W-:Y:S01]  /*bdc0*/  HMMA.16816.F32 R168, R168, R10, RZ ;  /* 0x0000000aa8a8723c */ /* 0x000fe200000018ff */
[----:B------:R-:W2:Y:S07]  /*bdd0*/  LDSM.16.M88.4 R8, [R187+0x2000] ;  /* 0x00200000bb08783b */ /* 0x000eae0000000200 */
[C---:B---3--:R-:W-:Y:S08]  /*bde0*/  HMMA.16816.F32 R36, R160.reuse, R148, R36 ;  /* 0x00000094a024723c */ /* 0x048ff00000001824 */
[----:B------:R-:W-:Y:S08]  /*bdf0*/  HMMA.16816.F32 R32, R160, R150, R32 ;  /* 0x00000096a020723c */ /* 0x000ff00000001820 */
[C---:B------:R-:W-:Y:S08]  /*be00*/  HMMA.16816.F32 R40, R164.reuse, R148, R40 ;  /* 0x00000094a428723c */ /* 0x040ff00000001828 */
[----:B------:R-:W-:Y:S01]  /*be10*/  HMMA.16816.F32 R28, R164, R150, R28 ;  /* 0x00000096a41c723c */ /* 0x000fe2000000181c */
[----:B------:R-:W3:Y:S07]  /*be20*/  LDSM.16.M88.4 R148, [R183+0x4800] ;  /* 0x00480000b794783b */ /* 0x000eee0000000200 */
[----:B------:R-:W-:Y:S08]  /*be30*/  HMMA.16816.F32 R56, R172, R232, R56 ;  /* 0x000000e8ac38723c */ /* 0x000ff00000001838 */
[-C--:B------:R-:W-:Y:S08]  /*be40*/  HMMA.16816.F32 R140, R164, R156.reuse, R140 ;  /* 0x0000009ca48c723c */ /* 0x080ff0000000188c */
[C---:B------:R-:W-:Y:S08]  /*be50*/  HMMA.16816.F32 R132, R160.reuse, R156, R132 ;  /* 0x0000009ca084723c */ /* 0x040ff00000001884 */
[-C--:B------:R-:W-:Y:S08]  /*be60*/  HMMA.16816.F32 R64, R160, R158.reuse, R64 ;  /* 0x0000009ea040723c */ /* 0x080ff00000001840 */
[C---:B------:R-:W-:Y:S08]  /*be70*/  HMMA.16816.F32 R60, R164.reuse, R158, R60 ;  /* 0x0000009ea43c723c */ /* 0x040ff0000000183c */
[----:B------:R-:W-:Y:S08]  /*be80*/  HMMA.16816.F32 R56, R164, R152, R56 ;  /* 0x00000098a438723c */ /* 0x000ff00000001838 */
[----:B------:R-:W-:Y:S08]  /*be90*/  HMMA.16816.F32 R44, R172, R234, R44 ;  /* 0x000000eaac2c723c */ /* 0x000ff0000000182c */
[----:B-1----:R-:W-:Y:S08]  /*bea0*/  HMMA.16816.F32 R140, R12, R4, R140 ;  /* 0x000000040c8c723c */ /* 0x002ff0000000188c */
[----:B------:R-:W-:Y:S08]  /*beb0*/  HMMA.16816.F32 R52, R160, R152, R52 ;  /* 0x00000098a034723c */ /* 0x000ff00000001834 */
[C---:B------:R-:W-:Y:S08]  /*bec0*/  HMMA.16816.F32 R24, R172.reuse, R176, R24 ;  /* 0x000000b0ac18723c */ /* 0x040ff00000001818 */
[----:B------:R-:W-:Y:S08]  /*bed0*/  HMMA.16816.F32 R168, R172, R178, R168 ;  /* 0x000000b2aca8723c */ /* 0x000ff000000018a8 */
[----:B--2---:R-:W-:Y:S01]  /*bee0*/  HMMA.16816.F32 R132, R8, R4, R132 ;  /* 0x000000040884723c */ /* 0x004fe20000001884 */
[----:B------:R-:W-:-:S02]  /*bef0*/  VIADD R4, R0, 0xffffff40 ;  /* 0xffffff4000047836 */ /* 0x000fc40000000000 */
[----:B------:R-:W-:-:S03]  /*bf00*/  VIADD R5, R0, 0xffffff41 ;  /* 0xffffff4100057836 */ /* 0x000fc60000000000 */
[C---:B------:R-:W-:Y:S02]  /*bf10*/  ISETP.GE.AND P2, PT, R4.reuse, R216, PT ;  /* 0x000000d80400720c */ /* 0x040fe40003f46270 */
[-C--:B------:R-:W-:Y:S01]  /*bf20*/  HMMA.16816.F32 R60, R12, R6.reuse, R60 ;  /* 0x000000060c3c723c */ /* 0x080fe2000000183c */
[C---:B------:R-:W-:Y:S02]  /*bf30*/  ISETP.GE.AND P3, PT, R4.reuse, R215, PT ;  /* 0x000000d70400720c */ /* 0x040fe40003f66270 */
[C---:B------:R-:W-:Y:S02]  /*bf40*/  ISETP.GE.AND P4, PT, R4.reuse, R214, PT ;  /* 0x000000d60400720c */ /* 0x040fe40003f86270 */
[----:B------:R-:W-:Y:S01]  /*bf50*/  ISETP.GE.AND P1, PT, R4, R209, PT ;  /* 0x000000d10400720c */ /* 0x000fe20003f26270 */
[----:B------:R-:W-:Y:S01]  /*bf60*/  VIADD R4, R0, 0xffffff48 ;  /* 0xffffff4800047836 */ /* 0x000fe20000000000 */
[----:B------:R-:W-:Y:S01]  /*bf70*/  FSEL R173, R140, -INF , !P2 ;  /* 0xff8000008cad7808 */ /* 0x000fe20005000000 */
[----:B------:R-:W-:Y:S01]  /*bf80*/  HMMA.16816.F32 R64, R8, R6, R64 ;  /* 0x000000060840723c */ /* 0x000fe20000001840 */
[----:B------:R-:W-:-:S02]  /*bf90*/  ISETP.GE.AND P5, PT, R5, R216, PT ;  /* 0x000000d80500720c */ /* 0x000fc40003fa6270 */
[----:B------:R-:W-:Y:S02]  /*bfa0*/  ISETP.GE.AND P2, PT, R5, R214, PT ;  /* 0x000000d60500720c */ /* 0x000fe40003f46270 */
[----:B------:R-:W-:Y:S01]  /*bfb0*/  FSEL R192, R132, -INF , !P4 ;  /* 0xff80000084c07808 */ /* 0x000fe20006000000 */
[----:B------:R-:W-:Y:S01]  /*bfc0*/  VIADD R132, R0, 0xffffff50 ;  /* 0xffffff5000847836 */ /* 0x000fe20000000000 */
[----:B------:R-:W-:Y:S01]  /*bfd0*/  FSEL R177, R134, -INF , !P1 ;  /* 0xff80000086b17808 */ /* 0x000fe20004800000 */
[----:B---3--:R-:W-:Y:S01]  /*bfe0*/  HMMA.16816.F32 R56, R12, R148, R56 ;  /* 0x000000940c38723c */ /* 0x008fe20000001838 */
[----:B------:R-:W-:Y:S02]  /*bff0*/  FSEL R174, R141, -INF , !P5 ;  /* 0xff8000008dae7808 */ /* 0x000fe40006800000 */
[----:B------:R-:W-:Y:S01]  /*c000*/  FSEL R217, R133, -INF , !P2 ;  /* 0xff80000085d97808 */ /* 0x000fe20005000000 */
[----:B------:R-:W-:Y:S01]  /*c010*/  VIADD R133, R0, 0xffffff49 ;  /* 0xffffff4900857836 */ /* 0x000fe20000000000 */
[----:B------:R-:W-:-:S02]  /*c020*/  ISETP.GE.AND P6, PT, R5, R215, PT ;  /* 0x000000d70500720c */ /* 0x000fc40003fc6270 */
[C---:B------:R-:W-:Y:S01]  /*c030*/  ISETP.GE.AND P4, PT, R4.reuse, R216, PT ;  /* 0x000000d80400720c */ /* 0x040fe20003f86270 */
[-C--:B------:R-:W-:Y:S01]  /*c040*/  HMMA.16816.F32 R48, R160, R154.reuse, R48 ;  /* 0x0000009aa030723c */ /* 0x080fe20000001830 */
[C---:B------:R-:W-:Y:S02]  /*c050*/  ISETP.GE.AND P1, PT, R4.reuse, R215, PT ;  /* 0x000000d70400720c */ /* 0x040fe40003f26270 */
[C---:B------:R-:W-:Y:S02]  /*c060*/  ISETP.GE.AND P5, PT, R4.reuse, R214, PT ;  /* 0x000000d60400720c */ /* 0x040fe40003fa6270 */
[----:B------:R-:W-:Y:S02]  /*c070*/  ISETP.GE.AND P2, PT, R4, R209, PT ;  /* 0x000000d10400720c */ /* 0x000fe40003f46270 */
[----:B------:R-:W-:Y:S01]  /*c080*/  FSEL R172, R143, -INF , !P6 ;  /* 0xff8000008fac7808 */ /* 0x000fe20007000000 */
[----:B------:R-:W-:Y:S01]  /*c090*/  HMMA.16816.F32 R44, R164, R154, R44 ;  /* 0x0000009aa42c723c */ /* 0x000fe2000000182c */
[----:B------:R-:W-:Y:S01]  /*c0a0*/  FSEL R175, R60, -INF , !P4 ;  /* 0xff8000003caf7808 */ /* 0x000fe20006000000 */
[----:B------:R-:W-:Y:S01]  /*c0b0*/  VIADD R60, R0, 0xffffff51 ;  /* 0xffffff51003c7836 */ /* 0x000fe20000000000 */
[----:B------:R-:W-:-:S02]  /*c0c0*/  FSEL R235, R64, -INF , !P5 ;  /* 0xff80000040eb7808 */ /* 0x000fc40006800000 */
[C---:B------:R-:W-:Y:S02]  /*c0d0*/  ISETP.GE.AND P6, PT, R133.reuse, R215, PT ;  /* 0x000000d78500720c */ /* 0x040fe40003fc6270 */
[----:B------:R-:W-:Y:S01]  /*c0e0*/  ISETP.GE.AND P4, PT, R133, R214, PT ;  /* 0x000000d68500720c */ /* 0x000fe20003f86270 */
[----:B------:R-:W-:Y:S01]  /*c0f0*/  HMMA.16816.F32 R52, R8, R148, R52 ;  /* 0x000000940834723c */ /* 0x000fe20000001834 */
[----:B------:R-:W-:Y:S02]  /*c100*/  ISETP.GE.AND P5, PT, R132, R216, PT ;  /* 0x000000d88400720c */ /* 0x000fe40003fa6270 */
[----:B------:R-:W-:Y:S02]  /*c110*/  FSEL R234, R65, -INF , !P4 ;  /* 0xff80000041ea7808 */ /* 0x000fe40006000000 */
[----:B------:R-:W-:Y:S02]  /*c120*/  FSEL R64, R63, -INF , !P6 ;  /* 0xff8000003f407808 */ /* 0x000fe40007000000 */
[----:B------:R-:W-:Y:S01]  /*c130*/  FSEL R228, R66, -INF , !P2 ;  /* 0xff80000042e47808 */ /* 0x000fe20005000000 */
[----:B------:R-:W-:Y:S01]  /*c140*/  HMMA.16816.F32 R24, R164, R144, R24 ;  /* 0x00000090a418723c */ /* 0x000fe20000001818 */
[----:B------:R-:W-:-:S02]  /*c150*/  ISETP.GE.AND P4, PT, R132, R209, PT ;  /* 0x000000d18400720c */ /* 0x000fc40003f86270 */
[----:B------:R-:W-:Y:S02]  /*c160*/  ISETP.GE.AND P6, PT, R60, R216, PT ;  /* 0x000000d83c00720c */ /* 0x000fe40003fc6270 */
[----:B------:R-:W-:-:S03]  /*c170*/  ISETP.GE.AND P2, PT, R132, R215, PT ;  /* 0x000000d78400720c */ /* 0x000fc60003f46270 */
[-C--:B------:R-:W-:Y:S01]  /*c180*/  HMMA.16816.F32 R168, R164, R146.reuse, R168 ;  /* 0x00000092a4a8723c */ /* 0x080fe200000018a8 */
[----:B------:R-:W-:Y:S02]  /*c190*/  FSEL R167, R142, -INF , !P3 ;  /* 0xff8000008ea77808 */ /* 0x000fe40005800000 */
[----:B------:R-:W-:Y:S02]  /*c1a0*/  ISETP.GE.AND P3, PT, R5, R209, PT ;  /* 0x000000d10500720c */ /* 0x000fe40003f66270 */
[----:B------:R-:W1:Y:S01]  /*c1b0*/  LDSM.16.M88.4 R4, [R183+0x5000] ;  /* 0x00500000b704783b */ /* 0x000e620000000200 */
[----:B------:R-:W-:Y:S02]  /*c1c0*/  FSEL R166, R62, -INF , !P1 ;  /* 0xff8000003ea67808 */ /* 0x000fe40004800000 */
[----:B------:R-:W-:Y:S01]  /*c1d0*/  FSEL R193, R135, -INF , !P3 ;  /* 0xff80000087c17808 */ /* 0x000fe20005800000 */
[----:B------:R-:W-:Y:S01]  /*c1e0*/  HMMA.16816.F32 R16, R160, R146, R16 ;  /* 0x00000092a010723c */ /* 0x000fe20000001810 */
[----:B------:R-:W-:-:S02]  /*c1f0*/  ISETP.GE.AND P3, PT, R133, R216, PT ;  /* 0x000000d88500720c */ /* 0x000fc40003f66270 */
[----:B------:R-:W-:Y:S02]  /*c200*/  ISETP.GE.AND P1, PT, R133, R209, PT ;  /* 0x000000d18500720c */ /* 0x000fe40003f26270 */
[----:B------:R-:W-:Y:S02]  /*c210*/  FSEL R176, R61, -INF , !P3 ;  /* 0xff8000003db07808 */ /* 0x000fe40005800000 */
[----:B------:R-:W-:Y:S01]  /*c220*/  FSEL R229, R67, -INF , !P1 ;  /* 0xff80000043e57808 */ /* 0x000fe20004800000 */
[----:B------:R-:W-:Y:S01]  /*c230*/  HMMA.16816.F32 R20, R160, R144, R20 ;  /* 0x00000090a014723c */ /* 0x000fe20000001814 */
[----:B------:R-:W-:Y:S01]  /*c240*/  FSEL R146, R56, -INF , !P5 ;  /* 0xff80000038927808 */ /* 0x000fe20006800000 */
[----:B------:R-:W-:Y:S01]  /*c250*/  VIADD R56, R0, 0xffffff58 ;  /* 0xffffff5800387836 */ /* 0x000fe20000000000 */
[----:B------:R-:W-:Y:S02]  /*c260*/  ISETP.GE.AND P3, PT, R132, R214, PT ;  /* 0x000000d68400720c */ /* 0x000fe40003f66270 */
[----:B------:R-:W-:-:S02]  /*c270*/  ISETP.GE.AND P1, PT, R60, R215, PT ;  /* 0x000000d73c00720c */ /* 0x000fc40003f26270 */
[----:B------:R-:W-:Y:S01]  /*c280*/  FSEL R147, R57, -INF , !P6 ;  /* 0xff80000039937808 */ /* 0x000fe20007000000 */
[-C--:B------:R-:W-:Y:S01]  /*c290*/  HMMA.16816.F32 R44, R12, R150.reuse, R44 ;  /* 0x000000960c2c723c */ /* 0x080fe2000000182c */
[----:B------:R-:W-:Y:S02]  /*c2a0*/  FSEL R145, R59, -INF , !P1 ;  /* 0xff8000003b917808 */ /* 0x000fe40004800000 */
[----:B------:R-:W-:Y:S01]  /*c2b0*/  FSEL R148, R54, -INF , !P4 ;  /* 0xff80000036947808 */ /* 0x000fe20006000000 */
[----:B------:R-:W-:Y:S01]  /*c2c0*/  VIADD R54, R0, 0xffffff59 ;  /* 0xffffff5900367836 */ /* 0x000fe20000000000 */
[----:B------:R-:W-:Y:S02]  /*c2d0*/  FSEL R143, R58, -INF , !P2 ;  /* 0xff8000003a8f7808 */ /* 0x000fe40005000000 */
[----:B------:R-:W-:Y:S01]  /*c2e0*/  ISETP.GE.AND P1, PT, R56, R216, PT ;  /* 0x000000d83800720c */ /* 0x000fe20003f26270 */
[----:B------:R-:W-:Y:S01]  /*c2f0*/  HMMA.16816.F32 R48, R8, R150, R48 ;  /* 0x000000960830723c */ /* 0x000fe20000001830 */
[----:B------:R-:W-:Y:S01]  /*c300*/  FSEL R151, R52, -INF , !P3 ;  /* 0xff80000034977808 */ /* 0x000fe20005800000 */
[----:B------:R-:W-:Y:S01]  /*c310*/  VIADD R52, R0, 0xffffff60 ;  /* 0xffffff6000347836 */ /* 0x000fe20000000000 */
[----:B------:R-:W-:-:S02]  /*c320*/  ISETP.GE.AND P3, PT, R56, R215, PT ;  /* 0x000000d73800720c */ /* 0x000fc40003f66270 */
[CC--:B------:R-:W-:Y:S02]  /*c330*/  ISETP.GE.AND P6, PT, R56.reuse, R214.reuse, PT ;  /* 0x000000d63800720c */ /* 0x0c0fe40003fc6270 */
[----:B------:R-:W-:Y:S02]  /*c340*/  ISETP.GE.AND P4, PT, R56, R209, PT ;  /* 0x000000d13800720c */ /* 0x000fe40003f86270 */
[----:B------:R-:W2:Y:S01]  /*c350*/  LDSM.16.M88.4 R56, [R183+0x5800] ;  /* 0x00580000b738783b */ /* 0x000ea20000000200 */
[----:B------:R-:W-:Y:S01]  /*c360*/  ISETP.GE.AND P5, PT, R60, R214, PT ;  /* 0x000000d63c00720c */ /* 0x000fe20003fa6270 */
[----:B------:R-:W-:-:S04]  /*c370*/  DEPBAR.LE SB0, 0x0 ;  /* 0x000080000000791a */ /* 0x000fc80000000000 */
[-C--:B-1----:R-:W-:Y:S01]  /*c380*/  HMMA.16816.F32 R40, R12, R4.reuse, R40 ;  /* 0x000000040c28723c */ /* 0x082fe20000001828 */
[----:B------:R-:W-:Y:S02]  /*c390*/  ISETP.GE.AND P2, PT, R60, R209, PT ;  /* 0x000000d13c00720c */ /* 0x000fe40003f46270 */
[----:B------:R-:W-:Y:S02]  /*c3a0*/  FSEL R149, R53, -INF , !P5 ;  /* 0xff80000035957808 */ /* 0x000fe40006800000 */
[----:B------:R-:W-:Y:S02]  /*c3b0*/  FSEL R155, R46, -INF , !P3 ;  /* 0xff8000002e9b7808 */ /* 0x000fe40005800000 */
[----:B------:R-:W-:Y:S01]  /*c3c0*/  FSEL R163, R48, -INF , !P6 ;  /* 0xff80000030a37808 */ /* 0x000fe20007000000 */
[----:B------:R-:W-:Y:S01]  /*c3d0*/  HMMA.16816.F32 R36, R8, R4, R36 ;  /* 0x000000040824723c */ /* 0x000fe20000001824 */
[----:B------:R-:W-:Y:S01]  /*c3e0*/  FSEL R153, R50, -INF , !P4 ;  /* 0xff80000032997808 */ /* 0x000fe20006000000 */
[----:B------:R-:W-:Y:S01]  /*c3f0*/  VIADD R4, R0, 0xffffff61 ;  /* 0xffffff6100047836 */ /* 0x000fe20000000000 */
[----:B------:R-:W-:Y:S01]  /*c400*/  ISETP.GE.AND P5, PT, R54, R215, PT ;  /* 0x000000d73600720c */ /* 0x000fe20003fa6270 */
[----:B------:R-:W-:Y:S01]  /*c410*/  VIADD R5, R0, 0xffffff78 ;  /* 0xffffff7800057836 */ /* 0x000fe20000000000 */
[----:B------:R-:W-:-:S02]  /*c420*/  FSEL R158, R44, -INF , !P1 ;  /* 0xff8000002c9e7808 */ /* 0x000fc40004800000 */
[----:B------:R-:W-:Y:S01]  /*c430*/  ISETP.GE.AND P3, PT, R54, R209, PT ;  /* 0x000000d13600720c */ /* 0x000fe20003f66270 */
[-C--:B------:R-:W-:Y:S01]  /*c440*/  HMMA.16816.F32 R32, R8, R6.reuse, R32 ;  /* 0x000000060820723c */ /* 0x080fe20000001820 */
[C---:B------:R-:W-:Y:S02]  /*c450*/  ISETP.GE.AND P6, PT, R52.reuse, R216, PT ;  /* 0x000000d83400720c */ /* 0x040fe40003fc6270 */
[----:B------:R-:W-:Y:S02]  /*c460*/  ISETP.GE.AND P4, PT, R52, R215, PT ;  /* 0x000000d73400720c */ /* 0x000fe40003f86270 */
[C---:B------:R-:W-:Y:S02]  /*c470*/  ISETP.GE.AND P1, PT, R54.reuse, R214, PT ;  /* 0x000000d63600720c */ /* 0x040fe40003f26270 */
[----:B------:R-:W-:Y:S01]  /*c480*/  FSEL R150, R55, -INF , !P2 ;  /* 0xff80000037967808 */ /* 0x000fe20005000000 */
[----:B------:R-:W-:Y:S01]  /*c490*/  HMMA.16816.F32 R28, R12, R6, R28 ;  /* 0x000000060c1c723c */ /* 0x000fe2000000181c */
[----:B------:R-:W-:Y:S01]  /*c4a0*/  ISETP.GE.AND P2, PT, R54, R216, PT ;  /* 0x000000d83600720c */ /* 0x000fe20003f46270 */
[C---:B------:R-:W-:Y:S01]  /*c4b0*/  VIADD R7, R0.reuse, 0xffffff70 ;  /* 0xffffff7000077836 */ /* 0x040fe20000000000 */
[----:B------:R-:W-:Y:S01]  /*c4c0*/  FSEL R159, R51, -INF , !P3 ;  /* 0xff800000339f7808 */ /* 0x000fe20005800000 */
[----:B------:R-:W-:Y:S01]  /*c4d0*/  VIADD R6, R0, 0xffffff71 ;  /* 0xffffff7100067836 */ /* 0x000fe20000000000 */
[----:B------:R-:W-:-:S02]  /*c4e0*/  FSEL R160, R47, -INF , !P5 ;  /* 0xff8000002fa07808 */ /* 0x000fc40006800000 */
[----:B------:R-:W-:Y:S02]  /*c4f0*/  FSEL R50, R40, -INF , !P6 ;  /* 0xff80000028327808 */ /* 0x000fe40007000000 */
[----:B------:R-:W-:Y:S01]  /*c500*/  FSEL R48, R42, -INF , !P4 ;  /* 0xff8000002a307808 */ /* 0x000fe20006000000 */
[-C--:B--2---:R-:W-:Y:S01]  /*c510*/  HMMA.16816.F32 R24, R12, R56.reuse, R24 ;  /* 0x000000380c18723c */ /* 0x084fe20000001818 */
[----:B------:R-:W-:Y:S02]  /*c520*/  FSEL R152, R49, -INF , !P1 ;  /* 0xff80000031987808 */ /* 0x000fe40004800000 */
[C---:B------:R-:W-:Y:S02]  /*c530*/  ISETP.GE.AND P5, PT, R4.reuse, R216, PT ;  /* 0x000000d80400720c */ /* 0x040fe40003fa6270 */
[C---:B------:R-:W-:Y:S02]  /*c540*/  ISETP.GE.AND P3, PT, R4.reuse, R215, PT ;  /* 0x000000d70400720c */ /* 0x040fe40003f66270 */
[C---:B------:R-:W-:Y:S01]  /*c550*/  ISETP.GE.AND P6, PT, R4.reuse, R214, PT ;  /* 0x000000d60400720c */ /* 0x040fe20003fc6270 */
[----:B------:R-:W-:Y:S01]  /*c560*/  HMMA.16816.F32 R20, R8, R56, R20 ;  /* 0x000000380814723c */ /* 0x000fe20000001814 */
[-C--:B------:R-:W-:Y:S01]  /*c570*/  ISETP.GE.AND P4, PT, R4, R209.reuse, PT ;  /* 0x000000d10400720c */ /* 0x080fe20003f86270 */
[----:B------:R-:W-:Y:S01]  /*c580*/  VIADD R4, R0, 0xffffff68 ;  /* 0xffffff6800047836 */ /* 0x000fe20000000000 */
[----:B------:R-:W-:-:S02]  /*c590*/  ISETP.GE.AND P1, PT, R52, R209, PT ;  /* 0x000000d13400720c */ /* 0x000fc40003f26270 */
[----:B------:R-:W-:Y:S02]  /*c5a0*/  FSEL R162, R45, -INF , !P2 ;  /* 0xff8000002da27808 */ /* 0x000fe40005000000 */
[-C--:B------:R-:W-:Y:S01]  /*c5b0*/  ISETP.GE.AND P2, PT, R52, R214.reuse, PT ;  /* 0x000000d63400720c */ /* 0x080fe20003f46270 */
[-C--:B------:R-:W-:Y:S01]  /*c5c0*/  HMMA.16816.F32 R16, R8, R58.reuse, R16 ;  /* 0x0000003a0810723c */ /* 0x080fe20000001810 */
[----:B------:R-:W-:Y:S01]  /*c5d0*/  FSEL R140, R38, -INF , !P1 ;  /* 0xff800000268c7808 */ /* 0x000fe20004800000 */
[----:B------:R-:W-:Y:S01]  /*c5e0*/  BAR.SYNC.DEFER_BLOCKING 0x0 ;  /* 0x0000000000007b1d */ /* 0x000fe20000010000 */
[----:B------:R-:W-:Y:S02]  /*c5f0*/  ISETP.GE.AND P1, PT, R4, R214, PT ;  /* 0x000000d60400720c */ /* 0x000fe40003f26270 */
[----:B------:R-:W-:Y:S02]  /*c600*/  FSEL R53, R41, -INF , !P5 ;  /* 0xff80000029357808 */ /* 0x000fe40006800000 */
[----:B------:R-:W-:Y:S01]  /*c610*/  FSEL R47, R43, -INF , !P3 ;  /* 0xff8000002b2f7808 */ /* 0x000fe20005800000 */
[----:B------:R-:W-:Y:S01]  /*c620*/  HMMA.16816.F32 R168, R12, R58, R168 ;  /* 0x0000003a0ca8723c */ /* 0x000fe200000018a8 */
[----:B------:R-:W-:-:S02]  /*c630*/  FSEL R144, R36, -INF , !P2 ;  /* 0xff80000024907808 */ /* 0x000fc40005000000 */
[CC--:B------:R-:W-:Y:S02]  /*c640*/  ISETP.GE.AND P5, PT, R4.reuse, R216.reuse, PT ;  /* 0x000000d80400720c */ /* 0x0c0fe40003fa6270 */
[C---:B------:R-:W-:Y:S02]  /*c650*/  ISETP.GE.AND P2, PT, R4.reuse, R215, PT ;  /* 0x000000d70400720c */ /* 0x040fe40003f46270 */
[----:B------:R-:W-:Y:S01]  /*c660*/  ISETP.GE.AND P3, PT, R4, R209, PT ;  /* 0x000000d10400720c */ /* 0x000fe20003f66270 */
[----:B------:R-:W-:Y:S01]  /*c670*/  VIADD R4, R0, 0xffffff69 ;  /* 0xffffff6900047836 */ /* 0x000fe20000000000 */
[----:B------:R-:W-:Y:S02]  /*c680*/  FSEL R154, R32, -INF , !P1 ;  /* 0xff800000209a7808 */ /* 0x000fe40004800000 */
[----:B------:R-:W-:Y:S02]  /*c690*/  ISETP.GE.AND P1, PT, R7, R216, PT ;  /* 0x000000d80700720c */ /* 0x000fe40003f26270 */
[----:B------:R-:W-:-:S02]  /*c6a0*/  FSEL R141, R37, -INF , !P6 ;  /* 0xff800000258d7808 */ /* 0x000fc40007000000 */
[----:B------:R-:W-:Y:S02]  /*c6b0*/  FSEL R142, R39, -INF , !P4 ;  /* 0xff800000278e7808 */ /* 0x000fe40006000000 */
[----:B------:R-:W-:Y:S02]  /*c6c0*/  FSEL R65, R28, -INF , !P5 ;  /* 0xff8000001c417808 */ /* 0x000fe40006800000 */
[----:B------:R-:W-:Y:S02]  /*c6d0*/  FSEL R60, R30, -INF , !P2 ;  /* 0xff8000001e3c7808 */ /* 0x000fe40005000000 */
[C---:B------:R-:W-:Y:S02]  /*c6e0*/  ISETP.GE.AND P6, PT, R4.reuse, R216, PT ;  /* 0x000000d80400720c */ /* 0x040fe40003fc6270 */
[C---:B------:R-:W-:Y:S02]  /*c6f0*/  ISETP.GE.AND P4, PT, R4.reuse, R215, PT ;  /* 0x000000d70400720c */ /* 0x040fe40003f86270 */
[----:B------:R-:W-:-:S02]  /*c700*/  ISETP.GE.AND P5, PT, R4, R214, PT ;  /* 0x000000d60400720c */ /* 0x000fc40003fa6270 */
[----:B------:R-:W-:Y:S01]  /*c710*/  ISETP.GE.AND P2, PT, R4, R209, PT ;  /* 0x000000d10400720c */ /* 0x000fe20003f46270 */
[----:B------:R-:W-:Y:S01]  /*c720*/  VIADD R4, R0, 0xffffff79 ;  /* 0xffffff7900047836 */ /* 0x000fe20000000000 */
[----:B------:R-:W-:Y:S02]  /*c730*/  FSEL R30, R24, -INF , !P1 ;  /* 0xff800000181e7808 */ /* 0x000fe40004800000 */
[-C--:B------:R-:W-:Y:S02]  /*c740*/  ISETP.GE.AND P1, PT, R7, R214.reuse, PT ;  /* 0x000000d60700720c */ /* 0x080fe40003f26270 */
        /* <DEDUP_REMOVED lines=8> */
[----:B------:R-:W-:-:S02]  /*c7d0*/  FSEL R156, R34, -INF , !P3 ;  /* 0xff800000229c7808 */ /* 0x000fc40005800000 */
[----:B------:R-:W-:Y:S02]  /*c7e0*/  FSEL R132, R31, -INF , !P4 ;  /* 0xff8000001f847808 */ /* 0x000fe40006000000 */
[----:B------:R-:W-:Y:S02]  /*c7f0*/  FSEL R29, R27, -INF , !P2 ;  /* 0xff8000001b1d7808 */ /* 0x000fe40005000000 */
[----:B------:R-:W-:Y:S02]  /*c800*/  ISETP.NE.AND P1, PT, R137, 0x3, PT ;  /* 0x000000038900780c */ /* 0x000fe40003f25270 */
[C---:B------:R-:W-:Y:S02]  /*c810*/  ISETP.GE.AND P3, PT, R6.reuse, R216, PT ;  /* 0x000000d80600720c */ /* 0x040fe40003f66270 */
[----:B------:R-:W-:Y:S02]  /*c820*/  ISETP.GE.AND P4, PT, R7, R215, PT ;  /* 0x000000d70700720c */ /* 0x000fe40003f86270 */
[----:B------:R-:W-:-:S02]  /*c830*/  ISETP.GE.AND P2, PT, R6, R214, PT ;  /* 0x000000d60600720c */ /* 0x000fc40003f46270 */
[----:B------:R-:W-:Y:S02]  /*c840*/  FSEL R0, R25, -INF , !P3 ;  /* 0xff80000019007808 */ /* 0x000fe40005800000 */
[----:B------:R-:W-:Y:S02]  /*c850*/  FSEL R28, R26, -INF , !P4 ;  /* 0xff8000001a1c7808 */ /* 0x000fe40006000000 */
[----:B------:R-:W-:Y:S02]  /*c860*/  FSEL R61, R21, -INF , !P2 ;  /* 0xff800000153d7808 */ /* 0x000fe40005000000 */
[-C--:B------:R-:W-:Y:S02]  /*c870*/  ISETP.GE.AND P3, PT, R7, R209.reuse, PT ;  /* 0x000000d10700720c */ /* 0x080fe40003f66270 */
[----:B------:R-:W-:Y:S02]  /*c880*/  ISETP.GE.AND P4, PT, R5, R214, PT ;  /* 0x000000d60500720c */ /* 0x000fe40003f86270 */
        /* <DEDUP_REMOVED lines=8> */
[C---:B------:R-:W-:Y:S02]  /*c910*/  ISETP.GE.AND P3, PT, R4.reuse, R215, PT ;  /* 0x000000d70400720c */ /* 0x040fe40003f66270 */
[----:B------:R-:W-:Y:S02]  /*c920*/  ISETP.GE.AND P2, PT, R4, R209, PT ;  /* 0x000000d10400720c */ /* 0x000fe40003f46270 */
[----:B------:R-:W-:Y:S02]  /*c930*/  FSEL R168, R168, -INF , !P6 ;  /* 0xff800000a8a87808 */ /* 0x000fe40007000000 */
[----:B------:R-:W-:Y:S02]  /*c940*/  FSEL R59, R19, -INF , !P2 ;  /* 0xff800000133b7808 */ /* 0x000fe40005000000 */
[----:B------:R-:W-:-:S02]  /*c950*/  FSEL R169, R169, -INF , !P5 ;  /* 0xff800000a9a97808 */ /* 0x000fc40006800000 */
[----:B------:R-:W-:Y:S02]  /*c960*/  FSEL R170, R170, -INF , !P4 ;  /* 0xff800000aaaa7808 */ /* 0x000fe40006000000 */
[----:B------:R-:W-:Y:S01]  /*c970*/  FSEL R171, R171, -INF , !P3 ;  /* 0xff800000abab7808 */ /* 0x000fe20005800000 */
[----:B------:R-:W-:Y:S06]  /*c980*/  @!P1 BRA `(.L_x_726) ;  /* 0x0000000000e49947 */ /* 0x000fec0003800000 */
        /* <DEDUP_REMOVED lines=44> */
[----:B------:R-:W-:Y:S01]  /*cc50*/  SHF.L.U32 R8, R6, 0x6, RZ ;  /* 0x0000000606087819 */ /* 0x000fe200000006ff */
[----:B------:R-:W-:-:S03]  /*cc60*/  IMAD R139, R139, 0x30, RZ ;  /* 0x000000308b8b7824 */ /* 0x000fc600078e02ff */
[----:B------:R-:W-:-:S03]  /*cc70*/  SHF.L.U64.HI R9, R6, 0x6, R4 ;  /* 0x0000000606097819 */ /* 0x000fc60000010204 */
        /* <DEDUP_REMOVED lines=8> */
.L_x_728:
[----:B------:R-:W-:Y:S05]  /*cd00*/  BSYNC.RECONVERGENT B0 ;  /* 0x0000000000007941 */ /* 0x000fea0003800200 */
.L_x_727:
[----:B------:R-:W0:Y:S02]  /*cd10*/  LDGDEPBAR ;  /* 0x00000000000079af */ /* 0x000e240000000000 */
.L_x_726:
[----:B--2---:R-:W-:Y:S01]  /*cd20*/  FMNMX3.FTZ R4, R2, R177, R193, !PT ;  /* 0x000000b102047276 */ /* 0x004fe200078100c1 */
[----:B------:R-:W-:Y:S01]  /*cd30*/  IMAD.SHL.U32 R6, R136, 0x2, RZ ;  /* 0x0000000288067824 */ /* 0x000fe200078e00ff */
[----:B------:R-:W-:Y:S01]  /*cd40*/  FMNMX3.FTZ R10, R240, R192, R217, !PT ;  /* 0x000000c0f00a7276 */ /* 0x000fe200078100d9 */
[----:B-1----:R-:W-:Y:S01]  /*cd50*/  LDSM.16.MT88.4 R16, [R186+0x6000] ;  /* 0x00600000ba10783b */ /* 0x002fe20000004200 */
        /* <DEDUP_REMOVED lines=22> */
[----:B------:R-:W-:Y:S01]  /*cec0*/  FMNMX3.FTZ R12, R12, R60, R132, !PT ;  /* 0x0000003c0c0c7276 */ /* 0x000fe20007810084 */
[----:B------:R-:W1:Y:S01]  /*ced0*/  SHFL.BFLY PT, R5, R4, 0x2, 0x1f ;  /* 0x0c401f0004057f89 */ /* 0x000e6200000e0000 */
[----:B------:R-:W-:Y:S02]  /*cee0*/  FMNMX3.FTZ R10, R10, R52, R61, !PT ;  /* 0x000000340a0a7276 */ /* 0x000fe4000781003d */
[----:B------:R-:W-:Y:S02]  /*cef0*/  FMNMX3.FTZ R9, R9, R65, R66, !PT ;  /* 0x0000004109097276 */ /* 0x000fe40007810042 */
[----:B------:R-:W-:Y:S02]  /*cf00*/  FMNMX3.FTZ R12, R12, R28, R29, !PT ;  /* 0x0000001c0c0c7276 */ /* 0x000fe4000781001d */
[----:B------:R-:W-:Y:S02]  /*cf10*/  FMNMX3.FTZ R10, R10, R62, R63, !PT ;  /* 0x0000003e0a0a7276 */ /* 0x000fe4000781003f */
[----:B------:R-:W-:-:S02]  /*cf20*/  FMNMX3.FTZ R9, R9, R30, R0, !PT ;  /* 0x0000001e09097276 */ /* 0x000fc40007810000 */
[----:B------:R-:W-:Y:S01]  /*cf30*/  FMNMX3.FTZ R12, R12, R170, R171, !PT ;  /* 0x000000aa0c0c7276 */ /* 0x000fe200078100ab */
[----:B------:R-:W2:Y:S01]  /*cf40*/  SHFL.BFLY PT, R7, R10, 0x2, 0x1f ;  /* 0x0c401f000a077f89 */ /* 0x000ea200000e0000 */
[----:B------:R-:W-:Y:S02]  /*cf50*/  FMNMX3.FTZ R9, R9, R168, R169, !PT ;  /* 0x000000a809097276 */ /* 0x000fe400078100a9 */
[----:B------:R-:W-:Y:S01]  /*cf60*/  LOP3.LUT R6, R6, UR23, R225, 0x96, !PT ;  /* 0x0000001706067c12 */ /* 0x000fe2000f8e96e1 */
[----:B------:R-:W3:Y:S04]  /*cf70*/  SHFL.BFLY PT, R11, R12, 0x2, 0x1f ;  /* 0x0c401f000c0b7f89 */ /* 0x000ee800000e0000 */
[----:B------:R-:W4:Y:S01]  /*cf80*/  SHFL.BFLY PT, R13, R9, 0x2, 0x1f ;  /* 0x0c401f00090d7f89 */ /* 0x000f2200000e0000 */
[----:B------:R-:W-:Y:S01]  /*cf90*/  IMAD.WIDE.U32 R230, R6, -0x326172a9, RZ ;  /* 0xcd9e8d5706e67825 */ /* 0x000fe200078e00ff */
[----:B-1----:R-:W-:-:S04]  /*cfa0*/  FMNMX.FTZ R5, R4, R5, !PT ;  /* 0x0000000504057209 */ /* 0x002fc80007810000 */
[----:B------:R-:W-:Y:S02]  /*cfb0*/  LOP3.LUT R6, R238, UR14, R231, 0x96, !PT ;  /* 0x0000000eee067c12 */ /* 0x000fe4000f8e96e7 */
[----:B------:R-:W-:Y:S01]  /*cfc0*/  LOP3.LUT R138, R230, UR11, R219, 0x96, !PT ;  /* 0x0000000be68a7c12 */ /* 0x000fe2000f8e96db */
[----:B------:R-:W1:Y:S01]  /*cfd0*/  SHFL.BFLY PT, R133, R5, 0x1, 0x1f ;  /* 0x0c201f0005857f89 */ /* 0x000e6200000e0000 */
[----:B------:R-:W-:Y:S01]  /*cfe0*/  LOP3.LUT R8, R236, UR14, R231, 0x96, !PT ;  /* 0x0000000eec087c12 */ /* 0x000fe2000f8e96e7 */
[----:B------:R-:W-:Y:S01]  /*cff0*/  IMAD.WIDE.U32 R214, R6, -0x2daee0ad, RZ ;  /* 0xd2511f5306d67825 */ /* 0x000fe200078e00ff */
[----:B------:R-:W-:-:S03]  /*d000*/  LOP3.LUT R230, R230, UR11, R211, 0x96, !PT ;  /* 0x0000000be6e67c12 */ /* 0x000fc6000f8e96d3 */
[----:B------:R-:W-:Y:S01]  /*d010*/  IMAD.WIDE.U32 R138, R138, -0x2daee0ad, RZ ;  /* 0xd2511f538a8a7825 */ /* 0x000fe200078e00ff */
[----:B--2---:R-:W-:Y:S02]  /*d020*/  FMNMX.FTZ R7, R10, R7, !PT ;  /* 0x000000070a077209 */ /* 0x004fe40007810000 */
[----:B------:R-:W-:Y:S01]  /*d030*/  LOP3.LUT R6, R222, UR15, R215, 0x96, !PT ;  /* 0x0000000fde067c12 */ /* 0x000fe2000f8e96d7 */
[----:B------:R-:W-:Y:S01]  /*d040*/  IMAD.WIDE.U32 R232, R8, -0x2daee0ad, RZ ;  /* 0xd2511f5308e87825 */ /* 0x000fe200078e00ff */
[----:B------:R-:W-:Y:S01]  /*d050*/  LOP3.LUT R214, R214, UR4, R139, 0x96, !PT ;  /* 0x00000004d6d67c12 */ /* 0x000fe2000f8e968b */
[----:B------:R-:W2:Y:S01]  /*d060*/  SHFL.BFLY PT, R134, R7, 0x1, 0x1f ;  /* 0x0c201f0007867f89 */ /* 0x000ea200000e0000 */
[----:B---3--:R-:W-:Y:S01]  /*d070*/  FMNMX.FTZ R8, R12, R11, !PT ;  /* 0x0000000b0c087209 */ /* 0x008fe20007810000 */
[----:B------:R-:W-:Y:S01]  /*d080*/  IMAD.WIDE.U32 R230, R230, -0x2daee0ad, RZ ;  /* 0xd2511f53e6e67825 */ /* 0x000fe200078e00ff */
[----:B------:R-:W-:Y:S02]  /*d090*/  LOP3.LUT R4, R212, UR15, R233, 0x96, !PT ;  /* 0x0000000fd4047c12 */ /* 0x000fe4000f8e96e9 */
[----:B----4-:R-:W-:Y:S01]  /*d0a0*/  FMNMX.FTZ R9, R9, R13, !PT ;  /* 0x0000000d09097209 */ /* 0x010fe20007810000 */
[----:B------:R-:W-:Y:S01]  /*d0b0*/  IMAD.WIDE.U32 R164, R6, -0x326172a9, RZ ;  /* 0xcd9e8d5706a47825 */ /* 0x000fe200078e00ff */
[----:B------:R-:W-:Y:S01]  /*d0c0*/  LOP3.LUT R232, R232, UR4, R231, 0x96, !PT ;  /* 0x00000004e8e87c12 */ /* 0x000fe2000f8e96e7 */
[----:B------:R-:W3:Y:S02]  /*d0d0*/  SHFL.BFLY PT, R135, R8, 0x1, 0x1f ;  /* 0x0c201f0008877f89 */ /* 0x000ee400000e0000 */
[----:B------:R-:W-:Y:S01]  /*d0e0*/  IMAD.WIDE.U32 R214, R214, -0x326172a9, RZ ;  /* 0xcd9e8d57d6d67825 */ /* 0x000fe200078e00ff */
[----:B------:R-:W-:Y:S01]  /*d0f0*/  LOP3.LUT R6, R218, UR9, R165, 0x96, !PT ;  /* 0x00000009da067c12 */ /* 0x000fe2000f8e96a5 */
[----:B------:R-:W4:Y:S01]  /*d100*/  SHFL.BFLY PT, R136, R9, 0x1, 0x1f ;  /* 0x0c201f0009887f89 */ /* 0x000f2200000e0000 */
[----:B-1----:R-:W-:Y:S01]  /*d110*/  FMNMX.FTZ R133, R5, R133, !PT ;  /* 0x0000008505857209 */ /* 0x002fe20007810000 */
[----:B------:R-:W-:Y:S01]  /*d120*/  IMAD.WIDE.U32 R178, R4, -0x326172a9, RZ ;  /* 0xcd9e8d5704b27825 */ /* 0x000fe200078e00ff */
[----:B------:R-:W-:-:S02]  /*d130*/  LOP3.LUT R164, R164, UR8, R215, 0x96, !PT ;  /* 0x00000008a4a47c12 */ /* 0x000fc4000f8e96d7 */
[----:B------:R-:W-:Y:S01]  /*d140*/  FSETP.NEU.FTZ.AND P0, PT, R133, -INF , PT ;  /* 0xff8000008500780b */ /* 0x000fe20003f1d000 */
[----:B------:R-:W-:Y:S01]  /*d150*/  IMAD.WIDE.U32 R232, R232, -0x326172a9, RZ ;  /* 0xcd9e8d57e8e87825 */ /* 0x000fe200078e00ff */
[----:B------:R-:W-:-:S03]  /*d160*/  LOP3.LUT R4, R210, UR9, R179, 0x96, !PT ;  /* 0x00000009d2047c12 */ /* 0x000fc6000f8e96b3 */
[----:B------:R-:W-:Y:S01]  /*d170*/  FMUL.FTZ R67, R133, UR19 ;  /* 0x0000001385437c20 */ /* 0x000fe20008410000 */
[----:B------:R-:W-:Y:S01]  /*d180*/  IMAD.WIDE.U32 R12, R6, -0x2daee0ad, RZ ;  /* 0xd2511f53060c7825 */ /* 0x000fe200078e00ff */
[----:B------:R-:W-:Y:S02]  /*d190*/  LOP3.LUT R178, R178, UR8, R233, 0x96, !PT ;  /* 0x00000008b2b27c12 */ /* 0x000fe4000f8e96e9 */
[----:B--2---:R-:W-:Y:S01]  /*d1a0*/  FMNMX.FTZ R134, R7, R134, !PT ;  /* 0x0000008607867209 */ /* 0x004fe20007810000 */
[----:B------:R-:W-:Y:S01]  /*d1b0*/  IMAD.WIDE.U32 R164, R164, -0x2daee0ad, RZ ;  /* 0xd2511f53a4a47825 */ /* 0x000fe200078e00ff */
[----:B------:R-:W-:Y:S02]  /*d1c0*/  LOP3.LUT R138, R138, UR26, R13, 0x96, !PT ;  /* 0x0000001a8a8a7c12 */ /* 0x000fe4000f8e960d */
[----:B------:R-:W-:Y:S01]  /*d1d0*/  FSEL R67, R67, RZ, P0 ;  /* 0x000000ff43437208 */ /* 0x000fe20000000000 */
[----:B------:R-:W-:Y:S01]  /*d1e0*/  IMAD.WIDE.U32 R10, R4, -0x2daee0ad, RZ ;  /* 0xd2511f53040a7825 */ /* 0x000fe200078e00ff */
[----:B------:R-:W-:-:S02]  /*d1f0*/  LOP3.LUT R6, R12, UR25, R165, 0x96, !PT ;  /* 0x000000190c067c12 */ /* 0x000fc4000f8e96a5 */
[----:B---3--:R-:W-:Y:S01]  /*d200*/  FMNMX.FTZ R135, R8, R135, !PT ;  /* 0x0000008708877209 */ /* 0x008fe20007810000 */
[----:B------:R-:W-:Y:S01]  /*d210*/  IMAD.WIDE.U32 R178, R178, -0x2daee0ad, RZ ;  /* 0xd2511f53b2b27825 */ /* 0x000fe200078e00ff */
[----:B------:R-:W-:-:S03]  /*d220*/  LOP3.LUT R230, R230, UR26, R11, 0x96, !PT ;  /* 0x0000001ae6e67c12 */ /* 0x000fc6000f8e960b */
[----:B------:R-:W-:Y:S01]  /*d230*/  FFMA.FTZ R33, R177, UR19, -R67 ;  /* 0x00000013b1217c23 */ /* 0x000fe20008010843 */
[----:B------:R-:W-:Y:S01]  /*d240*/  FSETP.NEU.FTZ.AND P1, PT, R134, -INF , PT ;  /* 0xff8000008600780b */ /* 0x000fe20003f3d000 */
[----:B------:R-:W-:Y:S01]  /*d250*/  IMAD.WIDE.U32 R138, R138, -0x326172a9, RZ ;  /* 0xcd9e8d578a8a7825 */ /* 0x000fe200078e00ff */
[----:B------:R-:W-:-:S03]  /*d260*/  LOP3.LUT R4, R10, UR25, R179, 0x96, !PT ;  /* 0x000000190a047c12 */ /* 0x000fc6000f8e96b3 */
[----:B------:R-:W-:Y:S01]  /*d270*/  FFMA.FTZ R32, R193, UR19, -R67 ;  /* 0x00000013c1207c23 */ /* 0x000fe20008010843 */
[----:B----4-:R-:W-:Y:S01]  /*d280*/  FMNMX.FTZ R136, R9, R136, !PT ;  /* 0x0000008809887209 */ /* 0x010fe20007810000 */
[----:B------:R-:W-:Y:S01]  /*d290*/  IMAD.WIDE.U32 R10, R6, -0x326172a9, RZ ;  /* 0xcd9e8d57060a7825 */ /* 0x000fe200078e00ff */
[----:B------:R-:W-:Y:S03]  /*d2a0*/  MUFU.EX2 R33, R33 ;  /* 0x0000002100217308 */ /* 0x000fe60000000800 */
[C---:B------:R-:W-:Y:S01]  /*d2b0*/  FMUL.FTZ R45, R135.reuse, UR19 ;  /* 0x00000013872d7c20 */ /* 0x040fe20008410000 */
[----:B------:R-:W-:Y:S01]  /*d2c0*/  FSETP.NEU.FTZ.AND P2, PT, R135, -INF , PT ;  /* 0xff8000008700780b */ /* 0x000fe20003f5d000 */
[----:B------:R-:W-:Y:S01]  /*d2d0*/  IMAD.MOV.U32 R7, RZ, RZ, R10 ;  /* 0x000000ffff077224 */ /* 0x000fe200078e000a */
[----:B------:R-:W-:Y:S01]  /*d2e0*/  LOP3.LUT R8, R138, UR6, R11, 0x96, !PT ;  /* 0x000000068a087c12 */ /* 0x000fe2000f8e960b */
[----:B------:R-:W-:-:S04]  /*d2f0*/  IMAD.WIDE.U32 R230, R230, -0x326172a9, RZ ;  /* 0xcd9e8d57e6e67825 */ /* 0x000fc800078e00ff */
[----:B------:R-:W-:Y:S01]  /*d300*/  FMUL.FTZ R138, R134, UR19 ;  /* 0x00000013868a7c20 */ /* 0x000fe20008410000 */
[----:B------:R-:W-:Y:S01]  /*d310*/  PRMT R51, R10, 0x7771, RZ ;  /* 0x000077710a337816 */ /* 0x000fe200000000ff */
[----:B------:R-:W1:Y:S01]  /*d320*/  MUFU.EX2 R32, R32 ;  /* 0x0000002000207308 */ /* 0x000e620000000800 */
[----:B------:R-:W-:Y:S01]  /*d330*/  IMAD.WIDE.U32 R4, R4, -0x326172a9, RZ ;  /* 0xcd9e8d5704047825 */ /* 0x000fe200078e00ff */
[----:B------:R-:W-:-:S03]  /*d340*/  LOP3.LUT R7, R7, 0xff, RZ, 0xc0, !PT ;  /* 0x000000ff07077812 */ /* 0x000fc600078ec0ff */
[----:B------:R-:W-:Y:S01]  /*d350*/  FMUL.FTZ R46, R136, UR19 ;  /* 0x00000013882e7c20 */ /* 0x000fe20008410000 */
[C---:B------:R-:W-:Y:S01]  /*d360*/  PRMT R11, R10.reuse, 0x7773, RZ ;  /* 0x000077730a0b7816 */ /* 0x040fe200000000ff */
[----:B------:R-:W-:Y:S01]  /*d370*/  IMAD.MOV.U32 R6, RZ, RZ, R4 ;  /* 0x000000ffff067224 */ /* 0x000fe200078e0004 */
[----:B------:R-:W-:Y:S01]  /*d380*/  PRMT R44, R10, 0x7772, RZ ;  /* 0x000077720a2c7816 */ /* 0x000fe200000000ff */
[----:B------:R-:W-:Y:S01]  /*d390*/  FFMA.FTZ R31, R228, UR19, -R67 ;  /* 0x00000013e41f7c23 */ /* 0x000fe20008010843 */
[----:B------:R-:W-:Y:S01]  /*d3a0*/  LOP3.LUT R9, R230, UR6, R5, 0x96, !PT ;  /* 0x00000006e6097c12 */ /* 0x000fe2000f8e9605 */
[--C-:B------:R-:W-:Y:S01]  /*d3b0*/  FFMA.FTZ R229, R229, UR19, -R67.reuse ;  /* 0x00000013e5e57c23 */ /* 0x100fe20008010843 */
[C---:B------:R-:W-:Y:S01]  /*d3c0*/  PRMT R10, R4.reuse, 0x7773, RZ ;  /* 0x00007773040a7816 */ /* 0x040fe200000000ff */
[----:B------:R-:W-:Y:S01]  /*d3d0*/  FFMA.FTZ R161, R161, UR19, -R67 ;  /* 0x00000013a1a17c23 */ /* 0x000fe20008010843 */
[----:B------:R-:W-:Y:S01]  /*d3e0*/  PRMT R5, R4, 0x7772, RZ ;  /* 0x0000777204057816 */ /* 0x000fe200000000ff */
[----:B------:R-:W-:Y:S01]  /*d3f0*/  MUFU.EX2 R31, R31 ;  /* 0x0000001f001f7308 */ /* 0x000fe20000000800 */
[----:B------:R-:W-:Y:S01]  /*d400*/  PRMT R51, R7, 0x5410, R51 ;  /* 0x0000541007337816 */ /* 0x000fe20000000033 */
[--C-:B------:R-:W-:Y:S01]  /*d410*/  FFMA.FTZ R142, R142, UR19, -R67.reuse ;  /* 0x000000138e8e7c23 */ /* 0x100fe20008010843 */
[----:B------:R-:W-:Y:S01]  /*d420*/  FSEL R138, R138, RZ, P1 ;  /* 0x000000ff8a8a7208 */ /* 0x000fe20000800000 */
[--C-:B------:R-:W-:Y:S01]  /*d430*/  FFMA.FTZ R57, R57, UR19, -R67.reuse ;  /* 0x0000001339397c23 */ /* 0x100fe20008010843 */
[----:B------:R-:W-:Y:S01]  /*d440*/  FSEL R7, R133, RZ, P0 ;  /* 0x000000ff85077208 */ /* 0x000fe20000000000 */
[----:B------:R-:W-:Y:S01]  /*d450*/  FFMA.FTZ R59, R59, UR19, -R67 ;  /* 0x000000133b3b7c23 */ /* 0x000fe20008010843 */
[----:B------:R-:W-:Y:S01]  /*d460*/  PRMT R5, R5, 0x5410, R10 ;  /* 0x0000541005057816 */ /* 0x000fe2000000000a */
[----:B------:R-:W-:Y:S01]  /*d470*/  FFMA.FTZ R37, R192, UR19, -R138 ;  /* 0x00000013c0257c23 */ /* 0x000fe2000801088a */
[----:B------:R-:W-:Y:S01]  /*d480*/  PRMT R10, R9, 0x7632, R10 ;  /* 0x00007632090a7816 */ /* 0x000fe2000000000a */
[--C-:B------:R-:W-:Y:S01]  /*d490*/  FFMA.FTZ R36, R217, UR19, -R138.reuse ;  /* 0x00000013d9247c23 */ /* 0x100fe2000801088a */
[----:B------:R-:W-:Y:S01]  /*d4a0*/  PRMT R44, R44, 0x5410, R11 ;  /* 0x000054102c2c7816 */ /* 0x000fe2000000000b */
[----:B------:R-:W-:Y:S01]  /*d4b0*/  FADD.FTZ R7, R2, -R7 ;  /* 0x8000000702077221 */ /* 0x000fe20000010000 */
[C---:B------:R-:W-:Y:S01]  /*d4c0*/  LOP3.LUT R11, R9.reuse, 0xffff, RZ, 0xc0, !PT ;  /* 0x0000ffff090b7812 */ /* 0x040fe200078ec0ff */
[----:B------:R-:W-:Y:S01]  /*d4d0*/  MUFU.EX2 R37, R37 ;  /* 0x0000002500257308 */ /* 0x000fe20000000800 */
[----:B------:R-:W-:Y:S01]  /*d4e0*/  LOP3.LUT R2, R9, 0xff, RZ, 0xc0, !PT ;  /* 0x000000ff09027812 */ /* 0x000fe200078ec0ff */
[--C-:B------:R-:W-:Y:S01]  /*d4f0*/  FFMA.FTZ R35, R235, UR19, -R138.reuse ;  /* 0x00000013eb237c23 */ /* 0x100fe2000801088a */
[----:B------:R-:W-:Y:S01]  /*d500*/  SHF.R.U32.HI R9, RZ, 0x18, R9 ;  /* 0x00000018ff097819 */ /* 0x000fe20000011609 */
[----:B------:R-:W-:Y:S01]  /*d510*/  MUFU.EX2 R36, R36 ;  /* 0x0000002400247308 */ /* 0x000fe20000000800 */
[----:B------:R-:W-:Y:S01]  /*d520*/  LOP3.LUT R10, R10, 0xff, RZ, 0xc0, !PT ;  /* 0x000000ff0a0a7812 */ /* 0x000fe200078ec0ff */
[----:B------:R-:W-:Y:S01]  /*d530*/  FFMA.FTZ R34, R234, UR19, -R138 ;  /* 0x00000013ea227c23 */ /* 0x000fe2000801088a */
[----:B------:R-:W-:Y:S01]  /*d540*/  LOP3.LUT R20, R8, 0xffff, RZ, 0xc0, !PT ;  /* 0x0000ffff08147812 */ /* 0x000fe200078ec0ff */
[----:B------:R-:W-:Y:S01]  /*d550*/  MUFU.EX2 R35, R35 ;  /* 0x0000002300237308 */ /* 0x000fe20000000800 */
[----:B------:R-:W-:Y:S01]  /*d560*/  PRMT R9, R10, 0x5410, R9 ;  /* 0x000054100a097816 */ /* 0x000fe20000000009 */
[----:B------:R-:W-:Y:S01]  /*d570*/  FMUL.FTZ R7, R7, UR19 ;  /* 0x0000001307077c20 */ /* 0x000fe20008410000 */
[C---:B------:R-:W-:Y:S01]  /*d580*/  PRMT R10, R8.reuse, 0x7632, R10 ;  /* 0x00007632080a7816 */ /* 0x040fe2000000000a */
[----:B------:R-:W-:Y:S01]  /*d590*/  MUFU.EX2 R34, R34 ;  /* 0x0000002200227308 */ /* 0x000fe20000000800 */
[----:B------:R-:W-:Y:S01]  /*d5a0*/  SHF.R.U32.HI R11, RZ, 0x8, R11 ;  /* 0x00000008ff0b7819 */ /* 0x000fe2000001160b */
[----:B------:R-:W-:Y:S01]  /*d5b0*/  FFMA.FTZ R163, R163, UR19, -R138 ;  /* 0x00000013a3a37c23 */ /* 0x000fe2000801088a */
[----:B------:R-:W-:Y:S01]  /*d5c0*/  LOP3.LUT R12, R8, 0xff, RZ, 0xc0, !PT ;  /* 0x000000ff080c7812 */ /* 0x000fe200078ec0ff */
[----:B------:R-:W2:Y:S01]  /*d5d0*/  MUFU.EX2 R42, R7 ;  /* 0x00000007002a7308 */ /* 0x000ea20000000800 */
[----:B------:R-:W-:Y:S01]  /*d5e0*/  SHF.R.U32.HI R23, RZ, 0x18, R8 ;  /* 0x00000018ff177819 */ /* 0x000fe20000011608 */
[--C-:B------:R-:W-:Y:S01]  /*d5f0*/  FFMA.FTZ R154, R154, UR19, -R138.reuse ;  /* 0x000000139a9a7c23 */ /* 0x100fe2000801088a */
[----:B------:R-:W-:Y:S01]  /*d600*/  LOP3.LUT R8, R10, 0xff, RZ, 0xc0, !PT ;  /* 0x000000ff0a087812 */ /* 0x000fe200078ec0ff */
[----:B------:R-:W-:Y:S01]  /*d610*/  FFMA.FTZ R144, R144, UR19, -R138 ;  /* 0x0000001390907c23 */ /* 0x000fe2000801088a */
[--C-:B------:R-:W-:Y:S01]  /*d620*/  HSET2.LE.AND R9, R9, R208.reuse, PT ;  /* 0x000000d009097233 */ /* 0x100fe20003803000 */
[----:B------:R-:W-:Y:S01]  /*d630*/  MUFU.EX2 R142, R142 ;  /* 0x0000008e008e7308 */ /* 0x000fe20000000800 */
[----:B------:R-:W-:Y:S01]  /*d640*/  SHF.R.U32.HI R20, RZ, 0x8, R20 ;  /* 0x00000008ff147819 */ /* 0x000fe20000011614 */
[--C-:B------:R-:W-:Y:S01]  /*d650*/  FFMA.FTZ R63, R63, UR19, -R138.reuse ;  /* 0x000000133f3f7c23 */ /* 0x100fe2000801088a */
[----:B-1----:R-:W-:Y:S01]  /*d660*/  F2FP.F16.F32.PACK_AB R25, R32, R33 ;  /* 0x000000212019723e */ /* 0x002fe200000000ff */
[----:B------:R-:W-:Y:S01]  /*d670*/  MUFU.EX2 R154, R154 ;  /* 0x0000009a009a7308 */ /* 0x000fe20000000800 */
[----:B------:R-:W-:Y:S01]  /*d680*/  PRMT R2, R2, 0x5410, R11 ;  /* 0x0000541002027816 */ /* 0x000fe2000000000b */
[----:B------:R-:W-:Y:S01]  /*d690*/  FFMA.FTZ R62, R62, UR19, -R138 ;  /* 0x000000133e3e7c23 */ /* 0x000fe2000801088a */
[----:B------:R-:W-:Y:S01]  /*d6a0*/  PRMT R20, R12, 0x5410, R20 ;  /* 0x000054100c147816 */ /* 0x000fe20000000014 */
[-C--:B--2---:R-:W-:Y:S01]  /*d6b0*/  FMUL.FTZ R74, R74, R42.reuse ;  /* 0x0000002a4a4a7220 */ /* 0x084fe20000410000 */
[----:B------:R-:W-:Y:S01]  /*d6c0*/  PRMT R23, R8, 0x5410, R23 ;  /* 0x0000541008177816 */ /* 0x000fe20000000017 */
[----:B------:R-:W1:Y:S01]  /*d6d0*/  LDSM.16.MT88.4 R12, [R182+0x6000] ;  /* 0x00600000b60c783b */ /* 0x000e620000004200 */
[----:B------:R-:W-:Y:S01]  /*d6e0*/  LOP3.LUT R25, R25, R9, RZ, 0xc0, !PT ;  /* 0x0000000919197212 */ /* 0x000fe200078ec0ff */
[-C--:B------:R-:W-:Y:S01]  /*d6f0*/  FMUL.FTZ R75, R75, R42.reuse ;  /* 0x0000002a4b4b7220 */ /* 0x080fe20000410000 */
[----:B------:R-:W-:Y:S01]  /*d700*/  FSETP.NEU.FTZ.AND P3, PT, R136, -INF , PT ;  /* 0xff8000008800780b */ /* 0x000fe20003f7d000 */
[----:B------:R-:W2:Y:S01]  /*d710*/  LDSM.16.MT88.4 R8, [R181+0x6000] ;  /* 0x00600000b508783b */ /* 0x000ea20000004200 */
[----:B------:R-:W-:Y:S01]  /*d720*/  PRMT R4, R4, 0x7771, RZ ;  /* 0x0000777104047816 */ /* 0x000fe200000000ff */
[-C--:B------:R-:W-:Y:S01]  /*d730*/  FMUL.FTZ R90, R90, R42.reuse ;  /* 0x0000002a5a5a7220 */ /* 0x080fe20000410000 */
[----:B------:R-:W-:Y:S01]  /*d740*/  LOP3.LUT R6, R6, 0xff, RZ, 0xc0, !PT ;  /* 0x000000ff06067812 */ /* 0x000fe200078ec0ff */
[-C--:B------:R-:W-:Y:S01]  /*d750*/  FMUL.FTZ R91, R91, R42.reuse ;  /* 0x0000002a5b5b7220 */ /* 0x080fe20000410000 */
[--C-:B------:R-:W-:Y:S01]  /*d760*/  HSET2.LE.AND R2, R2, R208.reuse, PT ;  /* 0x000000d002027233 */ /* 0x100fe20003803000 */
[-C--:B------:R-:W-:Y:S01]  /*d770*/  FMUL.FTZ R114, R114, R42.reuse ;  /* 0x0000002a72727220 */ /* 0x080fe20000410000 */
[----:B------:R-:W-:Y:S01]  /*d780*/  F2FP.F16.F32.PACK_AB R24, R36, R37 ;  /* 0x000000252418723e */ /* 0x000fe200000000ff */
[-C--:B------:R-:W-:Y:S01]  /*d790*/  FMUL.FTZ R115, R115, R42.reuse ;  /* 0x0000002a73737220 */ /* 0x080fe20000410000 */
[----:B------:R-:W-:Y:S01]  /*d7a0*/  FSEL R45, R45, RZ, P2 ;  /* 0x000000ff2d2d7208 */ /* 0x000fe20001000000 */
[-C--:B------:R-:W-:Y:S01]  /*d7b0*/  FMUL.FTZ R78, R78, R42.reuse ;  /* 0x0000002a4e4e7220 */ /* 0x080fe20000410000 */
[----:B------:R-:W-:Y:S01]  /*d7c0*/  FSEL R21, R136, RZ, P3 ;  /* 0x000000ff88157208 */ /* 0x000fe20001800000 */
[----:B------:R-:W-:Y:S01]  /*d7d0*/  FMUL.FTZ R79, R79, R42 ;  /* 0x0000002a4f4f7220 */ /* 0x000fe20000410000 */
[----:B------:R-:W-:Y:S01]  /*d7e0*/  FSEL R46, R46, RZ, P3 ;  /* 0x000000ff2e2e7208 */ /* 0x000fe20001800000 */
[----:B------:R-:W-:Y:S01]  /*d7f0*/  FFMA.FTZ R58, R166, UR19, -R45 ;  /* 0x00000013a63a7c23 */ /* 0x000fe2000801082d */
[----:B------:R-:W-:Y:S01]  /*d800*/  PRMT R4, R6, 0x5410, R4 ;  /* 0x0000541006047816 */ /* 0x000fe20000000004 */
[----:B------:R-:W-:Y:S01]  /*d810*/  FADD.FTZ R21, R242, -R21 ;  /* 0x80000015f2157221 */ /* 0x000fe20000010000 */
[----:B------:R-:W-:Y:S01]  /*d820*/  FSEL R22, R135, RZ, P2 ;  /* 0x000000ff87167208 */ /* 0x000fe20001000000 */
[--C-:B------:R-:W-:Y:S01]  /*d830*/  FFMA.FTZ R41, R173, UR19, -R46.reuse ;  /* 0x00000013ad297c23 */ /* 0x100fe2000801082e */
[----:B------:R-:W-:Y:S01]  /*d840*/  FSEL R6, R134, RZ, P1 ;  /* 0x000000ff86067208 */ /* 0x000fe20000800000 */
[--C-:B------:R-:W-:Y:S01]  /*d850*/  FFMA.FTZ R40, R174, UR19, -R46.reuse ;  /* 0x00000013ae287c23 */ /* 0x100fe2000801082e */
[----:B------:R-:W-:Y:S01]  /*d860*/  LOP3.LUT R24, R24, R2, RZ, 0xc0, !PT ;  /* 0x0000000218187212 */ /* 0x000fe200078ec0ff */
[--C-:B------:R-:W-:Y:S01]  /*d870*/  FFMA.FTZ R39, R175, UR19, -R46.reuse ;  /* 0x00000013af277c23 */ /* 0x100fe2000801082e */
[----:B------:R-:W3:Y:S01]  /*d880*/  MUFU.EX2 R2, R229 ;  /* 0x000000e500027308 */ /* 0x000ee20000000800 */
[----:B------:R-:W-:Y:S01]  /*d890*/  FFMA.FTZ R38, R176, UR19, -R46 ;  /* 0x00000013b0267c23 */ /* 0x000fe2000801082e */
[--C-:B------:R-:W-:Y:S01]  /*d8a0*/  FFMA.FTZ R49, R172, UR19, -R45.reuse ;  /* 0x00000013ac317c23 */ /* 0x100fe2000801082d */
[--C-:B------:R-:W-:Y:S01]  /*d8b0*/  FFMA.FTZ R55, R64, UR19, -R45.reuse ;  /* 0x0000001340377c23 */ /* 0x100fe2000801082d */
[----:B------:R-:W-:Y:S01]  /*d8c0*/  FADD.FTZ R22, R241, -R22 ;  /* 0x80000016f1167221 */ /* 0x000fe20000010000 */
[----:B------:R-:W-:Y:S01]  /*d8d0*/  FADD.FTZ R6, R240, -R6 ;  /* 0x80000006f0067221 */ /* 0x000fe20000010000 */
[----:B------:R-:W-:Y:S01]  /*d8e0*/  FFMA.FTZ R167, R167, UR19, -R45 ;  /* 0x00000013a7a77c23 */ /* 0x000fe2000801082d */
[--C-:B------:R-:W-:Y:S01]  /*d8f0*/  HSET2.LE.AND R166, R51, R208.reuse, PT ;  /* 0x000000d033a67233 */ /* 0x100fe20003803000 */
[----:B------:R-:W-:Y:S01]  /*d900*/  MUFU.EX2 R41, R41 ;  /* 0x0000002900297308 */ /* 0x000fe20000000800 */
[----:B------:R-:W-:Y:S01]  /*d910*/  LOP3.LUT R165, R44, 0xff00ff, RZ, 0xc0, !PT ;  /* 0x00ff00ff2ca57812 */ /* 0x000fe200078ec0ff */
[----:B------:R-:W-:Y:S01]  /*d920*/  FMUL.FTZ R6, R6, UR19 ;  /* 0x0000001306067c20 */ /* 0x000fe20008410000 */
[--C-:B------:R-:W-:Y:S01]  /*d930*/  HSET2.LE.AND R4, R4, R208.reuse, PT ;  /* 0x000000d004047233 */ /* 0x100fe20003803000 */
[----:B------:R4:W-:Y:S01]  /*d940*/  MUFU.EX2 R51, R58 ;  /* 0x0000003a00337308 */ /* 0x0009e20000000800 */
[----:B------:R-:W-:Y:S01]  /*d950*/  FMUL.FTZ R22, R22, UR19 ;  /* 0x0000001316167c20 */ /* 0x000fe20008410000 */
[----:B------:R-:W-:Y:S01]  /*d960*/  F2FP.F16.F32.PACK_AB R26, R34, R35 ;  /* 0x00000023221a723e */ /* 0x000fe200000000ff */
[-C--:B------:R-:W-:Y:S01]  /*d970*/  FMUL.FTZ R126, R126, R42.reuse ;  /* 0x0000002a7e7e7220 */ /* 0x080fe20000410000 */
[----:B------:R-:W5:Y:S01]  /*d980*/  MUFU.EX2 R40, R40 ;  /* 0x0000002800287308 */ /* 0x000f620000000800 */
[----:B------:R-:W-:Y:S01]  /*d990*/  LOP3.LUT R5, R5, 0xff00ff, RZ, 0xc0, !PT ;  /* 0x00ff00ff05057812 */ /* 0x000fe200078ec0ff */
[----:B------:R-:W-:Y:S01]  /*d9a0*/  FMUL.FTZ R127, R127, R42 ;  /* 0x0000002a7f7f7220 */ /* 0x000fe20000410000 */
[----:B------:R-:W-:Y:S01]  /*d9b0*/  LOP3.LUT R26, R26, R4, RZ, 0xc0, !PT ;  /* 0x000000041a1a7212 */ /* 0x000fe200078ec0ff */
[----:B------:R-:W-:Y:S01]  /*d9c0*/  MUFU.EX2 R39, R39 ;  /* 0x0000002700277308 */ /* 0x000fe20000000800 */
[----:B---3--:R-:W-:Y:S01]  /*d9d0*/  F2FP.F16.F32.PACK_AB R4, R2, R31 ;  /* 0x0000001f0204723e */ /* 0x008fe200000000ff */
[-C--:B------:R-:W-:Y:S01]  /*d9e0*/  FMUL.FTZ R122, R122, R42.reuse ;  /* 0x0000002a7a7a7220 */ /* 0x080fe20000410000 */
[--C-:B------:R-:W-:Y:S01]  /*d9f0*/  HSET2.LE.AND R27, R5, R208.reuse, PT ;  /* 0x000000d0051b7233 */ /* 0x100fe20003803000 */
[----:B------:R-:W-:Y:S01]  /*da00*/  MUFU.EX2 R38, R38 ;  /* 0x0000002600267308 */ /* 0x000fe20000000800 */
[--C-:B------:R-:W-:Y:S01]  /*da10*/  HSET2.LE.AND R165, R165, R208.reuse, PT ;  /* 0x000000d0a5a57233 */ /* 0x100fe20003803000 */
[----:B----4-:R-:W-:Y:S01]  /*da20*/  FMUL.FTZ R58, R21, UR19 ;  /* 0x00000013153a7c20 */ /* 0x010fe20008410000 */
[--C-:B------:R-:W-:Y:S01]  /*da30*/  HSET2.LE.AND R20, R20, R208.reuse, PT ;  /* 0x000000d014147233 */ /* 0x100fe20003803000 */
[----:B------:R-:W-:Y:S01]  /*da40*/  MUFU.EX2 R44, R167 ;  /* 0x000000a7002c7308 */ /* 0x000fe20000000800 */
[----:B------:R-:W-:Y:S01]  /*da50*/  LOP3.LUT R27, R4, R27, RZ, 0xc0, !PT ;  /* 0x0000001b041b7212 */ /* 0x000fe200078ec0ff */
[-C--:B------:R-:W-:Y:S01]  /*da60*/  FMUL.FTZ R123, R123, R42.reuse ;  /* 0x0000002a7b7b7220 */ /* 0x080fe20000410000 */
[----:B------:R-:W-:Y:S01]  /*da70*/  HSET2.LE.AND R21, R23, R208, PT ;  /* 0x000000d017157233 */ /* 0x000fe20003803000 */
[----:B------:R-:W3:Y:S01]  /*da80*/  MUFU.EX2 R49, R49 ;  /* 0x0000003100317308 */ /* 0x000ee20000000800 */
[----:B-----5:R-:W-:Y:S01]  /*da90*/  F2FP.F16.F32.PACK_AB R172, R40, R41 ;  /* 0x0000002928ac723e */ /* 0x020fe200000000ff */
[----:B------:R-:W-:Y:S01]  /*daa0*/  FMUL.FTZ R94, R94, R42 ;  /* 0x0000002a5e5e7220 */ /* 0x000fe20000410000 */
[----:B------:R-:W-:Y:S01]  /*dab0*/  LOP3.LUT R230, R232, UR7, R231, 0x96, !PT ;  /* 0x00000007e8e67c12 */ /* 0x000fe2000f8e96e7 */
[----:B------:R-:W4:Y:S01]  /*dac0*/  MUFU.EX2 R55, R55 ;  /* 0x0000003700377308 */ /* 0x000f220000000800 */
[----:B------:R-:W-:Y:S01]  /*dad0*/  LOP3.LUT R20, R172, R20, RZ, 0xc0, !PT ;  /* 0x00000014ac147212 */ /* 0x000fe200078ec0ff */
[----:B------:R-:W-:Y:S01]  /*dae0*/  FMUL.FTZ R95, R95, R42 ;  /* 0x0000002a5f5f7220 */ /* 0x000fe20000410000 */
[----:B------:R-:W-:Y:S01]  /*daf0*/  LOP3.LUT R214, R214, UR7, R139, 0x96, !PT ;  /* 0x00000007d6d67c12 */ /* 0x000fe2000f8e968b */
[----:B------:R5:W1:Y:S01]  /*db00*/  MUFU.EX2 R43, R6 ;  /* 0x00000006002b7308 */ /* 0x000a620000000800 */
[----:B------:R-:W-:-:S04]  /*db10*/  IMAD.WIDE.U32 R230, R230, -0x2daee0ad, RZ ;  /* 0xd2511f53e6e67825 */ /* 0x000fc800078e00ff */
[--C-:B------:R-:W-:Y:S01]  /*db20*/  FFMA.FTZ R139, R151, UR19, -R138.reuse ;  /* 0x00000013978b7c23 */ /* 0x100fe2000801088a */
[----:B------:R-:W-:Y:S01]  /*db30*/  FFMA.FTZ R151, R152, UR19, -R138 ;  /* 0x0000001398977c23 */ /* 0x000fe2000801088a */
[----:B------:R-:W2:Y:S01]  /*db40*/  MUFU.EX2 R58, R58 ;  /* 0x0000003a003a7308 */ /* 0x000ea20000000800 */
[----:B------:R-:W-:Y:S01]  /*db50*/  FMUL.FTZ R102, R102, R42 ;  /* 0x0000002a66667220 */ /* 0x000fe20000410000 */
[----:B---3--:R-:W-:Y:S01]  /*db60*/  F2FP.F16.F32.PACK_AB R167, R49, R44 ;  /* 0x0000002c31a7723e */ /* 0x008fe200000000ff */
[----:B------:R-:W-:Y:S01]  /*db70*/  FMUL.FTZ R103, R103, R42 ;  /* 0x0000002a67677220 */ /* 0x000fe20000410000 */
[----:B------:R3:W3:Y:S01]  /*db80*/  MUFU.EX2 R64, R22 ;  /* 0x0000001600407308 */ /* 0x0006e20000000800 */
[----:B------:R-:W-:Y:S01]  /*db90*/  LOP3.LUT R178, R178, UR24, R231, 0x96, !PT ;  /* 0x00000018b2b27c12 */ /* 0x000fe2000f8e96e7 */
[----:B------:R-:W-:Y:S01]  /*dba0*/  IMAD.WIDE.U32 R214, R214, -0x2daee0ad, RZ ;  /* 0xd2511f53d6d67825 */ /* 0x000fe200078e00ff */
[----:B----4-:R-:W-:Y:S01]  /*dbb0*/  F2FP.F16.F32.PACK_AB R23, R55, R51 ;  /* 0x000000333717723e */ /* 0x010fe200000000ff */
[----:B------:R-:W-:Y:S01]  /*dbc0*/  MUFU.EX2 R139, R139 ;  /* 0x0000008b008b7308 */ /* 0x000fe20000000800 */
[----:B------:R-:W-:Y:S01]  /*dbd0*/  LOP3.LUT R21, R167, R21, RZ, 0xc0, !PT ;  /* 0x00000015a7157212 */ /* 0x000fe200078ec0ff */
[----:B-----5:R-:W4:Y:S01]  /*dbe0*/  LDSM.16.MT88.4 R4, [R180+0x6000] ;  /* 0x00600000b404783b */ /* 0x020f220000004200 */
[-C--:B-1----:R-:W-:Y:S01]  /*dbf0*/  FMUL.FTZ R72, R72, R43.reuse ;  /* 0x0000002b48487220 */ /* 0x082fe20000410000 */
[-C--:B------:R-:W-:Y:S01]  /*dc00*/  FMUL.FTZ R73, R73, R43.reuse ;  /* 0x0000002b49497220 */ /* 0x080fe20000410000 */
[-C--:B------:R-:W-:Y:S01]  /*dc10*/  FMUL.FTZ R88, R88, R43.reuse ;  /* 0x0000002b58587220 */ /* 0x080fe20000410000 */
[----:B------:R-:W-:Y:S01]  /*dc20*/  FMUL.FTZ R89, R89, R43 ;  /* 0x0000002b59597220 */ /* 0x000fe20000410000 */
[----:B------:R-:W-:Y:S01]  /*dc30*/  LOP3.LUT R23, R23, R165, RZ, 0xc0, !PT ;  /* 0x000000a517177212 */ /* 0x000fe200078ec0ff */
[-C--:B--2---:R-:W-:Y:S01]  /*dc40*/  FMUL.FTZ R68, R68, R58.reuse ;  /* 0x0000003a44447220 */ /* 0x084fe20000410000 */
[----:B------:R-:W-:Y:S01]  /*dc50*/  FMUL.FTZ R69, R69, R58 ;  /* 0x0000003a45457220 */ /* 0x000fe20000410000 */
[----:B---3--:R-:W-:Y:S01]  /*dc60*/  F2FP.F16.F32.PACK_AB R22, R38, R39 ;  /* 0x000000272616723e */ /* 0x008fe200000000ff */
[-C--:B------:R-:W-:Y:S01]  /*dc70*/  FMUL.FTZ R70, R70, R64.reuse ;  /* 0x0000004046467220 */ /* 0x080fe20000410000 */
[----:B------:R-:W-:Y:S01]  /*dc80*/  FMUL.FTZ R71, R71, R64 ;  /* 0x0000004047477220 */ /* 0x000fe20000410000 */
[----:B------:R-:W-:Y:S01]  /*dc90*/  FMUL.FTZ R84, R84, R58 ;  /* 0x0000003a54547220 */ /* 0x000fe20000410000 */
[----:B------:R-:W-:Y:S01]  /*dca0*/  LOP3.LUT R22, R22, R166, RZ, 0xc0, !PT ;  /* 0x000000a616167212 */ /* 0x000fe200078ec0ff */
[----:B------:R-:W-:Y:S01]  /*dcb0*/  FMUL.FTZ R85, R85, R58 ;  /* 0x0000003a55557220 */ /* 0x000fe20000410000 */
[-C--:B------:R-:W-:Y:S01]  /*dcc0*/  FMUL.FTZ R86, R86, R64.reuse ;  /* 0x0000004056567220 */ /* 0x080fe20000410000 */
[----:B------:R-:W-:Y:S01]  /*dcd0*/  FMUL.FTZ R87, R87, R64 ;  /* 0x0000004057577220 */ /* 0x000fe20000410000 */
[C---:B------:R-:W-:Y:S01]  /*dce0*/  HMMA.16816.F32 R72, R24.reuse, R12, R72 ;  /* 0x0000000c1848723c */ /* 0x040fe20000001848 */
[-C--:B------:R-:W-:Y:S01]  /*dcf0*/  FMUL.FTZ R112, R112, R43.reuse ;  /* 0x0000002b70707220 */ /* 0x080fe20000410000 */
[-C--:B------:R-:W-:Y:S01]  /*dd00*/  FMUL.FTZ R113, R113, R43.reuse ;  /* 0x0000002b71717220 */ /* 0x080fe20000410000 */
[-C--:B------:R-:W-:Y:S01]  /*dd10*/  FMUL.FTZ R108, R108, R58.reuse ;  /* 0x0000003a6c6c7220 */ /* 0x080fe20000410000 */
[----:B------:R-:W-:Y:S01]  /*dd20*/  FMUL.FTZ R109, R109, R58 ;  /* 0x0000003a6d6d7220 */ /* 0x000fe20000410000 */
[-C--:B------:R-:W-:Y:S01]  /*dd30*/  FMUL.FTZ R110, R110, R64.reuse ;  /* 0x000000406e6e7220 */ /* 0x080fe20000410000 */
[----:B------:R-:W-:Y:S01]  /*dd40*/  FMUL.FTZ R111, R111, R64 ;  /* 0x000000406f6f7220 */ /* 0x000fe20000410000 */
[-C--:B------:R-:W-:Y:S01]  /*dd50*/  FMUL.FTZ R76, R76, R43.reuse ;  /* 0x0000002b4c4c7220 */ /* 0x080fe20000410000 */
[----:B------:R-:W-:Y:S01]  /*dd60*/  HMMA.16816.F32 R88, R24, R8, R88 ;  /* 0x000000081858723c */ /* 0x000fe20000001858 */
[-C--:B------:R-:W-:Y:S01]  /*dd70*/  FMUL.FTZ R77, R77, R43.reuse ;  /* 0x0000002b4d4d7220 */ /* 0x080fe20000410000 */
[-C--:B------:R-:W-:Y:S01]  /*dd80*/  FMUL.FTZ R80, R80, R58.reuse ;  /* 0x0000003a50507220 */ /* 0x080fe20000410000 */
[----:B------:R-:W-:Y:S01]  /*dd90*/  FMUL.FTZ R81, R81, R58 ;  /* 0x0000003a51517220 */ /* 0x000fe20000410000 */
[-C--:B------:R-:W-:Y:S01]  /*dda0*/  FMUL.FTZ R82, R82, R64.reuse ;  /* 0x0000004052527220 */ /* 0x080fe20000410000 */
[----:B------:R-:W-:Y:S01]  /*ddb0*/  FMUL.FTZ R83, R83, R64 ;  /* 0x0000004053537220 */ /* 0x000fe20000410000 */
[----:B------:R-:W-:Y:S01]  /*ddc0*/  MUFU.EX2 R152, R163 ;  /* 0x000000a300987308 */ /* 0x000fe20000000800 */
[-C--:B------:R-:W-:Y:S01]  /*ddd0*/  FMUL.FTZ R124, R124, R43.reuse ;  /* 0x0000002b7c7c7220 */ /* 0x080fe20000410000 */
[C---:B------:R-:W-:Y:S01]  /*dde0*/  HMMA.16816.F32 R68, R20.reuse, R12, R68 ;  /* 0x0000000c1444723c */ /* 0x040fe20000001844 */
[----:B------:R-:W-:Y:S01]  /*ddf0*/  PRMT R12, R230, 0x7773, RZ ;  /* 0x00007773e60c7816 */ /* 0x000fe200000000ff */
[----:B------:R-:W-:Y:S01]  /*de00*/  IMAD.MOV.U32 R13, RZ, RZ, R230 ;  /* 0x000000ffff0d7224 */ /* 0x000fe200078e00e6 */
[----:B------:R-:W1:Y:S01]  /*de10*/  MUFU.EX2 R151, R151 ;  /* 0x0000009700977308 */ /* 0x000e620000000800 */
[-C--:B------:R-:W-:Y:S01]  /*de20*/  FMUL.FTZ R125, R125, R43.reuse ;  /* 0x0000002b7d7d7220 */ /* 0x080fe20000410000 */
[-C--:B------:R-:W-:Y:S01]  /*de30*/  FMUL.FTZ R120, R120, R43.reuse ;  /* 0x0000002b78787220 */ /* 0x080fe20000410000 */
[-C--:B------:R-:W-:Y:S01]  /*de40*/  FMUL.FTZ R121, R121, R43.reuse ;  /* 0x0000002b79797220 */ /* 0x080fe20000410000 */
[----:B------:R-:W-:Y:S01]  /*de50*/  LOP3.LUT R13, R13, 0xff, RZ, 0xc0, !PT ;  /* 0x000000ff0d0d7812 */ /* 0x000fe200078ec0ff */
[----:B------:R-:W-:Y:S01]  /*de60*/  HMMA.16816.F32 R84, R20, R8, R84 ;  /* 0x000000081454723c */ /* 0x000fe20000001854 */
[----:B------:R-:W-:Y:S01]  /*de70*/  PRMT R9, R230, 0x7772, RZ ;  /* 0x00007772e6097816 */ /* 0x000fe200000000ff */
[-C--:B------:R-:W-:Y:S01]  /*de80*/  FMUL.FTZ R92, R92, R43.reuse ;  /* 0x0000002b5c5c7220 */ /* 0x080fe20000410000 */
[----:B------:R-:W-:Y:S01]  /*de90*/  PRMT R8, R230, 0x7771, RZ ;  /* 0x00007771e6087816 */ /* 0x000fe200000000ff */
[-C--:B------:R-:W-:Y:S01]  /*dea0*/  FMUL.FTZ R93, R93, R43.reuse ;  /* 0x0000002b5d5d7220 */ /* 0x080fe20000410000 */
[----:B------:R-:W-:Y:S01]  /*deb0*/  PRMT R9, R9, 0x5410, R12 ;  /* 0x0000541009097816 */ /* 0x000fe2000000000c */
[--C-:B------:R-:W-:Y:S01]  /*dec0*/  FFMA.FTZ R12, R148, UR19, -R67.reuse ;  /* 0x00000013940c7c23 */ /* 0x100fe20008010843 */
[--C-:B------:R-:W-:Y:S01]  /*ded0*/  FFMA.FTZ R148, R159, UR19, -R67.reuse ;  /* 0x000000139f947c23 */ /* 0x100fe20008010843 */
[-C--:B------:R-:W-:Y:S01]  /*dee0*/  HMMA.16816.F32 R112, R24, R10.reuse, R112 ;  /* 0x0000000a1870723c */ /* 0x080fe20000001870 */
[----:B------:R-:W-:Y:S01]  /*def0*/  FFMA.FTZ R159, R150, UR19, -R67 ;  /* 0x00000013969f7c23 */ /* 0x000fe20008010843 */
[----:B------:R-:W-:Y:S01]  /*df00*/  PRMT R8, R13, 0x5410, R8 ;  /* 0x000054100d087816 */ /* 0x000fe20000000008 */
[----:B------:R-:W-:Y:S01]  /*df10*/  MUFU.EX2 R150, R12 ;  /* 0x0000000c00967308 */ /* 0x000fe20000000800 */
[----:B------:R-:W-:Y:S01]  /*df20*/  PRMT R13, R178, 0x7632, R13 ;  /* 0x00007632b20d7816 */ /* 0x000fe2000000000d */
[-C--:B------:R-:W-:Y:S01]  /*df30*/  FMUL.FTZ R100, R100, R43.reuse ;  /* 0x0000002b64647220 */ /* 0x080fe20000410000 */
[----:B------:R-:W-:Y:S01]  /*df40*/  FMUL.FTZ R101, R101, R43 ;  /* 0x0000002b65657220 */ /* 0x000fe20000410000 */
[----:B------:R-:W-:Y:S01]  /*df50*/  MUFU.EX2 R159, R159 ;  /* 0x0000009f009f7308 */ /* 0x000fe20000000800 */
[----:B------:R-:W-:Y:S01]  /*df60*/  HMMA.16816.F32 R108, R20, R10, R108 ;  /* 0x0000000a146c723c */ /* 0x000fe2000000186c */
[----:B------:R-:W-:Y:S01]  /*df70*/  FFMA.FTZ R10, R149, UR19, -R138 ;  /* 0x00000013950a7c23 */ /* 0x000fe2000801088a */
[----:B------:R-:W-:Y:S01]  /*df80*/  FFMA.FTZ R149, R153, UR19, -R67 ;  /* 0x0000001399957c23 */ /* 0x000fe20008010843 */
[----:B------:R-:W-:Y:S01]  /*df90*/  MUFU.EX2 R148, R148 ;  /* 0x0000009400947308 */ /* 0x000fe20000000800 */
[----:B------:R-:W-:Y:S01]  /*dfa0*/  LOP3.LUT R11, R178, 0xff, RZ, 0xc0, !PT ;  /* 0x000000ffb20b7812 */ /* 0x000fe200078ec0ff */
[-C--:B------:R-:W-:Y:S01]  /*dfb0*/  FMUL.FTZ R104, R104, R58.reuse ;  /* 0x0000003a68687220 */ /* 0x080fe20000410000 */
[----:B------:R-:W-:Y:S01]  /*dfc0*/  LOP3.LUT R13, R13, 0xff, RZ, 0xc0, !PT ;  /* 0x000000ff0d0d7812 */ /* 0x000fe200078ec0ff */
[----:B------:R2:W-:Y:S01]  /*dfd0*/  MUFU.EX2 R153, R10 ;  /* 0x0000000a00997308 */ /* 0x0005e20000000800 */
[-C--:B------:R-:W-:Y:S01]  /*dfe0*/  HMMA.16816.F32 R76, R24, R14.reuse, R76 ;  /* 0x0000000e184c723c */ /* 0x080fe2000000184c */
[----:B------:R-:W-:Y:S01]  /*dff0*/  FMUL.FTZ R105, R105, R58 ;  /* 0x0000003a69697220 */ /* 0x000fe20000410000 */
[-C--:B------:R-:W-:Y:S01]  /*e000*/  FMUL.FTZ R106, R106, R64.reuse ;  /* 0x000000406a6a7220 */ /* 0x080fe20000410000 */
[----:B------:R-:W3:Y:S01]  /*e010*/  MUFU.EX2 R149, R149 ;  /* 0x0000009500957308 */ /* 0x000ee20000000800 */
[----:B------:R-:W-:Y:S01]  /*e020*/  FMUL.FTZ R107, R107, R64 ;  /* 0x000000406b6b7220 */ /* 0x000fe20000410000 */
[----:B------:R-:W-:Y:S01]  /*e030*/  LOP3.LUT R9, R9, 0xff00ff, RZ, 0xc0, !PT ;  /* 0x00ff00ff09097812 */ /* 0x000fe200078ec0ff */
[-C--:B------:R-:W-:Y:S01]  /*e040*/  FMUL.FTZ R128, R128, R58.reuse ;  /* 0x0000003a80807220 */ /* 0x080fe20000410000 */
[----:B------:R-:W-:Y:S01]  /*e050*/  FMUL.FTZ R129, R129, R58 ;  /* 0x0000003a81817220 */ /* 0x000fe20000410000 */
[----:B------:R-:W-:Y:S01]  /*e060*/  HMMA.16816.F32 R80, R20, R14, R80 ;  /* 0x0000000e1450723c */ /* 0x000fe20000001850 */
[----:B------:R-:W-:Y:S01]  /*e070*/  LOP3.LUT R14, R178, 0xffff, RZ, 0xc0, !PT ;  /* 0x0000ffffb20e7812 */ /* 0x000fe200078ec0ff */
[-C--:B------:R-:W-:Y:S01]  /*e080*/  FMUL.FTZ R130, R130, R64.reuse ;  /* 0x0000004082827220 */ /* 0x080fe20000410000 */
[----:B------:R-:W-:Y:S01]  /*e090*/  SHF.R.U32.HI R178, RZ, 0x18, R178 ;  /* 0x00000018ffb27819 */ /* 0x000fe200000116b2 */
[----:B------:R-:W-:Y:S01]  /*e0a0*/  FMUL.FTZ R131, R131, R64 ;  /* 0x0000004083837220 */ /* 0x000fe20000410000 */
[----:B------:R-:W-:Y:S01]  /*e0b0*/  SHF.R.U32.HI R14, RZ, 0x8, R14 ;  /* 0x00000008ff0e7819 */ /* 0x000fe2000001160e */
[-C--:B------:R-:W-:Y:S01]  /*e0c0*/  FMUL.FTZ R116, R116, R58.reuse ;  /* 0x0000003a74747220 */ /* 0x080fe20000410000 */
[----:B--2---:R-:W-:Y:S01]  /*e0d0*/  PRMT R10, R13, 0x5410, R178 ;  /* 0x000054100d0a7816 */ /* 0x004fe200000000b2 */
[----:B------:R-:W-:Y:S01]  /*e0e0*/  FMUL.FTZ R117, R117, R58 ;  /* 0x0000003a75757220 */ /* 0x000fe20000410000 */
[----:B------:R-:W-:Y:S01]  /*e0f0*/  PRMT R11, R11, 0x5410, R14 ;  /* 0x000054100b0b7816 */ /* 0x000fe2000000000e */
[-C--:B------:R-:W-:Y:S01]  /*e100*/  FMUL.FTZ R118, R118, R64.reuse ;  /* 0x0000004076767220 */ /* 0x080fe20000410000 */
[----:B------:R-:W-:Y:S01]  /*e110*/  FMUL.FTZ R119, R119, R64 ;  /* 0x0000004077777220 */ /* 0x000fe20000410000 */
[-C--:B------:R-:W-:Y:S01]  /*e120*/  FMUL.FTZ R96, R96, R58.reuse ;  /* 0x0000003a60607220 */ /* 0x080fe20000410000 */
[----:B------:R-:W-:Y:S01]  /*e130*/  FMUL.FTZ R97, R97, R58 ;  /* 0x0000003a61617220 */ /* 0x000fe20000410000 */
[-C--:B------:R-:W-:Y:S01]  /*e140*/  FMUL.FTZ R98, R98, R64.reuse ;  /* 0x0000004062627220 */ /* 0x080fe20000410000 */
[----:B------:R-:W-:Y:S01]  /*e150*/  FMUL.FTZ R99, R99, R64 ;  /* 0x0000004063637220 */ /* 0x000fe20000410000 */
[C---:B------:R-:W-:Y:S01]  /*e160*/  HMMA.16816.F32 R124, R24.reuse, R16, R124 ;  /* 0x00000010187c723c */ /* 0x040fe2000000187c */
[--C-:B------:R-:W-:Y:S01]  /*e170*/  HSET2.LE.AND R8, R8, R208.reuse, PT ;  /* 0x000000d008087233 */ /* 0x100fe20003803000 */
[----:B------:R-:W2:Y:S01]  /*e180*/  LDSM.16.MT88.4 R12, [R182+0x6800] ;  /* 0x00680000b60c783b */ /* 0x000ea20000004200 */
[--C-:B------:R-:W-:Y:S01]  /*e190*/  HSET2.LE.AND R9, R9, R208.reuse, PT ;  /* 0x000000d009097233 */ /* 0x100fe20003803000 */
[--C-:B------:R-:W-:Y:S01]  /*e1a0*/  FFMA.FTZ R158, R158, UR19, -R46.reuse ;  /* 0x000000139e9e7c23 */ /* 0x100fe2000801082e */
[--C-:B------:R-:W-:Y:S01]  /*e1b0*/  FFMA.FTZ R162, R162, UR19, -R46.reuse ;  /* 0x00000013a2a27c23 */ /* 0x100fe2000801082e */
[----:B------:R-:W-:Y:S01]  /*e1c0*/  FFMA.FTZ R163, R143, UR19, -R45 ;  /* 0x000000138fa37c23 */ /* 0x000fe2000801082d */
[--C-:B------:R-:W-:Y:S01]  /*e1d0*/  FFMA.FTZ R146, R146, UR19, -R46.reuse ;  /* 0x0000001392927c23 */ /* 0x100fe2000801082e */
[C---:B------:R-:W-:Y:S01]  /*e1e0*/  HMMA.16816.F32 R120, R24.reuse, R18, R120 ;  /* 0x000000121878723c */ /* 0x040fe20000001878 */
[----:B------:R5:W-:Y:S01]  /*e1f0*/  MUFU.EX2 R143, R162 ;  /* 0x000000a2008f7308 */ /* 0x000be20000000800 */
[--C-:B------:R-:W-:Y:S01]  /*e200*/  FFMA.FTZ R147, R147, UR19, -R46.reuse ;  /* 0x0000001393937c23 */ /* 0x100fe2000801082e */
[----:B------:R-:W-:Y:S01]  /*e210*/  LOP3.LUT R164, R164, UR24, R215, 0x96, !PT ;  /* 0x00000018a4a47c12 */ /* 0x000fe2000f8e96d7 */
[--C-:B------:R-:W-:Y:S01]  /*e220*/  FFMA.FTZ R65, R65, UR19, -R46.reuse ;  /* 0x0000001341417c23 */ /* 0x100fe2000801082e */
[----:B------:R-:W2:Y:S01]  /*e230*/  MUFU.EX2 R158, R158 ;  /* 0x0000009e009e7308 */ /* 0x000ea20000000800 */
[--C-:B------:R-:W-:Y:S01]  /*e240*/  FFMA.FTZ R66, R66, UR19, -R46.reuse ;  /* 0x0000001342427c23 */ /* 0x100fe2000801082e */
[--C-:B------:R-:W-:Y:S01]  /*e250*/  FFMA.FTZ R50, R50, UR19, -R46.reuse ;  /* 0x0000001332327c23 */ /* 0x100fe2000801082e */
[C---:B----4-:R-:W-:Y:S01]  /*e260*/  HMMA.16816.F32 R92, R24.reuse, R4, R92 ;  /* 0x00000004185c723c */ /* 0x050fe2000000185c */
[----:B------:R-:W-:Y:S01]  /*e270*/  MUFU.EX2 R146, R146 ;  /* 0x0000009200927308 */ /* 0x000fe20000000800 */
[----:B------:R-:W-:Y:S01]  /*e280*/  FFMA.FTZ R53, R53, UR19, -R46 ;  /* 0x0000001335357c23 */ /* 0x000fe2000801082e */
[--C-:B------:R-:W-:Y:S01]  /*e290*/  FFMA.FTZ R132, R132, UR19, -R45.reuse ;  /* 0x0000001384847c23 */ /* 0x100fe2000801082d */
[--C-:B------:R-:W-:Y:S01]  /*e2a0*/  FFMA.FTZ R52, R52, UR19, -R138.reuse ;  /* 0x0000001334347c23 */ /* 0x100fe2000801088a */
[----:B------:R-:W4:Y:S01]  /*e2b0*/  MUFU.EX2 R147, R147 ;  /* 0x0000009300937308 */ /* 0x000f220000000800 */
[----:B------:R-:W-:Y:S01]  /*e2c0*/  FFMA.FTZ R61, R61, UR19, -R138 ;  /* 0x000000133d3d7c23 */ /* 0x000fe2000801088a */
[--C-:B-----5:R-:W-:Y:S01]  /*e2d0*/  FFMA.FTZ R162, R160, UR19, -R45.reuse ;  /* 0x00000013a0a27c23 */ /* 0x120fe2000801082d */
[----:B------:R-:W-:Y:S01]  /*e2e0*/  HMMA.16816.F32 R100, R24, R6, R100 ;  /* 0x000000061864723c */ /* 0x000fe20000001864 */
[--C-:B------:R-:W-:Y:S01]  /*e2f0*/  HSET2.LE.AND R25, R10, R208.reuse, PT ;  /* 0x000000d00a197233 */ /* 0x100fe20003803000 */
[----:B------:R-:W-:Y:S01]  /*e300*/  FFMA.FTZ R160, R145, UR19, -R45 ;  /* 0x0000001391a07c23 */ /* 0x000fe2000801082d */
[----:B-1----:R-:W-:Y:S01]  /*e310*/  F2FP.F16.F32.PACK_AB R26, R151, R152 ;  /* 0x00000098971a723e */ /* 0x002fe200000000ff */
[----:B------:R1:W-:Y:S01]  /*e320*/  MUFU.EX2 R145, R162 ;  /* 0x000000a200917308 */ /* 0x0003e20000000800 */
[----:B---3--:R-:W-:Y:S01]  /*e330*/  F2FP.F16.F32.PACK_AB R27, R148, R149 ;  /* 0x00000095941b723e */ /* 0x008fe200000000ff */
[----:B------:R-:W-:Y:S01]  /*e340*/  FFMA.FTZ R41, R227, R58, R41 ;  /* 0x0000003ae3297223 */ /* 0x000fe20000010029 */
[----:B------:R-:W-:Y:S01]  /*e350*/  F2FP.F16.F32.PACK_AB R24, R153, R139 ;  /* 0x0000008b9918723e */ /* 0x000fe200000000ff */
[C---:B------:R-:W-:Y:S01]  /*e360*/  HMMA.16816.F32 R104, R20.reuse, R4, R104 ;  /* 0x000000041468723c */ /* 0x040fe20000001868 */
[--C-:B------:R-:W-:Y:S01]  /*e370*/  HSET2.LE.AND R4, R11, R208.reuse, PT ;  /* 0x000000d00b047233 */ /* 0x100fe20003803000 */
[----:B------:R-:W-:Y:S01]  /*e380*/  MUFU.EX2 R160, R160 ;  /* 0x000000a000a07308 */ /* 0x000fe20000000800 */
[----:B------:R-:W-:Y:S01]  /*e390*/  F2FP.F16.F32.PACK_AB R5, R159, R150 ;  /* 0x000000969f05723e */ /* 0x000fe200000000ff */
[----:B------:R-:W-:Y:S01]  /*e3a0*/  FFMA.FTZ R44, R226, R64, R44 ;  /* 0x00000040e22c7223 */ /* 0x000fe2000001002c */
[----:B------:R-:W-:Y:S01]  /*e3b0*/  LOP3.LUT R26, R26, R8, RZ, 0xc0, !PT ;  /* 0x000000081a1a7212 */ /* 0x000fe200078ec0ff */
[----:B------:R-:W-:Y:S01]  /*e3c0*/  MUFU.EX2 R144, R144 ;  /* 0x0000009000907308 */ /* 0x000fe20000000800 */
[----:B------:R-:W-:Y:S01]  /*e3d0*/  LOP3.LUT R27, R27, R9, RZ, 0xc0, !PT ;  /* 0x000000091b1b7212 */ /* 0x000fe200078ec0ff */
[C---:B------:R-:W-:Y:S01]  /*e3e0*/  HMMA.16816.F32 R128, R20.reuse, R16, R128 ;  /* 0x000000101480723c */ /* 0x040fe20000001880 */
[----:B------:R-:W-:Y:S01]  /*e3f0*/  LOP3.LUT R24, R24, R4, RZ, 0xc0, !PT ;  /* 0x0000000418187212 */ /* 0x000fe200078ec0ff */
[----:B------:R-:W3:Y:S01]  /*e400*/  LDSM.16.MT88.4 R8, [R181+0x6800] ;  /* 0x00680000b508783b */ /* 0x000ee20000004200 */
[----:B------:R-:W-:Y:S01]  /*e410*/  LOP3.LUT R25, R5, R25, RZ, 0xc0, !PT ;  /* 0x0000001905197212 */ /* 0x000fe200078ec0ff */
[----:B------:R-:W-:Y:S01]  /*e420*/  MUFU.EX2 R65, R65 ;  /* 0x0000004100417308 */ /* 0x000fe20000000800 */
[----:B-1----:R-:W-:Y:S01]  /*e430*/  PRMT R162, R164, 0x7632, R162 ;  /* 0x00007632a4a27816 */ /* 0x002fe200000000a2 */
[----:B------:R-:W-:Y:S01]  /*e440*/  FFMA.FTZ R37, R221, R43, R37 ;  /* 0x0000002bdd257223 */ /* 0x000fe20000010025 */
[----:B--2---:R-:W-:Y:S01]  /*e450*/  F2FP.F16.F32.PACK_AB R165, R143, R158 ;  /* 0x0000009e8fa5723e */ /* 0x004fe200000000ff */
[C---:B------:R-:W-:Y:S01]  /*e460*/  HMMA.16816.F32 R116, R20.reuse, R18, R116 ;  /* 0x000000121474723c */ /* 0x040fe20000001874 */
[----:B------:R-:W1:Y:S01]  /*e470*/  LDSM.16.MT88.4 R16, [R186+0x6800] ;  /* 0x00680000ba10783b */ /* 0x000e620000004200 */
[----:B------:R-:W-:Y:S01]  /*e480*/  LOP3.LUT R162, R162, 0xff, RZ, 0xc0, !PT ;  /* 0x000000ffa2a27812 */ /* 0x000fe200078ec0ff */
[----:B------:R-:W-:Y:S01]  /*e490*/  MUFU.EX2 R50, R50 ;  /* 0x0000003200327308 */ /* 0x000fe20000000800 */
[----:B----4-:R-:W-:Y:S01]  /*e4a0*/  F2FP.F16.F32.PACK_AB R166, R147, R146 ;  /* 0x0000009293a6723e */ /* 0x010fe200000000ff */
[----:B------:R-:W-:Y:S01]  /*e4b0*/  FFMA.FTZ R33, R220, R42, R33 ;  /* 0x0000002adc217223 */ /* 0x000fe20000010021 */
[----:B------:R-:W-:Y:S01]  /*e4c0*/  FADD.FTZ R41, R40, R41 ;  /* 0x0000002928297221 */ /* 0x000fe20000010000 */
[----:B------:R-:W-:Y:S01]  /*e4d0*/  MUFU.EX2 R53, R53 ;  /* 0x0000003500357308 */ /* 0x000fe20000000800 */
[----:B------:R-:W-:Y:S01]  /*e4e0*/  HMMA.16816.F32 R96, R20, R6, R96 ;  /* 0x000000061460723c */ /* 0x000fe20000001860 */
[----:B------:R-:W2:Y:S01]  /*e4f0*/  LDSM.16.MT88.4 R4, [R180+0x6800] ;  /* 0x00680000b404783b */ /* 0x000ea20000004200 */
[----:B------:R-:W-:Y:S01]  /*e500*/  IMAD.MOV.U32 R23, RZ, RZ, R214 ;  /* 0x000000ffff177224 */ /* 0x000fe200078e00d6 */
[C---:B------:R-:W-:Y:S01]  /*e510*/  PRMT R20, R214.reuse, 0x7773, RZ ;  /* 0x00007773d6147816 */ /* 0x040fe200000000ff */
[----:B------:R-:W-:Y:S01]  /*e520*/  MUFU.EX2 R62, R62 ;  /* 0x0000003e003e7308 */ /* 0x000fe20000000800 */
[C---:B------:R-:W-:Y:S01]  /*e530*/  PRMT R22, R214.reuse, 0x7772, RZ ;  /* 0x00007772d6167816 */ /* 0x040fe200000000ff */
[----:B------:R-:W-:Y:S01]  /*e540*/  FADD.FTZ R44, R49, R44 ;  /* 0x0000002c312c7221 */ /* 0x000fe20000010000 */
[----:B------:R-:W-:Y:S01]  /*e550*/  PRMT R21, R214, 0x7771, RZ ;  /* 0x00007771d6157816 */ /* 0x000fe200000000ff */
[C---:B------:R-:W-:Y:S01]  /*e560*/  HMMA.16816.F32 R72, R24.reuse, R12, R72 ;  /* 0x0000000c1848723c */ /* 0x040fe20000001848 */
[----:B------:R-:W-:Y:S01]  /*e570*/  LOP3.LUT R23, R23, 0xff, RZ, 0xc0, !PT ;  /* 0x000000ff17177812 */ /* 0x000fe200078ec0ff */
[----:B------:R-:W-:Y:S01]  /*e580*/  MUFU.EX2 R57, R57 ;  /* 0x0000003900397308 */ /* 0x000fe20000000800 */
[----:B------:R-:W-:Y:S01]  /*e590*/  PRMT R20, R22, 0x5410, R20 ;  /* 0x0000541016147816 */ /* 0x000fe20000000014 */
[----:B------:R-:W-:Y:S01]  /*e5a0*/  FFMA.FTZ R22, R155, UR19, -R45 ;  /* 0x000000139b167c23 */ /* 0x000fe2000801082d */
[----:B------:R-:W-:Y:S01]  /*e5b0*/  PRMT R21, R23, 0x5410, R21 ;  /* 0x0000541017157816 */ /* 0x000fe20000000015 */
[----:B------:R-:W-:Y:S01]  /*e5c0*/  VIADD R23, R3, 0xfffffffd ;  /* 0xfffffffd03177836 */ /* 0x000fe20000000000 */
[----:B------:R4:W-:Y:S01]  /*e5d0*/  MUFU.EX2 R155, R163 ;  /* 0x000000a3009b7308 */ /* 0x0009e20000000800 */
[----:B------:R-:W-:Y:S01]  /*e5e0*/  LOP3.LUT R20, R20, 0xff00ff, RZ, 0xc0, !PT ;  /* 0x00ff00ff14147812 */ /* 0x000fe200078ec0ff */
[C---:B------:R-:W-:Y:S01]  /*e5f0*/  HMMA.16816.F32 R76, R24.reuse, R14, R76 ;  /* 0x0000000e184c723c */ /* 0x040fe2000000184c */
[--C-:B------:R-:W-:Y:S01]  /*e600*/  HSET2.LE.AND R21, R21, R208.reuse, PT ;  /* 0x000000d015157233 */ /* 0x100fe20003803000 */
[----:B------:R5:W2:Y:S01]  /*e610*/  MUFU.EX2 R3, R22 ;  /* 0x0000001600037308 */ /* 0x000aa20000000800 */
[----:B------:R-:W-:Y:S01]  /*e620*/  FADD.FTZ R37, R36, R37 ;  /* 0x0000002524257221 */ /* 0x000fe20000010000 */
[--C-:B------:R-:W-:Y:S01]  /*e630*/  HSET2.LE.AND R20, R20, R208.reuse, PT ;  /* 0x000000d014147233 */ /* 0x100fe20003803000 */
[----:B------:R-:W-:Y:S01]  /*e640*/  FADD.FTZ R33, R32, R33 ;  /* 0x0000002120217221 */ /* 0x000fe20000010000 */
[----:B------:R-:W-:Y:S01]  /*e650*/  MUFU.EX2 R52, R52 ;  /* 0x0000003400347308 */ /* 0x000fe20000000800 */
[--C-:B------:R-:W-:Y:S01]  /*e660*/  FFMA.FTZ R168, R168, UR19, -R46.reuse ;  /* 0x00000013a8a87c23 */ /* 0x100fe2000801082e */
[----:B------:R-:W-:Y:S01]  /*e670*/  FFMA.FTZ R169, R169, UR19, -R46 ;  /* 0x00000013a9a97c23 */ /* 0x000fe2000801082e */
[C---:B---3--:R-:W-:Y:S01]  /*e680*/  HMMA.16816.F32 R88, R24.reuse, R8, R88 ;  /* 0x000000081858723c */ /* 0x048fe20000001858 */
[----:B------:R-:W-:Y:S01]  /*e690*/  MUFU.EX2 R61, R61 ;  /* 0x0000003d003d7308 */ /* 0x000fe20000000800 */
[----:B------:R-:W-:Y:S01]  /*e6a0*/  FADD.FTZ R41, R39, R41 ;  /* 0x0000002927297221 */ /* 0x000fe20000010000 */
[C---:B----4-:R-:W-:Y:S01]  /*e6b0*/  LOP3.LUT R163, R164.reuse, 0xffff, RZ, 0xc0, !PT ;  /* 0x0000ffffa4a37812 */ /* 0x050fe200078ec0ff */
[----:B------:R-:W-:Y:S01]  /*e6c0*/  FADD.FTZ R44, R51, R44 ;  /* 0x0000002c332c7221 */ /* 0x000fe20000010000 */
[----:B------:R-:W-:Y:S01]  /*e6d0*/  FADD.FTZ R37, R35, R37 ;  /* 0x0000002523257221 */ /* 0x000fe20000010000 */
[----:B------:R-:W-:Y:S01]  /*e6e0*/  FADD.FTZ R33, R31, R33 ;  /* 0x000000211f217221 */ /* 0x000fe20000010000 */
[----:B-----5:R-:W-:Y:S01]  /*e6f0*/  LOP3.LUT R22, R164, 0xff, RZ, 0xc0, !PT ;  /* 0x000000ffa4167812 */ /* 0x020fe200078ec0ff */
[C---:B-1----:R-:W-:Y:S01]  /*e700*/  HMMA.16816.F32 R124, R24.reuse, R16, R124 ;  /* 0x00000010187c723c */ /* 0x042fe2000000187c */
[----:B------:R-:W-:Y:S01]  /*e710*/  SHF.R.U32.HI R163, RZ, 0x8, R163 ;  /* 0x00000008ffa37819 */ /* 0x000fe200000116a3 */
[----:B------:R-:W-:Y:S01]  /*e720*/  FFMA.FTZ R170, R170, UR19, -R45 ;  /* 0x00000013aaaa7c23 */ /* 0x000fe2000801082d */
[----:B------:R-:W-:Y:S01]  /*e730*/  SHF.R.U32.HI R164, RZ, 0x18, R164 ;  /* 0x00000018ffa47819 */ /* 0x000fe200000116a4 */
[----:B------:R-:W-:Y:S01]  /*e740*/  FADD.FTZ R41, R38, R41 ;  /* 0x0000002926297221 */ /* 0x000fe20000010000 */
[----:B------:R-:W-:Y:S01]  /*e750*/  PRMT R163, R22, 0x5410, R163 ;  /* 0x0000541016a37816 */ /* 0x000fe200000000a3 */
[----:B------:R-:W-:Y:S01]  /*e760*/  FADD.FTZ R44, R55, R44 ;  /* 0x0000002c372c7221 */ /* 0x000fe20000010000 */
[----:B------:R-:W-:Y:S01]  /*e770*/  PRMT R162, R162, 0x5410, R164 ;  /* 0x00005410a2a27816 */ /* 0x000fe200000000a4 */
[C---:B------:R-:W-:Y:S01]  /*e780*/  HMMA.16816.F32 R120, R24.reuse, R18, R120 ;  /* 0x000000121878723c */ /* 0x040fe20000001878 */
[----:B------:R-:W-:Y:S01]  /*e790*/  LOP3.LUT R22, R165, R21, RZ, 0xc0, !PT ;  /* 0x00000015a5167212 */ /* 0x000fe200078ec0ff */
[----:B------:R-:W-:Y:S01]  /*e7a0*/  FADD.FTZ R37, R34, R37 ;  /* 0x0000002522257221 */ /* 0x000fe20000010000 */
[----:B------:R-:W-:Y:S01]  /*e7b0*/  LOP3.LUT R21, R23, UR23, R225, 0x96, !PT ;  /* 0x0000001717157c12 */ /* 0x000fe2000f8e96e1 */
[----:B------:R-:W-:Y:S01]  /*e7c0*/  FADD.FTZ R33, R2, R33 ;  /* 0x0000002102217221 */ /* 0x000fe20000010000 */
[----:B--2---:R-:W-:Y:S01]  /*e7d0*/  F2FP.F16.F32.PACK_AB R23, R145, R3 ;  /* 0x000000039117723e */ /* 0x004fe200000000ff */
[----:B------:R-:W-:Y:S01]  /*e7e0*/  FADD.FTZ R41, R146, R41 ;  /* 0x0000002992297221 */ /* 0x000fe20000010000 */
[--C-:B------:R-:W-:Y:S01]  /*e7f0*/  HSET2.LE.AND R163, R163, R208.reuse, PT ;  /* 0x000000d0a3a37233 */ /* 0x100fe20003803000 */
[C---:B------:R-:W-:Y:S01]  /*e800*/  HMMA.16816.F32 R112, R24.reuse, R10, R112 ;  /* 0x0000000a1870723c */ /* 0x040fe20000001870 */
[----:B------:R-:W-:Y:S01]  /*e810*/  HSET2.LE.AND R164, R162, R208, PT ;  /* 0x000000d0a2a47233 */ /* 0x000fe20003803000 */
[----:B------:R-:W-:Y:S01]  /*e820*/  FADD.FTZ R44, R155, R44 ;  /* 0x0000002c9b2c7221 */ /* 0x000fe20000010000 */
[----:B------:R-:W-:Y:S01]  /*e830*/  LOP3.LUT R23, R23, R20, RZ, 0xc0, !PT ;  /* 0x0000001417177212 */ /* 0x000fe200078ec0ff */
[----:B------:R-:W-:Y:S01]  /*e840*/  FADD.FTZ R37, R139, R37 ;  /* 0x000000258b257221 */ /* 0x000fe20000010000 */
[----:B------:R-:W-:Y:S01]  /*e850*/  F2FP.F16.F32.PACK_AB R165, R160, R155 ;  /* 0x0000009ba0a5723e */ /* 0x000fe200000000ff */
[----:B------:R-:W-:Y:S01]  /*e860*/  FADD.FTZ R33, R150, R33 ;  /* 0x0000002196217221 */ /* 0x000fe20000010000 */
[----:B------:R-:W-:Y:S01]  /*e870*/  LOP3.LUT R20, R166, R163, RZ, 0xc0, !PT ;  /* 0x000000a3a6147212 */ /* 0x000fe200078ec0ff */
[----:B------:R-:W-:Y:S01]  /*e880*/  IMAD.WIDE.U32 R162, R21, -0x326172a9, RZ ;  /* 0xcd9e8d5715a27825 */ /* 0x000fe200078e00ff */
[----:B------:R-:W-:Y:S01]  /*e890*/  LOP3.LUT R21, R165, R164, RZ, 0xc0, !PT ;  /* 0x000000a4a5157212 */ /* 0x000fe200078ec0ff */
[C---:B------:R-:W-:Y:S02]  /*e8a0*/  HMMA.16816.F32 R92, R24.reuse, R4, R92 ;  /* 0x00000004185c723c */ /* 0x040fe4000000185c */
[----:B------:R-:W-:Y:S01]  /*e8b0*/  FADD.FTZ R41, R147, R41 ;  /* 0x0000002993297221 */ /* 0x000fe20000010000 */
[----:B------:R-:W-:Y:S01]  /*e8c0*/  FADD.FTZ R44, R160, R44 ;  /* 0x0000002ca02c7221 */ /* 0x000fe20000010000 */
[----:B------:R-:W-:Y:S01]  /*e8d0*/  LOP3.LUT R174, R162, UR11, R219, 0x96, !PT ;  /* 0x0000000ba2ae7c12 */ /* 0x000fe2000f8e96db */
[----:B------:R-:W-:Y:S01]  /*e8e0*/  FADD.FTZ R37, R153, R37 ;  /* 0x0000002599257221 */ /* 0x000fe20000010000 */
[----:B------:R-:W-:Y:S01]  /*e8f0*/  FADD.FTZ R33, R159, R33 ;  /* 0x000000219f217221 */ /* 0x000fe20000010000 */
[----:B------:R-:W-:Y:S01]  /*e900*/  FADD.FTZ R41, R158, R41 ;  /* 0x000000299e297221 */ /* 0x000fe20000010000 */
[----:B------:R-:W-:Y:S01]  /*e910*/  FADD.FTZ R44, R3, R44 ;  /* 0x0000002c032c7221 */ /* 0x000fe20000010000 */
[----:B------:R-:W-:Y:S01]  /*e920*/  HMMA.16816.F32 R100, R24, R6, R100 ;  /* 0x000000061864723c */ /* 0x000fe20000001864 */
[----:B------:R-:W-:Y:S01]  /*e930*/  LOP3.LUT R25, R236, UR14, R163, 0x96, !PT ;  /* 0x0000000eec197c12 */ /* 0x000fe2000f8e96a3 */
[----:B------:R-:W-:Y:S01]  /*e940*/  IMAD.WIDE.U32 R174, R174, -0x2daee0ad, RZ ;  /* 0xd2511f53aeae7825 */ /* 0x000fe200078e00ff */
[----:B------:R-:W-:-:S03]  /*e950*/  LOP3.LUT R24, R162, UR11, R211, 0x96, !PT ;  /* 0x0000000ba2187c12 */ /* 0x000fc6000f8e96d3 */
[----:B------:R-:W-:Y:S01]  /*e960*/  FFMA.FTZ R26, R141, UR19, -R138 ;  /* 0x000000138d1a7c23 */ /* 0x000fe2000801088a */
[----:B------:R-:W-:Y:S01]  /*e970*/  FADD.FTZ R37, R152, R37 ;  /* 0x0000002598257221 */ /* 0x000fe20000010000 */
[----:B------:R-:W-:Y:S01]  /*e980*/  IMAD.WIDE.U32 R166, R25, -0x2daee0ad, RZ ;  /* 0xd2511f5319a67825 */ /* 0x000fe200078e00ff */
[----:B------:R1:W-:Y:S01]  /*e990*/  MUFU.EX2 R141, R161 ;  /* 0x000000a1008d7308 */ /* 0x0003e20000000800 */
[----:B------:R-:W-:Y:S02]  /*e9a0*/  HMMA.16816.F32 R128, R20, R16, R128 ;  /* 0x000000101480723c */ /* 0x000fe40000001880 */
[----:B------:R-:W-:Y:S01]  /*e9b0*/  FADD.FTZ R33, R149, R33 ;  /* 0x0000002195217221 */ /* 0x000fe20000010000 */
[----:B------:R-:W-:Y:S01]  /*e9c0*/  IMAD.WIDE.U32 R16, R24, -0x2daee0ad, RZ ;  /* 0xd2511f5318107825 */ /* 0x000fe200078e00ff */
[----:B------:R-:W-:-:S03]  /*e9d0*/  LOP3.LUT R24, R212, UR15, R167, 0x96, !PT ;  /* 0x0000000fd4187c12 */ /* 0x000fc6000f8e96a7 */
[----:B------:R-:W-:Y:S01]  /*e9e0*/  FADD.FTZ R41, R143, R41 ;  /* 0x000000298f297221 */ /* 0x000fe20000010000 */
[----:B------:R-:W-:Y:S01]  /*e9f0*/  FADD.FTZ R44, R145, R44 ;  /* 0x0000002c912c7221 */ /* 0x000fe20000010000 */
[----:B------:R-:W-:Y:S01]  /*ea00*/  FADD.FTZ R37, R151, R37 ;  /* 0x0000002597257221 */ /* 0x000fe20000010000 */
[----:B------:R-:W-:Y:S01]  /*ea10*/  LOP3.LUT R166, R166, UR4, R17, 0x96, !PT ;  /* 0x00000004a6a67c12 */ /* 0x000fe2000f8e9611 */
[----:B------:R-:W-:Y:S01]  /*ea20*/  HMMA.16816.F32 R116, R20, R18, R116 ;  /* 0x000000121474723c */ /* 0x000fe20000001874 */
[----:B------:R-:W-:Y:S01]  /*ea30*/  IMAD.WIDE.U32 R24, R24, -0x326172a9, RZ ;  /* 0xcd9e8d5718187825 */ /* 0x000fe200078e00ff */
[----:B------:R-:W-:-:S03]  /*ea40*/  LOP3.LUT R18, R238, UR14, R163, 0x96, !PT ;  /* 0x0000000eee127c12 */ /* 0x000fc6000f8e96a3 */
[----:B------:R-:W-:Y:S01]  /*ea50*/  FADD.FTZ R33, R148, R33 ;  /* 0x0000002194217221 */ /* 0x000fe20000010000 */
[----:B------:R-:W-:Y:S01]  /*ea60*/  FADD.FTZ R41, R50, R41 ;  /* 0x0000002932297221 */ /* 0x000fe20000010000 */
[----:B------:R-:W-:Y:S01]  /*ea70*/  IMAD.WIDE.U32 R166, R166, -0x326172a9, RZ ;  /* 0xcd9e8d57a6a67825 */ /* 0x000fe200078e00ff */
[----:B------:R-:W-:-:S03]  /*ea80*/  LOP3.LUT R17, R210, UR9, R25, 0x96, !PT ;  /* 0x00000009d2117c12 */ /* 0x000fc6000f8e9619 */
[----:B-1----:R-:W-:Y:S01]  /*ea90*/  FFMA.FTZ R161, R140, UR19, -R67 ;  /* 0x000000138ca17c23 */ /* 0x002fe20008010843 */
[C---:B------:R-:W-:Y:S01]  /*eaa0*/  HMMA.16816.F32 R68, R20.reuse, R12, R68 ;  /* 0x0000000c1444723c */ /* 0x040fe20000001844 */
[----:B------:R-:W-:Y:S01]  /*eab0*/  IMAD.WIDE.U32 R18, R18, -0x2daee0ad, RZ ;  /* 0xd2511f5312127825 */ /* 0x000fe200078e00ff */
[----:B------:R-:W-:Y:S01]  /*eac0*/  LOP3.LUT R172, R24, UR8, R167, 0x96, !PT ;  /* 0x0000000818ac7c12 */ /* 0x000fe2000f8e96a7 */
[----:B------:R1:W-:Y:S02]  /*ead0*/  MUFU.EX2 R140, R26 ;  /* 0x0000001a008c7308 */ /* 0x0003e40000000800 */
[----:B------:R-:W-:Y:S01]  /*eae0*/  FFMA.FTZ R167, R47, UR19, -R45 ;  /* 0x000000132fa77c23 */ /* 0x000fe2000801082d */
[----:B------:R-:W-:Y:S01]  /*eaf0*/  IMAD.WIDE.U32 R176, R17, -0x2daee0ad, RZ ;  /* 0xd2511f5311b07825 */ /* 0x000fe200078e00ff */
[----:B------:R-:W-:Y:S01]  /*eb00*/  LOP3.LUT R12, R222, UR15, R19, 0x96, !PT ;  /* 0x0000000fde0c7c12 */ /* 0x000fe2000f8e9613 */
[----:B------:R-:W-:Y:S01]  /*eb10*/  MUFU.EX2 R161, R161 ;  /* 0x000000a100a17308 */ /* 0x000fe20000000800 */
[----:B------:R-:W-:Y:S01]  /*eb20*/  LOP3.LUT R162, R18, UR4, R175, 0x96, !PT ;  /* 0x0000000412a27c12 */ /* 0x000fe2000f8e96af */
[----:B------:R-:W-:Y:S01]  /*eb30*/  IMAD.WIDE.U32 R172, R172, -0x2daee0ad, RZ ;  /* 0xd2511f53acac7825 */ /* 0x000fe200078e00ff */
[----:B------:R-:W-:Y:S01]  /*eb40*/  HMMA.16816.F32 R80, R20, R14, R80 ;  /* 0x0000000e1450723c */ /* 0x000fe20000001850 */
[----:B------:R-:W-:Y:S02]  /*eb50*/  MUFU.EX2 R47, R132 ;  /* 0x00000084002f7308 */ /* 0x000fe40000000800 */
[----:B------:R-:W-:Y:S01]  /*eb60*/  FADD.FTZ R37, R144, R37 ;  /* 0x0000002590257221 */ /* 0x000fe20000010000 */
[----:B------:R-:W-:Y:S01]  /*eb70*/  IMAD.WIDE.U32 R12, R12, -0x326172a9, RZ ;  /* 0xcd9e8d570c0c7825 */ /* 0x000fe200078e00ff */
[----:B------:R-:W-:Y:S01]  /*eb80*/  LOP3.LUT R14, R176, UR25, R173, 0x96, !PT ;  /* 0x00000019b00e7c12 */ /* 0x000fe2000f8e96ad */
[----:B------:R-:W-:Y:S01]  /*eb90*/  MUFU.EX2 R132, R167 ;  /* 0x000000a700847308 */ /* 0x000fe20000000800 */
[----:B------:R-:W-:Y:S01]  /*eba0*/  LOP3.LUT R176, R16, UR26, R177, 0x96, !PT ;  /* 0x0000001a10b07c12 */ /* 0x000fe2000f8e96b1 */
[----:B------:R-:W-:Y:S01]  /*ebb0*/  IMAD.WIDE.U32 R162, R162, -0x326172a9, RZ ;  /* 0xcd9e8d57a2a27825 */ /* 0x000fe200078e00ff */
[----:B------:R-:W-:-:S03]  /*ebc0*/  LOP3.LUT R24, R218, UR9, R13, 0x96, !PT ;  /* 0x00000009da187c12 */ /* 0x000fc6000f8e960d */
[----:B------:R-:W-:Y:S01]  /*ebd0*/  FFMA.FTZ R13, R157, UR19, -R138 ;  /* 0x000000139d0d7c23 */ /* 0x000fe2000801088a */
[----:B------:R-:W-:Y:S01]  /*ebe0*/  FFMA.FTZ R157, R156, UR19, -R67 ;  /* 0x000000139c9d7c23 */ /* 0x000fe20008010843 */
[----:B------:R-:W-:Y:S01]  /*ebf0*/  IMAD.WIDE.U32 R14, R14, -0x326172a9, RZ ;  /* 0xcd9e8d570e0e7825 */ /* 0x000fe200078e00ff */
[----:B------:R-:W-:Y:S01]  /*ec00*/  LOP3.LUT R164, R12, UR8, R163, 0x96, !PT ;  /* 0x000000080ca47c12 */ /* 0x000fe2000f8e96a3 */
[----:B------:R-:W2:Y:S01]  /*ec10*/  MUFU.EX2 R156, R13 ;  /* 0x0000000d009c7308 */ /* 0x000ea20000000800 */
[C---:B------:R-:W-:Y:S01]  /*ec20*/  HMMA.16816.F32 R84, R20.reuse, R8, R84 ;  /* 0x000000081454723c */ /* 0x040fe20000001854 */
[----:B------:R-:W-:Y:S01]  /*ec30*/  IMAD.MOV.U32 R12, RZ, RZ, R14 ;  /* 0x000000ffff0c7224 */ /* 0x000fe200078e000e */
[----:B------:R-:W-:Y:S01]  /*ec40*/  PRMT R8, R14, 0x7771, RZ ;  /* 0x000077710e087816 */ /* 0x000fe200000000ff */
[----:B------:R-:W-:Y:S01]  /*ec50*/  IMAD.WIDE.U32 R176, R176, -0x326172a9, RZ ;  /* 0xcd9e8d57b0b07825 */ /* 0x000fe200078e00ff */
[----:B------:R-:W-:Y:S01]  /*ec60*/  PRMT R9, R14, 0x7773, RZ ;  /* 0x000077730e097816 */ /* 0x000fe200000000ff */
[----:B------:R-:W3:Y:S01]  /*ec70*/  MUFU.EX2 R157, R157 ;  /* 0x0000009d009d7308 */ /* 0x000ee20000000800 */
[----:B------:R-:W-:Y:S01]  /*ec80*/  LOP3.LUT R12, R12, 0xff, RZ, 0xc0, !PT ;  /* 0x000000ff0c0c7812 */ /* 0x000fe200078ec0ff */
[----:B------:R-:W-:Y:S01]  /*ec90*/  IMAD.WIDE.U32 R178, R24, -0x2daee0ad, RZ ;  /* 0xd2511f5318b27825 */ /* 0x000fe200078e00ff */
[----:B------:R-:W-:Y:S01]  /*eca0*/  PRMT R14, R14, 0x7772, RZ ;  /* 0x000077720e0e7816 */ /* 0x000fe200000000ff */
[C---:B------:R-:W-:Y:S01]  /*ecb0*/  HMMA.16816.F32 R108, R20.reuse, R10, R108 ;  /* 0x0000000a146c723c */ /* 0x040fe2000000186c */
[----:B------:R-:W-:Y:S01]  /*ecc0*/  PRMT R8, R12, 0x5410, R8 ;  /* 0x000054100c087816 */ /* 0x000fe20000000008 */
[----:B------:R-:W4:Y:S01]  /*ecd0*/  LDSM.16.MT88.4 R16, [R186+0x7000] ;  /* 0x00700000ba10783b */ /* 0x000f220000004200 */
[----:B------:R-:W-:Y:S01]  /*ece0*/  LOP3.LUT R25, R176, UR6, R15, 0x96, !PT ;  /* 0x00000006b0197c12 */ /* 0x000fe2000f8e960f */
[----:B------:R-:W-:Y:S01]  /*ecf0*/  FFMA.FTZ R138, R29, UR19, -R45 ;  /* 0x000000131d8a7c23 */ /* 0x000fe2000801082d */
[----:B------:R-:W-:Y:S01]  /*ed00*/  PRMT R9, R14, 0x5410, R9 ;  /* 0x000054100e097816 */ /* 0x000fe20000000009 */
[----:B------:R-:W-:Y:S01]  /*ed10*/  FFMA.FTZ R29, R171, UR19, -R45 ;  /* 0x00000013ab1d7c23 */ /* 0x000fe2000801082d */
[--C-:B-1----:R-:W-:Y:S01]  /*ed20*/  HSET2.LE.AND R26, R8, R208.reuse, PT ;  /* 0x000000d0081a7233 */ /* 0x102fe20003803000 */
[C---:B------:R-:W-:Y:S01]  /*ed30*/  HMMA.16816.F32 R104, R20.reuse, R4, R104 ;  /* 0x000000041468723c */ /* 0x040fe20000001868 */
[----:B--2---:R-:W-:Y:S01]  /*ed40*/  F2FP.F16.F32.PACK_AB R165, R156, R154 ;  /* 0x0000009a9ca5723e */ /* 0x004fe200000000ff */
[----:B------:R-:W1:Y:S01]  /*ed50*/  LDSM.16.MT88.4 R12, [R182+0x7000] ;  /* 0x00700000b60c783b */ /* 0x000e620000004200 */
[----:B------:R-:W-:Y:S01]  /*ed60*/  LOP3.LUT R11, R25, 0xffff, RZ, 0xc0, !PT ;  /* 0x0000ffff190b7812 */ /* 0x000fe200078ec0ff */
[----:B------:R-:W-:Y:S01]  /*ed70*/  MUFU.EX2 R29, R29 ;  /* 0x0000001d001d7308 */ /* 0x000fe20000000800 */
[----:B------:R-:W-:Y:S01]  /*ed80*/  LOP3.LUT R27, R9, 0xff00ff, RZ, 0xc0, !PT ;  /* 0x00ff00ff091b7812 */ /* 0x000fe200078ec0ff */
[----:B------:R-:W-:Y:S01]  /*ed90*/  FADD.FTZ R33, R161, R33 ;  /* 0x00000021a1217221 */ /* 0x000fe20000010000 */
[----:B------:R-:W-:Y:S01]  /*eda0*/  LOP3.LUT R26, R165, R26, RZ, 0xc0, !PT ;  /* 0x0000001aa51a7212 */ /* 0x000fe200078ec0ff */
[----:B------:R-:W-:Y:S01]  /*edb0*/  IMAD.WIDE.U32 R164, R164, -0x2daee0ad, RZ ;  /* 0xd2511f53a4a47825 */ /* 0x000fe200078e00ff */
[C---:B------:R-:W-:Y:S01]  /*edc0*/  LOP3.LUT R10, R25.reuse, 0xff, RZ, 0xc0, !PT ;  /* 0x000000ff190a7812 */ /* 0x040fe200078ec0ff */
[----:B------:R-:W-:Y:S01]  /*edd0*/  HMMA.16816.F32 R96, R20, R6, R96 ;  /* 0x000000061460723c */ /* 0x000fe20000001860 */
[----:B------:R-:W-:Y:S01]  /*ede0*/  PRMT R163, R25, 0x7632, R163 ;  /* 0x0000763219a37816 */ /* 0x000fe200000000a3 */
[----:B------:R-:W-:Y:S01]  /*edf0*/  LDSM.16.MT88.4 R20, [R180+0x7000] ;  /* 0x00700000b414783b */ /* 0x000fe20000004200 */
[----:B------:R-:W-:Y:S01]  /*ee00*/  SHF.R.U32.HI R9, RZ, 0x8, R11 ;  /* 0x00000008ff097819 */ /* 0x000fe2000001160b */
[----:B------:R-:W-:Y:S01]  /*ee10*/  MUFU.EX2 R138, R138 ;  /* 0x0000008a008a7308 */ /* 0x000fe20000000800 */
[----:B------:R-:W-:Y:S01]  /*ee20*/  SHF.R.U32.HI R25, RZ, 0x18, R25 ;  /* 0x00000018ff197819 */ /* 0x000fe20000011619 */
[----:B------:R-:W-:Y:S01]  /*ee30*/  FADD.FTZ R41, R53, R41 ;  /* 0x0000002935297221 */ /* 0x000fe20000010000 */
[----:B------:R-:W-:Y:S01]  /*ee40*/  LOP3.LUT R163, R163, 0xff, RZ, 0xc0, !PT ;  /* 0x000000ffa3a37812 */ /* 0x000fe200078ec0ff */
[----:B------:R-:W-:Y:S01]  /*ee50*/  FADD.FTZ R37, R140, R37 ;  /* 0x000000258c257221 */ /* 0x000fe20000010000 */
[----:B------:R-:W-:Y:S01]  /*ee60*/  PRMT R9, R10, 0x5410, R9 ;  /* 0x000054100a097816 */ /* 0x000fe20000000009 */
[----:B------:R-:W-:Y:S01]  /*ee70*/  FADD.FTZ R33, R142, R33 ;  /* 0x000000218e217221 */ /* 0x000fe20000010000 */
[----:B------:R-:W-:Y:S01]  /*ee80*/  LOP3.LUT R178, R178, UR25, R165, 0x96, !PT ;  /* 0x00000019b2b27c12 */ /* 0x000fe2000f8e96a5 */
[----:B------:R-:W-:Y:S01]  /*ee90*/  FADD.FTZ R41, R65, R41 ;  /* 0x0000002941297221 */ /* 0x000fe20000010000 */
[----:B------:R-:W-:Y:S01]  /*eea0*/  PRMT R8, R163, 0x5410, R25 ;  /* 0x00005410a3087816 */ /* 0x000fe20000000019 */
[----:B------:R-:W-:Y:S01]  /*eeb0*/  FADD.FTZ R37, R154, R37 ;  /* 0x000000259a257221 */ /* 0x000fe20000010000 */
[--C-:B------:R-:W-:Y:S01]  /*eec0*/  HSET2.LE.AND R27, R27, R208.reuse, PT ;  /* 0x000000d01b1b7233 */ /* 0x100fe20003803000 */
[----:B---3--:R-:W-:Y:S01]  /*eed0*/  FADD.FTZ R33, R157, R33 ;  /* 0x000000219d217221 */ /* 0x008fe20000010000 */
[C---:B------:R-:W-:Y:S01]  /*eee0*/  F2FP.F16.F32.PACK_AB R11, R141.reuse, R157 ;  /* 0x0000009d8d0b723e */ /* 0x040fe200000000ff */
[----:B------:R-:W-:Y:S01]  /*eef0*/  FADD.FTZ R37, R156, R37 ;  /* 0x000000259c257221 */ /* 0x000fe20000010000 */
[----:B------:R-:W-:Y:S01]  /*ef00*/  HSET2.LE.AND R9, R9, R208, PT ;  /* 0x000000d009097233 */ /* 0x000fe20003803000 */
[----:B------:R-:W-:Y:S01]  /*ef10*/  FADD.FTZ R33, R141, R33 ;  /* 0x000000218d217221 */ /* 0x000fe20000010000 */
[----:B------:R-:W-:Y:S01]  /*ef20*/  LOP3.LUT R174, R174, UR26, R179, 0x96, !PT ;  /* 0x0000001aaeae7c12 */ /* 0x000fe2000f8e96b3 */
[----:B------:R-:W-:Y:S01]  /*ef30*/  IMAD.WIDE.U32 R178, R178, -0x326172a9, RZ ;  /* 0xcd9e8d57b2b27825 */ /* 0x000fe200078e00ff */
[----:B------:R-:W-:-:S03]  /*ef40*/  F2FP.F16.F32.PACK_AB R24, R140, R144 ;  /* 0x000000908c18723e */ /* 0x000fc600000000ff */
[----:B------:R-:W-:Y:S01]  /*ef50*/  FADD.FTZ R37, R52, R37 ;  /* 0x0000002534257221 */ /* 0x000fe20000010000 */
[----:B------:R-:W-:Y:S01]  /*ef60*/  HSET2.LE.AND R25, R8, R208, PT ;  /* 0x000000d008197233 */ /* 0x000fe20003803000 */
[----:B------:R-:W-:Y:S01]  /*ef70*/  IMAD.MOV.U32 R6, RZ, RZ, R178 ;  /* 0x000000ffff067224 */ /* 0x000fe200078e00b2 */
[----:B------:R-:W-:Y:S01]  /*ef80*/  LOP3.LUT R27, R11, R27, RZ, 0xc0, !PT ;  /* 0x0000001b0b1b7212 */ /* 0x000fe200078ec0ff */
[----:B------:R-:W-:Y:S01]  /*ef90*/  IMAD.WIDE.U32 R174, R174, -0x326172a9, RZ ;  /* 0xcd9e8d57aeae7825 */ /* 0x000fe200078e00ff */
[----:B------:R-:W-:-:S03]  /*efa0*/  F2FP.F16.F32.PACK_AB R4, R142, R161 ;  /* 0x000000a18e04723e */ /* 0x000fc600000000ff */
[----:B------:R-:W-:Y:S01]  /*efb0*/  FADD.FTZ R37, R61, R37 ;  /* 0x000000253d257221 */ /* 0x000fe20000010000 */
[----:B------:R-:W-:Y:S01]  /*efc0*/  LOP3.LUT R24, R24, R9, RZ, 0xc0, !PT ;  /* 0x0000000918187212 */ /* 0x000fe200078ec0ff */
[----:B------:R-:W-:Y:S01]  /*efd0*/  VIADD R217, R137, 0xfffffffc ;  /* 0xfffffffc89d97836 */ /* 0x000fe20000000000 */
[----:B------:R-:W2:Y:S01]  /*efe0*/  LDSM.16.MT88.4 R8, [R181+0x7000] ;  /* 0x00700000b508783b */ /* 0x000ea20000004200 */
[----:B------:R-:W-:Y:S01]  /*eff0*/  LOP3.LUT R25, R4, R25, RZ, 0xc0, !PT ;  /* 0x0000001904197212 */ /* 0x000fe200078ec0ff */
[----:B------:R-:W-:Y:S01]  /*f000*/  FADD.FTZ R37, R62, R37 ;  /* 0x000000253e257221 */ /* 0x000fe20000010000 */
[----:B------:R-:W-:Y:S02]  /*f010*/  PRMT R4, R178, 0x7771, RZ ;  /* 0x00007771b2047816 */ /* 0x000fe400000000ff */
[----:B------:R-:W-:Y:S02]  /*f020*/  LOP3.LUT R7, R6, 0xff, RZ, 0xc0, !PT ;  /* 0x000000ff06077812 */ /* 0x000fe400078ec0ff */
[----:B------:R-:W-:Y:S01]  /*f030*/  PRMT R5, R178, 0x7773, RZ ;  /* 0x00007773b2057816 */ /* 0x000fe200000000ff */
[----:B----4-:R-:W-:Y:S01]  /*f040*/  HMMA.16816.F32 R124, R24, R16, R124 ;  /* 0x00000010187c723c */ /* 0x010fe2000000187c */
[----:B------:R-:W-:Y:S01]  /*f050*/  PRMT R4, R7, 0x5410, R4 ;  /* 0x0000541007047816 */ /* 0x000fe20000000004 */
[----:B------:R-:W-:Y:S01]  /*f060*/  FFMA.FTZ R7, R48, UR19, -R45 ;  /* 0x0000001330077c23 */ /* 0x000fe2000801082d */
[----:B------:R-:W-:Y:S01]  /*f070*/  PRMT R163, R178, 0x7772, RZ ;  /* 0x00007772b2a37816 */ /* 0x000fe200000000ff */
[----:B------:R3:W4:Y:S01]  /*f080*/  MUFU.EX2 R48, R66 ;  /* 0x0000004200307308 */ /* 0x0007220000000800 */
[----:B------:R-:W-:-:S02]  /*f090*/  LOP3.LUT R6, R174, UR6, R179, 0x96, !PT ;  /* 0x00000006ae067c12 */ /* 0x000fc4000f8e96b3 */
[----:B------:R-:W-:Y:S01]  /*f0a0*/  PRMT R5, R163, 0x5410, R5 ;  /* 0x00005410a3057816 */ /* 0x000fe20000000005 */
[C---:B------:R-:W-:Y:S01]  /*f0b0*/  HMMA.16816.F32 R120, R24.reuse, R18, R120 ;  /* 0x000000121878723c */ /* 0x040fe20000001878 */
[C---:B------:R-:W-:Y:S02]  /*f0c0*/  LOP3.LUT R163, R6.reuse, 0xffff, RZ, 0xc0, !PT ;  /* 0x0000ffff06a37812 */ /* 0x040fe400078ec0ff */
[----:B------:R-:W-:Y:S02]  /*f0d0*/  PRMT R165, R6, 0x7632, R165 ;  /* 0x0000763206a57816 */ /* 0x000fe400000000a5 */
[----:B------:R-:W-:Y:S02]  /*f0e0*/  SHF.R.U32.HI R163, RZ, 0x8, R163 ;  /* 0x00000008ffa37819 */ /* 0x000fe400000116a3 */
[----:B------:R-:W-:Y:S01]  /*f0f0*/  LOP3.LUT R165, R165, 0xff, RZ, 0xc0, !PT ;  /* 0x000000ffa5a57812 */ /* 0x000fe200078ec0ff */
[C---:B-1----:R-:W-:Y:S01]  /*f100*/  HMMA.16816.F32 R72, R24.reuse, R12, R72 ;  /* 0x0000000c1848723c */ /* 0x042fe20000001848 */
[----:B------:R-:W-:Y:S01]  /*f110*/  HSET2.LE.AND R4, R4, R208, PT ;  /* 0x000000d004047233 */ /* 0x000fe20003803000 */
[----:B---3--:R-:W-:Y:S01]  /*f120*/  FFMA.FTZ R66, R60, UR19, -R45 ;  /* 0x000000133c427c23 */ /* 0x008fe2000801082d */
[----:B------:R-:W-:Y:S01]  /*f130*/  LOP3.LUT R5, R5, 0xff00ff, RZ, 0xc0, !PT ;  /* 0x00ff00ff05057812 */ /* 0x000fe200078ec0ff */
[----:B------:R1:W3:Y:S01]  /*f140*/  MUFU.EX2 R60, R7 ;  /* 0x00000007003c7308 */ /* 0x0002e20000000800 */
[C---:B----4-:R-:W-:Y:S01]  /*f150*/  F2FP.F16.F32.PACK_AB R167, R48.reuse, R65 ;  /* 0x0000004130a7723e */ /* 0x050fe200000000ff */
[----:B------:R-:W-:Y:S01]  /*f160*/  FADD.FTZ R41, R48, R41 ;  /* 0x0000002930297221 */ /* 0x000fe20000010000 */
[----:B------:R-:W-:Y:S01]  /*f170*/  F2FP.F16.F32.PACK_AB R173, R53, R50 ;  /* 0x0000003235ad723e */ /* 0x000fe200000000ff */
[----:B------:R-:W4:Y:S01]  /*f180*/  MUFU.EX2 R66, R66 ;  /* 0x0000004200427308 */ /* 0x000f220000000800 */
[----:B------:R-:W-:Y:S01]  /*f190*/  LOP3.LUT R166, R166, UR7, R177, 0x96, !PT ;  /* 0x00000007a6a67c12 */ /* 0x000fe2000f8e96b1 */
[----:B------:R-:W-:Y:S01]  /*f1a0*/  HMMA.16816.F32 R76, R24, R14, R76 ;  /* 0x0000000e184c723c */ /* 0x000fe2000000184c */
[----:B-1----:R-:W-:-:S07]  /*f1b0*/  LOP3.LUT R7, R6, 0xff, RZ, 0xc0, !PT ;  /* 0x000000ff06077812 */ /* 0x002fce00078ec0ff */
[C---:B--2---:R-:W-:Y:S01]  /*f1c0*/  HMMA.16816.F32 R88, R24.reuse, R8, R88 ;  /* 0x000000081858723c */ /* 0x044fe20000001858 */
[----:B------:R-:W-:Y:S01]  /*f1d0*/  SHF.R.U32.HI R6, RZ, 0x18, R6 ;  /* 0x00000018ff067819 */ /* 0x000fe20000011606 */
[----:B---3--:R-:W-:Y:S01]  /*f1e0*/  FADD.FTZ R44, R60, R44 ;  /* 0x0000002c3c2c7221 */ /* 0x008fe20000010000 */
[----:B------:R-:W-:Y:S02]  /*f1f0*/  PRMT R7, R7, 0x5410, R163 ;  /* 0x0000541007077816 */ /* 0x000fe400000000a3 */
[----:B------:R-:W-:Y:S01]  /*f200*/  PRMT R165, R165, 0x5410, R6 ;  /* 0x00005410a5a57816 */ /* 0x000fe20000000006 */
[----:B------:R-:W-:Y:S01]  /*f210*/  FADD.FTZ R44, R132, R44 ;  /* 0x0000002c842c7221 */ /* 0x000fe20000010000 */
[----:B------:R-:W-:Y:S01]  /*f220*/  LOP3.LUT R6, R167, R4, RZ, 0xc0, !PT ;  /* 0x00000004a7067212 */ /* 0x000fe200078ec0ff */
[----:B------:R-:W-:Y:S01]  /*f230*/  HMMA.16816.F32 R112, R24, R10, R112 ;  /* 0x0000000a1870723c */ /* 0x000fe20000001870 */
[--C-:B------:R-:W-:Y:S01]  /*f240*/  HSET2.LE.AND R4, R5, R208.reuse, PT ;  /* 0x000000d005047233 */ /* 0x100fe20003803000 */
[----:B----4-:R-:W-:Y:S01]  /*f250*/  FADD.FTZ R44, R66, R44 ;  /* 0x0000002c422c7221 */ /* 0x010fe20000010000 */
[----:B------:R-:W-:-:S02]  /*f260*/  HSET2.LE.AND R167, R7, R208, PT ;  /* 0x000000d007a77233 */ /* 0x000fc40003803000 */
[C---:B------:R-:W-:Y:S01]  /*f270*/  F2FP.F16.F32.PACK_AB R7, R47.reuse, R66 ;  /* 0x000000422f07723e */ /* 0x040fe200000000ff */
[----:B------:R-:W-:Y:S01]  /*f280*/  FADD.FTZ R44, R47, R44 ;  /* 0x0000002c2f2c7221 */ /* 0x000fe20000010000 */
[----:B------:R-:W-:Y:S01]  /*f290*/  HSET2.LE.AND R5, R165, R208, PT ;  /* 0x000000d0a5057233 */ /* 0x000fe20003803000 */
[C---:B------:R-:W-:Y:S01]  /*f2a0*/  HMMA.16816.F32 R92, R24.reuse, R20, R92 ;  /* 0x00000014185c723c */ /* 0x040fe2000000185c */
[----:B------:R-:W-:Y:S02]  /*f2b0*/  F2FP.F16.F32.PACK_AB R163, R132, R60 ;  /* 0x0000003c84a3723e */ /* 0x000fe400000000ff */
[----:B------:R-:W-:Y:S02]  /*f2c0*/  LOP3.LUT R7, R7, R4, RZ, 0xc0, !PT ;  /* 0x0000000407077212 */ /* 0x000fe400078ec0ff */
[----:B------:R-:W-:Y:S01]  /*f2d0*/  LOP3.LUT R4, R173, R167, RZ, 0xc0, !PT ;  /* 0x000000a7ad047212 */ /* 0x000fe200078ec0ff */
[----:B------:R-:W-:Y:S01]  /*f2e0*/  IMAD.WIDE.U32 R166, R166, -0x2daee0ad, RZ ;  /* 0xd2511f53a6a67825 */ /* 0x000fe200078e00ff */
[----:B------:R-:W-:Y:S01]  /*f2f0*/  LOP3.LUT R5, R163, R5, RZ, 0xc0, !PT ;  /* 0x00000005a3057212 */ /* 0x000fe200078ec0ff */
[----:B------:R-:W-:Y:S02]  /*f300*/  HMMA.16816.F32 R100, R24, R22, R100 ;  /* 0x000000161864723c */ /* 0x000fe40000001864 */
[----:B------:R-:W-:-:S02]  /*f310*/  FFMA.FTZ R25, R54, UR19, -R67 ;  /* 0x0000001336197c23 */ /* 0x000fc40008010843 */
[----:B------:R1:W2:Y:S01]  /*f320*/  MUFU.EX2 R54, R63 ;  /* 0x0000003f00367308 */ /* 0x0002a20000000800 */
[----:B------:R-:W-:-:S03]  /*f330*/  LOP3.LUT R172, R172, UR24, R167, 0x96, !PT ;  /* 0x00000018acac7c12 */ /* 0x000fc6000f8e96a7 */
[----:B------:R-:W-:Y:S01]  /*f340*/  HMMA.16816.F32 R80, R4, R14, R80 ;  /* 0x0000000e0450723c */ /* 0x000fe20000001850 */
[----:B------:R-:W-:Y:S01]  /*f350*/  IMAD.MOV.U32 R15, RZ, RZ, R166 ;  /* 0x000000ffff0f7224 */ /* 0x000fe200078e00a6 */
[----:B------:R-:W-:-:S04]  /*f360*/  PRMT R14, R166, 0x7772, RZ ;  /* 0x00007772a60e7816 */ /* 0x000fc800000000ff */
[----:B------:R-:W-:Y:S02]  /*f370*/  LOP3.LUT R24, R15, 0xff, RZ, 0xc0, !PT ;  /* 0x000000ff0f187812 */ /* 0x000fe400078ec0ff */
[C---:B------:R-:W-:Y:S01]  /*f380*/  HMMA.16816.F32 R68, R4.reuse, R12, R68 ;  /* 0x0000000c0444723c */ /* 0x040fe20000001844 */
[----:B-1----:R-:W-:Y:S01]  /*f390*/  FFMA.FTZ R63, R56, UR19, -R67 ;  /* 0x00000013383f7c23 */ /* 0x002fe20008010843 */
[C---:B------:R-:W-:Y:S01]  /*f3a0*/  PRMT R12, R166.reuse, 0x7773, RZ ;  /* 0x00007773a60c7816 */ /* 0x040fe200000000ff */
[----:B------:R-:W-:Y:S01]  /*f3b0*/  MUFU.EX2 R56, R59 ;  /* 0x0000003b00387308 */ /* 0x000fe20000000800 */
[----:B------:R-:W-:Y:S01]  /*f3c0*/  PRMT R13, R166, 0x7771, RZ ;  /* 0x00007771a60d7816 */ /* 0x000fe200000000ff */
[----:B------:R-:W-:Y:S01]  /*f3d0*/  FFMA.FTZ R67, R28, UR19, -R45 ;  /* 0x000000131c437c23 */ /* 0x000fe2000801082d */
[----:B------:R-:W-:Y:S01]  /*f3e0*/  LOP3.LUT R15, R172, 0xff, RZ, 0xc0, !PT ;  /* 0x000000ffac0f7812 */ /* 0x000fe200078ec0ff */
[----:B------:R1:W3:Y:S01]  /*f3f0*/  MUFU.EX2 R59, R25 ;  /* 0x00000019003b7308 */ /* 0x0002e20000000800 */
[----:B------:R-:W-:Y:S01]  /*f400*/  HMMA.16816.F32 R84, R4, R8, R84 ;  /* 0x000000080454723c */ /* 0x000fe20000001854 */
[----:B------:R-:W-:Y:S01]  /*f410*/  PRMT R9, R14, 0x5410, R12 ;  /* 0x000054100e097816 */ /* 0x000fe2000000000c */
[----:B--2---:R-:W-:Y:S01]  /*f420*/  FADD.FTZ R221, R54, R37 ;  /* 0x0000002536dd7221 */ /* 0x004fe20000010000 */
[----:B------:R-:W2:Y:S01]  /*f430*/  MUFU.EX2 R63, R63 ;  /* 0x0000003f003f7308 */ /* 0x000ea20000000800 */
[----:B------:R-:W-:-:S02]  /*f440*/  LOP3.LUT R8, R172, 0xffff, RZ, 0xc0, !PT ;  /* 0x0000ffffac087812 */ /* 0x000fc400078ec0ff */
[----:B------:R-:W-:Y:S01]  /*f450*/  PRMT R24, R24, 0x5410, R13 ;  /* 0x0000541018187816 */ /* 0x000fe2000000000d */
[----:B------:R-:W-:Y:S01]  /*f460*/  MUFU.EX2 R28, R169 ;  /* 0x000000a9001c7308 */ /* 0x000fe20000000800 */
[C---:B------:R-:W-:Y:S01]  /*f470*/  HMMA.16816.F32 R108, R4.reuse, R10, R108 ;  /* 0x0000000a046c723c */ /* 0x040fe2000000186c */
[----:B------:R-:W-:Y:S02]  /*f480*/  PRMT R10, R172, 0x7632, R10 ;  /* 0x00007632ac0a7816 */ /* 0x000fe4000000000a */
[----:B------:R-:W-:Y:S01]  /*f490*/  LOP3.LUT R9, R9, 0xff00ff, RZ, 0xc0, !PT ;  /* 0x00ff00ff09097812 */ /* 0x000fe200078ec0ff */
[----:B------:R-:W-:Y:S01]  /*f4a0*/  MUFU.EX2 R45, R170 ;  /* 0x000000aa002d7308 */ /* 0x000fe20000000800 */
[----:B-1----:R-:W-:Y:S01]  /*f4b0*/  SHF.R.U32.HI R25, RZ, 0x18, R172 ;  /* 0x00000018ff197819 */ /* 0x002fe200000116ac */
[----:B---3--:R-:W-:Y:S01]  /*f4c0*/  FADD.FTZ R33, R59, R33 ;  /* 0x000000213b217221 */ /* 0x008fe20000010000 */
[----:B------:R-:W-:Y:S01]  /*f4d0*/  LOP3.LUT R10, R10, 0xff, RZ, 0xc0, !PT ;  /* 0x000000ff0a0a7812 */ /* 0x000fe200078ec0ff */
[----:B------:R-:W-:Y:S01]  /*f4e0*/  HMMA.16816.F32 R96, R4, R22, R96 ;  /* 0x000000160460723c */ /* 0x000fe20000001860 */
[----:B------:R-:W-:Y:S01]  /*f4f0*/  SHF.R.U32.HI R8, RZ, 0x8, R8 ;  /* 0x00000008ff087819 */ /* 0x000fe20000011608 */
[----:B------:R-:W1:Y:S01]  /*f500*/  MUFU.EX2 R67, R67 ;  /* 0x0000004300437308 */ /* 0x000e620000000800 */
[----:B------:R-:W-:Y:S01]  /*f510*/  PRMT R25, R10, 0x5410, R25 ;  /* 0x000054100a197816 */ /* 0x000fe20000000019 */
[----:B--2---:R-:W-:Y:S01]  /*f520*/  FADD.FTZ R33, R63, R33 ;  /* 0x000000213f217221 */ /* 0x004fe20000010000 */
[----:B------:R-:W-:-:S02]  /*f530*/  HSET2.LE.AND R24, R24, R208, PT ;  /* 0x000000d018187233 */ /* 0x000fc40003803000 */
[--C-:B------:R-:W-:Y:S01]  /*f540*/  HSET2.LE.AND R27, R9, R208.reuse, PT ;  /* 0x000000d0091b7233 */ /* 0x100fe20003803000 */
[C---:B------:R-:W-:Y:S01]  /*f550*/  HMMA.16816.F32 R104, R4.reuse, R20, R104 ;  /* 0x000000140468723c */ /* 0x040fe20000001868 */
[----:B------:R-:W-:Y:S01]  /*f560*/  PRMT R8, R15, 0x5410, R8 ;  /* 0x000054100f087816 */ /* 0x000fe20000000008 */
[----:B------:R-:W-:Y:S01]  /*f570*/  FADD.FTZ R33, R57, R33 ;  /* 0x0000002139217221 */ /* 0x000fe20000010000 */
[----:B------:R-:W-:Y:S01]  /*f580*/  F2FP.F16.F32.PACK_AB R26, R54, R62 ;  /* 0x0000003e361a723e */ /* 0x000fe200000000ff */
[----:B------:R-:W2:Y:S01]  /*f590*/  LDSM.16.MT88.4 R12, [R182+0x7800] ;  /* 0x00780000b60c783b */ /* 0x000ea20000004200 */
[C---:B------:R-:W-:Y:S01]  /*f5a0*/  F2FP.F16.F32.PACK_AB R9, R56.reuse, R57 ;  /* 0x000000393809723e */ /* 0x040fe200000000ff */
[----:B------:R-:W-:Y:S01]  /*f5b0*/  FADD.FTZ R220, R56, R33 ;  /* 0x0000002138dc7221 */ /* 0x000fe20000010000 */
[----:B------:R-:W-:Y:S01]  /*f5c0*/  LOP3.LUT R22, R162, UR7, R175, 0x96, !PT ;  /* 0x00000007a2167c12 */ /* 0x000fe2000f8e96af */
[----:B------:R-:W-:Y:S01]  /*f5d0*/  HMMA.16816.F32 R128, R4, R16, R128 ;  /* 0x000000100480723c */ /* 0x000fe20000001880 */
[----:B------:R-:W-:Y:S01]  /*f5e0*/  HSET2.LE.AND R25, R25, R208, PT ;  /* 0x000000d019197233 */ /* 0x000fe20003803000 */
[----:B-1----:R-:W-:Y:S01]  /*f5f0*/  FADD.FTZ R44, R67, R44 ;  /* 0x0000002c432c7221 */ /* 0x002fe20000010000 */
[----:B------:R-:W-:Y:S01]  /*f600*/  LOP3.LUT R26, R26, R24, RZ, 0xc0, !PT ;  /* 0x000000181a1a7212 */ /* 0x000fe200078ec0ff */
[----:B------:R-:W-:Y:S01]  /*f610*/  IMAD.WIDE.U32 R22, R22, -0x2daee0ad, RZ ;  /* 0xd2511f5316167825 */ /* 0x000fe200078e00ff */
[----:B------:R-:W-:-:S03]  /*f620*/  F2FP.F16.F32.PACK_AB R20, R63, R59 ;  /* 0x0000003b3f14723e */ /* 0x000fc600000000ff */
[----:B------:R-:W-:Y:S01]  /*f630*/  FADD.FTZ R44, R138, R44 ;  /* 0x0000002c8a2c7221 */ /* 0x000fe20000010000 */
[----:B------:R-:W-:Y:S01]  /*f640*/  LOP3.LUT R27, R9, R27, RZ, 0xc0, !PT ;  /* 0x0000001b091b7212 */ /* 0x000fe200078ec0ff */
[----:B------:R-:W-:Y:S01]  /*f650*/  HMMA.16816.F32 R116, R4, R18, R116 ;  /* 0x000000120474723c */ /* 0x000fe20000001874 */
[----:B------:R-:W-:Y:S01]  /*f660*/  HSET2.LE.AND R24, R8, R208, PT ;  /* 0x000000d008187233 */ /* 0x000fe20003803000 */
[----:B------:R-:W1:Y:S01]  /*f670*/  LDSM.16.MT88.4 R16, [R186+0x7800] ;  /* 0x00780000ba10783b */ /* 0x000e620000004200 */
[----:B------:R-:W-:Y:S01]  /*f680*/  LOP3.LUT R25, R20, R25, RZ, 0xc0, !PT ;  /* 0x0000001914197212 */ /* 0x000fe200078ec0ff */
[--C-:B------:R-:W-:Y:S01]  /*f690*/  FFMA.FTZ R20, R30, UR19, -R46.reuse ;  /* 0x000000131e147c23 */ /* 0x100fe2000801082e */
[----:B------:R-:W-:Y:S01]  /*f6a0*/  F2FP.F16.F32.PACK_AB R21, R61, R52 ;  /* 0x000000343d15723e */ /* 0x000fe200000000ff */
[----:B------:R-:W3:Y:S01]  /*f6b0*/  LDSM.16.MT88.4 R8, [R181+0x7800] ;  /* 0x00780000b508783b */ /* 0x000ee20000004200 */
[----:B------:R-:W-:Y:S01]  /*f6c0*/  FFMA.FTZ R30, R0, UR19, -R46 ;  /* 0x00000013001e7c23 */ /* 0x000fe2000801082e */
[----:B------:R-:W-:Y:S01]  /*f6d0*/  LOP3.LUT R164, R164, UR24, R23, 0x96, !PT ;  /* 0x00000018a4a47c12 */ /* 0x000fe2000f8e9617 */
[----:B------:R4:W5:Y:S01]  /*f6e0*/  MUFU.EX2 R0, R20 ;  /* 0x0000001400007308 */ /* 0x0009620000000800 */
[----:B------:R-:W3:Y:S01]  /*f6f0*/  LDSM.16.MT88.4 R4, [R180+0x7800] ;  /* 0x00780000b404783b */ /* 0x000ee20000004200 */
[----:B------:R-:W-:Y:S01]  /*f700*/  LOP3.LUT R24, R21, R24, RZ, 0xc0, !PT ;  /* 0x0000001815187212 */ /* 0x000fe200078ec0ff */
[----:B------:R-:W-:Y:S01]  /*f710*/  IMAD.MOV.U32 R23, RZ, RZ, R22 ;  /* 0x000000ffff177224 */ /* 0x000fe200078e0016 */
[----:B------:R-:W-:Y:S01]  /*f720*/  MUFU.EX2 R46, R168 ;  /* 0x000000a8002e7308 */ /* 0x000fe20000000800 */
[----:B------:R-:W-:Y:S01]  /*f730*/  PRMT R21, R22, 0x7773, RZ ;  /* 0x0000777316157816 */ /* 0x000fe200000000ff */
[----:B------:R-:W-:Y:S01]  /*f740*/  FADD.FTZ R44, R45, R44 ;  /* 0x0000002c2d2c7221 */ /* 0x000fe20000010000 */
[----:B------:R-:W-:Y:S01]  /*f750*/  PRMT R163, R164, 0x7632, R163 ;  /* 0x00007632a4a37816 */ /* 0x000fe200000000a3 */
[----:B------:R-:W2:Y:S01]  /*f760*/  MUFU.EX2 R30, R30 ;  /* 0x0000001e001e7308 */ /* 0x000ea20000000800 */
[----:B------:R-:W-:Y:S01]  /*f770*/  LOP3.LUT R23, R23, 0xff, RZ, 0xc0, !PT ;  /* 0x000000ff17177812 */ /* 0x000fe200078ec0ff */
[C---:B------:R-:W-:Y:S01]  /*f780*/  FADD.FTZ R226, R29.reuse, R44 ;  /* 0x0000002c1de27221 */ /* 0x040fe20000010000 */
[----:B------:R-:W-:-:S02]  /*f790*/  F2FP.F16.F32.PACK_AB R165, R29, R45 ;  /* 0x0000002d1da5723e */ /* 0x000fc400000000ff */
[----:B----4-:R-:W-:Y:S01]  /*f7a0*/  PRMT R20, R22, 0x7771, RZ ;  /* 0x0000777116147816 */ /* 0x010fe200000000ff */
[----:B-----5:R-:W-:Y:S01]  /*f7b0*/  FADD.FTZ R41, R0, R41 ;  /* 0x0000002900297221 */ /* 0x020fe20000010000 */
[----:B------:R-:W-:Y:S02]  /*f7c0*/  PRMT R22, R22, 0x7772, RZ ;  /* 0x0000777216167816 */ /* 0x000fe400000000ff */
[----:B------:R-:W-:Y:S01]  /*f7d0*/  PRMT R20, R23, 0x5410, R20 ;  /* 0x0000541017147816 */ /* 0x000fe20000000014 */
[----:B--2---:R-:W-:Y:S01]  /*f7e0*/  HMMA.16816.F32 R72, R24, R12, R72 ;  /* 0x0000000c1848723c */ /* 0x004fe20000001848 */
[----:B------:R-:W-:Y:S02]  /*f7f0*/  PRMT R21, R22, 0x5410, R21 ;  /* 0x0000541016157816 */ /* 0x000fe40000000015 */
[----:B------:R-:W-:Y:S01]  /*f800*/  LOP3.LUT R22, R164, 0xffff, RZ, 0xc0, !PT ;  /* 0x0000ffffa4167812 */ /* 0x000fe200078ec0ff */
[----:B------:R-:W-:Y:S01]  /*f810*/  FADD.FTZ R41, R30, R41 ;  /* 0x000000291e297221 */ /* 0x000fe20000010000 */
[----:B------:R-:W-:-:S02]  /*f820*/  LOP3.LUT R23, R164, 0xff, RZ, 0xc0, !PT ;  /* 0x000000ffa4177812 */ /* 0x000fc400078ec0ff */
[----:B------:R-:W-:Y:S01]  /*f830*/  SHF.R.U32.HI R162, RZ, 0x8, R22 ;  /* 0x00000008ffa27819 */ /* 0x000fe20000011616 */
[C---:B------:R-:W-:Y:S01]  /*f840*/  HMMA.16816.F32 R76, R24.reuse, R14, R76 ;  /* 0x0000000e184c723c */ /* 0x040fe2000000184c */
[----:B------:R-:W-:Y:S01]  /*f850*/  SHF.R.U32.HI R164, RZ, 0x18, R164 ;  /* 0x00000018ffa47819 */ /* 0x000fe200000116a4 */
[----:B------:R-:W-:Y:S01]  /*f860*/  FADD.FTZ R41, R46, R41 ;  /* 0x000000292e297221 */ /* 0x000fe20000010000 */
[----:B------:R-:W-:Y:S02]  /*f870*/  LOP3.LUT R22, R163, 0xff, RZ, 0xc0, !PT ;  /* 0x000000ffa3167812 */ /* 0x000fe400078ec0ff */
[----:B------:R-:W-:Y:S01]  /*f880*/  HSET2.LE.AND R20, R20, R208, PT ;  /* 0x000000d014147233 */ /* 0x000fe20003803000 */
[C---:B------:R-:W-:Y:S01]  /*f890*/  FADD.FTZ R227, R28.reuse, R41 ;  /* 0x000000291ce37221 */ /* 0x040fe20000010000 */
[----:B------:R-:W-:Y:S01]  /*f8a0*/  LOP3.LUT R21, R21, 0xff00ff, RZ, 0xc0, !PT ;  /* 0x00ff00ff15157812 */ /* 0x000fe200078ec0ff */
[----:B-1----:R-:W-:Y:S01]  /*f8b0*/  HMMA.16816.F32 R124, R24, R16, R124 ;  /* 0x00000010187c723c */ /* 0x002fe2000000187c */
[----:B------:R-:W-:-:S02]  /*f8c0*/  F2FP.F16.F32.PACK_AB R163, R28, R46 ;  /* 0x0000002e1ca3723e */ /* 0x000fc400000000ff */
[----:B------:R-:W-:Y:S02]  /*f8d0*/  PRMT R23, R23, 0x5410, R162 ;  /* 0x0000541017177816 */ /* 0x000fe400000000a2 */
[----:B------:R-:W-:Y:S02]  /*f8e0*/  PRMT R164, R22, 0x5410, R164 ;  /* 0x0000541016a47816 */ /* 0x000fe400000000a4 */
[----:B------:R-:W-:Y:S01]  /*f8f0*/  LOP3.LUT R22, R163, R20, RZ, 0xc0, !PT ;  /* 0x00000014a3167212 */ /* 0x000fe200078ec0ff */
[----:B------:R-:W-:Y:S01]  /*f900*/  HMMA.16816.F32 R120, R24, R18, R120 ;  /* 0x000000121878723c */ /* 0x000fe20000001878 */
[--C-:B------:R-:W-:Y:S02]  /*f910*/  HSET2.LE.AND R20, R21, R208.reuse, PT ;  /* 0x000000d015147233 */ /* 0x100fe40003803000 */
[--C-:B------:R-:W-:Y:S02]  /*f920*/  HSET2.LE.AND R163, R23, R208.reuse, PT ;  /* 0x000000d017a37233 */ /* 0x100fe40003803000 */
[----:B------:R-:W-:-:S02]  /*f930*/  HSET2.LE.AND R21, R164, R208, PT ;  /* 0x000000d0a4157233 */ /* 0x000fc40003803000 */
[----:B------:R-:W-:Y:S01]  /*f940*/  F2FP.F16.F32.PACK_AB R166, R30, R0 ;  /* 0x000000001ea6723e */ /* 0x000fe200000000ff */
[C---:B---3--:R-:W-:Y:S01]  /*f950*/  HMMA.16816.F32 R88, R24.reuse, R8, R88 ;  /* 0x000000081858723c */ /* 0x048fe20000001858 */
[----:B------:R-:W-:Y:S02]  /*f960*/  F2FP.F16.F32.PACK_AB R162, R138, R67 ;  /* 0x000000438aa2723e */ /* 0x000fe400000000ff */
[----:B------:R-:W-:Y:S02]  /*f970*/  LOP3.LUT R23, R165, R20, RZ, 0xc0, !PT ;  /* 0x00000014a5177212 */ /* 0x000fe400078ec0ff */
[----:B------:R-:W-:Y:S02]  /*f980*/  LOP3.LUT R20, R166, R163, RZ, 0xc0, !PT ;  /* 0x000000a3a6147212 */ /* 0x000fe400078ec0ff */
[----:B------:R-:W-:Y:S01]  /*f990*/  LOP3.LUT R21, R162, R21, RZ, 0xc0, !PT ;  /* 0x00000015a2157212 */ /* 0x000fe200078ec0ff */
        /* <DEDUP_REMOVED lines=12> */
.L_x_722:
[----:B------:R-:W-:-:S13]  /*fa60*/  ISETP.GE.AND P0, PT, R217, RZ, PT ;  /* 0x000000ffd900720c */ /* 0x000fda0003f06270 */
[----:B------:R-:W-:Y:S05]  /*fa70*/  @!P0 BRA `(.L_x_729) ;  /* 0x0000003800b08947 */ /* 0x000fea0003800000 */
[----:B------:R-:W1:Y:S01]  /*fa80*/  LDC.64 R192, c[0x0][0x3c0] ;  /* 0x0000f000ffc07b82 */ /* 0x000e620000000a00 */
[----:B------:R-:W2:Y:S01]  /*fa90*/  LDCU UR19, c[0x0][0x440] ;  /* 0x00008800ff1377ac */ /* 0x000ea20008000800 */
[----:B------:R-:W-:Y:S01]  /*faa0*/  LOP3.LUT R216, R238, UR14, RZ, 0x3c, !PT ;  /* 0x0000000eeed87c12 */ /* 0x000fe2000f8e3cff */
[----:B------:R-:W-:Y:S01]  /*fab0*/  IMAD.MOV.U32 R2, RZ, RZ, R133 ;  /* 0x000000ffff027224 */ /* 0x000fe200078e0085 */
[----:B------:R-:W-:Y:S01]  /*fac0*/  LOP3.LUT R214, R236, UR14, RZ, 0x3c, !PT ;  /* 0x0000000eecd67c12 */ /* 0x000fe2000f8e3cff */
[----:B------:R-:W-:Y:S01]  /*fad0*/  IMAD.MOV.U32 R0, RZ, RZ, R134 ;  /* 0x000000ffff007224 */ /* 0x000fe200078e0086 */
[----:B------:R-:W-:Y:S01]  /*fae0*/  LOP3.LUT R215, R219, UR11, RZ, 0x3c, !PT ;  /* 0x0000000bdbd77c12 */ /* 0x000fe2000f8e3cff */
[----:B------:R-:W-:Y:S01]  /*faf0*/  IMAD.MOV.U32 R132, RZ, RZ, R135 ;  /* 0x000000ffff847224 */ /* 0x000fe200078e0087 */
[----:B------:R-:W-:Y:S01]  /*fb00*/  LOP3.LUT R209, R211, UR11, RZ, 0x3c, !PT ;  /* 0x0000000bd3d17c12 */ /* 0x000fe2000f8e3cff */
[----:B------:R-:W-:Y:S01]  /*fb10*/  IMAD.MOV.U32 R3, RZ, RZ, R136 ;  /* 0x000000ffff037224 */ /* 0x000fe200078e0088 */
[----:B------:R-:W3:Y:S01]  /*fb20*/  LDCU UR15, c[0x0][0x440] ;  /* 0x00008800ff0f77ac */ /* 0x000ee20008000800 */
[----:B------:R-:W4:Y:S01]  /*fb30*/  LDCU UR4, c[0x0][0x45c] ;  /* 0x00008b80ff0477ac */ /* 0x000f220008000800 */
[----:B--2---:R-:W-:Y:S01]  /*fb40*/  ISETP.GE.AND P1, PT, R199, UR19, PT ;  /* 0x00000013c7007c0c */ /* 0x004fe2000bf26270 */
[----:B------:R-:W-:-:S12]  /*fb50*/  BRA `(.L_x_730) ;  /* 0x0000000000f07947 */ /* 0x000fd80003800000 */
.L_x_732:
[----:B------:R-:W-:Y:S01]  /*fb60*/  @!P0 VIADD R149, R217, 0xffffffff ;  /* 0xffffffffd9958836 */ /* 0x000fe20000000000 */
[----:B------:R-:W-:Y:S01]  /*fb70*/  ISETP.GE.AND P1, PT, R199, UR15, PT ;  /* 0x0000000fc7007c0c */ /* 0x000fe2000bf26270 */
[C---:B------:R-:W-:Y:S01]  /*fb80*/  @!P0 VIADD R133, R217.reuse, 0xffffffff ;  /* 0xffffffffd9858836 */ /* 0x040fe20000000000 */
[----:B------:R-:W1:Y:S01]  /*fb90*/  @!P0 LDC.64 R138, c[0x0][0x3b8] ;  /* 0x0000ee00ff8a8b82 */ /* 0x000e620000000a00 */
[C---:B------:R-:W-:Y:S07]  /*fba0*/  @!P0 VIADD R148, R217.reuse, 0xffffffff ;  /* 0xffffffffd9948836 */ /* 0x040fee0000000000 */
[----:B------:R-:W2:Y:S03]  /*fbb0*/  @!P0 LDC.64 R134, c[0x0][0x3b8] ;  /* 0x0000ee00ff868b82 */ /* 0x000ea60000000a00 */
[----:B------:R-:W-:Y:S05]  /*fbc0*/  @!P1 VIADD R151, R217, 0xffffffff ;  /* 0xffffffffd9979836 */ /* 0x000fea0000000000 */
[----:B------:R-:W3:Y:S08]  /*fbd0*/  @!P1 LDC.64 R140, c[0x0][0x3b8] ;  /* 0x0000ee00ff8c9b82 */ /* 0x000ef00000000a00 */
[----:B------:R-:W4:Y:S02]  /*fbe0*/  @!P0 LDC.64 R136, c[0x0][0x3b8] ;  /* 0x0000ee00ff888b82 */ /* 0x000f240000000a00 */
[----:B----4-:R-:W-:Y:S04]  /*fbf0*/  @!P0 IMAD.WIDE.U32 R160, R148, R136, RZ ;  /* 0x0000008894a08225 */ /* 0x010fe800078e00ff */
[C---:B-1----:R-:W-:Y:S04]  /*fc00*/  @!P0 IMAD.WIDE.U32 R156, R149.reuse, R138, RZ ;  /* 0x0000008a959c8225 */ /* 0x042fe800078e00ff */
[----:B------:R-:W-:Y:S01]  /*fc10*/  @!P0 IMAD R149, R149, R139, R157 ;  /* 0x0000008b95958224 */ /* 0x000fe200078e029d */
[C---:B------:R-:W-:Y:S01]  /*fc20*/  @!P0 SHF.L.U32 R150, R156.reuse, 0x6, RZ ;  /* 0x000000069c968819 */ /* 0x040fe200000006ff */
[----:B--2---:R-:W-:Y:S03]  /*fc30*/  @!P0 IMAD.WIDE.U32 R158, R133, R134, RZ ;  /* 0x00000086859e8225 */ /* 0x004fe600078e00ff */
[----:B------:R-:W-:Y:S01]  /*fc40*/  @!P0 SHF.L.U64.HI R149, R156, 0x6, R149 ;  /* 0x000000069c958819 */ /* 0x000fe20000010295 */
[C---:B---3--:R-:W-:Y:S01]  /*fc50*/  @!P1 IMAD.WIDE.U32 R156, R151.reuse, R140, RZ ;  /* 0x0000008c979c9225 */ /* 0x048fe200078e00ff */
[C---:B------:R-:W-:Y:S03]  /*fc60*/  @!P0 LEA R150, P2, R138.reuse, R150, 0x4 ;  /* 0x000000968a968211 */ /* 0x040fe600078420ff */
[----:B------:R-:W-:Y:S01]  /*fc70*/  @!P1 IMAD R141, R151, R141, R157 ;  /* 0x0000008d978d9224 */ /* 0x000fe200078e029d */
[----:B------:R-:W-:Y:S01]  /*fc80*/  @!P0 LEA.HI.X R149, R138, R149, R139, 0x4, P2 ;  /* 0x000000958a958211 */ /* 0x000fe200010f248b */
[----:B------:R-:W-:Y:S01]  /*fc90*/  @!P0 IMAD R133, R133, R135, R159 ;  /* 0x0000008785858224 */ /* 0x000fe200078e029f */
[-C--:B------:R-:W-:Y:S01]  /*fca0*/  @!P1 LEA R138, P4, R156, R204.reuse, 0x7 ;  /* 0x000000cc9c8a9211 */ /* 0x080fe200078838ff */
[----:B------:R-:W-:Y:S01]  /*fcb0*/  @!P0 IMAD R148, R148, R137, R161 ;  /* 0x0000008994948224 */ /* 0x000fe200078e02a1 */
[-C--:B------:R-:W-:Y:S01]  /*fcc0*/  @!P0 LEA R140, P3, R150, R204.reuse, 0x1 ;  /* 0x000000cc968c8211 */ /* 0x080fe200078608ff */
[----:B------:R-:W-:Y:S01]  /*fcd0*/  @!P0 IMAD.SHL.U32 R162, R158, 0x40, RZ ;  /* 0x000000409ea28824 */ /* 0x000fe200078e00ff */
[-C--:B------:R-:W-:Y:S01]  /*fce0*/  @!P1 LEA.HI.X R139, R156, R203.reuse, R141, 0x7, P4 ;  /* 0x000000cb9c8b9211 */ /* 0x080fe200020f3c8d */
[----:B------:R-:W-:Y:S01]  /*fcf0*/  @!P0 IMAD R135, R135, 0x30, RZ ;  /* 0x0000003087878824 */ /* 0x000fe200078e02ff */
[----:B------:R-:W-:Y:S01]  /*fd00*/  @!P0 SHF.L.U64.HI R163, R158, 0x6, R133 ;  /* 0x000000069ea38819 */ /* 0x000fe20000010285 */
[----:B------:R-:W-:Y:S01]  /*fd10*/  @!P0 IMAD.SHL.U32 R133, R160, 0x40, RZ ;  /* 0x00000040a0858824 */ /* 0x000fe200078e00ff */
[----:B------:R-:W-:Y:S01]  /*fd20*/  @!P0 LEA.HI.X R141, R150, R203, R149, 0x1, P3 ;  /* 0x000000cb968d8211 */ /* 0x000fe200018f0c95 */
[----:B------:R-:W-:Y:S01]  /*fd30*/  @!PT LDS RZ, [RZ] ;  /* 0x00000000fffff984 */ /* 0x000fe20000000800 */
[----:B------:R-:W-:Y:S01]  /*fd40*/  @!PT LDS RZ, [RZ] ;  /* 0x00000000fffff984 */ /* 0x000fe20000000800 */
[----:B------:R-:W-:Y:S01]  /*fd50*/  @!PT LDS RZ, [RZ] ;  /* 0x00000000fffff984 */ /* 0x000fe20000000800 */
[----:B------:R1:W-:Y:S01]  /*fd60*/  @!P1 LDGSTS.E.BYPASS.LTC128B.128 [R207+0x4000], desc[UR20][R138.64] ;  /* 0x040000008acf9fae */ /* 0x0003e2000b981a14 */
[----:B------:R-:W-:Y:S01]  /*fd70*/  @!P0 SHF.L.U64.HI R148, R160, 0x6, R148 ;  /* 0x00000006a0948819 */ /* 0x000fe20000010294 */
[----:B------:R-:W-:Y:S01]  /*fd80*/  @!P0 IMAD.WIDE.U32 R162, R134, 0x30, R162 ;  /* 0x0000003086a28825 */ /* 0x000fe200078e00a2 */
[----:B------:R-:W-:Y:S02]  /*fd90*/  @!P0 LEA R133, P2, R136, R133, 0x5 ;  /* 0x0000008588858211 */ /* 0x000fe400078428ff */
[----:B------:R1:W-:Y:S01]  /*fda0*/  @P1 STS.128 [R207+0x4000], RZ ;  /* 0x004000ffcf001388 */ /* 0x0003e20000000c00 */
[----:B------:R-:W-:Y:S04]  /*fdb0*/  @!P0 LEA R134, P3, R162, R204, 0x1 ;  /* 0x000000cca2868211 */ /* 0x000fe800078608ff */
[----:B------:R1:W-:Y:S01]  /*fdc0*/  @P0 STS.128 [R207+0x4800], RZ ;  /* 0x004800ffcf000388 */ /* 0x0003e20000000c00 */
[----:B------:R-:W-:Y:S02]  /*fdd0*/  @!P0 LEA.HI.X R148, R136, R148, R137, 0x5, P2 ;  /* 0x0000009488948211 */ /* 0x000fe400010f2c89 */
[----:B------:R-:W-:Y:S02]  /*fde0*/  @!P0 LEA R136, P2, R133, R204, 0x1 ;  /* 0x000000cc85888211 */ /* 0x000fe400078408ff */
[----:B------:R-:W-:Y:S01]  /*fdf0*/  @!PT LDS RZ, [RZ] ;  /* 0x00000000fffff984 */ /* 0x000fe20000000800 */
[----:B------:R-:W-:Y:S01]  /*fe00*/  @!PT LDS RZ, [RZ] ;  /* 0x00000000fffff984 */ /* 0x000fe20000000800 */
[----:B------:R-:W-:Y:S01]  /*fe10*/  @!PT LDS RZ, [RZ] ;  /* 0x00000000fffff984 */ /* 0x000fe20000000800 */
[----:B------:R1:W-:Y:S01]  /*fe20*/  @!P0 LDGSTS.E.BYPASS.LTC128B.128 [R207+0x4800], desc[UR20][R140.64] ;  /* 0x048000008ccf8fae */ /* 0x0003e2000b981a14 */
[----:B------:R-:W-:Y:S02]  /*fe30*/  @!P0 IADD3 R135, PT, PT, R135, R163, RZ ;  /* 0x000000a387878210 */ /* 0x000fe40007ffe0ff */
[-C--:B------:R-:W-:Y:S02]  /*fe40*/  @!P0 LEA.HI.X R137, R133, R203.reuse, R148, 0x1, P2 ;  /* 0x000000cb85898211 */ /* 0x080fe400010f0c94 */
[----:B------:R1:W-:Y:S01]  /*fe50*/  @P0 STS.128 [R207+0x5000], RZ ;  /* 0x005000ffcf000388 */ /* 0x0003e20000000c00 */
[----:B------:R-:W-:Y:S04]  /*fe60*/  @!P0 LEA.HI.X R135, R162, R203, R135, 0x1, P3 ;  /* 0x000000cba2878211 */ /* 0x000fe800018f0c87 */
[----:B------:R-:W-:Y:S01]  /*fe70*/  @!PT LDS RZ, [RZ] ;  /* 0x00000000fffff984 */ /* 0x000fe20000000800 */
[----:B------:R-:W-:Y:S01]  /*fe80*/  @!PT LDS RZ, [RZ] ;  /* 0x00000000fffff984 */ /* 0x000fe20000000800 */
[----:B------:R-:W-:Y:S01]  /*fe90*/  @!PT LDS RZ, [RZ] ;  /* 0x00000000fffff984 */ /* 0x000fe20000000800 */
[----:B------:R1:W-:Y:S05]  /*fea0*/  @!P0 LDGSTS.E.BYPASS.LTC128B.128 [R207+0x5000], desc[UR20][R136.64] ;  /* 0x0500000088cf8fae */ /* 0x0003ea000b981a14 */
[----:B------:R1:W-:Y:S05]  /*feb0*/  @P0 STS.128 [R207+0x5800], RZ ;  /* 0x005800ffcf000388 */ /* 0x0003ea0000000c00 */
[----:B------:R-:W-:Y:S01]  /*fec0*/  @!PT LDS RZ, [RZ] ;  /* 0x00000000fffff984 */ /* 0x000fe20000000800 */
[----:B------:R-:W-:Y:S01]  /*fed0*/  @!PT LDS RZ, [RZ] ;  /* 0x00000000fffff984 */ /* 0x000fe20000000800 */
[----:B------:R-:W-:Y:S01]  /*fee0*/  @!PT LDS RZ, [RZ] ;  /* 0x00000000fffff984 */ /* 0x000fe20000000800 */
[----:B------:R1:W-:Y:S05]  /*fef0*/  @!P0 LDGSTS.E.BYPASS.LTC128B.128 [R207+0x5800], desc[UR20][R134.64] ;  /* 0x0580000086cf8fae */ /* 0x0003ea000b981a14 */
[----:B------:R-:W0:Y:S01]  /*ff00*/  LDGDEPBAR ;  /* 0x00000000000079af */ /* 0x000e220000000000 */
[----:B------:R-:W-:Y:S05]  /*ff10*/  BRA `(.L_x_731) ;  /* 0x0000000800c07947 */ /* 0x000fea0003800000 */
.L_x_730:
[----:B---3--:R-:W-:Y:S01]  /*ff20*/  ISETP.GE.AND P0, PT, R199, UR15, PT ;  /* 0x0000000fc7007c0c */ /* 0x008fe2000bf06270 */
[C---:B-1----:R-:W-:Y:S01]  /*ff30*/  IMAD.WIDE.U32 R6, R217.reuse, R192, RZ ;  /* 0x000000c0d9067225 */ /* 0x042fe200078e00ff */
[----:B------:R-:W-:Y:S04]  /*ff40*/  DEPBAR.LE SB0, 0x0 ;  /* 0x000080000000791a */ /* 0x000fe80000000000 */
[----:B------:R-:W-:Y:S01]  /*ff50*/  BAR.SYNC.DEFER_BLOCKING 0x0 ;  /* 0x0000000000007b1d */ /* 0x000fe20000010000 */
[C---:B------:R-:W-:Y:S01]  /*ff60*/  IMAD R4, R217.reuse, R193, R7 ;  /* 0x000000c1d9047224 */ /* 0x040fe200078e0207 */
[----:B------:R-:W-:Y:S01]  /*ff70*/  UIADD3 UR25, UPT, UPT, UR23, 0x76cf5d0a, URZ ;  /* 0x76cf5d0a17197890 */ /* 0x000fe2000fffe0ff */
[C---:B------:R-:W-:Y:S01]  /*ff80*/  IMAD.SHL.U32 R14, R6.reuse, 0x40, RZ ;  /* 0x00000040060e7824 */ /* 0x040fe200078e00ff */
[----:B------:R-:W-:Y:S01]  /*ff90*/  UIADD3 UR24, UPT, UPT, UR23, 0x32370b8f, URZ ;  /* 0x32370b8f17187890 */ /* 0x000fe2000fffe0ff */
[----:B------:R-:W-:Y:S01]  /*ffa0*/  IMAD.SHL.U32 R228, R217, 0x2, RZ ;  /* 0x00000002d9e47824 */ /* 0x000fe200078e00ff */
[----:B------:R-:W-:Y:S01]  /*ffb0*/  SHF.L.U64.HI R15, R6, 0x6, R4 ;  /* 0x00000006060f7819 */ /* 0x000fe20000010204 */
[----:B------:R-:W-:Y:S01]  /*ffc0*/  UIADD3 UR19, UPT, UPT, UR23, -0x126145ec, URZ ;  /* 0xed9eba1417137890 */ /* 0x000fe2000fffe0ff */
[----:B------:R-:W-:Y:S02]  /*ffd0*/  @!P0 LEA R6, P3, R192, R14, 0x4 ;  /* 0x0000000ec0068211 */ /* 0x000fe400078620ff */
[-C--:B------:R-:W-:Y:S02]  /*ffe0*/  @!P1 LEA R4, P4, R14, R202.reuse, 0x1 ;  /* 0x000000ca0e049211 */ /* 0x080fe400078808ff */
[----:B------:R-:W-:Y:S02]  /*fff0*/  @!P0 LEA.HI.X R5, R192, R15, R193, 0x4, P3 ;  /* 0x0000000fc0058211 */ /* 0x000fe400018f24c1 */
[----:B------:R-:W-:Y:S02]  /*10000*/  @!P0 LEA R12, P3, R6, R202, 0x1 ;  /* 0x000000ca060c8211 */ /* 0x000fe400078608ff */
[----:B------:R-:W-:Y:S02]  /*10010*/  @!P0 LEA R8, P2, R192, R14, 0x5 ;  /* 0x0000000ec0088211 */ /* 0x000fe400078428ff */
[-C--:B------:R-:W-:Y:S01]  /*10020*/  @!P0 LEA.HI.X R13, R6, R201.reuse, R5, 0x1, P3 ;  /* 0x000000c9060d8211 */ /* 0x080fe200018f0c05 */
[----:B------:R-:W-:Y:S01]  /*10030*/  @!P0 IMAD R6, R193, 0x30, RZ ;  /* 0x00000030c1068824 */ /* 0x000fe200078e02ff */
[----:B------:R-:W-:Y:S02]  /*10040*/  @!P1 LEA.HI.X R5, R14, R201, R15, 0x1, P4 ;  /* 0x000000c90e059211 */ /* 0x000fe400020f0c0f */
[C---:B------:R-:W-:Y:S01]  /*10050*/  @!P0 LEA.HI.X R7, R192.reuse, R15, R193, 0x5, P2 ;  /* 0x0000000fc0078211 */ /* 0x040fe200010f2cc1 */
[----:B------:R-:W-:Y:S01]  /*10060*/  @!P0 IMAD.WIDE.U32 R14, R192, 0x30, R14 ;  /* 0x00000030c00e8825 */ /* 0x000fe200078e000e */
[-C--:B------:R-:W-:Y:S01]  /*10070*/  @!P0 LEA R10, P2, R8, R202.reuse, 0x1 ;  /* 0x000000ca080a8211 */ /* 0x080fe200078408ff */
[----:B------:R-:W-:Y:S01]  /*10080*/  @!PT LDS RZ, [RZ] ;  /* 0x00000000fffff984 */ /* 0x000fe20000000800 */
[----:B------:R-:W-:Y:S01]  /*10090*/  @!PT LDS RZ, [RZ] ;  /* 0x00000000fffff984 */ /* 0x000fe20000000800 */
[----:B------:R-:W-:Y:S01]  /*100a0*/  @!PT LDS RZ, [RZ] ;  /* 0x00000000fffff984 */ /* 0x000fe20000000800 */
[----:B------:R1:W-:Y:S01]  /*100b0*/  @!P1 LDGSTS.E.BYPASS.LTC128B.128 [R207+0x6000], desc[UR20][R4.64] ;  /* 0x0600000004cf9fae */ /* 0x0003e2000b981a14 */
[----:B------:R-:W-:Y:S01]  /*100c0*/  LOP3.LUT R133, R228, UR23, R225, 0x96, !PT ;  /* 0x00000017e4857c12 */ /* 0x000fe2000f8e96e1 */
[----:B------:R-:W-:Y:S01]  /*100d0*/  @!P0 IMAD.IADD R6, R6, 0x1, R15 ;  /* 0x0000000106068824 */ /* 0x000fe200078e020f */
[-C--:B------:R-:W-:Y:S02]  /*100e0*/  @!P0 LEA.HI.X R11, R8, R201.reuse, R7, 0x1, P2 ;  /* 0x000000c9080b8211 */ /* 0x080fe400010f0c07 */
[C---:B------:R-:W-:Y:S03]  /*100f0*/  @!P0 LEA R8, P2, R14.reuse, R202, 0x1 ;  /* 0x000000ca0e088211 */ /* 0x040fe600078408ff */
[----:B------:R-:W-:Y:S01]  /*10100*/  @P1 STS.128 [R207+0x6000], RZ ;  /* 0x006000ffcf001388 */ /* 0x000fe20000000c00 */
[----:B------:R-:W-:Y:S02]  /*10110*/  @!P0 LEA.HI.X R9, R14, R201, R6, 0x1, P2 ;  /* 0x000000c90e098211 */ /* 0x000fe400010f0c06 */
[----:B------:R-:W-:Y:S05]  /*10120*/  ISETP.NE.AND P2, PT, R217, RZ, PT ;  /* 0x000000ffd900720c */ /* 0x000fea0003f45270 */
        /* <DEDUP_REMOVED lines=16> */
[----:B------:R-:W1:Y:S08]  /*10230*/  LDSM.16.M88.4 R16, [R190+UR5+0x4000] ;  /* 0x00400005be10783b */ /* 0x000e700008000200 */
[----:B------:R-:W2:Y:S08]  /*10240*/  LDSM.16.M88.4 R60, [R191+0x2000] ;  /* 0x00200000bf3c783b */ /* 0x000eb00000000200 */
[----:B------:R-:W3:Y:S08]  /*10250*/  LDSM.16.M88.4 R32, [R190+UR5+0x4800] ;  /* 0x00480005be20783b */ /* 0x000ef00008000200 */
[----:B------:R-:W0:Y:S08]  /*10260*/  LDGDEPBAR ;  /* 0x00000000000079af */ /* 0x000e300000000000 */
[----:B------:R-:W5:Y:S08]  /*10270*/  LDSM.16.M88.4 R48, [R190+UR5+0x5000] ;  /* 0x00500005be30783b */ /* 0x000f700008000200 */
[----:B------:R-:W4:Y:S01]  /*10280*/  LDSM.16.M88.4 R136, [R190+UR5+0x5800] ;  /* 0x00580005be88783b */ /* 0x000f220008000200 */
[-C--:B-1----:R-:W-:Y:S07]  /*10290*/  HMMA.16816.F32 R4, R64, R16.reuse, RZ ;  /* 0x000000104004723c */ /* 0x082fee00000018ff */
[----:B------:R-:W-:Y:S01]  /*102a0*/  LDSM.16.M88.4 R140, [R189] ;  /* 0x00000000bd8c783b */ /* 0x000fe20000000200 */
[C---:B--2---:R-:W-:Y:S07]  /*102b0*/  HMMA.16816.F32 R8, R60.reuse, R16, RZ ;  /* 0x000000103c08723c */ /* 0x044fee00000018ff */
[----:B------:R-:W1:Y:S01]  /*102c0*/  LDSM.16.M88.4 R144, [R185+0x4000] ;  /* 0x00400000b990783b */ /* 0x000e620000000200 */
[-C--:B------:R-:W-:Y:S07]  /*102d0*/  HMMA.16816.F32 R12, R60, R18.reuse, RZ ;  /* 0x000000123c0c723c */ /* 0x080fee00000018ff */
[----:B------:R-:W2:Y:S01]  /*102e0*/  LDSM.16.M88.4 R148, [R189+0x2000] ;  /* 0x00200000bd94783b */ /* 0x000ea20000000200 */
[C---:B------:R-:W-:Y:S07]  /*102f0*/  HMMA.16816.F32 R16, R64.reuse, R18, RZ ;  /* 0x000000124010723c */ /* 0x040fee00000018ff */
[----:B------:R-:W2:Y:S01]  /*10300*/  LDSM.16.M88.4 R152, [R185+0x4800] ;  /* 0x00480000b998783b */ /* 0x000ea20000000200 */
[-C--:B---3--:R-:W-:Y:S07]  /*10310*/  HMMA.16816.F32 R20, R64, R32.reuse, RZ ;  /* 0x000000204014723c */ /* 0x088fee00000018ff */
[----:B------:R-:W3:Y:S01]  /*10320*/  LDSM.16.M88.4 R156, [R185+0x5000] ;  /* 0x00500000b99c783b */ /* 0x000ee20000000200 */
[C---:B------:R-:W-:Y:S07]  /*10330*/  HMMA.16816.F32 R24, R60.reuse, R32, RZ ;  /* 0x000000203c18723c */ /* 0x040fee00000018ff */
[----:B------:R-:W-:Y:S01]  /*10340*/  LDSM.16.M88.4 R160, [R184+0x4000] ;  /* 0x00400000b8a0783b */ /* 0x000fe20000000200 */
[-C--:B------:R-:W-:Y:S07]  /*10350*/  HMMA.16816.F32 R28, R60, R34.reuse, RZ ;  /* 0x000000223c1c723c */ /* 0x080fee00000018ff */
[----:B------:R-:W-:Y:S01]  /*10360*/  LDSM.16.M88.4 R164, [R188+0x2000] ;  /* 0x00200000bca4783b */ /* 0x000fe20000000200 */
[C---:B------:R-:W-:Y:S07]  /*10370*/  HMMA.16816.F32 R32, R64.reuse, R34, RZ ;  /* 0x000000224020723c */ /* 0x040fee00000018ff */
[----:B------:R-:W-:Y:S01]  /*10380*/  LDSM.16.M88.4 R168, [R184+0x5000] ;  /* 0x00500000b8a8783b */ /* 0x000fe20000000200 */
[-C--:B-----5:R-:W-:Y:S07]  /*10390*/  HMMA.16816.F32 R36, R64, R48.reuse, RZ ;  /* 0x000000304024723c */ /* 0x0a0fee00000018ff */
[----:B------:R-:W-:Y:S01]  /*103a0*/  LDSM.16.M88.4 R172, [R183+0x4800] ;  /* 0x00480000b7ac783b */ /* 0x000fe20000000200 */
[C---:B------:R-:W-:Y:S07]  /*103b0*/  HMMA.16816.F32 R40, R60.reuse, R48, RZ ;  /* 0x000000303c28723c */ /* 0x040fee00000018ff */
[----:B------:R-:W-:Y:S01]  /*103c0*/  LDSM.16.M88.4 R176, [R183+0x5000] ;  /* 0x00500000b7b0783b */ /* 0x000fe20000000200 */
[-C--:B------:R-:W-:Y:S08]  /*103d0*/  HMMA.16816.F32 R44, R60, R50.reuse, RZ ;  /* 0x000000323c2c723c */ /* 0x080ff000000018ff */
[C---:B------:R-:W-:Y:S08]  /*103e0*/  HMMA.16816.F32 R48, R64.reuse, R50, RZ ;  /* 0x000000324030723c */ /* 0x040ff000000018ff */
[-C--:B----4-:R-:W-:Y:S08]  /*103f0*/  HMMA.16816.F32 R52, R64, R136.reuse, RZ ;  /* 0x000000884034723c */ /* 0x090ff000000018ff */
[C---:B------:R-:W-:Y:S08]  /*10400*/  HMMA.16816.F32 R56, R60.reuse, R136, RZ ;  /* 0x000000883c38723c */ /* 0x040ff000000018ff */
[-C--:B------:R-:W-:Y:S08]  /*10410*/  HMMA.16816.F32 R60, R60, R138.reuse, RZ ;  /* 0x0000008a3c3c723c */ /* 0x080ff000000018ff */
[----:B------:R-:W-:Y:S01]  /*10420*/  HMMA.16816.F32 R64, R64, R138, RZ ;  /* 0x0000008a4040723c */ /* 0x000fe200000018ff */
[----:B------:R-:W4:Y:S07]  /*10430*/  LDSM.16.M88.4 R136, [R185+0x5800] ;  /* 0x00580000b988783b */ /* 0x000f2e0000000200 */
[-C--:B-1----:R-:W-:Y:S08]  /*10440*/  HMMA.16816.F32 R4, R140, R144.reuse, R4 ;  /* 0x000000908c04723c */ /* 0x082ff00000001804 */
[C---:B--2---:R-:W-:Y:S08]  /*10450*/  HMMA.16816.F32 R8, R148.reuse, R144, R8 ;  /* 0x000000909408723c */ /* 0x044ff00000001808 */
[-C--:B------:R-:W-:Y:S08]  /*10460*/  HMMA.16816.F32 R12, R148, R146.reuse, R12 ;  /* 0x00000092940c723c */ /* 0x080ff0000000180c */
[C---:B------:R-:W-:Y:S01]  /*10470*/  HMMA.16816.F32 R16, R140.reuse, R146, R16 ;  /* 0x000000928c10723c */ /* 0x040fe20000001810 */
[----:B------:R-:W1:Y:S07]  /*10480*/  LDSM.16.M88.4 R144, [R188] ;  /* 0x00000000bc90783b */ /* 0x000e6e0000000200 */
[-C--:B------:R-:W-:Y:S08]  /*10490*/  HMMA.16816.F32 R20, R140, R152.reuse, R20 ;  /* 0x000000988c14723c */ /* 0x080ff00000001814 */
        /* <DEDUP_REMOVED lines=8> */
[----:B------:R-:W-:Y:S07]  /*10520*/  LDSM.16.M88.4 R156, [R187+0x2000] ;  /* 0x00200000bb9c783b */ /* 0x000fee0000000200 */
[-C--:B----4-:R-:W-:Y:S08]  /*10530*/  HMMA.16816.F32 R52, R140, R136.reuse, R52 ;  /* 0x000000888c34723c */ /* 0x090ff00000001834 */
[C---:B------:R-:W-:Y:S08]  /*10540*/  HMMA.16816.F32 R56, R148.reuse, R136, R56 ;  /* 0x000000889438723c */ /* 0x040ff00000001838 */
[-C--:B------:R-:W-:Y:S01]  /*10550*/  HMMA.16816.F32 R60, R148, R138.reuse, R60 ;  /* 0x0000008a943c723c */ /* 0x080fe2000000183c */
[----:B------:R-:W-:Y:S07]  /*10560*/  LDSM.16.M88.4 R148, [R183+0x4000] ;  /* 0x00400000b794783b */ /* 0x000fee0000000200 */
[----:B------:R-:W-:Y:S01]  /*10570*/  HMMA.16816.F32 R64, R140, R138, R64 ;  /* 0x0000008a8c40723c */ /* 0x000fe20000001840 */
[----:B------:R-:W3:Y:S07]  /*10580*/  LDSM.16.M88.4 R136, [R184+0x5800] ;  /* 0x00580000b888783b */ /* 0x000eee0000000200 */
[-C--:B-1----:R-:W-:Y:S01]  /*10590*/  HMMA.16816.F32 R4, R144, R160.reuse, R4 ;  /* 0x000000a09004723c */ /* 0x082fe20000001804 */
[----:B------:R-:W1:Y:S07]  /*105a0*/  LDSM.16.M88.4 R140, [R187] ;  /* 0x00000000bb8c783b */ /* 0x000e6e0000000200 */
[C---:B------:R-:W-:Y:S08]  /*105b0*/  HMMA.16816.F32 R8, R164.reuse, R160, R8 ;  /* 0x000000a0a408723c */ /* 0x040ff00000001808 */
[-C--:B------:R-:W-:Y:S08]  /*105c0*/  HMMA.16816.F32 R12, R164, R162.reuse, R12 ;  /* 0x000000a2a40c723c */ /* 0x080ff0000000180c */
[C---:B------:R-:W-:Y:S08]  /*105d0*/  HMMA.16816.F32 R16, R144.reuse, R162, R16 ;  /* 0x000000a29010723c */ /* 0x040ff00000001810 */
[-C--:B--2---:R-:W-:Y:S08]  /*105e0*/  HMMA.16816.F32 R20, R144, R152.reuse, R20 ;  /* 0x000000989014723c */ /* 0x084ff00000001814 */
[C---:B------:R-:W-:Y:S08]  /*105f0*/  HMMA.16816.F32 R24, R164.reuse, R152, R24 ;  /* 0x00000098a418723c */ /* 0x040ff00000001818 */
[-C--:B------:R-:W-:Y:S08]  /*10600*/  HMMA.16816.F32 R28, R164, R154.reuse, R28 ;  /* 0x0000009aa41c723c */ /* 0x080ff0000000181c */
[C---:B------:R-:W-:Y:S01]  /*10610*/  HMMA.16816.F32 R32, R144.reuse, R154, R32 ;  /* 0x0000009a9020723c */ /* 0x040fe20000001820 */
[----:B------:R-:W2:Y:S01]  /*10620*/  LDSM.16.M88.4 R152, [R183+0x5800] ;  /* 0x00580000b798783b */ /* 0x000ea20000000200 */
[----:B------:R-:W-:Y:S06]  /*10630*/  DEPBAR.LE SB0, 0x0 ;  /* 0x000080000000791a */ /* 0x000fec0000000000 */
[-C--:B------:R-:W-:Y:S01]  /*10640*/  HMMA.16816.F32 R36, R144, R168.reuse, R36 ;  /* 0x000000a89024723c */ /* 0x080fe20000001824 */
[----:B------:R-:W-:Y:S07]  /*10650*/  BAR.SYNC.DEFER_BLOCKING 0x0 ;  /* 0x0000000000007b1d */ /* 0x000fee0000010000 */
[C---:B------:R-:W-:Y:S08]  /*10660*/  HMMA.16816.F32 R40, R164.reuse, R168, R40 ;  /* 0x000000a8a428723c */ /* 0x040ff00000001828 */
[-C--:B------:R-:W-:Y:S08]  /*10670*/  HMMA.16816.F32 R44, R164, R170.reuse, R44 ;  /* 0x000000aaa42c723c */ /* 0x080ff0000000182c */
[C---:B------:R-:W-:Y:S08]  /*10680*/  HMMA.16816.F32 R48, R144.reuse, R170, R48 ;  /* 0x000000aa9030723c */ /* 0x040ff00000001830 */
[-C--:B---3--:R-:W-:Y:S08]  /*10690*/  HMMA.16816.F32 R52, R144, R136.reuse, R52 ;  /* 0x000000889034723c */ /* 0x088ff00000001834 */
[C---:B------:R-:W-:Y:S08]  /*106a0*/  HMMA.16816.F32 R56, R164.reuse, R136, R56 ;  /* 0x00000088a438723c */ /* 0x040ff00000001838 */
[-C--:B------:R-:W-:Y:S08]  /*106b0*/  HMMA.16816.F32 R60, R164, R138.reuse, R60 ;  /* 0x0000008aa43c723c */ /* 0x080ff0000000183c */
[----:B------:R-:W-:Y:S04]  /*106c0*/  HMMA.16816.F32 R64, R144, R138, R64 ;  /* 0x0000008a9040723c */ /* 0x000fe80000001840 */
[----:B------:R-:W-:Y:S04]  /*106d0*/  IMAD.WIDE.U32 R144, R133, -0x326172a9, RZ ;  /* 0xcd9e8d5785907825 */ /* 0x000fe800078e00ff */
[-C--:B-1----:R-:W-:Y:S05]  /*106e0*/  HMMA.16816.F32 R4, R140, R148.reuse, R4 ;  /* 0x000000948c04723c */ /* 0x082fea0000001804 */
[C---:B------:R-:W-:Y:S02]  /*106f0*/  LOP3.LUT R134, R145.reuse, R216, RZ, 0x3c, !PT ;  /* 0x000000d891867212 */ /* 0x040fe400078e3cff */
[----:B------:R-:W-:Y:S01]  /*10700*/  LOP3.LUT R133, R145, R214, RZ, 0x3c, !PT ;  /* 0x000000d691857212 */ /* 0x000fe200078e3cff */
[C---:B------:R-:W-:Y:S04]  /*10710*/  HMMA.16816.F32 R8, R156.reuse, R148, R8 ;  /* 0x000000949c08723c */ /* 0x040fe80000001808 */
[----:B------:R-:W-:Y:S01]  /*10720*/  IMAD.WIDE.U32 R170, R134, -0x2daee0ad, RZ ;  /* 0xd2511f5386aa7825 */ /* 0x000fe200078e00ff */
[C---:B------:R-:W-:Y:S02]  /*10730*/  LOP3.LUT R146, R144.reuse, R215, RZ, 0x3c, !PT ;  /* 0x000000d790927212 */ /* 0x040fe400078e3cff */
[----:B------:R-:W-:Y:S01]  /*10740*/  LOP3.LUT R144, R144, R209, RZ, 0x3c, !PT ;  /* 0x000000d190907212 */ /* 0x000fe200078e3cff */
[-C--:B------:R-:W-:Y:S03]  /*10750*/  HMMA.16816.F32 R12, R156, R150.reuse, R12 ;  /* 0x000000969c0c723c */ /* 0x080fe6000000180c */
[----:B------:R-:W-:Y:S01]  /*10760*/  FMNMX3.FTZ R136, R3, R4, R5, !PT ;  /* 0x0000000403887276 */ /* 0x000fe20007810005 */
[----:B------:R-:W-:Y:S01]  /*10770*/  IMAD.WIDE.U32 R146, R146, -0x2daee0ad, RZ ;  /* 0xd2511f5392927825 */ /* 0x000fe200078e00ff */
[----:B------:R-:W-:Y:S02]  /*10780*/  FMNMX3.FTZ R135, R132, R6, R7, !PT ;  /* 0x0000000684877276 */ /* 0x000fe40007810007 */
[----:B------:R-:W-:Y:S01]  /*10790*/  LOP3.LUT R134, R222, UR25, R171, 0x96, !PT ;  /* 0x00000019de867c12 */ /* 0x000fe2000f8e96ab */
[C---:B------:R-:W-:Y:S04]  /*107a0*/  HMMA.16816.F32 R16, R140.reuse, R150, R16 ;  /* 0x000000968c10723c */ /* 0x040fe80000001810 */
[----:B------:R-:W-:Y:S01]  /*107b0*/  IMAD.WIDE.U32 R144, R144, -0x2daee0ad, RZ ;  /* 0xd2511f5390907825 */ /* 0x000fe200078e00ff */
[----:B------:R-:W-:Y:S03]  /*107c0*/  LOP3.LUT R170, R170, UR24, R147, 0x96, !PT ;  /* 0x00000018aaaa7c12 */ /* 0x000fe6000f8e9693 */
[-C--:B------:R-:W-:Y:S03]  /*107d0*/  HMMA.16816.F32 R20, R140, R172.reuse, R20 ;  /* 0x000000ac8c14723c */ /* 0x080fe60000001814 */
[----:B------:R-:W-:Y:S05]  /*107e0*/  IMAD.WIDE.U32 R170, R170, -0x326172a9, RZ ;  /* 0xcd9e8d57aaaa7825 */ /* 0x000fea00078e00ff */
[C---:B------:R-:W-:Y:S04]  /*107f0*/  HMMA.16816.F32 R24, R156.reuse, R172, R24 ;  /* 0x000000ac9c18723c */ /* 0x040fe80000001818 */
[----:B------:R-:W-:Y:S02]  /*10800*/  FMNMX3.FTZ R137, R136, R16, R17, !PT ;  /* 0x0000001088897276 */ /* 0x000fe40007810011 */
[----:B------:R-:W-:Y:S02]  /*10810*/  FMNMX3.FTZ R136, R135, R18, R19, !PT ;  /* 0x0000001287887276 */ /* 0x000fe40007810013 */
[-C--:B------:R-:W-:Y:S03]  /*10820*/  HMMA.16816.F32 R28, R156, R174.reuse, R28 ;  /* 0x000000ae9c1c723c */ /* 0x080fe6000000181c */
[----:B------:R-:W-:Y:S05]  /*10830*/  FMNMX3.FTZ R135, R137, R20, R21, !PT ;  /* 0x0000001489877276 */ /* 0x000fea0007810015 */
[C---:B------:R-:W-:Y:S04]  /*10840*/  HMMA.16816.F32 R32, R140.reuse, R174, R32 ;  /* 0x000000ae8c20723c */ /* 0x040fe80000001820 */
[----:B------:R-:W-:Y:S04]  /*10850*/  IMAD.WIDE.U32 R174, R133, -0x2daee0ad, RZ ;  /* 0xd2511f5385ae7825 */ /* 0x000fe800078e00ff */
[-C--:B------:R-:W-:Y:S03]  /*10860*/  HMMA.16816.F32 R36, R140, R176.reuse, R36 ;  /* 0x000000b08c24723c */ /* 0x080fe60000001824 */
[----:B------:R-:W-:Y:S02]  /*10870*/  LOP3.LUT R133, R212, UR25, R175, 0x96, !PT ;  /* 0x00000019d4857c12 */ /* 0x000fe4000f8e96af */
[----:B------:R-:W-:Y:S03]  /*10880*/  LOP3.LUT R174, R174, UR24, R145, 0x96, !PT ;  /* 0x00000018aeae7c12 */ /* 0x000fe6000f8e9691 */
[C---:B------:R-:W-:Y:S04]  /*10890*/  HMMA.16816.F32 R40, R156.reuse, R176, R40 ;  /* 0x000000b09c28723c */ /* 0x040fe80000001828 */
[----:B------:R-:W-:Y:S01]  /*108a0*/  IMAD.WIDE.U32 R176, R134, -0x326172a9, RZ ;  /* 0xcd9e8d5786b07825 */ /* 0x000fe200078e00ff */
[----:B------:R-:W-:Y:S02]  /*108b0*/  FMNMX3.FTZ R134, R136, R22, R23, !PT ;  /* 0x0000001688867276 */ /* 0x000fe40007810017 */
[----:B------:R-:W-:Y:S01]  /*108c0*/  FMNMX3.FTZ R136, R135, R32, R33, !PT ;  /* 0x0000002087887276 */ /* 0x000fe20007810021 */
[-C--:B------:R-:W-:Y:S03]  /*108d0*/  HMMA.16816.F32 R44, R156, R178.reuse, R44 ;  /* 0x000000b29c2c723c */ /* 0x080fe6000000182c */
[----:B------:R-:W-:Y:S01]  /*108e0*/  FMNMX3.FTZ R135, R134, R34, R35, !PT ;  /* 0x0000002286877276 */ /* 0x000fe20007810023 */
[----:B------:R-:W-:Y:S01]  /*108f0*/  IMAD.WIDE.U32 R174, R174, -0x326172a9, RZ ;  /* 0xcd9e8d57aeae7825 */ /* 0x000fe200078e00ff */
[----:B------:R-:W-:Y:S02]  /*10900*/  FMNMX3.FTZ R134, R136, R36, R37, !PT ;  /* 0x0000002488867276 */ /* 0x000fe40007810025 */
[----:B------:R-:W-:Y:S01]  /*10910*/  FMNMX3.FTZ R135, R135, R38, R39, !PT ;  /* 0x0000002687877276 */ /* 0x000fe20007810027 */
[C---:B------:R-:W-:Y:S04]  /*10920*/  HMMA.16816.F32 R48, R140.reuse, R178, R48 ;  /* 0x000000b28c30723c */ /* 0x040fe80000001830 */
[----:B------:R-:W-:Y:S04]  /*10930*/  LOP3.LUT R176, R176, UR8, R171, 0x96, !PT ;  /* 0x00000008b0b07c12 */ /* 0x000fe8000f8e96ab */
[-C--:B--2---:R-:W-:Y:S08]  /*10940*/  HMMA.16816.F32 R52, R140, R152.reuse, R52 ;  /* 0x000000988c34723c */ /* 0x084ff00000001834 */
[C---:B------:R-:W-:Y:S04]  /*10950*/  HMMA.16816.F32 R56, R156.reuse, R152, R56 ;  /* 0x000000989c38723c */ /* 0x040fe80000001838 */
[----:B------:R-:W-:Y:S02]  /*10960*/  FMNMX3.FTZ R134, R134, R48, R49, !PT ;  /* 0x0000003086867276 */ /* 0x000fe40007810031 */
[----:B------:R-:W-:Y:S02]  /*10970*/  LOP3.LUT R152, R218, UR9, R177, 0x96, !PT ;  /* 0x00000009da987c12 */ /* 0x000fe4000f8e96b1 */
[-C--:B------:R-:W-:Y:S03]  /*10980*/  HMMA.16816.F32 R60, R156, R154.reuse, R60 ;  /* 0x0000009a9c3c723c */ /* 0x080fe6000000183c */
[----:B------:R-:W-:Y:S01]  /*10990*/  FMNMX3.FTZ R134, R134, R52, R53, !PT ;  /* 0x0000003486867276 */ /* 0x000fe20007810035 */
[----:B------:R-:W-:Y:S04]  /*109a0*/  IMAD.WIDE.U32 R152, R152, -0x2daee0ad, RZ ;  /* 0xd2511f5398987825 */ /* 0x000fe800078e00ff */
[----:B------:R-:W-:Y:S04]  /*109b0*/  HMMA.16816.F32 R64, R140, R154, R64 ;  /* 0x0000009a8c40723c */ /* 0x000fe80000001840 */
[----:B------:R-:W-:Y:S01]  /*109c0*/  IMAD.WIDE.U32 R154, R133, -0x326172a9, RZ ;  /* 0xcd9e8d57859a7825 */ /* 0x000fe200078e00ff */
[----:B------:R-:W-:Y:S04]  /*109d0*/  FMNMX3.FTZ R133, R135, R50, R51, !PT ;  /* 0x0000003287857276 */ /* 0x000fe80007810033 */
[----:B------:R-:W-:Y:S10]  /*109e0*/  FMNMX3.FTZ R133, R133, R54, R55, !PT ;  /* 0x0000003685857276 */ /* 0x000ff40007810037 */
[----:B------:R-:W-:Y:S02]  /*109f0*/  FMNMX3.FTZ R143, R134, R64, R65, !PT ;  /* 0x00000040868f7276 */ /* 0x000fe40007810041 */
[----:B------:R-:W-:Y:S01]  /*10a00*/  FMNMX3.FTZ R142, R133, R66, R67, !PT ;  /* 0x00000042858e7276 */ /* 0x000fe20007810043 */
[----:B------:R-:W-:Y:S06]  /*10a10*/  @P2 BRA `(.L_x_732) ;  /* 0xfffffff000502947 */ /* 0x000fec000383ffff */
.L_x_731:
[----:B-1----:R-:W-:Y:S01]  /*10a20*/  FMNMX3.FTZ R137, R0, R8, R9, !PT ;  /* 0x0000000800897276 */ /* 0x002fe20007810009 */
[----:B------:R-:W-:Y:S01]  /*10a30*/  UIADD3 UR11, UPT, UPT, UR23, 0x646e171e, URZ ;  /* 0x646e171e170b7890 */ /* 0x000fe2000fffe0ff */
[----:B------:R-:W-:Y:S01]  /*10a40*/  FMNMX3.FTZ R134, R2, R10, R11, !PT ;  /* 0x0000000a02867276 */ /* 0x000fe2000781000b */
[----:B------:R-:W-:Y:S01]  /*10a50*/  UIADD3 UR14, UPT, UPT, UR23, -0x56f99767, URZ ;  /* 0xa9066899170e7890 */ /* 0x000fe2000fffe0ff */
[----:B------:R-:W-:Y:S01]  /*10a60*/  FMNMX3.FTZ R137, R137, R12, R13, !PT ;  /* 0x0000000c89897276 */ /* 0x000fe2000781000d */
[----:B------:R-:W-:Y:S01]  /*10a70*/  IMAD.WIDE.U32 R176, R176, -0x2daee0ad, RZ ;  /* 0xd2511f53b0b07825 */ /* 0x000fe200078e00ff */
[----:B------:R-:W-:Y:S01]  /*10a80*/  FMNMX3.FTZ R134, R134, R14, R15, !PT ;  /* 0x0000000e86867276 */ /* 0x000fe2000781000f */
[----:B------:R-:W1:Y:S01]  /*10a90*/  SHFL.BFLY PT, R136, R143, 0x2, 0x1f ;  /* 0x0c401f008f887f89 */ /* 0x000e6200000e0000 */
[----:B------:R-:W-:Y:S01]  /*10aa0*/  FMNMX3.FTZ R138, R137, R24, R25, !PT ;  /* 0x00000018898a7276 */ /* 0x000fe20007810019 */
[----:B------:R-:W-:Y:S01]  /*10ab0*/  VIADD R228, R228, 0x1 ;  /* 0x00000001e4e47836 */ /* 0x000fe20000000000 */
[----:B------:R-:W-:Y:S05]  /*10ac0*/  FMNMX3.FTZ R137, R134, R26, R27, !PT ;  /* 0x0000001a86897276 */ /* 0x000fea000781001b */
[----:B------:R-:W2:Y:S01]  /*10ad0*/  SHFL.BFLY PT, R135, R142, 0x2, 0x1f ;  /* 0x0c401f008e877f89 */ /* 0x000ea200000e0000 */
[----:B------:R-:W-:Y:S02]  /*10ae0*/  LOP3.LUT R133, R210, UR9, R155, 0x96, !PT ;  /* 0x00000009d2857c12 */ /* 0x000fe4000f8e969b */
[----:B------:R-:W-:Y:S02]  /*10af0*/  FMNMX3.FTZ R134, R138, R28, R29, !PT ;  /* 0x0000001c8a867276 */ /* 0x000fe4000781001d */
[----:B------:R-:W-:Y:S01]  /*10b00*/  FMNMX3.FTZ R137, R137, R30, R31, !PT ;  /* 0x0000001e89897276 */ /* 0x000fe2000781001f */
[----:B------:R-:W-:Y:S01]  /*10b10*/  IMAD.WIDE.U32 R138, R133, -0x2daee0ad, RZ ;  /* 0xd2511f53858a7825 */ /* 0x000fe200078e00ff */
[----:B------:R-:W-:Y:S02]  /*10b20*/  FMNMX3.FTZ R134, R134, R40, R41, !PT ;  /* 0x0000002886867276 */ /* 0x000fe40007810029 */
[----:B------:R-:W-:Y:S02]  /*10b30*/  FMNMX3.FTZ R133, R137, R42, R43, !PT ;  /* 0x0000002a89857276 */ /* 0x000fe4000781002b */
[----:B------:R-:W-:Y:S02]  /*10b40*/  FMNMX3.FTZ R137, R134, R44, R45, !PT ;  /* 0x0000002c86897276 */ /* 0x000fe4000781002d */
[----:B------:R-:W-:Y:S02]  /*10b50*/  FMNMX3.FTZ R133, R133, R46, R47, !PT ;  /* 0x0000002e85857276 */ /* 0x000fe4000781002f */
[----:B------:R-:W-:Y:S02]  /*10b60*/  FMNMX3.FTZ R137, R137, R56, R57, !PT ;  /* 0x0000003889897276 */ /* 0x000fe40007810039 */
[----:B------:R-:W-:Y:S02]  /*10b70*/  FMNMX3.FTZ R133, R133, R58, R59, !PT ;  /* 0x0000003a85857276 */ /* 0x000fe4000781003b */
[----:B------:R-:W-:Y:S02]  /*10b80*/  LOP3.LUT R172, R154, UR8, R175, 0x96, !PT ;  /* 0x000000089aac7c12 */ /* 0x000fe4000f8e96af */
[----:B------:R-:W-:Y:S02]  /*10b90*/  LOP3.LUT R168, R144, UR19, R139, 0x96, !PT ;  /* 0x0000001390a87c12 */ /* 0x000fe4000f8e968b */
[----:B------:R-:W-:Y:S01]  /*10ba0*/  FMNMX3.FTZ R144, R137, R60, R61, !PT ;  /* 0x0000003c89907276 */ /* 0x000fe2000781003d */
[----:B------:R-:W-:Y:S01]  /*10bb0*/  IMAD.WIDE.U32 R172, R172, -0x2daee0ad, RZ ;  /* 0xd2511f53acac7825 */ /* 0x000fe200078e00ff */
[----:B------:R-:W-:Y:S02]  /*10bc0*/  FMNMX3.FTZ R133, R133, R62, R63, !PT ;  /* 0x0000003e85857276 */ /* 0x000fe4000781003f */
[----:B------:R-:W-:Y:S01]  /*10bd0*/  LOP3.LUT R152, R152, UR14, R177, 0x96, !PT ;  /* 0x0000000e98987c12 */ /* 0x000fe2000f8e96b1 */
[----:B------:R-:W3:Y:S01]  /*10be0*/  SHFL.BFLY PT, R147, R144, 0x2, 0x1f ;  /* 0x0c401f0090937f89 */ /* 0x000ee200000e0000 */
[----:B------:R-:W-:Y:S01]  /*10bf0*/  LOP3.LUT R134, R138, UR14, R173, 0x96, !PT ;  /* 0x0000000e8a867c12 */ /* 0x000fe2000f8e96ad */
[----:B------:R-:W-:Y:S01]  /*10c00*/  IMAD.WIDE.U32 R168, R168, -0x326172a9, RZ ;  /* 0xcd9e8d57a8a87825 */ /* 0x000fe200078e00ff */
[----:B------:R-:W-:Y:S05]  /*10c10*/  LOP3.LUT R178, R146, UR19, R153, 0x96, !PT ;  /* 0x0000001392b27c12 */ /* 0x000fea000f8e9699 */
[----:B------:R-:W4:Y:S01]  /*10c20*/  SHFL.BFLY PT, R137, R133, 0x2, 0x1f ;  /* 0x0c401f0085897f89 */ /* 0x000f2200000e0000 */
[----:B-1----:R-:W-:Y:S01]  /*10c30*/  FMNMX.FTZ R136, R143, R136, !PT ;  /* 0x000000888f887209 */ /* 0x002fe20007810000 */
[----:B------:R-:W-:Y:S01]  /*10c40*/  IMAD.WIDE.U32 R138, R152, -0x326172a9, RZ ;  /* 0xcd9e8d57988a7825 */ /* 0x000fe200078e00ff */
[----:B--2---:R-:W-:Y:S02]  /*10c50*/  FMNMX.FTZ R135, R142, R135, !PT ;  /* 0x000000878e877209 */ /* 0x004fe40007810000 */
[----:B------:R-:W-:Y:S01]  /*10c60*/  LOP3.LUT R228, R225, UR23, R228, 0x96, !PT ;  /* 0x00000017e1e47c12 */ /* 0x000fe2000f8e96e4 */
[----:B------:R-:W-:Y:S01]  /*10c70*/  IMAD.WIDE.U32 R152, R134, -0x326172a9, RZ ;  /* 0xcd9e8d5786987825 */ /* 0x000fe200078e00ff */
[C---:B------:R-:W-:Y:S01]  /*10c80*/  PRMT R148, R138.reuse, 0x7773, RZ ;  /* 0x000077738a947816 */ /* 0x040fe200000000ff */
[----:B------:R-:W-:Y:S01]  /*10c90*/  SHFL.BFLY PT, R134, R135, 0x1, 0x1f ;  /* 0x0c201f0087867f89 */ /* 0x000fe200000e0000 */
[----:B------:R-:W-:Y:S01]  /*10ca0*/  PRMT R143, R138, 0x7772, RZ ;  /* 0x000077728a8f7816 */ /* 0x000fe200000000ff */
[----:B------:R-:W-:Y:S01]  /*10cb0*/  IMAD.WIDE.U32 R228, R228, -0x326172a9, RZ ;  /* 0xcd9e8d57e4e47825 */ /* 0x000fe200078e00ff */
[----:B------:R-:W-:Y:S02]  /*10cc0*/  PRMT R142, R138, 0x7771, RZ ;  /* 0x000077718a8e7816 */ /* 0x000fe400000000ff */
[----:B------:R-:W-:Y:S01]  /*10cd0*/  PRMT R150, R152, 0x7771, RZ ;  /* 0x0000777198967816 */ /* 0x000fe200000000ff */
[----:B------:R-:W-:Y:S01]  /*10ce0*/  IMAD.MOV.U32 R140, RZ, RZ, R138 ;  /* 0x000000ffff8c7224 */ /* 0x000fe200078e008a */
[----:B------:R-:W-:Y:S01]  /*10cf0*/  PRMT R143, R143, 0x5410, R148 ;  /* 0x000054108f8f7816 */ /* 0x000fe20000000094 */
[----:B------:R-:W-:Y:S01]  /*10d00*/  IMAD.WIDE.U32 R178, R178, -0x326172a9, RZ ;  /* 0xcd9e8d57b2b27825 */ /* 0x000fe200078e00ff */
[----:B------:R-:W1:Y:S02]  /*10d10*/  SHFL.BFLY PT, R138, R136, 0x1, 0x1f ;  /* 0x0c201f00888a7f89 */ /* 0x000e6400000e0000 */
[----:B------:R-:W-:Y:S01]  /*10d20*/  LOP3.LUT R140, R140, 0xff, RZ, 0xc0, !PT ;  /* 0x000000ff8c8c7812 */ /* 0x000fe200078ec0ff */
[----:B------:R-:W-:Y:S01]  /*10d30*/  IMAD.MOV.U32 R145, RZ, RZ, R152 ;  /* 0x000000ffff917224 */ /* 0x000fe200078e0098 */
[----:B------:R-:W-:Y:S02]  /*10d40*/  LOP3.LUT R141, R178, UR6, R139, 0x96, !PT ;  /* 0x00000006b28d7c12 */ /* 0x000fe4000f8e968b */
[----:B------:R-:W-:Y:S02]  /*10d50*/  PRMT R142, R140, 0x5410, R142 ;  /* 0x000054108c8e7816 */ /* 0x000fe4000000008e */
[----:B------:R-:W-:Y:S02]  /*10d60*/  LOP3.LUT R145, R145, 0xff, RZ, 0xc0, !PT ;  /* 0x000000ff91917812 */ /* 0x000fe400078ec0ff */
[----:B------:R-:W-:Y:S02]  /*10d70*/  LOP3.LUT R140, R141, 0xffff, RZ, 0xc0, !PT ;  /* 0x0000ffff8d8c7812 */ /* 0x000fe400078ec0ff */
[----:B------:R-:W-:Y:S02]  /*10d80*/  PRMT R150, R145, 0x5410, R150 ;  /* 0x0000541091967816 */ /* 0x000fe40000000096 */
[----:B------:R-:W-:Y:S02]  /*10d90*/  LOP3.LUT R145, R141, 0xff, RZ, 0xc0, !PT ;  /* 0x000000ff8d917812 */ /* 0x000fe400078ec0ff */
[----:B------:R-:W-:Y:S02]  /*10da0*/  SHF.R.U32.HI R140, RZ, 0x8, R140 ;  /* 0x00000008ff8c7819 */ /* 0x000fe4000001168c */
[----:B---3--:R-:W-:Y:S02]  /*10db0*/  FMNMX.FTZ R144, R144, R147, !PT ;  /* 0x0000009390907209 */ /* 0x008fe40007810000 */
[----:B----4-:R-:W-:Y:S02]  /*10dc0*/  FMNMX.FTZ R137, R133, R137, !PT ;  /* 0x0000008985897209 */ /* 0x010fe40007810000 */
[----:B------:R-:W-:Y:S02]  /*10dd0*/  PRMT R140, R145, 0x5410, R140 ;  /* 0x00005410918c7816 */ /* 0x000fe4000000008c */
[----:B------:R-:W2:Y:S01]  /*10de0*/  SHFL.BFLY PT, R145, R144, 0x1, 0x1f ;  /* 0x0c201f0090917f89 */ /* 0x000ea200000e0000 */
[----:B-1----:R-:W-:Y:S02]  /*10df0*/  FMNMX.FTZ R136, R136, R138, !PT ;  /* 0x0000008a88887209 */ /* 0x002fe40007810000 */
[----:B------:R-:W-:Y:S05]  /*10e00*/  FMNMX.FTZ R135, R135, R134, !PT ;  /* 0x0000008687877209 */ /* 0x000fea0007810000 */
[----:B------:R-:W1:Y:S01]  /*10e10*/  SHFL.BFLY PT, R133, R137, 0x1, 0x1f ;  /* 0x0c201f0089857f89 */ /* 0x000e6200000e0000 */
[----:B------:R-:W-:Y:S01]  /*10e20*/  LOP3.LUT R139, R168, UR6, R153, 0x96, !PT ;  /* 0x00000006a88b7c12 */ /* 0x000fe2000f8e9699 */
[C---:B------:R-:W-:Y:S01]  /*10e30*/  FMUL.FTZ R167, R136.reuse, UR4 ;  /* 0x0000000488a77c20 */ /* 0x040fe20008410000 */
[C---:B------:R-:W-:Y:S01]  /*10e40*/  FSETP.NEU.FTZ.AND P0, PT, R136.reuse, -INF , PT ;  /* 0xff8000008800780b */ /* 0x040fe20003f1d000 */
[----:B------:R-:W-:Y:S01]  /*10e50*/  FADD.FTZ R134, -R136, R3 ;  /* 0x0000000388867221 */ /* 0x000fe20000010100 */
[----:B------:R-:W-:Y:S01]  /*10e60*/  LOP3.LUT R138, R139, 0xffff, RZ, 0xc0, !PT ;  /* 0x0000ffff8b8a7812 */ /* 0x000fe200078ec0ff */
[----:B------:R-:W-:Y:S01]  /*10e70*/  FMUL.FTZ R168, R135, UR4 ;  /* 0x0000000487a87c20 */ /* 0x000fe20008410000 */
[----:B------:R-:W-:Y:S01]  /*10e80*/  FSEL R167, R167, RZ, P0 ;  /* 0x000000ffa7a77208 */ /* 0x000fe20000000000 */
[C---:B------:R-:W-:Y:S01]  /*10e90*/  FADD.FTZ R3, -R135.reuse, R132 ;  /* 0x0000008487037221 */ /* 0x040fe20000010100 */
[----:B------:R-:W-:Y:S01]  /*10ea0*/  FSETP.NEU.FTZ.AND P0, PT, R135, -INF , PT ;  /* 0xff8000008700780b */ /* 0x000fe20003f1d000 */
[----:B------:R-:W-:Y:S01]  /*10eb0*/  FMUL.FTZ R132, R134, UR4 ;  /* 0x0000000486847c20 */ /* 0x000fe20008410000 */
[----:B------:R-:W-:Y:S01]  /*10ec0*/  SHF.R.U32.HI R134, RZ, 0x8, R138 ;  /* 0x00000008ff867819 */ /* 0x000fe2000001168a */
[--C-:B------:R-:W-:Y:S01]  /*10ed0*/  FFMA.FTZ R138, R16, UR4, -R167.reuse ;  /* 0x00000004108a7c23 */ /* 0x100fe200080108a7 */
[C---:B------:R-:W-:Y:S01]  /*10ee0*/  PRMT R146, R152.reuse, 0x7773, RZ ;  /* 0x0000777398927816 */ /* 0x040fe200000000ff */
[--C-:B------:R-:W-:Y:S01]  /*10ef0*/  FFMA.FTZ R17, R17, UR4, -R167.reuse ;  /* 0x0000000411117c23 */ /* 0x100fe200080108a7 */
[----:B------:R-:W-:Y:S01]  /*10f00*/  PRMT R151, R152, 0x7772, RZ ;  /* 0x0000777298977816 */ /* 0x000fe200000000ff */
[--C-:B------:R-:W-:Y:S01]  /*10f10*/  FFMA.FTZ R154, R4, UR4, -R167.reuse ;  /* 0x00000004049a7c23 */ /* 0x100fe200080108a7 */
[----:B------:R-:W-:Y:S01]  /*10f20*/  LOP3.LUT R148, R139, 0xff, RZ, 0xc0, !PT ;  /* 0x000000ff8b947812 */ /* 0x000fe200078ec0ff */
[----:B------:R-:W-:Y:S01]  /*10f30*/  MUFU.EX2 R138, R138 ;  /* 0x0000008a008a7308 */ /* 0x000fe20000000800 */
[----:B------:R-:W-:Y:S01]  /*10f40*/  FSEL R168, R168, RZ, P0 ;  /* 0x000000ffa8a87208 */ /* 0x000fe20000000000 */
[----:B------:R-:W-:Y:S01]  /*10f50*/  FFMA.FTZ R153, R5, UR4, -R167 ;  /* 0x0000000405997c23 */ /* 0x000fe200080108a7 */
[----:B------:R-:W-:Y:S07]  /*10f60*/  PRMT R148, R148, 0x5410, R134 ;  /* 0x0000541094947816 */ /* 0x000fee0000000086 */
[----:B------:R-:W-:Y:S01]  /*10f70*/  MUFU.EX2 R154, R154 ;  /* 0x0000009a009a7308 */ /* 0x000fe20000000800 */
[----:B------:R-:W-:Y:S01]  /*10f80*/  PRMT R151, R151, 0x5410, R146 ;  /* 0x0000541097977816 */ /* 0x000fe20000000092 */
[--C-:B------:R-:W-:Y:S01]  /*10f90*/  FFMA.FTZ R157, R6, UR4, -R168.reuse ;  /* 0x00000004069d7c23 */ /* 0x100fe200080108a8 */
[----:B--2---:R-:W-:Y:S01]  /*10fa0*/  FMNMX.FTZ R134, R144, R145, !PT ;  /* 0x0000009190867209 */ /* 0x004fe20007810000 */
[----:B------:R-:W-:Y:S01]  /*10fb0*/  FFMA.FTZ R155, R7, UR4, -R168 ;  /* 0x00000004079b7c23 */ /* 0x000fe200080108a8 */
[----:B------:R-:W-:Y:S01]  /*10fc0*/  PRMT R146, R141, 0x7632, R146 ;  /* 0x000076328d927816 */ /* 0x000fe20000000092 */
[--C-:B------:R-:W-:Y:S01]  /*10fd0*/  FFMA.FTZ R152, R19, UR4, -R168.reuse ;  /* 0x0000000413987c23 */ /* 0x100fe200080108a8 */
[----:B-1----:R-:W-:Y:S01]  /*10fe0*/  FMNMX.FTZ R133, R137, R133, !PT ;  /* 0x0000008589857209 */ /* 0x002fe20007810000 */
[----:B------:R-:W-:Y:S02]  /*10ff0*/  FMUL.FTZ R165, R134, UR4 ;  /* 0x0000000486a57c20 */ /* 0x000fe40008410000 */
[----:B------:R-:W1:Y:S01]  /*11000*/  MUFU.EX2 R137, R17 ;  /* 0x0000001100897308 */ /* 0x000e620000000800 */
[----:B------:R-:W-:Y:S01]  /*11010*/  LOP3.LUT R146, R146, 0xff, RZ, 0xc0, !PT ;  /* 0x000000ff92927812 */ /* 0x000fe200078ec0ff */
[--C-:B------:R-:W-:Y:S01]  /*11020*/  FFMA.FTZ R18, R18, UR4, -R168.reuse ;  /* 0x0000000412127c23 */ /* 0x100fe200080108a8 */
[----:B------:R-:W-:Y:S01]  /*11030*/  SHF.R.U32.HI R141, RZ, 0x18, R141 ;  /* 0x00000018ff8d7819 */ /* 0x000fe2000001168d */
[C---:B------:R-:W-:Y:S01]  /*11040*/  FMUL.FTZ R166, R133.reuse, UR4 ;  /* 0x0000000485a67c20 */ /* 0x040fe20008410000 */
[----:B------:R-:W-:Y:S05]  /*11050*/  FSETP.NEU.FTZ.AND P2, PT, R134, -INF , PT ;  /* 0xff8000008600780b */ /* 0x000fea0003f5d000 */
[----:B------:R-:W-:Y:S01]  /*11060*/  MUFU.EX2 R157, R157 ;  /* 0x0000009d009d7308 */ /* 0x000fe20000000800 */
[----:B------:R-:W-:Y:S01]  /*11070*/  FSETP.NEU.FTZ.AND P0, PT, R133, -INF , PT ;  /* 0xff8000008500780b */ /* 0x000fe20003f1d000 */
[----:B------:R-:W-:Y:S01]  /*11080*/  FMUL.FTZ R3, R3, UR4 ;  /* 0x0000000403037c20 */ /* 0x000fe20008410000 */
[----:B------:R-:W-:Y:S07]  /*11090*/  PRMT R141, R146, 0x5410, R141 ;  /* 0x00005410928d7816 */ /* 0x000fee000000008d */
[----:B------:R-:W2:Y:S01]  /*110a0*/  MUFU.EX2 R155, R155 ;  /* 0x0000009b009b7308 */ /* 0x000ea20000000800 */
[----:B------:R-:W3:Y:S01]  /*110b0*/  LDSM.16.MT88.4 R144, [R186+0x6000] ;  /* 0x00600000ba90783b */ /* 0x000ee20000004200 */
[----:B------:R-:W-:Y:S01]  /*110c0*/  FSEL R165, R165, RZ, P2 ;  /* 0x000000ffa5a57208 */ /* 0x000fe20001000000 */
[----:B------:R-:W-:Y:S01]  /*110d0*/  FFMA.FTZ R238, R54, UR4, -R168 ;  /* 0x0000000436ee7c23 */ /* 0x000fe200080108a8 */
[----:B------:R-:W-:Y:S06]  /*110e0*/  FSEL R166, R166, RZ, P0 ;  /* 0x000000ffa6a67208 */ /* 0x000fec0000000000 */
[----:B------:R-:W4:Y:S01]  /*110f0*/  MUFU.EX2 R153, R153 ;  /* 0x0000009900997308 */ /* 0x000f220000000800 */
[--C-:B------:R-:W-:Y:S01]  /*11100*/  HSET2.LE.AND R142, R142, R208.reuse, PT ;  /* 0x000000d08e8e7233 */ /* 0x100fe20003803000 */
[--C-:B------:R-:W-:Y:S01]  /*11110*/  FFMA.FTZ R156, R8, UR4, -R165.reuse ;  /* 0x00000004089c7c23 */ /* 0x100fe200080108a5 */
[--C-:B------:R-:W-:Y:S01]  /*11120*/  FFMA.FTZ R158, R9, UR4, -R165.reuse ;  /* 0x00000004099e7c23 */ /* 0x100fe200080108a5 */
[--C-:B------:R-:W-:Y:S01]  /*11130*/  FFMA.FTZ R159, R11, UR4, -R166.reuse ;  /* 0x000000040b9f7c23 */ /* 0x100fe200080108a6 */
[----:B------:R-:W-:Y:S01]  /*11140*/  FFMA.FTZ R160, R10, UR4, -R166 ;  /* 0x000000040aa07c23 */ /* 0x000fe200080108a6 */
[----:B-1----:R-:W-:Y:S04]  /*11150*/  F2FP.F16.F32.PACK_AB R4, R137, R138 ;  /* 0x0000008a8904723e */ /* 0x002fe800000000ff */
[----:B------:R-:W-:Y:S01]  /*11160*/  MUFU.EX2 R152, R152 ;  /* 0x0000009800987308 */ /* 0x000fe20000000800 */
[----:B------:R-:W-:Y:S01]  /*11170*/  PRMT R16, R139, 0x7632, R16 ;  /* 0x000076328b107816 */ /* 0x000fe20000000010 */
[----:B------:R-:W-:Y:S01]  /*11180*/  FFMA.FTZ R161, R12, UR4, -R165 ;  /* 0x000000040ca17c23 */ /* 0x000fe200080108a5 */
[----:B------:R-:W-:Y:S07]  /*11190*/  SHF.R.U32.HI R149, RZ, 0x18, R139 ;  /* 0x00000018ff957819 */ /* 0x000fee000001168b */
[----:B------:R-:W-:Y:S01]  /*111a0*/  MUFU.EX2 R156, R156 ;  /* 0x0000009c009c7308 */ /* 0x000fe20000000800 */
[----:B------:R-:W-:Y:S01]  /*111b0*/  LOP3.LUT R142, R4, R142, RZ, 0xc0, !PT ;  /* 0x0000008e048e7212 */ /* 0x000fe200078ec0ff */
[----:B------:R-:W-:Y:S01]  /*111c0*/  FFMA.FTZ R162, R13, UR4, -R165 ;  /* 0x000000040da27c23 */ /* 0x000fe200080108a5 */
[--C-:B------:R-:W-:Y:S07]  /*111d0*/  HSET2.LE.AND R141, R141, R208.reuse, PT ;  /* 0x000000d08d8d7233 */ /* 0x100fee0003803000 */
[----:B------:R-:W1:Y:S01]  /*111e0*/  MUFU.EX2 R139, R18 ;  /* 0x00000012008b7308 */ /* 0x000e620000000800 */
[----:B--2---:R-:W-:Y:S01]  /*111f0*/  F2FP.F16.F32.PACK_AB R4, R155, R157 ;  /* 0x0000009d9b04723e */ /* 0x004fe200000000ff */
[----:B------:R-:W-:Y:S01]  /*11200*/  FFMA.FTZ R163, R14, UR4, -R166 ;  /* 0x000000040ea37c23 */ /* 0x000fe200080108a6 */
[----:B------:R-:W-:Y:S07]  /*11210*/  LOP3.LUT R16, R16, 0xff, RZ, 0xc0, !PT ;  /* 0x000000ff10107812 */ /* 0x000fee00078ec0ff */
[----:B------:R-:W2:Y:S01]  /*11220*/  MUFU.EX2 R158, R158 ;  /* 0x0000009e009e7308 */ /* 0x000ea20000000800 */
[----:B------:R-:W-:Y:S01]  /*11230*/  LOP3.LUT R141, R4, R141, RZ, 0xc0, !PT ;  /* 0x0000008d048d7212 */ /* 0x000fe200078ec0ff */
[----:B------:R-:W-:Y:S01]  /*11240*/  FADD.FTZ R4, -R134, R0 ;  /* 0x0000000086047221 */ /* 0x000fe20000010100 */
[----:B------:R-:W-:Y:S07]  /*11250*/  FFMA.FTZ R164, R15, UR4, -R166 ;  /* 0x000000040fa47c23 */ /* 0x000fee00080108a6 */
[----:B------:R-:W-:Y:S01]  /*11260*/  MUFU.EX2 R160, R160 ;  /* 0x000000a000a07308 */ /* 0x000fe20000000800 */
[----:B------:R-:W-:Y:S01]  /*11270*/  FADD.FTZ R0, -R133, R2 ;  /* 0x0000000285007221 */ /* 0x000fe20000010100 */
[----:B------:R-:W-:Y:S01]  /*11280*/  PRMT R149, R16, 0x5410, R149 ;  /* 0x0000541010957816 */ /* 0x000fe20000000095 */
[----:B------:R-:W-:Y:S07]  /*11290*/  FMUL.FTZ R2, R4, UR4 ;  /* 0x0000000404027c20 */ /* 0x000fee0008410000 */
[----:B------:R-:W-:Y:S01]  /*112a0*/  MUFU.EX2 R159, R159 ;  /* 0x0000009f009f7308 */ /* 0x000fe20000000800 */
[----:B------:R-:W-:Y:S01]  /*112b0*/  LOP3.LUT R143, R143, 0xff00ff, RZ, 0xc0, !PT ;  /* 0x00ff00ff8f8f7812 */ /* 0x000fe200078ec0ff */
[----:B------:R-:W-:Y:S01]  /*112c0*/  FMUL.FTZ R0, R0, UR4 ;  /* 0x0000000400007c20 */ /* 0x000fe20008410000 */
[--C-:B------:R-:W-:Y:S07]  /*112d0*/  HSET2.LE.AND R140, R140, R208.reuse, PT ;  /* 0x000000d08c8c7233 */ /* 0x100fee0003803000 */
[----:B------:R-:W5:Y:S01]  /*112e0*/  MUFU.EX2 R132, R132 ;  /* 0x0000008400847308 */ /* 0x000f620000000800 */
[----:B----4-:R-:W-:Y:S01]  /*112f0*/  F2FP.F16.F32.PACK_AB R5, R153, R154 ;  /* 0x0000009a9905723e */ /* 0x010fe200000000ff */
[----:B------:R-:W-:Y:S01]  /*11300*/  FFMA.FTZ R230, R44, UR4, -R165 ;  /* 0x000000042ce67c23 */ /* 0x000fe200080108a5 */
[--C-:B------:R-:W-:Y:S07]  /*11310*/  HSET2.LE.AND R143, R143, R208.reuse, PT ;  /* 0x000000d08f8f7233 */ /* 0x100fee0003803000 */
[----:B------:R-:W4:Y:S01]  /*11320*/  MUFU.EX2 R3, R3 ;  /* 0x0000000300037308 */ /* 0x000f220000000800 */
[----:B------:R-:W-:Y:S01]  /*11330*/  LOP3.LUT R140, R5, R140, RZ, 0xc0, !PT ;  /* 0x0000008c058c7212 */ /* 0x000fe200078ec0ff */
[--C-:B------:R-:W-:Y:S01]  /*11340*/  FFMA.FTZ R232, R46, UR4, -R166.reuse ;  /* 0x000000042ee87c23 */ /* 0x100fe200080108a6 */
[--C-:B------:R-:W-:Y:S07]  /*11350*/  HSET2.LE.AND R148, R148, R208.reuse, PT ;  /* 0x000000d094947233 */ /* 0x100fee0003803000 */
[----:B------:R-:W-:Y:S01]  /*11360*/  MUFU.EX2 R163, R163 ;  /* 0x000000a300a37308 */ /* 0x000fe20000000800 */
[--C-:B------:R-:W-:Y:S01]  /*11370*/  HSET2.LE.AND R149, R149, R208.reuse, PT ;  /* 0x000000d095957233 */ /* 0x100fe20003803000 */
[----:B------:R-:W-:Y:S01]  /*11380*/  FFMA.FTZ R231, R47, UR4, -R166 ;  /* 0x000000042fe77c23 */ /* 0x000fe200080108a6 */
[----:B-1----:R-:W-:Y:S07]  /*11390*/  F2FP.F16.F32.PACK_AB R6, R152, R139 ;  /* 0x0000008b9806723e */ /* 0x002fee00000000ff */
[----:B------:R-:W1:Y:S01]  /*113a0*/  MUFU.EX2 R164, R164 ;  /* 0x000000a400a47308 */ /* 0x000e620000000800 */
[----:B--2---:R-:W-:Y:S01]  /*113b0*/  F2FP.F16.F32.PACK_AB R5, R158, R156 ;  /* 0x0000009c9e05723e */ /* 0x004fe200000000ff */
[----:B-----5:R-:W-:Y:S01]  /*113c0*/  FMUL.FTZ R16, R132, R116 ;  /* 0x0000007484107220 */ /* 0x020fe20000410000 */
[----:B------:R-:W-:Y:S07]  /*113d0*/  F2FP.F16.F32.PACK_AB R4, R159, R160 ;  /* 0x000000a09f04723e */ /* 0x000fee00000000ff */
[----:B------:R-:W-:Y:S01]  /*113e0*/  MUFU.EX2 R161, R161 ;  /* 0x000000a100a17308 */ /* 0x000fe20000000800 */
[----:B------:R-:W-:Y:S01]  /*113f0*/  LOP3.LUT R143, R6, R143, RZ, 0xc0, !PT ;  /* 0x0000008f068f7212 */ /* 0x000fe200078ec0ff */
[----:B----4-:R-:W-:Y:S01]  /*11400*/  FMUL.FTZ R6, R3, R130 ;  /* 0x0000008203067220 */ /* 0x010fe20000410000 */
[----:B------:R-:W-:Y:S07]  /*11410*/  LOP3.LUT R148, R5, R148, RZ, 0xc0, !PT ;  /* 0x0000009405947212 */ /* 0x000fee00078ec0ff */
[----:B------:R-:W-:Y:S01]  /*11420*/  MUFU.EX2 R162, R162 ;  /* 0x000000a200a27308 */ /* 0x000fe20000000800 */
[----:B------:R-:W-:Y:S01]  /*11430*/  LOP3.LUT R149, R4, R149, RZ, 0xc0, !PT ;  /* 0x0000009504957212 */ /* 0x000fe200078ec0ff */
[C---:B------:R-:W-:Y:S01]  /*11440*/  FMUL.FTZ R4, R132.reuse, R128 ;  /* 0x0000008084047220 */ /* 0x040fe20000410000 */
[----:B------:R-:W-:Y:S07]  /*11450*/  FMUL.FTZ R5, R132, R129 ;  /* 0x0000008184057220 */ /* 0x000fee0000410000 */
[----:B------:R-:W2:Y:S01]  /*11460*/  MUFU.EX2 R0, R0 ;  /* 0x0000000000007308 */ /* 0x000ea20000000800 */
[----:B------:R-:W-:Y:S01]  /*11470*/  FMUL.FTZ R7, R3, R131 ;  /* 0x0000008303077220 */ /* 0x000fe20000410000 */
[----:B------:R-:W-:Y:S01]  /*11480*/  LOP3.LUT R151, R151, 0xff00ff, RZ, 0xc0, !PT ;  /* 0x00ff00ff97977812 */ /* 0x000fe200078ec0ff */
[----:B------:R-:W4:Y:S07]  /*11490*/  LDSM.16.MT88.4 R128, [R182+0x6000] ;  /* 0x00600000b680783b */ /* 0x000f2e0000004200 */
[----:B------:R-:W5:Y:S01]  /*114a0*/  MUFU.EX2 R2, R2 ;  /* 0x0000000200027308 */ /* 0x000f620000000800 */
[--C-:B------:R-:W-:Y:S01]  /*114b0*/  HSET2.LE.AND R150, R150, R208.reuse, PT ;  /* 0x000000d096967233 */ /* 0x100fe20003803000 */
[----:B------:R-:W-:Y:S01]  /*114c0*/  FMUL.FTZ R18, R3, R118 ;  /* 0x0000007603127220 */ /* 0x000fe20000410000 */
[--C-:B------:R-:W-:Y:S01]  /*114d0*/  HSET2.LE.AND R151, R151, R208.reuse, PT ;  /* 0x000000d097977233 */ /* 0x100fe20003803000 */
[-C--:B---3--:R-:W-:Y:S06]  /*114e0*/  HMMA.16816.F32 R4, R140, R144.reuse, R4 ;  /* 0x000000908c04723c */ /* 0x088fec0000001804 */
[----:B------:R-:W-:Y:S01]  /*114f0*/  MUFU.EX2 R232, R232 ;  /* 0x000000e800e87308 */ /* 0x000fe20000000800 */
[----:B-1----:R-:W-:Y:S01]  /*11500*/  F2FP.F16.F32.PACK_AB R8, R164, R163 ;  /* 0x000000a3a408723e */ /* 0x002fe200000000ff */
[----:B--2---:R-:W-:Y:S01]  /*11510*/  FMUL.FTZ R11, R0, R127 ;  /* 0x0000007f000b7220 */ /* 0x004fe20000410000 */
[----:B------:R-:W-:Y:S01]  /*11520*/  F2FP.F16.F32.PACK_AB R9, R162, R161 ;  /* 0x000000a1a209723e */ /* 0x000fe200000000ff */
[----:B------:R-:W-:Y:S01]  /*11530*/  FMUL.FTZ R10, R0, R126 ;  /* 0x0000007e000a7220 */ /* 0x000fe20000410000 */
[----:B------:R-:W-:Y:S01]  /*11540*/  LOP3.LUT R151, R8, R151, RZ, 0xc0, !PT ;  /* 0x0000009708977212 */ /* 0x000fe200078ec0ff */
[C---:B-----5:R-:W-:Y:S01]  /*11550*/  FMUL.FTZ R8, R2.reuse, R124 ;  /* 0x0000007c02087220 */ /* 0x060fe20000410000 */
[----:B------:R-:W-:Y:S01]  /*11560*/  LOP3.LUT R150, R9, R150, RZ, 0xc0, !PT ;  /* 0x0000009609967212 */ /* 0x000fe200078ec0ff */
[C---:B------:R-:W-:Y:S01]  /*11570*/  FMUL.FTZ R9, R2.reuse, R125 ;  /* 0x0000007d02097220 */ /* 0x040fe20000410000 */
[----:B------:R-:W-:Y:S01]  /*11580*/  FMUL.FTZ R19, R3, R119 ;  /* 0x0000007703137220 */ /* 0x000fe20000410000 */
[C---:B------:R-:W-:Y:S01]  /*11590*/  FMUL.FTZ R12, R2.reuse, R120 ;  /* 0x00000078020c7220 */ /* 0x040fe20000410000 */
[----:B------:R-:W-:Y:S01]  /*115a0*/  FMUL.FTZ R13, R2, R121 ;  /* 0x00000079020d7220 */ /* 0x000fe20000410000 */
[----:B------:R-:W-:Y:S01]  /*115b0*/  LOP3.LUT R116, R174, UR7, R169, 0x96, !PT ;  /* 0x00000007ae747c12 */ /* 0x000fe2000f8e96a9 */
[----:B------:R-:W-:Y:S01]  /*115c0*/  FMUL.FTZ R17, R132, R117 ;  /* 0x0000007584117220 */ /* 0x000fe20000410000 */
[----:B------:R-:W-:Y:S01]  /*115d0*/  FFMA.FTZ R173, R23, UR4, -R168 ;  /* 0x0000000417ad7c23 */ /* 0x000fe200080108a8 */
[C---:B------:R-:W-:Y:S01]  /*115e0*/  HMMA.16816.F32 R8, R148.reuse, R144, R8 ;  /* 0x000000909408723c */ /* 0x040fe20000001808 */
[----:B------:R-:W-:Y:S03]  /*115f0*/  MUFU.EX2 R231, R231 ;  /* 0x000000e700e77308 */ /* 0x000fe60000000800 */
[C---:B------:R-:W-:Y:S01]  /*11600*/  FMUL.FTZ R14, R0.reuse, R122 ;  /* 0x0000007a000e7220 */ /* 0x040fe20000410000 */
[----:B------:R-:W-:Y:S01]  /*11610*/  FMUL.FTZ R15, R0, R123 ;  /* 0x0000007b000f7220 */ /* 0x000fe20000410000 */
[----:B------:R-:W-:Y:S04]  /*11620*/  IMAD.WIDE.U32 R116, R116, -0x2daee0ad, RZ ;  /* 0xd2511f5374747825 */ /* 0x000fe800078e00ff */
[----:B------:R-:W-:Y:S01]  /*11630*/  FMUL.FTZ R23, R3, R111 ;  /* 0x0000006f03177220 */ /* 0x000fe20000410000 */
[----:B------:R-:W-:Y:S01]  /*11640*/  MUFU.EX2 R173, R173 ;  /* 0x000000ad00ad7308 */ /* 0x000fe20000000800 */
[----:B------:R-:W-:Y:S01]  /*11650*/  FFMA.FTZ R144, R32, UR4, -R167 ;  /* 0x0000000420907c23 */ /* 0x000fe200080108a7 */
[----:B------:R-:W-:Y:S01]  /*11660*/  IMAD.MOV.U32 R124, RZ, RZ, R116 ;  /* 0x000000ffff7c7224 */ /* 0x000fe200078e0074 */
[----:B------:R-:W-:Y:S01]  /*11670*/  LOP3.LUT R172, R172, UR11, R117, 0x96, !PT ;  /* 0x0000000bacac7c12 */ /* 0x000fe2000f8e9675 */
[-C--:B------:R-:W-:Y:S06]  /*11680*/  HMMA.16816.F32 R12, R148, R146.reuse, R12 ;  /* 0x00000092940c723c */ /* 0x080fec000000180c */
[----:B------:R-:W-:Y:S01]  /*11690*/  MUFU.EX2 R230, R230 ;  /* 0x000000e600e67308 */ /* 0x000fe20000000800 */
[----:B------:R-:W-:Y:S01]  /*116a0*/  LOP3.LUT R170, R170, UR7, R179, 0x96, !PT ;  /* 0x00000007aaaa7c12 */ /* 0x000fe2000f8e96b3 */
[----:B------:R-:W-:Y:S01]  /*116b0*/  FFMA.FTZ R145, R33, UR4, -R167 ;  /* 0x0000000421917c23 */ /* 0x000fe200080108a7 */
[----:B------:R-:W-:Y:S01]  /*116c0*/  PRMT R121, R116, 0x7773, RZ ;  /* 0x0000777374797816 */ /* 0x000fe200000000ff */
[----:B------:R-:W-:Y:S01]  /*116d0*/  FMUL.FTZ R33, R2, R113 ;  /* 0x0000007102217220 */ /* 0x000fe20000410000 */
[C---:B------:R-:W-:Y:S01]  /*116e0*/  PRMT R120, R116.reuse, 0x7772, RZ ;  /* 0x0000777274787816 */ /* 0x040fe200000000ff */
[C---:B------:R-:W-:Y:S04]  /*116f0*/  HMMA.16816.F32 R16, R140.reuse, R146, R16 ;  /* 0x000000928c10723c */ /* 0x040fe80000001810 */
[----:B------:R-:W-:Y:S01]  /*11700*/  MUFU.EX2 R144, R144 ;  /* 0x0000009000907308 */ /* 0x000fe20000000800 */
[----:B------:R-:W-:Y:S01]  /*11710*/  PRMT R127, R116, 0x7771, RZ ;  /* 0x00007771747f7816 */ /* 0x000fe200000000ff */
[----:B------:R-:W-:Y:S01]  /*11720*/  IMAD.WIDE.U32 R170, R170, -0x2daee0ad, RZ ;  /* 0xd2511f53aaaa7825 */ /* 0x000fe200078e00ff */
[----:B------:R-:W1:Y:S07]  /*11730*/  LDSM.16.MT88.4 R116, [R181+0x6000] ;  /* 0x00600000b574783b */ /* 0x000e6e0000004200 */
[----:B------:R-:W2:Y:S01]  /*11740*/  MUFU.EX2 R145, R145 ;  /* 0x0000009100917308 */ /* 0x000ea20000000800 */
[C---:B------:R-:W-:Y:S01]  /*11750*/  FMUL.FTZ R68, R132.reuse, R68 ;  /* 0x0000004484447220 */ /* 0x040fe20000410000 */
[----:B------:R-:W-:Y:S01]  /*11760*/  FMUL.FTZ R69, R132, R69 ;  /* 0x0000004584457220 */ /* 0x000fe20000410000 */
[C---:B------:R-:W-:Y:S01]  /*11770*/  FMUL.FTZ R70, R3.reuse, R70 ;  /* 0x0000004603467220 */ /* 0x040fe20000410000 */
[----:B------:R-:W-:Y:S01]  /*11780*/  FMUL.FTZ R71, R3, R71 ;  /* 0x0000004703477220 */ /* 0x000fe20000410000 */
[C---:B------:R-:W-:Y:S01]  /*11790*/  PRMT R123, R170.reuse, 0x7773, RZ ;  /* 0x00007773aa7b7816 */ /* 0x040fe200000000ff */
[----:B------:R-:W-:Y:S01]  /*117a0*/  IMAD.MOV.U32 R122, RZ, RZ, R170 ;  /* 0x000000ffff7a7224 */ /* 0x000fe200078e00aa */
[----:B------:R-:W-:Y:S01]  /*117b0*/  PRMT R147, R170, 0x7772, RZ ;  /* 0x00007772aa937816 */ /* 0x000fe200000000ff */
[----:B------:R-:W-:Y:S01]  /*117c0*/  FFMA.FTZ R113, R26, UR4, -R166 ;  /* 0x000000041a717c23 */ /* 0x000fe200080108a6 */
[----:B------:R-:W-:Y:S01]  /*117d0*/  PRMT R169, R170, 0x7771, RZ ;  /* 0x00007771aaa97816 */ /* 0x000fe200000000ff */
[--C-:B------:R-:W-:Y:S01]  /*117e0*/  FFMA.FTZ R146, R34, UR4, -R168.reuse ;  /* 0x0000000422927c23 */ /* 0x100fe200080108a8 */
[-C--:B----4-:R-:W-:Y:S01]  /*117f0*/  HMMA.16816.F32 R68, R140, R128.reuse, R68 ;  /* 0x000000808c44723c */ /* 0x090fe20000001844 */
[----:B------:R-:W-:Y:S02]  /*11800*/  MUFU.EX2 R238, R238 ;  /* 0x000000ee00ee7308 */ /* 0x000fe40000000800 */
[----:B------:R-:W-:Y:S01]  /*11810*/  LOP3.LUT R176, R176, UR11, R171, 0x96, !PT ;  /* 0x0000000bb0b07c12 */ /* 0x000fe2000f8e96ab */
[C---:B------:R-:W-:Y:S01]  /*11820*/  FMUL.FTZ R72, R2.reuse, R72 ;  /* 0x0000004802487220 */ /* 0x040fe20000410000 */
[----:B------:R-:W-:Y:S01]  /*11830*/  FMUL.FTZ R73, R2, R73 ;  /* 0x0000004902497220 */ /* 0x000fe20000410000 */
[C---:B------:R-:W-:Y:S01]  /*11840*/  FMUL.FTZ R74, R0.reuse, R74 ;  /* 0x0000004a004a7220 */ /* 0x040fe20000410000 */
[C---:B------:R-:W-:Y:S01]  /*11850*/  FMUL.FTZ R75, R0.reuse, R75 ;  /* 0x0000004b004b7220 */ /* 0x040fe20000410000 */
[----:B------:R-:W-:Y:S01]  /*11860*/  PRMT R147, R147, 0x5410, R123 ;  /* 0x0000541093937816 */ /* 0x000fe2000000007b */
[----:B------:R-:W-:Y:S01]  /*11870*/  FMUL.FTZ R34, R0, R114 ;  /* 0x0000007200227220 */ /* 0x000fe20000410000 */
[----:B------:R-:W-:Y:S01]  /*11880*/  LOP3.LUT R123, R122, 0xff, RZ, 0xc0, !PT ;  /* 0x000000ff7a7b7812 */ /* 0x000fe200078ec0ff */
[----:B------:R-:W-:Y:S01]  /*11890*/  FFMA.FTZ R170, R21, UR4, -R167 ;  /* 0x0000000415aa7c23 */ /* 0x000fe200080108a7 */
[----:B------:R-:W-:Y:S01]  /*118a0*/  LOP3.LUT R122, R124, 0xff, RZ, 0xc0, !PT ;  /* 0x000000ff7c7a7812 */ /* 0x000fe200078ec0ff */
[----:B------:R-:W-:Y:S01]  /*118b0*/  FFMA.FTZ R171, R22, UR4, -R168 ;  /* 0x0000000416ab7c23 */ /* 0x000fe200080108a8 */
[C---:B------:R-:W-:Y:S01]  /*118c0*/  HMMA.16816.F32 R72, R148.reuse, R128, R72 ;  /* 0x000000809448723c */ /* 0x040fe20000001848 */
[----:B------:R-:W-:Y:S03]  /*118d0*/  MUFU.EX2 R146, R146 ;  /* 0x0000009200927308 */ /* 0x000fe60000000800 */
[----:B------:R-:W-:Y:S01]  /*118e0*/  PRMT R124, R176, 0x7632, R124 ;  /* 0x00007632b07c7816 */ /* 0x000fe2000000007c */
[----:B------:R-:W-:Y:S01]  /*118f0*/  FMUL.FTZ R76, R2, R76 ;  /* 0x0000004c024c7220 */ /* 0x000fe20000410000 */
[----:B------:R-:W-:Y:S01]  /*11900*/  PRMT R128, R120, 0x5410, R121 ;  /* 0x0000541078807816 */ /* 0x000fe20000000079 */
[----:B------:R-:W-:Y:S01]  /*11910*/  FMUL.FTZ R77, R2, R77 ;  /* 0x0000004d024d7220 */ /* 0x000fe20000410000 */
[----:B------:R-:W-:Y:S01]  /*11920*/  SHF.R.U32.HI R126, RZ, 0x18, R176 ;  /* 0x00000018ff7e7819 */ /* 0x000fe200000116b0 */
[----:B------:R-:W-:Y:S01]  /*11930*/  FMUL.FTZ R78, R0, R78 ;  /* 0x0000004e004e7220 */ /* 0x000fe20000410000 */
[----:B------:R-:W-:Y:S01]  /*11940*/  LOP3.LUT R124, R124, 0xff, RZ, 0xc0, !PT ;  /* 0x000000ff7c7c7812 */ /* 0x000fe200078ec0ff */
[----:B------:R-:W-:Y:S01]  /*11950*/  FMUL.FTZ R79, R0, R79 ;  /* 0x0000004f004f7220 */ /* 0x000fe20000410000 */
[----:B------:R-:W-:Y:S01]  /*11960*/  LOP3.LUT R120, R172, 0xffff, RZ, 0xc0, !PT ;  /* 0x0000ffffac787812 */ /* 0x000fe200078ec0ff */
[C---:B------:R-:W-:Y:S01]  /*11970*/  FMUL.FTZ R22, R3.reuse, R110 ;  /* 0x0000006e03167220 */ /* 0x040fe20000410000 */
[----:B------:R-:W-:Y:S01]  /*11980*/  LOP3.LUT R125, R176, 0xffff, RZ, 0xc0, !PT ;  /* 0x0000ffffb07d7812 */ /* 0x000fe200078ec0ff */
[----:B------:R-:W-:Y:S01]  /*11990*/  FMUL.FTZ R21, R132, R109 ;  /* 0x0000006d84157220 */ /* 0x000fe20000410000 */
[----:B------:R-:W-:Y:S01]  /*119a0*/  PRMT R126, R124, 0x5410, R126 ;  /* 0x000054107c7e7816 */ /* 0x000fe2000000007e */
[----:B------:R-:W-:Y:S01]  /*119b0*/  MUFU.EX2 R171, R171 ;  /* 0x000000ab00ab7308 */ /* 0x000fe20000000800 */
[-C--:B------:R-:W-:Y:S03]  /*119c0*/  HMMA.16816.F32 R76, R148, R130.reuse, R76 ;  /* 0x00000082944c723c */ /* 0x080fe6000000184c */
[----:B------:R-:W-:Y:S01]  /*119d0*/  SHF.R.U32.HI R120, RZ, 0x8, R120 ;  /* 0x00000008ff787819 */ /* 0x000fe20000011678 */
[----:B------:R-:W-:Y:S01]  /*119e0*/  FMUL.FTZ R80, R132, R80 ;  /* 0x0000005084507220 */ /* 0x000fe20000410000 */
[----:B------:R-:W-:Y:S01]  /*119f0*/  LOP3.LUT R129, R176, 0xff, RZ, 0xc0, !PT ;  /* 0x000000ffb0817812 */ /* 0x000fe200078ec0ff */
[----:B------:R-:W-:Y:S01]  /*11a00*/  FMUL.FTZ R81, R132, R81 ;  /* 0x0000005184517220 */ /* 0x000fe20000410000 */
[----:B------:R-:W-:Y:S01]  /*11a10*/  SHF.R.U32.HI R125, RZ, 0x8, R125 ;  /* 0x00000008ff7d7819 */ /* 0x000fe2000001167d */
[C---:B------:R-:W-:Y:S01]  /*11a20*/  FMUL.FTZ R82, R3.reuse, R82 ;  /* 0x0000005203527220 */ /* 0x040fe20000410000 */
[C---:B------:R-:W-:Y:S01]  /*11a30*/  LOP3.LUT R124, R172.reuse, 0xff, RZ, 0xc0, !PT ;  /* 0x000000ffac7c7812 */ /* 0x040fe200078ec0ff */
[----:B------:R-:W-:Y:S01]  /*11a40*/  FMUL.FTZ R83, R3, R83 ;  /* 0x0000005303537220 */ /* 0x000fe20000410000 */
[----:B------:R-:W-:Y:S01]  /*11a50*/  PRMT R121, R172, 0x7632, R121 ;  /* 0x00007632ac797816 */ /* 0x000fe20000000079 */
[----:B------:R-:W-:Y:S01]  /*11a60*/  FFMA.FTZ R178, R37, UR4, -R167 ;  /* 0x0000000425b27c23 */ /* 0x000fe200080108a7 */
[----:B------:R-:W-:Y:S01]  /*11a70*/  PRMT R129, R129, 0x5410, R125 ;  /* 0x0000541081817816 */ /* 0x000fe2000000007d */
[----:B------:R-:W-:Y:S01]  /*11a80*/  FFMA.FTZ R179, R39, UR4, -R168 ;  /* 0x0000000427b37c23 */ /* 0x000fe200080108a8 */
[----:B------:R-:W-:Y:S01]  /*11a90*/  PRMT R124, R124, 0x5410, R120 ;  /* 0x000054107c7c7816 */ /* 0x000fe20000000078 */
[----:B------:R-:W-:Y:S01]  /*11aa0*/  FFMA.FTZ R66, R66, UR4, -R168 ;  /* 0x0000000442427c23 */ /* 0x000fe200080108a8 */
[C---:B------:R-:W-:Y:S01]  /*11ab0*/  HMMA.16816.F32 R80, R140.reuse, R130, R80 ;  /* 0x000000828c50723c */ /* 0x040fe20000001850 */
[----:B------:R-:W-:Y:S03]  /*11ac0*/  MUFU.EX2 R170, R170 ;  /* 0x000000aa00aa7308 */ /* 0x000fe60000000800 */
[----:B------:R-:W-:Y:S01]  /*11ad0*/  LOP3.LUT R120, R121, 0xff, RZ, 0xc0, !PT ;  /* 0x000000ff79787812 */ /* 0x000fe200078ec0ff */
[C---:B------:R-:W-:Y:S01]  /*11ae0*/  FMUL.FTZ R84, R132.reuse, R84 ;  /* 0x0000005484547220 */ /* 0x040fe20000410000 */
[----:B------:R-:W-:Y:S01]  /*11af0*/  SHF.R.U32.HI R125, RZ, 0x18, R172 ;  /* 0x00000018ff7d7819 */ /* 0x000fe200000116ac */
[----:B------:R-:W-:Y:S01]  /*11b00*/  FMUL.FTZ R85, R132, R85 ;  /* 0x0000005584557220 */ /* 0x000fe20000410000 */
[----:B------:R-:W-:Y:S01]  /*11b10*/  PRMT R169, R123, 0x5410, R169 ;  /* 0x000054107ba97816 */ /* 0x000fe200000000a9 */
[C---:B------:R-:W-:Y:S01]  /*11b20*/  FMUL.FTZ R86, R3.reuse, R86 ;  /* 0x0000005603567220 */ /* 0x040fe20000410000 */
[----:B------:R-:W-:Y:S01]  /*11b30*/  PRMT R127, R122, 0x5410, R127 ;  /* 0x000054107a7f7816 */ /* 0x000fe2000000007f */
[----:B------:R-:W-:Y:S01]  /*11b40*/  FMUL.FTZ R87, R3, R87 ;  /* 0x0000005703577220 */ /* 0x000fe20000410000 */
[----:B------:R-:W-:Y:S01]  /*11b50*/  PRMT R125, R120, 0x5410, R125 ;  /* 0x00005410787d7816 */ /* 0x000fe2000000007d */
[----:B------:R-:W-:Y:S01]  /*11b60*/  FFMA.FTZ R130, R35, UR4, -R168 ;  /* 0x0000000423827c23 */ /* 0x000fe200080108a8 */
[----:B------:R-:W3:Y:S01]  /*11b70*/  LDSM.16.MT88.4 R120, [R180+0x6000] ;  /* 0x00600000b478783b */ /* 0x000ee20000004200 */
[----:B------:R-:W-:Y:S01]  /*11b80*/  FMUL.FTZ R35, R0, R115 ;  /* 0x0000007300237220 */ /* 0x000fe20000410000 */
[----:B------:R-:W-:Y:S01]  /*11b90*/  LOP3.LUT R109, R147, 0xff00ff, RZ, 0xc0, !PT ;  /* 0x00ff00ff936d7812 */ /* 0x000fe200078ec0ff */
[--C-:B------:R-:W-:Y:S01]  /*11ba0*/  FFMA.FTZ R237, R52, UR4, -R167.reuse ;  /* 0x0000000434ed7c23 */ /* 0x100fe200080108a7 */
[-C--:B-1----:R-:W-:Y:S01]  /*11bb0*/  HMMA.16816.F32 R84, R140, R116.reuse, R84 ;  /* 0x000000748c54723c */ /* 0x082fe20000001854 */
[----:B------:R-:W1:Y:S02]  /*11bc0*/  MUFU.EX2 R147, R130 ;  /* 0x0000008200937308 */ /* 0x000e640000000800 */
[C---:B------:R-:W-:Y:S01]  /*11bd0*/  FMUL.FTZ R88, R2.reuse, R88 ;  /* 0x0000005802587220 */ /* 0x040fe20000410000 */
[----:B------:R-:W-:Y:S01]  /*11be0*/  FMUL.FTZ R89, R2, R89 ;  /* 0x0000005902597220 */ /* 0x000fe20000410000 */
[C---:B------:R-:W-:Y:S01]  /*11bf0*/  FMUL.FTZ R90, R0.reuse, R90 ;  /* 0x0000005a005a7220 */ /* 0x040fe20000410000 */
[----:B------:R-:W-:Y:S01]  /*11c00*/  FMUL.FTZ R91, R0, R91 ;  /* 0x0000005b005b7220 */ /* 0x000fe20000410000 */
[C---:B------:R-:W-:Y:S01]  /*11c10*/  FMUL.FTZ R32, R2.reuse, R112 ;  /* 0x0000007002207220 */ /* 0x040fe20000410000 */
[--C-:B------:R-:W-:Y:S01]  /*11c20*/  FFMA.FTZ R112, R27, UR4, -R166.reuse ;  /* 0x000000041b707c23 */ /* 0x100fe200080108a6 */
[--C-:B------:R-:W-:Y:S01]  /*11c30*/  FFMA.FTZ R175, R31, UR4, -R166.reuse ;  /* 0x000000041faf7c23 */ /* 0x100fe200080108a6 */
[----:B------:R-:W-:Y:S01]  /*11c40*/  FMUL.FTZ R31, R3, R107 ;  /* 0x0000006b031f7220 */ /* 0x000fe20000410000 */
[--C-:B------:R-:W-:Y:S01]  /*11c50*/  HSET2.LE.AND R107, R109, R208.reuse, PT ;  /* 0x000000d06d6b7233 */ /* 0x100fe20003803000 */
[----:B------:R-:W-:Y:S01]  /*11c60*/  FMUL.FTZ R92, R2, R92 ;  /* 0x0000005c025c7220 */ /* 0x000fe20000410000 */
[C---:B------:R-:W-:Y:S01]  /*11c70*/  HMMA.16816.F32 R88, R148.reuse, R116, R88 ;  /* 0x000000749458723c */ /* 0x040fe20000001858 */
[----:B------:R-:W-:Y:S03]  /*11c80*/  MUFU.EX2 R178, R178 ;  /* 0x000000b200b27308 */ /* 0x000fe60000000800 */
[----:B------:R-:W-:Y:S01]  /*11c90*/  FFMA.FTZ R116, R20, UR4, -R167 ;  /* 0x0000000414747c23 */ /* 0x000fe200080108a7 */
[----:B------:R-:W-:Y:S01]  /*11ca0*/  FMUL.FTZ R20, R132, R108 ;  /* 0x0000006c84147220 */ /* 0x000fe20000410000 */
[--C-:B------:R-:W-:Y:S01]  /*11cb0*/  HSET2.LE.AND R108, R169, R208.reuse, PT ;  /* 0x000000d0a96c7233 */ /* 0x100fe20003803000 */
[----:B------:R-:W-:Y:S01]  /*11cc0*/  FMUL.FTZ R93, R2, R93 ;  /* 0x0000005d025d7220 */ /* 0x000fe20000410000 */
[-C--:B------:R-:W-:Y:S03]  /*11cd0*/  HMMA.16816.F32 R32, R148, R118.reuse, R32 ;  /* 0x000000769420723c */ /* 0x080fe60000001820 */
[----:B------:R-:W4:Y:S01]  /*11ce0*/  MUFU.EX2 R169, R116 ;  /* 0x0000007400a97308 */ /* 0x000f220000000800 */
[C---:B------:R-:W-:Y:S01]  /*11cf0*/  FMUL.FTZ R94, R0.reuse, R94 ;  /* 0x0000005e005e7220 */ /* 0x040fe20000410000 */
[C---:B------:R-:W-:Y:S01]  /*11d00*/  FMUL.FTZ R95, R0.reuse, R95 ;  /* 0x0000005f005f7220 */ /* 0x040fe20000410000 */
[C---:B------:R-:W-:Y:S01]  /*11d10*/  FMUL.FTZ R26, R0.reuse, R102 ;  /* 0x00000066001a7220 */ /* 0x040fe20000410000 */
[----:B------:R-:W-:Y:S01]  /*11d20*/  FMUL.FTZ R27, R0, R103 ;  /* 0x00000067001b7220 */ /* 0x000fe20000410000 */
[----:B------:R-:W-:Y:S01]  /*11d30*/  LOP3.LUT R103, R128, 0xff00ff, RZ, 0xc0, !PT ;  /* 0x00ff00ff80677812 */ /* 0x000fe200078ec0ff */
[C---:B------:R-:W-:Y:S04]  /*11d40*/  HMMA.16816.F32 R20, R140.reuse, R118, R20 ;  /* 0x000000768c14723c */ /* 0x040fe80000001814 */
[----:B------:R-:W-:Y:S01]  /*11d50*/  MUFU.EX2 R175, R175 ;  /* 0x000000af00af7308 */ /* 0x000fe20000000800 */
[--C-:B------:R-:W-:Y:S01]  /*11d60*/  FFMA.FTZ R172, R28, UR4, -R165.reuse ;  /* 0x000000041cac7c23 */ /* 0x100fe200080108a5 */
[--C-:B------:R-:W-:Y:S01]  /*11d70*/  FFMA.FTZ R174, R29, UR4, -R165.reuse ;  /* 0x000000041dae7c23 */ /* 0x100fe200080108a5 */
[----:B------:R-:W-:Y:S01]  /*11d80*/  FFMA.FTZ R176, R30, UR4, -R166 ;  /* 0x000000041eb07c23 */ /* 0x000fe200080108a6 */
[C---:B------:R-:W-:Y:S01]  /*11d90*/  FMUL.FTZ R28, R132.reuse, R104 ;  /* 0x00000068841c7220 */ /* 0x040fe20000410000 */
[----:B------:R-:W-:Y:S01]  /*11da0*/  FMUL.FTZ R29, R132, R105 ;  /* 0x00000069841d7220 */ /* 0x000fe20000410000 */
[----:B------:R-:W-:Y:S01]  /*11db0*/  FMUL.FTZ R30, R3, R106 ;  /* 0x0000006a031e7220 */ /* 0x000fe20000410000 */
[----:B--2---:R-:W-:Y:S01]  /*11dc0*/  F2FP.F16.F32.PACK_AB R106, R145, R144 ;  /* 0x00000090916a723e */ /* 0x004fe200000000ff */
[--C-:B------:R-:W-:Y:S01]  /*11dd0*/  FFMA.FTZ R105, R25, UR4, -R165.reuse ;  /* 0x0000000419697c23 */ /* 0x100fe200080108a5 */
[--C-:B------:R-:W-:Y:S01]  /*11de0*/  HSET2.LE.AND R104, R129, R208.reuse, PT ;  /* 0x000000d081687233 */ /* 0x100fe20003803000 */
[----:B------:R-:W-:Y:S01]  /*11df0*/  FMUL.FTZ R25, R2, R101 ;  /* 0x0000006502197220 */ /* 0x000fe20000410000 */
[----:B------:R-:W-:Y:S01]  /*11e00*/  LOP3.LUT R106, R106, R108, RZ, 0xc0, !PT ;  /* 0x0000006c6a6a7212 */ /* 0x000fe200078ec0ff */
[C---:B------:R-:W-:Y:S01]  /*11e10*/  FMUL.FTZ R96, R132.reuse, R96 ;  /* 0x0000006084607220 */ /* 0x040fe20000410000 */
[-C--:B---3--:R-:W-:Y:S01]  /*11e20*/  HMMA.16816.F32 R28, R140, R120.reuse, R28 ;  /* 0x000000788c1c723c */ /* 0x088fe2000000181c */
[----:B------:R-:W2:Y:S01]  /*11e30*/  LDSM.16.MT88.4 R108, [R186+0x6800] ;  /* 0x00680000ba6c783b */ /* 0x000ea20000004200 */
[----:B------:R-:W3:Y:S01]  /*11e40*/  MUFU.EX2 R176, R176 ;  /* 0x000000b000b07308 */ /* 0x000ee20000000800 */
[----:B------:R-:W-:Y:S01]  /*11e50*/  FMUL.FTZ R97, R132, R97 ;  /* 0x0000006184617220 */ /* 0x000fe20000410000 */
[C---:B------:R-:W-:Y:S01]  /*11e60*/  FMUL.FTZ R98, R3.reuse, R98 ;  /* 0x0000006203627220 */ /* 0x040fe20000410000 */
[----:B------:R-:W-:Y:S01]  /*11e70*/  FMUL.FTZ R99, R3, R99 ;  /* 0x0000006303637220 */ /* 0x000fe20000410000 */
[----:B-1----:R-:W-:Y:S01]  /*11e80*/  F2FP.F16.F32.PACK_AB R101, R147, R146 ;  /* 0x000000929365723e */ /* 0x002fe200000000ff */
[--C-:B------:R-:W-:Y:S01]  /*11e90*/  FFMA.FTZ R177, R24, UR4, -R165.reuse ;  /* 0x0000000418b17c23 */ /* 0x100fe200080108a5 */
[C---:B------:R-:W-:Y:S04]  /*11ea0*/  HMMA.16816.F32 R92, R148.reuse, R120, R92 ;  /* 0x00000078945c723c */ /* 0x040fe8000000185c */
[----:B------:R-:W-:Y:S01]  /*11eb0*/  MUFU.EX2 R172, R172 ;  /* 0x000000ac00ac7308 */ /* 0x000fe20000000800 */
[----:B------:R-:W-:Y:S01]  /*11ec0*/  FMUL.FTZ R24, R2, R100 ;  /* 0x0000006402187220 */ /* 0x000fe20000410000 */
[----:B------:R-:W-:Y:S08]  /*11ed0*/  LOP3.LUT R107, R101, R107, RZ, 0xc0, !PT ;  /* 0x0000006b656b7212 */ /* 0x000ff000078ec0ff */
[----:B------:R-:W1:Y:S01]  /*11ee0*/  MUFU.EX2 R174, R174 ;  /* 0x000000ae00ae7308 */ /* 0x000e620000000800 */
[----:B----4-:R-:W-:Y:S01]  /*11ef0*/  F2FP.F16.F32.PACK_AB R100, R170, R169 ;  /* 0x000000a9aa64723e */ /* 0x010fe200000000ff */
[----:B------:R-:W-:Y:S01]  /*11f00*/  FFMA.FTZ R234, R40, UR4, -R165 ;  /* 0x0000000428ea7c23 */ /* 0x000fe200080108a5 */
[--C-:B------:R-:W-:Y:S07]  /*11f10*/  HSET2.LE.AND R103, R103, R208.reuse, PT ;  /* 0x000000d067677233 */ /* 0x100fee0003803000 */
[----:B------:R-:W-:Y:S01]  /*11f20*/  MUFU.EX2 R177, R177 ;  /* 0x000000b100b17308 */ /* 0x000fe20000000800 */
[-C--:B------:R-:W-:Y:S09]  /*11f30*/  HMMA.16816.F32 R24, R148, R122.reuse, R24 ;  /* 0x0000007a9418723c */ /* 0x080ff20000001818 */
[----:B------:R4:W5:Y:S01]  /*11f40*/  MUFU.EX2 R150, R105 ;  /* 0x0000006900967308 */ /* 0x0009620000000800 */
[----:B------:R-:W-:Y:S01]  /*11f50*/  LOP3.LUT R104, R100, R104, RZ, 0xc0, !PT ;  /* 0x0000006864687212 */ /* 0x000fe200078ec0ff */
[----:B------:R-:W-:Y:S01]  /*11f60*/  FFMA.FTZ R151, R36, UR4, -R167 ;  /* 0x0000000424977c23 */ /* 0x000fe200080108a7 */
[----:B---3--:R-:W-:Y:S07]  /*11f70*/  F2FP.F16.F32.PACK_AB R100, R175, R176 ;  /* 0x000000b0af64723e */ /* 0x008fee00000000ff */
[----:B------:R3:W-:Y:S01]  /*11f80*/  MUFU.EX2 R148, R112 ;  /* 0x0000007000947308 */ /* 0x0007e20000000800 */
[----:B------:R-:W-:Y:S09]  /*11f90*/  HMMA.16816.F32 R96, R140, R122, R96 ;  /* 0x0000007a8c60723c */ /* 0x000ff20000001860 */
[----:B------:R2:W2:Y:S01]  /*11fa0*/  MUFU.EX2 R149, R113 ;  /* 0x0000007100957308 */ /* 0x0004a20000000800 */
[--C-:B------:R-:W-:Y:S01]  /*11fb0*/  HSET2.LE.AND R102, R127, R208.reuse, PT ;  /* 0x000000d07f667233 */ /* 0x100fe20003803000 */
[--C-:B------:R-:W-:Y:S01]  /*11fc0*/  FFMA.FTZ R142, R50, UR4, -R168.reuse ;  /* 0x00000004328e7c23 */ /* 0x100fe200080108a8 */
[----:B-1----:R-:W-:Y:S01]  /*11fd0*/  F2FP.F16.F32.PACK_AB R101, R174, R172 ;  /* 0x000000acae65723e */ /* 0x002fe200000000ff */
[----:B------:R-:W-:Y:S01]  /*11fe0*/  FFMA.FTZ R143, R51, UR4, -R168 ;  /* 0x00000004338f7c23 */ /* 0x000fe200080108a8 */
[----:B------:R-:W-:Y:S05]  /*11ff0*/  LOP3.LUT R103, R100, R103, RZ, 0xc0, !PT ;  /* 0x0000006764677212 */ /* 0x000fea00078ec0ff */
[----:B------:R-:W-:Y:S01]  /*12000*/  MUFU.EX2 R234, R234 ;  /* 0x000000ea00ea7308 */ /* 0x000fe20000000800 */
[--C-:B----4-:R-:W-:Y:S01]  /*12010*/  HSET2.LE.AND R105, R126, R208.reuse, PT ;  /* 0x000000d07e697233 */ /* 0x110fe20003803000 */
[--C-:B------:R-:W-:Y:S01]  /*12020*/  FFMA.FTZ R233, R41, UR4, -R165.reuse ;  /* 0x0000000429e97c23 */ /* 0x100fe200080108a5 */
[--C-:B------:R-:W-:Y:S07]  /*12030*/  HSET2.LE.AND R100, R124, R208.reuse, PT ;  /* 0x000000d07c647233 */ /* 0x100fee0003803000 */
[----:B------:R-:W-:Y:S01]  /*12040*/  MUFU.EX2 R142, R142 ;  /* 0x0000008e008e7308 */ /* 0x000fe20000000800 */
[----:B---3--:R-:W-:Y:S01]  /*12050*/  F2FP.F16.F32.PACK_AB R112, R173, R171 ;  /* 0x000000abad70723e */ /* 0x008fe200000000ff */
[--C-:B------:R-:W-:Y:S01]  /*12060*/  FFMA.FTZ R236, R42, UR4, -R166.reuse ;  /* 0x000000042aec7c23 */ /* 0x100fe200080108a6 */
[----:B-----5:R-:W-:Y:S07]  /*12070*/  F2FP.F16.F32.PACK_AB R117, R150, R177 ;  /* 0x000000b19675723e */ /* 0x020fee00000000ff */
[----:B------:R-:W-:Y:S01]  /*12080*/  MUFU.EX2 R233, R233 ;  /* 0x000000e900e97308 */ /* 0x000fe20000000800 */
[----:B------:R-:W-:Y:S01]  /*12090*/  LOP3.LUT R105, R112, R105, RZ, 0xc0, !PT ;  /* 0x0000006970697212 */ /* 0x000fe200078ec0ff */
[--C-:B------:R-:W-:Y:S01]  /*120a0*/  FFMA.FTZ R235, R43, UR4, -R166.reuse ;  /* 0x000000042beb7c23 */ /* 0x100fe200080108a6 */
[----:B--2---:R-:W1:Y:S01]  /*120b0*/  LDSM.16.MT88.4 R112, [R182+0x6800] ;  /* 0x00680000b670783b */ /* 0x004e620000004200 */
[----:B------:R-:W-:Y:S06]  /*120c0*/  LOP3.LUT R102, R101, R102, RZ, 0xc0, !PT ;  /* 0x0000006665667212 */ /* 0x000fec00078ec0ff */
[----:B------:R-:W-:Y:S01]  /*120d0*/  MUFU.EX2 R143, R143 ;  /* 0x0000008f008f7308 */ /* 0x000fe20000000800 */
[--C-:B------:R-:W-:Y:S01]  /*120e0*/  HSET2.LE.AND R101, R125, R208.reuse, PT ;  /* 0x000000d07d657233 */ /* 0x100fe20003803000 */
[--C-:B------:R-:W-:Y:S01]  /*120f0*/  FFMA.FTZ R56, R56, UR4, -R165.reuse ;  /* 0x0000000438387c23 */ /* 0x100fe200080108a5 */
[-C--:B------:R-:W-:Y:S07]  /*12100*/  HMMA.16816.F32 R4, R104, R108.reuse, R4 ;  /* 0x0000006c6804723c */ /* 0x080fee0000001804 */
[----:B------:R-:W2:Y:S01]  /*12110*/  MUFU.EX2 R151, R151 ;  /* 0x0000009700977308 */ /* 0x000ea20000000800 */
[----:B------:R-:W-:Y:S09]  /*12120*/  F2FP.F16.F32.PACK_AB R116, R148, R149 ;  /* 0x000000959474723e */ /* 0x000ff200000000ff */
[----:B------:R-:W-:Y:S01]  /*12130*/  MUFU.EX2 R179, R179 ;  /* 0x000000b300b37308 */ /* 0x000fe20000000800 */
[----:B------:R-:W-:Y:S01]  /*12140*/  LOP3.LUT R100, R117, R100, RZ, 0xc0, !PT ;  /* 0x0000006475647212 */ /* 0x000fe200078ec0ff */
[--C-:B------:R-:W-:Y:S01]  /*12150*/  FFMA.FTZ R58, R58, UR4, -R166.reuse ;  /* 0x000000043a3a7c23 */ /* 0x100fe200080108a6 */
[----:B------:R-:W-:Y:S07]  /*12160*/  LOP3.LUT R117, R229, R216, RZ, 0x3c, !PT ;  /* 0x000000d8e5757212 */ /* 0x000fee00078e3cff */
[----:B------:R-:W-:Y:S01]  /*12170*/  MUFU.EX2 R236, R236 ;  /* 0x000000ec00ec7308 */ /* 0x000fe20000000800 */
[----:B------:R-:W-:Y:S01]  /*12180*/  LOP3.LUT R101, R116, R101, RZ, 0xc0, !PT ;  /* 0x0000006574657212 */ /* 0x000fe200078ec0ff */
[----:B------:R-:W-:Y:S01]  /*12190*/  FFMA.FTZ R59, R59, UR4, -R166 ;  /* 0x000000043b3b7c23 */ /* 0x000fe200080108a6 */
[----:B------:R-:W-:Y:S01]  /*121a0*/  LOP3.LUT R116, R229, R214, RZ, 0x3c, !PT ;  /* 0x000000d6e5747212 */ /* 0x000fe200078e3cff */
[----:B------:R-:W-:Y:S04]  /*121b0*/  IMAD.WIDE.U32 R122, R117, -0x2daee0ad, RZ ;  /* 0xd2511f53757a7825 */ /* 0x000fe800078e00ff */
[----:B------:R-:W-:Y:S02]  /*121c0*/  FFMA.FTZ R229, R45, UR4, -R165 ;  /* 0x000000042de57c23 */ /* 0x000fe400080108a5 */
[----:B------:R-:W-:Y:S01]  /*121d0*/  MUFU.EX2 R235, R235 ;  /* 0x000000eb00eb7308 */ /* 0x000fe20000000800 */
[----:B------:R-:W-:Y:S01]  /*121e0*/  LDSM.16.MT88.4 R44, [R186+0x7000] ;  /* 0x00700000ba2c783b */ /* 0x000fe20000004200 */
[C---:B------:R-:W-:Y:S08]  /*121f0*/  HMMA.16816.F32 R8, R100.reuse, R108, R8 ;  /* 0x0000006c6408723c */ /* 0x040ff00000001808 */
[----:B------:R-:W-:Y:S01]  /*12200*/  MUFU.EX2 R237, R237 ;  /* 0x000000ed00ed7308 */ /* 0x000fe20000000800 */
[----:B------:R-:W-:Y:S01]  /*12210*/  LOP3.LUT R126, R228, R215, RZ, 0x3c, !PT ;  /* 0x000000d7e47e7212 */ /* 0x000fe200078e3cff */
[----:B------:R-:W-:Y:S01]  /*12220*/  IMAD.WIDE.U32 R116, R116, -0x2daee0ad, RZ ;  /* 0xd2511f5374747825 */ /* 0x000fe200078e00ff */
[----:B------:R-:W-:Y:S07]  /*12230*/  LOP3.LUT R109, R222, UR25, R123, 0x96, !PT ;  /* 0x00000019de6d7c12 */ /* 0x000fee000f8e967b */
[----:B------:R-:W3:Y:S01]  /*12240*/  MUFU.EX2 R229, R229 ;  /* 0x000000e500e57308 */ /* 0x000ee20000000800 */
[-C--:B------:R-:W-:Y:S03]  /*12250*/  HMMA.16816.F32 R12, R100, R110.reuse, R12 ;  /* 0x0000006e640c723c */ /* 0x080fe6000000180c */
[----:B------:R-:W-:Y:S01]  /*12260*/  LOP3.LUT R124, R228, R209, RZ, 0x3c, !PT ;  /* 0x000000d1e47c7212 */ /* 0x000fe200078e3cff */
[----:B------:R-:W-:Y:S01]  /*12270*/  IMAD.WIDE.U32 R126, R126, -0x2daee0ad, RZ ;  /* 0xd2511f537e7e7825 */ /* 0x000fe200078e00ff */
[----:B------:R-:W-:Y:S04]  /*12280*/  LOP3.LUT R108, R212, UR25, R117, 0x96, !PT ;  /* 0x00000019d46c7c12 */ /* 0x000fe8000f8e9675 */
[----:B------:R-:W-:Y:S01]  /*12290*/  MUFU.EX2 R58, R58 ;  /* 0x0000003a003a7308 */ /* 0x000fe20000000800 */
[----:B------:R-:W-:Y:S01]  /*122a0*/  FFMA.FTZ R228, R38, UR4, -R168 ;  /* 0x0000000426e47c23 */ /* 0x000fe200080108a8 */
[C---:B------:R-:W-:Y:S08]  /*122b0*/  HMMA.16816.F32 R16, R104.reuse, R110, R16 ;  /* 0x0000006e6810723c */ /* 0x040ff00000001810 */
[----:B------:R-:W-:Y:S01]  /*122c0*/  MUFU.EX2 R59, R59 ;  /* 0x0000003b003b7308 */ /* 0x000fe20000000800 */
[----:B------:R-:W-:Y:S01]  /*122d0*/  IMAD.WIDE.U32 R120, R109, -0x326172a9, RZ ;  /* 0xcd9e8d576d787825 */ /* 0x000fe200078e00ff */
[----:B------:R-:W-:Y:S08]  /*122e0*/  LOP3.LUT R122, R122, UR24, R127, 0x96, !PT ;  /* 0x000000187a7a7c12 */ /* 0x000ff0000f8e967f */
[----:B------:R-:W4:Y:S01]  /*122f0*/  MUFU.EX2 R228, R228 ;  /* 0x000000e400e47308 */ /* 0x000f220000000800 */
[----:B--2---:R-:W-:Y:S01]  /*12300*/  F2FP.F16.F32.PACK_AB R43, R178, R151 ;  /* 0x00000097b22b723e */ /* 0x004fe200000000ff */
[-C--:B-1----:R-:W-:Y:S03]  /*12310*/  HMMA.16816.F32 R68, R104, R112.reuse, R68 ;  /* 0x000000706844723c */ /* 0x082fe60000001844 */
[----:B------:R-:W-:Y:S01]  /*12320*/  IMAD.WIDE.U32 R124, R124, -0x2daee0ad, RZ ;  /* 0xd2511f537c7c7825 */ /* 0x000fe200078e00ff */
[----:B---3--:R-:W-:Y:S03]  /*12330*/  F2FP.F16.F32.PACK_AB R40, R229, R230 ;  /* 0x000000e6e528723e */ /* 0x008fe600000000ff */
[----:B------:R-:W-:Y:S01]  /*12340*/  FFMA.FTZ R60, R60, UR4, -R165 ;  /* 0x000000043c3c7c23 */ /* 0x000fe200080108a5 */
[----:B------:R-:W-:Y:S01]  /*12350*/  IMAD.WIDE.U32 R118, R108, -0x326172a9, RZ ;  /* 0xcd9e8d576c767825 */ /* 0x000fe200078e00ff */
[C---:B------:R-:W-:Y:S04]  /*12360*/  HMMA.16816.F32 R72, R100.reuse, R112, R72 ;  /* 0x000000706448723c */ /* 0x040fe80000001848 */
[----:B------:R-:W-:Y:S01]  /*12370*/  LOP3.LUT R108, R218, UR9, R121, 0x96, !PT ;  /* 0x00000009da6c7c12 */ /* 0x000fe2000f8e9679 */
[----:B------:R-:W-:Y:S01]  /*12380*/  IMAD.WIDE.U32 R122, R122, -0x326172a9, RZ ;  /* 0xcd9e8d577a7a7825 */ /* 0x000fe200078e00ff */
[----:B------:R-:W-:Y:S02]  /*12390*/  LOP3.LUT R116, R116, UR24, R125, 0x96, !PT ;  /* 0x0000001874747c12 */ /* 0x000fe4000f8e967d */
[-C--:B------:R-:W-:Y:S03]  /*123a0*/  HMMA.16816.F32 R76, R100, R114.reuse, R76 ;  /* 0x00000072644c723c */ /* 0x080fe6000000184c */
[----:B------:R-:W-:Y:S01]  /*123b0*/  IMAD.WIDE.U32 R128, R108, -0x2daee0ad, RZ ;  /* 0xd2511f536c807825 */ /* 0x000fe200078e00ff */
[----:B------:R-:W-:Y:S01]  /*123c0*/  LOP3.LUT R120, R120, UR8, R123, 0x96, !PT ;  /* 0x0000000878787c12 */ /* 0x000fe2000f8e967b */
[----:B------:R-:W1:Y:S01]  /*123d0*/  LDSM.16.MT88.4 R108, [R181+0x6800] ;  /* 0x00680000b56c783b */ /* 0x000e620000004200 */
[----:B------:R-:W-:Y:S01]  /*123e0*/  LOP3.LUT R130, R210, UR9, R119, 0x96, !PT ;  /* 0x00000009d2827c12 */ /* 0x000fe2000f8e9677 */
[----:B------:R-:W-:Y:S01]  /*123f0*/  IMAD.WIDE.U32 R116, R116, -0x326172a9, RZ ;  /* 0xcd9e8d5774747825 */ /* 0x000fe200078e00ff */
[C---:B------:R-:W-:Y:S04]  /*12400*/  HMMA.16816.F32 R80, R104.reuse, R114, R80 ;  /* 0x000000726850723c */ /* 0x040fe80000001850 */
[----:B------:R-:W-:Y:S01]  /*12410*/  LOP3.LUT R118, R118, UR8, R117, 0x96, !PT ;  /* 0x0000000876767c12 */ /* 0x000fe2000f8e9675 */
[----:B------:R-:W-:Y:S01]  /*12420*/  IMAD.WIDE.U32 R120, R120, -0x2daee0ad, RZ ;  /* 0xd2511f5378787825 */ /* 0x000fe200078e00ff */
[----:B------:R-:W-:Y:S02]  /*12430*/  LOP3.LUT R126, R126, UR19, R129, 0x96, !PT ;  /* 0x000000137e7e7c12 */ /* 0x000fe4000f8e9681 */
[----:B----4-:R-:W-:Y:S01]  /*12440*/  F2FP.F16.F32.PACK_AB R41, R179, R228 ;  /* 0x000000e4b329723e */ /* 0x010fe200000000ff */
[----:B------:R-:W-:Y:S01]  /*12450*/  IMAD.WIDE.U32 R118, R118, -0x2daee0ad, RZ ;  /* 0xd2511f5376767825 */ /* 0x000fe200078e00ff */
[----:B------:R-:W-:Y:S02]  /*12460*/  LOP3.LUT R121, R128, UR14, R121, 0x96, !PT ;  /* 0x0000000e80797c12 */ /* 0x000fe4000f8e9679 */
[----:B------:R-:W-:Y:S01]  /*12470*/  ISETP.NE.AND P0, PT, R217, RZ, PT ;  /* 0x000000ffd900720c */ /* 0x000fe20003f05270 */
[----:B------:R-:W-:Y:S04]  /*12480*/  IMAD.WIDE.U32 R130, R130, -0x2daee0ad, RZ ;  /* 0xd2511f5382827825 */ /* 0x000fe800078e00ff */
[--C-:B------:R-:W-:Y:S01]  /*12490*/  FFMA.FTZ R62, R62, UR4, -R166.reuse ;  /* 0x000000043e3e7c23 */ /* 0x100fe200080108a6 */
[----:B------:R-:W-:Y:S01]  /*124a0*/  FFMA.FTZ R166, R63, UR4, -R166 ;  /* 0x000000043fa67c23 */ /* 0x000fe200080108a6 */
[----:B------:R-:W-:Y:S01]  /*124b0*/  IMAD.WIDE.U32 R128, R121, -0x326172a9, RZ ;  /* 0xcd9e8d5779807825 */ /* 0x000fe200078e00ff */
[----:B------:R-:W-:Y:S02]  /*124c0*/  LOP3.LUT R117, R130, UR14, R119, 0x96, !PT ;  /* 0x0000000e82757c12 */ /* 0x000fe4000f8e9677 */
[----:B------:R-:W-:Y:S01]  /*124d0*/  LOP3.LUT R124, R124, UR19, R131, 0x96, !PT ;  /* 0x000000137c7c7c12 */ /* 0x000fe2000f8e9683 */
[----:B------:R-:W-:Y:S01]  /*124e0*/  IMAD.MOV.U32 R131, RZ, RZ, R128 ;  /* 0x000000ffff837224 */ /* 0x000fe200078e0080 */
[C---:B------:R-:W-:Y:S01]  /*124f0*/  PRMT R112, R128.reuse, 0x7771, RZ ;  /* 0x0000777180707816 */ /* 0x040fe200000000ff */
[----:B------:R-:W-:Y:S01]  /*12500*/  IMAD.WIDE.U32 R140, R117, -0x326172a9, RZ ;  /* 0xcd9e8d57758c7825 */ /* 0x000fe200078e00ff */
[----:B------:R-:W-:Y:S01]  /*12510*/  PRMT R130, R128, 0x7773, RZ ;  /* 0x0000777380827816 */ /* 0x000fe200000000ff */
[----:B------:R-:W-:Y:S01]  /*12520*/  MUFU.EX2 R166, R166 ;  /* 0x000000a600a67308 */ /* 0x000fe20000000800 */
[----:B------:R-:W-:Y:S01]  /*12530*/  LOP3.LUT R131, R131, 0xff, RZ, 0xc0, !PT ;  /* 0x000000ff83837812 */ /* 0x000fe200078ec0ff */
[----:B------:R-:W-:Y:S01]  /*12540*/  IMAD.WIDE.U32 R124, R124, -0x326172a9, RZ ;  /* 0xcd9e8d577c7c7825 */ /* 0x000fe200078e00ff */
[C---:B------:R-:W-:Y:S02]  /*12550*/  PRMT R113, R140.reuse, 0x7773, RZ ;  /* 0x000077738c717816 */ /* 0x040fe400000000ff */
[----:B------:R-:W-:Y:S01]  /*12560*/  PRMT R117, R140, 0x7772, RZ ;  /* 0x000077728c757816 */ /* 0x000fe200000000ff */
[----:B------:R-:W-:Y:S01]  /*12570*/  IMAD.WIDE.U32 R126, R126, -0x326172a9, RZ ;  /* 0xcd9e8d577e7e7825 */ /* 0x000fe200078e00ff */
[----:B------:R-:W-:Y:S02]  /*12580*/  PRMT R121, R128, 0x7772, RZ ;  /* 0x0000777280797816 */ /* 0x000fe400000000ff */
[----:B------:R-:W-:Y:S01]  /*12590*/  LOP3.LUT R128, R124, UR6, R141, 0x96, !PT ;  /* 0x000000067c807c12 */ /* 0x000fe2000f8e968d */
[----:B------:R-:W-:Y:S01]  /*125a0*/  FFMA.FTZ R141, R49, UR4, -R167 ;  /* 0x00000004318d7c23 */ /* 0x000fe200080108a7 */
[----:B------:R-:W-:Y:S01]  /*125b0*/  PRMT R117, R117, 0x5410, R113 ;  /* 0x0000541075757816 */ /* 0x000fe20000000071 */
[-C--:B-1----:R-:W-:Y:S03]  /*125c0*/  HMMA.16816.F32 R84, R104, R108.reuse, R84 ;  /* 0x0000006c6854723c */ /* 0x082fe60000001854 */
[----:B------:R-:W-:Y:S01]  /*125d0*/  PRMT R124, R131, 0x5410, R112 ;  /* 0x00005410837c7816 */ /* 0x000fe20000000070 */
[----:B------:R-:W-:Y:S01]  /*125e0*/  MUFU.EX2 R141, R141 ;  /* 0x0000008d008d7308 */ /* 0x000fe20000000800 */
[----:B------:R-:W1:Y:S01]  /*125f0*/  LDSM.16.MT88.4 R112, [R180+0x6800] ;  /* 0x00680000b470783b */ /* 0x000e620000004200 */
[----:B------:R-:W-:Y:S01]  /*12600*/  PRMT R36, R128, 0x7632, R36 ;  /* 0x0000763280247816 */ /* 0x000fe20000000024 */
[----:B------:R-:W-:Y:S01]  /*12610*/  FFMA.FTZ R154, R132, R227, R154 ;  /* 0x000000e3849a7223 */ /* 0x000fe2000001009a */
[C---:B------:R-:W-:Y:S04]  /*12620*/  HMMA.16816.F32 R88, R100.reuse, R108, R88 ;  /* 0x0000006c6458723c */ /* 0x040fe80000001858 */
[C---:B------:R-:W-:Y:S01]  /*12630*/  LOP3.LUT R108, R128.reuse, 0xffff, RZ, 0xc0, !PT ;  /* 0x0000ffff806c7812 */ /* 0x040fe200078ec0ff */
[----:B------:R-:W-:Y:S01]  /*12640*/  VIADD R217, R217, 0xffffffff ;  /* 0xffffffffd9d97836 */ /* 0x000fe20000000000 */
[----:B------:R-:W-:Y:S01]  /*12650*/  LOP3.LUT R37, R128, 0xff, RZ, 0xc0, !PT ;  /* 0x000000ff80257812 */ /* 0x000fe200078ec0ff */
[----:B------:R-:W-:Y:S01]  /*12660*/  FFMA.FTZ R157, R3, R226, R157 ;  /* 0x000000e2039d7223 */ /* 0x000fe2000001009d */
[-C--:B------:R-:W-:Y:S03]  /*12670*/  HMMA.16816.F32 R32, R100, R110.reuse, R32 ;  /* 0x0000006e6420723c */ /* 0x080fe60000001820 */
[----:B------:R-:W-:Y:S01]  /*12680*/  SHF.R.U32.HI R109, RZ, 0x18, R128 ;  /* 0x00000018ff6d7819 */ /* 0x000fe20000011680 */
[----:B------:R-:W-:Y:S01]  /*12690*/  FFMA.FTZ R156, R2, R221, R156 ;  /* 0x000000dd029c7223 */ /* 0x000fe2000001009c */
[----:B------:R-:W-:Y:S01]  /*126a0*/  LOP3.LUT R117, R117, 0xff00ff, RZ, 0xc0, !PT ;  /* 0x00ff00ff75757812 */ /* 0x000fe200078ec0ff */
[----:B------:R-:W-:Y:S01]  /*126b0*/  FFMA.FTZ R160, R0, R220, R160 ;  /* 0x000000dc00a07223 */ /* 0x000fe200000100a0 */
[----:B------:R-:W-:Y:S01]  /*126c0*/  LOP3.LUT R116, R116, UR7, R125, 0x96, !PT ;  /* 0x0000000774747c12 */ /* 0x000fe2000f8e967d */
[C---:B------:R-:W-:Y:S04]  /*126d0*/  HMMA.16816.F32 R20, R104.reuse, R110, R20 ;  /* 0x0000006e6814723c */ /* 0x040fe80000001814 */
[----:B------:R-:W-:Y:S01]  /*126e0*/  LOP3.LUT R119, R126, UR6, R129, 0x96, !PT ;  /* 0x000000067e777c12 */ /* 0x000fe2000f8e9681 */
[----:B------:R-:W-:Y:S01]  /*126f0*/  IMAD.MOV.U32 R129, RZ, RZ, R140 ;  /* 0x000000ffff817224 */ /* 0x000fe200078e008c */
[----:B------:R-:W-:Y:S01]  /*12700*/  PRMT R123, R140, 0x7771, RZ ;  /* 0x000077718c7b7816 */ /* 0x000fe200000000ff */
[----:B------:R-:W-:Y:S01]  /*12710*/  FFMA.FTZ R140, R48, UR4, -R167 ;  /* 0x00000004308c7c23 */ /* 0x000fe200080108a7 */
[----:B------:R-:W-:Y:S01]  /*12720*/  PRMT R131, R119, 0x7632, R131 ;  /* 0x0000763277837816 */ /* 0x000fe20000000083 */
[----:B------:R-:W-:Y:S01]  /*12730*/  FADD.FTZ R154, R153, R154 ;  /* 0x0000009a999a7221 */ /* 0x000fe20000010000 */
[----:B------:R-:W-:Y:S01]  /*12740*/  LOP3.LUT R129, R129, 0xff, RZ, 0xc0, !PT ;  /* 0x000000ff81817812 */ /* 0x000fe200078ec0ff */
[----:B------:R-:W-:Y:S01]  /*12750*/  IMAD.MOV.U32 R2, RZ, RZ, R133 ;  /* 0x000000ffff027224 */ /* 0x000fe200078e0085 */
[----:B------:R-:W-:Y:S01]  /*12760*/  LOP3.LUT R48, R131, 0xff, RZ, 0xc0, !PT ;  /* 0x000000ff83307812 */ /* 0x000fe200078ec0ff */
[----:B------:R-:W2:Y:S01]  /*12770*/  MUFU.EX2 R140, R140 ;  /* 0x0000008c008c7308 */ /* 0x000ea20000000800 */
[----:B------:R-:W-:Y:S01]  /*12780*/  PRMT R123, R129, 0x5410, R123 ;  /* 0x00005410817b7816 */ /* 0x000fe2000000007b */
[----:B------:R-:W-:Y:S01]  /*12790*/  FADD.FTZ R157, R155, R157 ;  /* 0x0000009d9b9d7221 */ /* 0x000fe20000010000 */
[----:B------:R-:W-:Y:S01]  /*127a0*/  LOP3.LUT R36, R36, 0xff, RZ, 0xc0, !PT ;  /* 0x000000ff24247812 */ /* 0x000fe200078ec0ff */
[----:B------:R-:W-:Y:S01]  /*127b0*/  FADD.FTZ R156, R158, R156 ;  /* 0x0000009c9e9c7221 */ /* 0x000fe20000010000 */
[--C-:B------:R-:W-:Y:S01]  /*127c0*/  HSET2.LE.AND R38, R124, R208.reuse, PT ;  /* 0x000000d07c267233 */ /* 0x100fe20003803000 */
[----:B------:R-:W-:Y:S01]  /*127d0*/  FADD.FTZ R160, R159, R160 ;  /* 0x000000a09fa07221 */ /* 0x000fe20000010000 */
[----:B------:R-:W-:Y:S01]  /*127e0*/  PRMT R109, R36, 0x5410, R109 ;  /* 0x00005410246d7816 */ /* 0x000fe2000000006d */
[-C--:B-1----:R-:W-:Y:S03]  /*127f0*/  HMMA.16816.F32 R28, R104, R112.reuse, R28 ;  /* 0x00000070681c723c */ /* 0x082fe6000000181c */
[----:B------:R-:W-:Y:S01]  /*12800*/  PRMT R126, R121, 0x5410, R130 ;  /* 0x00005410797e7816 */ /* 0x000fe20000000082 */
[----:B------:R-:W-:Y:S01]  /*12810*/  FADD.FTZ R154, R138, R154 ;  /* 0x0000009a8a9a7221 */ /* 0x000fe20000010000 */
[----:B------:R-:W-:Y:S01]  /*12820*/  LOP3.LUT R130, R119, 0xffff, RZ, 0xc0, !PT ;  /* 0x0000ffff77827812 */ /* 0x000fe200078ec0ff */
[----:B------:R-:W-:Y:S01]  /*12830*/  FADD.FTZ R157, R139, R157 ;  /* 0x0000009d8b9d7221 */ /* 0x000fe20000010000 */
[----:B------:R-:W-:Y:S01]  /*12840*/  LOP3.LUT R121, R119, 0xff, RZ, 0xc0, !PT ;  /* 0x000000ff77797812 */ /* 0x000fe200078ec0ff */
[C---:B------:R-:W-:Y:S04]  /*12850*/  HMMA.16816.F32 R92, R100.reuse, R112, R92 ;  /* 0x00000070645c723c */ /* 0x040fe8000000185c */
[----:B------:R-:W-:Y:S01]  /*12860*/  LOP3.LUT R39, R126, 0xff00ff, RZ, 0xc0, !PT ;  /* 0x00ff00ff7e277812 */ /* 0x000fe200078ec0ff */
[----:B------:R-:W-:Y:S01]  /*12870*/  FADD.FTZ R156, R161, R156 ;  /* 0x0000009ca19c7221 */ /* 0x000fe20000010000 */
[----:B------:R-:W-:Y:S01]  /*12880*/  SHF.R.U32.HI R108, RZ, 0x8, R108 ;  /* 0x00000008ff6c7819 */ /* 0x000fe2000001166c */
[----:B------:R-:W-:Y:S01]  /*12890*/  FADD.FTZ R160, R163, R160 ;  /* 0x000000a0a3a07221 */ /* 0x000fe20000010000 */
[-C--:B------:R-:W-:Y:S03]  /*128a0*/  HMMA.16816.F32 R24, R100, R114.reuse, R24 ;  /* 0x000000726418723c */ /* 0x080fe60000001818 */
[----:B------:R-:W-:Y:S01]  /*128b0*/  SHF.R.U32.HI R119, RZ, 0x18, R119 ;  /* 0x00000018ff777819 */ /* 0x000fe20000011677 */
[----:B------:R-:W-:Y:S01]  /*128c0*/  FADD.FTZ R154, R137, R154 ;  /* 0x0000009a899a7221 */ /* 0x000fe20000010000 */
[----:B------:R-:W-:Y:S01]  /*128d0*/  SHF.R.U32.HI R130, RZ, 0x8, R130 ;  /* 0x00000008ff827819 */ /* 0x000fe20000011682 */
[----:B------:R-:W-:Y:S01]  /*128e0*/  FADD.FTZ R157, R152, R157 ;  /* 0x0000009d989d7221 */ /* 0x000fe20000010000 */
[----:B------:R-:W-:Y:S01]  /*128f0*/  PRMT R108, R37, 0x5410, R108 ;  /* 0x00005410256c7816 */ /* 0x000fe2000000006c */
[----:B------:R-:W-:Y:S04]  /*12900*/  HMMA.16816.F32 R96, R104, R114, R96 ;  /* 0x000000726860723c */ /* 0x000fe80000001860 */
[--C-:B------:R-:W-:Y:S01]  /*12910*/  HSET2.LE.AND R39, R39, R208.reuse, PT ;  /* 0x000000d027277233 */ /* 0x100fe20003803000 */
[----:B------:R-:W-:Y:S01]  /*12920*/  FADD.FTZ R156, R162, R156 ;  /* 0x0000009ca29c7221 */ /* 0x000fe20000010000 */
[----:B------:R-:W-:Y:S01]  /*12930*/  PRMT R119, R48, 0x5410, R119 ;  /* 0x0000541030777816 */ /* 0x000fe20000000077 */
[----:B------:R-:W-:Y:S01]  /*12940*/  FADD.FTZ R160, R164, R160 ;  /* 0x000000a0a4a07221 */ /* 0x000fe20000010000 */
[----:B------:R-:W-:Y:S01]  /*12950*/  PRMT R121, R121, 0x5410, R130 ;  /* 0x0000541079797816 */ /* 0x000fe20000000082 */
[----:B------:R-:W1:Y:S01]  /*12960*/  LDSM.16.MT88.4 R48, [R182+0x7000] ;  /* 0x00700000b630783b */ /* 0x000e620000004200 */
[----:B--2---:R-:W-:Y:S01]  /*12970*/  F2FP.F16.F32.PACK_AB R37, R141, R140 ;  /* 0x0000008c8d25723e */ /* 0x004fe200000000ff */
[----:B------:R-:W-:Y:S01]  /*12980*/  FADD.FTZ R154, R169, R154 ;  /* 0x0000009aa99a7221 */ /* 0x000fe20000010000 */
[----:B------:R-:W-:Y:S01]  /*12990*/  F2FP.F16.F32.PACK_AB R36, R143, R142 ;  /* 0x0000008e8f24723e */ /* 0x000fe200000000ff */
[----:B------:R-:W-:Y:S01]  /*129a0*/  FADD.FTZ R157, R171, R157 ;  /* 0x0000009dab9d7221 */ /* 0x000fe20000010000 */
[----:B------:R-:W-:Y:S01]  /*129b0*/  LOP3.LUT R38, R37, R38, RZ, 0xc0, !PT ;  /* 0x0000002625267212 */ /* 0x000fe200078ec0ff */
[----:B------:R-:W-:Y:S01]  /*129c0*/  FADD.FTZ R156, R177, R156 ;  /* 0x0000009cb19c7221 */ /* 0x000fe20000010000 */
[----:B------:R-:W-:Y:S01]  /*129d0*/  LOP3.LUT R39, R36, R39, RZ, 0xc0, !PT ;  /* 0x0000002724277212 */ /* 0x000fe200078ec0ff */
[----:B------:R-:W-:Y:S01]  /*129e0*/  FADD.FTZ R160, R149, R160 ;  /* 0x000000a095a07221 */ /* 0x000fe20000010000 */
[--C-:B------:R-:W-:Y:S01]  /*129f0*/  HSET2.LE.AND R37, R119, R208.reuse, PT ;  /* 0x000000d077257233 */ /* 0x100fe20003803000 */
[----:B------:R-:W-:Y:S01]  /*12a00*/  FADD.FTZ R154, R170, R154 ;  /* 0x0000009aaa9a7221 */ /* 0x000fe20000010000 */
[--C-:B------:R-:W-:Y:S01]  /*12a10*/  HSET2.LE.AND R36, R121, R208.reuse, PT ;  /* 0x000000d079247233 */ /* 0x100fe20003803000 */
[----:B------:R-:W-:Y:S01]  /*12a20*/  FADD.FTZ R157, R173, R157 ;  /* 0x0000009dad9d7221 */ /* 0x000fe20000010000 */
[--C-:B------:R-:W-:Y:S01]  /*12a30*/  HSET2.LE.AND R42, R123, R208.reuse, PT ;  /* 0x000000d07b2a7233 */ /* 0x100fe20003803000 */
[----:B------:R-:W-:Y:S01]  /*12a40*/  FADD.FTZ R156, R150, R156 ;  /* 0x0000009c969c7221 */ /* 0x000fe20000010000 */
[----:B------:R-:W-:Y:S01]  /*12a50*/  LOP3.LUT R37, R41, R37, RZ, 0xc0, !PT ;  /* 0x0000002529257212 */ /* 0x000fe200078ec0ff */
[----:B------:R-:W-:Y:S01]  /*12a60*/  FADD.FTZ R160, R148, R160 ;  /* 0x000000a094a07221 */ /* 0x000fe20000010000 */
[----:B------:R-:W-:Y:S01]  /*12a70*/  LOP3.LUT R36, R43, R36, RZ, 0xc0, !PT ;  /* 0x000000242b247212 */ /* 0x000fe200078ec0ff */
[----:B------:R-:W-:Y:S01]  /*12a80*/  FADD.FTZ R154, R144, R154 ;  /* 0x0000009a909a7221 */ /* 0x000fe20000010000 */
[----:B------:R-:W-:Y:S01]  /*12a90*/  LOP3.LUT R42, R40, R42, RZ, 0xc0, !PT ;  /* 0x0000002a282a7212 */ /* 0x000fe200078ec0ff */
[----:B------:R-:W-:Y:S01]  /*12aa0*/  FADD.FTZ R157, R146, R157 ;  /* 0x0000009d929d7221 */ /* 0x000fe20000010000 */
[--C-:B------:R-:W-:Y:S01]  /*12ab0*/  HSET2.LE.AND R43, R117, R208.reuse, PT ;  /* 0x000000d0752b7233 */ /* 0x100fe20003803000 */
[----:B------:R-:W-:Y:S01]  /*12ac0*/  IMAD.WIDE.U32 R116, R116, -0x2daee0ad, RZ ;  /* 0xd2511f5374747825 */ /* 0x000fe200078e00ff */
[--C-:B------:R-:W-:Y:S01]  /*12ad0*/  HSET2.LE.AND R41, R109, R208.reuse, PT ;  /* 0x000000d06d297233 */ /* 0x100fe20003803000 */
[-C--:B------:R-:W-:Y:S05]  /*12ae0*/  HMMA.16816.F32 R4, R36, R44.reuse, R4 ;  /* 0x0000002c2404723c */ /* 0x080fea0000001804 */
[--C-:B------:R-:W-:Y:S01]  /*12af0*/  HSET2.LE.AND R40, R108, R208.reuse, PT ;  /* 0x000000d06c287233 */ /* 0x100fe20003803000 */
[--C-:B------:R-:W-:Y:S01]  /*12b00*/  FFMA.FTZ R109, R64, UR4, -R167.reuse ;  /* 0x00000004406d7c23 */ /* 0x100fe200080108a7 */
[----:B------:R-:W-:Y:S01]  /*12b10*/  F2FP.F16.F32.PACK_AB R102, R231, R232 ;  /* 0x000000e8e766723e */ /* 0x000fe200000000ff */
[----:B------:R-:W-:Y:S01]  /*12b20*/  IMAD.MOV.U32 R106, RZ, RZ, R116 ;  /* 0x000000ffff6a7224 */ /* 0x000fe200078e0074 */
[----:B------:R-:W-:Y:S01]  /*12b30*/  F2FP.F16.F32.PACK_AB R101, R233, R234 ;  /* 0x000000eae965723e */ /* 0x000fe200000000ff */
[--C-:B------:R-:W-:Y:S01]  /*12b40*/  FFMA.FTZ R64, R65, UR4, -R167.reuse ;  /* 0x0000000441407c23 */ /* 0x100fe200080108a7 */
[----:B------:R-:W-:Y:S01]  /*12b50*/  F2FP.F16.F32.PACK_AB R100, R235, R236 ;  /* 0x000000eceb64723e */ /* 0x000fe200000000ff */
[----:B------:R-:W-:Y:S01]  /*12b60*/  MUFU.EX2 R65, R109 ;  /* 0x0000006d00417308 */ /* 0x000fe20000000800 */
[----:B------:R-:W-:Y:S01]  /*12b70*/  LOP3.LUT R43, R102, R43, RZ, 0xc0, !PT ;  /* 0x0000002b662b7212 */ /* 0x000fe200078ec0ff */
[----:B------:R-:W-:Y:S01]  /*12b80*/  FFMA.FTZ R167, R53, UR4, -R167 ;  /* 0x0000000435a77c23 */ /* 0x000fe200080108a7 */
[----:B------:R-:W-:Y:S07]  /*12b90*/  LOP3.LUT R40, R101, R40, RZ, 0xc0, !PT ;  /* 0x0000002865287212 */ /* 0x000fee00078ec0ff */
[----:B------:R-:W2:Y:S01]  /*12ba0*/  MUFU.EX2 R64, R64 ;  /* 0x0000004000407308 */ /* 0x000ea20000000800 */
[----:B------:R-:W-:Y:S01]  /*12bb0*/  LOP3.LUT R41, R100, R41, RZ, 0xc0, !PT ;  /* 0x0000002964297212 */ /* 0x000fe200078ec0ff */
[----:B------:R-:W-:Y:S01]  /*12bc0*/  FADD.FTZ R156, R172, R156 ;  /* 0x0000009cac9c7221 */ /* 0x000fe20000010000 */
[C---:B------:R-:W-:Y:S07]  /*12bd0*/  PRMT R102, R116.reuse, 0x7771, RZ ;  /* 0x0000777174667816 */ /* 0x040fee00000000ff */
[----:B------:R-:W-:Y:S01]  /*12be0*/  MUFU.EX2 R167, R167 ;  /* 0x000000a700a77308 */ /* 0x000fe20000000800 */
[C---:B------:R-:W-:Y:S01]  /*12bf0*/  PRMT R101, R116.reuse, 0x7773, RZ ;  /* 0x0000777374657816 */ /* 0x040fe200000000ff */
[----:B------:R-:W-:Y:S01]  /*12c00*/  IMAD.MOV.U32 R0, RZ, RZ, R134 ;  /* 0x000000ffff007224 */ /* 0x000fe200078e0086 */
[----:B------:R-:W-:Y:S01]  /*12c10*/  PRMT R103, R116, 0x7772, RZ ;  /* 0x0000777274677816 */ /* 0x000fe200000000ff */
[C---:B------:R-:W-:Y:S04]  /*12c20*/  HMMA.16816.F32 R8, R40.reuse, R44, R8 ;  /* 0x0000002c2808723c */ /* 0x040fe80000001808 */
[----:B------:R-:W-:Y:S01]  /*12c30*/  LOP3.LUT R118, R118, UR11, R117, 0x96, !PT ;  /* 0x0000000b76767c12 */ /* 0x000fe2000f8e9675 */
[----:B------:R-:W-:Y:S01]  /*12c40*/  FADD.FTZ R160, R176, R160 ;  /* 0x000000a0b0a07221 */ /* 0x000fe20000010000 */
[----:B------:R-:W-:Y:S01]  /*12c50*/  LOP3.LUT R122, R122, UR7, R127, 0x96, !PT ;  /* 0x000000077a7a7c12 */ /* 0x000fe2000f8e967f */
[----:B------:R-:W-:Y:S01]  /*12c60*/  FADD.FTZ R154, R145, R154 ;  /* 0x0000009a919a7221 */ /* 0x000fe20000010000 */
[-C--:B------:R-:W-:Y:S03]  /*12c70*/  HMMA.16816.F32 R12, R40, R46.reuse, R12 ;  /* 0x0000002e280c723c */ /* 0x080fe6000000180c */
[----:B------:R-:W-:Y:S01]  /*12c80*/  IMAD.WIDE.U32 R122, R122, -0x2daee0ad, RZ ;  /* 0xd2511f537a7a7825 */ /* 0x000fe200078e00ff */
[----:B------:R-:W-:Y:S02]  /*12c90*/  LOP3.LUT R106, R106, 0xff, RZ, 0xc0, !PT ;  /* 0x000000ff6a6a7812 */ /* 0x000fe400078ec0ff */
[----:B------:R-:W-:Y:S01]  /*12ca0*/  PRMT R101, R103, 0x5410, R101 ;  /* 0x0000541067657816 */ /* 0x000fe20000000065 */
[----:B------:R-:W-:Y:S01]  /*12cb0*/  IMAD.MOV.U32 R132, RZ, RZ, R135 ;  /* 0x000000ffff847224 */ /* 0x000fe200078e0087 */
[C---:B------:R-:W-:Y:S01]  /*12cc0*/  HMMA.16816.F32 R16, R36.reuse, R46, R16 ;  /* 0x0000002e2410723c */ /* 0x040fe20000001810 */
[----:B------:R-:W3:Y:S03]  /*12cd0*/  LDSM.16.MT88.4 R44, [R181+0x7000] ;  /* 0x00700000b52c783b */ /* 0x000ee60000004200 */
[C---:B------:R-:W-:Y:S01]  /*12ce0*/  PRMT R100, R122.reuse, 0x7772, RZ ;  /* 0x000077727a647816 */ /* 0x040fe200000000ff */
[----:B------:R-:W-:Y:S01]  /*12cf0*/  FADD.FTZ R157, R147, R157 ;  /* 0x0000009d939d7221 */ /* 0x000fe20000010000 */
[----:B------:R-:W-:Y:S01]  /*12d00*/  PRMT R104, R122, 0x7771, RZ ;  /* 0x000077717a687816 */ /* 0x000fe200000000ff */
[----:B------:R-:W-:Y:S01]  /*12d10*/  FADD.FTZ R156, R174, R156 ;  /* 0x0000009cae9c7221 */ /* 0x000fe20000010000 */
[-C--:B-1----:R-:W-:Y:S03]  /*12d20*/  HMMA.16816.F32 R68, R36, R48.reuse, R68 ;  /* 0x000000302444723c */ /* 0x082fe60000001844 */
[----:B------:R-:W-:Y:S01]  /*12d30*/  PRMT R102, R106, 0x5410, R102 ;  /* 0x000054106a667816 */ /* 0x000fe20000000066 */
[--C-:B------:R-:W-:Y:S01]  /*12d40*/  FFMA.FTZ R106, R67, UR4, -R168.reuse ;  /* 0x00000004436a7c23 */ /* 0x100fe200080108a8 */
[----:B------:R-:W-:Y:S01]  /*12d50*/  FFMA.FTZ R168, R55, UR4, -R168 ;  /* 0x0000000437a87c23 */ /* 0x000fe200080108a8 */
[----:B------:R-:W-:Y:S01]  /*12d60*/  MUFU.EX2 R67, R66 ;  /* 0x0000004200437308 */ /* 0x000fe20000000800 */
[----:B------:R-:W-:Y:S01]  /*12d70*/  LOP3.LUT R120, R120, UR11, R123, 0x96, !PT ;  /* 0x0000000b78787c12 */ /* 0x000fe2000f8e967b */
[C---:B------:R-:W-:Y:S08]  /*12d80*/  HMMA.16816.F32 R72, R40.reuse, R48, R72 ;  /* 0x000000302848723c */ /* 0x040ff00000001848 */
[----:B------:R1:W4:Y:S01]  /*12d90*/  MUFU.EX2 R66, R106 ;  /* 0x0000006a00427308 */ /* 0x0003220000000800 */
[----:B------:R-:W-:Y:S01]  /*12da0*/  IMAD.MOV.U32 R49, RZ, RZ, R122 ;  /* 0x000000ffff317224 */ /* 0x000fe200078e007a */
[----:B------:R-:W-:Y:S08]  /*12db0*/  PRMT R48, R122, 0x7773, RZ ;  /* 0x000077737a307816 */ /* 0x000ff000000000ff */
[----:B------:R-:W5:Y:S01]  /*12dc0*/  MUFU.EX2 R168, R168 ;  /* 0x000000a800a87308 */ /* 0x000f620000000800 */
[----:B------:R-:W-:Y:S01]  /*12dd0*/  LOP3.LUT R108, R120, 0xffff, RZ, 0xc0, !PT ;  /* 0x0000ffff786c7812 */ /* 0x000fe200078ec0ff */
[-C--:B------:R-:W-:Y:S03]  /*12de0*/  HMMA.16816.F32 R76, R40, R50.reuse, R76 ;  /* 0x00000032284c723c */ /* 0x080fe6000000184c */
[----:B------:R-:W-:Y:S01]  /*12df0*/  LOP3.LUT R49, R49, 0xff, RZ, 0xc0, !PT ;  /* 0x000000ff31317812 */ /* 0x000fe200078ec0ff */
[----:B------:R-:W-:Y:S01]  /*12e00*/  FADD.FTZ R160, R175, R160 ;  /* 0x000000a0afa07221 */ /* 0x000fe20000010000 */
[----:B------:R-:W-:Y:S01]  /*12e10*/  PRMT R100, R100, 0x5410, R48 ;  /* 0x0000541064647816 */ /* 0x000fe20000000030 */
[----:B------:R-:W-:Y:S01]  /*12e20*/  IMAD.MOV.U32 R3, RZ, RZ, R136 ;  /* 0x000000ffff037224 */ /* 0x000fe200078e0088 */
[----:B------:R-:W-:Y:S01]  /*12e30*/  PRMT R104, R49, 0x5410, R104 ;  /* 0x0000541031687816 */ /* 0x000fe20000000068 */
[C---:B------:R-:W-:Y:S01]  /*12e40*/  HMMA.16816.F32 R80, R36.reuse, R50, R80 ;  /* 0x000000322450723c */ /* 0x040fe20000001850 */
[----:B------:R-:W2:Y:S03]  /*12e50*/  LDSM.16.MT88.4 R48, [R180+0x7000] ;  /* 0x00700000b430783b */ /* 0x000ea60000004200 */
[----:B-1----:R-:W-:Y:S01]  /*12e60*/  SHF.R.U32.HI R106, RZ, 0x18, R118 ;  /* 0x00000018ff6a7819 */ /* 0x002fe20000011676 */
[----:B------:R-:W-:Y:S01]  /*12e70*/  FADD.FTZ R154, R151, R154 ;  /* 0x0000009a979a7221 */ /* 0x000fe20000010000 */
[----:B------:R-:W-:Y:S01]  /*12e80*/  SHF.R.U32.HI R108, RZ, 0x8, R108 ;  /* 0x00000008ff6c7819 */ /* 0x000fe2000001166c */
[----:B------:R-:W-:Y:S01]  /*12e90*/  FADD.FTZ R157, R228, R157 ;  /* 0x0000009de49d7221 */ /* 0x000fe20000010000 */
[----:B------:R-:W-:Y:S01]  /*12ea0*/  LOP3.LUT R105, R120, 0xff, RZ, 0xc0, !PT ;  /* 0x000000ff78697812 */ /* 0x000fe200078ec0ff */
[-C--:B---3--:R-:W-:Y:S03]  /*12eb0*/  HMMA.16816.F32 R84, R36, R44.reuse, R84 ;  /* 0x0000002c2454723c */ /* 0x088fe60000001854 */
[----:B------:R-:W-:Y:S01]  /*12ec0*/  PRMT R105, R105, 0x5410, R108 ;  /* 0x0000541069697816 */ /* 0x000fe2000000006c */
[----:B------:R-:W-:Y:S01]  /*12ed0*/  FADD.FTZ R156, R234, R156 ;  /* 0x0000009cea9c7221 */ /* 0x000fe20000010000 */
[----:B------:R-:W-:Y:S01]  /*12ee0*/  LDSM.16.MT88.4 R108, [R181+0x7800] ;  /* 0x00780000b56c783b */ /* 0x000fe20000004200 */
[----:B------:R-:W-:Y:S01]  /*12ef0*/  PRMT R107, R120, 0x7632, R107 ;  /* 0x00007632786b7816 */ /* 0x000fe2000000006b */
[----:B------:R-:W-:Y:S01]  /*12f00*/  FADD.FTZ R160, R236, R160 ;  /* 0x000000a0eca07221 */ /* 0x000fe20000010000 */
[C---:B------:R-:W-:Y:S04]  /*12f10*/  HMMA.16816.F32 R88, R40.reuse, R44, R88 ;  /* 0x0000002c2858723c */ /* 0x040fe80000001858 */
[----:B------:R-:W-:Y:S01]  /*12f20*/  LOP3.LUT R44, R118, 0xffff, RZ, 0xc0, !PT ;  /* 0x0000ffff762c7812 */ /* 0x000fe200078ec0ff */
[----:B------:R-:W-:Y:S01]  /*12f30*/  FADD.FTZ R154, R178, R154 ;  /* 0x0000009ab29a7221 */ /* 0x000fe20000010000 */
[----:B------:R-:W-:Y:S01]  /*12f40*/  PRMT R45, R118, 0x7632, R45 ;  /* 0x00007632762d7816 */ /* 0x000fe2000000002d */
[----:B------:R-:W-:Y:S01]  /*12f50*/  FADD.FTZ R157, R179, R157 ;  /* 0x0000009db39d7221 */ /* 0x000fe20000010000 */
[-C--:B------:R-:W-:Y:S03]  /*12f60*/  HMMA.16816.F32 R32, R40, R46.reuse, R32 ;  /* 0x0000002e2820723c */ /* 0x080fe60000001820 */
[----:B------:R-:W-:Y:S01]  /*12f70*/  LOP3.LUT R107, R107, 0xff, RZ, 0xc0, !PT ;  /* 0x000000ff6b6b7812 */ /* 0x000fe200078ec0ff */
[----:B------:R-:W-:Y:S01]  /*12f80*/  FADD.FTZ R156, R233, R156 ;  /* 0x0000009ce99c7221 */ /* 0x000fe20000010000 */
[----:B------:R-:W-:Y:S01]  /*12f90*/  SHF.R.U32.HI R103, RZ, 0x18, R120 ;  /* 0x00000018ff677819 */ /* 0x000fe20000011678 */
[----:B------:R-:W-:Y:S01]  /*12fa0*/  FADD.FTZ R160, R235, R160 ;  /* 0x000000a0eba07221 */ /* 0x000fe20000010000 */
[----:B------:R-:W-:Y:S01]  /*12fb0*/  SHF.R.U32.HI R52, RZ, 0x8, R44 ;  /* 0x00000008ff347819 */ /* 0x000fe2000001162c */
[C---:B------:R-:W-:Y:S04]  /*12fc0*/  HMMA.16816.F32 R20, R36.reuse, R46, R20 ;  /* 0x0000002e2414723c */ /* 0x040fe80000001814 */
[----:B------:R-:W-:Y:S01]  /*12fd0*/  PRMT R103, R107, 0x5410, R103 ;  /* 0x000054106b677816 */ /* 0x000fe20000000067 */
[----:B------:R-:W-:Y:S01]  /*12fe0*/  FADD.FTZ R154, R140, R154 ;  /* 0x0000009a8c9a7221 */ /* 0x000fe20000010000 */
[----:B------:R-:W-:Y:S01]  /*12ff0*/  LOP3.LUT R107, R118, 0xff, RZ, 0xc0, !PT ;  /* 0x000000ff766b7812 */ /* 0x000fe200078ec0ff */
[----:B------:R-:W-:Y:S01]  /*13000*/  FADD.FTZ R157, R142, R157 ;  /* 0x0000009d8e9d7221 */ /* 0x000fe20000010000 */
[-C--:B--2---:R-:W-:Y:S01]  /*13010*/  HMMA.16816.F32 R28, R36, R48.reuse, R28 ;  /* 0x00000030241c723c */ /* 0x084fe2000000181c */
[----:B------:R-:W1:Y:S02]  /*13020*/  LDSM.16.MT88.4 R116, [R186+0x7800] ;  /* 0x00780000ba74783b */ /* 0x000e640000004200 */
[----:B------:R-:W-:Y:S01]  /*13030*/  LOP3.LUT R44, R45, 0xff, RZ, 0xc0, !PT ;  /* 0x000000ff2d2c7812 */ /* 0x000fe200078ec0ff */
[--C-:B------:R-:W-:Y:S01]  /*13040*/  FFMA.FTZ R45, R57, UR4, -R165.reuse ;  /* 0x00000004392d7c23 */ /* 0x100fe200080108a5 */
[----:B------:R-:W-:Y:S01]  /*13050*/  PRMT R107, R107, 0x5410, R52 ;  /* 0x000054106b6b7816 */ /* 0x000fe20000000034 */
[----:B------:R-:W2:Y:S01]  /*13060*/  MUFU.EX2 R57, R56 ;  /* 0x0000003800397308 */ /* 0x000ea20000000800 */
[--C-:B------:R-:W-:Y:S01]  /*13070*/  HSET2.LE.AND R46, R104, R208.reuse, PT ;  /* 0x000000d0682e7233 */ /* 0x100fe20003803000 */
[C---:B------:R-:W-:Y:S01]  /*13080*/  HMMA.16816.F32 R92, R40.reuse, R48, R92 ;  /* 0x00000030285c723c */ /* 0x040fe2000000185c */
[----:B------:R-:W3:Y:S07]  /*13090*/  LDSM.16.MT88.4 R52, [R182+0x7800] ;  /* 0x00780000b634783b */ /* 0x000eee0000004200 */
[----:B------:R4:W1:Y:S01]  /*130a0*/  MUFU.EX2 R56, R45 ;  /* 0x0000002d00387308 */ /* 0x0008620000000800 */
[----:B------:R-:W-:Y:S01]  /*130b0*/  FFMA.FTZ R165, R61, UR4, -R165 ;  /* 0x000000043da57c23 */ /* 0x000fe200080108a5 */
[----:B------:R-:W-:Y:S08]  /*130c0*/  PRMT R106, R44, 0x5410, R106 ;  /* 0x000054102c6a7816 */ /* 0x000ff0000000006a */
[----:B------:R-:W-:Y:S01]  /*130d0*/  MUFU.EX2 R48, R60 ;  /* 0x0000003c00307308 */ /* 0x000fe20000000800 */
[----:B------:R-:W-:Y:S01]  /*130e0*/  F2FP.F16.F32.PACK_AB R44, R64, R65 ;  /* 0x00000041402c723e */ /* 0x000fe200000000ff */
[-C--:B------:R-:W-:Y:S08]  /*130f0*/  HMMA.16816.F32 R24, R40, R50.reuse, R24 ;  /* 0x000000322818723c */ /* 0x080ff00000001818 */
[----:B------:R-:W3:Y:S01]  /*13100*/  MUFU.EX2 R165, R165 ;  /* 0x000000a500a57308 */ /* 0x000ee20000000800 */
[----:B------:R-:W-:Y:S01]  /*13110*/  LOP3.LUT R47, R100, 0xff00ff, RZ, 0xc0, !PT ;  /* 0x00ff00ff642f7812 */ /* 0x000fe200078ec0ff */
[----:B------:R-:W-:Y:S01]  /*13120*/  FADD.FTZ R156, R230, R156 ;  /* 0x0000009ce69c7221 */ /* 0x000fe20000010000 */
[----:B------:R-:W-:Y:S07]  /*13130*/  LOP3.LUT R46, R44, R46, RZ, 0xc0, !PT ;  /* 0x0000002e2c2e7212 */ /* 0x000fee00078ec0ff */
[----:B------:R-:W3:Y:S01]  /*13140*/  MUFU.EX2 R49, R62 ;  /* 0x0000003e00317308 */ /* 0x000ee20000000800 */
[--C-:B------:R-:W-:Y:S01]  /*13150*/  HSET2.LE.AND R44, R105, R208.reuse, PT ;  /* 0x000000d0692c7233 */ /* 0x100fe20003803000 */
[----:B------:R-:W-:Y:S04]  /*13160*/  HMMA.16816.F32 R96, R36, R50, R96 ;  /* 0x000000322460723c */ /* 0x000fe80000001860 */
[--C-:B------:R-:W-:Y:S01]  /*13170*/  HSET2.LE.AND R47, R47, R208.reuse, PT ;  /* 0x000000d02f2f7233 */ /* 0x100fe20003803000 */
[----:B------:R-:W-:Y:S01]  /*13180*/  FADD.FTZ R160, R232, R160 ;  /* 0x000000a0e8a07221 */ /* 0x000fe20000010000 */
[--C-:B----4-:R-:W-:Y:S01]  /*13190*/  HSET2.LE.AND R45, R103, R208.reuse, PT ;  /* 0x000000d0672d7233 */ /* 0x110fe20003803000 */
[----:B------:R-:W-:Y:S01]  /*131a0*/  FADD.FTZ R154, R141, R154 ;  /* 0x0000009a8d9a7221 */ /* 0x000fe20000010000 */
[----:B------:R-:W-:Y:S01]  /*131b0*/  F2FP.F16.F32.PACK_AB R43, R66, R67 ;  /* 0x00000043422b723e */ /* 0x000fe200000000ff */
[----:B------:R-:W-:Y:S01]  /*131c0*/  FADD.FTZ R157, R143, R157 ;  /* 0x0000009d8f9d7221 */ /* 0x000fe20000010000 */
[----:B------:R-:W-:Y:S01]  /*131d0*/  F2FP.F16.F32.PACK_AB R42, R167, R237 ;  /* 0x000000eda72a723e */ /* 0x000fe200000000ff */
[----:B------:R-:W-:Y:S01]  /*131e0*/  FADD.FTZ R156, R229, R156 ;  /* 0x0000009ce59c7221 */ /* 0x000fe20000010000 */
[----:B-----5:R-:W-:Y:S01]  /*131f0*/  F2FP.F16.F32.PACK_AB R41, R168, R238 ;  /* 0x000000eea829723e */ /* 0x020fe200000000ff */
[----:B------:R-:W-:Y:S01]  /*13200*/  FADD.FTZ R160, R231, R160 ;  /* 0x000000a0e7a07221 */ /* 0x000fe20000010000 */
[----:B------:R-:W-:Y:S01]  /*13210*/  LOP3.LUT R103, R101, 0xff00ff, RZ, 0xc0, !PT ;  /* 0x00ff00ff65677812 */ /* 0x000fe200078ec0ff */
[----:B------:R-:W-:Y:S01]  /*13220*/  FADD.FTZ R154, R237, R154 ;  /* 0x0000009aed9a7221 */ /* 0x000fe20000010000 */
[----:B------:R-:W-:Y:S01]  /*13230*/  LOP3.LUT R47, R43, R47, RZ, 0xc0, !PT ;  /* 0x0000002f2b2f7212 */ /* 0x000fe200078ec0ff */
[----:B------:R-:W-:Y:S01]  /*13240*/  FADD.FTZ R157, R238, R157 ;  /* 0x0000009dee9d7221 */ /* 0x000fe20000010000 */
[----:B------:R-:W-:Y:S01]  /*13250*/  LOP3.LUT R44, R42, R44, RZ, 0xc0, !PT ;  /* 0x0000002c2a2c7212 */ /* 0x000fe200078ec0ff */
[----:B--2---:R-:W-:Y:S01]  /*13260*/  FADD.FTZ R156, R57, R156 ;  /* 0x0000009c399c7221 */ /* 0x004fe20000010000 */
[----:B------:R-:W-:Y:S01]  /*13270*/  LOP3.LUT R45, R41, R45, RZ, 0xc0, !PT ;  /* 0x0000002d292d7212 */ /* 0x000fe200078ec0ff */
[----:B------:R-:W-:Y:S01]  /*13280*/  FADD.FTZ R160, R58, R160 ;  /* 0x000000a03aa07221 */ /* 0x000fe20000010000 */
[--C-:B------:R-:W-:Y:S01]  /*13290*/  HSET2.LE.AND R100, R107, R208.reuse, PT ;  /* 0x000000d06b647233 */ /* 0x100fe20003803000 */
[----:B------:R-:W-:Y:S01]  /*132a0*/  FADD.FTZ R154, R167, R154 ;  /* 0x0000009aa79a7221 */ /* 0x000fe20000010000 */
[--C-:B------:R-:W-:Y:S01]  /*132b0*/  HSET2.LE.AND R102, R102, R208.reuse, PT ;  /* 0x000000d066667233 */ /* 0x100fe20003803000 */
[----:B------:R-:W-:Y:S01]  /*132c0*/  FADD.FTZ R157, R168, R157 ;  /* 0x0000009da89d7221 */ /* 0x000fe20000010000 */
[--C-:B------:R-:W-:Y:S01]  /*132d0*/  HSET2.LE.AND R101, R106, R208.reuse, PT ;  /* 0x000000d06a657233 */ /* 0x100fe20003803000 */
[-C--:B-1----:R-:W-:Y:S01]  /*132e0*/  HMMA.16816.F32 R128, R44, R116.reuse, R4 ;  /* 0x000000742c80723c */ /* 0x082fe20000001804 */
[----:B------:R-:W1:Y:S04]  /*132f0*/  LDSM.16.MT88.4 R4, [R180+0x7800] ;  /* 0x00780000b404783b */ /* 0x000e680000004200 */
[----:B------:R-:W-:Y:S01]  /*13300*/  HSET2.LE.AND R103, R103, R208, PT ;  /* 0x000000d067677233 */ /* 0x000fe20003803000 */
[C---:B------:R-:W-:Y:S01]  /*13310*/  FADD.FTZ R156, R56.reuse, R156 ;  /* 0x0000009c389c7221 */ /* 0x040fe20000010000 */
[----:B------:R-:W-:Y:S01]  /*13320*/  F2FP.F16.F32.PACK_AB R40, R56, R57 ;  /* 0x000000393828723e */ /* 0x000fe200000000ff */
[C---:B------:R-:W-:Y:S01]  /*13330*/  FADD.FTZ R160, R59.reuse, R160 ;  /* 0x000000a03ba07221 */ /* 0x040fe20000010000 */
[----:B------:R-:W-:Y:S01]  /*13340*/  F2FP.F16.F32.PACK_AB R38, R59, R58 ;  /* 0x0000003a3b26723e */ /* 0x000fe200000000ff */
[----:B------:R-:W-:Y:S01]  /*13350*/  FADD.FTZ R154, R65, R154 ;  /* 0x0000009a419a7221 */ /* 0x000fe20000010000 */
[----:B---3--:R-:W-:Y:S01]  /*13360*/  F2FP.F16.F32.PACK_AB R37, R165, R48 ;  /* 0x00000030a525723e */ /* 0x008fe200000000ff */
[----:B------:R-:W-:Y:S01]  /*13370*/  FADD.FTZ R157, R67, R157 ;  /* 0x0000009d439d7221 */ /* 0x000fe20000010000 */
[----:B------:R-:W-:Y:S01]  /*13380*/  F2FP.F16.F32.PACK_AB R36, R166, R49 ;  /* 0x00000031a624723e */ /* 0x000fe200000000ff */
[----:B------:R-:W-:Y:S01]  /*13390*/  FADD.FTZ R156, R48, R156 ;  /* 0x0000009c309c7221 */ /* 0x000fe20000010000 */
[----:B------:R-:W-:Y:S01]  /*133a0*/  LOP3.LUT R100, R40, R100, RZ, 0xc0, !PT ;  /* 0x0000006428647212 */ /* 0x000fe200078ec0ff */
[----:B------:R-:W-:Y:S01]  /*133b0*/  FADD.FTZ R160, R49, R160 ;  /* 0x000000a031a07221 */ /* 0x000fe20000010000 */
[----:B------:R-:W-:Y:S01]  /*133c0*/  LOP3.LUT R101, R38, R101, RZ, 0xc0, !PT ;  /* 0x0000006526657212 */ /* 0x000fe200078ec0ff */
[----:B------:R-:W-:Y:S01]  /*133d0*/  FADD.FTZ R227, R64, R154 ;  /* 0x0000009a40e37221 */ /* 0x000fe20000010000 */
[----:B------:R-:W-:Y:S01]  /*133e0*/  LOP3.LUT R102, R37, R102, RZ, 0xc0, !PT ;  /* 0x0000006625667212 */ /* 0x000fe200078ec0ff */
[----:B------:R-:W-:Y:S01]  /*133f0*/  FADD.FTZ R226, R66, R157 ;  /* 0x0000009d42e27221 */ /* 0x000fe20000010000 */
[----:B------:R-:W-:Y:S01]  /*13400*/  LOP3.LUT R103, R36, R103, RZ, 0xc0, !PT ;  /* 0x0000006724677212 */ /* 0x000fe200078ec0ff */
[----:B------:R-:W-:Y:S01]  /*13410*/  FADD.FTZ R221, R165, R156 ;  /* 0x0000009ca5dd7221 */ /* 0x000fe20000010000 */
[----:B------:R-:W-:Y:S05]  /*13420*/  FADD.FTZ R220, R166, R160 ;  /* 0x000000a0a6dc7221 */ /* 0x000fea0000010000 */
[C---:B------:R-:W-:Y:S08]  /*13430*/  HMMA.16816.F32 R124, R100.reuse, R116, R8 ;  /* 0x00000074647c723c */ /* 0x040ff00000001808 */
[-C--:B------:R-:W-:Y:S08]  /*13440*/  HMMA.16816.F32 R120, R100, R118.reuse, R12 ;  /* 0x000000766478723c */ /* 0x080ff0000000180c */
        /* <DEDUP_REMOVED lines=9> */
[-C--:B-1----:R-:W-:Y:S08]  /*134e0*/  HMMA.16816.F32 R104, R44, R4.reuse, R28 ;  /* 0x000000042c68723c */ /* 0x082ff0000000181c */
[C---:B------:R-:W-:Y:S08]  /*134f0*/  HMMA.16816.F32 R92, R100.reuse, R4, R92 ;  /* 0x00000004645c723c */ /* 0x040ff0000000185c */
[-C--:B------:R-:W-:Y:S08]  /*13500*/  HMMA.16816.F32 R100, R100, R6.reuse, R24 ;  /* 0x000000066464723c */ /* 0x080ff00000001818 */
[----:B------:R-:W-:Y:S01]  /*13510*/  HMMA.16816.F32 R96, R44, R6, R96 ;  /* 0x000000062c60723c */ /* 0x000fe20000001860 */
[----:B------:R-:W-:Y:S08]  /*13520*/  @!UPT UIADD3 URZ, UPT, UPT, URZ, URZ, URZ ;  /* 0x000000fffffff290 */ /* 0x000ff0000fffe0ff */
[----:B------:R-:W-:Y:S11]  /*13530*/  @P0 BRA `(.L_x_730) ;  /* 0xffffffc800780947 */ /* 0x000ff6000383ffff */
.L_x_729:
[----:B------:R-:W1:Y:S01]  /*13540*/  SHFL.BFLY PT, R0, R227, 0x2, 0x1f ;  /* 0x0c401f00e3007f89 */ /* 0x000e6200000e0000 */
[C---:B------:R-:W-:Y:S01]  /*13550*/  SHF.L.U32 R6, R205.reuse, 0x4, RZ ;  /* 0x00000004cd067819 */ /* 0x040fe200000006ff */
[----:B------:R-:W2:Y:S01]  /*13560*/  LDCU UR4, c[0x0][0x4fc] ;  /* 0x00009f80ff0477ac */ /* 0x000ea20008000800 */
[C---:B------:R-:W-:Y:S01]  /*13570*/  LOP3.LUT P2, RZ, R205.reuse, 0x4, RZ, 0xc0, !PT ;  /* 0x00000004cdff7812 */ /* 0x040fe2000784c0ff */
[----:B------:R-:W3:Y:S01]  /*13580*/  SHFL.BFLY PT, R4, R226, 0x2, 0x1f ;  /* 0x0c401f00e2047f89 */ /* 0x000ee200000e0000 */
[----:B------:R-:W-:Y:S01]  /*13590*/  LOP3.LUT R6, R6, 0x1c0, RZ, 0xc0, !PT ;  /* 0x000001c006067812 */ /* 0x000fe200078ec0ff */
[----:B------:R-:W4:Y:S01]  /*135a0*/  LDC.U8 R11, c[0x0][0x549] ;  /* 0x00015240ff0b7b82 */ /* 0x000f220000000000 */
[C---:B------:R-:W-:Y:S01]  /*135b0*/  LOP3.LUT P0, RZ, R205.reuse, 0x10, RZ, 0xc0, !PT ;  /* 0x00000010cdff7812 */ /* 0x040fe2000780c0ff */
[----:B------:R-:W5:Y:S01]  /*135c0*/  SHFL.BFLY PT, R3, R221, 0x2, 0x1f ;  /* 0x0c401f00dd037f89 */ /* 0x000f6200000e0000 */
[----:B------:R-:W-:Y:S01]  /*135d0*/  UMOV UR5, 0x400 ;  /* 0x0000040000057882 */ /* 0x000fe20000000000 */
[C---:B------:R-:W-:Y:S01]  /*135e0*/  LOP3.LUT P1, RZ, R205.reuse, 0x8, RZ, 0xc0, !PT ;  /* 0x00000008cdff7812 */ /* 0x040fe2000782c0ff */
[----:B------:R-:W-:Y:S01]  /*135f0*/  UISETP.NE.AND UP1, UPT, UR16, -0x1, UPT ;  /* 0xffffffff1000788c */ /* 0x000fe2000bf25270 */
[----:B------:R-:W2:Y:S01]  /*13600*/  SHFL.BFLY PT, R2, R220, 0x2, 0x1f ;  /* 0x0c401f00dc027f89 */ /* 0x000ea200000e0000 */
[----:B------:R-:W-:Y:S01]  /*13610*/  MOV R13, 0x20 ;  /* 0x00000020000d7802 */ /* 0x000fe20000000f00 */
[----:B------:R-:W4:Y:S01]  /*13620*/  LDC.U8 R12, c[0x0][0x548] ;  /* 0x00015200ff0c7b82 */ /* 0x000f220000000000 */
[----:B------:R-:W-:-:S02]  /*13630*/  LOP3.LUT P6, RZ, R205, 0x3, RZ, 0xc0, !PT ;  /* 0x00000003cdff7812 */ /* 0x000fc400078cc0ff */
[----:B------:R-:W-:Y:S01]  /*13640*/  SEL R16, R13, 0xffffffe0, !P1 ;  /* 0xffffffe00d107807 */ /* 0x000fe20004800000 */
[----:B-1----:R-:W-:Y:S01]  /*13650*/  FADD.FTZ R227, R0, R227 ;  /* 0x000000e300e37221 */ /* 0x002fe20000010000 */
[----:B---3--:R-:W-:-:S04]  /*13660*/  FADD.FTZ R226, R4, R226 ;  /* 0x000000e204e27221 */ /* 0x008fc80000010000 */
[----:B------:R-:W1:Y:S01]  /*13670*/  SHFL.BFLY PT, R0, R227, 0x1, 0x1f ;  /* 0x0c201f00e3007f89 */ /* 0x000e6200000e0000 */
[----:B------:R-:W-:Y:S01]  /*13680*/  SHF.L.U32 R4, R205, 0x1, RZ ;  /* 0x00000001cd047819 */ /* 0x000fe200000006ff */
[----:B-----5:R-:W-:Y:S02]  /*13690*/  FADD.FTZ R221, R3, R221 ;  /* 0x000000dd03dd7221 */ /* 0x020fe40000010000 */
[----:B------:R-:W3:Y:S01]  /*136a0*/  SHFL.BFLY PT, R5, R226, 0x1, 0x1f ;  /* 0x0c201f00e2057f89 */ /* 0x000ee200000e0000 */
[----:B------:R-:W-:Y:S01]  /*136b0*/  LOP3.LUT R3, R4, 0x6, RZ, 0xc0, !PT ;  /* 0x0000000604037812 */ /* 0x000fe200078ec0ff */
[----:B--2---:R-:W-:Y:S02]  /*136c0*/  FADD.FTZ R220, R2, R220 ;  /* 0x000000dc02dc7221 */ /* 0x004fe40000010000 */
[----:B------:R-:W2:Y:S01]  /*136d0*/  SHFL.BFLY PT, R10, R221, 0x1, 0x1f ;  /* 0x0c201f00dd0a7f89 */ /* 0x000ea200000e0000 */
[----:B------:R-:W-:Y:S02]  /*136e0*/  SHF.L.U32 R2, R205, 0x5, RZ ;  /* 0x00000005cd027819 */ /* 0x000fe400000006ff */
[----:B------:R-:W-:Y:S01]  /*136f0*/  LOP3.LUT R6, R6, 0x38, R4, 0xf8, !PT ;  /* 0x0000003806067812 */ /* 0x000fe200078ef804 */
[----:B------:R-:W5:Y:S01]  /*13700*/  SHFL.BFLY PT, R9, R220, 0x1, 0x1f ;  /* 0x0c201f00dc097f89 */ /* 0x000f6200000e0000 */
[----:B------:R-:W-:-:S02]  /*13710*/  LOP3.LUT R2, R3, 0x7c00, R2, 0xf8, !PT ;  /* 0x00007c0003027812 */ /* 0x000fc400078ef802 */
[----:B----4-:R-:W-:Y:S02]  /*13720*/  ISETP.NE.AND P1, PT, R11, RZ, PT ;  /* 0x000000ff0b00720c */ /* 0x010fe40003f25270 */
[----:B------:R-:W-:Y:S02]  /*13730*/  LOP3.LUT R2, R2, R6, RZ, 0xfc, !PT ;  /* 0x0000000602027212 */ /* 0x000fe400078efcff */
[----:B------:R-:W-:-:S04]  /*13740*/  MOV R6, 0x10 ;  /* 0x0000001000067802 */ /* 0x000fc80000000f00 */
[----:B------:R-:W-:Y:S01]  /*13750*/  SEL R6, R6, 0xfffffff0, !P2 ;  /* 0xfffffff006067807 */ /* 0x000fe20005000000 */
[----:B-1----:R-:W-:Y:S01]  /*13760*/  FADD.FTZ R0, R227, R0 ;  /* 0x00000000e3007221 */ /* 0x002fe20000010000 */
[----:B---3--:R-:W-:-:S03]  /*13770*/  FADD.FTZ R5, R226, R5 ;  /* 0x00000005e2057221 */ /* 0x008fc60000010000 */
[----:B------:R-:W1:Y:S01]  /*13780*/  MUFU.RCP R8, R0 ;  /* 0x0000000000087308 */ /* 0x000e620000001000 */
[----:B------:R-:W-:Y:S01]  /*13790*/  FSETP.NE.FTZ.AND P5, PT, R0, RZ, PT ;  /* 0x000000ff0000720b */ /* 0x000fe20003fb5000 */
[----:B--2---:R-:W-:Y:S01]  /*137a0*/  FADD.FTZ R10, R221, R10 ;  /* 0x0000000add0a7221 */ /* 0x004fe20000010000 */
[----:B------:R-:W-:Y:S01]  /*137b0*/  FSETP.NE.FTZ.AND P4, PT, R5, RZ, PT ;  /* 0x000000ff0500720b */ /* 0x000fe20003f95000 */
[----:B-----5:R-:W-:-:S04]  /*137c0*/  FADD.FTZ R9, R220, R9 ;  /* 0x00000009dc097221 */ /* 0x020fc80000010000 */
[----:B------:R-:W2:Y:S01]  /*137d0*/  MUFU.RCP R7, R5 ;  /* 0x0000000500077308 */ /* 0x000ea20000001000 */
[----:B------:R-:W-:Y:S02]  /*137e0*/  FSETP.NE.FTZ.AND P3, PT, R10, RZ, PT ;  /* 0x000000ff0a00720b */ /* 0x000fe40003f75000 */
[----:B------:R-:W-:-:S05]  /*137f0*/  FSETP.NE.FTZ.AND P2, PT, R9, RZ, PT ;  /* 0x000000ff0900720b */ /* 0x000fca0003f55000 */
[----:B------:R-:W3:Y:S01]  /*13800*/  MUFU.RCP R3, R10 ;  /* 0x0000000a00037308 */ /* 0x000ee20000001000 */
[----:B-1----:R-:W-:-:S05]  /*13810*/  FSEL R8, R8, 1, P5 ;  /* 0x3f80000008087808 */ /* 0x002fca0002800000 */
[----:B------:R-:W-:Y:S02]  /*13820*/  FMUL.FTZ R8, R8, UR4 ;  /* 0x0000000408087c20 */ /* 0x000fe40008410000 */
[----:B------:R-:W1:Y:S01]  /*13830*/  MUFU.RCP R4, R9 ;  /* 0x0000000900047308 */ /* 0x000e620000001000 */
[----:B--2---:R-:W-:Y:S01]  /*13840*/  FSEL R7, R7, 1, P4 ;  /* 0x3f80000007077808 */ /* 0x004fe20002000000 */
[C---:B------:R-:W-:Y:S01]  /*13850*/  FMUL.FTZ R128, R8.reuse, R128 ;  /* 0x0000008008807220 */ /* 0x040fe20000410000 */
[C---:B------:R-:W-:Y:S01]  /*13860*/  FMUL.FTZ R129, R8.reuse, R129 ;  /* 0x0000008108817220 */ /* 0x040fe20000410000 */
[C---:B------:R-:W-:Y:S01]  /*13870*/  FMUL.FTZ R116, R8.reuse, R116 ;  /* 0x0000007408747220 */ /* 0x040fe20000410000 */
[C---:B------:R-:W-:Y:S01]  /*13880*/  FMUL.FTZ R117, R8.reuse, R117 ;  /* 0x0000007508757220 */ /* 0x040fe20000410000 */
[----:B------:R-:W-:Y:S01]  /*13890*/  FMUL.FTZ R7, R7, UR4 ;  /* 0x0000000407077c20 */ /* 0x000fe20008410000 */
[C---:B------:R-:W-:Y:S01]  /*138a0*/  FMUL.FTZ R68, R8.reuse, R68 ;  /* 0x0000004408447220 */ /* 0x040fe20000410000 */
[----:B------:R-:W-:Y:S01]  /*138b0*/  F2FP.F16.F32.PACK_AB R128, R129, R128 ;  /* 0x000000808180723e */ /* 0x000fe200000000ff */
[----:B------:R-:W-:Y:S01]  /*138c0*/  FMUL.FTZ R69, R8, R69 ;  /* 0x0000004508457220 */ /* 0x000fe20000410000 */
[----:B---3--:R-:W-:Y:S01]  /*138d0*/  FSEL R3, R3, 1, P3 ;  /* 0x3f80000003037808 */ /* 0x008fe20001800000 */
[C---:B------:R-:W-:Y:S01]  /*138e0*/  FMUL.FTZ R130, R7.reuse, R130 ;  /* 0x0000008207827220 */ /* 0x040fe20000410000 */
[C---:B------:R-:W-:Y:S01]  /*138f0*/  FMUL.FTZ R131, R7.reuse, R131 ;  /* 0x0000008307837220 */ /* 0x040fe20000410000 */
[C---:B------:R-:W-:Y:S01]  /*13900*/  FMUL.FTZ R118, R7.reuse, R118 ;  /* 0x0000007607767220 */ /* 0x040fe20000410000 */
[----:B------:R-:W-:Y:S01]  /*13910*/  FMUL.FTZ R119, R7, R119 ;  /* 0x0000007707777220 */ /* 0x000fe20000410000 */
[----:B------:R-:W-:Y:S01]  /*13920*/  FMUL.FTZ R3, R3, UR4 ;  /* 0x0000000403037c20 */ /* 0x000fe20008410000 */
[----:B------:R-:W-:Y:S01]  /*13930*/  F2FP.F16.F32.PACK_AB R116, R117, R116 ;  /* 0x000000747574723e */ /* 0x000fe200000000ff */
[----:B------:R-:W-:Y:S01]  /*13940*/  FMUL.FTZ R70, R7, R70 ;  /* 0x0000004607467220 */ /* 0x000fe20000410000 */
[----:B-1----:R-:W-:Y:S01]  /*13950*/  FSEL R4, R4, 1, P2 ;  /* 0x3f80000004047808 */ /* 0x002fe20001000000 */
[C---:B------:R-:W-:Y:S01]  /*13960*/  FMUL.FTZ R124, R3.reuse, R124 ;  /* 0x0000007c037c7220 */ /* 0x040fe20000410000 */
[----:B------:R-:W-:Y:S01]  /*13970*/  FMUL.FTZ R125, R3, R125 ;  /* 0x0000007d037d7220 */ /* 0x000fe20000410000 */
[----:B------:R-:W-:Y:S01]  /*13980*/  F2FP.F16.F32.PACK_AB R130, R131, R130 ;  /* 0x000000828382723e */ /* 0x000fe200000000ff */
[C---:B------:R-:W-:Y:S01]  /*13990*/  FMUL.FTZ R120, R3.reuse, R120 ;  /* 0x0000007803787220 */ /* 0x040fe20000410000 */
[----:B------:R-:W-:Y:S01]  /*139a0*/  FMUL.FTZ R4, R4, UR4 ;  /* 0x0000000404047c20 */ /* 0x000fe20008410000 */
[----:B------:R-:W1:Y:S01]  /*139b0*/  S2UR UR4, SR_CgaCtaId ;  /* 0x00000000000479c3 */ /* 0x000e620000008800 */
[----:B------:R-:W-:Y:S01]  /*139c0*/  FMUL.FTZ R121, R3, R121 ;  /* 0x0000007903797220 */ /* 0x000fe20000410000 */
[----:B------:R-:W-:Y:S01]  /*139d0*/  F2FP.F16.F32.PACK_AB R118, R119, R118 ;  /* 0x000000767776723e */ /* 0x000fe200000000ff */
[C---:B------:R-:W-:Y:S01]  /*139e0*/  FMUL.FTZ R126, R4.reuse, R126 ;  /* 0x0000007e047e7220 */ /* 0x040fe20000410000 */
[C---:B------:R-:W-:Y:S01]  /*139f0*/  FMUL.FTZ R127, R4.reuse, R127 ;  /* 0x0000007f047f7220 */ /* 0x040fe20000410000 */
[C---:B------:R-:W-:Y:S01]  /*13a00*/  FMUL.FTZ R122, R4.reuse, R122 ;  /* 0x0000007a047a7220 */ /* 0x040fe20000410000 */
[----:B------:R-:W-:Y:S01]  /*13a10*/  FMUL.FTZ R123, R4, R123 ;  /* 0x0000007b047b7220 */ /* 0x000fe20000410000 */
[----:B------:R-:W-:Y:S01]  /*13a20*/  FMUL.FTZ R71, R7, R71 ;  /* 0x0000004707477220 */ /* 0x000fe20000410000 */
[----:B------:R-:W-:Y:S01]  /*13a30*/  F2FP.F16.F32.PACK_AB R124, R125, R124 ;  /* 0x0000007c7d7c723e */ /* 0x000fe200000000ff */
[C---:B------:R-:W-:Y:S01]  /*13a40*/  FMUL.FTZ R80, R8.reuse, R80 ;  /* 0x0000005008507220 */ /* 0x040fe20000410000 */
[----:B------:R-:W-:Y:S01]  /*13a50*/  F2FP.F16.F32.PACK_AB R126, R127, R126 ;  /* 0x0000007e7f7e723e */ /* 0x000fe200000000ff */
[----:B------:R-:W-:Y:S01]  /*13a60*/  FMUL.FTZ R81, R8, R81 ;  /* 0x0000005108517220 */ /* 0x000fe20000410000 */
[C---:B------:R-:W-:Y:S01]  /*13a70*/  FMUL.FTZ R82, R7.reuse, R82 ;  /* 0x0000005207527220 */ /* 0x040fe20000410000 */
[----:B------:R-:W-:Y:S01]  /*13a80*/  FMUL.FTZ R83, R7, R83 ;  /* 0x0000005307537220 */ /* 0x000fe20000410000 */
[C---:B------:R-:W-:Y:S01]  /*13a90*/  FMUL.FTZ R72, R3.reuse, R72 ;  /* 0x0000004803487220 */ /* 0x040fe20000410000 */
[----:B------:R-:W-:Y:S01]  /*13aa0*/  FMUL.FTZ R73, R3, R73 ;  /* 0x0000004903497220 */ /* 0x000fe20000410000 */
[C---:B------:R-:W-:Y:S01]  /*13ab0*/  FMUL.FTZ R74, R4.reuse, R74 ;  /* 0x0000004a044a7220 */ /* 0x040fe20000410000 */
[C---:B------:R-:W-:Y:S01]  /*13ac0*/  FMUL.FTZ R75, R4.reuse, R75 ;  /* 0x0000004b044b7220 */ /* 0x040fe20000410000 */
[----:B------:R-:W-:Y:S01]  /*13ad0*/  F2FP.F16.F32.PACK_AB R120, R121, R120 ;  /* 0x000000787978723e */ /* 0x000fe200000000ff */
[----:B------:R-:W-:Y:S01]  /*13ae0*/  FMUL.FTZ R76, R3, R76 ;  /* 0x0000004c034c7220 */ /* 0x000fe20000410000 */
[----:B------:R-:W-:Y:S01]  /*13af0*/  F2FP.F16.F32.PACK_AB R122, R123, R122 ;  /* 0x0000007a7b7a723e */ /* 0x000fe200000000ff */
[----:B------:R-:W-:Y:S01]  /*13b00*/  FMUL.FTZ R77, R3, R77 ;  /* 0x0000004d034d7220 */ /* 0x000fe20000410000 */
[----:B------:R-:W-:Y:S01]  /*13b10*/  F2FP.F16.F32.PACK_AB R68, R69, R68 ;  /* 0x000000444544723e */ /* 0x000fe200000000ff */
[C---:B------:R-:W-:Y:S01]  /*13b20*/  FMUL.FTZ R78, R4.reuse, R78 ;  /* 0x0000004e044e7220 */ /* 0x040fe20000410000 */
[----:B-1----:R-:W-:Y:S01]  /*13b30*/  ULEA UR4, UR4, UR5, 0x18 ;  /* 0x0000000504047291 */ /* 0x002fe2000f8ec0ff */
[----:B------:R-:W-:Y:S01]  /*13b40*/  F2FP.F16.F32.PACK_AB R70, R71, R70 ;  /* 0x000000464746723e */ /* 0x000fe200000000ff */
[----:B------:R-:W-:Y:S01]  /*13b50*/  FMUL.FTZ R79, R4, R79 ;  /* 0x0000004f044f7220 */ /* 0x000fe20000410000 */
[----:B------:R-:W-:Y:S01]  /*13b60*/  F2FP.F16.F32.PACK_AB R80, R81, R80 ;  /* 0x000000505150723e */ /* 0x000fe200000000ff */
[C---:B------:R-:W-:Y:S01]  /*13b70*/  FMUL.FTZ R84, R8.reuse, R84 ;  /* 0x0000005408547220 */ /* 0x040fe20000410000 */
[----:B------:R-:W-:Y:S01]  /*13b80*/  F2FP.F16.F32.PACK_AB R82, R83, R82 ;  /* 0x000000525352723e */ /* 0x000fe200000000ff */
[----:B------:R-:W-:Y:S01]  /*13b90*/  FMUL.FTZ R85, R8, R85 ;  /* 0x0000005508557220 */ /* 0x000fe20000410000 */
[----:B------:R-:W-:Y:S01]  /*13ba0*/  LEA R2, R2, UR4, 0x1 ;  /* 0x0000000402027c11 */ /* 0x000fe2000f8e08ff */
[----:B------:R-:W-:Y:S01]  /*13bb0*/  FMUL.FTZ R86, R7, R86 ;  /* 0x0000005607567220 */ /* 0x000fe20000410000 */
[----:B------:R-:W-:Y:S01]  /*13bc0*/  F2FP.F16.F32.PACK_AB R72, R73, R72 ;  /* 0x000000484948723e */ /* 0x000fe200000000ff */
[C---:B------:R-:W-:Y:S01]  /*13bd0*/  FMUL.FTZ R87, R7.reuse, R87 ;  /* 0x0000005707577220 */ /* 0x040fe20000410000 */
[C---:B------:R-:W-:Y:S01]  /*13be0*/  IADD3 R13, PT, PT, R2.reuse, 0x40, RZ ;  /* 0x00000040020d7810 */ /* 0x040fe20007ffe0ff */
[----:B------:R-:W-:Y:S01]  /*13bf0*/  STS [R2], R128 ;  /* 0x0000008002007388 */ /* 0x000fe20000000800 */
[----:B------:R-:W-:Y:S01]  /*13c00*/  @P0 IADD3 R13, PT, PT, R2, -0x40, RZ ;  /* 0xffffffc0020d0810 */ /* 0x000fe20007ffe0ff */
[----:B------:R-:W-:Y:S01]  /*13c10*/  FMUL.FTZ R108, R8, R108 ;  /* 0x0000006c086c7220 */ /* 0x000fe20000410000 */
[----:B------:R-:W-:Y:S01]  /*13c20*/  ISETP.NE.AND P0, PT, R12, RZ, !P1 ;  /* 0x000000ff0c00720c */ /* 0x000fe20004f05270 */
[----:B------:R-:W-:Y:S01]  /*13c30*/  STS [R2+0x400], R130 ;  /* 0x0004008202007388 */ /* 0x000fe20000000800 */
[-C--:B------:R-:W-:Y:S01]  /*13c40*/  IADD3 R11, PT, PT, R6, R2.reuse, RZ ;  /* 0x00000002060b7210 */ /* 0x080fe20007ffe0ff */
[----:B------:R-:W-:Y:S01]  /*13c50*/  FMUL.FTZ R109, R8, R109 ;  /* 0x0000006d086d7220 */ /* 0x000fe20000410000 */
[----:B------:R-:W-:Y:S01]  /*13c60*/  IADD3 R14, PT, PT, R16, R2, RZ ;  /* 0x00000002100e7210 */ /* 0x000fe20007ffe0ff */
[----:B------:R-:W-:Y:S01]  /*13c70*/  FMUL.FTZ R110, R7, R110 ;  /* 0x0000006e076e7220 */ /* 0x000fe20000410000 */
[----:B------:R-:W-:Y:S01]  /*13c80*/  F2FP.F16.F32.PACK_AB R74, R75, R74 ;  /* 0x0000004a4b4a723e */ /* 0x000fe200000000ff */
[----:B------:R-:W-:Y:S01]  /*13c90*/  STS [R11], R116 ;  /* 0x000000740b007388 */ /* 0x000fe20000000800 */
[----:B------:R-:W-:Y:S01]  /*13ca0*/  F2FP.F16.F32.PACK_AB R76, R77, R76 ;  /* 0x0000004c4d4c723e */ /* 0x000fe200000000ff */
[----:B------:R-:W-:Y:S01]  /*13cb0*/  FMUL.FTZ R111, R7, R111 ;  /* 0x0000006f076f7220 */ /* 0x000fe20000410000 */
[----:B------:R-:W-:Y:S01]  /*13cc0*/  F2FP.F16.F32.PACK_AB R78, R79, R78 ;  /* 0x0000004e4f4e723e */ /* 0x000fe200000000ff */
[----:B------:R-:W-:Y:S01]  /*13cd0*/  STS [R11+0x400], R118 ;  /* 0x000400760b007388 */ /* 0x000fe20000000800 */
[C---:B------:R-:W-:Y:S01]  /*13ce0*/  FMUL.FTZ R88, R3.reuse, R88 ;  /* 0x0000005803587220 */ /* 0x040fe20000410000 */
[----:B------:R-:W-:Y:S01]  /*13cf0*/  VOTEU.ANY UP0, P0 ;  /* 0x0000000000ff7886 */ /* 0x000fe20000000100 */
[----:B------:R-:W-:Y:S01]  /*13d00*/  PLOP3.LUT P0, PT, PT, PT, UP1, 0x80, 0x8 ;  /* 0x000000000008781c */ /* 0x000fe20003f0f018 */
[----:B------:R-:W-:Y:S01]  /*13d10*/  STS [R2+0x2000], R124 ;  /* 0x0020007c02007388 */ /* 0x000fe20000000800 */
[C---:B------:R-:W-:Y:S01]  /*13d20*/  FMUL.FTZ R89, R3.reuse, R89 ;  /* 0x0000005903597220 */ /* 0x040fe20000410000 */
[C---:B------:R-:W-:Y:S01]  /*13d30*/  FMUL.FTZ R90, R4.reuse, R90 ;  /* 0x0000005a045a7220 */ /* 0x040fe20000410000 */
[C---:B------:R-:W-:Y:S01]  /*13d40*/  FMUL.FTZ R91, R4.reuse, R91 ;  /* 0x0000005b045b7220 */ /* 0x040fe20000410000 */
[----:B------:R1:W-:Y:S01]  /*13d50*/  STS [R2+0x2400], R126 ;  /* 0x0024007e02007388 */ /* 0x0003e20000000800 */
[C---:B------:R-:W-:Y:S01]  /*13d60*/  FMUL.FTZ R112, R3.reuse, R112 ;  /* 0x0000007003707220 */ /* 0x040fe20000410000 */
[----:B------:R-:W-:Y:S01]  /*13d70*/  FMUL.FTZ R113, R3, R113 ;  /* 0x0000007103717220 */ /* 0x000fe20000410000 */
[C---:B------:R-:W-:Y:S01]  /*13d80*/  FMUL.FTZ R114, R4.reuse, R114 ;  /* 0x0000007204727220 */ /* 0x040fe20000410000 */
[----:B------:R-:W-:Y:S01]  /*13d90*/  STS [R11+0x2000], R120 ;  /* 0x002000780b007388 */ /* 0x000fe20000000800 */
[----:B------:R-:W-:Y:S01]  /*13da0*/  FMUL.FTZ R115, R4, R115 ;  /* 0x0000007304737220 */ /* 0x000fe20000410000 */
[----:B------:R-:W-:Y:S01]  /*13db0*/  F2FP.F16.F32.PACK_AB R84, R85, R84 ;  /* 0x000000545554723e */ /* 0x000fe200000000ff */
[C---:B------:R-:W-:Y:S01]  /*13dc0*/  FMUL.FTZ R104, R8.reuse, R104 ;  /* 0x0000006808687220 */ /* 0x040fe20000410000 */
[----:B------:R2:W-:Y:S01]  /*13dd0*/  STS [R11+0x2400], R122 ;  /* 0x0024007a0b007388 */ /* 0x0005e20000000800 */
[----:B------:R-:W-:Y:S01]  /*13de0*/  F2FP.F16.F32.PACK_AB R86, R87, R86 ;  /* 0x000000565756723e */ /* 0x000fe200000000ff */
[C---:B------:R-:W-:Y:S01]  /*13df0*/  FMUL.FTZ R105, R8.reuse, R105 ;  /* 0x0000006908697220 */ /* 0x040fe20000410000 */
[----:B------:R-:W-:Y:S01]  /*13e00*/  F2FP.F16.F32.PACK_AB R108, R109, R108 ;  /* 0x0000006c6d6c723e */ /* 0x000fe200000000ff */
[----:B------:R-:W-:Y:S01]  /*13e10*/  STS [R14], R68 ;  /* 0x000000440e007388 */ /* 0x000fe20000000800 */
[----:B------:R-:W-:Y:S01]  /*13e20*/  F2FP.F16.F32.PACK_AB R110, R111, R110 ;  /* 0x0000006e6f6e723e */ /* 0x000fe200000000ff */
[C---:B------:R-:W-:Y:S01]  /*13e30*/  FMUL.FTZ R96, R8.reuse, R96 ;  /* 0x0000006008607220 */ /* 0x040fe20000410000 */
[----:B------:R-:W-:Y:S01]  /*13e40*/  F2FP.F16.F32.PACK_AB R88, R89, R88 ;  /* 0x000000585958723e */ /* 0x000fe200000000ff */
[----:B------:R-:W-:Y:S01]  /*13e50*/  STS [R14+0x400], R70 ;  /* 0x000400460e007388 */ /* 0x000fe20000000800 */
        /* <DEDUP_REMOVED lines=8> */
[C---:B-1----:R-:W-:Y:S01]  /*13ee0*/  IADD3 R2, PT, PT, R6.reuse, R14, RZ ;  /* 0x0000000e06027210 */ /* 0x042fe20007ffe0ff */
[C---:B------:R-:W-:Y:S01]  /*13ef0*/  FMUL.FTZ R92, R3.reuse, R92 ;  /* 0x0000005c035c7220 */ /* 0x040fe20000410000 */
[----:B------:R-:W-:Y:S01]  /*13f00*/  FMUL.FTZ R93, R3, R93 ;  /* 0x0000005d035d7220 */ /* 0x000fe20000410000 */
[----:B------:R-:W-:Y:S01]  /*13f10*/  F2FP.F16.F32.PACK_AB R104, R105, R104 ;  /* 0x000000686968723e */ /* 0x000fe200000000ff */
[----:B------:R-:W1:Y:S01]  /*13f20*/  LDCU UR4, c[0x0][0x434] ;  /* 0x00008680ff0477ac */ /* 0x000e620008000800 */
[----:B------:R-:W-:Y:S01]  /*13f30*/  STS [R2], R80 ;  /* 0x0000005002007388 */ /* 0x000fe20000000800 */
[----:B------:R-:W-:Y:S01]  /*13f40*/  F2FP.F16.F32.PACK_AB R106, R107, R106 ;  /* 0x0000006a6b6a723e */ /* 0x000fe200000000ff */
[----:B------:R3:W4:Y:S01]  /*13f50*/  @P3 MUFU.LG2 R20, R10 ;  /* 0x0000000a00143308 */ /* 0x0007220000000c00 */
[----:B--2---:R-:W-:Y:S01]  /*13f60*/  IADD3 R11, PT, PT, R6, R13, RZ ;  /* 0x0000000d060b7210 */ /* 0x004fe20007ffe0ff */
[----:B------:R-:W-:Y:S01]  /*13f70*/  STS [R2+0x400], R82 ;  /* 0x0004005202007388 */ /* 0x000fe20000000800 */
[----:B------:R-:W-:Y:S01]  /*13f80*/  F2FP.F16.F32.PACK_AB R8, R8, R96 ;  /* 0x000000600808723e */ /* 0x000fe200000000ff */
[----:B------:R-:W-:Y:S01]  /*13f90*/  UISETP.NE.AND UP1, UPT, UR16, -0x1, UPT ;  /* 0xffffffff1000788c */ /* 0x000fe2000bf25270 */
[----:B------:R-:W-:Y:S01]  /*13fa0*/  F2FP.F16.F32.PACK_AB R7, R7, R98 ;  /* 0x000000620707723e */ /* 0x000fe200000000ff */
[----:B------:R-:W-:Y:S01]  /*13fb0*/  STS [R14+0x2000], R72 ;  /* 0x002000480e007388 */ /* 0x000fe20000000800 */
[----:B------:R-:W-:Y:S01]  /*13fc0*/  F2FP.F16.F32.PACK_AB R92, R93, R92 ;  /* 0x0000005c5d5c723e */ /* 0x000fe200000000ff */
[----:B------:R-:W2:Y:S01]  /*13fd0*/  @P5 MUFU.LG2 R0, R0 ;  /* 0x0000000000005308 */ /* 0x000ea20000000c00 */
[C---:B------:R-:W-:Y:S01]  /*13fe0*/  FMUL.FTZ R100, R3.reuse, R100 ;  /* 0x0000006403647220 */ /* 0x040fe20000410000 */
[----:B------:R5:W-:Y:S01]  /*13ff0*/  STS [R14+0x2400], R74 ;  /* 0x0024004a0e007388 */ /* 0x000be20000000800 */
[C---:B------:R-:W-:Y:S01]  /*14000*/  FMUL.FTZ R94, R4.reuse, R94 ;  /* 0x0000005e045e7220 */ /* 0x040fe20000410000 */
[C---:B------:R-:W-:Y:S01]  /*14010*/  FMUL.FTZ R95, R4.reuse, R95 ;  /* 0x0000005f045f7220 */ /* 0x040fe20000410000 */
[C---:B------:R-:W-:Y:S01]  /*14020*/  FMUL.FTZ R102, R4.reuse, R102 ;  /* 0x0000006604667220 */ /* 0x040fe20000410000 */
[----:B------:R-:W-:Y:S01]  /*14030*/  STS [R2+0x2000], R76 ;  /* 0x0020004c02007388 */ /* 0x000fe20000000800 */
[----:B------:R-:W-:Y:S01]  /*14040*/  FMUL.FTZ R3, R3, R101 ;  /* 0x0000006503037220 */ /* 0x000fe20000410000 */
[----:B------:R-:W1:Y:S01]  /*14050*/  @P4 MUFU.LG2 R5, R5 ;  /* 0x0000000500054308 */ /* 0x000e620000000c00 */
[----:B------:R-:W-:Y:S01]  /*14060*/  FMUL.FTZ R4, R4, R103 ;  /* 0x0000006704047220 */ /* 0x000fe20000410000 */
[----:B------:R3:W-:Y:S01]  /*14070*/  STS [R2+0x2400], R78 ;  /* 0x0024004e02007388 */ /* 0x0007e20000000800 */
[----:B------:R-:W-:-:S02]  /*14080*/  F2FP.F16.F32.PACK_AB R94, R95, R94 ;  /* 0x0000005e5f5e723e */ /* 0x000fc400000000ff */
[----:B------:R-:W-:Y:S01]  /*14090*/  F2FP.F16.F32.PACK_AB R3, R3, R100 ;  /* 0x000000640303723e */ /* 0x000fe200000000ff */
[----:B------:R-:W-:Y:S01]  /*140a0*/  STS [R13], R84 ;  /* 0x000000540d007388 */ /* 0x000fe20000000800 */
[----:B------:R-:W-:-:S03]  /*140b0*/  F2FP.F16.F32.PACK_AB R4, R4, R102 ;  /* 0x000000660404723e */ /* 0x000fc600000000ff */
[----:B------:R-:W-:Y:S04]  /*140c0*/  STS [R13+0x400], R86 ;  /* 0x000400560d007388 */ /* 0x000fe80000000800 */
[----:B------:R-:W-:Y:S04]  /*140d0*/  STS [R11], R108 ;  /* 0x0000006c0b007388 */ /* 0x000fe80000000800 */
[----:B------:R-:W-:Y:S01]  /*140e0*/  STS [R11+0x400], R110 ;  /* 0x0004006e0b007388 */ /* 0x000fe20000000800 */
[----:B-----5:R-:W5:Y:S03]  /*140f0*/  @!P0 LDC.64 R14, c[0x0][0x400] ;  /* 0x00010000ff0e8b82 */ /* 0x020f660000000a00 */
[----:B------:R-:W-:Y:S04]  /*14100*/  STS [R13+0x2000], R88 ;  /* 0x002000580d007388 */ /* 0x000fe80000000800 */
[----:B------:R4:W-:Y:S01]  /*14110*/  STS [R13+0x2400], R90 ;  /* 0x0024005a0d007388 */ /* 0x0009e20000000800 */
[----:B---3--:R-:W-:-:S02]  /*14120*/  IADD3 R2, PT, PT, R16, R13, RZ ;  /* 0x0000000d10027210 */ /* 0x008fc40007ffe0ff */
[----:B------:R-:W3:Y:S01]  /*14130*/  @P0 LDC.64 R16, c[0x0][0x408] ;  /* 0x00010200ff100b82 */ /* 0x000ee20000000a00 */
[----:B------:R-:W-:Y:S04]  /*14140*/  STS [R11+0x2000], R112 ;  /* 0x002000700b007388 */ /* 0x000fe80000000800 */
[----:B------:R2:W-:Y:S04]  /*14150*/  STS [R11+0x2400], R114 ;  /* 0x002400720b007388 */ /* 0x0005e80000000800 */
[----:B------:R-:W-:Y:S04]  /*14160*/  STS [R2], R104 ;  /* 0x0000006802007388 */ /* 0x000fe80000000800 */
[----:B------:R-:W-:Y:S01]  /*14170*/  STS [R2+0x400], R106 ;  /* 0x0004006a02007388 */ /* 0x000fe20000000800 */
[----:B-----5:R-:W-:-:S04]  /*14180*/  @!P0 IMAD.WIDE.U32 R18, R14, UR17, RZ ;  /* 0x000000110e128c25 */ /* 0x020fc8000f8e00ff */
[----:B------:R-:W-:Y:S01]  /*14190*/  @!P0 IMAD R10, R15, UR17, R19 ;  /* 0x000000110f0a8c24 */ /* 0x000fe2000f8e0213 */
[----:B----4-:R-:W-:Y:S02]  /*141a0*/  IADD3 R13, PT, PT, R6, R2, RZ ;  /* 0x00000002060d7210 */ /* 0x010fe40007ffe0ff */
[----:B------:R-:W4:Y:S01]  /*141b0*/  @P1 LDC R6, c[0x0][0x430] ;  /* 0x00010c00ff061b82 */ /* 0x000f220000000800 */
[----:B---3--:R-:W-:Y:S02]  /*141c0*/  @P0 IMAD.WIDE.U32 R14, R16, UR16, RZ ;  /* 0x00000010100e0c25 */ /* 0x008fe4000f8e00ff */
[----:B------:R3:W-:Y:S02]  /*141d0*/  STS [R13], R8 ;  /* 0x000000080d007388 */ /* 0x0007e40000000800 */
[----:B------:R-:W-:Y:S01]  /*141e0*/  @P0 IMAD R10, R17, UR16, R15 ;  /* 0x00000010110a0c24 */ /* 0x000fe2000f8e020f */
[----:B-1----:R-:W-:Y:S01]  /*141f0*/  @!UP1 UIMAD UR16, UR17, UR4, URZ ;  /* 0x00000004111092a4 */ /* 0x002fe2000f8e02ff */
[----:B------:R1:W-:Y:S01]  /*14200*/  STS [R13+0x400], R7 ;  /* 0x000400070d007388 */ /* 0x0003e20000000800 */
[----:B--2---:R-:W4:Y:S02]  /*14210*/  LDC R11, c[0x0][0x434] ;  /* 0x00010d00ff0b7b82 */ /* 0x004f240000000800 */
[----:B------:R-:W-:Y:S01]  /*14220*/  USHF.R.S32.HI UR5, URZ, 0x1f, UR16 ;  /* 0x0000001fff057899 */ /* 0x000fe20008011410 */
[----:B------:R2:W-:Y:S05]  /*14230*/  STS [R2+0x2000], R92 ;  /* 0x0020005c02007388 */ /* 0x0005ea0000000800 */
[----:B------:R-:W2:Y:S08]  /*14240*/  @P1 LDC R16, c[0x0][0x430] ;  /* 0x00010c00ff101b82 */ /* 0x000eb00000000800 */
[----:B---3--:R-:W3:Y:S01]  /*14250*/  @P5 LDC R8, c[0x0][0x458] ;  /* 0x00011600ff085b82 */ /* 0x008ee20000000800 */
[----:B----4-:R-:W-:Y:S01]  /*14260*/  @P1 IMAD R11, R6, UR4, RZ ;  /* 0x00000004060b1c24 */ /* 0x010fe2000f8e02ff */
[----:B------:R-:W-:-:S06]  /*14270*/  @P1 MOV R6, 0x1 ;  /* 0x0000000100061802 */ /* 0x000fcc0000000f00 */
[----:B-1----:R-:W1:Y:S01]  /*14280*/  @P4 LDC R7, c[0x0][0x458] ;  /* 0x00011600ff074b82 */ /* 0x002e620000000800 */
[----:B--2---:R-:W-:Y:S05]  /*14290*/  @P1 BRA `(.L_x_733) ;  /* 0x0000000000201947 */ /* 0x004fea0003800000 */
[----:B------:R-:W-:Y:S02]  /*142a0*/  ISETP.NE.AND P1, PT, R12, RZ, PT ;  /* 0x000000ff0c00720c */ /* 0x000fe40003f25270 */
[----:B------:R-:W2:Y:S11]  /*142b0*/  LDC R12, c[0x0][0x3e0] ;  /* 0x0000f800ff0c7b82 */ /* 0x000eb60000000800 */
[----:B------:R-:W2:Y:S01]  /*142c0*/  @P1 LDC R6, c[0x0][0x454] ;  /* 0x00011500ff061b82 */ /* 0x000ea20000000800 */
[----:B------:R-:W-:-:S02]  /*142d0*/  @P1 MOV R16, 0x1 ;  /* 0x0000000100101802 */ /* 0x000fc40000000f00 */
[----:B------:R-:W-:-:S05]  /*142e0*/  @!P1 MOV R16, 0x1 ;  /* 0x0000000100109802 */ /* 0x000fca0000000f00 */
[----:B------:R-:W4:Y:S01]  /*142f0*/  @P1 LDC R11, c[0x0][0x454] ;  /* 0x00011500ff0b1b82 */ /* 0x000f220000000800 */
[----:B--2---:R-:W-:Y:S02]  /*14300*/  @P1 IMAD R6, R6, R12, RZ ;  /* 0x0000000c06061224 */ /* 0x004fe400078e02ff */
[----:B------:R-:W-:-:S07]  /*14310*/  @!P1 IMAD R6, R12, UR4, RZ ;  /* 0x000000040c069c24 */ /* 0x000fce000f8e02ff */
.L_x_733:
[----:B------:R2:W5:Y:S01]  /*14320*/  @P2 MUFU.LG2 R23, R9 ;  /* 0x0000000900172308 */ /* 0x0005620000000c00 */
[----:B------:R-:W4:Y:S01]  /*14330*/  @P3 LDC R22, c[0x0][0x458] ;  /* 0x00011600ff163b82 */ /* 0x000f220000000800 */
[----:B------:R-:W-:Y:S01]  /*14340*/  PLOP3.LUT P1, PT, PT, PT, UP0, 0x80, 0x8 ;  /* 0x000000000008781c */ /* 0x000fe20003f2f008 */
[----:B------:R-:W4:Y:S01]  /*14350*/  S2R R12, SR_TID.X ;  /* 0x00000000000c7919 */ /* 0x000f220000002100 */
[----:B------:R-:W-:Y:S01]  /*14360*/  @P4 FMUL.FTZ R5, R5, 0.69314718246459960938 ;  /* 0x3f31721805054820 */ /* 0x000fe20000410000 */
[----:B------:R-:W-:Y:S01]  /*14370*/  MOV R17, 0x7f800000 ;  /* 0x7f80000000117802 */ /* 0x000fe20000000f00 */
[----:B------:R-:W-:Y:S01]  /*14380*/  USEL UR16, UR16, URZ, UP0 ;  /* 0x000000ff10107287 */ /* 0x000fe20008000000 */
[----:B------:R4:W-:Y:S01]  /*14390*/  STS [R2+0x2400], R94 ;  /* 0x0024005e02007388 */ /* 0x0009e20000000800 */
[----:B-1----:R-:W-:Y:S01]  /*143a0*/  @P4 FFMA.FTZ R17, R135, R7, R5 ;  /* 0x0000000787114223 */ /* 0x002fe20000010005 */
[----:B------:R-:W-:Y:S02]  /*143b0*/  IMAD R5, R16, UR18, RZ ;  /* 0x0000001210057c24 */ /* 0x000fe4000f8e02ff */
[----:B------:R-:W-:Y:S01]  /*143c0*/  @P5 FMUL.FTZ R0, R0, 0.69314718246459960938 ;  /* 0x3f31721800005820 */ /* 0x000fe20000410000 */
[----:B------:R1:W-:Y:S01]  /*143d0*/  STS [R13+0x2000], R3 ;  /* 0x002000030d007388 */ /* 0x0003e20000000800 */
[----:B------:R-:W-:Y:S01]  /*143e0*/  MOV R21, 0x7f800000 ;  /* 0x7f80000000157802 */ /* 0x000fe20000000f00 */
[----:B------:R-:W-:Y:S01]  /*143f0*/  BSSY.RECONVERGENT B0, `(.L_x_734) ;  /* 0x000003c000007945 */ /* 0x000fe20003800200 */
[----:B------:R-:W-:Y:S01]  /*14400*/  SHF.R.S32.HI R7, RZ, 0x1f, R5 ;  /* 0x0000001fff077819 */ /* 0x000fe20000011405 */
[----:B------:R1:W-:Y:S01]  /*14410*/  STS [R13+0x2400], R4 ;  /* 0x002400040d007388 */ /* 0x0003e20000000800 */
[----:B---3--:R-:W-:Y:S01]  /*14420*/  @P5 FFMA.FTZ R21, R136, R8, R0 ;  /* 0x0000000888155223 */ /* 0x008fe20000010000 */
[----:B------:R-:W-:Y:S01]  /*14430*/  MOV R0, 0x7f800000 ;  /* 0x7f80000000007802 */ /* 0x000fe20000000f00 */
[----:B--2---:R-:W2:Y:S01]  /*14440*/  @P2 LDC R9, c[0x0][0x458] ;  /* 0x00011600ff092b82 */ /* 0x004ea20000000800 */
[----:B-----5:R-:W-:Y:S01]  /*14450*/  @P2 FMUL.FTZ R23, R23, 0.69314718246459960938 ;  /* 0x3f31721817172820 */ /* 0x020fe20000410000 */
[----:B----4-:R-:W-:Y:S01]  /*14460*/  IMAD R2, R206, R11, RZ ;  /* 0x0000000bce027224 */ /* 0x010fe200078e02ff */
[----:B------:R-:W-:-:S03]  /*14470*/  MOV R11, 0x7f800000 ;  /* 0x7f800000000b7802 */ /* 0x000fc60000000f00 */
[----:B------:R-:W-:Y:S01]  /*14480*/  @!P1 IMAD R2, R6, UR17, R2 ;  /* 0x0000001106029c24 */ /* 0x000fe2000f8e0202 */
[----:B-1----:R-:W-:Y:S01]  /*14490*/  MOV R3, UR5 ;  /* 0x0000000500037c02 */ /* 0x002fe20008000f00 */
[----:B------:R-:W-:-:S03]  /*144a0*/  @P3 FMUL.FTZ R6, R20, 0.69314718246459960938 ;  /* 0x3f31721814063820 */ /* 0x000fc60000410000 */
[----:B------:R-:W-:Y:S01]  /*144b0*/  SEL R3, R3, RZ, P1 ;  /* 0x000000ff03037207 */ /* 0x000fe20000800000 */
[----:B------:R-:W-:Y:S01]  /*144c0*/  @P3 FFMA.FTZ R11, R134, R22, R6 ;  /* 0x00000016860b3223 */ /* 0x000fe20000010006 */
[----:B------:R-:W-:Y:S01]  /*144d0*/  BAR.SYNC.DEFER_BLOCKING 0x0 ;  /* 0x0000000000007b1d */ /* 0x000fe20000010000 */
[--C-:B------:R-:W-:Y:S01]  /*144e0*/  IADD3 R20, P4, P1, R5, UR16, R2.reuse ;  /* 0x0000001005147c10 */ /* 0x100fe2000f99e002 */
[----:B--2---:R-:W-:Y:S01]  /*144f0*/  @P2 FFMA.FTZ R0, R133, R9, R23 ;  /* 0x0000000985002223 */ /* 0x004fe20000010017 */
[----:B------:R-:W-:-:S04]  /*14500*/  SHF.R.S32.HI R2, RZ, 0x1f, R2 ;  /* 0x0000001fff027819 */ /* 0x000fc80000011402 */
[----:B------:R-:W-:Y:S01]  /*14510*/  IADD3.X R13, PT, PT, R7, R3, R2, P4, P1 ;  /* 0x00000003070d7210 */ /* 0x000fe200027e2402 */
[----:B------:R-:W-:Y:S06]  /*14520*/  @P6 BRA `(.L_x_735) ;  /* 0x0000000000a06947 */ /* 0x000fec0003800000 */
[----:B------:R-:W1:Y:S02]  /*14530*/  S2R R22, SR_TID.X ;  /* 0x0000000000167919 */ /* 0x000e640000002100 */
[--C-:B-1----:R-:W-:Y:S02]  /*14540*/  SHF.R.U32.HI R2, RZ, 0x1, R22.reuse ;  /* 0x00000001ff027819 */ /* 0x102fe40000011616 */
        /* <DEDUP_REMOVED lines=11> */
[----:B------:R-:W-:-:S05]  /*14600*/  @!P6 IMAD R22, R22, R16, RZ ;  /* 0x000000101616e224 */ /* 0x000fca00078e02ff */
[----:B------:R-:W-:Y:S01]  /*14610*/  @!P6 IADD3 R23, P1, PT, R22, R20, RZ ;  /* 0x000000141617e210 */ /* 0x000fe20007f3e0ff */
[-C--:B------:R-:W-:Y:S01]  /*14620*/  @!P5 IMAD R26, R26, R16.reuse, RZ ;  /* 0x000000101a1ad224 */ /* 0x080fe200078e02ff */
[----:B------:R-:W2:Y:S01]  /*14630*/  @!P5 LDC.64 R6, c[0x0][0x420] ;  /* 0x00010800ff06db82 */ /* 0x000ea20000000a00 */
[-C--:B------:R-:W-:Y:S01]  /*14640*/  @!P4 IMAD R25, R25, R16.reuse, RZ ;  /* 0x000000101919c224 */ /* 0x080fe200078e02ff */
[----:B------:R-:W-:Y:S01]  /*14650*/  @!P6 LEA.HI.X.SX32 R22, R22, R13, 0x1, P1 ;  /* 0x0000000d1616e211 */ /* 0x000fe200008f0eff */
[----:B------:R-:W-:-:S05]  /*14660*/  @!P3 IMAD R16, R24, R16, RZ ;  /* 0x000000101810b224 */ /* 0x000fca00078e02ff */
[----:B------:R-:W3:Y:S08]  /*14670*/  @!P4 LDC.64 R4, c[0x0][0x420] ;  /* 0x00010800ff04cb82 */ /* 0x000ef00000000a00 */
[----:B------:R-:W4:Y:S01]  /*14680*/  @!P3 LDC.64 R2, c[0x0][0x420] ;  /* 0x00010800ff02bb82 */ /* 0x000f220000000a00 */
[----:B-1----:R-:W-:Y:S02]  /*14690*/  @!P6 LEA R28, P2, R23, R8, 0x2 ;  /* 0x00000008171ce211 */ /* 0x002fe400078410ff */
[----:B------:R-:W-:-:S02]  /*146a0*/  @!P5 IADD3 R8, P1, PT, R26, R20, RZ ;  /* 0x000000141a08d210 */ /* 0x000fc40007f3e0ff */
[----:B------:R-:W-:Y:S02]  /*146b0*/  @!P6 LEA.HI.X R29, R23, R9, R22, 0x2, P2 ;  /* 0x00000009171de211 */ /* 0x000fe400010f1416 */
[----:B------:R-:W-:Y:S02]  /*146c0*/  @!P5 LEA.HI.X.SX32 R26, R26, R13, 0x1, P1 ;  /* 0x0000000d1a1ad211 */ /* 0x000fe400008f0eff */
[C---:B--2---:R-:W-:Y:S01]  /*146d0*/  @!P5 LEA R22, P1, R8.reuse, R6, 0x2 ;  /* 0x000000060816d211 */ /* 0x044fe200078210ff */
[----:B------:R1:W-:Y:S01]  /*146e0*/  @!P6 STG.E desc[UR20][R28.64], R21 ;  /* 0x000000151c00e986 */ /* 0x0003e2000c101914 */
[-C--:B------:R-:W-:Y:S02]  /*146f0*/  @!P4 IADD3 R6, P2, PT, R25, R20.reuse, RZ ;  /* 0x000000141906c210 */ /* 0x080fe40007f5e0ff */
[----:B------:R-:W-:Y:S02]  /*14700*/  @!P5 LEA.HI.X R23, R8, R7, R26, 0x2, P1 ;  /* 0x000000070817d211 */ /* 0x000fe400008f141a */
[----:B------:R-:W-:-:S02]  /*14710*/  @!P3 IADD3 R20, P1, PT, R16, R20, RZ ;  /* 0x000000141014b210 */ /* 0x000fc40007f3e0ff */
[-C--:B------:R-:W-:Y:S01]  /*14720*/  @!P4 LEA.HI.X.SX32 R25, R25, R13.reuse, 0x1, P2 ;  /* 0x0000000d1919c211 */ /* 0x080fe200010f0eff */
[----:B------:R1:W-:Y:S01]  /*14730*/  @!P5 STG.E desc[UR20][R22.64], R17 ;  /* 0x000000111600d986 */ /* 0x0003e2000c101914 */
[----:B---3--:R-:W-:Y:S02]  /*14740*/  @!P4 LEA R4, P2, R6, R4, 0x2 ;  /* 0x000000040604c211 */ /* 0x008fe400078410ff */
[----:B------:R-:W-:Y:S02]  /*14750*/  @!P3 LEA.HI.X.SX32 R13, R16, R13, 0x1, P1 ;  /* 0x0000000d100db211 */ /* 0x000fe400008f0eff */
[----:B------:R-:W-:Y:S02]  /*14760*/  @!P4 LEA.HI.X R5, R6, R5, R25, 0x2, P2 ;  /* 0x000000050605c211 */ /* 0x000fe400010f1419 */
[----:B----4-:R-:W-:-:S03]  /*14770*/  @!P3 LEA R2, P1, R20, R2, 0x2 ;  /* 0x000000021402b211 */ /* 0x010fc600078210ff */
[----:B------:R1:W-:Y:S01]  /*14780*/  @!P4 STG.E desc[UR20][R4.64], R11 ;  /* 0x0000000b0400c986 */ /* 0x0003e2000c101914 */
[----:B------:R-:W-:-:S05]  /*14790*/  @!P3 LEA.HI.X R3, R20, R3, R13, 0x2, P1 ;  /* 0x000000031403b211 */ /* 0x000fca00008f140d */
[----:B------:R1:W-:Y:S04]  /*147a0*/  @!P3 STG.E desc[UR20][R2.64], R0 ;  /* 0x000000000200b986 */ /* 0x0003e8000c101914 */
.L_x_735:
[----:B------:R-:W-:Y:S05]  /*147b0*/  BSYNC.RECONVERGENT B0 ;  /* 0x0000000000007941 */ /* 0x000fea0003800200 */
.L_x_734:
[----:B------:R-:W-:Y:S01]  /*147c0*/  @P0 IMAD.MOV.U32 R18, RZ, RZ, R14 ;  /* 0x000000ffff120224 */ /* 0x000fe200078e000e */
[----:B------:R-:W2:Y:S01]  /*147d0*/  LDCU UR6, c[0x0][0x440] ;  /* 0x00008800ff0677ac */ /* 0x000ea20008000800 */
[----:B-1----:R1:W3:Y:S01]  /*147e0*/  LDS.128 R4, [R207+0x3800] ;  /* 0x00380000cf047984 */ /* 0x0022e20000000c00 */
[----:B------:R-:W-:Y:S01]  /*147f0*/  LEA.HI R0, R12, 0x50, RZ, 0x1d ;  /* 0x000000500c007811 */ /* 0x000fe200078fe8ff */
[----:B------:R-:W-:Y:S01]  /*14800*/  BSSY.RECONVERGENT B0, `(.L_x_736) ;  /* 0x000001c000007945 */ /* 0x000fe20003800200 */
[----:B------:R-:W-:Y:S01]  /*14810*/  IADD3 R14, P3, PT, R199, R18, RZ ;  /* 0x00000012c70e7210 */ /* 0x000fe20007f7e0ff */
[----:B------:R-:W4:Y:S04]  /*14820*/  LDCU.64 UR4, c[0x0][0x410] ;  /* 0x00008200ff0477ac */ /* 0x000f280008000a00 */
[----:B------:R-:W-:-:S02]  /*14830*/  IMAD.X R15, RZ, RZ, R10, P3 ;  /* 0x000000ffff0f7224 */ /* 0x000fc400018e060a */
[----:B------:R1:W1:Y:S01]  /*14840*/  LDS.128 R8, [R207] ;  /* 0x00000000cf087984 */ /* 0x0002620000000c00 */
[----:B--2---:R-:W-:-:S04]  /*14850*/  ISETP.GE.AND P1, PT, R199, UR6, PT ;  /* 0x00000006c7007c0c */ /* 0x004fc8000bf26270 */
[----:B------:R-:W-:Y:S01]  /*14860*/  ISETP.GE.OR P2, PT, R200, UR10, P1 ;  /* 0x0000000ac8007c0c */ /* 0x000fe20008f46670 */
[----:B----4-:R-:W-:Y:S01]  /*14870*/  IMAD.WIDE.U32 R14, R206, UR4, R14 ;  /* 0x00000004ce0e7c25 */ /* 0x010fe2000f8e000e */
[----:B------:R-:W-:Y:S02]  /*14880*/  ISETP.GE.OR P3, PT, R0, UR10, P1 ;  /* 0x0000000a00007c0c */ /* 0x000fe40008f66670 */
[----:B------:R-:W-:Y:S01]  /*14890*/  LEA.HI R0, R12, 0x60, RZ, 0x1d ;  /* 0x000000600c007811 */ /* 0x000fe200078fe8ff */
[----:B------:R-:W-:Y:S01]  /*148a0*/  IMAD R17, R206, UR5, R15 ;  /* 0x00000005ce117c24 */ /* 0x000fe2000f8e020f */
[----:B------:R-:W-:Y:S02]  /*148b0*/  ISETP.GE.OR P0, PT, R197, UR10, P1 ;  /* 0x0000000ac5007c0c */ /* 0x000fe40008f06670 */
[----:B------:R-:W-:Y:S02]  /*148c0*/  ISETP.GE.OR P6, PT, R196, UR10, P1 ;  /* 0x0000000ac4007c0c */ /* 0x000fe40008fc6670 */
[----:B------:R-:W-:-:S02]  /*148d0*/  ISETP.GE.OR P5, PT, R195, UR10, P1 ;  /* 0x0000000ac3007c0c */ /* 0x000fc40008fa6670 */
[----:B------:R-:W-:Y:S02]  /*148e0*/  ISETP.GE.OR P4, PT, R194, UR10, P1 ;  /* 0x0000000ac2007c0c */ /* 0x000fe40008f86670 */
[----:B------:R-:W-:Y:S01]  /*148f0*/  LEA.HI R12, R12, 0x70, RZ, 0x1d ;  /* 0x000000700c0c7811 */ /* 0x000fe200078fe8ff */
[----:B------:R-:W-:Y:S10]  /*14900*/  @P2 BRA `(.L_x_737) ;  /* 0x00000000002c2947 */ /* 0x000ff40003800000 */
[----:B------:R-:W2:Y:S01]  /*14910*/  LDCU.64 UR6, c[0x0][0x408] ;  /* 0x00008100ff0677ac */ /* 0x000ea20008000a00 */
[----:B------:R-:W-:Y:S01]  /*14920*/  MOV R16, R14 ;  /* 0x0000000e00107202 */ /* 0x000fe20000000f00 */
[----:B------:R-:W4:Y:S01]  /*14930*/  LDCU.64 UR4, c[0x0][0x3f0] ;  /* 0x00007e00ff0477ac */ /* 0x000f220008000a00 */
[----:B--2---:R-:W-:-:S03]  /*14940*/  UIMAD UR8, UR13, UR6, URZ ;  /* 0x000000060d0872a4 */ /* 0x004fc6000f8e02ff */
[----:B------:R-:W-:-:S03]  /*14950*/  IMAD.WIDE.U32 R18, R198, UR6, R16 ;  /* 0x00000006c6127c25 */ /* 0x000fc6000f8e0010 */
[----:B------:R-:W-:Y:S02]  /*14960*/  MOV R2, UR8 ;  /* 0x0000000800027c02 */ /* 0x000fe40008000f00 */
[----:B----4-:R-:W-:-:S03]  /*14970*/  LEA R20, P2, R18, UR4, 0x1 ;  /* 0x0000000412147c11 */ /* 0x010fc6000f8408ff */
[----:B------:R-:W-:-:S05]  /*14980*/  IMAD R2, R198, UR7, R2 ;  /* 0x00000007c6027c24 */ /* 0x000fca000f8e0202 */
[----:B------:R-:W-:-:S04]  /*14990*/  IADD3 R2, PT, PT, R2, R19, RZ ;  /* 0x0000001302027210 */ /* 0x000fc80007ffe0ff */
[----:B------:R-:W-:-:S05]  /*149a0*/  LEA.HI.X R21, R18, UR5, R2, 0x1, P2 ;  /* 0x0000000512157c11 */ /* 0x000fca00090f0c02 */
[----:B-1----:R2:W-:Y:S02]  /*149b0*/  STG.E.128 desc[UR20][R20.64], R8 ;  /* 0x0000000814007986 */ /* 0x0025e4000c101d14 */
.L_x_737:
[----:B------:R-:W-:Y:S05]  /*149c0*/  BSYNC.RECONVERGENT B0 ;  /* 0x0000000000007941 */ /* 0x000fea0003800200 */
.L_x_736:
[----:B-12---:R1:W2:Y:S01]  /*149d0*/  LDS.128 R8, [R207+0x800] ;  /* 0x00080000cf087984 */ /* 0x0062a20000000c00 */
        /* <DEDUP_REMOVED lines=16> */
[----:B--2---:R4:W-:Y:S02]  /*14ae0*/  STG.E.128 desc[UR20][R2.64], R8 ;  /* 0x0000000802007986 */ /* 0x0049e4000c101d14 */
.L_x_739:
[----:B------:R-:W-:Y:S05]  /*14af0*/  BSYNC.RECONVERGENT B0 ;  /* 0x0000000000007941 */ /* 0x000fea0003800200 */
.L_x_738:
[----:B--2-4-:R2:W4:Y:S01]  /*14b00*/  LDS.128 R8, [R207+0x1000] ;  /* 0x00100000cf087984 */ /* 0x0145220000000c00 */
        /* <DEDUP_REMOVED lines=15> */
.L_x_741:
[----:B------:R-:W-:Y:S05]  /*14c00*/  BSYNC.RECONVERGENT B0 ;  /* 0x0000000000007941 */ /* 0x000fea0003800200 */
.L_x_740:
        /* <DEDUP_REMOVED lines=16> */
.L_x_743:
[----:B------:R-:W-:Y:S05]  /*14d10*/  BSYNC.RECONVERGENT B0 ;  /* 0x0000000000007941 */ /* 0x000fea0003800200 */
.L_x_742:
        /* <DEDUP_REMOVED lines=16> */
.L_x_745:
[----:B------:R-:W-:Y:S05]  /*14e20*/  BSYNC.RECONVERGENT B0 ;  /* 0x0000000000007941 */ /* 0x000fea0003800200 */
.L_x_744:
        /* <DEDUP_REMOVED lines=16> */
.L_x_747:
[----:B------:R-:W-:Y:S05]  /*14f30*/  BSYNC.RECONVERGENT B0 ;  /* 0x0000000000007941 */ /* 0x000fea0003800200 */
.L_x_746:
        /* <DEDUP_REMOVED lines=16> */
.L_x_749:
[----:B------:R-:W-:Y:S05]  /*15040*/  BSYNC.RECONVERGENT B0 ;  /* 0x0000000000007941 */ /* 0x000fea0003800200 */
.L_x_748:
[----:B------:R-:W-:Y:S05]  /*15050*/  @P1 EXIT ;  /* 0x000000000000194d */ /* 0x000fea0003800000 */
[----:B------:R-:W5:Y:S01]  /*15060*/  LDCU.64 UR6, c[0x0][0x408] ;  /* 0x00008100ff0677ac */ /* 0x000f620008000a00 */
[----:B------:R-:W-:Y:S01]  /*15070*/  IADD3 R198, P0, PT, R198, 0x70, RZ ;  /* 0x00000070c6c67810 */ /* 0x000fe20007f1e0ff */
[----:B--2---:R-:W-:Y:S01]  /*15080*/  IMAD.MOV.U32 R2, RZ, RZ, R14 ;  /* 0x000000ffff027224 */ /* 0x004fe200078e000e */
        /* <DEDUP_REMOVED lines=9> */
[----:B------:R-:W-:Y:S01]  /*15120*/  STG.E.128 desc[UR20][R8.64], R4 ;  /* 0x0000000408007986 */ /* 0x000fe2000c101d14 */
[----:B------:R-:W-:Y:S05]  /*15130*/  EXIT ;  /* 0x000000000000794d */ /* 0x000fea0003800000 */
.L_x_750:
        /* <DEDUP_REMOVED lines=12> */
.L_x_1464:


//--------------------- .text._ZN5flash16flash_fwd_kernelI23Flash_fwd_kernel_traitsILi64ELi128ELi64ELi4ELb0ELb0EN7cutlass6half_tE19Flash_kernel_traitsILi64ELi128ELi64ELi4ES3_EELb1ELb1ELb0ELb0ELb1ELb1ELb0ELb0EEEvNS_16Flash_fwd_paramsE --------------------------
	.section	.text._ZN5flash16flash_fwd_kernelI23Flash_fwd_kernel_traitsILi64ELi128ELi64ELi4ELb0ELb0EN7cutlass6half_tE19Flash_kernel_traitsILi64ELi128ELi64ELi4ES3_EELb1ELb1ELb0ELb0ELb1ELb1ELb0ELb0EEEvNS_16Flash_fwd_paramsE,"ax",@progbits
	.align	128
        .global         _ZN5flash16flash_fwd_kernelI23Flash_fwd_kernel_traitsILi64ELi128ELi64ELi4ELb0ELb0EN7cutlass6half_tE19Flash_kernel_traitsILi64ELi128ELi64ELi4ES3_EELb1ELb1ELb0ELb0ELb1ELb1ELb0ELb0EEEvNS_16Flash_fwd_paramsE
        .type           _ZN5flash16flash_fwd_kernelI23Flash_fwd_kernel_traitsILi64ELi128ELi64ELi4ELb0ELb0EN7cutlass6half_tE19Flash_kernel_traitsILi64ELi128ELi64ELi4ES3_EELb1ELb1ELb0ELb0ELb1ELb1ELb0ELb0EEEvNS_16Flash_fwd_paramsE,@function
        .size           _ZN5flash16flash_fwd_kernelI23Flash_fwd_kernel_traitsILi64ELi128ELi64ELi4ELb0ELb0EN7cutlass6half_tE19Flash_kernel_traitsILi64ELi128ELi64ELi4ES3_EELb1ELb1ELb0ELb0ELb1ELb1ELb0ELb0EEEvNS_16Flash_fwd_paramsE,(.L_x_1465 - _ZN5flash16flash_fwd_kernelI23Flash_fwd_kernel_traitsILi64ELi128ELi64ELi4ELb0ELb0EN7cutlass6half_tE19Flash_kernel_traitsILi64ELi128ELi64ELi4ES3_EELb1ELb1ELb0ELb0ELb1ELb1ELb0ELb0EEEvNS_16Flash_fwd_paramsE)
        .other          _ZN5flash16flash_fwd_kernelI23Flash_fwd_kernel_traitsILi64ELi128ELi64ELi4ELb0ELb0EN7cutlass6half_tE19Flash_kernel_traitsILi64ELi128ELi64ELi4ES3_EELb1ELb1ELb0ELb0ELb1ELb1ELb0ELb0EEEvNS_16Flash_fwd_paramsE,@"STO_CUDA_ENTRY STV_DEFAULT"
_ZN5flash16flash_fwd_kernelI23Flash_fwd_kernel_traitsILi64ELi128ELi64ELi4ELb0ELb0EN7cutlass6half_tE19Flash_kernel_traitsILi64ELi128ELi64ELi4ES3_EELb1ELb1ELb0ELb0ELb1ELb1ELb0ELb0EEEvNS_16Flash_fwd_paramsE:
.text._ZN5flash16flash_fwd_kernelI23Flash_fwd_kernel_traitsILi64ELi128ELi64ELi4ELb0ELb0EN7cutlass6half_tE19Flash_kernel_traitsILi64ELi128ELi64ELi4ES3_EELb1ELb1ELb0ELb0ELb1ELb1ELb0ELb0EEEvNS_16Flash_fwd_paramsE:
[----:B------:R-:W-:Y:S01]  /*0000*/  LDC R1, c[0x0][0x37c] ;  /* 0x0000df00ff017b82 */ /* 0x000fe20000000800 */
[----:B------:R-:W1:Y:S07]  /*0010*/  LDCU.U8 UR4, c[0x0][0x524] ;  /* 0x0000a480ff0477ac */ /* 0x000e6e0008000000 */
[----:B------:R-:W2:Y:S01]  /*0020*/  LDC R119, c[0x0][0x518] ;  /* 0x00014600ff777b82 */ /* 0x000ea20000000800 */
[----:B------:R-:W3:Y:S01]  /*0030*/  LDCU.64 UR32, c[0x0][0x510] ;  /* 0x0000a200ff2077ac */ /* 0x000ee20008000a00 */
[----:B------:R-:W4:Y:S06]  /*0040*/  LDCU.64 UR28, c[0x0][0x358] ;  /* 0x00006b00ff1c77ac */ /* 0x000f2c0008000a00 */
[----:B------:R-:W5:Y:S01]  /*0050*/  LDC R116, c[0x0][0x51c] ;  /* 0x00014700ff747b82 */ /* 0x000f620000000800 */
[----:B------:R-:W5:Y:S01]  /*0060*/  S2R R123, SR_CTAID.Y ;  /* 0x00000000007b7919 */ /* 0x000f620000002600 */
[----:B------:R-:W5:Y:S01]  /*0070*/  LDCU UR26, c[0x0][0x434] ;  /* 0x00008680ff1a77ac */ /* 0x000f620008000800 */
[----:B------:R-:W5:Y:S05]  /*0080*/  S2R R122, SR_CTAID.Z ;  /* 0x00000000007a7919 */ /* 0x000f6a0000002700 */
[----:B------:R-:W5:Y:S01]  /*0090*/  LDC.64 R4, c[0x0][0x470] ;  /* 0x00011c00ff047b82 */ /* 0x000f620000000a00 */
[----:B-1----:R-:W-:Y:S01]  /*00a0*/  ISETP.NE.AND P3, PT, RZ, UR4, PT ;  /* 0x00000004ff007c0c */ /* 0x002fe2000bf65270 */
[----:B---3--:R-:W-:-:S02]  /*00b0*/  IMAD.U32 R8, RZ, RZ, UR32 ;  /* 0x00000020ff087e24 */ /* 0x008fc4000f8e00ff */
[----:B------:R-:W-:-:S10]  /*00c0*/  IMAD.U32 R9, RZ, RZ, UR33 ;  /* 0x00000021ff097e24 */ /* 0x000fd4000f8e00ff */
[----:B--2---:R-:W-:Y:S01]  /*00d0*/  @P3 IMAD.MOV.U32 R2, RZ, RZ, R119 ;  /* 0x000000ffff023224 */ /* 0x004fe200078e0077 */
[----:B----4-:R-:W2:Y:S01]  /*00e0*/  @P3 LDG.E.64 R8, desc[UR28][R8.64] ;  /* 0x0000001c08083981 */ /* 0x010ea2000c1e1b00 */
[----:B-----5:R-:W-:-:S05]  /*00f0*/  @P3 IMAD.MOV.U32 R3, RZ, RZ, R116 ;  /* 0x000000ffff033224 */ /* 0x020fca00078e0074 */
[----:B------:R1:W3:Y:S01]  /*0100*/  @P3 LDG.E.64 R6, desc[UR28][R2.64] ;  /* 0x0000001c02063981 */ /* 0x0002e2000c1e1b00 */
[----:B------:R-:W4:Y:S01]  /*0110*/  S2UR UR30, SR_CTAID.X ;  /* 0x00000000001e79c3 */ /* 0x000f220000002500 */
[----:B------:R-:W-:Y:S01]  /*0120*/  ISETP.NE.U32.AND P2, PT, R4, RZ, PT ;  /* 0x000000ff0400720c */ /* 0x000fe20003f45070 */
[----:B------:R-:W5:Y:S03]  /*0130*/  S2R R120, SR_TID.X ;  /* 0x0000000000787919 */ /* 0x000f660000002100 */
[----:B------:R-:W-:-:S13]  /*0140*/  ISETP.NE.AND.EX P2, PT, R5, RZ, PT, P2 ;  /* 0x000000ff0500720c */ /* 0x000fda0003f45320 */
[----:B------:R-:W5:Y:S01]  /*0150*/  @P2 LDC.64 R10, c[0x0][0x470] ;  /* 0x00011c00ff0a2b82 */ /* 0x000f620000000a00 */
[----:B----4-:R-:W-:-:S07]  /*0160*/  LOP3.LUT R0, R122, UR30, R123, 0xfe, !PT ;  /* 0x0000001e7a007c12 */ /* 0x010fce000f8efe7b */
[----:B-1----:R-:W1:Y:S01]  /*0170*/  LDC.64 R2, c[0x0][0x478] ;  /* 0x00011e00ff027b82 */ /* 0x002e620000000a00 */
[----:B-----5:R-:W-:-:S07]  /*0180*/  LOP3.LUT P4, RZ, R0, R120, RZ, 0xfc, !PT ;  /* 0x0000007800ff7212 */ /* 0x020fce000788fcff */
[----:B------:R-:W3:Y:S01]  /*0190*/  @P3 LDC R0, c[0x0][0x520] ;  /* 0x00014800ff003b82 */ /* 0x000ee20000000800 */
[----:B------:R-:W-:-:S07]  /*01a0*/  @P2 IMAD.WIDE.U32 R10, R123, 0x4, R10 ;  /* 0x000000047b0a2825 */ /* 0x000fce00078e000a */
[----:B------:R-:W4:Y:S01]  /*01b0*/  @!P4 LDC.64 R12, c[0x0][0x528] ;  /* 0x00014a00ff0ccb82 */ /* 0x000f220000000a00 */
[----:B-1----:R-:W-:-:S04]  /*01c0*/  ISETP.NE.U32.AND P1, PT, R2, RZ, PT ;  /* 0x000000ff0200720c */ /* 0x002fc80003f25070 */
[----:B------:R-:W-:Y:S01]  /*01d0*/  ISETP.NE.AND.EX P1, PT, R3, RZ, PT, P1 ;  /* 0x000000ff0300720c */ /* 0x000fe20003f25310 */
[----:B------:R-:W-:-:S12]  /*01e0*/  IMAD.MOV.U32 R3, RZ, RZ, RZ ;  /* 0x000000ffff037224 */ /* 0x000fd800078e00ff */
[----:B------:R-:W1:Y:S02]  /*01f0*/  @P1 LDC.64 R4, c[0x0][0x478] ;  /* 0x00011e00ff041b82 */ /* 0x000e640000000a00 */
[----:B-1----:R-:W-:Y:S01]  /*0200*/  @P1 IMAD.WIDE.U32 R4, R123, 0x4, R4 ;  /* 0x000000047b041825 */ /* 0x002fe200078e0004 */
[----:B--2---:R-:W-:Y:S02]  /*0210*/  @P3 R2UR UR32, R8 ;  /* 0x00000000082032ca */ /* 0x004fe400000e0000 */
[----:B------:R-:W-:Y:S02]  /*0220*/  @P3 R2UR UR33, R9 ;  /* 0x00000000092132ca */ /* 0x000fe400000e0000 */
[----:B---3--:R-:W-:-:S05]  /*0230*/  @P3 IADD3 R119, P0, PT, R6, R0, RZ ;  /* 0x0000000006773210 */ /* 0x008fca0007f1e0ff */
[----:B------:R-:W-:-:S04]  /*0240*/  @P3 IMAD.X R116, RZ, RZ, R7, P0 ;  /* 0x000000ffff743224 */ /* 0x000fc800000e0607 */
[----:B------:R-:W-:Y:S02]  /*0250*/  IMAD.U32 R8, RZ, RZ, UR32 ;  /* 0x00000020ff087e24 */ /* 0x000fe4000f8e00ff */
[----:B------:R-:W-:Y:S02]  /*0260*/  IMAD.U32 R9, RZ, RZ, UR33 ;  /* 0x00000021ff097e24 */ /* 0x000fe4000f8e00ff */
[----:B------:R-:W-:Y:S02]  /*0270*/  @!P4 IMAD.MOV.U32 R6, RZ, RZ, R119 ;  /* 0x000000ffff06c224 */ /* 0x000fe400078e0077 */
[----:B------:R-:W-:Y:S01]  /*0280*/  @!P4 IMAD.MOV.U32 R7, RZ, RZ, R116 ;  /* 0x000000ffff07c224 */ /* 0x000fe200078e0074 */
[----:B----4-:R-:W-:Y:S04]  /*0290*/  @!P4 STG.E.64 desc[UR28][R12.64], R8 ;  /* 0x000000080c00c986 */ /* 0x010fe8000c101b1c */
[----:B------:R1:W-:Y:S04]  /*02a0*/  @!P4 STG.E.64 desc[UR28][R12.64+0x8], R6 ;  /* 0x000008060c00c986 */ /* 0x0003e8000c101b1c */
[----:B------:R-:W2:Y:S04]  /*02b0*/  @P2 LDG.E R3, desc[UR28][R10.64] ;  /* 0x0000001c0a032981 */ /* 0x000ea8000c1e1900 */
[----:B------:R-:W3:Y:S01]  /*02c0*/  @P1 LDG.E R0, desc[UR28][R4.64] ;  /* 0x0000001c04001981 */ /* 0x000ee2000c1e1900 */
[----:B------:R-:W-:-:S04]  /*02d0*/  USHF.L.U32 UR24, UR30, 0x7, URZ ;  /* 0x000000071e187899 */ /* 0x000fc800080006ff */
[----:B------:R-:W-:-:S06]  /*02e0*/  UISETP.GE.AND UP0, UPT, UR24, UR26, UPT ;  /* 0x0000001a1800728c */ /* 0x000fcc000bf06270 */
[----:B------:R-:W-:Y:S01]  /*02f0*/  PLOP3.LUT P0, PT, PT, PT, UP0, 0x80, 0x8 ;  /* 0x000000000008781c */ /* 0x000fe20003f0f008 */
[----:B-1----:R-:W1:Y:S08]  /*0300*/  @!P1 LDC.64 R6, c[0x0][0x488] ;  /* 0x00012200ff069b82 */ /* 0x002e700000000a00 */
[----:B------:R-:W4:Y:S01]  /*0310*/  @!P1 LDC.64 R4, c[0x0][0x438] ;  /* 0x00010e00ff049b82 */ /* 0x000f220000000a00 */
[----:B-1----:R-:W-:-:S04]  /*0320*/  @!P1 ISETP.NE.U32.AND P2, PT, R6, RZ, PT ;  /* 0x000000ff0600920c */ /* 0x002fc80003f45070 */
[----:B------:R-:W-:-:S04]  /*0330*/  @!P1 ISETP.NE.AND.EX P2, PT, R7, RZ, PT, P2 ;  /* 0x000000ff0700920c */ /* 0x000fc80003f45320 */
[----:B----4-:R-:W-:-:S04]  /*0340*/  @!P1 SEL R5, R5, RZ, P2 ;  /* 0x000000ff05059207 */ /* 0x010fc80001000000 */
[--C-:B--2---:R-:W-:Y:S01]  /*0350*/  @!P1 IADD3 R4, PT, PT, R5, R4, -R3.reuse ;  /* 0x0000000405049210 */ /* 0x104fe20007ffe803 */
[----:B---3--:R-:W-:-:S05]  /*0360*/  @P1 IMAD.IADD R0, R0, 0x1, -R3 ;  /* 0x0000000100001824 */ /* 0x008fca00078e0a03 */
[----:B------:R-:W-:Y:S01]  /*0370*/  @P1 R2UR UR27, R0 ;  /* 0x00000000001b12ca */ /* 0x000fe200000e0000 */
[----:B------:R-:W-:-:S14]  /*0380*/  @P0 EXIT ;  /* 0x000000000000094d */ /* 0x000fdc0003800000 */
[----:B------:R-:W1:Y:S01]  /*0390*/  LDCU UR25, c[0x0][0x508] ;  /* 0x0000a100ff1977ac */ /* 0x000e620008000800 */
[----:B------:R-:W-:Y:S01]  /*03a0*/  @!P1 R2UR UR27, R4 ;  /* 0x00000000041b92ca */ /* 0x000fe200000e0000 */
[----:B------:R-:W-:-:S04]  /*03b0*/  UIADD3 UR5, UPT, UPT, UR30, 0x1, URZ ;  /* 0x000000011e057890 */ /* 0x000fc8000fffe0ff */
[----:B------:R-:W-:-:S08]  /*03c0*/  ULEA UR5, UR5, -UR26, 0x7 ;  /* 0x8000001a05057291 */ /* 0x000fd0000f8e38ff */
[----:B------:R-:W-:-:S04]  /*03d0*/  UIADD3 UR7, UPT, UPT, UR27, 0x3f, URZ ;  /* 0x0000003f1b077890 */ /* 0x000fc8000fffe0ff */
[----:B-1----:R-:W-:Y:S02]  /*03e0*/  UIADD3 UR5, UPT, UPT, UR7, UR25, UR5 ;  /* 0x0000001907057290 */ /* 0x002fe4000fffe005 */
[----:B------:R-:W-:Y:S02]  /*03f0*/  USHF.R.S32.HI UR6, URZ, 0x1f, UR7 ;  /* 0x0000001fff067899 */ /* 0x000fe40008011407 */
[----:B------:R-:W-:-:S04]  /*0400*/  USHF.R.S32.HI UR4, URZ, 0x1f, UR5 ;  /* 0x0000001fff047899 */ /* 0x000fc80008011405 */
[----:B------:R-:W-:Y:S01]  /*0410*/  ULEA.HI UR4, UR4, UR5, URZ, 0x6 ;  /* 0x0000000504047291 */ /* 0x000fe2000f8f30ff */
[----:B------:R-:W-:-:S05]  /*0420*/  IMAD.U32 R137, RZ, RZ, UR6 ;  /* 0x00000006ff897e24 */ /* 0x000fca000f8e00ff */
[----:B------:R-:W-:Y:S01]  /*0430*/  IMAD.U32 R0, RZ, RZ, UR4 ;  /* 0x00000004ff007e24 */ /* 0x000fe2000f8e00ff */
[----:B------:R-:W-:-:S04]  /*0440*/  LEA.HI R137, R137, UR7, RZ, 0x6 ;  /* 0x0000000789897c11 */ /* 0x000fc8000f8f30ff */
[----:B------:R-:W-:Y:S02]  /*0450*/  SHF.R.S32.HI R137, RZ, 0x6, R137 ;  /* 0x00000006ff897819 */ /* 0x000fe40000011489 */
[----:B------:R-:W-:-:S04]  /*0460*/  SHF.R.S32.HI R0, RZ, 0x6, R0 ;  /* 0x00000006ff007819 */ /* 0x000fc80000011400 */
[----:B------:R-:W-:-:S04]  /*0470*/  VIMNMX R137, PT, PT, R137, R0, PT ;  /* 0x0000000089897248 */ /* 0x000fc80003fe0100 */
[----:B------:R-:W-:-:S13]  /*0480*/  ISETP.GT.AND P0, PT, R137, RZ, PT ;  /* 0x000000ff8900720c */ /* 0x000fda0003f04270 */
[----:B------:R-:W-:Y:S05]  /*0490*/  @P0 BRA `(.L_x_751) ;  /* 0x0000000800ec0947 */ /* 0x000fea0003800000 */
[----:B------:R-:W1:Y:S01]  /*04a0*/  LDCU.U8 UR4, c[0x0][0x549] ;  /* 0x0000a920ff0477ac */ /* 0x000e620008000000 */
[----:B------:R-:W2:Y:S01]  /*04b0*/  LDC.64 R4, c[0x0][0x400] ;  /* 0x00010000ff047b82 */ /* 0x000ea20000000a00 */
[----:B------:R-:W-:Y:S02]  /*04c0*/  SHF.L.U32 R10, R120, 0x3, RZ ;  /* 0x00000003780a7819 */ /* 0x000fe400000006ff */
[----:B-1----:R-:W-:Y:S01]  /*04d0*/  ISETP.NE.AND P1, PT, RZ, UR4, PT ;  /* 0x00000004ff007c0c */ /* 0x002fe2000bf25270 */
[----:B------:R-:W1:-:S12]  /*04e0*/  LDCU.U8 UR4, c[0x0][0x548] ;  /* 0x0000a900ff0477ac */ /* 0x000e580008000000 */
[----:B------:R-:W3:Y:S01]  /*04f0*/  @P1 LDC R9, c[0x0][0x430] ;  /* 0x00010c00ff091b82 */ /* 0x000ee20000000800 */
[----:B------:R-:W-:-:S07]  /*0500*/  @P1 MOV R6, 0x1 ;  /* 0x0000000100061802 */ /* 0x000fce0000000f00 */
[----:B------:R-:W4:Y:S01]  /*0510*/  @P1 LDC R0, c[0x0][0x430] ;  /* 0x00010c00ff001b82 */ /* 0x000f220000000800 */
[----:B---3--:R-:W-:Y:S01]  /*0520*/  @P1 IMAD R9, R9, UR26, RZ ;  /* 0x0000001a09091c24 */ /* 0x008fe2000f8e02ff */
[----:B-12---:R-:W-:Y:S06]  /*0530*/  @P1 BRA `(.L_x_752) ;  /* 0x0000000000241947 */ /* 0x006fec0003800000 */
[----:B------:R-:W-:Y:S01]  /*0540*/  ISETP.NE.AND P0, PT, RZ, UR4, PT ;  /* 0x00000004ff007c0c */ /* 0x000fe2000bf05270 */
[----:B------:R-:W1:-:S12]  /*0550*/  LDC R2, c[0x0][0x3e0] ;  /* 0x0000f800ff027b82 */ /* 0x000e580000000800 */
[----:B------:R-:W2:Y:S01]  /*0560*/  @P0 LDC R9, c[0x0][0x454] ;  /* 0x00011500ff090b82 */ /* 0x000ea20000000800 */
[----:B----4-:R-:W-:Y:S02]  /*0570*/  @P0 MOV R0, 0x1 ;  /* 0x0000000100000802 */ /* 0x010fe40000000f00 */
[----:B------:R-:W-:-:S05]  /*0580*/  @!P0 MOV R0, 0x1 ;  /* 0x0000000100008802 */ /* 0x000fca0000000f00 */
[----:B------:R-:W1:Y:S08]  /*0590*/  @P0 LDC R6, c[0x0][0x454] ;  /* 0x00011500ff060b82 */ /* 0x000e700000000800 */
[----:B------:R-:W3:Y:S01]  /*05a0*/  @!P0 LDC R9, c[0x0][0x434] ;  /* 0x00010d00ff098b82 */ /* 0x000ee20000000800 */
[----:B-1----:R-:W-:Y:S02]  /*05b0*/  @P0 IMAD R6, R6, R2, RZ ;  /* 0x0000000206060224 */ /* 0x002fe400078e02ff */
[----:B--2---:R-:W-:-:S07]  /*05c0*/  @!P0 IMAD R6, R2, UR26, RZ ;  /* 0x0000001a02068c24 */ /* 0x004fce000f8e02ff */
.L_x_752:
[----:B------:R-:W1:Y:S01]  /*05d0*/  LDC.64 R2, c[0x0][0x408] ;  /* 0x00010200ff027b82 */ /* 0x000e620000000a00 */
[----:B------:R-:W2:Y:S01]  /*05e0*/  LDCU.64 UR6, c[0x0][0x410] ;  /* 0x00008200ff0677ac */ /* 0x000ea20008000a00 */
[----:B------:R-:W-:Y:S01]  /*05f0*/  LOP3.LUT R10, R10, 0x38, RZ, 0xc0, !PT ;  /* 0x000000380a0a7812 */ /* 0x000fe200078ec0ff */
[----:B------:R-:W-:Y:S01]  /*0600*/  IMAD.MOV.U32 R11, RZ, RZ, RZ ;  /* 0x000000ffff0b7224 */ /* 0x000fe200078e00ff */
[----:B------:R-:W-:Y:S01]  /*0610*/  ISETP.NE.AND P0, PT, RZ, UR4, !P1 ;  /* 0x00000004ff007c0c */ /* 0x000fe2000cf05270 */
[----:B------:R-:W5:Y:S01]  /*0620*/  LDCU.64 UR4, c[0x0][0x3f0] ;  /* 0x00007e00ff0477ac */ /* 0x000f620008000a00 */
[----:B---3--:R-:W-:Y:S01]  /*0630*/  IMAD R9, R122, R9, RZ ;  /* 0x000000097a097224 */ /* 0x008fe200078e02ff */
[----:B------:R-:W-:Y:S01]  /*0640*/  BSSY.RECONVERGENT B0, `(.L_x_753) ;  /* 0x0000045000007945 */ /* 0x000fe20003800200 */
[C---:B------:R-:W-:Y:S01]  /*0650*/  IMAD.WIDE.U32 R10, R123.reuse, R4, R10 ;  /* 0x000000047b0a7225 */ /* 0x040fe200078e000a */
[----:B------:R-:W-:Y:S01]  /*0660*/  USHF.L.U32 UR8, UR30, 0x7, URZ ;  /* 0x000000071e087899 */ /* 0x000fe200080006ff */
[----:B------:R-:W-:Y:S01]  /*0670*/  SHF.R.U32.HI R4, RZ, 0x3, R120 ;  /* 0x00000003ff047819 */ /* 0x000fe20000011678 */
[----:B------:R-:W-:Y:S01]  /*0680*/  USHF.R.U32.HI UR30, URZ, 0x19, UR30 ;  /* 0x00000019ff1e7899 */ /* 0x000fe2000801161e */
[----:B------:R-:W-:-:S02]  /*0690*/  IMAD R11, R123, R5, R11 ;  /* 0x000000057b0b7224 */ /* 0x000fc400078e020b */
[C---:B------:R-:W-:Y:S01]  /*06a0*/  IMAD R5, R123.reuse, UR26, RZ ;  /* 0x0000001a7b057c24 */ /* 0x040fe2000f8e02ff */
[----:B------:R-:W-:Y:S01]  /*06b0*/  LOP3.LUT R12, R4, UR8, RZ, 0xfc, !PT ;  /* 0x00000008040c7c12 */ /* 0x000fe2000f8efcff */
[----:B----4-:R-:W-:Y:S01]  /*06c0*/  IMAD R8, R0, UR24, RZ ;  /* 0x0000001800087c24 */ /* 0x010fe2000f8e02ff */
[----:B------:R-:W-:Y:S01]  /*06d0*/  UIADD3 UR24, UPT, UPT, -UR24, UR26, URZ ;  /* 0x0000001a18187290 */ /* 0x000fe2000fffe1ff */
[----:B------:R-:W-:Y:S01]  /*06e0*/  @!P0 IMAD R9, R123, R6, R9 ;  /* 0x000000067b098224 */ /* 0x000fe200078e0209 */
[----:B------:R-:W-:Y:S01]  /*06f0*/  SEL R6, R5, RZ, P0 ;  /* 0x000000ff05067207 */ /* 0x000fe20000000000 */
[----:B--2---:R-:W-:Y:S01]  /*0700*/  IMAD.WIDE.U32 R10, R122, UR6, R10 ;  /* 0x000000067a0a7c25 */ /* 0x004fe2000f8e000a */
[----:B------:R-:W-:Y:S02]  /*0710*/  SHF.R.S32.HI R5, RZ, 0x1f, R5 ;  /* 0x0000001fff057819 */ /* 0x000fe40000011405 */
[----:B------:R-:W-:Y:S01]  /*0720*/  IADD3 R6, P2, P1, R8, R6, R9 ;  /* 0x0000000608067210 */ /* 0x000fe2000795e009 */
[----:B------:R-:W-:Y:S01]  /*0730*/  IMAD R11, R122, UR7, R11 ;  /* 0x000000077a0b7c24 */ /* 0x000fe2000f8e020b */
[----:B------:R-:W-:Y:S01]  /*0740*/  SEL R5, R5, RZ, P0 ;  /* 0x000000ff05057207 */ /* 0x000fe20000000000 */
[----:B-1----:R-:W-:Y:S01]  /*0750*/  IMAD R7, R2, UR30, RZ ;  /* 0x0000001e02077c24 */ /* 0x002fe2000f8e02ff */
[----:B------:R-:W-:Y:S01]  /*0760*/  SHF.R.S32.HI R8, RZ, 0x1f, R8 ;  /* 0x0000001fff087819 */ /* 0x000fe20000011408 */
[----:B------:R-:W-:Y:S01]  /*0770*/  IMAD.WIDE.U32 R10, R12, R2, R10 ;  /* 0x000000020c0a7225 */ /* 0x000fe200078e000a */
[----:B------:R-:W-:-:S03]  /*0780*/  SHF.R.S32.HI R9, RZ, 0x1f, R9 ;  /* 0x0000001fff097819 */ /* 0x000fc60000011409 */
[----:B------:R-:W-:Y:S01]  /*0790*/  IMAD R7, R12, R3, R7 ;  /* 0x000000030c077224 */ /* 0x000fe200078e0207 */
[----:B-----5:R-:W-:Y:S02]  /*07a0*/  LEA R18, P0, R10, UR4, 0x1 ;  /* 0x000000040a127c11 */ /* 0x020fe4000f8008ff */
[----:B------:R-:W-:Y:S01]  /*07b0*/  IADD3.X R5, PT, PT, R8, R5, R9, P2, P1 ;  /* 0x0000000508057210 */ /* 0x000fe200017e2409 */
[----:B------:R-:W-:Y:S01]  /*07c0*/  IMAD.IADD R7, R11, 0x1, R7 ;  /* 0x000000010b077824 */ /* 0x000fe200078e0207 */
[C---:B------:R-:W-:Y:S01]  /*07d0*/  SHF.L.U64.HI R9, R2.reuse, 0x6, R3 ;  /* 0x0000000602097819 */ /* 0x040fe20000010203 */
[----:B------:R-:W-:-:S03]  /*07e0*/  IMAD.SHL.U32 R8, R2, 0x20, RZ ;  /* 0x0000002002087824 */ /* 0x000fc600078e00ff */
[----:B------:R-:W-:Y:S01]  /*07f0*/  LEA.HI.X R19, R10, UR5, R7, 0x1, P0 ;  /* 0x000000050a137c11 */ /* 0x000fe200080f0c07 */
[C---:B------:R-:W-:Y:S01]  /*0800*/  IMAD.SHL.U32 R10, R2.reuse, 0x40, RZ ;  /* 0x00000040020a7824 */ /* 0x040fe200078e00ff */
[CC--:B------:R-:W-:Y:S02]  /*0810*/  LEA R12, P0, R2.reuse, R18.reuse, 0x7 ;  /* 0x00000012020c7211 */ /* 0x0c0fe400078038ff */
[--C-:B------:R-:W-:Y:S01]  /*0820*/  SHF.L.U64.HI R7, R2, 0x5, R3.reuse ;  /* 0x0000000502077819 */ /* 0x100fe20000010203 */
[----:B------:R-:W-:Y:S01]  /*0830*/  STG.E.128 desc[UR28][R18.64], RZ ;  /* 0x000000ff12007986 */ /* 0x000fe2000c101d1c */
[-C--:B------:R-:W-:Y:S02]  /*0840*/  IADD3 R14, P1, PT, R10, R18.reuse, RZ ;  /* 0x000000120a0e7210 */ /* 0x080fe40007f3e0ff */
[----:B------:R-:W-:Y:S02]  /*0850*/  IADD3 R16, P2, PT, R8, R18, RZ ;  /* 0x0000001208107210 */ /* 0x000fe40007f5e0ff */
[----:B------:R-:W-:Y:S01]  /*0860*/  LEA.HI.X R13, R2, R19, R3, 0x7, P0 ;  /* 0x00000013020d7211 */ /* 0x000fe200000f3c03 */
[--C-:B------:R-:W-:Y:S01]  /*0870*/  IMAD.X R15, R9, 0x1, R19.reuse, P1 ;  /* 0x00000001090f7824 */ /* 0x100fe200008e0613 */
[----:B------:R-:W-:Y:S01]  /*0880*/  IADD3 R2, P0, PT, R14, R8, RZ ;  /* 0x000000080e027210 */ /* 0x000fe20007f1e0ff */
[----:B------:R-:W-:-:S04]  /*0890*/  IMAD.X R17, R7, 0x1, R19, P2 ;  /* 0x0000000107117824 */ /* 0x000fc800010e0613 */
[----:B------:R-:W-:Y:S01]  /*08a0*/  IMAD.X R3, R15, 0x1, R7, P0 ;  /* 0x000000010f037824 */ /* 0x000fe200000e0607 */
[----:B------:R-:W-:Y:S01]  /*08b0*/  IADD3 R10, P0, PT, R12, R10, RZ ;  /* 0x0000000a0c0a7210 */ /* 0x000fe20007f1e0ff */
[----:B------:R-:W-:Y:S04]  /*08c0*/  STG.E.128 desc[UR28][R16.64], RZ ;  /* 0x000000ff10007986 */ /* 0x000fe8000c101d1c */
[----:B------:R1:W-:Y:S01]  /*08d0*/  STG.E.128 desc[UR28][R14.64], RZ ;  /* 0x000000ff0e007986 */ /* 0x0003e2000c101d1c */
[----:B------:R-:W-:Y:S01]  /*08e0*/  IMAD.X R11, R13, 0x1, R9, P0 ;  /* 0x000000010d0b7824 */ /* 0x000fe200000e0609 */
[----:B------:R-:W-:Y:S02]  /*08f0*/  IADD3 R9, PT, PT, R4, 0x40, RZ ;  /* 0x0000004004097810 */ /* 0x000fe40007ffe0ff */
[----:B------:R2:W-:Y:S04]  /*0900*/  STG.E.128 desc[UR28][R2.64], RZ ;  /* 0x000000ff02007986 */ /* 0x0005e8000c101d1c */
[----:B------:R3:W-:Y:S01]  /*0910*/  STG.E.128 desc[UR28][R12.64], RZ ;  /* 0x000000ff0c007986 */ /* 0x0007e2000c101d1c */
[----:B-1----:R-:W-:-:S02]  /*0920*/  IADD3 R14, P1, PT, R12, R8, RZ ;  /* 0x000000080c0e7210 */ /* 0x002fc40007f3e0ff */
[----:B--2---:R-:W-:Y:S01]  /*0930*/  IADD3 R2, P0, PT, R10, R8, RZ ;  /* 0x000000080a027210 */ /* 0x004fe20007f1e0ff */
[----:B------:R-:W-:Y:S01]  /*0940*/  VIADD R8, R4, 0x50 ;  /* 0x0000005004087836 */ /* 0x000fe20000000000 */
[----:B------:R-:W-:Y:S02]  /*0950*/  IADD3.X R15, PT, PT, R13, R7, RZ, P1, !PT ;  /* 0x000000070d0f7210 */ /* 0x000fe40000ffe4ff */
[----:B------:R-:W-:Y:S01]  /*0960*/  LOP3.LUT P1, R120, R120, 0x7, RZ, 0xc0, !PT ;  /* 0x0000000778787812 */ /* 0x000fe2000782c0ff */
[----:B------:R-:W-:Y:S02]  /*0970*/  IMAD.X R3, R11, 0x1, R7, P0 ;  /* 0x000000010b037824 */ /* 0x000fe400000e0607 */
[----:B------:R-:W-:Y:S01]  /*0980*/  STG.E.128 desc[UR28][R14.64], RZ ;  /* 0x000000ff0e007986 */ /* 0x000fe2000c101d1c */
[C---:B------:R-:W-:Y:S01]  /*0990*/  ISETP.GE.OR P1, PT, R4.reuse, UR24, P1 ;  /* 0x0000001804007c0c */ /* 0x040fe20008f26670 */
[C---:B---3--:R-:W-:Y:S02]  /*09a0*/  VIADD R12, R4.reuse, 0x10 ;  /* 0x00000010040c7836 */ /* 0x048fe40000000000 */
        /* <DEDUP_REMOVED lines=14> */
.L_x_754:
[----:B------:R-:W-:Y:S05]  /*0a90*/  BSYNC.RECONVERGENT B0 ;  /* 0x0000000000007941 */ /* 0x000fea0003800200 */
.L_x_753:
[----:B------:R-:W-:Y:S01]  /*0aa0*/  ISETP.GE.AND P0, PT, R12, UR24, PT ;  /* 0x000000180c007c0c */ /* 0x000fe2000bf06270 */
[----:B------:R-:W-:Y:S01]  /*0ab0*/  VIADD R4, R4, 0x70 ;  /* 0x0000007004047836 */ /* 0x000fe20000000000 */
[----:B------:R-:W-:Y:S01]  /*0ac0*/  ISETP.GE.AND P6, PT, R11, UR24, PT ;  /* 0x000000180b007c0c */ /* 0x000fe2000bfc6270 */
[----:B------:R-:W-:Y:S01]  /*0ad0*/  BSSY.RECONVERGENT B0, `(.L_x_755) ;  /* 0x0000016000007945 */ /* 0x000fe20003800200 */
[----:B------:R-:W-:Y:S02]  /*0ae0*/  ISETP.NE.OR P0, PT, R120, RZ, P0 ;  /* 0x000000ff7800720c */ /* 0x000fe40000705670 */
[----:B------:R-:W-:Y:S02]  /*0af0*/  ISETP.GE.AND P5, PT, R10, UR24, PT ;  /* 0x000000180a007c0c */ /* 0x000fe4000bfa6270 */
[----:B------:R-:W-:Y:S02]  /*0b00*/  ISETP.GE.AND P4, PT, R9, UR24, PT ;  /* 0x0000001809007c0c */ /* 0x000fe4000bf86270 */
[----:B------:R-:W-:-:S02]  /*0b10*/  ISETP.GE.AND P3, PT, R8, UR24, PT ;  /* 0x0000001808007c0c */ /* 0x000fc4000bf66270 */
[----:B------:R-:W-:Y:S02]  /*0b20*/  ISETP.GE.AND P2, PT, R7, UR24, PT ;  /* 0x0000001807007c0c */ /* 0x000fe4000bf46270 */
[----:B------:R-:W-:Y:S02]  /*0b30*/  ISETP.GE.AND P1, PT, R4, UR24, PT ;  /* 0x0000001804007c0c */ /* 0x000fe4000bf26270 */
        /* <DEDUP_REMOVED lines=8> */
[----:B-12---:R-:W-:-:S05]  /*0bc0*/  IMAD R2, R12, R0, RZ ;  /* 0x000000000c027224 */ /* 0x006fca00078e02ff */
[----:B------:R-:W-:-:S04]  /*0bd0*/  IADD3 R3, P0, PT, R2, R6, RZ ;  /* 0x0000000602037210 */ /* 0x000fc80007f1e0ff */
[----:B------:R-:W-:Y:S02]  /*0be0*/  LEA.HI.X.SX32 R2, R2, R5, 0x1, P0 ;  /* 0x0000000502027211 */ /* 0x000fe400000f0eff */
[----:B---3--:R-:W-:-:S04]  /*0bf0*/  LEA R12, P0, R3, UR4, 0x2 ;  /* 0x00000004030c7c11 */ /* 0x008fc8000f8010ff */
[----:B------:R-:W-:Y:S01]  /*0c00*/  LEA.HI.X R13, R3, UR5, R2, 0x2, P0 ;  /* 0x00000005030d7c11 */ /* 0x000fe200080f1402 */
[----:B------:R-:W-:-:S05]  /*0c10*/  IMAD.MOV.U32 R2, RZ, RZ, 0x7f800000 ;  /* 0x7f800000ff027424 */ /* 0x000fca00078e00ff */
[----:B------:R3:W-:Y:S03]  /*0c20*/  STG.E desc[UR28][R12.64], R2 ;  /* 0x000000020c007986 */ /* 0x0007e6000c10191c */
.L_x_756:
[----:B------:R-:W-:Y:S05]  /*0c30*/  BSYNC.RECONVERGENT B0 ;  /* 0x0000000000007941 */ /* 0x000fea0003800200 */
.L_x_755:
[----:B------:R-:W-:Y:S04]  /*0c40*/  BSSY.RECONVERGENT B0, `(.L_x_757) ;  /* 0x000000a000007945 */ /* 0x000fe80003800200 */
[----:B------:R-:W-:Y:S05]  /*0c50*/  @P6 BRA `(.L_x_758) ;  /* 0x0000000000206947 */ /* 0x000fea0003800000 */
[----:B------:R-:W4:Y:S01]  /*0c60*/  LDCU.64 UR4, c[0x0][0x420] ;  /* 0x00008400ff0477ac */ /* 0x000f220008000a00 */
[----:B-123--:R-:W-:-:S05]  /*0c70*/  IMAD R2, R11, R0, RZ ;  /* 0x000000000b027224 */ /* 0x00efca00078e02ff */
[----:B------:R-:W-:-:S04]  /*0c80*/  IADD3 R3, P0, PT, R2, R6, RZ ;  /* 0x0000000602037210 */ /* 0x000fc80007f1e0ff */
[----:B------:R-:W-:Y:S02]  /*0c90*/  LEA.HI.X.SX32 R2, R2, R5, 0x1, P0 ;  /* 0x0000000502027211 */ /* 0x000fe400000f0eff */
[----:B----4-:R-:W-:-:S04]  /*0ca0*/  LEA R12, P0, R3, UR4, 0x2 ;  /* 0x00000004030c7c11 */ /* 0x010fc8000f8010ff */
[----:B------:R-:W-:Y:S01]  /*0cb0*/  LEA.HI.X R13, R3, UR5, R2, 0x2, P0 ;  /* 0x00000005030d7c11 */ /* 0x000fe200080f1402 */
[----:B------:R-:W-:-:S05]  /*0cc0*/  IMAD.MOV.U32 R2, RZ, RZ, 0x7f800000 ;  /* 0x7f800000ff027424 */ /* 0x000fca00078e00ff */
[----:B------:R4:W-:Y:S03]  /*0cd0*/  STG.E desc[UR28][R12.64], R2 ;  /* 0x000000020c007986 */ /* 0x0009e6000c10191c */
.L_x_758:
[----:B------:R-:W-:Y:S05]  /*0ce0*/  BSYNC.RECONVERGENT B0 ;  /* 0x0000000000007941 */ /* 0x000fea0003800200 */
.L_x_757:
[----:B------:R-:W-:Y:S04]  /*0cf0*/  BSSY.RECONVERGENT B0, `(.L_x_759) ;  /* 0x000000a000007945 */ /* 0x000fe80003800200 */
[----:B------:R-:W-:Y:S05]  /*0d00*/  @P5 BRA `(.L_x_760) ;  /* 0x0000000000205947 */ /* 0x000fea0003800000 */
[----:B------:R-:W5:Y:S01]  /*0d10*/  LDCU.64 UR4, c[0x0][0x420] ;  /* 0x00008400ff0477ac */ /* 0x000f620008000a00 */
[----:B-1234-:R-:W-:-:S05]  /*0d20*/  IMAD R2, R10, R0, RZ ;  /* 0x000000000a027224 */ /* 0x01efca00078e02ff */
[----:B------:R-:W-:-:S04]  /*0d30*/  IADD3 R3, P0, PT, R2, R6, RZ ;  /* 0x0000000602037210 */ /* 0x000fc80007f1e0ff */
[----:B------:R-:W-:Y:S02]  /*0d40*/  LEA.HI.X.SX32 R2, R2, R5, 0x1, P0 ;  /* 0x0000000502027211 */ /* 0x000fe400000f0eff */
[----:B-----5:R-:W-:-:S04]  /*0d50*/  LEA R10, P0, R3, UR4, 0x2 ;  /* 0x00000004030a7c11 */ /* 0x020fc8000f8010ff */
[----:B------:R-:W-:Y:S01]  /*0d60*/  LEA.HI.X R11, R3, UR5, R2, 0x2, P0 ;  /* 0x00000005030b7c11 */ /* 0x000fe200080f1402 */
[----:B------:R-:W-:-:S05]  /*0d70*/  IMAD.MOV.U32 R2, RZ, RZ, 0x7f800000 ;  /* 0x7f800000ff027424 */ /* 0x000fca00078e00ff */
[----:B------:R1:W-:Y:S03]  /*0d80*/  STG.E desc[UR28][R10.64], R2 ;  /* 0x000000020a007986 */ /* 0x0003e6000c10191c */
.L_x_760:
[----:B------:R-:W-:Y:S05]  /*0d90*/  BSYNC.RECONVERGENT B0 ;  /* 0x0000000000007941 */ /* 0x000fea0003800200 */
.L_x_759:
        /* <DEDUP_REMOVED lines=10> */
.L_x_762:
[----:B------:R-:W-:Y:S05]  /*0e40*/  BSYNC.RECONVERGENT B0 ;  /* 0x0000000000007941 */ /* 0x000fea0003800200 */
.L_x_761:
        /* <DEDUP_REMOVED lines=10> */
.L_x_764:
[----:B------:R-:W-:Y:S05]  /*0ef0*/  BSYNC.RECONVERGENT B0 ;  /* 0x0000000000007941 */ /* 0x000fea0003800200 */
.L_x_763:
        /* <DEDUP_REMOVED lines=10> */
.L_x_766:
[----:B------:R-:W-:Y:S05]  /*0fa0*/  BSYNC.RECONVERGENT B0 ;  /* 0x0000000000007941 */ /* 0x000fea0003800200 */
.L_x_765:
[----:B------:R-:W-:Y:S05]  /*0fb0*/  @P1 EXIT ;  /* 0x000000000000194d */ /* 0x000fea0003800000 */
[----:B------:R-:W1:Y:S01]  /*0fc0*/  LDCU.64 UR4, c[0x0][0x420] ;  /* 0x00008400ff0477ac */ /* 0x000e620008000a00 */
[----:B------:R-:W-:-:S05]  /*0fd0*/  IMAD R0, R4, R0, RZ ;  /* 0x0000000004007224 */ /* 0x000fca00078e02ff */
[----:B------:R-:W-:-:S04]  /*0fe0*/  IADD3 R6, P0, PT, R0, R6, RZ ;  /* 0x0000000600067210 */ /* 0x000fc80007f1e0ff */
[----:B------:R-:W-:Y:S02]  /*0ff0*/  LEA.HI.X.SX32 R0, R0, R5, 0x1, P0 ;  /* 0x0000000500007211 */ /* 0x000fe400000f0eff */
[----:B-1234-:R-:W-:-:S04]  /*1000*/  LEA R2, P0, R6, UR4, 0x2 ;  /* 0x0000000406027c11 */ /* 0x01efc8000f8010ff */
[----:B------:R-:W-:Y:S01]  /*1010*/  LEA.HI.X R3, R6, UR5, R0, 0x2, P0 ;  /* 0x0000000506037c11 */ /* 0x000fe200080f1400 */
[----:B------:R-:W-:-:S05]  /*1020*/  IMAD.MOV.U32 R0, RZ, RZ, 0x7f800000 ;  /* 0x7f800000ff007424 */ /* 0x000fca00078e00ff */
[----:B------:R-:W-:Y:S01]  /*1030*/  STG.E desc[UR28][R2.64], R0 ;  /* 0x0000000002007986 */ /* 0x000fe2000c10191c */
[----:B------:R-:W-:Y:S05]  /*1040*/  EXIT ;  /* 0x000000000000794d */ /* 0x000fea0003800000 */
.L_x_751:
[----:B------:R-:W1:Y:S01]  /*1050*/  LDC R0, c[0x0][0x3e8] ;  /* 0x0000fa00ff007b82 */ /* 0x000e620000000800 */
[----:B------:R-:W2:Y:S01]  /*1060*/  LDCU.128 UR8, c[0x0][0x3b0] ;  /* 0x00007600ff0877ac */ /* 0x000ea20008000c00 */
[C---:B------:R-:W-:Y:S01]  /*1070*/  IMAD.SHL.U32 R204, R120.reuse, 0x8, RZ ;  /* 0x0000000878cc7824 */ /* 0x040fe200078e00ff */
[----:B------:R-:W-:Y:S01]  /*1080*/  SHF.R.S32.HI R2, RZ, 0x1f, R3 ;  /* 0x0000001fff027819 */ /* 0x000fe20000011403 */
[C---:B------:R-:W-:Y:S01]  /*1090*/  IMAD.SHL.U32 R117, R120.reuse, 0x40, RZ ;  /* 0x0000004078757824 */ /* 0x040fe200078e00ff */
[----:B------:R-:W3:Y:S01]  /*10a0*/  LDCU.128 UR16, c[0x0][0x3c0] ;  /* 0x00007800ff1077ac */ /* 0x000ee20008000c00 */
[----:B------:R-:W-:Y:S01]  /*10b0*/  IMAD.SHL.U32 R199, R120, 0x20, RZ ;  /* 0x0000002078c77824 */ /* 0x000fe200078e00ff */
[----:B------:R-:W-:Y:S01]  /*10c0*/  LOP3.LUT R206, R204, 0x38, RZ, 0xc0, !PT ;  /* 0x00000038ccce7812 */ /* 0x000fe200078ec0ff */
[----:B------:R-:W-:Y:S01]  /*10d0*/  IMAD.MOV.U32 R207, RZ, RZ, RZ ;  /* 0x000000ffffcf7224 */ /* 0x000fe200078e00ff */
[----:B------:R-:W4:Y:S01]  /*10e0*/  LDCU.128 UR12, c[0x0][0x390] ;  /* 0x00007200ff0c77ac */ /* 0x000f220008000c00 */
[----:B------:R-:W-:Y:S01]  /*10f0*/  LOP3.LUT R4, R117, 0x200, RZ, 0xc0, !PT ;  /* 0x0000020075047812 */ /* 0x000fe200078ec0ff */
[----:B------:R-:W-:Y:S01]  /*1100*/  VIADD R132, R137, 0xffffffff ;  /* 0xffffffff89847836 */ /* 0x000fe20000000000 */
[----:B------:R-:W-:Y:S01]  /*1110*/  LOP3.LUT R118, R117, 0x1c0, RZ, 0xc0, !PT ;  /* 0x000001c075767812 */ /* 0x000fe200078ec0ff */
[----:B------:R-:W-:Y:S01]  /*1120*/  UIMAD.WIDE.U32 UR30, UR30, 0x80, URZ ;  /* 0x000000801e1e78a5 */ /* 0x000fe2000f8e00ff */
[----:B------:R-:W-:Y:S01]  /*1130*/  LOP3.LUT R199, R4, 0x7c00, R199, 0xf8, !PT ;  /* 0x00007c0004c77812 */ /* 0x000fe200078ef8c7 */
[----:B------:R-:W5:Y:S01]  /*1140*/  LDCU.128 UR4, c[0x0][0x3a0] ;  /* 0x00007400ff0477ac */ /* 0x000f620008000c00 */
[----:B------:R-:W-:Y:S01]  /*1150*/  LOP3.LUT R4, R204, 0x1f8, RZ, 0xc0, !PT ;  /* 0x000001f8cc047812 */ /* 0x000fe200078ec0ff */
[----:B------:R-:W5:Y:S01]  /*1160*/  S2R R212, SR_CTAID.X ;  /* 0x0000000000d47919 */ /* 0x000f620000002500 */
[----:B------:R-:W-:Y:S01]  /*1170*/  LOP3.LUT R118, R118, 0x38, R204, 0xf8, !PT ;  /* 0x0000003876767812 */ /* 0x000fe200078ef8cc */
[----:B--2---:R-:W-:Y:S01]  /*1180*/  UIMAD UR20, UR31, UR8, URZ ;  /* 0x000000081f1472a4 */ /* 0x004fe2000f8e02ff */
[----:B------:R-:W-:Y:S01]  /*1190*/  IMAD R30, R2, UR10, RZ ;  /* 0x0000000a021e7c24 */ /* 0x000fe2000f8e02ff */
[----:B------:R-:W-:Y:S01]  /*11a0*/  USHF.L.U32 UR21, UR8, 0x6, URZ ;  /* 0x0000000608157899 */ /* 0x000fe200080006ff */
[----:B------:R-:W-:Y:S01]  /*11b0*/  IMAD.WIDE.U32 R8, R3, UR10, R206 ;  /* 0x0000000a03087c25 */ /* 0x000fe2000f8e00ce */
[----:B------:R-:W-:Y:S01]  /*11c0*/  LOP3.LUT R4, R4, 0x38, R120, 0x78, !PT ;  /* 0x0000003804047812 */ /* 0x000fe200078e7878 */
[----:B------:R-:W-:Y:S01]  /*11d0*/  USHF.L.U32 UR34, UR8, 0x4, URZ ;  /* 0x0000000408227899 */ /* 0x000fe200080006ff */
[----:B-1----:R-:W-:Y:S01]  /*11e0*/  IABS R6, R0 ;  /* 0x0000000000067213 */ /* 0x002fe20000000000 */
[----:B---3--:R-:W-:Y:S01]  /*11f0*/  IMAD R2, R2, UR16, RZ ;  /* 0x0000001002027c24 */ /* 0x008fe2000f8e02ff */
[----:B------:R-:W-:Y:S01]  /*1200*/  USHF.L.U32 UR35, UR8, 0x5, URZ ;  /* 0x0000000508237899 */ /* 0x000fe200080006ff */
[----:B----4-:R-:W-:Y:S01]  /*1210*/  IMAD.WIDE.U32 R26, R123, UR14, R206 ;  /* 0x0000000e7b1a7c25 */ /* 0x010fe2000f8e00ce */
[----:B------:R-:W1:Y:S01]  /*1220*/  I2F.RP R18, R6 ;  /* 0x0000000600127306 */ /* 0x000e620000209400 */
[----:B------:R-:W-:Y:S01]  /*1230*/  USHF.L.U64.HI UR14, UR8, 0x4, UR9 ;  /* 0x00000004080e7899 */ /* 0x000fe20008010209 */
[----:B------:R-:W-:Y:S01]  /*1240*/  LOP3.LUT R204, R4, 0x1e00, R204, 0xf8, !PT ;  /* 0x00001e0004cc7812 */ /* 0x000fe200078ef8cc */
[----:B------:R-:W-:Y:S01]  /*1250*/  IMAD.U32 R7, RZ, RZ, UR20 ;  /* 0x00000014ff077e24 */ /* 0x000fe2000f8e00ff */
[----:B------:R-:W-:Y:S01]  /*1260*/  USHF.L.U64.HI UR20, UR8, 0x6, UR9 ;  /* 0x0000000608147899 */ /* 0x000fe20008010209 */
[C---:B------:R-:W-:Y:S01]  /*1270*/  IMAD R30, R3.reuse, UR11, R30 ;  /* 0x0000000b031e7c24 */ /* 0x040fe2000f8e021e */
[----:B------:R-:W-:Y:S01]  /*1280*/  USHF.L.U64.HI UR36, UR10, 0x5, UR11 ;  /* 0x000000050a247899 */ /* 0x000fe2000801020b */
[C---:B------:R-:W-:Y:S01]  /*1290*/  IMAD R2, R3.reuse, UR17, R2 ;  /* 0x0000001103027c24 */ /* 0x040fe2000f8e0202 */
[----:B------:R-:W-:Y:S01]  /*12a0*/  USHF.L.U32 UR37, UR10, 0x5, URZ ;  /* 0x000000050a257899 */ /* 0x000fe200080006ff */
[----:B------:R-:W-:Y:S01]  /*12b0*/  IMAD.WIDE.U32 R28, R3, UR16, R206 ;  /* 0x00000010031c7c25 */ /* 0x000fe2000f8e00ce */
[----:B------:R-:W-:Y:S01]  /*12c0*/  SHF.R.U32.HI R3, RZ, 0x3, R120 ;  /* 0x00000003ff037819 */ /* 0x000fe20000011678 */
[----:B------:R-:W-:Y:S01]  /*12d0*/  USHF.L.U32 UR39, UR16, 0x5, URZ ;  /* 0x0000000510277899 */ /* 0x000fe200080006ff */
[----:B------:R-:W-:Y:S01]  /*12e0*/  LOP3.LUT R198, R117, 0x400, RZ, 0xc0, !PT ;  /* 0x0000040075c67812 */ /* 0x000fe200078ec0ff */
[----:B------:R-:W-:Y:S01]  /*12f0*/  IMAD R27, R123, UR15, R27 ;  /* 0x0000000f7b1b7c24 */ /* 0x000fe2000f8e021b */
[----:B------:R-:W-:Y:S01]  /*1300*/  USHF.L.U64.HI UR15, UR8, 0x5, UR9 ;  /* 0x00000005080f7899 */ /* 0x000fe20008010209 */
[----:B-1----:R-:W1:Y:S01]  /*1310*/  MUFU.RCP R18, R18 ;  /* 0x0000001200127308 */ /* 0x002e620000001000 */
[----:B------:R-:W-:Y:S01]  /*1320*/  IMAD.IADD R31, R9, 0x1, R30 ;  /* 0x00000001091f7824 */ /* 0x000fe200078e021e */
[----:B------:R-:W-:Y:S01]  /*1330*/  LOP3.LUT R203, R3, UR30, RZ, 0xfc, !PT ;  /* 0x0000001e03cb7c12 */ /* 0x000fe2000f8efcff */
[----:B------:R-:W-:Y:S01]  /*1340*/  IMAD.IADD R29, R29, 0x1, R2 ;  /* 0x000000011d1d7824 */ /* 0x000fe200078e0202 */
[----:B------:R-:W-:Y:S01]  /*1350*/  USHF.L.U64.HI UR38, UR16, 0x5, UR17 ;  /* 0x0000000510267899 */ /* 0x000fe20008010211 */
[----:B------:R-:W-:Y:S01]  /*1360*/  IMAD.MOV.U32 R30, RZ, RZ, R8 ;  /* 0x000000ffff1e7224 */ /* 0x000fe200078e0008 */
[--C-:B------:R-:W-:Y:S01]  /*1370*/  SHF.R.U32.HI R121, RZ, 0x1, R120.reuse ;  /* 0x00000001ff797819 */ /* 0x100fe20000011678 */
[----:B------:R-:W-:Y:S01]  /*1380*/  IMAD.U32 R4, RZ, RZ, UR21 ;  /* 0x00000015ff047e24 */ /* 0x000fe2000f8e00ff */
[----:B------:R-:W-:Y:S01]  /*1390*/  SHF.R.U32.HI R208, RZ, 0x2, R120 ;  /* 0x00000002ffd07819 */ /* 0x000fe20000011678 */
[----:B------:R-:W-:Y:S01]  /*13a0*/  IMAD.U32 R5, RZ, RZ, UR20 ;  /* 0x00000014ff057e24 */ /* 0x000fe2000f8e00ff */
[----:B------:R-:W2:Y:S01]  /*13b0*/  LDCU.128 UR20, c[0x0][0x380] ;  /* 0x00007000ff1477ac */ /* 0x000ea20008000c00 */
[----:B------:R-:W-:Y:S01]  /*13c0*/  IMAD.U32 R8, RZ, RZ, UR35 ;  /* 0x00000023ff087e24 */ /* 0x000fe2000f8e00ff */
[----:B------:R-:W-:Y:S01]  /*13d0*/  LOP3.LUT R224, R120, 0x1f, RZ, 0xc0, !PT ;  /* 0x0000001f78e07812 */ /* 0x000fe200078ec0ff */
[----:B------:R-:W-:Y:S01]  /*13e0*/  IMAD.U32 R9, RZ, RZ, UR15 ;  /* 0x0000000fff097e24 */ /* 0x000fe2000f8e00ff */
[----:B------:R-:W-:Y:S01]  /*13f0*/  LOP3.LUT R208, R208, 0x7, RZ, 0xc0, !PT ;  /* 0x00000007d0d07812 */ /* 0x000fe200078ec0ff */
[----:B------:R-:W-:-:S02]  /*1400*/  IMAD.U32 R14, RZ, RZ, UR34 ;  /* 0x00000022ff0e7e24 */ /* 0x000fc4000f8e00ff */
[----:B------:R-:W-:Y:S02]  /*1410*/  IMAD.U32 R15, RZ, RZ, UR14 ;  /* 0x0000000eff0f7e24 */ /* 0x000fe4000f8e00ff */
[----:B-1----:R-:W-:Y:S02]  /*1420*/  VIADD R18, R18, 0xffffffe ;  /* 0x0ffffffe12127836 */ /* 0x002fe40000000000 */
[C---:B------:R-:W-:Y:S02]  /*1430*/  IMAD R7, R203.reuse, UR9, R7 ;  /* 0x00000009cb077c24 */ /* 0x040fe4000f8e0207 */
[----:B------:R-:W1:Y:S01]  /*1440*/  F2I.FTZ.U32.TRUNC.NTZ R19, R18 ;  /* 0x0000001200137305 */ /* 0x000e62000021f000 */
[----:B------:R-:W-:-:S04]  /*1450*/  IMAD.WIDE.U32 R4, R203, UR8, R4 ;  /* 0x00000008cb047c25 */ /* 0x000fc8000f8e0004 */
[----:B------:R-:W-:-:S04]  /*1460*/  IMAD.WIDE.U32 R8, R203, UR8, R8 ;  /* 0x00000008cb087c25 */ /* 0x000fc8000f8e0008 */
[----:B------:R-:W-:Y:S01]  /*1470*/  IMAD.WIDE.U32 R26, R122, UR18, R26 ;  /* 0x000000127a1a7c25 */ /* 0x000fe2000f8e001a */
[----:B------:R-:W-:-:S03]  /*1480*/  USHF.L.U64.HI UR18, UR10, 0x4, UR11 ;  /* 0x000000040a127899 */ /* 0x000fc6000801020b */
[----:B------:R-:W-:Y:S01]  /*1490*/  IMAD.WIDE.U32 R14, R203, UR8, R14 ;  /* 0x00000008cb0e7c25 */ /* 0x000fe2000f8e000e */
[C---:B------:R-:W-:Y:S02]  /*14a0*/  IADD3 R11, P6, PT, R26.reuse, R8, RZ ;  /* 0x000000081a0b7210 */ /* 0x040fe40007fde0ff */
[C---:B------:R-:W-:Y:S01]  /*14b0*/  IADD3 R13, P5, P4, R26.reuse, UR34, R8 ;  /* 0x000000221a0d7c10 */ /* 0x040fe2000fcbe008 */
[----:B-1----:R-:W-:Y:S01]  /*14c0*/  IMAD.MOV R2, RZ, RZ, -R19 ;  /* 0x000000ffff027224 */ /* 0x002fe200078e0a13 */
[----:B------:R-:W-:Y:S01]  /*14d0*/  IADD3 R17, P2, P1, R26, UR34, R4 ;  /* 0x000000221a117c10 */ /* 0x000fe2000f95e004 */
[----:B------:R-:W-:Y:S02]  /*14e0*/  IMAD.MOV.U32 R18, RZ, RZ, RZ ;  /* 0x000000ffff127224 */ /* 0x000fe400078e00ff */
[----:B------:R-:W-:Y:S02]  /*14f0*/  IMAD R2, R2, R6, RZ ;  /* 0x0000000602027224 */ /* 0x000fe400078e02ff */
[----:B------:R-:W-:Y:S01]  /*1500*/  IMAD.IADD R16, R7, 0x1, R5 ;  /* 0x0000000107107824 */ /* 0x000fe200078e0205 */
[----:B------:R-:W-:Y:S01]  /*1510*/  IABS R5, R122 ;  /* 0x0000007a00057213 */ /* 0x000fe20000000000 */
[----:B------:R-:W-:-:S04]  /*1520*/  IMAD.HI.U32 R2, R19, R2, R18 ;  /* 0x0000000213027227 */ /* 0x000fc800078e0012 */
[----:B------:R-:W-:Y:S01]  /*1530*/  IMAD.IADD R12, R7, 0x1, R9 ;  /* 0x00000001070c7824 */ /* 0x000fe200078e0209 */
[----:B------:R-:W-:Y:S01]  /*1540*/  IADD3 R9, P0, PT, R26, R14, RZ ;  /* 0x0000000e1a097210 */ /* 0x000fe20007f1e0ff */
[----:B------:R-:W-:Y:S01]  /*1550*/  IMAD R27, R122, UR19, R27 ;  /* 0x000000137a1b7c24 */ /* 0x000fe2000f8e021b */
[----:B------:R-:W-:Y:S01]  /*1560*/  USHF.L.U32 UR19, UR10, 0x4, URZ ;  /* 0x000000040a137899 */ /* 0x000fe200080006ff */
[----:B------:R-:W-:-:S03]  /*1570*/  IMAD.HI.U32 R2, R2, R5, RZ ;  /* 0x0000000502027227 */ /* 0x000fc600078e00ff */
[----:B------:R-:W-:Y:S01]  /*1580*/  IADD3.X R8, PT, PT, R27, R7, R15, P0, !PT ;  /* 0x000000071b087210 */ /* 0x000fe200007fe40f */
[----:B-----5:R-:W-:Y:S01]  /*1590*/  IMAD.WIDE.U32 R30, R123, UR4, R30 ;  /* 0x000000047b1e7c25 */ /* 0x020fe2000f8e001e */
[----:B------:R-:W-:Y:S01]  /*15a0*/  IADD3 R15, P3, PT, R26, R4, RZ ;  /* 0x000000041a0f7210 */ /* 0x000fe20007f7e0ff */
[----:B------:R-:W-:Y:S01]  /*15b0*/  UMOV UR4, 0x400 ;  /* 0x0000040000047882 */ /* 0x000fe20000000000 */
[----:B------:R-:W-:Y:S01]  /*15c0*/  IADD3 R21, P0, PT, R4, UR35, RZ ;  /* 0x0000002304157c10 */ /* 0x000fe2000ff1e0ff */
[----:B------:R-:W-:Y:S01]  /*15d0*/  IMAD.MOV R4, RZ, RZ, -R2 ;  /* 0x000000ffff047224 */ /* 0x000fe200078e0a02 */
[----:B------:R-:W-:Y:S01]  /*15e0*/  USHF.L.U32 UR35, UR16, 0x4, URZ ;  /* 0x0000000410237899 */ /* 0x000fe200080006ff */
[C---:B------:R-:W-:Y:S01]  /*15f0*/  IMAD.X R14, R16.reuse, 0x1, R27, P3 ;  /* 0x00000001100e7824 */ /* 0x040fe200018e061b */
[----:B------:R-:W-:Y:S01]  /*1600*/  IADD3.X R18, PT, PT, R16, UR15, RZ, P0, !PT ;  /* 0x0000000f10127c10 */ /* 0x000fe200087fe4ff */
[----:B------:R-:W-:Y:S01]  /*1610*/  IMAD R4, R6, R4, R5 ;  /* 0x0000000406047224 */ /* 0x000fe200078e0205 */
[----:B------:R-:W-:Y:S01]  /*1620*/  IADD3.X R16, PT, PT, R27, UR14, R16, P2, P1 ;  /* 0x0000000e1b107c10 */ /* 0x000fe200097e2410 */
[----:B------:R-:W-:Y:S01]  /*1630*/  IMAD.X R10, R12, 0x1, R27, P6 ;  /* 0x000000010c0a7824 */ /* 0x000fe200030e061b */
[----:B--2---:R-:W-:Y:S01]  /*1640*/  LEA R24, P2, R9, UR20, 0x1 ;  /* 0x0000001409187c11 */ /* 0x004fe2000f8408ff */
[----:B------:R-:W-:Y:S01]  /*1650*/  IMAD R31, R123, UR5, R31 ;  /* 0x000000057b1f7c24 */ /* 0x000fe2000f8e021f */
[----:B------:R-:W-:Y:S01]  /*1660*/  IADD3 R20, P0, PT, R21, R26, RZ ;  /* 0x0000001a15147210 */ /* 0x000fe20007f1e0ff */
[----:B------:R-:W1:Y:S01]  /*1670*/  S2UR UR5, SR_CgaCtaId ;  /* 0x00000000000579c3 */ /* 0x000e620000008800 */
[----:B------:R-:W-:Y:S01]  /*1680*/  LEA.HI.X R25, R9, UR21, R8, 0x1, P2 ;  /* 0x0000001509197c11 */ /* 0x000fe200090f0c08 */
[----:B------:R-:W-:Y:S01]  /*1690*/  IMAD.WIDE.U32 R28, R123, UR6, R28 ;  /* 0x000000067b1c7c25 */ /* 0x000fe2000f8e001c */
[----:B------:R-:W-:Y:S01]  /*16a0*/  ISETP.GT.U32.AND P2, PT, R6, R4, PT ;  /* 0x000000040600720c */ /* 0x000fe20003f44070 */
[----:B------:R-:W-:Y:S01]  /*16b0*/  USHF.L.U64.HI UR6, UR10, 0x6, UR11 ;  /* 0x000000060a067899 */ /* 0x000fe2000801020b */
[----:B------:R-:W-:Y:S01]  /*16c0*/  LEA R22, P1, R11, UR20, 0x1 ;  /* 0x000000140b167c11 */ /* 0x000fe2000f8208ff */
[----:B------:R-:W-:Y:S01]  /*16d0*/  IMAD.X R19, R18, 0x1, R27, P0 ;  /* 0x0000000112137824 */ /* 0x000fe200000e061b */
[----:B------:R-:W-:Y:S01]  /*16e0*/  IADD3.X R12, PT, PT, R27, UR14, R12, P5, P4 ;  /* 0x0000000e1b0c7c10 */ /* 0x000fe2000afe840c */
[----:B------:R-:W-:Y:S01]  /*16f0*/  IMAD.WIDE.U32 R30, R3, UR10, R30 ;  /* 0x0000000a031e7c25 */ /* 0x000fe2000f8e001e */
[----:B------:R-:W-:Y:S01]  /*1700*/  LEA.HI.X R23, R11, UR21, R10, 0x1, P1 ;  /* 0x000000150b177c11 */ /* 0x000fe200088f0c0a */
[----:B------:R-:W-:Y:S01]  /*1710*/  USHF.L.U32 UR15, UR16, 0x6, URZ ;  /* 0x00000006100f7899 */ /* 0x000fe200080006ff */
[----:B------:R-:W-:Y:S01]  /*1720*/  LEA R10, P1, R13, UR20, 0x1 ;  /* 0x000000140d0a7c11 */ /* 0x000fe2000f8208ff */
[----:B------:R-:W-:Y:S01]  /*1730*/  IMAD R29, R123, UR7, R29 ;  /* 0x000000077b1d7c24 */ /* 0x000fe2000f8e021d */
[----:B------:R-:W-:Y:S01]  /*1740*/  LEA R8, P0, R15, UR20, 0x1 ;  /* 0x000000140f087c11 */ /* 0x000fe2000f8008ff */
[----:B------:R-:W-:Y:S01]  /*1750*/  USHF.L.U32 UR7, UR10, 0x6, URZ ;  /* 0x000000060a077899 */ /* 0x000fe200080006ff */
[----:B------:R-:W-:Y:S01]  /*1760*/  LEA.HI.X R11, R13, UR21, R12, 0x1, P1 ;  /* 0x000000150d0b7c11 */ /* 0x000fe200088f0c0c */
[----:B------:R-:W-:Y:S01]  /*1770*/  @!P2 IMAD.IADD R4, R4, 0x1, -R6 ;  /* 0x000000010404a824 */ /* 0x000fe200078e0a06 */
[----:B------:R-:W-:Y:S01]  /*1780*/  LEA.HI.X R9, R15, UR21, R14, 0x1, P0 ;  /* 0x000000150f097c11 */ /* 0x000fe200080f0c0e */
[----:B------:R-:W-:Y:S01]  /*1790*/  @!P2 VIADD R2, R2, 0x1 ;  /* 0x000000010202a836 */ /* 0x000fe20000000000 */
[----:B------:R-:W-:Y:S01]  /*17a0*/  LEA R14, P1, R17, UR20, 0x1 ;  /* 0x00000014110e7c11 */ /* 0x000fe2000f8208ff */
[----:B------:R-:W-:Y:S01]  /*17b0*/  IMAD R5, R3, UR11, R31 ;  /* 0x0000000b03057c24 */ /* 0x000fe2000f8e021f */
[----:B------:R-:W-:Y:S01]  /*17c0*/  ISETP.GE.U32.AND P3, PT, R4, R6, PT ;  /* 0x000000060400720c */ /* 0x000fe20003f66070 */
[----:B------:R-:W-:Y:S01]  /*17d0*/  IMAD.SHL.U32 R230, R120, 0x2, RZ ;  /* 0x0000000278e67824 */ /* 0x000fe200078e00ff */
[-C--:B------:R-:W-:Y:S01]  /*17e0*/  LOP3.LUT R4, R122, R0.reuse, RZ, 0x3c, !PT ;  /* 0x000000007a047212 */ /* 0x080fe200078e3cff */
[----:B-1----:R-:W-:Y:S01]  /*17f0*/  ULEA UR5, UR5, UR4, 0x18 ;  /* 0x0000000405057291 */ /* 0x002fe2000f8ec0ff */
[----:B------:R-:W-:Y:S01]  /*1800*/  IADD3 R21, P5, P4, R26, UR34, R21 ;  /* 0x000000221a157c10 */ /* 0x000fe2000fcbe015 */
[----:B------:R-:W-:Y:S01]  /*1810*/  USHF.L.U64.HI UR34, UR16, 0x4, UR17 ;  /* 0x0000000410227899 */ /* 0x000fe20008010211 */
[----:B------:R-:W-:Y:S01]  /*1820*/  LEA.HI.X R15, R17, UR21, R16, 0x1, P1 ;  /* 0x00000015110f7c11 */ /* 0x000fe200088f0c10 */
[----:B------:R-:W1:Y:S01]  /*1830*/  LDCU UR4, c[0x0][0x3e0] ;  /* 0x00007c00ff0477ac */ /* 0x000e620008000800 */
[----:B------:R-:W-:Y:S01]  /*1840*/  ISETP.GE.AND P1, PT, R4, RZ, PT ;  /* 0x000000ff0400720c */ /* 0x000fe20003f26270 */
[----:B------:R-:W-:Y:S01]  /*1850*/  IMAD.MOV.U32 R4, RZ, RZ, R30 ;  /* 0x000000ffff047224 */ /* 0x000fe200078e001e */
[----:B------:R-:W-:Y:S01]  /*1860*/  ISETP.NE.AND P2, PT, R0, RZ, PT ;  /* 0x000000ff0000720c */ /* 0x000fe20003f45270 */
[----:B------:R-:W-:Y:S01]  /*1870*/  IMAD.U32 R209, RZ, RZ, UR27 ;  /* 0x0000001bffd17e24 */ /* 0x000fe2000f8e00ff */
[----:B------:R-:W-:Y:S01]  /*1880*/  IADD3.X R18, PT, PT, R27, UR14, R18, P5, P4 ;  /* 0x0000000e1b127c10 */ /* 0x000fe2000afe8412 */
[----:B------:R-:W-:Y:S01]  /*1890*/  IMAD.WIDE.U32 R26, R203, UR8, R26 ;  /* 0x00000008cb1a7c25 */ /* 0x000fe2000f8e001a */
[----:B------:R-:W-:Y:S01]  /*18a0*/  LEA R12, P0, R20, UR20, 0x1 ;  /* 0x00000014140c7c11 */ /* 0x000fe2000f8008ff */
[----:B------:R-:W2:Y:S01]  /*18b0*/  LDCU.128 UR8, c[0x0][0x3d0] ;  /* 0x00007a00ff0877ac */ /* 0x000ea20008000c00 */
[----:B------:R-:W-:Y:S01]  /*18c0*/  LEA R204, R204, UR5, 0x1 ;  /* 0x00000005cccc7c11 */ /* 0x000fe2000f8e08ff */
[----:B------:R-:W-:Y:S01]  /*18d0*/  @P3 VIADD R2, R2, 0x1 ;  /* 0x0000000102023836 */ /* 0x000fe20000000000 */
[----:B------:R-:W-:Y:S01]  /*18e0*/  LEA.HI.X R13, R20, UR21, R19, 0x1, P0 ;  /* 0x00000015140d7c11 */ /* 0x000fe200080f0c13 */
[----:B------:R-:W-:Y:S01]  /*18f0*/  IMAD.IADD R7, R27, 0x1, R7 ;  /* 0x000000011b077824 */ /* 0x000fe200078e0207 */
[----:B------:R-:W-:Y:S01]  /*1900*/  LEA R16, P0, R21, UR20, 0x1 ;  /* 0x0000001415107c11 */ /* 0x000fe2000f8008ff */
[----:B------:R-:W-:Y:S01]  /*1910*/  @!P1 IMAD.MOV R2, RZ, RZ, -R2 ;  /* 0x000000ffff029224 */ /* 0x000fe200078e0a02 */
[----:B------:R-:W-:Y:S01]  /*1920*/  USHF.L.U64.HI UR14, UR16, 0x6, UR17 ;  /* 0x00000006100e7899 */ /* 0x000fe20008010211 */
[----:B------:R-:W-:-:S02]  /*1930*/  @!P2 LOP3.LUT R2, RZ, R0, RZ, 0x33, !PT ;  /* 0x00000000ff02a212 */ /* 0x000fc400078e33ff */
[----:B------:R-:W-:Y:S01]  /*1940*/  LEA.HI.X R17, R21, UR21, R18, 0x1, P0 ;  /* 0x0000001515117c11 */ /* 0x000fe200080f0c12 */
[C---:B------:R-:W-:Y:S01]  /*1950*/  IMAD.WIDE.U32 R18, R3.reuse, UR16, R28 ;  /* 0x0000001003127c25 */ /* 0x040fe2000f8e001c */
[C---:B------:R-:W-:Y:S02]  /*1960*/  LEA R6, P0, R26.reuse, UR20, 0x1 ;  /* 0x000000141a067c11 */ /* 0x040fe4000f8008ff */
[----:B------:R-:W-:Y:S01]  /*1970*/  SHF.R.S32.HI R0, RZ, 0x1f, R2 ;  /* 0x0000001fff007819 */ /* 0x000fe20000011402 */
[----:B------:R-:W-:Y:S01]  /*1980*/  IMAD R19, R3, UR17, R19 ;  /* 0x0000001103137c24 */ /* 0x000fe2000f8e0213 */
[----:B------:R-:W-:Y:S01]  /*1990*/  LEA.HI.X R7, R26, UR21, R7, 0x1, P0 ;  /* 0x000000151a077c11 */ /* 0x000fe200080f0c07 */
[----:B------:R-:W-:Y:S01]  /*19a0*/  IMAD R3, R132, UR6, RZ ;  /* 0x0000000684037c24 */ /* 0x000fe2000f8e02ff */
[----:B------:R-:W-:Y:S01]  /*19b0*/  LOP3.LUT R230, R230, 0x6, RZ, 0xc0, !PT ;  /* 0x00000006e6e67812 */ /* 0x000fe200078ec0ff */
[----:B--2---:R-:W-:Y:S02]  /*19c0*/  IMAD.WIDE.U32 R18, R2, UR10, R18 ;  /* 0x0000000a02127c25 */ /* 0x004fe4000f8e0012 */
[----:B------:R-:W-:Y:S01]  /*19d0*/  @!PT LDS RZ, [RZ] ;  /* 0x00000000fffff984 */ /* 0x000fe20000000800 */
[----:B------:R-:W-:Y:S01]  /*19e0*/  @!PT LDS RZ, [RZ] ;  /* 0x00000000fffff984 */ /* 0x000fe20000000800 */
[----:B------:R-:W-:Y:S01]  /*19f0*/  @!PT LDS RZ, [RZ] ;  /* 0x00000000fffff984 */ /* 0x000fe20000000800 */
[----:B------:R2:W-:Y:S04]  /*1a00*/  LDGSTS.E.BYPASS.LTC128B.128 [R204], desc[UR28][R6.64] ;  /* 0x0000000006cc7fae */ /* 0x0005e8000b981a1c */
[----:B------:R-:W-:Y:S04]  /*1a10*/  LDGSTS.E.BYPASS.LTC128B.128 [R204+0x800], desc[UR28][R24.64] ;  /* 0x0080000018cc7fae */ /* 0x000fe8000b981a1c */
[----:B------:R-:W-:Y:S04]  /*1a20*/  LDGSTS.E.BYPASS.LTC128B.128 [R204+0x1000], desc[UR28][R22.64] ;  /* 0x0100000016cc7fae */ /* 0x000fe8000b981a1c */
[----:B------:R3:W-:Y:S04]  /*1a30*/  LDGSTS.E.BYPASS.LTC128B.128 [R204+0x1800], desc[UR28][R10.64] ;  /* 0x018000000acc7fae */ /* 0x0007e8000b981a1c */
[----:B------:R4:W-:Y:S04]  /*1a40*/  LDGSTS.E.BYPASS.LTC128B.128 [R204+0x2000], desc[UR28][R8.64] ;  /* 0x0200000008cc7fae */ /* 0x0009e8000b981a1c */
[----:B------:R-:W-:Y:S04]  /*1a50*/  LDGSTS.E.BYPASS.LTC128B.128 [R204+0x2800], desc[UR28][R14.64] ;  /* 0x028000000ecc7fae */ /* 0x000fe8000b981a1c */
[----:B------:R-:W-:Y:S01]  /*1a60*/  LDGSTS.E.BYPASS.LTC128B.128 [R204+0x3000], desc[UR28][R12.64] ;  /* 0x030000000ccc7fae */ /* 0x000fe2000b981a1c */
[----:B--2---:R-:W-:-:S03]  /*1a70*/  IMAD R6, R0, UR8, RZ ;  /* 0x0000000800067c24 */ /* 0x004fc6000f8e02ff */
[----:B------:R2:W-:Y:S01]  /*1a80*/  LDGSTS.E.BYPASS.LTC128B.128 [R204+0x3800], desc[UR28][R16.64] ;  /* 0x0380000010cc7fae */ /* 0x0005e2000b981a1c */
[----:B------:R-:W-:Y:S02]  /*1a90*/  IMAD R0, R0, UR10, RZ ;  /* 0x0000000a00007c24 */ /* 0x000fe4000f8e02ff */
[----:B---3--:R-:W-:-:S04]  /*1aa0*/  IMAD.WIDE.U32 R10, R2, UR8, R4 ;  /* 0x00000008020a7c25 */ /* 0x008fc8000f8e0004 */
[----:B------:R-:W-:Y:S01]  /*1ab0*/  IMAD R4, R2, UR9, R6 ;  /* 0x0000000902047c24 */ /* 0x000fe2000f8e0206 */
[----:B------:R-:W-:Y:S01]  /*1ac0*/  LEA R202, P1, R10, UR22, 0x1 ;  /* 0x000000160aca7c11 */ /* 0x000fe2000f8208ff */
[----:B----4-:R-:W-:-:S04]  /*1ad0*/  IMAD.WIDE.U32 R8, R132, UR7, RZ ;  /* 0x0000000784087c25 */ /* 0x010fc8000f8e00ff */
[----:B------:R-:W-:Y:S01]  /*1ae0*/  IMAD.IADD R201, R11, 0x1, R4 ;  /* 0x000000010bc97824 */ /* 0x000fe200078e0204 */
[----:B------:R-:W-:Y:S01]  /*1af0*/  IADD3 R4, P0, PT, R8, UR19, RZ ;  /* 0x0000001308047c10 */ /* 0x000fe2000ff1e0ff */
[----:B------:R-:W-:Y:S02]  /*1b00*/  IMAD.IADD R3, R9, 0x1, R3 ;  /* 0x0000000109037824 */ /* 0x000fe400078e0203 */
[----:B------:R-:W-:Y:S01]  /*1b10*/  IMAD R2, R2, UR11, R0 ;  /* 0x0000000b02027c24 */ /* 0x000fe2000f8e0200 */
[----:B------:R-:W-:Y:S02]  /*1b20*/  LEA.HI.X R201, R10, UR23, R201, 0x1, P1 ;  /* 0x000000170ac97c11 */ /* 0x000fe400088f0cc9 */
[----:B------:R-:W-:Y:S01]  /*1b30*/  LEA R10, P2, R8, R202, 0x1 ;  /* 0x000000ca080a7211 */ /* 0x000fe200078408ff */
[----:B------:R-:W-:Y:S01]  /*1b40*/  IMAD.IADD R205, R19, 0x1, R2 ;  /* 0x0000000113cd7824 */ /* 0x000fe200078e0202 */
[----:B------:R-:W-:Y:S02]  /*1b50*/  IADD3.X R5, PT, PT, R3, UR18, RZ, P0, !PT ;  /* 0x0000001203057c10 */ /* 0x000fe400087fe4ff */
[----:B------:R-:W-:-:S02]  /*1b60*/  IADD3 R6, P1, PT, R4, UR19, RZ ;  /* 0x0000001304067c10 */ /* 0x000fc4000ff3e0ff */
[----:B------:R-:W-:Y:S02]  /*1b70*/  IADD3 R7, P0, PT, R4, UR37, RZ ;  /* 0x0000002504077c10 */ /* 0x000fe4000ff1e0ff */
[----:B------:R-:W-:Y:S02]  /*1b80*/  LEA.HI.X R11, R8, R201, R3, 0x1, P2 ;  /* 0x000000c9080b7211 */ /* 0x000fe400010f0c03 */
[C---:B------:R-:W-:Y:S02]  /*1b90*/  IADD3.X R3, PT, PT, R5.reuse, UR18, RZ, P1, !PT ;  /* 0x0000001205037c10 */ /* 0x040fe40008ffe4ff */
[-C--:B--2---:R-:W-:Y:S01]  /*1ba0*/  LEA R16, P2, R4, R202.reuse, 0x1 ;  /* 0x000000ca04107211 */ /* 0x084fe200078408ff */
[----:B------:R-:W-:Y:S01]  /*1bb0*/  LDGSTS.E.BYPASS.LTC128B.128 [R204+0x4000], desc[UR28][R10.64] ;  /* 0x040000000acc7fae */ /* 0x000fe2000b981a1c */
[----:B------:R-:W-:Y:S02]  /*1bc0*/  IADD3.X R8, PT, PT, R5, UR36, RZ, P0, !PT ;  /* 0x0000002405087c10 */ /* 0x000fe400087fe4ff */
[----:B------:R-:W-:-:S02]  /*1bd0*/  LEA R14, P1, R6, R202, 0x1 ;  /* 0x000000ca060e7211 */ /* 0x000fc400078208ff */
[C---:B------:R-:W-:Y:S02]  /*1be0*/  LEA R12, P0, R7.reuse, R202, 0x1 ;  /* 0x000000ca070c7211 */ /* 0x040fe400078008ff */
[-C--:B------:R-:W-:Y:S01]  /*1bf0*/  LEA.HI.X R17, R4, R201.reuse, R5, 0x1, P2 ;  /* 0x000000c904117211 */ /* 0x080fe200010f0c05 */
[----:B------:R-:W-:Y:S01]  /*1c00*/  IMAD.WIDE.U32 R4, R132, UR15, RZ ;  /* 0x0000000f84047c25 */ /* 0x000fe2000f8e00ff */
[-C--:B------:R-:W-:Y:S02]  /*1c10*/  LEA.HI.X R15, R6, R201.reuse, R3, 0x1, P1 ;  /* 0x000000c9060f7211 */ /* 0x080fe400008f0c03 */
[----:B------:R-:W-:Y:S01]  /*1c20*/  LEA.HI.X R13, R7, R201, R8, 0x1, P0 ;  /* 0x000000c9070d7211 */ /* 0x000fe200000f0c08 */
[----:B------:R-:W-:Y:S01]  /*1c30*/  LDGSTS.E.BYPASS.LTC128B.128 [R204+0x4800], desc[UR28][R16.64] ;  /* 0x0480000010cc7fae */ /* 0x000fe2000b981a1c */
[----:B------:R-:W-:Y:S01]  /*1c40*/  IMAD R3, R132, UR14, RZ ;  /* 0x0000000e84037c24 */ /* 0x000fe2000f8e02ff */
[----:B------:R-:W-:Y:S02]  /*1c50*/  LOP3.LUT R0, R118, 0x8, R120, 0x78, !PT ;  /* 0x0000000876007812 */ /* 0x000fe400078e7878 */
[----:B------:R-:W-:Y:S01]  /*1c60*/  LDGSTS.E.BYPASS.LTC128B.128 [R204+0x5000], desc[UR28][R14.64] ;  /* 0x050000000ecc7fae */ /* 0x000fe2000b981a1c */
[----:B------:R-:W-:Y:S01]  /*1c70*/  IMAD.IADD R3, R5, 0x1, R3 ;  /* 0x0000000105037824 */ /* 0x000fe200078e0203 */
[----:B------:R-:W-:Y:S01]  /*1c80*/  LEA R200, P1, R18, UR12, 0x1 ;  /* 0x0000000c12c87c11 */ /* 0x000fe2000f8208ff */
[----:B------:R-:W-:Y:S01]  /*1c90*/  IMAD R198, R0, 0x2, R198 ;  /* 0x0000000200c67824 */ /* 0x000fe200078e02c6 */
[----:B------:R2:W-:Y:S01]  /*1ca0*/  LDGSTS.E.BYPASS.LTC128B.128 [R204+0x5800], desc[UR28][R12.64] ;  /* 0x058000000ccc7fae */ /* 0x0005e2000b981a1c */
[----:B------:R-:W-:-:S02]  /*1cb0*/  IADD3 R2, P0, PT, R4, UR35, RZ ;  /* 0x0000002304027c10 */ /* 0x000fc4000ff1e0ff */
[----:B------:R-:W-:Y:S01]  /*1cc0*/  LEA.HI.X R205, R18, UR13, R205, 0x1, P1 ;  /* 0x0000000d12cd7c11 */ /* 0x000fe200088f0ccd */
[----:B------:R-:W0:Y:S01]  /*1cd0*/  LDGDEPBAR ;  /* 0x00000000000079af */ /* 0x000e220000000000 */
[----:B------:R-:W-:Y:S02]  /*1ce0*/  IADD3.X R0, PT, PT, R3, UR34, RZ, P0, !PT ;  /* 0x0000002203007c10 */ /* 0x000fe400087fe4ff */
[C---:B------:R-:W-:Y:S02]  /*1cf0*/  IADD3 R5, P1, PT, R2.reuse, UR35, RZ ;  /* 0x0000002302057c10 */ /* 0x040fe4000ff3e0ff */
[----:B------:R-:W-:Y:S02]  /*1d00*/  IADD3 R7, P0, PT, R2, UR39, RZ ;  /* 0x0000002702077c10 */ /* 0x000fe4000ff1e0ff */
[----:B------:R-:W-:Y:S02]  /*1d10*/  LOP3.LUT R118, R118, 0x8, R121, 0x78, !PT ;  /* 0x0000000876767812 */ /* 0x000fe400078e7879 */
[----:B------:R-:W-:-:S02]  /*1d20*/  IADD3.X R6, PT, PT, R0, UR38, RZ, P0, !PT ;  /* 0x0000002600067c10 */ /* 0x000fc400087fe4ff */
[----:B------:R-:W-:Y:S02]  /*1d30*/  LOP3.LUT R199, R199, R118, RZ, 0xfc, !PT ;  /* 0x00000076c7c77212 */ /* 0x000fe400078efcff */
[----:B------:R-:W-:Y:S02]  /*1d40*/  LOP3.LUT R121, R121, 0x1f0, RZ, 0xc0, !PT ;  /* 0x000001f079797812 */ /* 0x000fe400078ec0ff */
[----:B------:R-:W-:Y:S02]  /*1d50*/  LEA R199, R199, UR5, 0x1 ;  /* 0x00000005c7c77c11 */ /* 0x000fe4000f8e08ff */
[----:B--2---:R-:W-:Y:S01]  /*1d60*/  LEA R12, P2, R4, R200, 0x1 ;  /* 0x000000c8040c7211 */ /* 0x004fe200078408ff */
[----:B------:R-:W-:-:S04]  /*1d70*/  DEPBAR.LE SB0, 0x0 ;  /* 0x000080000000791a */ /* 0x000fc80000000000 */
[-C--:B------:R-:W-:Y:S01]  /*1d80*/  LEA.HI.X R13, R4, R205.reuse, R3, 0x1, P2 ;  /* 0x000000cd040d7211 */ /* 0x080fe200010f0c03 */
[----:B------:R-:W-:Y:S01]  /*1d90*/  BAR.SYNC.DEFER_BLOCKING 0x0 ;  /* 0x0000000000007b1d */ /* 0x000fe20000010000 */
[----:B------:R-:W-:Y:S02]  /*1da0*/  IADD3.X R3, PT, PT, R0, UR34, RZ, P1, !PT ;  /* 0x0000002200037c10 */ /* 0x000fe40008ffe4ff */
[CC--:B------:R-:W-:Y:S02]  /*1db0*/  LEA R10, P2, R2.reuse, R200.reuse, 0x1 ;  /* 0x000000c8020a7211 */ /* 0x0c0fe400078408ff */
[-C--:B------:R-:W-:Y:S02]  /*1dc0*/  LEA R8, P1, R5, R200.reuse, 0x1 ;  /* 0x000000c805087211 */ /* 0x080fe400078208ff */
[----:B------:R-:W-:Y:S02]  /*1dd0*/  LEA R4, P0, R7, R200, 0x1 ;  /* 0x000000c807047211 */ /* 0x000fe400078008ff */
[-C--:B------:R-:W-:Y:S01]  /*1de0*/  LEA.HI.X R11, R2, R205.reuse, R0, 0x1, P2 ;  /* 0x000000cd020b7211 */ /* 0x080fe200010f0c00 */
[----:B------:R-:W-:Y:S01]  /*1df0*/  IMAD.MOV.U32 R0, RZ, RZ, 0x20 ;  /* 0x00000020ff007424 */ /* 0x000fe200078e00ff */
[-C--:B------:R-:W-:Y:S01]  /*1e00*/  LEA.HI.X R9, R5, R205.reuse, R3, 0x1, P1 ;  /* 0x000000cd05097211 */ /* 0x080fe200008f0c03 */
[----:B------:R-:W-:Y:S01]  /*1e10*/  VIADD R3, R198, UR5 ;  /* 0x00000005c6037c36 */ /* 0x000fe20008000000 */
[----:B------:R-:W-:Y:S01]  /*1e20*/  LEA.HI.X R5, R7, R205, R6, 0x1, P0 ;  /* 0x000000cd07057211 */ /* 0x000fe200000f0c06 */
[----:B------:R-:W-:Y:S01]  /*1e30*/  IMAD.MOV.U32 R2, RZ, RZ, 0x40 ;  /* 0x00000040ff027424 */ /* 0x000fe200078e00ff */
[----:B------:R-:W-:-:S05]  /*1e40*/  R2P PR, R120, 0x6 ;  /* 0x0000000678007804 */ /* 0x000fca0000000000 */
[----:B------:R-:W-:Y:S02]  /*1e50*/  SEL R0, R0, 0xffffffe0, !P1 ;  /* 0xffffffe000007807 */ /* 0x000fe40004800000 */
[----:B------:R-:W-:Y:S01]  /*1e60*/  SEL R2, R2, 0xffffffc0, !P2 ;  /* 0xffffffc002027807 */ /* 0x000fe20005000000 */
[----:B------:R-:W-:Y:S01]  /*1e70*/  @!PT LDS RZ, [RZ] ;  /* 0x00000000fffff984 */ /* 0x000fe20000000800 */
[----:B------:R-:W-:Y:S01]  /*1e80*/  @!PT LDS RZ, [RZ] ;  /* 0x00000000fffff984 */ /* 0x000fe20000000800 */
[----:B------:R-:W-:Y:S01]  /*1e90*/  @!PT LDS RZ, [RZ] ;  /* 0x00000000fffff984 */ /* 0x000fe20000000800 */
[----:B------:R2:W-:Y:S02]  /*1ea0*/  LDGSTS.E.BYPASS.LTC128B.128 [R204+0x6000], desc[UR28][R12.64] ;  /* 0x060000000ccc7fae */ /* 0x0005e4000b981a1c */
[C---:B------:R-:W-:Y:S02]  /*1eb0*/  IMAD.IADD R193, R0.reuse, 0x1, R3 ;  /* 0x0000000100c17824 */ /* 0x040fe400078e0203 */
[--C-:B------:R-:W-:Y:S01]  /*1ec0*/  IMAD.IADD R197, R0, 0x1, R199.reuse ;  /* 0x0000000100c57824 */ /* 0x100fe200078e02c7 */
[----:B------:R-:W-:Y:S01]  /*1ed0*/  LDGSTS.E.BYPASS.LTC128B.128 [R204+0x6800], desc[UR28][R10.64] ;  /* 0x068000000acc7fae */ /* 0x000fe2000b981a1c */
[C---:B------:R-:W-:Y:S02]  /*1ee0*/  IMAD.IADD R196, R2.reuse, 0x1, R199 ;  /* 0x0000000102c47824 */ /* 0x040fe400078e02c7 */
[----:B------:R-:W-:Y:S01]  /*1ef0*/  IMAD.IADD R192, R2, 0x1, R3 ;  /* 0x0000000102c07824 */ /* 0x000fe200078e0203 */
[----:B------:R3:W-:Y:S01]  /*1f00*/  LDGSTS.E.BYPASS.LTC128B.128 [R204+0x7000], desc[UR28][R8.64] ;  /* 0x0700000008cc7fae */ /* 0x0007e2000b981a1c */
[----:B------:R-:W-:-:S02]  /*1f10*/  IMAD.IADD R195, R0, 0x1, R196 ;  /* 0x0000000100c37824 */ /* 0x000fc400078e02c4 */
[----:B------:R-:W-:Y:S01]  /*1f20*/  IMAD.IADD R191, R0, 0x1, R192 ;  /* 0x0000000100bf7824 */ /* 0x000fe200078e02c0 */
[----:B------:R4:W-:Y:S01]  /*1f30*/  LDGSTS.E.BYPASS.LTC128B.128 [R204+0x7800], desc[UR28][R4.64] ;  /* 0x0780000004cc7fae */ /* 0x0009e2000b981a1c */
[----:B------:R-:W-:-:S03]  /*1f40*/  IMAD.U32 R3, RZ, RZ, UR24 ;  /* 0x00000018ff037e24 */ /* 0x000fc6000f8e00ff */
[----:B------:R-:W-:Y:S02]  /*1f50*/  LDSM.16.M88.4 R52, [R198+UR5+0x4000] ;  /* 0x00400005c634783b */ /* 0x000fe40008000200 */
[----:B------:R-:W-:Y:S02]  /*1f60*/  IADD3 R3, PT, PT, R121, 0x1, R3 ;  /* 0x0000000179037810 */ /* 0x000fe40007ffe003 */
[----:B------:R-:W5:Y:S02]  /*1f70*/  LDSM.16.M88.4 R24, [R199+0x2000] ;  /* 0x00200000c718783b */ /* 0x000f640000000200 */
[----:B------:R-:W-:Y:S02]  /*1f80*/  IADD3 R3, PT, PT, R3, -UR26, R208 ;  /* 0x8000001a03037c10 */ /* 0x000fe4000fffe0d0 */
[----:B------:R-:W1:Y:S04]  /*1f90*/  LDSM.16.M88.4 R108, [R198+UR5+0x4800] ;  /* 0x00480005c66c783b */ /* 0x000e680008000200 */
[----:B------:R-:W4:Y:S04]  /*1fa0*/  LDSM.16.M88.4 R100, [R198+UR5+0x5000] ;  /* 0x00500005c664783b */ /* 0x000f280008000200 */
[----:B------:R-:W4:Y:S04]  /*1fb0*/  LDSM.16.M88.4 R92, [R198+UR5+0x5800] ;  /* 0x00580005c65c783b */ /* 0x000f280008000200 */
[----:B------:R-:W4:Y:S04]  /*1fc0*/  LDSM.16.M88.4 R96, [R199] ;  /* 0x00000000c760783b */ /* 0x000f280000000200 */
[----:B------:R-:W-:Y:S04]  /*1fd0*/  LDSM.16.M88.4 R80, [R193+0x4000] ;  /* 0x00400000c150783b */ /* 0x000fe80000000200 */
[----:B------:R-:W4:Y:S04]  /*1fe0*/  LDSM.16.M88.4 R84, [R197+0x2000] ;  /* 0x00200000c554783b */ /* 0x000f280000000200 */
[----:B------:R-:W4:Y:S04]  /*1ff0*/  LDSM.16.M88.4 R76, [R193+0x4800] ;  /* 0x00480000c14c783b */ /* 0x000f280000000200 */
[----:B------:R-:W4:Y:S04]  /*2000*/  LDSM.16.M88.4 R72, [R193+0x5000] ;  /* 0x00500000c148783b */ /* 0x000f280000000200 */
[----:B------:R-:W4:Y:S01]  /*2010*/  LDSM.16.M88.4 R68, [R193+0x5800] ;  /* 0x00580000c144783b */ /* 0x000f220000000200 */
[C---:B-----5:R-:W-:Y:S03]  /*2020*/  HMMA.16816.F32 R60, R24.reuse, R52, RZ ;  /* 0x00000034183c723c */ /* 0x060fe600000018ff */
[----:B------:R-:W5:Y:S04]  /*2030*/  LDSM.16.M88.4 R88, [R197] ;  /* 0x00000000c558783b */ /* 0x000f680000000200 */
[----:B------:R-:W-:Y:S01]  /*2040*/  LDSM.16.M88.4 R20, [R196+0x2000] ;  /* 0x00200000c414783b */ /* 0x000fe20000000200 */
[C---:B------:R-:W-:Y:S03]  /*2050*/  HMMA.16816.F32 R56, R24.reuse, R54, RZ ;  /* 0x000000361838723c */ /* 0x040fe600000018ff */
[----:B------:R-:W5:Y:S04]  /*2060*/  LDSM.16.M88.4 R16, [R192+0x4000] ;  /* 0x00400000c010783b */ /* 0x000f680000000200 */
[----:B--2---:R-:W2:Y:S01]  /*2070*/  LDSM.16.M88.4 R12, [R192+0x4800] ;  /* 0x00480000c00c783b */ /* 0x004ea20000000200 */
[C---:B-1----:R-:W-:Y:S03]  /*2080*/  HMMA.16816.F32 R44, R24.reuse, R108, RZ ;  /* 0x0000006c182c723c */ /* 0x042fe600000018ff */
[----:B---3--:R-:W1:Y:S04]  /*2090*/  LDSM.16.M88.4 R8, [R192+0x5000] ;  /* 0x00500000c008783b */ /* 0x008e680000000200 */
[----:B----4-:R-:W3:Y:S01]  /*20a0*/  LDSM.16.M88.4 R4, [R192+0x5800] ;  /* 0x00580000c004783b */ /* 0x010ee20000000200 */
[C---:B------:R-:W-:Y:S03]  /*20b0*/  HMMA.16816.F32 R36, R24.reuse, R100, RZ ;  /* 0x000000641824723c */ /* 0x040fe600000018ff */
[----:B------:R-:W0:Y:S05]  /*20c0*/  LDGDEPBAR ;  /* 0x00000000000079af */ /* 0x000e2a0000000000 */
        /* <DEDUP_REMOVED lines=19> */
[----:B------:R-:W4:Y:S07]  /*2200*/  LDSM.16.M88.4 R84, [R196] ;  /* 0x00000000c454783b */ /* 0x000f2e0000000200 */
[----:B------:R-:W-:Y:S08]  /*2210*/  HMMA.16816.F32 R96, R96, R94, RZ ;  /* 0x0000005e6060723c */ /* 0x000ff000000018ff */
[C---:B-----5:R-:W-:Y:S08]  /*2220*/  HMMA.16816.F32 R112, R88.reuse, R68, R112 ;  /* 0x000000445870723c */ /* 0x060ff00000001870 */
[C---:B------:R-:W-:Y:S08]  /*2230*/  HMMA.16816.F32 R104, R88.reuse, R72, R104 ;  /* 0x000000485868723c */ /* 0x040ff00000001868 */
[C---:B------:R-:W-:Y:S01]  /*2240*/  HMMA.16816.F32 R96, R88.reuse, R70, R96 ;  /* 0x000000465860723c */ /* 0x040fe20000001860 */
[----:B------:R-:W-:Y:S07]  /*2250*/  LDSM.16.M88.4 R68, [R195+0x2000] ;  /* 0x00200000c344783b */ /* 0x000fee0000000200 */
[----:B------:R-:W-:Y:S01]  /*2260*/  HMMA.16816.F32 R100, R88, R74, R100 ;  /* 0x0000004a5864723c */ /* 0x000fe20000001864 */
[----:B------:R-:W5:Y:S07]  /*2270*/  LDSM.16.M88.4 R72, [R191+0x4000] ;  /* 0x00400000bf48783b */ /* 0x000f6e0000000200 */
[C---:B------:R-:W-:Y:S08]  /*2280*/  HMMA.16816.F32 R60, R20.reuse, R16, R60 ;  /* 0x00000010143c723c */ /* 0x040ff0000000183c */
[C---:B--2---:R-:W-:Y:S08]  /*2290*/  HMMA.16816.F32 R44, R20.reuse, R12, R44 ;  /* 0x0000000c142c723c */ /* 0x044ff0000000182c */
[C---:B-1----:R-:W-:Y:S08]  /*22a0*/  HMMA.16816.F32 R36, R20.reuse, R8, R36 ;  /* 0x000000081424723c */ /* 0x042ff00000001824 */
[C---:B---3--:R-:W-:Y:S08]  /*22b0*/  HMMA.16816.F32 R28, R20.reuse, R4, R28 ;  /* 0x00000004141c723c */ /* 0x048ff0000000181c */
[C---:B------:R-:W-:Y:S08]  /*22c0*/  HMMA.16816.F32 R56, R20.reuse, R18, R56 ;  /* 0x000000121438723c */ /* 0x040ff00000001838 */
[C---:B------:R-:W-:Y:S08]  /*22d0*/  HMMA.16816.F32 R40, R20.reuse, R14, R40 ;  /* 0x0000000e1428723c */ /* 0x040ff00000001828 */
[C---:B------:R-:W-:Y:S08]  /*22e0*/  HMMA.16816.F32 R32, R20.reuse, R10, R32 ;  /* 0x0000000a1420723c */ /* 0x040ff00000001820 */
[----:B------:R-:W-:Y:S01]  /*22f0*/  HMMA.16816.F32 R24, R20, R6, R24 ;  /* 0x000000061418723c */ /* 0x000fe20000001818 */
[----:B------:R-:W1:Y:S07]  /*2300*/  LDSM.16.M88.4 R20, [R195] ;  /* 0x00000000c314783b */ /* 0x000e6e0000000200 */
[C---:B------:R-:W-:Y:S08]  /*2310*/  HMMA.16816.F32 R64, R88.reuse, R80, R64 ;  /* 0x000000505840723c */ /* 0x040ff00000001840 */
[----:B------:R-:W-:Y:S08]  /*2320*/  HMMA.16816.F32 R52, R88, R82, R52 ;  /* 0x000000525834723c */ /* 0x000ff00000001834 */
[C---:B----4-:R-:W-:Y:S08]  /*2330*/  HMMA.16816.F32 R112, R84.reuse, R4, R112 ;  /* 0x000000045470723c */ /* 0x050ff00000001870 */
[----:B------:R-:W-:Y:S01]  /*2340*/  HMMA.16816.F32 R96, R84, R6, R96 ;  /* 0x000000065460723c */ /* 0x000fe20000001860 */
[----:B------:R-:W2:Y:S07]  /*2350*/  LDSM.16.M88.4 R4, [R191+0x4800] ;  /* 0x00480000bf04783b */ /* 0x000eae0000000200 */
[----:B------:R-:W-:Y:S08]  /*2360*/  HMMA.16816.F32 R48, R88, R76, R48 ;  /* 0x0000004c5830723c */ /* 0x000ff00000001830 */
[C---:B------:R-:W-:Y:S08]  /*2370*/  HMMA.16816.F32 R64, R84.reuse, R16, R64 ;  /* 0x000000105440723c */ /* 0x040ff00000001840 */
[C---:B------:R-:W-:Y:S08]  /*2380*/  HMMA.16816.F32 R52, R84.reuse, R18, R52 ;  /* 0x000000125434723c */ /* 0x040ff00000001834 */
[----:B------:R-:W-:Y:S01]  /*2390*/  HMMA.16816.F32 R104, R84, R8, R104 ;  /* 0x000000085468723c */ /* 0x000fe20000001868 */
[----:B------:R-:W-:Y:S01]  /*23a0*/  IMAD R8, R123, UR4, R122 ;  /* 0x000000047b087c24 */ /* 0x000fe2000f8e027a */
[----:B------:R-:W-:-:S03]  /*23b0*/  SHF.R.U32.HI R9, RZ, 0x5, R120 ;  /* 0x00000005ff097819 */ /* 0x000fc60000011678 */
[----:B------:R-:W-:Y:S02]  /*23c0*/  IMAD.SHL.U32 R8, R8, 0x20, RZ ;  /* 0x0000002008087824 */ /* 0x000fe400078e00ff */
[----:B------:R-:W-:Y:S01]  /*23d0*/  IMAD R212, R212, 0x8, R9 ;  /* 0x00000008d4d47824 */ /* 0x000fe200078e0209 */
[----:B------:R-:W-:Y:S02]  /*23e0*/  HMMA.16816.F32 R108, R88, R78, R108 ;  /* 0x0000004e586c723c */ /* 0x000fe4000000186c */
[----:B------:R-:W-:Y:S02]  /*23f0*/  IADD3 R224, P1, P0, R8, R119, R224 ;  /* 0x0000007708e07210 */ /* 0x000fe4000783e0e0 */
[----:B------:R-:W-:-:S04]  /*2400*/  SHF.R.S32.HI R8, RZ, 0x1f, R8 ;  /* 0x0000001fff087819 */ /* 0x000fc80000011408 */
[----:B------:R-:W-:Y:S01]  /*2410*/  HMMA.16816.F32 R48, R84, R12, R48 ;  /* 0x0000000c5430723c */ /* 0x000fe20000001830 */
[----:B------:R-:W-:Y:S02]  /*2420*/  IADD3.X R116, PT, PT, R8, R116, RZ, P1, P0 ;  /* 0x0000007408747210 */ /* 0x000fe40000fe04ff */
[----:B------:R-:W-:Y:S02]  /*2430*/  IADD3 R8, PT, PT, R3, UR25, R209 ;  /* 0x0000001903087c10 */ /* 0x000fe4000fffe0d1 */
[----:B------:R-:W-:Y:S02]  /*2440*/  LOP3.LUT R3, R118, 0x200, R117, 0xf8, !PT ;  /* 0x0000020076037812 */ /* 0x000fe400078ef875 */
[C-C-:B------:R-:W-:Y:S01]  /*2450*/  VIADDMNMX R228, R8.reuse, 0x8, R209.reuse, PT ;  /* 0x0000000808e47846 */ /* 0x140fe200038001d1 */
[----:B-----5:R-:W-:Y:S01]  /*2460*/  HMMA.16816.F32 R60, R68, R72, R60 ;  /* 0x00000048443c723c */ /* 0x020fe2000000183c */
[C---:B------:R-:W-:Y:S02]  /*2470*/  VIADDMNMX R214, R8.reuse, 0x40, R209, PT ;  /* 0x0000004008d67846 */ /* 0x040fe400038001d1 */
[----:B------:R-:W-:-:S02]  /*2480*/  VIMNMX R229, PT, PT, R8, UR27, PT ;  /* 0x0000001b08e57c48 */ /* 0x000fc4000bfe0100 */
[----:B------:R-:W-:-:S03]  /*2490*/  VIADDMNMX R209, R8, 0x48, R209, PT ;  /* 0x0000004808d17846 */ /* 0x000fc600038001d1 */
[----:B-1----:R-:W-:Y:S01]  /*24a0*/  HMMA.16816.F32 R64, R20, R72, R64 ;  /* 0x000000481440723c */ /* 0x002fe20000001840 */
[----:B------:R-:W-:-:S04]  /*24b0*/  IMAD R73, R132, 0x40, R230 ;  /* 0x0000004084497824 */ /* 0x000fc800078e02e6 */
[C---:B------:R-:W-:Y:S02]  /*24c0*/  VIADD R9, R73.reuse, 0x1 ;  /* 0x0000000149097836 */ /* 0x040fe40000000000 */
[C---:B------:R-:W-:Y:S01]  /*24d0*/  VIADD R13, R73.reuse, 0x8 ;  /* 0x00000008490d7836 */ /* 0x040fe20000000000 */
[-C--:B------:R-:W-:Y:S01]  /*24e0*/  HMMA.16816.F32 R52, R20, R74.reuse, R52 ;  /* 0x0000004a1434723c */ /* 0x080fe20000001834 */
[----:B------:R-:W-:Y:S01]  /*24f0*/  VIADD R12, R73, 0x9 ;  /* 0x00000009490c7836 */ /* 0x000fe20000000000 */
[----:B------:R-:W-:Y:S01]  /*2500*/  ISETP.GE.AND P6, PT, R9, R229, PT ;  /* 0x000000e50900720c */ /* 0x000fe20003fc6270 */
[----:B------:R-:W-:Y:S01]  /*2510*/  VIADD R16, R73, 0x18 ;  /* 0x0000001849107836 */ /* 0x000fe20000000000 */
[----:B------:R-:W-:Y:S01]  /*2520*/  ISETP.GE.AND P2, PT, R9, R228, PT ;  /* 0x000000e40900720c */ /* 0x000fe20003f46270 */
[----:B------:R-:W-:Y:S01]  /*2530*/  VIADD R17, R73, 0x19 ;  /* 0x0000001949117836 */ /* 0x000fe20000000000 */
[C---:B------:R-:W-:Y:S02]  /*2540*/  ISETP.GE.AND P0, PT, R9.reuse, R214, PT ;  /* 0x000000d60900720c */ /* 0x040fe40003f06270 */
[----:B------:R-:W-:Y:S01]  /*2550*/  HMMA.16816.F32 R56, R68, R74, R56 ;  /* 0x0000004a4438723c */ /* 0x000fe20000001838 */
[----:B------:R-:W-:-:S02]  /*2560*/  ISETP.GE.AND P3, PT, R9, R209, PT ;  /* 0x000000d10900720c */ /* 0x000fc40003f66270 */
[-C--:B------:R-:W-:Y:S02]  /*2570*/  ISETP.GE.AND P5, PT, R13, R229.reuse, PT ;  /* 0x000000e50d00720c */ /* 0x080fe40003fa6270 */
[----:B------:R-:W-:Y:S02]  /*2580*/  FSEL R19, R63, -INF , !P3 ;  /* 0xff8000003f137808 */ /* 0x000fe40005800000 */
[----:B------:R-:W-:Y:S01]  /*2590*/  ISETP.GE.AND P3, PT, R12, R229, PT ;  /* 0x000000e50c00720c */ /* 0x000fe20003f66270 */
[----:B------:R-:W-:Y:S01]  /*25a0*/  HMMA.16816.F32 R100, R84, R10, R100 ;  /* 0x0000000a5464723c */ /* 0x000fe20000001864 */
[----:B------:R-:W1:Y:S01]  /*25b0*/  LDSM.16.M88.4 R8, [R191+0x5000] ;  /* 0x00500000bf08783b */ /* 0x000e620000000200 */
[----:B------:R-:W-:Y:S02]  /*25c0*/  ISETP.GE.AND P1, PT, R13, R228, PT ;  /* 0x000000e40d00720c */ /* 0x000fe40003f26270 */
[----:B------:R-:W-:Y:S02]  /*25d0*/  FSEL R72, R61, -INF , !P0 ;  /* 0xff8000003d487808 */ /* 0x000fe40004000000 */
[----:B------:R-:W-:-:S02]  /*25e0*/  FSEL R52, R52, -INF , !P5 ;  /* 0xff80000034347808 */ /* 0x000fc40006800000 */
[----:B------:R-:W-:Y:S01]  /*25f0*/  HMMA.16816.F32 R108, R84, R14, R108 ;  /* 0x0000000e546c723c */ /* 0x000fe2000000186c */
[----:B------:R-:W-:Y:S02]  /*2600*/  FSEL R15, R53, -INF , !P3 ;  /* 0xff800000350f7808 */ /* 0x000fe40005800000 */
[-C--:B------:R-:W-:Y:S02]  /*2610*/  ISETP.GE.AND P0, PT, R13, R209.reuse, PT ;  /* 0x000000d10d00720c */ /* 0x080fe40003f06270 */
[C---:B------:R-:W-:Y:S02]  /*2620*/  ISETP.GE.AND P5, PT, R12.reuse, R228, PT ;  /* 0x000000e40c00720c */ /* 0x040fe40003fa6270 */
[----:B------:R-:W-:Y:S01]  /*2630*/  ISETP.GE.AND P3, PT, R12, R209, PT ;  /* 0x000000d10c00720c */ /* 0x000fe20003f66270 */
[----:B--2---:R-:W-:Y:S01]  /*2640*/  HMMA.16816.F32 R48, R20, R4, R48 ;  /* 0x000000041430723c */ /* 0x004fe20000001830 */
[----:B------:R-:W-:Y:S02]  /*2650*/  FSEL R14, R54, -INF , !P1 ;  /* 0xff800000360e7808 */ /* 0x000fe40004800000 */
[----:B------:R-:W-:-:S02]  /*2660*/  FSEL R55, R55, -INF , !P5 ;  /* 0xff80000037377808 */ /* 0x000fc40006800000 */
[----:B------:R-:W-:Y:S02]  /*2670*/  FSEL R53, R58, -INF , !P0 ;  /* 0xff8000003a357808 */ /* 0x000fe40004000000 */
[----:B------:R-:W-:Y:S01]  /*2680*/  FSEL R54, R59, -INF , !P3 ;  /* 0xff8000003b367808 */ /* 0x000fe20005800000 */
[C---:B------:R-:W-:Y:S01]  /*2690*/  HMMA.16816.F32 R44, R68.reuse, R4, R44 ;  /* 0x00000004442c723c */ /* 0x040fe2000000182c */
[----:B------:R-:W-:Y:S01]  /*26a0*/  VIADD R5, R73, 0x10 ;  /* 0x0000001049057836 */ /* 0x000fe20000000000 */
[-C--:B------:R-:W-:Y:S01]  /*26b0*/  ISETP.GE.AND P4, PT, R13, R214.reuse, PT ;  /* 0x000000d60d00720c */ /* 0x080fe20003f86270 */
[----:B------:R-:W-:Y:S01]  /*26c0*/  VIADD R4, R73, 0x11 ;  /* 0x0000001149047836 */ /* 0x000fe20000000000 */
[----:B------:R-:W-:Y:S02]  /*26d0*/  ISETP.GE.AND P1, PT, R12, R214, PT ;  /* 0x000000d60c00720c */ /* 0x000fe40003f26270 */
[CC--:B------:R-:W-:Y:S02]  /*26e0*/  ISETP.GE.AND P5, PT, R5.reuse, R229.reuse, PT ;  /* 0x000000e50500720c */ /* 0x0c0fe40003fa6270 */
[----:B------:R-:W-:Y:S01]  /*26f0*/  ISETP.GE.AND P0, PT, R5, R228, PT ;  /* 0x000000e40500720c */ /* 0x000fe20003f06270 */
[----:B------:R-:W-:Y:S01]  /*2700*/  HMMA.16816.F32 R40, R68, R6, R40 ;  /* 0x000000064428723c */ /* 0x000fe20000001828 */
[----:B------:R-:W-:-:S02]  /*2710*/  ISETP.GE.AND P3, PT, R4, R229, PT ;  /* 0x000000e50400720c */ /* 0x000fc40003f66270 */
[----:B------:R-:W-:Y:S02]  /*2720*/  FSEL R56, R56, -INF , !P4 ;  /* 0xff80000038387808 */ /* 0x000fe40006000000 */
[----:B------:R-:W-:Y:S02]  /*2730*/  FSEL R57, R57, -INF , !P1 ;  /* 0xff80000039397808 */ /* 0x000fe40004800000 */
[----:B------:R-:W-:Y:S01]  /*2740*/  FSEL R59, R48, -INF , !P5 ;  /* 0xff800000303b7808 */ /* 0x000fe20006800000 */
[----:B------:R-:W-:Y:S01]  /*2750*/  HMMA.16816.F32 R108, R20, R6, R108 ;  /* 0x00000006146c723c */ /* 0x000fe2000000186c */
[----:B------:R-:W-:Y:S02]  /*2760*/  FSEL R58, R50, -INF , !P0 ;  /* 0xff800000323a7808 */ /* 0x000fe40004000000 */
[----:B------:R-:W-:Y:S02]  /*2770*/  FSEL R61, R49, -INF , !P3 ;  /* 0xff800000313d7808 */ /* 0x000fe40005800000 */
[----:B------:R-:W-:-:S02]  /*2780*/  ISETP.GE.AND P4, PT, R5, R214, PT ;  /* 0x000000d60500720c */ /* 0x000fc40003f86270 */
[-C--:B------:R-:W-:Y:S01]  /*2790*/  ISETP.GE.AND P1, PT, R5, R209.reuse, PT ;  /* 0x000000d10500720c */ /* 0x080fe20003f26270 */
[-C--:B-1----:R-:W-:Y:S01]  /*27a0*/  HMMA.16816.F32 R104, R20, R8.reuse, R104 ;  /* 0x000000081468723c */ /* 0x082fe20000001868 */
[C---:B------:R-:W-:Y:S02]  /*27b0*/  ISETP.GE.AND P5, PT, R4.reuse, R228, PT ;  /* 0x000000e40400720c */ /* 0x040fe40003fa6270 */
[C---:B------:R-:W-:Y:S02]  /*27c0*/  ISETP.GE.AND P0, PT, R4.reuse, R214, PT ;  /* 0x000000d60400720c */ /* 0x040fe40003f06270 */
[----:B------:R-:W-:Y:S02]  /*27d0*/  ISETP.GE.AND P3, PT, R4, R209, PT ;  /* 0x000000d10400720c */ /* 0x000fe40003f66270 */
[----:B------:R-:W1:Y:S01]  /*27e0*/  LDSM.16.M88.4 R4, [R191+0x5800] ;  /* 0x00580000bf04783b */ /* 0x000e620000000200 */
[----:B------:R-:W-:Y:S01]  /*27f0*/  FSEL R63, R51, -INF , !P5 ;  /* 0xff800000333f7808 */ /* 0x000fe20006800000 */
[----:B------:R-:W-:Y:S01]  /*2800*/  HMMA.16816.F32 R36, R68, R8, R36 ;  /* 0x000000084424723c */ /* 0x000fe20000001824 */
[----:B------:R-:W-:Y:S01]  /*2810*/  FSEL R12, R44, -INF , !P4 ;  /* 0xff8000002c0c7808 */ /* 0x000fe20006000000 */
[----:B------:R-:W-:Y:S01]  /*2820*/  VIADD R9, R73, 0x20 ;  /* 0x0000002049097836 */ /* 0x000fe20000000000 */
[----:B------:R-:W-:Y:S01]  /*2830*/  FSEL R46, R46, -INF , !P1 ;  /* 0xff8000002e2e7808 */ /* 0x000fe20004800000 */
[----:B------:R-:W-:-:S04]  /*2840*/  DEPBAR.LE SB0, 0x0 ;  /* 0x000080000000791a */ /* 0x000fc80000000000 */
[----:B------:R-:W-:Y:S01]  /*2850*/  FSEL R13, R45, -INF , !P0 ;  /* 0xff8000002d0d7808 */ /* 0x000fe20004000000 */
[-C--:B------:R-:W-:Y:S01]  /*2860*/  HMMA.16816.F32 R32, R68, R10.reuse, R32 ;  /* 0x0000000a4420723c */ /* 0x080fe20000001820 */
[C---:B------:R-:W-:Y:S02]  /*2870*/  ISETP.GE.AND P5, PT, R16.reuse, R229, PT ;  /* 0x000000e51000720c */ /* 0x040fe40003fa6270 */
[C---:B------:R-:W-:Y:S02]  /*2880*/  ISETP.GE.AND P1, PT, R16.reuse, R228, PT ;  /* 0x000000e41000720c */ /* 0x040fe40003f26270 */
[C---:B------:R-:W-:Y:S02]  /*2890*/  ISETP.GE.AND P4, PT, R16.reuse, R214, PT ;  /* 0x000000d61000720c */ /* 0x040fe40003f86270 */
[----:B------:R-:W-:Y:S01]  /*28a0*/  ISETP.GE.AND P0, PT, R16, R209, PT ;  /* 0x000000d11000720c */ /* 0x000fe20003f06270 */
[----:B------:R-:W-:Y:S01]  /*28b0*/  HMMA.16816.F32 R100, R20, R10, R100 ;  /* 0x0000000a1464723c */ /* 0x000fe20000001864 */
[----:B------:R-:W-:Y:S01]  /*28c0*/  FSEL R16, R47, -INF , !P3 ;  /* 0xff8000002f107808 */ /* 0x000fe20005800000 */
[----:B------:R-:W-:Y:S01]  /*28d0*/  VIADD R11, R73, 0x29 ;  /* 0x00000029490b7836 */ /* 0x000fe20000000000 */
[----:B------:R-:W-:-:S02]  /*28e0*/  ISETP.GE.AND P3, PT, R17, R229, PT ;  /* 0x000000e51100720c */ /* 0x000fc40003f66270 */
[----:B------:R-:W-:Y:S02]  /*28f0*/  FSEL R176, R108, -INF , !P5 ;  /* 0xff8000006cb07808 */ /* 0x000fe40006800000 */
[----:B------:R-:W-:Y:S02]  /*2900*/  FSEL R175, R110, -INF , !P1 ;  /* 0xff8000006eaf7808 */ /* 0x000fe40004800000 */
[----:B------:R-:W-:Y:S02]  /*2910*/  FSEL R177, R109, -INF , !P3 ;  /* 0xff8000006db17808 */ /* 0x000fe40005800000 */
[C---:B------:R-:W-:Y:S02]  /*2920*/  ISETP.GE.AND P5, PT, R17.reuse, R228, PT ;  /* 0x000000e41100720c */ /* 0x040fe40003fa6270 */
[C---:B------:R-:W-:Y:S02]  /*2930*/  ISETP.GE.AND P1, PT, R17.reuse, R214, PT ;  /* 0x000000d61100720c */ /* 0x040fe40003f26270 */
[----:B------:R-:W-:-:S02]  /*2940*/  ISETP.GE.AND P3, PT, R17, R209, PT ;  /* 0x000000d11100720c */ /* 0x000fc40003f66270 */
[----:B------:R-:W-:Y:S01]  /*2950*/  FSEL R17, R40, -INF , !P4 ;  /* 0xff80000028117808 */ /* 0x000fe20006000000 */
[----:B------:R-:W-:Y:S01]  /*2960*/  VIADD R40, R73, 0x21 ;  /* 0x0000002149287836 */ /* 0x000fe20000000000 */
[----:B------:R-:W-:Y:S02]  /*2970*/  ISETP.GE.AND P4, PT, R9, R229, PT ;  /* 0x000000e50900720c */ /* 0x000fe40003f86270 */
[----:B------:R-:W-:Y:S01]  /*2980*/  FSEL R174, R111, -INF , !P5 ;  /* 0xff8000006fae7808 */ /* 0x000fe20006800000 */
[----:B-1----:R-:W-:Y:S01]  /*2990*/  HMMA.16816.F32 R28, R68, R4, R28 ;  /* 0x00000004441c723c */ /* 0x002fe2000000181c */
[----:B------:R-:W-:Y:S02]  /*29a0*/  FSEL R8, R42, -INF , !P0 ;  /* 0xff8000002a087808 */ /* 0x000fe40004000000 */
[----:B------:R-:W-:Y:S02]  /*29b0*/  FSEL R18, R41, -INF , !P1 ;  /* 0xff80000029127808 */ /* 0x000fe40004800000 */
[----:B------:R-:W-:-:S02]  /*29c0*/  ISETP.GE.AND P0, PT, R9, R228, PT ;  /* 0x000000e40900720c */ /* 0x000fc40003f06270 */
[C---:B------:R-:W-:Y:S01]  /*29d0*/  ISETP.GE.AND P5, PT, R9.reuse, R214, PT ;  /* 0x000000d60900720c */ /* 0x040fe20003fa6270 */
[----:B------:R-:W-:Y:S01]  /*29e0*/  HMMA.16816.F32 R112, R20, R4, R112 ;  /* 0x000000041470723c */ /* 0x000fe20000001870 */
[----:B------:R-:W-:Y:S01]  /*29f0*/  ISETP.GE.AND P1, PT, R9, R209, PT ;  /* 0x000000d10900720c */ /* 0x000fe20003f26270 */
[----:B------:R-:W-:Y:S01]  /*2a00*/  VIADD R5, R73, 0x30 ;  /* 0x0000003049057836 */ /* 0x000fe20000000000 */
[----:B------:R-:W-:Y:S01]  /*2a10*/  FSEL R9, R43, -INF , !P3 ;  /* 0xff8000002b097808 */ /* 0x000fe20005800000 */
[----:B------:R-:W-:Y:S01]  /*2a20*/  VIADD R4, R73, 0x31 ;  /* 0x0000003149047836 */ /* 0x000fe20000000000 */
[----:B------:R-:W-:Y:S02]  /*2a30*/  FSEL R65, R65, -INF , !P6 ;  /* 0xff80000041417808 */ /* 0x000fe40007000000 */
[----:B------:R-:W-:Y:S01]  /*2a40*/  FSEL R10, R67, -INF , !P2 ;  /* 0xff800000430a7808 */ /* 0x000fe20005000000 */
[----:B------:R-:W-:Y:S01]  /*2a50*/  HMMA.16816.F32 R24, R68, R6, R24 ;  /* 0x000000064418723c */ /* 0x000fe20000001818 */
[----:B------:R-:W-:-:S02]  /*2a60*/  FSEL R163, R104, -INF , !P4 ;  /* 0xff80000068a37808 */ /* 0x000fc40006000000 */
[C---:B------:R-:W-:Y:S02]  /*2a70*/  ISETP.GE.AND P3, PT, R40.reuse, R229, PT ;  /* 0x000000e52800720c */ /* 0x040fe40003f66270 */
[C---:B------:R-:W-:Y:S01]  /*2a80*/  ISETP.GE.AND P6, PT, R40.reuse, R228, PT ;  /* 0x000000e42800720c */ /* 0x040fe20003fc6270 */
[----:B------:R-:W-:Y:S01]  /*2a90*/  BAR.SYNC.DEFER_BLOCKING 0x0 ;  /* 0x0000000000007b1d */ /* 0x000fe20000010000 */
[C---:B------:R-:W-:Y:S01]  /*2aa0*/  ISETP.GE.AND P2, PT, R40.reuse, R214, PT ;  /* 0x000000d62800720c */ /* 0x040fe20003f46270 */
[----:B------:R-:W-:Y:S01]  /*2ab0*/  HMMA.16816.F32 R96, R20, R6, R96 ;  /* 0x000000061460723c */ /* 0x000fe20000001860 */
[----:B------:R-:W-:Y:S01]  /*2ac0*/  ISETP.GE.AND P4, PT, R40, R209, PT ;  /* 0x000000d12800720c */ /* 0x000fe20003f86270 */
[----:B------:R-:W-:Y:S01]  /*2ad0*/  VIADD R40, R73, 0x28 ;  /* 0x0000002849287836 */ /* 0x000fe20000000000 */
[----:B------:R-:W-:Y:S02]  /*2ae0*/  FSEL R154, R38, -INF , !P1 ;  /* 0xff800000269a7808 */ /* 0x000fe40004800000 */
[----:B------:R-:W-:-:S02]  /*2af0*/  FSEL R153, R37, -INF , !P2 ;  /* 0xff80000025997808 */ /* 0x000fc40005000000 */
[C---:B------:R-:W-:Y:S02]  /*2b00*/  ISETP.GE.AND P1, PT, R40.reuse, R214, PT ;  /* 0x000000d62800720c */ /* 0x040fe40003f26270 */
        /* <DEDUP_REMOVED lines=17> */
[----:B------:R-:W-:-:S02]  /*2c20*/  ISETP.GE.AND P1, PT, R4, R209, PT ;  /* 0x000000d10400720c */ /* 0x000fc40003f26270 */
[----:B------:R-:W-:Y:S02]  /*2c30*/  FSEL R159, R28, -INF , !P0 ;  /* 0xff8000001c9f7808 */ /* 0x000fe40004000000 */
[----:B------:R-:W-:Y:S02]  /*2c40*/  FSEL R148, R31, -INF , !P1 ;  /* 0xff8000001f947808 */ /* 0x000fe40004800000 */
[-C--:B------:R-:W-:Y:S02]  /*2c50*/  ISETP.GE.AND P1, PT, R5, R214.reuse, PT ;  /* 0x000000d60500720c */ /* 0x080fe40003f26270 */
[----:B------:R-:W-:Y:S02]  /*2c60*/  ISETP.GE.AND P0, PT, R4, R214, PT ;  /* 0x000000d60400720c */ /* 0x000fe40003f06270 */
[----:B------:R-:W-:Y:S02]  /*2c70*/  FSEL R157, R24, -INF , !P1 ;  /* 0xff800000189d7808 */ /* 0x000fe40004800000 */
[----:B------:R-:W-:-:S02]  /*2c80*/  FSEL R158, R29, -INF , !P0 ;  /* 0xff8000001d9e7808 */ /* 0x000fc40004000000 */
[----:B------:R-:W-:Y:S02]  /*2c90*/  ISETP.GE.AND P1, PT, R5, R209, PT ;  /* 0x000000d10500720c */ /* 0x000fe40003f26270 */
[-C--:B------:R-:W-:Y:S02]  /*2ca0*/  ISETP.GE.AND P0, PT, R4, R229.reuse, PT ;  /* 0x000000e50400720c */ /* 0x080fe40003f06270 */
[----:B------:R-:W-:Y:S02]  /*2cb0*/  FSEL R149, R26, -INF , !P1 ;  /* 0xff8000001a957808 */ /* 0x000fe40004800000 */
[----:B------:R-:W-:Y:S02]  /*2cc0*/  FSEL R143, R113, -INF , !P0 ;  /* 0xff800000718f7808 */ /* 0x000fe40004000000 */
[----:B------:R-:W-:Y:S02]  /*2cd0*/  ISETP.NE.AND P1, PT, R137, 0x1, PT ;  /* 0x000000018900780c */ /* 0x000fe40003f25270 */
[----:B------:R-:W-:-:S02]  /*2ce0*/  ISETP.GE.AND P0, PT, R73, R229, PT ;  /* 0x000000e54900720c */ /* 0x000fc40003f06270 */
[----:B------:R-:W-:Y:S02]  /*2cf0*/  FSEL R147, R112, -INF , !P2 ;  /* 0xff80000070937808 */ /* 0x000fe40005000000 */
[----:B------:R-:W-:Y:S02]  /*2d00*/  ISETP.GE.AND P2, PT, R73, R228, PT ;  /* 0x000000e44900720c */ /* 0x000fe40003f46270 */
[----:B------:R-:W-:Y:S02]  /*2d10*/  FSEL R64, R64, -INF , !P0 ;  /* 0xff80000040407808 */ /* 0x000fe40004000000 */
[----:B------:R-:W-:Y:S02]  /*2d20*/  ISETP.GE.AND P0, PT, R5, R229, PT ;  /* 0x000000e50500720c */ /* 0x000fe40003f06270 */
[----:B------:R-:W-:Y:S02]  /*2d30*/  FSEL R155, R39, -INF , !P4 ;  /* 0xff800000279b7808 */ /* 0x000fe40006000000 */
[----:B------:R-:W-:-:S02]  /*2d40*/  FSEL R28, R66, -INF , !P2 ;  /* 0xff800000421c7808 */ /* 0x000fc40005000000 */
[-C--:B------:R-:W-:Y:S02]  /*2d50*/  ISETP.GE.AND P4, PT, R11, R214.reuse, PT ;  /* 0x000000d60b00720c */ /* 0x080fe40003f86270 */
[C---:B------:R-:W-:Y:S02]  /*2d60*/  ISETP.GE.AND P2, PT, R73.reuse, R214, PT ;  /* 0x000000d64900720c */ /* 0x040fe40003f46270 */
[----:B------:R-:W-:Y:S02]  /*2d70*/  FSEL R145, R96, -INF , !P0 ;  /* 0xff80000060917808 */ /* 0x000fe40004000000 */
[C---:B------:R-:W-:Y:S01]  /*2d80*/  ISETP.GE.AND P0, PT, R73.reuse, R209, PT ;  /* 0x000000d14900720c */ /* 0x040fe20003f06270 */
[----:B------:R-:W-:Y:S01]  /*2d90*/  VIADD R73, R73, 0x39 ;  /* 0x0000003949497836 */ /* 0x000fe20000000000 */
[----:B------:R-:W-:Y:S02]  /*2da0*/  FSEL R156, R36, -INF , !P5 ;  /* 0xff800000249c7808 */ /* 0x000fe40006800000 */
[----:B------:R-:W-:-:S02]  /*2db0*/  FSEL R172, R33, -INF , !P4 ;  /* 0xff80000021ac7808 */ /* 0x000fc40006000000 */
[----:B------:R-:W-:Y:S02]  /*2dc0*/  FSEL R60, R60, -INF , !P2 ;  /* 0xff8000003c3c7808 */ /* 0x000fe40005000000 */
[-C--:B------:R-:W-:Y:S02]  /*2dd0*/  ISETP.GE.AND P5, PT, R40, R228.reuse, PT ;  /* 0x000000e42800720c */ /* 0x080fe40003fa6270 */
[-C--:B------:R-:W-:Y:S02]  /*2de0*/  ISETP.GE.AND P4, PT, R11, R228.reuse, PT ;  /* 0x000000e40b00720c */ /* 0x080fe40003f86270 */
[----:B------:R-:W-:Y:S02]  /*2df0*/  ISETP.GE.AND P2, PT, R4, R228, PT ;  /* 0x000000e40400720c */ /* 0x000fe40003f46270 */
[----:B------:R-:W-:Y:S01]  /*2e00*/  FSEL R62, R62, -INF , !P0 ;  /* 0xff8000003e3e7808 */ /* 0x000fe20004000000 */
[----:B------:R-:W-:Y:S10]  /*2e10*/  @!P1 BRA `(.L_x_767) ;  /* 0x0000000000689947 */ /* 0x000ff40003800000 */
[----:B------:R-:W-:-:S04]  /*2e20*/  VIADD R6, R137, 0xfffffffe ;  /* 0xfffffffe89067836 */ /* 0x000fc80000000000 */
[C---:B------:R-:W-:Y:S02]  /*2e30*/  IMAD R4, R6.reuse, UR6, RZ ;  /* 0x0000000606047c24 */ /* 0x040fe4000f8e02ff */
[----:B------:R-:W-:-:S04]  /*2e40*/  IMAD.WIDE.U32 R6, R6, UR7, RZ ;  /* 0x0000000706067c25 */ /* 0x000fc8000f8e00ff */
[----:B------:R-:W-:Y:S01]  /*2e50*/  IMAD.IADD R4, R7, 0x1, R4 ;  /* 0x0000000107047824 */ /* 0x000fe200078e0204 */
[CC--:B------:R-:W-:Y:S02]  /*2e60*/  LEA R22, P1, R6.reuse, R202.reuse, 0x1 ;  /* 0x000000ca06167211 */ /* 0x0c0fe400078208ff */
[C---:B------:R-:W-:Y:S02]  /*2e70*/  IADD3 R11, P0, PT, R6.reuse, UR19, RZ ;  /* 0x00000013060b7c10 */ /* 0x040fe4000ff1e0ff */
[----:B------:R-:W-:Y:S02]  /*2e80*/  LEA.HI.X R23, R6, R201, R4, 0x1, P1 ;  /* 0x000000c906177211 */ /* 0x000fe400008f0c04 */
[----:B------:R-:W-:Y:S02]  /*2e90*/  IADD3.X R4, PT, PT, R4, UR18, RZ, P0, !PT ;  /* 0x0000001204047c10 */ /* 0x000fe400087fe4ff */
[C---:B------:R-:W-:Y:S01]  /*2ea0*/  LEA R20, P0, R11.reuse, R202, 0x1 ;  /* 0x000000ca0b147211 */ /* 0x040fe200078008ff */
[----:B------:R-:W-:Y:S01]  /*2eb0*/  @!PT LDS RZ, [RZ] ;  /* 0x00000000fffff984 */ /* 0x000fe20000000800 */
[----:B------:R-:W-:Y:S01]  /*2ec0*/  @!PT LDS RZ, [RZ] ;  /* 0x00000000fffff984 */ /* 0x000fe20000000800 */
[----:B------:R-:W-:Y:S01]  /*2ed0*/  @!PT LDS RZ, [RZ] ;  /* 0x00000000fffff984 */ /* 0x000fe20000000800 */
[----:B------:R1:W-:Y:S01]  /*2ee0*/  LDGSTS.E.BYPASS.LTC128B.128 [R204+0x4000], desc[UR28][R22.64] ;  /* 0x0400000016cc7fae */ /* 0x0003e2000b981a1c */
[----:B------:R-:W-:-:S02]  /*2ef0*/  IADD3 R7, P1, PT, R11, UR19, RZ ;  /* 0x000000130b077c10 */ /* 0x000fc4000ff3e0ff */
[C---:B------:R-:W-:Y:S02]  /*2f00*/  LEA.HI.X R21, R11.reuse, R201, R4, 0x1, P0 ;  /* 0x000000c90b157211 */ /* 0x040fe400000f0c04 */
[----:B------:R-:W-:Y:S02]  /*2f10*/  IADD3 R11, P0, PT, R11, UR37, RZ ;  /* 0x000000250b0b7c10 */ /* 0x000fe4000ff1e0ff */
[C---:B------:R-:W-:Y:S01]  /*2f20*/  IADD3.X R6, PT, PT, R4.reuse, UR18, RZ, P1, !PT ;  /* 0x0000001204067c10 */ /* 0x040fe20008ffe4ff */
[----:B------:R1:W-:Y:S01]  /*2f30*/  LDGSTS.E.BYPASS.LTC128B.128 [R204+0x4800], desc[UR28][R20.64] ;  /* 0x0480000014cc7fae */ /* 0x0003e2000b981a1c */
[----:B------:R-:W-:Y:S02]  /*2f40*/  IADD3.X R4, PT, PT, R4, UR36, RZ, P0, !PT ;  /* 0x0000002404047c10 */ /* 0x000fe400087fe4ff */
[-C--:B------:R-:W-:Y:S02]  /*2f50*/  LEA R32, P1, R7, R202.reuse, 0x1 ;  /* 0x000000ca07207211 */ /* 0x080fe400078208ff */
[----:B------:R-:W-:-:S02]  /*2f60*/  LEA R30, P0, R11, R202, 0x1 ;  /* 0x000000ca0b1e7211 */ /* 0x000fc400078008ff */
[-C--:B------:R-:W-:Y:S02]  /*2f70*/  LEA.HI.X R33, R7, R201.reuse, R6, 0x1, P1 ;  /* 0x000000c907217211 */ /* 0x080fe400008f0c06 */
[----:B------:R-:W-:-:S03]  /*2f80*/  LEA.HI.X R31, R11, R201, R4, 0x1, P0 ;  /* 0x000000c90b1f7211 */ /* 0x000fc600000f0c04 */
[----:B------:R1:W-:Y:S04]  /*2f90*/  LDGSTS.E.BYPASS.LTC128B.128 [R204+0x5000], desc[UR28][R32.64] ;  /* 0x0500000020cc7fae */ /* 0x0003e8000b981a1c */
[----:B------:R1:W-:Y:S04]  /*2fa0*/  LDGSTS.E.BYPASS.LTC128B.128 [R204+0x5800], desc[UR28][R30.64] ;  /* 0x058000001ecc7fae */ /* 0x0003e8000b981a1c */
[----:B------:R-:W0:Y:S02]  /*2fb0*/  LDGDEPBAR ;  /* 0x00000000000079af */ /* 0x000e240000000000 */
.L_x_767:
[C---:B------:R-:W-:Y:S01]  /*2fc0*/  VIADD R138, R212.reuse, 0x4 ;  /* 0x00000004d48a7836 */ /* 0x040fe20000000000 */
[----:B------:R-:W-:Y:S01]  /*2fd0*/  UIADD3 UR4, UPT, UPT, UR33, -0x4498517b, URZ ;  /* 0xbb67ae8521047890 */ /* 0x000fe2000fffe0ff */
[----:B------:R-:W-:Y:S01]  /*2fe0*/  IMAD.WIDE.U32 R212, R212, -0x326172a9, RZ ;  /* 0xcd9e8d57d4d47825 */ /* 0x000fe200078e00ff */
[----:B------:R-:W-:Y:S01]  /*2ff0*/  UIADD3 UR13, UPT, UPT, UR32, -0x61c88647, URZ ;  /* 0x9e3779b9200d7890 */ /* 0x000fe2000fffe0ff */
[----:B------:R-:W-:Y:S01]  /*3000*/  ISETP.GE.AND P0, PT, R73, R229, PT ;  /* 0x000000e54900720c */ /* 0x000fe20003f06270 */
[----:B------:R-:W-:Y:S01]  /*3010*/  UIADD3 UR12, UPT, UPT, UR32, 0x3c6ef372, URZ ;  /* 0x3c6ef372200c7890 */ /* 0x000fe2000fffe0ff */
[----:B------:R-:W-:Y:S01]  /*3020*/  IMAD.WIDE.U32 R138, R138, -0x326172a9, RZ ;  /* 0xcd9e8d578a8a7825 */ /* 0x000fe200078e00ff */
[----:B------:R-:W-:Y:S01]  /*3030*/  LOP3.LUT R222, R116, UR32, R213, 0x96, !PT ;  /* 0x0000002074de7c12 */ /* 0x000fe2000f8e96d5 */
[----:B------:R-:W-:Y:S01]  /*3040*/  UIADD3 UR23, UPT, UPT, UR33, 0x76cf5d0a, URZ ;  /* 0x76cf5d0a21177890 */ /* 0x000fe2000fffe0ff */
[----:B------:R-:W-:Y:S01]  /*3050*/  ISETP.GE.AND P1, PT, R5, R228, PT ;  /* 0x000000e40500720c */ /* 0x000fe20003f26270 */
[----:B------:R-:W-:Y:S01]  /*3060*/  IMAD.SHL.U32 R11, R132, 0x2, RZ ;  /* 0x00000002840b7824 */ /* 0x000fe200078e00ff */
[----:B------:R-:W-:Y:S01]  /*3070*/  LOP3.LUT R216, R116, UR32, R139, 0x96, !PT ;  /* 0x0000002074d87c12 */ /* 0x000fe2000f8e968b */
[----:B------:R-:W-:Y:S01]  /*3080*/  IMAD.WIDE.U32 R224, R224, -0x2daee0ad, RZ ;  /* 0xd2511f53e0e07825 */ /* 0x000fe200078e00ff */
[----:B------:R-:W-:Y:S01]  /*3090*/  FMNMX3.FTZ R5, R60, R72, R56, !PT ;  /* 0x000000483c057276 */ /* 0x000fe20007810038 */
[----:B------:R-:W-:Y:S01]  /*30a0*/  UIADD3 UR22, UPT, UPT, UR33, 0x32370b8f, URZ ;  /* 0x32370b8f21167890 */ /* 0x000fe2000fffe0ff */
[----:B------:R-:W-:Y:S01]  /*30b0*/  FSEL R142, R97, -INF , !P0 ;  /* 0xff800000618e7808 */ /* 0x000fe20004000000 */
[----:B------:R-:W-:Y:S01]  /*30c0*/  IMAD.WIDE.U32 R222, R222, -0x2daee0ad, RZ ;  /* 0xd2511f53dede7825 */ /* 0x000fe200078e00ff */
[----:B-1----:R-:W-:Y:S01]  /*30d0*/  LOP3.LUT R30, R11, UR33, R225, 0x96, !PT ;  /* 0x000000210b1e7c12 */ /* 0x002fe2000f8e96e1 */
[----:B------:R-:W-:Y:S01]  /*30e0*/  UIADD3 UR11, UPT, UPT, UR32, -0x255992d5, URZ ;  /* 0xdaa66d2b200b7890 */ /* 0x000fe2000fffe0ff */
[----:B------:R-:W-:Y:S01]  /*30f0*/  ISETP.GE.AND P0, PT, R73, R214, PT ;  /* 0x000000d64900720c */ /* 0x000fe20003f06270 */
[----:B------:R-:W-:Y:S01]  /*3100*/  IMAD.WIDE.U32 R216, R216, -0x2daee0ad, RZ ;  /* 0xd2511f53d8d87825 */ /* 0x000fe200078e00ff */
[----:B------:R-:W-:Y:S01]  /*3110*/  LOP3.LUT R220, R224, UR4, R223, 0x96, !PT ;  /* 0x00000004e0dc7c12 */ /* 0x000fe2000f8e96df */
[----:B------:R-:W-:Y:S01]  /*3120*/  UIADD3 UR10, UPT, UPT, UR32, 0x78dde6e4, URZ ;  /* 0x78dde6e4200a7890 */ /* 0x000fe2000fffe0ff */
[----:B------:R-:W-:Y:S01]  /*3130*/  FMNMX3.FTZ R7, R62, R19, R53, !PT ;  /* 0x000000133e077276 */ /* 0x000fe20007810035 */
[----:B------:R-:W-:Y:S01]  /*3140*/  IMAD.WIDE.U32 R30, R30, -0x326172a9, RZ ;  /* 0xcd9e8d571e1e7825 */ /* 0x000fe200078e00ff */
[----:B------:R-:W-:Y:S01]  /*3150*/  LOP3.LUT R210, R224, UR4, R217, 0x96, !PT ;  /* 0x00000004e0d27c12 */ /* 0x000fe2000f8e96d9 */
[----:B------:R-:W-:Y:S01]  /*3160*/  UIADD3 UR20, UPT, UPT, UR33, -0x56f99767, URZ ;  /* 0xa906689921147890 */ /* 0x000fe2000fffe0ff */
[----:B------:R-:W-:Y:S01]  /*3170*/  FSEL R160, R25, -INF , !P0 ;  /* 0xff80000019a07808 */ /* 0x000fe20004000000 */
[----:B------:R-:W-:Y:S01]  /*3180*/  IMAD.WIDE.U32 R220, R220, -0x326172a9, RZ ;  /* 0xcd9e8d57dcdc7825 */ /* 0x000fe200078e00ff */
[--C-:B------:R-:W-:Y:S01]  /*3190*/  LOP3.LUT R6, R138, UR13, R31.reuse, 0x96, !PT ;  /* 0x0000000d8a067c12 */ /* 0x100fe2000f8e961f */
[----:B------:R-:W1:Y:S01]  /*31a0*/  LDCU UR4, c[0x0][0x45c] ;  /* 0x00008b80ff0477ac */ /* 0x000e620008000800 */
[----:B------:R-:W-:Y:S01]  /*31b0*/  LOP3.LUT R4, R212, UR13, R31, 0x96, !PT ;  /* 0x0000000dd4047c12 */ /* 0x000fe2000f8e961f */
[----:B------:R-:W-:Y:S01]  /*31c0*/  IMAD.WIDE.U32 R210, R210, -0x326172a9, RZ ;  /* 0xcd9e8d57d2d27825 */ /* 0x000fe200078e00ff */
[----:B------:R-:W-:Y:S01]  /*31d0*/  LOP3.LUT R34, R30, UR12, R221, 0x96, !PT ;  /* 0x0000000c1e227c12 */ /* 0x000fe2000f8e96dd */
[----:B------:R-:W-:Y:S01]  /*31e0*/  UIADD3 UR21, UPT, UPT, UR33, -0x126145ec, URZ ;  /* 0xed9eba1421157890 */ /* 0x000fe2000fffe0ff */
[----:B------:R-:W-:Y:S01]  /*31f0*/  ISETP.GE.AND P0, PT, R73, R209, PT ;  /* 0x000000d14900720c */ /* 0x000fe20003f06270 */
[----:B------:R-:W-:Y:S01]  /*3200*/  IMAD.WIDE.U32 R32, R6, -0x2daee0ad, RZ ;  /* 0xd2511f5306207825 */ /* 0x000fe200078e00ff */
[----:B------:R-:W-:Y:S01]  /*3210*/  LOP3.LUT R30, R30, UR12, R211, 0x96, !PT ;  /* 0x0000000c1e1e7c12 */ /* 0x000fe2000f8e96d3 */
[----:B------:R-:W-:Y:S01]  /*3220*/  UIADD3 UR8, UPT, UPT, UR32, -0x4ab325aa, URZ ;  /* 0xb54cda5620087890 */ /* 0x000fe2000fffe0ff */
[----:B------:R-:W-:Y:S01]  /*3230*/  FMNMX3.FTZ R7, R7, R54, R46, !PT ;  /* 0x0000003607077276 */ /* 0x000fe2000781002e */
[----:B------:R-:W-:Y:S01]  /*3240*/  IMAD.WIDE.U32 R20, R4, -0x2daee0ad, RZ ;  /* 0xd2511f5304147825 */ /* 0x000fe200078e00ff */
[----:B------:R-:W-:Y:S01]  /*3250*/  FMNMX3.FTZ R4, R5, R57, R12, !PT ;  /* 0x0000003905047276 */ /* 0x000fe2000781000c */
[----:B------:R-:W2:Y:S01]  /*3260*/  LDCU UR16, c[0x0][0x4f8] ;  /* 0x00009f00ff1077ac */ /* 0x000ea20008000800 */
[----:B------:R-:W-:Y:S01]  /*3270*/  LOP3.LUT R6, R216, UR23, R33, 0x96, !PT ;  /* 0x00000017d8067c12 */ /* 0x000fe2000f8e9621 */
[----:B------:R-:W-:Y:S01]  /*3280*/  IMAD.WIDE.U32 R30, R30, -0x2daee0ad, RZ ;  /* 0xd2511f531e1e7825 */ /* 0x000fe200078e00ff */
[----:B------:R-:W-:Y:S01]  /*3290*/  FMNMX3.FTZ R4, R4, R13, R17, !PT ;  /* 0x0000000d04047276 */ /* 0x000fe20007810011 */
[----:B------:R-:W-:Y:S01]  /*32a0*/  UIADD3 UR9, UPT, UPT, UR32, 0x1715609d, URZ ;  /* 0x1715609d20097890 */ /* 0x000fe2000fffe0ff */
[----:B------:R-:W-:Y:S01]  /*32b0*/  LOP3.LUT R5, R222, UR23, R21, 0x96, !PT ;  /* 0x00000017de057c12 */ /* 0x000fe2000f8e9615 */
[----:B------:R-:W-:Y:S01]  /*32c0*/  IMAD.WIDE.U32 R34, R34, -0x2daee0ad, RZ ;  /* 0xd2511f5322227825 */ /* 0x000fe200078e00ff */
[----:B------:R-:W-:Y:S01]  /*32d0*/  LOP3.LUT R32, R32, UR22, R31, 0x96, !PT ;  /* 0x0000001620207c12 */ /* 0x000fe2000f8e961f */
[----:B------:R-:W-:Y:S01]  /*32e0*/  UIADD3 UR17, UPT, UPT, UR33, 0x646e171e, URZ ;  /* 0x646e171e21117890 */ /* 0x000fe2000fffe0ff */
[----:B------:R-:W-:Y:S01]  /*32f0*/  FMNMX3.FTZ R4, R4, R18, R156, !PT ;  /* 0x0000001204047276 */ /* 0x000fe2000781009c */
[----:B------:R-:W-:Y:S01]  /*3300*/  IMAD.WIDE.U32 R22, R6, -0x326172a9, RZ ;  /* 0xcd9e8d5706167825 */ /* 0x000fe200078e00ff */
[----:B------:R-:W-:-:S02]  /*3310*/  FSEL R150, R27, -INF , !P0 ;  /* 0xff8000001b967808 */ /* 0x000fc40004000000 */
[----:B------:R-:W-:Y:S01]  /*3320*/  FMNMX3.FTZ R7, R7, R16, R8, !PT ;  /* 0x0000001007077276 */ /* 0x000fe20007810008 */
[----:B------:R-:W-:Y:S01]  /*3330*/  IMAD.WIDE.U32 R32, R32, -0x326172a9, RZ ;  /* 0xcd9e8d5720207825 */ /* 0x000fe200078e00ff */
[----:B------:R-:W-:Y:S02]  /*3340*/  LOP3.LUT R20, R20, UR22, R35, 0x96, !PT ;  /* 0x0000001614147c12 */ /* 0x000fe4000f8e9623 */
[----:B------:R-:W-:Y:S01]  /*3350*/  FMNMX3.FTZ R4, R4, R153, R171, !PT ;  /* 0x0000009904047276 */ /* 0x000fe200078100ab */
[----:B------:R-:W-:Y:S01]  /*3360*/  IMAD.WIDE.U32 R26, R5, -0x326172a9, RZ ;  /* 0xcd9e8d57051a7825 */ /* 0x000fe200078e00ff */
[----:B------:R-:W-:Y:S01]  /*3370*/  LOP3.LUT R5, R210, UR11, R23, 0x96, !PT ;  /* 0x0000000bd2057c12 */ /* 0x000fe2000f8e9617 */
[----:B--2---:R-:W-:Y:S01]  /*3380*/  ULOP3.LUT UR16, UR16, 0xff, URZ, 0xc0, !UPT ;  /* 0x000000ff10107892 */ /* 0x004fe2000f8ec0ff */
[----:B------:R-:W-:Y:S01]  /*3390*/  FMNMX3.FTZ R7, R7, R9, R154, !PT ;  /* 0x0000000907077276 */ /* 0x000fe2000781009a */
[----:B------:R-:W-:Y:S01]  /*33a0*/  IMAD.WIDE.U32 R20, R20, -0x326172a9, RZ ;  /* 0xcd9e8d5714147825 */ /* 0x000fe200078e00ff */
[----:B------:R-:W-:-:S02]  /*33b0*/  LOP3.LUT R22, R22, UR10, R33, 0x96, !PT ;  /* 0x0000000a16167c12 */ /* 0x000fc4000f8e9621 */
[----:B------:R-:W-:Y:S01]  /*33c0*/  FMNMX3.FTZ R4, R4, R172, R159, !PT ;  /* 0x000000ac04047276 */ /* 0x000fe2000781009f */
[----:B------:R-:W-:Y:S01]  /*33d0*/  IMAD.WIDE.U32 R36, R5, -0x2daee0ad, RZ ;  /* 0xd2511f5305247825 */ /* 0x000fe200078e00ff */
[----:B------:R-:W-:Y:S02]  /*33e0*/  FMNMX3.FTZ R7, R7, R155, R170, !PT ;  /* 0x0000009b07077276 */ /* 0x000fe400078100aa */
[----:B------:R-:W-:Y:S01]  /*33f0*/  FMNMX3.FTZ R5, R64, R65, R52, !PT ;  /* 0x0000004140057276 */ /* 0x000fe20007810034 */
[----:B------:R-:W-:Y:S01]  /*3400*/  IMAD.WIDE.U32 R22, R22, -0x2daee0ad, RZ ;  /* 0xd2511f5316167825 */ /* 0x000fe200078e00ff */
[----:B------:R-:W-:Y:S02]  /*3410*/  FMNMX3.FTZ R4, R4, R158, R157, !PT ;  /* 0x0000009e04047276 */ /* 0x000fe4000781009d */
[----:B------:R-:W-:Y:S01]  /*3420*/  LOP3.LUT R26, R26, UR10, R21, 0x96, !PT ;  /* 0x0000000a1a1a7c12 */ /* 0x000fe2000f8e9615 */
[----:B------:R-:W-:Y:S01]  /*3430*/  IMAD.MOV.U32 R215, RZ, RZ, -0x1 ;  /* 0xffffffffffd77424 */ /* 0x000fe200078e00ff */
[----:B------:R-:W-:-:S02]  /*3440*/  FMNMX3.FTZ R6, R7, R173, R151, !PT ;  /* 0x000000ad07067276 */ /* 0x000fc40007810097 */
[----:B------:R-:W-:Y:S02]  /*3450*/  FMNMX3.FTZ R21, R5, R15, R59, !PT ;  /* 0x0000000f05157276 */ /* 0x000fe4000781003b */
[----:B------:R-:W-:Y:S02]  /*3460*/  FMNMX.FTZ R4, R160, R4, !PT ;  /* 0x00000004a0047209 */ /* 0x000fe40007810000 */
[----:B------:R-:W-:Y:S02]  /*3470*/  LOP3.LUT R5, R36, UR20, R23, 0x96, !PT ;  /* 0x0000001424057c12 */ /* 0x000fe4000f8e9617 */
[----:B------:R-:W-:Y:S01]  /*3480*/  FMNMX3.FTZ R6, R6, R148, R149, !PT ;  /* 0x0000009406067276 */ /* 0x000fe20007810095 */
[----:B------:R-:W2:Y:S01]  /*3490*/  SHFL.BFLY PT, R25, R4, 0x2, 0x1f ;  /* 0x0c401f0004197f89 */ /* 0x000ea200000e0000 */
[----:B------:R-:W-:Y:S02]  /*34a0*/  FMNMX3.FTZ R23, R21, R61, R176, !PT ;  /* 0x0000003d15177276 */ /* 0x000fe400078100b0 */
[----:B------:R-:W-:-:S02]  /*34b0*/  FMNMX.FTZ R6, R150, R6, !PT ;  /* 0x0000000696067209 */ /* 0x000fc40007810000 */
[----:B------:R-:W-:Y:S02]  /*34c0*/  FMNMX3.FTZ R23, R23, R177, R163, !PT ;  /* 0x000000b117177276 */ /* 0x000fe400078100a3 */
[----:B------:R-:W-:Y:S01]  /*34d0*/  FMNMX3.FTZ R29, R28, R10, R14, !PT ;  /* 0x0000000a1c1d7276 */ /* 0x000fe2000781000e */
[----:B------:R-:W3:Y:S01]  /*34e0*/  SHFL.BFLY PT, R7, R6, 0x2, 0x1f ;  /* 0x0c401f0006077f89 */ /* 0x000ee200000e0000 */
[----:B------:R-:W-:Y:S02]  /*34f0*/  FMNMX3.FTZ R23, R23, R166, R165, !PT ;  /* 0x000000a617177276 */ /* 0x000fe400078100a5 */
[----:B------:R-:W-:Y:S02]  /*3500*/  FMNMX3.FTZ R29, R29, R55, R58, !PT ;  /* 0x000000371d1d7276 */ /* 0x000fe4000781003a */
[----:B------:R-:W-:Y:S02]  /*3510*/  FMNMX3.FTZ R23, R23, R164, R147, !PT ;  /* 0x000000a417177276 */ /* 0x000fe40007810093 */
[----:B------:R-:W-:-:S02]  /*3520*/  FMNMX3.FTZ R29, R29, R63, R175, !PT ;  /* 0x0000003f1d1d7276 */ /* 0x000fc400078100af */
[----:B------:R-:W-:Y:S02]  /*3530*/  FMNMX3.FTZ R23, R23, R143, R145, !PT ;  /* 0x0000008f17177276 */ /* 0x000fe40007810091 */
[----:B------:R-:W-:Y:S02]  /*3540*/  FSEL R167, R107, -INF , !P6 ;  /* 0xff8000006ba77808 */ /* 0x000fe40007000000 */
[----:B------:R-:W-:Y:S02]  /*3550*/  FMNMX.FTZ R23, R142, R23, !PT ;  /* 0x000000178e177209 */ /* 0x000fe40007810000 */
[----:B------:R-:W-:Y:S02]  /*3560*/  FSEL R169, R102, -INF , !P5 ;  /* 0xff80000066a97808 */ /* 0x000fe40006800000 */
[----:B--2---:R-:W-:Y:S01]  /*3570*/  FMNMX.FTZ R25, R4, R25, !PT ;  /* 0x0000001904197209 */ /* 0x004fe20007810000 */
[----:B------:R-:W2:Y:S01]  /*3580*/  SHFL.BFLY PT, R136, R23, 0x2, 0x1f ;  /* 0x0c401f0017887f89 */ /* 0x000ea200000e0000 */
[----:B------:R-:W-:-:S02]  /*3590*/  FMNMX3.FTZ R29, R29, R174, R162, !PT ;  /* 0x000000ae1d1d7276 */ /* 0x000fc400078100a2 */
[----:B------:R-:W-:Y:S01]  /*35a0*/  FSEL R168, R103, -INF , !P4 ;  /* 0xff80000067a87808 */ /* 0x000fe20006000000 */
[----:B------:R-:W4:Y:S01]  /*35b0*/  SHFL.BFLY PT, R134, R25, 0x1, 0x1f ;  /* 0x0c201f0019867f89 */ /* 0x000f2200000e0000 */
[----:B------:R-:W-:Y:S02]  /*35c0*/  FSEL R144, R114, -INF , !P3 ;  /* 0xff80000072907808 */ /* 0x000fe40005800000 */
[----:B---3--:R-:W-:Y:S02]  /*35d0*/  FMNMX.FTZ R7, R6, R7, !PT ;  /* 0x0000000706077209 */ /* 0x008fe40007810000 */
[----:B------:R-:W-:Y:S02]  /*35e0*/  FMNMX3.FTZ R29, R29, R167, R169, !PT ;  /* 0x000000a71d1d7276 */ /* 0x000fe400078100a9 */
[----:B------:R-:W-:Y:S01]  /*35f0*/  ISETP.GE.AND P0, PT, R73, R228, PT ;  /* 0x000000e44900720c */ /* 0x000fe20003f06270 */
[----:B------:R-:W3:Y:S01]  /*3600*/  SHFL.BFLY PT, R133, R7, 0x1, 0x1f ;  /* 0x0c201f0007857f89 */ /* 0x000ee200000e0000 */
[----:B------:R-:W-:-:S02]  /*3610*/  FSEL R140, R115, -INF , !P2 ;  /* 0xff800000738c7808 */ /* 0x000fc40005000000 */
[----:B------:R-:W-:Y:S02]  /*3620*/  FSEL R67, R98, -INF , !P1 ;  /* 0xff80000062437808 */ /* 0x000fe40004800000 */
[----:B------:R-:W-:Y:S02]  /*3630*/  FMNMX3.FTZ R29, R29, R168, R144, !PT ;  /* 0x000000a81d1d7276 */ /* 0x000fe40007810090 */
[----:B------:R-:W-:Y:S02]  /*3640*/  FSEL R66, R99, -INF , !P0 ;  /* 0xff80000063427808 */ /* 0x000fe40004000000 */
[----:B------:R-:W-:Y:S02]  /*3650*/  FMNMX3.FTZ R135, R29, R140, R67, !PT ;  /* 0x0000008c1d877276 */ /* 0x000fe40007810043 */
[----:B------:R-:W-:Y:S01]  /*3660*/  LOP3.LUT R24, R220, UR11, R27, 0x96, !PT ;  /* 0x0000000bdc187c12 */ /* 0x000fe2000f8e961b */
[----:B------:R-:W-:Y:S01]  /*3670*/  IMAD.WIDE.U32 R26, R26, -0x2daee0ad, RZ ;  /* 0xd2511f531a1a7825 */ /* 0x000fe200078e00ff */
[----:B------:R-:W-:-:S02]  /*3680*/  FMNMX.FTZ R135, R66, R135, !PT ;  /* 0x0000008742877209 */ /* 0x000fc40007810000 */
[----:B--2---:R-:W-:Y:S01]  /*3690*/  FMNMX.FTZ R136, R23, R136, !PT ;  /* 0x0000008817887209 */ /* 0x004fe20007810000 */
[----:B------:R-:W-:Y:S01]  /*36a0*/  IMAD.WIDE.U32 R38, R24, -0x2daee0ad, RZ ;  /* 0xd2511f5318267825 */ /* 0x000fe200078e00ff */
[----:B------:R-:W-:Y:S01]  /*36b0*/  LOP3.LUT R30, R30, UR21, R37, 0x96, !PT ;  /* 0x000000151e1e7c12 */ /* 0x000fe2000f8e9625 */
[----:B------:R-:W2:Y:S01]  /*36c0*/  SHFL.BFLY PT, R23, R135, 0x2, 0x1f ;  /* 0x0c401f0087177f89 */ /* 0x000ea200000e0000 */
[----:B----4-:R-:W-:Y:S01]  /*36d0*/  FMNMX.FTZ R134, R25, R134, !PT ;  /* 0x0000008619867209 */ /* 0x010fe20007810000 */
[----:B------:R-:W-:Y:S01]  /*36e0*/  IMAD.WIDE.U32 R36, R5, -0x326172a9, RZ ;  /* 0xcd9e8d5705247825 */ /* 0x000fe200078e00ff */
[----:B------:R-:W-:Y:S02]  /*36f0*/  LOP3.LUT R21, R38, UR20, R27, 0x96, !PT ;  /* 0x0000001426157c12 */ /* 0x000fe4000f8e961b */
[----:B------:R-:W-:Y:S01]  /*3700*/  FSETP.NEU.FTZ.AND P0, PT, R134, -INF , PT ;  /* 0xff8000008600780b */ /* 0x000fe20003f1d000 */
[----:B------:R-:W-:-:S04]  /*3710*/  IMAD.WIDE.U32 R30, R30, -0x326172a9, RZ ;  /* 0xcd9e8d571e1e7825 */ /* 0x000fc800078e00ff */
[----:B-1----:R-:W-:Y:S01]  /*3720*/  FMUL.FTZ R161, R134, UR4 ;  /* 0x0000000486a17c20 */ /* 0x002fe20008410000 */
[----:B---3--:R-:W-:Y:S02]  /*3730*/  FMNMX.FTZ R133, R7, R133, !PT ;  /* 0x0000008507857209 */ /* 0x008fe40007810000 */
[----:B------:R-:W-:Y:S01]  /*3740*/  LEA R194, R3, UR5, 0x1 ;  /* 0x0000000503c27c11 */ /* 0x000fe2000f8e08ff */
[----:B------:R-:W1:Y:S01]  /*3750*/  SHFL.BFLY PT, R7, R136, 0x1, 0x1f ;  /* 0x0c201f0088077f89 */ /* 0x000e6200000e0000 */
[----:B------:R-:W-:Y:S01]  /*3760*/  LOP3.LUT R27, R30, UR8, R37, 0x96, !PT ;  /* 0x000000081e1b7c12 */ /* 0x000fe2000f8e9625 */
[----:B------:R-:W-:Y:S01]  /*3770*/  FMUL.FTZ R152, R133, UR4 ;  /* 0x0000000485987c20 */ /* 0x000fe20008410000 */
[----:B------:R-:W-:Y:S01]  /*3780*/  FSEL R161, R161, RZ, P0 ;  /* 0x000000ffa1a17208 */ /* 0x000fe20000000000 */
[----:B------:R-:W-:Y:S01]  /*3790*/  IMAD.IADD R189, R2, 0x1, R194 ;  /* 0x0000000102bd7824 */ /* 0x000fe200078e02c2 */
[----:B------:R-:W-:Y:S01]  /*37a0*/  FSETP.NEU.FTZ.AND P0, PT, R133, -INF , PT ;  /* 0xff8000008500780b */ /* 0x000fe20003f1d000 */
[----:B------:R-:W-:Y:S01]  /*37b0*/  IMAD.MOV.U32 R33, RZ, RZ, R36 ;  /* 0x000000ffff217224 */ /* 0x000fe200078e0024 */
[C---:B------:R-:W-:Y:S01]  /*37c0*/  PRMT R3, R27.reuse, 0x7632, R3 ;  /* 0x000076321b037816 */ /* 0x040fe20000000003 */
[--C-:B------:R-:W-:Y:S01]  /*37d0*/  FFMA.FTZ R37, R56, UR4, -R161.reuse ;  /* 0x0000000438257c23 */ /* 0x100fe200080108a1 */
[C---:B------:R-:W-:Y:S01]  /*37e0*/  LOP3.LUT R6, R27.reuse, 0xffff, RZ, 0xc0, !PT ;  /* 0x0000ffff1b067812 */ /* 0x040fe200078ec0ff */
[--C-:B------:R-:W-:Y:S01]  /*37f0*/  FFMA.FTZ R45, R60, UR4, -R161.reuse ;  /* 0x000000043c2d7c23 */ /* 0x100fe200080108a1 */
[----:B------:R-:W-:Y:S01]  /*3800*/  LOP3.LUT R30, R27, 0xff, RZ, 0xc0, !PT ;  /* 0x000000ff1b1e7812 */ /* 0x000fe200078ec0ff */
[----:B------:R-:W-:Y:S01]  /*3810*/  FFMA.FTZ R44, R72, UR4, -R161 ;  /* 0x00000004482c7c23 */ /* 0x000fe200080108a1 */
[----:B------:R-:W-:Y:S01]  /*3820*/  FSEL R152, R152, RZ, P0 ;  /* 0x000000ff98987208 */ /* 0x000fe20000000000 */
[----:B------:R-:W-:Y:S01]  /*3830*/  MUFU.EX2 R37, R37 ;  /* 0x0000002500257308 */ /* 0x000fe20000000800 */
[----:B------:R-:W-:Y:S01]  /*3840*/  SHF.R.U32.HI R27, RZ, 0x18, R27 ;  /* 0x00000018ff1b7819 */ /* 0x000fe2000001161b */
[----:B------:R-:W-:Y:S01]  /*3850*/  IMAD.U32 R25, RZ, RZ, UR16 ;  /* 0x00000010ff197e24 */ /* 0x000fe2000f8e00ff */
[----:B------:R-:W-:Y:S01]  /*3860*/  LOP3.LUT R3, R3, 0xff, RZ, 0xc0, !PT ;  /* 0x000000ff03037812 */ /* 0x000fe200078ec0ff */
[--C-:B------:R-:W-:Y:S01]  /*3870*/  FFMA.FTZ R40, R19, UR4, -R152.reuse ;  /* 0x0000000413287c23 */ /* 0x100fe20008010898 */
[----:B--2---:R-:W-:Y:S01]  /*3880*/  FMNMX.FTZ R135, R135, R23, !PT ;  /* 0x0000001787877209 */ /* 0x004fe20007810000 */
[--C-:B------:R-:W-:Y:S01]  /*3890*/  FFMA.FTZ R38, R53, UR4, -R152.reuse ;  /* 0x0000000435267c23 */ /* 0x100fe20008010898 */
[----:B------:R-:W-:Y:S01]  /*38a0*/  PRMT R19, R3, 0x5410, R27 ;  /* 0x0000541003137816 */ /* 0x000fe2000000001b */
[--C-:B------:R-:W-:Y:S01]  /*38b0*/  FFMA.FTZ R2, R54, UR4, -R152.reuse ;  /* 0x0000000436027c23 */ /* 0x100fe20008010898 */
[----:B------:R-:W-:Y:S01]  /*38c0*/  LOP3.LUT R24, R34, UR21, R39, 0x96, !PT ;  /* 0x0000001522187c12 */ /* 0x000fe2000f8e9627 */
[----:B------:R-:W2:Y:S01]  /*38d0*/  SHFL.BFLY PT, R27, R135, 0x1, 0x1f ;  /* 0x0c201f00871b7f89 */ /* 0x000ea200000e0000 */
[----:B------:R-:W-:Y:S01]  /*38e0*/  PRMT R4, R36, 0x7771, RZ ;  /* 0x0000777124047816 */ /* 0x000fe200000000ff */
[----:B------:R-:W-:Y:S01]  /*38f0*/  FFMA.FTZ R41, R62, UR4, -R152 ;  /* 0x000000043e297c23 */ /* 0x000fe20008010898 */
[C---:B------:R-:W-:Y:S01]  /*3900*/  PRMT R34, R36.reuse, 0x7773, RZ ;  /* 0x0000777324227816 */ /* 0x040fe200000000ff */
[----:B------:R-:W-:Y:S01]  /*3910*/  MUFU.EX2 R38, R38 ;  /* 0x0000002600267308 */ /* 0x000fe20000000800 */
[----:B------:R-:W-:Y:S01]  /*3920*/  PRMT R5, R36, 0x7772, RZ ;  /* 0x0000777224057816 */ /* 0x000fe200000000ff */
[----:B------:R-:W-:Y:S01]  /*3930*/  FFMA.FTZ R36, R57, UR4, -R161 ;  /* 0x0000000439247c23 */ /* 0x000fe200080108a1 */
[----:B-1----:R-:W-:Y:S01]  /*3940*/  FMNMX.FTZ R136, R136, R7, !PT ;  /* 0x0000000788887209 */ /* 0x002fe20007810000 */
[----:B------:R-:W1:Y:S01]  /*3950*/  MUFU.EX2 R2, R2 ;  /* 0x0000000200027308 */ /* 0x000e620000000800 */
[----:B------:R-:W-:Y:S01]  /*3960*/  PRMT R5, R5, 0x5410, R34 ;  /* 0x0000541005057816 */ /* 0x000fe20000000022 */
[----:B------:R-:W-:Y:S01]  /*3970*/  IMAD.IADD R190, R0, 0x1, R194 ;  /* 0x0000000100be7824 */ /* 0x000fe200078e02c2 */
[----:B------:R-:W-:Y:S01]  /*3980*/  LOP3.LUT R33, R33, 0xff, RZ, 0xc0, !PT ;  /* 0x000000ff21217812 */ /* 0x000fe200078ec0ff */
[----:B------:R-:W3:Y:S01]  /*3990*/  MUFU.EX2 R36, R36 ;  /* 0x0000002400247308 */ /* 0x000ee20000000800 */
[----:B------:R-:W-:Y:S01]  /*39a0*/  LEA R3, R25, UR16, 0x10 ;  /* 0x0000001019037c11 */ /* 0x000fe2000f8e80ff */
[----:B------:R-:W-:Y:S01]  /*39b0*/  FMUL.FTZ R146, R136, UR4 ;  /* 0x0000000488927c20 */ /* 0x000fe20008410000 */
[----:B------:R-:W-:Y:S01]  /*39c0*/  LOP3.LUT R103, R5, 0xff00ff, RZ, 0xc0, !PT ;  /* 0x00ff00ff05677812 */ /* 0x000fe200078ec0ff */
[----:B------:R-:W-:Y:S01]  /*39d0*/  MUFU.EX2 R41, R41 ;  /* 0x0000002900297308 */ /* 0x000fe20000000800 */
[----:B------:R-:W-:Y:S01]  /*39e0*/  PRMT R4, R33, 0x5410, R4 ;  /* 0x0000541021047816 */ /* 0x000fe20000000004 */
[----:B------:R-:W-:Y:S01]  /*39f0*/  IMAD.IADD R188, R0, 0x1, R189 ;  /* 0x0000000100bc7824 */ /* 0x000fe200078e02bd */
[----:B------:R-:W-:Y:S01]  /*3a00*/  FSETP.NEU.FTZ.AND P0, PT, R136, -INF , PT ;  /* 0xff8000008800780b */ /* 0x000fe20003f1d000 */
[----:B------:R-:W4:Y:S01]  /*3a10*/  MUFU.EX2 R40, R40 ;  /* 0x0000002800287308 */ /* 0x000f220000000800 */
[----:B------:R-:W-:Y:S01]  /*3a20*/  SHF.R.U32.HI R6, RZ, 0x8, R6 ;  /* 0x00000008ff067819 */ /* 0x000fe20000011606 */
[----:B------:R-:W-:Y:S01]  /*3a30*/  IMAD.WIDE.U32 R34, R21, -0x326172a9, RZ ;  /* 0xcd9e8d5715227825 */ /* 0x000fe200078e00ff */
[--C-:B------:R-:W-:Y:S01]  /*3a40*/  HSET2.LE.AND R103, R103, R3.reuse, PT ;  /* 0x0000000367677233 */ /* 0x100fe20003803000 */
[----:B------:R-:W-:Y:S01]  /*3a50*/  MUFU.EX2 R45, R45 ;  /* 0x0000002d002d7308 */ /* 0x000fe20000000800 */
[----:B--2---:R-:W-:Y:S01]  /*3a60*/  FMNMX.FTZ R135, R135, R27, !PT ;  /* 0x0000001b87877209 */ /* 0x004fe20007810000 */
[----:B------:R-:W-:Y:S01]  /*3a70*/  IMAD.WIDE.U32 R24, R24, -0x326172a9, RZ ;  /* 0xcd9e8d5718187825 */ /* 0x000fe200078e00ff */
[----:B-1----:R-:W-:Y:S01]  /*3a80*/  F2FP.F16.F32.PACK_AB R0, R2, R38 ;  /* 0x000000260200723e */ /* 0x002fe200000000ff */
[----:B------:R-:W1:Y:S01]  /*3a90*/  MUFU.EX2 R44, R44 ;  /* 0x0000002c002c7308 */ /* 0x000e620000000800 */
[----:B------:R-:W-:Y:S01]  /*3aa0*/  FSEL R146, R146, RZ, P0 ;  /* 0x000000ff92927208 */ /* 0x000fe20000000000 */
[C---:B------:R-:W-:Y:S01]  /*3ab0*/  FMUL.FTZ R141, R135.reuse, UR4 ;  /* 0x00000004878d7c20 */ /* 0x040fe20008410000 */
[--C-:B------:R-:W-:Y:S01]  /*3ac0*/  HSET2.LE.AND R102, R4, R3.reuse, PT ;  /* 0x0000000304667233 */ /* 0x100fe20003803000 */
[----:B------:R-:W-:Y:S01]  /*3ad0*/  LDSM.16.MT88.4 R116, [R194+0x6000] ;  /* 0x00600000c274783b */ /* 0x000fe20000004200 */
[--C-:B------:R-:W-:Y:S01]  /*3ae0*/  HSET2.LE.AND R101, R19, R3.reuse, PT ;  /* 0x0000000313657233 */ /* 0x100fe20003803000 */
[--C-:B------:R-:W-:Y:S01]  /*3af0*/  FFMA.FTZ R54, R64, UR4, -R146.reuse ;  /* 0x0000000440367c23 */ /* 0x100fe20008010892 */
[----:B------:R-:W-:Y:S01]  /*3b00*/  FSETP.NEU.FTZ.AND P0, PT, R135, -INF , PT ;  /* 0xff8000008700780b */ /* 0x000fe20003f1d000 */
[----:B------:R-:W-:Y:S01]  /*3b10*/  FFMA.FTZ R53, R65, UR4, -R146 ;  /* 0x0000000441357c23 */ /* 0x000fe20008010892 */
[----:B------:R-:W-:Y:S01]  /*3b20*/  PRMT R6, R30, 0x5410, R6 ;  /* 0x000054101e067816 */ /* 0x000fe20000000006 */
[--C-:B------:R-:W-:Y:S01]  /*3b30*/  FFMA.FTZ R52, R52, UR4, -R146.reuse ;  /* 0x0000000434347c23 */ /* 0x100fe20008010892 */
[----:B---3--:R-:W-:Y:S01]  /*3b40*/  F2FP.F16.F32.PACK_AB R19, R36, R37 ;  /* 0x000000252413723e */ /* 0x008fe200000000ff */
[----:B------:R-:W-:Y:S01]  /*3b50*/  FFMA.FTZ R39, R15, UR4, -R146 ;  /* 0x000000040f277c23 */ /* 0x000fe20008010892 */
[----:B----4-:R-:W-:Y:S01]  /*3b60*/  F2FP.F16.F32.PACK_AB R23, R40, R41 ;  /* 0x000000292817723e */ /* 0x010fe200000000ff */
[----:B------:R-:W-:Y:S01]  /*3b70*/  MUFU.EX2 R54, R54 ;  /* 0x0000003600367308 */ /* 0x000fe20000000800 */
[----:B------:R-:W-:Y:S01]  /*3b80*/  LOP3.LUT R103, R0, R103, RZ, 0xc0, !PT ;  /* 0x0000006700677212 */ /* 0x000fe200078ec0ff */
[----:B------:R-:W-:Y:S01]  /*3b90*/  IMAD.MOV.U32 R0, RZ, RZ, R34 ;  /* 0x000000ffff007224 */ /* 0x000fe200078e0022 */
[----:B------:R-:W-:Y:S01]  /*3ba0*/  FSEL R141, R141, RZ, P0 ;  /* 0x000000ff8d8d7208 */ /* 0x000fe20000000000 */
[----:B------:R-:W2:Y:S01]  /*3bb0*/  MUFU.EX2 R53, R53 ;  /* 0x0000003500357308 */ /* 0x000ea20000000800 */
[----:B------:R-:W-:Y:S01]  /*3bc0*/  LOP3.LUT R102, R19, R102, RZ, 0xc0, !PT ;  /* 0x0000006613667212 */ /* 0x000fe200078ec0ff */
[----:B------:R-:W-:Y:S01]  /*3bd0*/  LDSM.16.MT88.4 R80, [R190+0x6000] ;  /* 0x00600000be50783b */ /* 0x000fe20000004200 */
[--C-:B------:R-:W-:Y:S01]  /*3be0*/  HSET2.LE.AND R6, R6, R3.reuse, PT ;  /* 0x0000000306067233 */ /* 0x100fe20003803000 */
[--C-:B------:R-:W-:Y:S01]  /*3bf0*/  FFMA.FTZ R51, R28, UR4, -R141.reuse ;  /* 0x000000041c337c23 */ /* 0x100fe2000801088d */
[----:B------:R-:W-:Y:S01]  /*3c00*/  LOP3.LUT R101, R23, R101, RZ, 0xc0, !PT ;  /* 0x0000006517657212 */ /* 0x000fe200078ec0ff */
[----:B------:R-:W-:Y:S01]  /*3c10*/  FFMA.FTZ R50, R10, UR4, -R141 ;  /* 0x000000040a327c23 */ /* 0x000fe2000801088d */
[----:B------:R-:W-:Y:S01]  /*3c20*/  LOP3.LUT R19, R24, UR8, R35, 0x96, !PT ;  /* 0x0000000818137c12 */ /* 0x000fe2000f8e9623 */
[----:B------:R-:W-:Y:S01]  /*3c30*/  FFMA.FTZ R49, R14, UR4, -R141 ;  /* 0x000000040e317c23 */ /* 0x000fe2000801088d */
[----:B-1----:R-:W-:Y:S01]  /*3c40*/  F2FP.F16.F32.PACK_AB R100, R44, R45 ;  /* 0x0000002d2c64723e */ /* 0x002fe200000000ff */
[----:B------:R-:W-:Y:S01]  /*3c50*/  MUFU.EX2 R51, R51 ;  /* 0x0000003300337308 */ /* 0x000fe20000000800 */
[C---:B------:R-:W-:Y:S01]  /*3c60*/  PRMT R24, R34.reuse, 0x7773, RZ ;  /* 0x0000777322187816 */ /* 0x040fe200000000ff */
[----:B------:R-:W-:Y:S01]  /*3c70*/  LDSM.16.MT88.4 R108, [R189+0x6000] ;  /* 0x00600000bd6c783b */ /* 0x000fe20000004200 */
[C---:B------:R-:W-:Y:S01]  /*3c80*/  PRMT R23, R34.reuse, 0x7772, RZ ;  /* 0x0000777222177816 */ /* 0x040fe200000000ff */
[----:B------:R-:W1:Y:S01]  /*3c90*/  MUFU.EX2 R50, R50 ;  /* 0x0000003200327308 */ /* 0x000e620000000800 */
[----:B------:R-:W-:Y:S01]  /*3ca0*/  PRMT R21, R34, 0x7771, RZ ;  /* 0x0000777122157816 */ /* 0x000fe200000000ff */
[--C-:B------:R-:W-:Y:S01]  /*3cb0*/  FFMA.FTZ R43, R17, UR4, -R161.reuse ;  /* 0x00000004112b7c23 */ /* 0x100fe200080108a1 */
[----:B------:R-:W-:Y:S01]  /*3cc0*/  LOP3.LUT R0, R0, 0xff, RZ, 0xc0, !PT ;  /* 0x000000ff00007812 */ /* 0x000fe200078ec0ff */
[----:B------:R-:W-:Y:S01]  /*3cd0*/  MUFU.EX2 R52, R52 ;  /* 0x0000003400347308 */ /* 0x000fe20000000800 */
[----:B------:R-:W-:Y:S01]  /*3ce0*/  LOP3.LUT R100, R100, R6, RZ, 0xc0, !PT ;  /* 0x0000000664647212 */ /* 0x000fe200078ec0ff */
[----:B------:R-:W-:Y:S01]  /*3cf0*/  FFMA.FTZ R42, R18, UR4, -R161 ;  /* 0x00000004122a7c23 */ /* 0x000fe200080108a1 */
[----:B------:R-:W-:Y:S01]  /*3d00*/  PRMT R23, R23, 0x5410, R24 ;  /* 0x0000541017177816 */ /* 0x000fe20000000018 */
[----:B------:R-:W3:Y:S01]  /*3d10*/  LDSM.16.MT88.4 R4, [R188+0x6000] ;  /* 0x00600000bc04783b */ /* 0x000ee20000004200 */
[----:B------:R-:W-:Y:S01]  /*3d20*/  LOP3.LUT R24, R19, 0xffff, RZ, 0xc0, !PT ;  /* 0x0000ffff13187812 */ /* 0x000fe200078ec0ff */
[----:B------:R-:W4:Y:S01]  /*3d30*/  MUFU.EX2 R39, R39 ;  /* 0x0000002700277308 */ /* 0x000f220000000800 */
[----:B------:R-:W-:Y:S01]  /*3d40*/  PRMT R21, R0, 0x5410, R21 ;  /* 0x0000541000157816 */ /* 0x000fe20000000015 */
[----:B------:R-:W-:Y:S01]  /*3d50*/  FFMA.FTZ R0, R55, UR4, -R141 ;  /* 0x0000000437007c23 */ /* 0x000fe2000801088d */
[----:B------:R-:W-:Y:S01]  /*3d60*/  PRMT R27, R19, 0x7632, R27 ;  /* 0x00007632131b7816 */ /* 0x000fe2000000001b */
[----:B------:R-:W-:Y:S01]  /*3d70*/  MUFU.EX2 R49, R49 ;  /* 0x0000003100317308 */ /* 0x000fe20000000800 */
[----:B------:R-:W-:Y:S01]  /*3d80*/  LOP3.LUT R15, R23, 0xff00ff, RZ, 0xc0, !PT ;  /* 0x00ff00ff170f7812 */ /* 0x000fe200078ec0ff */
[----:B------:R-:W-:Y:S01]  /*3d90*/  FFMA.FTZ R56, R46, UR4, -R152 ;  /* 0x000000042e387c23 */ /* 0x000fe20008010898 */
[----:B------:R-:W-:Y:S01]  /*3da0*/  LOP3.LUT R14, R19, 0xff, RZ, 0xc0, !PT ;  /* 0x000000ff130e7812 */ /* 0x000fe200078ec0ff */
[----:B------:R-:W5:Y:S01]  /*3db0*/  MUFU.EX2 R0, R0 ;  /* 0x0000000000007308 */ /* 0x000f620000000800 */
[----:B------:R-:W-:Y:S01]  /*3dc0*/  SHF.R.U32.HI R23, RZ, 0x8, R24 ;  /* 0x00000008ff177819 */ /* 0x000fe20000011618 */
[--C-:B------:R-:W-:Y:S01]  /*3dd0*/  FFMA.FTZ R46, R8, UR4, -R152.reuse ;  /* 0x00000004082e7c23 */ /* 0x100fe20008010898 */
[----:B------:R-:W-:Y:S01]  /*3de0*/  SHF.R.U32.HI R19, RZ, 0x18, R19 ;  /* 0x00000018ff137819 */ /* 0x000fe20000011613 */
[----:B------:R-:W-:Y:S01]  /*3df0*/  MUFU.EX2 R43, R43 ;  /* 0x0000002b002b7308 */ /* 0x000fe20000000800 */
[----:B------:R-:W-:Y:S01]  /*3e00*/  LOP3.LUT R10, R27, 0xff, RZ, 0xc0, !PT ;  /* 0x000000ff1b0a7812 */ /* 0x000fe200078ec0ff */
[--C-:B------:R-:W-:Y:S01]  /*3e10*/  FFMA.FTZ R55, R9, UR4, -R152.reuse ;  /* 0x0000000409377c23 */ /* 0x100fe20008010898 */
[----:B------:R-:W-:Y:S01]  /*3e20*/  PRMT R14, R14, 0x5410, R23 ;  /* 0x000054100e0e7816 */ /* 0x000fe20000000017 */
[----:B------:R-:W3:Y:S01]  /*3e30*/  MUFU.EX2 R42, R42 ;  /* 0x0000002a002a7308 */ /* 0x000ee20000000800 */
[----:B------:R-:W-:Y:S01]  /*3e40*/  LOP3.LUT R30, R32, UR9, R31, 0x96, !PT ;  /* 0x00000009201e7c12 */ /* 0x000fe2000f8e961f */
[----:B------:R-:W-:Y:S01]  /*3e50*/  FFMA.FTZ R57, R16, UR4, -R152 ;  /* 0x0000000410397c23 */ /* 0x000fe20008010898 */
[----:B------:R-:W-:Y:S01]  /*3e60*/  PRMT R10, R10, 0x5410, R19 ;  /* 0x000054100a0a7816 */ /* 0x000fe20000000013 */
[----:B------:R-:W-:Y:S01]  /*3e70*/  FFMA.FTZ R48, R12, UR4, -R161 ;  /* 0x000000040c307c23 */ /* 0x000fe200080108a1 */
[----:B------:R-:W-:Y:S01]  /*3e80*/  HSET2.LE.AND R14, R14, R3, PT ;  /* 0x000000030e0e7233 */ /* 0x000fe20003803000 */
[----:B------:R-:W-:Y:S01]  /*3e90*/  IMAD.WIDE.U32 R30, R30, -0x2daee0ad, RZ ;  /* 0xd2511f531e1e7825 */ /* 0x000fe200078e00ff */
[----:B--2---:R-:W-:-:S03]  /*3ea0*/  F2FP.F16.F32.PACK_AB R96, R53, R54 ;  /* 0x000000363560723e */ /* 0x004fc600000000ff */
[----:B------:R-:W-:Y:S01]  /*3eb0*/  FFMA.FTZ R47, R13, UR4, -R161 ;  /* 0x000000040d2f7c23 */ /* 0x000fe200080108a1 */
[--C-:B------:R-:W-:Y:S01]  /*3ec0*/  HSET2.LE.AND R97, R10, R3.reuse, PT ;  /* 0x000000030a617233 */ /* 0x100fe20003803000 */
[----:B------:R-:W-:Y:S01]  /*3ed0*/  MUFU.EX2 R56, R56 ;  /* 0x0000003800387308 */ /* 0x000fe20000000800 */
[----:B-1----:R-:W-:Y:S01]  /*3ee0*/  F2FP.F16.F32.PACK_AB R10, R50, R51 ;  /* 0x00000033320a723e */ /* 0x002fe200000000ff */
[----:B------:R-:W-:Y:S01]  /*3ef0*/  LDSM.16.MT88.4 R32, [R189+0x6800] ;  /* 0x00680000bd20783b */ /* 0x000fe20000004200 */
[--C-:B------:R-:W-:Y:S01]  /*3f00*/  HSET2.LE.AND R21, R21, R3.reuse, PT ;  /* 0x0000000315157233 */ /* 0x100fe20003803000 */
[----:B------:R-:W-:Y:S01]  /*3f10*/  MUFU.EX2 R46, R46 ;  /* 0x0000002e002e7308 */ /* 0x000fe20000000800 */
[----:B------:R-:W-:Y:S01]  /*3f20*/  LOP3.LUT R96, R96, R14, RZ, 0xc0, !PT ;  /* 0x0000000e60607212 */ /* 0x000fe200078ec0ff */
[----:B------:R-:W-:Y:S01]  /*3f30*/  IMAD.MOV.U32 R14, RZ, RZ, R30 ;  /* 0x000000ffff0e7224 */ /* 0x000fe200078e001e */
[----:B----4-:R-:W-:Y:S01]  /*3f40*/  F2FP.F16.F32.PACK_AB R98, R39, R52 ;  /* 0x000000342762723e */ /* 0x010fe200000000ff */
[----:B------:R-:W1:Y:S01]  /*3f50*/  MUFU.EX2 R55, R55 ;  /* 0x0000003700377308 */ /* 0x000e620000000800 */
[--C-:B------:R-:W-:Y:S01]  /*3f60*/  HSET2.LE.AND R15, R15, R3.reuse, PT ;  /* 0x000000030f0f7233 */ /* 0x100fe20003803000 */
[--C-:B------:R-:W-:Y:S01]  /*3f70*/  FFMA.FTZ R62, R59, UR4, -R146.reuse ;  /* 0x000000043b3e7c23 */ /* 0x100fe20008010892 */
[----:B------:R-:W-:Y:S01]  /*3f80*/  LOP3.LUT R97, R10, R97, RZ, 0xc0, !PT ;  /* 0x000000610a617212 */ /* 0x000fe200078ec0ff */
[----:B------:R-:W2:Y:S01]  /*3f90*/  MUFU.EX2 R57, R57 ;  /* 0x0000003900397308 */ /* 0x000ea20000000800 */
[----:B-----5:R-:W-:Y:S01]  /*3fa0*/  F2FP.F16.F32.PACK_AB R99, R0, R49 ;  /* 0x000000310063723e */ /* 0x020fe200000000ff */
[C---:B---3--:R-:W-:Y:S01]  /*3fb0*/  HMMA.16816.F32 R92, R100.reuse, R4, RZ ;  /* 0x00000004645c723c */ /* 0x048fe200000018ff */
[----:B------:R-:W-:Y:S01]  /*3fc0*/  LOP3.LUT R10, R22, UR17, R31, 0x96, !PT ;  /* 0x00000011160a7c12 */ /* 0x000fe2000f8e961f */
[----:B------:R-:W-:Y:S01]  /*3fd0*/  VIADD R22, R11, 0x1 ;  /* 0x000000010b167836 */ /* 0x000fe20000000000 */
[----:B------:R-:W-:Y:S01]  /*3fe0*/  LOP3.LUT R98, R98, R21, RZ, 0xc0, !PT ;  /* 0x0000001562627212 */ /* 0x000fe200078ec0ff */
[----:B------:R-:W-:Y:S01]  /*3ff0*/  MUFU.EX2 R48, R48 ;  /* 0x0000003000307308 */ /* 0x000fe20000000800 */
[----:B------:R-:W-:Y:S01]  /*4000*/  PRMT R21, R30, 0x7771, RZ ;  /* 0x000077711e157816 */ /* 0x000fe200000000ff */
[--C-:B------:R-:W-:Y:S01]  /*4010*/  FFMA.FTZ R59, R176, UR4, -R146.reuse ;  /* 0x00000004b03b7c23 */ /* 0x100fe20008010892 */
[----:B------:R-:W-:Y:S01]  /*4020*/  LOP3.LUT R14, R14, 0xff, RZ, 0xc0, !PT ;  /* 0x000000ff0e0e7812 */ /* 0x000fe200078ec0ff */
[----:B------:R-:W3:Y:S01]  /*4030*/  MUFU.EX2 R47, R47 ;  /* 0x0000002f002f7308 */ /* 0x000ee20000000800 */
[----:B------:R-:W-:Y:S01]  /*4040*/  LOP3.LUT R99, R99, R15, RZ, 0xc0, !PT ;  /* 0x0000000f63637212 */ /* 0x000fe200078ec0ff */
[----:B------:R-:W-:Y:S01]  /*4050*/  HMMA.16816.F32 R124, R100, R116, RZ ;  /* 0x00000074647c723c */ /* 0x000fe200000018ff */
[----:B------:R-:W-:Y:S01]  /*4060*/  LOP3.LUT R12, R10, 0xffff, RZ, 0xc0, !PT ;  /* 0x0000ffff0a0c7812 */ /* 0x000fe200078ec0ff */
[--C-:B------:R-:W-:Y:S01]  /*4070*/  FFMA.FTZ R177, R177, UR4, -R146.reuse ;  /* 0x00000004b1b17c23 */ /* 0x100fe20008010892 */
[C---:B------:R-:W-:Y:S01]  /*4080*/  PRMT R15, R30.reuse, 0x7773, RZ ;  /* 0x000077731e0f7816 */ /* 0x040fe200000000ff */
[----:B------:R-:W-:Y:S01]  /*4090*/  FFMA.FTZ R60, R61, UR4, -R146 ;  /* 0x000000043d3c7c23 */ /* 0x000fe20008010892 */
[----:B------:R-:W-:Y:S01]  /*40a0*/  PRMT R19, R30, 0x7772, RZ ;  /* 0x000077721e137816 */ /* 0x000fe200000000ff */
[----:B------:R-:W-:Y:S01]  /*40b0*/  FFMA.FTZ R61, R175, UR4, -R141 ;  /* 0x00000004af3d7c23 */ /* 0x000fe2000801088d */
[----:B------:R-:W-:Y:S01]  /*40c0*/  PRMT R23, R10, 0x7632, R23 ;  /* 0x000076320a177816 */ /* 0x000fe20000000017 */
[----:B------:R-:W-:Y:S01]  /*40d0*/  HMMA.16816.F32 R104, R96, R4, RZ ;  /* 0x000000046068723c */ /* 0x000fe200000018ff */
[----:B------:R-:W-:Y:S01]  /*40e0*/  PRMT R21, R14, 0x5410, R21 ;  /* 0x000054100e157816 */ /* 0x000fe20000000015 */
[----:B------:R-:W-:Y:S01]  /*40f0*/  LDSM.16.MT88.4 R28, [R188+0x6800] ;  /* 0x00680000bc1c783b */ /* 0x000fe20000004200 */
[----:B------:R-:W-:Y:S01]  /*4100*/  LOP3.LUT R13, R10, 0xff, RZ, 0xc0, !PT ;  /* 0x000000ff0a0d7812 */ /* 0x000fe200078ec0ff */
[----:B------:R-:W-:Y:S01]  /*4110*/  MUFU.EX2 R59, R59 ;  /* 0x0000003b003b7308 */ /* 0x000fe20000000800 */
[----:B------:R-:W-:Y:S01]  /*4120*/  SHF.R.U32.HI R12, RZ, 0x8, R12 ;  /* 0x00000008ff0c7819 */ /* 0x000fe2000001160c */
[----:B------:R-:W-:Y:S01]  /*4130*/  FFMA.FTZ R174, R174, UR4, -R141 ;  /* 0x00000004aeae7c23 */ /* 0x000fe2000801088d */
[----:B------:R-:W-:Y:S01]  /*4140*/  PRMT R19, R19, 0x5410, R15 ;  /* 0x0000541013137816 */ /* 0x000fe2000000000f */
[C---:B------:R-:W-:Y:S01]  /*4150*/  HMMA.16816.F32 R72, R100.reuse, R80, RZ ;  /* 0x000000506448723c */ /* 0x040fe200000018ff */
[----:B------:R-:W-:Y:S01]  /*4160*/  SHF.R.U32.HI R18, RZ, 0x18, R10 ;  /* 0x00000018ff127819 */ /* 0x000fe2000001160a */
[----:B------:R-:W-:Y:S01]  /*4170*/  MUFU.EX2 R61, R61 ;  /* 0x0000003d003d7308 */ /* 0x000fe20000000800 */
[----:B------:R-:W-:Y:S01]  /*4180*/  LOP3.LUT R23, R23, 0xff, RZ, 0xc0, !PT ;  /* 0x000000ff17177812 */ /* 0x000fe200078ec0ff */
[----:B------:R-:W-:Y:S01]  /*4190*/  LDSM.16.MT88.4 R8, [R190+0x6800] ;  /* 0x00680000be08783b */ /* 0x000fe20000004200 */
[--C-:B------:R-:W-:Y:S01]  /*41a0*/  HSET2.LE.AND R16, R21, R3.reuse, PT ;  /* 0x0000000315107233 */ /* 0x100fe20003803000 */
[----:B------:R-:W-:Y:S01]  /*41b0*/  MUFU.EX2 R62, R62 ;  /* 0x0000003e003e7308 */ /* 0x000fe20000000800 */
[----:B------:R-:W-:Y:S01]  /*41c0*/  PRMT R17, R13, 0x5410, R12 ;  /* 0x000054100d117816 */ /* 0x000fe2000000000c */
[C---:B------:R-:W-:Y:S01]  /*41d0*/  HMMA.16816.F32 R88, R100.reuse, R108, RZ ;  /* 0x0000006c6458723c */ /* 0x040fe200000018ff */
[----:B------:R-:W-:Y:S01]  /*41e0*/  F2FP.F16.F32.PACK_AB R24, R42, R43 ;  /* 0x0000002b2a18723e */ /* 0x000fe200000000ff */
[----:B------:R-:W4:Y:S01]  /*41f0*/  LDSM.16.MT88.4 R12, [R194+0x6800] ;  /* 0x00680000c20c783b */ /* 0x000f220000004200 */
[----:B------:R-:W-:Y:S01]  /*4200*/  LOP3.LUT R19, R19, 0xff00ff, RZ, 0xc0, !PT ;  /* 0x00ff00ff13137812 */ /* 0x000fe200078ec0ff */
[----:B------:R-:W-:Y:S01]  /*4210*/  MUFU.EX2 R60, R60 ;  /* 0x0000003c003c7308 */ /* 0x000fe20000000800 */
[----:B------:R-:W-:Y:S01]  /*4220*/  PRMT R21, R23, 0x5410, R18 ;  /* 0x0000541017157816 */ /* 0x000fe20000000012 */
[----:B------:R-:W-:Y:S01]  /*4230*/  FFMA.FTZ R156, R156, UR4, -R161 ;  /* 0x000000049c9c7c23 */ /* 0x000fe200080108a1 */
[----:B------:R-:W-:Y:S01]  /*4240*/  LOP3.LUT R22, R22, UR33, R225, 0x96, !PT ;  /* 0x0000002116167c12 */ /* 0x000fe2000f8e96e1 */
[----:B------:R-:W-:Y:S01]  /*4250*/  HMMA.16816.F32 R120, R100, R118, RZ ;  /* 0x000000766478723c */ /* 0x000fe200000018ff */
[----:B------:R-:W-:Y:S01]  /*4260*/  LOP3.LUT R18, R24, R16, RZ, 0xc0, !PT ;  /* 0x0000001018127212 */ /* 0x000fe200078ec0ff */
[----:B------:R-:W-:Y:S01]  /*4270*/  FFMA.FTZ R173, R173, UR4, -R152 ;  /* 0x00000004adad7c23 */ /* 0x000fe20008010898 */
[--C-:B------:R-:W-:Y:S01]  /*4280*/  HSET2.LE.AND R16, R17, R3.reuse, PT ;  /* 0x0000000311107233 */ /* 0x100fe20003803000 */
[----:B------:R-:W-:Y:S01]  /*4290*/  IMAD.WIDE.U32 R22, R22, -0x326172a9, RZ ;  /* 0xcd9e8d5716167825 */ /* 0x000fe200078e00ff */
[----:B------:R-:W-:-:S03]  /*42a0*/  HSET2.LE.AND R19, R19, R3, PT ;  /* 0x0000000313137233 */ /* 0x000fc60003803000 */
[----:B------:R-:W-:Y:S01]  /*42b0*/  FFMA.FTZ R164, R164, UR4, -R146 ;  /* 0x00000004a4a47c23 */ /* 0x000fe20008010892 */
[----:B------:R-:W-:Y:S01]  /*42c0*/  HSET2.LE.AND R17, R21, R3, PT ;  /* 0x0000000315117233 */ /* 0x000fe20003803000 */
[C---:B------:R-:W-:Y:S01]  /*42d0*/  HMMA.16816.F32 R76, R100.reuse, R82, RZ ;  /* 0x00000052644c723c */ /* 0x040fe200000018ff */
[----:B-1----:R-:W-:Y:S01]  /*42e0*/  F2FP.F16.F32.PACK_AB R21, R55, R46 ;  /* 0x0000002e3715723e */ /* 0x002fe200000000ff */
[--C-:B------:R-:W-:Y:S01]  /*42f0*/  FFMA.FTZ R159, R159, UR4, -R161.reuse ;  /* 0x000000049f9f7c23 */ /* 0x100fe200080108a1 */
[----:B--2---:R-:W-:Y:S01]  /*4300*/  F2FP.F16.F32.PACK_AB R4, R57, R56 ;  /* 0x000000383904723e */ /* 0x004fe200000000ff */
[----:B------:R-:W-:Y:S01]  /*4310*/  FFMA.FTZ R219, R160, UR4, -R161 ;  /* 0x00000004a0db7c23 */ /* 0x000fe200080108a1 */
[----:B------:R-:W-:Y:S01]  /*4320*/  LOP3.LUT R19, R21, R19, RZ, 0xc0, !PT ;  /* 0x0000001315137212 */ /* 0x000fe200078ec0ff */
[--C-:B------:R-:W-:Y:S01]  /*4330*/  FFMA.FTZ R149, R149, UR4, -R152.reuse ;  /* 0x0000000495957c23 */ /* 0x100fe20008010898 */
[----:B------:R-:W-:Y:S01]  /*4340*/  LOP3.LUT R17, R4, R17, RZ, 0xc0, !PT ;  /* 0x0000001104117212 */ /* 0x000fe200078ec0ff */
[----:B------:R-:W-:Y:S01]  /*4350*/  HMMA.16816.F32 R112, R100, R110, RZ ;  /* 0x0000006e6470723c */ /* 0x000fe200000018ff */
[----:B------:R-:W-:Y:S01]  /*4360*/  LOP3.LUT R64, R20, UR9, R25, 0x96, !PT ;  /* 0x0000000914407c12 */ /* 0x000fe2000f8e9619 */
[----:B------:R-:W-:Y:S01]  /*4370*/  FFMA.FTZ R218, R150, UR4, -R152 ;  /* 0x0000000496da7c23 */ /* 0x000fe20008010898 */
[----:B---3--:R-:W-:Y:S01]  /*4380*/  F2FP.F16.F32.PACK_AB R5, R47, R48 ;  /* 0x000000302f05723e */ /* 0x008fe200000000ff */
[----:B------:R-:W-:Y:S01]  /*4390*/  MUFU.EX2 R219, R219 ;  /* 0x000000db00db7308 */ /* 0x000fe20000000800 */
[----:B------:R-:W-:Y:S01]  /*43a0*/  LOP3.LUT R4, R138, UR13, R23, 0x96, !PT ;  /* 0x0000000d8a047c12 */ /* 0x000fe2000f8e9617 */
[----:B------:R-:W-:Y:S01]  /*43b0*/  IMAD.WIDE.U32 R64, R64, -0x2daee0ad, RZ ;  /* 0xd2511f5340407825 */ /* 0x000fe200078e00ff */
[----:B------:R-:W-:Y:S01]  /*43c0*/  LOP3.LUT R21, R22, UR12, R211, 0x96, !PT ;  /* 0x0000000c16157c12 */ /* 0x000fe2000f8e96d3 */
[----:B------:R-:W-:Y:S01]  /*43d0*/  HMMA.16816.F32 R128, R96, R116, RZ ;  /* 0x000000746080723c */ /* 0x000fe200000018ff */
[----:B------:R-:W-:Y:S01]  /*43e0*/  LOP3.LUT R16, R5, R16, RZ, 0xc0, !PT ;  /* 0x0000001005107212 */ /* 0x000fe200078ec0ff */
[----:B------:R-:W-:Y:S01]  /*43f0*/  IMAD.WIDE.U32 R4, R4, -0x2daee0ad, RZ ;  /* 0xd2511f5304047825 */ /* 0x000fe200078e00ff */
[----:B------:R-:W-:-:S03]  /*4400*/  LOP3.LUT R26, R26, UR17, R65, 0x96, !PT ;  /* 0x000000111a1a7c12 */ /* 0x000fc6000f8e9641 */
[----:B------:R-:W-:Y:S01]  /*4410*/  FFMA.FTZ R65, R63, UR4, -R141 ;  /* 0x000000043f417c23 */ /* 0x000fe2000801088d */
[----:B------:R-:W-:Y:S01]  /*4420*/  LOP3.LUT R182, R22, UR12, R221, 0x96, !PT ;  /* 0x0000000c16b67c12 */ /* 0x000fe2000f8e96dd */
[----:B------:R-:W-:Y:S01]  /*4430*/  IMAD.WIDE.U32 R20, R21, -0x2daee0ad, RZ ;  /* 0xd2511f5315147825 */ /* 0x000fe200078e00ff */
[----:B------:R-:W-:Y:S01]  /*4440*/  LOP3.LUT R24, R216, UR23, R5, 0x96, !PT ;  /* 0x00000017d8187c12 */ /* 0x000fe2000f8e9605 */
[C---:B------:R-:W-:Y:S01]  /*4450*/  HMMA.16816.F32 R68, R96.reuse, R80, RZ ;  /* 0x000000506044723c */ /* 0x040fe200000018ff */
[----:B------:R-:W-:Y:S01]  /*4460*/  PRMT R5, R64, 0x7771, RZ ;  /* 0x0000777140057816 */ /* 0x000fe200000000ff */
[----:B------:R-:W1:Y:S01]  /*4470*/  MUFU.EX2 R63, R174 ;  /* 0x000000ae003f7308 */ /* 0x000e620000000800 */
[----:B------:R-:W-:Y:S01]  /*4480*/  LOP3.LUT R21, R4, UR22, R21, 0x96, !PT ;  /* 0x0000001604157c12 */ /* 0x000fe2000f8e9615 */
[----:B------:R-:W-:Y:S01]  /*4490*/  IMAD.WIDE.U32 R182, R182, -0x2daee0ad, RZ ;  /* 0xd2511f53b6b67825 */ /* 0x000fe200078e00ff */
[----:B------:R-:W-:Y:S01]  /*44a0*/  PRMT R4, R64, 0x7773, RZ ;  /* 0x0000777340047816 */ /* 0x000fe200000000ff */
[----:B------:R-:W-:Y:S01]  /*44b0*/  MUFU.EX2 R65, R65 ;  /* 0x0000004100417308 */ /* 0x000fe20000000800 */
[C---:B------:R-:W-:Y:S01]  /*44c0*/  LOP3.LUT R25, R26.reuse, 0xffff, RZ, 0xc0, !PT ;  /* 0x0000ffff1a197812 */ /* 0x040fe200078ec0ff */
[C---:B------:R-:W-:Y:S01]  /*44d0*/  HMMA.16816.F32 R84, R96.reuse, R108, RZ ;  /* 0x0000006c6054723c */ /* 0x040fe200000018ff */
[----:B------:R-:W-:Y:S01]  /*44e0*/  PRMT R27, R26, 0x7632, R27 ;  /* 0x000076321a1b7816 */ /* 0x000fe2000000001b */
[----:B------:R-:W-:Y:S01]  /*44f0*/  FFMA.FTZ R151, R151, UR4, -R152 ;  /* 0x0000000497977c23 */ /* 0x000fe20008010898 */
[----:B------:R-:W-:Y:S01]  /*4500*/  SHF.R.U32.HI R25, RZ, 0x8, R25 ;  /* 0x00000008ff197819 */ /* 0x000fe20000011619 */
[----:B------:R-:W-:Y:S01]  /*4510*/  MUFU.EX2 R149, R149 ;  /* 0x0000009500957308 */ /* 0x000fe20000000800 */
[----:B------:R-:W-:Y:S01]  /*4520*/  LOP3.LUT R27, R27, 0xff, RZ, 0xc0, !PT ;  /* 0x000000ff1b1b7812 */ /* 0x000fe200078ec0ff */
[----:B------:R-:W-:Y:S01]  /*4530*/  FADD.FTZ R53, R54, R53 ;  /* 0x0000003536357221 */ /* 0x000fe20000010000 */
[----:B------:R-:W-:Y:S01]  /*4540*/  FADD.FTZ R50, R51, R50 ;  /* 0x0000003233327221 */ /* 0x000fe20000010000 */
[C---:B------:R-:W-:Y:S01]  /*4550*/  HMMA.16816.F32 R116, R96.reuse, R118, RZ ;  /* 0x000000766074723c */ /* 0x040fe200000018ff */
[----:B-1----:R-:W-:Y:S01]  /*4560*/  F2FP.F16.F32.PACK_AB R174, R63, R61 ;  /* 0x0000003d3fae723e */ /* 0x002fe200000000ff */
[----:B------:R-:W-:Y:S01]  /*4570*/  MUFU.EX2 R218, R218 ;  /* 0x000000da00da7308 */ /* 0x000fe20000000800 */
[----:B------:R-:W-:Y:S01]  /*4580*/  FADD.FTZ R44, R45, R44 ;  /* 0x0000002c2d2c7221 */ /* 0x000fe20000010000 */
[----:B------:R-:W-:Y:S01]  /*4590*/  FADD.FTZ R40, R41, R40 ;  /* 0x0000002829287221 */ /* 0x000fe20000010000 */
[----:B------:R-:W-:Y:S01]  /*45a0*/  FADD.FTZ R53, R52, R53 ;  /* 0x0000003534357221 */ /* 0x000fe20000010000 */
[----:B------:R-:W-:Y:S01]  /*45b0*/  FADD.FTZ R50, R49, R50 ;  /* 0x0000003231327221 */ /* 0x000fe20000010000 */
[----:B------:R-:W-:Y:S01]  /*45c0*/  FADD.FTZ R44, R37, R44 ;  /* 0x0000002c252c7221 */ /* 0x000fe20000010000 */
[C---:B------:R-:W-:Y:S01]  /*45d0*/  HMMA.16816.F32 R80, R96.reuse, R82, RZ ;  /* 0x000000526050723c */ /* 0x040fe200000018ff */
[----:B------:R-:W-:Y:S01]  /*45e0*/  FADD.FTZ R40, R38, R40 ;  /* 0x0000002826287221 */ /* 0x000fe20000010000 */
[----:B------:R-:W-:Y:S01]  /*45f0*/  FADD.FTZ R53, R39, R53 ;  /* 0x0000003527357221 */ /* 0x000fe20000010000 */
[----:B------:R-:W-:Y:S01]  /*4600*/  FADD.FTZ R50, R0, R50 ;  /* 0x0000003200327221 */ /* 0x000fe20000010000 */
[----:B------:R-:W-:Y:S01]  /*4610*/  FADD.FTZ R44, R36, R44 ;  /* 0x0000002c242c7221 */ /* 0x000fe20000010000 */
[----:B------:R-:W-:Y:S01]  /*4620*/  FADD.FTZ R40, R2, R40 ;  /* 0x0000002802287221 */ /* 0x000fe20000010000 */
[----:B------:R-:W-:Y:S01]  /*4630*/  FADD.FTZ R53, R62, R53 ;  /* 0x000000353e357221 */ /* 0x000fe20000010000 */
[----:B------:R-:W-:Y:S01]  /*4640*/  FFMA.FTZ R147, R147, UR4, -R146 ;  /* 0x0000000493937c23 */ /* 0x000fe20008010892 */
[----:B------:R-:W-:Y:S01]  /*4650*/  HMMA.16816.F32 R108, R96, R110, RZ ;  /* 0x0000006e606c723c */ /* 0x000fe200000018ff */
[----:B------:R-:W-:Y:S01]  /*4660*/  FADD.FTZ R44, R48, R44 ;  /* 0x0000002c302c7221 */ /* 0x000fe20000010000 */
[----:B------:R-:W-:Y:S01]  /*4670*/  FADD.FTZ R40, R56, R40 ;  /* 0x0000002838287221 */ /* 0x000fe20000010000 */
[----:B------:R-:W-:Y:S01]  /*4680*/  FFMA.FTZ R227, R142, UR4, -R146 ;  /* 0x000000048ee37c23 */ /* 0x000fe20008010892 */
[----:B------:R-:W-:Y:S01]  /*4690*/  FADD.FTZ R53, R60, R53 ;  /* 0x000000353c357221 */ /* 0x000fe20000010000 */
[----:B------:R-:W-:Y:S01]  /*46a0*/  FADD.FTZ R44, R47, R44 ;  /* 0x0000002c2f2c7221 */ /* 0x000fe20000010000 */
[----:B------:R-:W-:Y:S01]  /*46b0*/  FADD.FTZ R40, R57, R40 ;  /* 0x0000002839287221 */ /* 0x000fe20000010000 */
[----:B------:R-:W-:Y:S01]  /*46c0*/  FFMA.FTZ R140, R140, UR4, -R141 ;  /* 0x000000048c8c7c23 */ /* 0x000fe2000801088d */
[-C--:B------:R-:W-:Y:S01]  /*46d0*/  HMMA.16816.F32 R100, R100, R6.reuse, RZ ;  /* 0x000000066464723c */ /* 0x080fe200000018ff */
[----:B------:R-:W-:Y:S01]  /*46e0*/  FADD.FTZ R53, R59, R53 ;  /* 0x000000353b357221 */ /* 0x000fe20000010000 */
[----:B------:R-:W-:Y:S01]  /*46f0*/  FADD.FTZ R44, R43, R44 ;  /* 0x0000002c2b2c7221 */ /* 0x000fe20000010000 */
[----:B------:R-:W-:Y:S01]  /*4700*/  FADD.FTZ R40, R46, R40 ;  /* 0x000000282e287221 */ /* 0x000fe20000010000 */
[----:B------:R-:W-:Y:S01]  /*4710*/  MUFU.EX2 R227, R227 ;  /* 0x000000e300e37308 */ /* 0x000fe20000000800 */
[--C-:B------:R-:W-:Y:S01]  /*4720*/  FFMA.FTZ R226, R66, UR4, -R141.reuse ;  /* 0x0000000442e27c23 */ /* 0x100fe2000801088d */
[--C-:B------:R-:W-:Y:S01]  /*4730*/  FFMA.FTZ R144, R144, UR4, -R141.reuse ;  /* 0x0000000490907c23 */ /* 0x100fe2000801088d */
[----:B------:R-:W-:Y:S01]  /*4740*/  FADD.FTZ R44, R42, R44 ;  /* 0x0000002c2a2c7221 */ /* 0x000fe20000010000 */
[----:B------:R-:W-:Y:S01]  /*4750*/  HMMA.16816.F32 R96, R96, R6, RZ ;  /* 0x000000066060723c */ /* 0x000fe200000018ff */
[----:B------:R-:W-:Y:S01]  /*4760*/  IMAD.MOV.U32 R6, RZ, RZ, R64 ;  /* 0x000000ffff067224 */ /* 0x000fe200078e0040 */
[----:B------:R-:W-:Y:S01]  /*4770*/  PRMT R7, R64, 0x7772, RZ ;  /* 0x0000777240077816 */ /* 0x000fe200000000ff */
[----:B------:R-:W-:Y:S01]  /*4780*/  FFMA.FTZ R64, R58, UR4, -R141 ;  /* 0x000000043a407c23 */ /* 0x000fe2000801088d */
[----:B------:R-:W-:Y:S01]  /*4790*/  FADD.FTZ R40, R55, R40 ;  /* 0x0000002837287221 */ /* 0x000fe20000010000 */
[----:B------:R1:W-:Y:S01]  /*47a0*/  MUFU.EX2 R58, R177 ;  /* 0x000000b1003a7308 */ /* 0x0003e20000000800 */
[----:B------:R-:W-:-:S02]  /*47b0*/  PRMT R4, R7, 0x5410, R4 ;  /* 0x0000541007047816 */ /* 0x000fc40000000004 */
[----:B------:R-:W-:Y:S01]  /*47c0*/  LOP3.LUT R6, R6, 0xff, RZ, 0xc0, !PT ;  /* 0x000000ff06067812 */ /* 0x000fe200078ec0ff */
[----:B------:R-:W2:Y:S01]  /*47d0*/  MUFU.EX2 R64, R64 ;  /* 0x0000004000407308 */ /* 0x000ea20000000800 */
[----:B------:R-:W-:Y:S01]  /*47e0*/  LOP3.LUT R7, R26, 0xff, RZ, 0xc0, !PT ;  /* 0x000000ff1a077812 */ /* 0x000fe200078ec0ff */
[C---:B----4-:R-:W-:Y:S01]  /*47f0*/  HMMA.16816.F32 R124, R16.reuse, R12, R124 ;  /* 0x0000000c107c723c */ /* 0x050fe2000000187c */
[----:B------:R-:W-:Y:S01]  /*4800*/  LOP3.LUT R4, R4, 0xff00ff, RZ, 0xc0, !PT ;  /* 0x00ff00ff04047812 */ /* 0x000fe200078ec0ff */
[----:B------:R-:W-:Y:S01]  /*4810*/  MUFU.EX2 R226, R226 ;  /* 0x000000e200e27308 */ /* 0x000fe20000000800 */
[----:B------:R-:W-:Y:S02]  /*4820*/  PRMT R5, R6, 0x5410, R5 ;  /* 0x0000541006057816 */ /* 0x000fe40000000005 */
[----:B------:R-:W-:Y:S01]  /*4830*/  PRMT R25, R7, 0x5410, R25 ;  /* 0x0000541007197816 */ /* 0x000fe20000000019 */
[----:B------:R-:W-:Y:S01]  /*4840*/  MUFU.EX2 R140, R140 ;  /* 0x0000008c008c7308 */ /* 0x000fe20000000800 */
[----:B------:R-:W-:Y:S01]  /*4850*/  SHF.R.U32.HI R26, RZ, 0x18, R26 ;  /* 0x00000018ff1a7819 */ /* 0x000fe2000001161a */
[----:B-1----:R-:W-:Y:S01]  /*4860*/  IMAD.WIDE.U32 R176, R21, -0x326172a9, RZ ;  /* 0xcd9e8d5715b07825 */ /* 0x002fe200078e00ff */
[--C-:B------:R-:W-:Y:S01]  /*4870*/  HSET2.LE.AND R7, R4, R3.reuse, PT ;  /* 0x0000000304077233 */ /* 0x100fe20003803000 */
[C---:B------:R-:W-:Y:S01]  /*4880*/  HMMA.16816.F32 R72, R16.reuse, R8, R72 ;  /* 0x000000081048723c */ /* 0x040fe20000001848 */
[--C-:B------:R-:W-:Y:S01]  /*4890*/  HSET2.LE.AND R6, R5, R3.reuse, PT ;  /* 0x0000000305067233 */ /* 0x100fe20003803000 */
[----:B--2---:R-:W-:Y:S01]  /*48a0*/  FADD.FTZ R50, R64, R50 ;  /* 0x0000003240327221 */ /* 0x004fe20000010000 */
[----:B------:R-:W-:Y:S01]  /*48b0*/  HSET2.LE.AND R4, R25, R3, PT ;  /* 0x0000000319047233 */ /* 0x000fe20003803000 */
[C---:B------:R-:W-:Y:S01]  /*48c0*/  FADD.FTZ R53, R58.reuse, R53 ;  /* 0x000000353a357221 */ /* 0x040fe20000010000 */
[----:B------:R-:W-:Y:S01]  /*48d0*/  F2FP.F16.F32.PACK_AB R25, R58, R59 ;  /* 0x0000003b3a19723e */ /* 0x000fe200000000ff */
[----:B------:R-:W-:Y:S01]  /*48e0*/  FADD.FTZ R50, R65, R50 ;  /* 0x0000003241327221 */ /* 0x000fe20000010000 */
[----:B------:R-:W-:Y:S01]  /*48f0*/  PRMT R26, R27, 0x5410, R26 ;  /* 0x000054101b1a7816 */ /* 0x000fe2000000001a */
[----:B------:R-:W-:Y:S01]  /*4900*/  HMMA.16816.F32 R88, R16, R32, R88 ;  /* 0x000000201058723c */ /* 0x000fe20000001858 */
[----:B------:R-:W-:Y:S01]  /*4910*/  LOP3.LUT R6, R25, R6, RZ, 0xc0, !PT ;  /* 0x0000000619067212 */ /* 0x000fe200078ec0ff */
[----:B------:R-:W-:Y:S01]  /*4920*/  IMAD.WIDE.U32 R24, R24, -0x326172a9, RZ ;  /* 0xcd9e8d5718187825 */ /* 0x000fe200078e00ff */
[----:B------:R-:W-:-:S03]  /*4930*/  F2FP.F16.F32.PACK_AB R27, R60, R62 ;  /* 0x0000003e3c1b723e */ /* 0x000fc600000000ff */
[----:B------:R-:W-:Y:S01]  /*4940*/  FADD.FTZ R50, R61, R50 ;  /* 0x000000323d327221 */ /* 0x000fe20000010000 */
[----:B------:R-:W-:Y:S02]  /*4950*/  HSET2.LE.AND R5, R26, R3, PT ;  /* 0x000000031a057233 */ /* 0x000fe40003803000 */
[----:B------:R-:W-:Y:S01]  /*4960*/  F2FP.F16.F32.PACK_AB R26, R65, R64 ;  /* 0x00000040411a723e */ /* 0x000fe200000000ff */
[C---:B------:R-:W-:Y:S01]  /*4970*/  HMMA.16816.F32 R92, R16.reuse, R28, R92 ;  /* 0x0000001c105c723c */ /* 0x040fe2000000185c */
[----:B------:R-:W-:Y:S01]  /*4980*/  LOP3.LUT R7, R174, R7, RZ, 0xc0, !PT ;  /* 0x00000007ae077212 */ /* 0x000fe200078ec0ff */
[----:B------:R-:W-:Y:S01]  /*4990*/  FADD.FTZ R50, R63, R50 ;  /* 0x000000323f327221 */ /* 0x000fe20000010000 */
[----:B------:R-:W-:Y:S02]  /*49a0*/  LOP3.LUT R174, R24, UR10, R177, 0x96, !PT ;  /* 0x0000000a18ae7c12 */ /* 0x000fe4000f8e96b1 */
[----:B------:R-:W-:Y:S02]  /*49b0*/  LOP3.LUT R4, R27, R4, RZ, 0xc0, !PT ;  /* 0x000000041b047212 */ /* 0x000fe400078ec0ff */
[----:B------:R-:W-:Y:S01]  /*49c0*/  LOP3.LUT R5, R26, R5, RZ, 0xc0, !PT ;  /* 0x000000051a057212 */ /* 0x000fe200078ec0ff */
[----:B------:R-:W-:Y:S01]  /*49d0*/  HMMA.16816.F32 R120, R16, R14, R120 ;  /* 0x0000000e1078723c */ /* 0x000fe20000001878 */
[----:B------:R-:W-:Y:S01]  /*49e0*/  IMAD.WIDE.U32 R174, R174, -0x2daee0ad, RZ ;  /* 0xd2511f53aeae7825 */ /* 0x000fe200078e00ff */
[----:B------:R-:W-:-:S06]  /*49f0*/  ISETP.NE.AND P0, PT, R132, RZ, PT ;  /* 0x000000ff8400720c */ /* 0x000fcc0003f05270 */
[C---:B------:R-:W-:Y:S08]  /*4a00*/  HMMA.16816.F32 R76, R16.reuse, R10, R76 ;  /* 0x0000000a104c723c */ /* 0x040ff0000000184c */
[C---:B------:R-:W-:Y:S08]  /*4a10*/  HMMA.16816.F32 R112, R16.reuse, R34, R112 ;  /* 0x000000221070723c */ /* 0x040ff00000001870 */
[----:B------:R-:W-:Y:S01]  /*4a20*/  HMMA.16816.F32 R100, R16, R30, R100 ;  /* 0x0000001e1064723c */ /* 0x000fe20000001864 */
[----:B------:R-:W-:-:S02]  /*4a30*/  LOP3.LUT R17, R212, UR13, R23, 0x96, !PT ;  /* 0x0000000dd4117c12 */ /* 0x000fc4000f8e9617 */
[----:B------:R-:W-:-:S03]  /*4a40*/  LOP3.LUT R16, R210, UR11, R25, 0x96, !PT ;  /* 0x0000000bd2107c12 */ /* 0x000fc6000f8e9619 */
[----:B------:R-:W-:Y:S02]  /*4a50*/  IMAD.WIDE.U32 R178, R17, -0x2daee0ad, RZ ;  /* 0xd2511f5311b27825 */ /* 0x000fe400078e00ff */
[C---:B------:R-:W-:Y:S02]  /*4a60*/  HMMA.16816.F32 R128, R4.reuse, R12, R128 ;  /* 0x0000000c0480723c */ /* 0x040fe40000001880 */
[----:B------:R-:W-:Y:S01]  /*4a70*/  IMAD.WIDE.U32 R16, R16, -0x2daee0ad, RZ ;  /* 0xd2511f5310107825 */ /* 0x000fe200078e00ff */
[----:B------:R-:W-:Y:S02]  /*4a80*/  LOP3.LUT R12, R222, UR23, R179, 0x96, !PT ;  /* 0x00000017de0c7c12 */ /* 0x000fe4000f8e96b3 */
[----:B------:R-:W-:Y:S02]  /*4a90*/  LOP3.LUT R178, R178, UR22, R183, 0x96, !PT ;  /* 0x00000016b2b27c12 */ /* 0x000fe4000f8e96b7 */
[----:B------:R-:W-:Y:S01]  /*4aa0*/  LOP3.LUT R180, R20, UR21, R17, 0x96, !PT ;  /* 0x0000001514b47c12 */ /* 0x000fe2000f8e9611 */
[C---:B------:R-:W-:Y:S01]  /*4ab0*/  HMMA.16816.F32 R68, R4.reuse, R8, R68 ;  /* 0x000000080444723c */ /* 0x040fe20000001844 */
[----:B------:R-:W-:Y:S01]  /*4ac0*/  LOP3.LUT R8, R16, UR20, R175, 0x96, !PT ;  /* 0x0000001410087c12 */ /* 0x000fe2000f8e96af */
[----:B------:R-:W-:Y:S01]  /*4ad0*/  IMAD.WIDE.U32 R12, R12, -0x326172a9, RZ ;  /* 0xcd9e8d570c0c7825 */ /* 0x000fe200078e00ff */
[----:B------:R-:W-:Y:S03]  /*4ae0*/  LDSM.16.MT88.4 R20, [R194+0x7000] ;  /* 0x00700000c214783b */ /* 0x000fe60000004200 */
[----:B------:R-:W-:Y:S01]  /*4af0*/  IMAD.WIDE.U32 R16, R8, -0x326172a9, RZ ;  /* 0xcd9e8d5708107825 */ /* 0x000fe200078e00ff */
[----:B------:R-:W-:Y:S01]  /*4b00*/  LOP3.LUT R25, R220, UR11, R13, 0x96, !PT ;  /* 0x0000000bdc197c12 */ /* 0x000fe2000f8e960d */
[----:B------:R-:W-:Y:S02]  /*4b10*/  HMMA.16816.F32 R84, R4, R32, R84 ;  /* 0x000000200454723c */ /* 0x000fe40000001854 */
[----:B------:R-:W-:Y:S01]  /*4b20*/  FFMA.FTZ R32, R170, UR4, -R152 ;  /* 0x00000004aa207c23 */ /* 0x000fe20008010898 */
[----:B------:R-:W-:Y:S01]  /*4b30*/  IMAD.WIDE.U32 R180, R180, -0x326172a9, RZ ;  /* 0xcd9e8d57b4b47825 */ /* 0x000fe200078e00ff */
[----:B------:R-:W-:-:S03]  /*4b40*/  PRMT R13, R16, 0x7773, RZ ;  /* 0x00007773100d7816 */ /* 0x000fc600000000ff */
[----:B------:R-:W-:Y:S01]  /*4b50*/  FFMA.FTZ R33, R172, UR4, -R161 ;  /* 0x00000004ac217c23 */ /* 0x000fe200080108a1 */
[----:B------:R-:W-:Y:S01]  /*4b60*/  PRMT R8, R16, 0x7772, RZ ;  /* 0x0000777210087816 */ /* 0x000fe200000000ff */
[----:B------:R-:W-:Y:S01]  /*4b70*/  IMAD.WIDE.U32 R178, R178, -0x326172a9, RZ ;  /* 0xcd9e8d57b2b27825 */ /* 0x000fe200078e00ff */
[----:B------:R-:W-:Y:S01]  /*4b80*/  MUFU.EX2 R32, R32 ;  /* 0x0000002000207308 */ /* 0x000fe20000000800 */
[C---:B------:R-:W-:Y:S01]  /*4b90*/  HMMA.16816.F32 R104, R4.reuse, R28, R104 ;  /* 0x0000001c0468723c */ /* 0x040fe20000001868 */
[----:B------:R-:W-:Y:S01]  /*4ba0*/  LOP3.LUT R9, R180, UR8, R17, 0x96, !PT ;  /* 0x00000008b4097c12 */ /* 0x000fe2000f8e9611 */
[----:B------:R-:W-:Y:S01]  /*4bb0*/  FFMA.FTZ R28, R171, UR4, -R161 ;  /* 0x00000004ab1c7c23 */ /* 0x000fe200080108a1 */
[----:B------:R1:W2:Y:S01]  /*4bc0*/  MUFU.EX2 R29, R156 ;  /* 0x0000009c001d7308 */ /* 0x0002a20000000800 */
[----:B------:R-:W-:Y:S01]  /*4bd0*/  LOP3.LUT R24, R12, UR10, R179, 0x96, !PT ;  /* 0x0000000a0c187c12 */ /* 0x000fe2000f8e96b3 */
[----:B------:R-:W-:Y:S01]  /*4be0*/  IMAD.MOV.U32 R12, RZ, RZ, R16 ;  /* 0x000000ffff0c7224 */ /* 0x000fe200078e0010 */
[----:B------:R-:W-:Y:S01]  /*4bf0*/  PRMT R26, R16, 0x7771, RZ ;  /* 0x00007771101a7816 */ /* 0x000fe200000000ff */
[----:B------:R-:W-:Y:S01]  /*4c00*/  IMAD.WIDE.U32 R184, R25, -0x2daee0ad, RZ ;  /* 0xd2511f5319b87825 */ /* 0x000fe200078e00ff */
[----:B------:R-:W-:Y:S01]  /*4c10*/  PRMT R8, R8, 0x5410, R13 ;  /* 0x0000541008087816 */ /* 0x000fe2000000000d */
[C---:B------:R-:W-:Y:S01]  /*4c20*/  HMMA.16816.F32 R80, R4.reuse, R10, R80 ;  /* 0x0000000a0450723c */ /* 0x040fe20000001850 */
[----:B------:R-:W-:Y:S01]  /*4c30*/  LOP3.LUT R16, R9, 0xffff, RZ, 0xc0, !PT ;  /* 0x0000ffff09107812 */ /* 0x000fe200078ec0ff */
[--C-:B------:R-:W-:Y:S01]  /*4c40*/  FFMA.FTZ R11, R154, UR4, -R152.reuse ;  /* 0x000000049a0b7c23 */ /* 0x100fe20008010898 */
[----:B------:R-:W-:Y:S01]  /*4c50*/  LOP3.LUT R27, R8, 0xff00ff, RZ, 0xc0, !PT ;  /* 0x00ff00ff081b7812 */ /* 0x000fe200078ec0ff */
[----:B------:R-:W-:Y:S01]  /*4c60*/  FFMA.FTZ R154, R155, UR4, -R152 ;  /* 0x000000049b9a7c23 */ /* 0x000fe20008010898 */
[----:B------:R-:W-:Y:S01]  /*4c70*/  LOP3.LUT R13, R9, 0xff, RZ, 0xc0, !PT ;  /* 0x000000ff090d7812 */ /* 0x000fe200078ec0ff */
[----:B------:R-:W-:Y:S01]  /*4c80*/  MUFU.EX2 R155, R11 ;  /* 0x0000000b009b7308 */ /* 0x000fe20000000800 */
[----:B------:R-:W-:Y:S01]  /*4c90*/  SHF.R.U32.HI R16, RZ, 0x8, R16 ;  /* 0x00000008ff107819 */ /* 0x000fe20000011610 */
[----:B-1----:R-:W-:Y:S01]  /*4ca0*/  FFMA.FTZ R156, R153, UR4, -R161 ;  /* 0x00000004999c7c23 */ /* 0x002fe200080108a1 */
[--C-:B------:R-:W-:Y:S01]  /*4cb0*/  HSET2.LE.AND R27, R27, R3.reuse, PT ;  /* 0x000000031b1b7233 */ /* 0x100fe20003803000 */
[----:B------:R-:W1:Y:S01]  /*4cc0*/  MUFU.EX2 R153, R173 ;  /* 0x000000ad00997308 */ /* 0x000e620000000800 */
[----:B------:R-:W-:Y:S01]  /*4cd0*/  PRMT R170, R13, 0x5410, R16 ;  /* 0x000054100daa7816 */ /* 0x000fe20000000010 */
[C---:B------:R-:W-:Y:S01]  /*4ce0*/  HMMA.16816.F32 R108, R4.reuse, R34, R108 ;  /* 0x00000022046c723c */ /* 0x040fe2000000186c */
[----:B------:R-:W-:Y:S01]  /*4cf0*/  PRMT R10, R9, 0x7632, R10 ;  /* 0x00007632090a7816 */ /* 0x000fe2000000000a */
[----:B------:R-:W3:Y:S01]  /*4d00*/  MUFU.EX2 R156, R156 ;  /* 0x0000009c009c7308 */ /* 0x000ee20000000800 */
[----:B------:R-:W-:Y:S01]  /*4d10*/  SHF.R.U32.HI R172, RZ, 0x18, R9 ;  /* 0x00000018ffac7819 */ /* 0x000fe20000011609 */
[----:B------:R-:W4:Y:S01]  /*4d20*/  LDSM.16.MT88.4 R16, [R190+0x7000] ;  /* 0x00700000be10783b */ /* 0x000f220000004200 */
[----:B------:R-:W-:Y:S01]  /*4d30*/  LOP3.LUT R8, R10, 0xff, RZ, 0xc0, !PT ;  /* 0x000000ff0a087812 */ /* 0x000fe200078ec0ff */
[----:B------:R-:W5:Y:S01]  /*4d40*/  MUFU.EX2 R154, R154 ;  /* 0x0000009a009a7308 */ /* 0x000f620000000800 */
[--C-:B------:R-:W-:Y:S01]  /*4d50*/  HSET2.LE.AND R35, R170, R3.reuse, PT ;  /* 0x00000003aa237233 */ /* 0x100fe20003803000 */
[C---:B------:R-:W-:Y:S01]  /*4d60*/  HMMA.16816.F32 R116, R4.reuse, R14, R116 ;  /* 0x0000000e0474723c */ /* 0x040fe20000001874 */
[----:B------:R-:W-:Y:S01]  /*4d70*/  PRMT R172, R8, 0x5410, R172 ;  /* 0x0000541008ac7816 */ /* 0x000fe200000000ac */
[----:B------:R-:W-:Y:S01]  /*4d80*/  MUFU.EX2 R28, R28 ;  /* 0x0000001c001c7308 */ /* 0x000fe20000000800 */
[----:B------:R-:W-:Y:S01]  /*4d90*/  LOP3.LUT R12, R12, 0xff, RZ, 0xc0, !PT ;  /* 0x000000ff0c0c7812 */ /* 0x000fe200078ec0ff */
[----:B--2---:R-:W-:Y:S01]  /*4da0*/  FADD.FTZ R44, R29, R44 ;  /* 0x0000002c1d2c7221 */ /* 0x004fe20000010000 */
[----:B-1----:R-:W-:Y:S01]  /*4db0*/  F2FP.F16.F32.PACK_AB R171, R153, R32 ;  /* 0x0000002099ab723e */ /* 0x002fe200000000ff */
[----:B------:R-:W1:Y:S01]  /*4dc0*/  MUFU.EX2 R33, R33 ;  /* 0x0000002100217308 */ /* 0x000e620000000800 */
[----:B------:R-:W-:Y:S01]  /*4dd0*/  HSET2.LE.AND R25, R172, R3, PT ;  /* 0x00000003ac197233 */ /* 0x000fe20003803000 */
[----:B------:R-:W-:Y:S01]  /*4de0*/  HMMA.16816.F32 R96, R4, R30, R96 ;  /* 0x0000001e0460723c */ /* 0x000fe20000001860 */
[----:B------:R-:W-:Y:S01]  /*4df0*/  LOP3.LUT R27, R171, R27, RZ, 0xc0, !PT ;  /* 0x0000001bab1b7212 */ /* 0x000fe200078ec0ff */
[----:B------:R-:W-:Y:S01]  /*4e00*/  IMAD.WIDE.U32 R170, R24, -0x2daee0ad, RZ ;  /* 0xd2511f5318aa7825 */ /* 0x000fe200078e00ff */
[----:B------:R-:W-:-:S03]  /*4e10*/  LOP3.LUT R172, R182, UR21, R185, 0x96, !PT ;  /* 0x00000015b6ac7c12 */ /* 0x000fc6000f8e96b9 */
[--C-:B------:R-:W-:Y:S01]  /*4e20*/  FFMA.FTZ R31, R163, UR4, -R146.reuse ;  /* 0x00000004a31f7c23 */ /* 0x100fe20008010892 */
[----:B---3--:R-:W-:Y:S01]  /*4e30*/  F2FP.F16.F32.PACK_AB R173, R156, R29 ;  /* 0x0000001d9cad723e */ /* 0x008fe200000000ff */
[----:B------:R-:W-:Y:S01]  /*4e40*/  FFMA.FTZ R163, R162, UR4, -R141 ;  /* 0x00000004a2a37c23 */ /* 0x000fe2000801088d */
[----:B------:R-:W-:Y:S01]  /*4e50*/  LOP3.LUT R183, R184, UR20, R171, 0x96, !PT ;  /* 0x00000014b8b77c12 */ /* 0x000fe2000f8e96ab */
[----:B------:R-:W-:Y:S01]  /*4e60*/  FFMA.FTZ R162, R169, UR4, -R141 ;  /* 0x00000004a9a27c23 */ /* 0x000fe2000801088d */
[----:B-----5:R-:W-:Y:S01]  /*4e70*/  F2FP.F16.F32.PACK_AB R34, R154, R155 ;  /* 0x0000009b9a22723e */ /* 0x020fe200000000ff */
[----:B------:R-:W-:Y:S01]  /*4e80*/  FFMA.FTZ R30, R166, UR4, -R146 ;  /* 0x00000004a61e7c23 */ /* 0x000fe20008010892 */
[----:B------:R-:W-:Y:S01]  /*4e90*/  LOP3.LUT R24, R173, R35, RZ, 0xc0, !PT ;  /* 0x00000023ad187212 */ /* 0x000fe200078ec0ff */
[----:B------:R-:W-:Y:S01]  /*4ea0*/  IMAD.WIDE.U32 R182, R183, -0x326172a9, RZ ;  /* 0xcd9e8d57b7b67825 */ /* 0x000fe200078e00ff */
[----:B------:R-:W-:Y:S01]  /*4eb0*/  PRMT R26, R12, 0x5410, R26 ;  /* 0x000054100c1a7816 */ /* 0x000fe2000000001a */
[----:B------:R-:W-:Y:S01]  /*4ec0*/  MUFU.EX2 R162, R162 ;  /* 0x000000a200a27308 */ /* 0x000fe20000000800 */
[----:B------:R-:W-:Y:S01]  /*4ed0*/  LOP3.LUT R25, R34, R25, RZ, 0xc0, !PT ;  /* 0x0000001922197212 */ /* 0x000fe200078ec0ff */
[----:B------:R-:W-:Y:S01]  /*4ee0*/  IMAD.MOV.U32 R6, RZ, RZ, R182 ;  /* 0x000000ffff067224 */ /* 0x000fe200078e00b6 */
[----:B------:R-:W-:Y:S01]  /*4ef0*/  PRMT R35, R182, 0x7772, RZ ;  /* 0x00007772b6237816 */ /* 0x000fe200000000ff */
[----:B------:R-:W-:Y:S01]  /*4f00*/  IMAD.WIDE.U32 R172, R172, -0x326172a9, RZ ;  /* 0xcd9e8d57acac7825 */ /* 0x000fe200078e00ff */
[----:B------:R-:W-:-:S03]  /*4f10*/  PRMT R5, R182, 0x7773, RZ ;  /* 0x00007773b6057816 */ /* 0x000fc600000000ff */
[----:B------:R-:W-:Y:S01]  /*4f20*/  FFMA.FTZ R34, R165, UR4, -R146 ;  /* 0x00000004a5227c23 */ /* 0x000fe20008010892 */
[----:B------:R-:W-:Y:S01]  /*4f30*/  LOP3.LUT R7, R6, 0xff, RZ, 0xc0, !PT ;  /* 0x000000ff06077812 */ /* 0x000fe200078ec0ff */
[----:B------:R-:W2:Y:S01]  /*4f40*/  LDSM.16.MT88.4 R12, [R189+0x7000] ;  /* 0x00700000bd0c783b */ /* 0x000ea20000004200 */
[----:B------:R-:W-:Y:S01]  /*4f50*/  LOP3.LUT R6, R172, UR8, R183, 0x96, !PT ;  /* 0x00000008ac067c12 */ /* 0x000fe2000f8e96b7 */
[----:B------:R-:W3:Y:S01]  /*4f60*/  MUFU.EX2 R31, R31 ;  /* 0x0000001f001f7308 */ /* 0x000ee20000000800 */
[--C-:B------:R-:W-:Y:S01]  /*4f70*/  HSET2.LE.AND R26, R26, R3.reuse, PT ;  /* 0x000000031a1a7233 */ /* 0x100fe20003803000 */
[----:B------:R-:W-:Y:S01]  /*4f80*/  FADD.FTZ R40, R155, R40 ;  /* 0x000000289b287221 */ /* 0x000fe20000010000 */
[----:B-1----:R-:W-:Y:S01]  /*4f90*/  F2FP.F16.F32.PACK_AB R9, R33, R28 ;  /* 0x0000001c2109723e */ /* 0x002fe200000000ff */
[----:B------:R-:W-:Y:S01]  /*4fa0*/  MUFU.EX2 R34, R34 ;  /* 0x0000002200227308 */ /* 0x000fe20000000800 */
[----:B------:R-:W-:Y:S01]  /*4fb0*/  PRMT R5, R35, 0x5410, R5 ;  /* 0x0000541023057816 */ /* 0x000fe20000000005 */
[----:B------:R-:W-:Y:S01]  /*4fc0*/  FADD.FTZ R44, R156, R44 ;  /* 0x0000002c9c2c7221 */ /* 0x000fe20000010000 */
[----:B------:R-:W-:Y:S01]  /*4fd0*/  LOP3.LUT R165, R6, 0xffff, RZ, 0xc0, !PT ;  /* 0x0000ffff06a57812 */ /* 0x000fe200078ec0ff */
[----:B------:R1:W-:Y:S01]  /*4fe0*/  MUFU.EX2 R35, R164 ;  /* 0x000000a400237308 */ /* 0x0003e20000000800 */
[----:B------:R-:W-:Y:S01]  /*4ff0*/  LOP3.LUT R26, R9, R26, RZ, 0xc0, !PT ;  /* 0x0000001a091a7212 */ /* 0x000fe200078ec0ff */
[----:B------:R-:W-:Y:S01]  /*5000*/  FADD.FTZ R40, R154, R40 ;  /* 0x000000289a287221 */ /* 0x000fe20000010000 */
[----:B------:R-:W5:Y:S01]  /*5010*/  LDSM.16.MT88.4 R8, [R188+0x7000] ;  /* 0x00700000bc08783b */ /* 0x000f620000004200 */
[----:B------:R-:W-:Y:S01]  /*5020*/  PRMT R4, R182, 0x7771, RZ ;  /* 0x00007771b6047816 */ /* 0x000fe200000000ff */
[----:B------:R-:W-:Y:S01]  /*5030*/  MUFU.EX2 R30, R30 ;  /* 0x0000001e001e7308 */ /* 0x000fe20000000800 */
[C---:B------:R-:W-:Y:S01]  /*5040*/  PRMT R166, R6.reuse, 0x7632, R166 ;  /* 0x0000763206a67816 */ /* 0x040fe200000000a6 */
[----:B---3--:R-:W-:Y:S01]  /*5050*/  FADD.FTZ R53, R31, R53 ;  /* 0x000000351f357221 */ /* 0x008fe20000010000 */
[----:B------:R-:W-:Y:S01]  /*5060*/  PRMT R4, R7, 0x5410, R4 ;  /* 0x0000541007047816 */ /* 0x000fe20000000004 */
[----:B------:R-:W3:Y:S01]  /*5070*/  MUFU.EX2 R163, R163 ;  /* 0x000000a300a37308 */ /* 0x000ee20000000800 */
[----:B------:R-:W-:Y:S01]  /*5080*/  LOP3.LUT R7, R6, 0xff, RZ, 0xc0, !PT ;  /* 0x000000ff06077812 */ /* 0x000fe200078ec0ff */
[C---:B----4-:R-:W-:Y:S01]  /*5090*/  HMMA.16816.F32 R76, R24.reuse, R18, R76 ;  /* 0x00000012184c723c */ /* 0x050fe2000000184c */
[----:B------:R-:W-:Y:S01]  /*50a0*/  SHF.R.U32.HI R6, RZ, 0x18, R6 ;  /* 0x00000018ff067819 */ /* 0x000fe20000011606 */
[----:B------:R-:W-:Y:S01]  /*50b0*/  FADD.FTZ R44, R28, R44 ;  /* 0x0000002c1c2c7221 */ /* 0x000fe20000010000 */
[--C-:B-1----:R-:W-:Y:S01]  /*50c0*/  FFMA.FTZ R164, R168, UR4, -R141.reuse ;  /* 0x00000004a8a47c23 */ /* 0x102fe2000801088d */
[----:B------:R-:W-:Y:S01]  /*50d0*/  FFMA.FTZ R168, R167, UR4, -R141 ;  /* 0x00000004a7a87c23 */ /* 0x000fe2000801088d */
[----:B------:R-:W-:Y:S01]  /*50e0*/  SHF.R.U32.HI R167, RZ, 0x8, R165 ;  /* 0x00000008ffa77819 */ /* 0x000fe200000116a5 */
[----:B------:R-:W-:Y:S01]  /*50f0*/  FADD.FTZ R40, R32, R40 ;  /* 0x0000002820287221 */ /* 0x000fe20000010000 */
[----:B------:R-:W-:Y:S01]  /*5100*/  LOP3.LUT R166, R166, 0xff, RZ, 0xc0, !PT ;  /* 0x000000ffa6a67812 */ /* 0x000fe200078ec0ff */
[----:B------:R1:W4:Y:S01]  /*5110*/  MUFU.EX2 R165, R168 ;  /* 0x000000a800a57308 */ /* 0x0003220000000800 */
[--C-:B------:R-:W-:Y:S01]  /*5120*/  HSET2.LE.AND R4, R4, R3.reuse, PT ;  /* 0x0000000304047233 */ /* 0x100fe20003803000 */
[C---:B------:R-:W-:Y:S01]  /*5130*/  HMMA.16816.F32 R72, R24.reuse, R16, R72 ;  /* 0x000000101848723c */ /* 0x040fe20000001848 */
[----:B------:R-:W-:Y:S01]  /*5140*/  LOP3.LUT R5, R5, 0xff00ff, RZ, 0xc0, !PT ;  /* 0x00ff00ff05057812 */ /* 0x000fe200078ec0ff */
[----:B------:R-:W2:Y:S01]  /*5150*/  MUFU.EX2 R164, R164 ;  /* 0x000000a400a47308 */ /* 0x000ea20000000800 */
[----:B------:R-:W-:Y:S01]  /*5160*/  PRMT R7, R7, 0x5410, R167 ;  /* 0x0000541007077816 */ /* 0x000fe200000000a7 */
[----:B---3--:R-:W-:Y:S01]  /*5170*/  FADD.FTZ R50, R163, R50 ;  /* 0x00000032a3327221 */ /* 0x008fe20000010000 */
[----:B------:R-:W-:Y:S01]  /*5180*/  PRMT R166, R166, 0x5410, R6 ;  /* 0x00005410a6a67816 */ /* 0x000fe20000000006 */
[----:B------:R-:W-:Y:S01]  /*5190*/  FADD.FTZ R53, R30, R53 ;  /* 0x000000351e357221 */ /* 0x000fe20000010000 */
[----:B------:R-:W-:Y:S01]  /*51a0*/  LOP3.LUT R176, R176, UR9, R181, 0x96, !PT ;  /* 0x00000009b0b07c12 */ /* 0x000fe2000f8e96b5 */
[----:B------:R-:W-:Y:S01]  /*51b0*/  HMMA.16816.F32 R124, R24, R20, R124 ;  /* 0x00000014187c723c */ /* 0x000fe2000000187c */
[----:B------:R-:W-:Y:S01]  /*51c0*/  HSET2.LE.AND R167, R7, R3, PT ;  /* 0x0000000307a77233 */ /* 0x000fe20003803000 */
[----:B------:R-:W-:Y:S01]  /*51d0*/  FADD.FTZ R53, R34, R53 ;  /* 0x0000003522357221 */ /* 0x000fe20000010000 */
[----:B------:R-:W-:Y:S01]  /*51e0*/  LOP3.LUT R172, R178, UR9, R173, 0x96, !PT ;  /* 0x00000009b2ac7c12 */ /* 0x000fe2000f8e96ad */
[----:B------:R-:W-:Y:S01]  /*51f0*/  IMAD.WIDE.U32 R176, R176, -0x2daee0ad, RZ ;  /* 0xd2511f53b0b07825 */ /* 0x000fe200078e00ff */
[----:B-1----:R-:W-:-:S03]  /*5200*/  F2FP.F16.F32.PACK_AB R168, R35, R34 ;  /* 0x0000002223a8723e */ /* 0x002fc600000000ff */
[----:B----4-:R-:W-:Y:S01]  /*5210*/  FADD.FTZ R50, R165, R50 ;  /* 0x00000032a5327221 */ /* 0x010fe20000010000 */
[----:B------:R-:W-:Y:S01]  /*5220*/  FADD.FTZ R53, R35, R53 ;  /* 0x0000003523357221 */ /* 0x000fe20000010000 */
[----:B--2---:R-:W-:Y:S01]  /*5230*/  F2FP.F16.F32.PACK_AB R7, R164, R162 ;  /* 0x000000a2a407723e */ /* 0x004fe200000000ff */
[----:B------:R-:W-:Y:S01]  /*5240*/  HMMA.16816.F32 R88, R24, R12, R88 ;  /* 0x0000000c1858723c */ /* 0x000fe20000001858 */
[----:B------:R-:W-:Y:S01]  /*5250*/  LOP3.LUT R6, R168, R4, RZ, 0xc0, !PT ;  /* 0x00000004a8067212 */ /* 0x000fe200078ec0ff */
[----:B------:R-:W-:Y:S01]  /*5260*/  IMAD.WIDE.U32 R172, R172, -0x2daee0ad, RZ ;  /* 0xd2511f53acac7825 */ /* 0x000fe200078e00ff */
[----:B------:R-:W-:-:S03]  /*5270*/  HSET2.LE.AND R4, R5, R3, PT ;  /* 0x0000000305047233 */ /* 0x000fc60003803000 */
[----:B------:R-:W-:Y:S01]  /*5280*/  FADD.FTZ R50, R162, R50 ;  /* 0x00000032a2327221 */ /* 0x000fe20000010000 */
[----:B------:R-:W-:Y:S01]  /*5290*/  HSET2.LE.AND R5, R166, R3, PT ;  /* 0x00000003a6057233 */ /* 0x000fe20003803000 */
[----:B------:R-:W-:Y:S01]  /*52a0*/  FADD.FTZ R44, R33, R44 ;  /* 0x0000002c212c7221 */ /* 0x000fe20000010000 */
[----:B------:R-:W-:Y:S01]  /*52b0*/  F2FP.F16.F32.PACK_AB R168, R30, R31 ;  /* 0x0000001f1ea8723e */ /* 0x000fe200000000ff */
[C---:B-----5:R-:W-:Y:S01]  /*52c0*/  HMMA.16816.F32 R92, R24.reuse, R8, R92 ;  /* 0x00000008185c723c */ /* 0x060fe2000000185c */
[----:B------:R-:W-:Y:S01]  /*52d0*/  F2FP.F16.F32.PACK_AB R166, R165, R163 ;  /* 0x000000a3a5a6723e */ /* 0x000fe200000000ff */
[----:B------:R-:W-:Y:S01]  /*52e0*/  FADD.FTZ R50, R164, R50 ;  /* 0x00000032a4327221 */ /* 0x000fe20000010000 */
[----:B------:R-:W-:Y:S01]  /*52f0*/  LOP3.LUT R7, R7, R4, RZ, 0xc0, !PT ;  /* 0x0000000407077212 */ /* 0x000fe200078ec0ff */
[----:B------:R-:W-:Y:S01]  /*5300*/  FADD.FTZ R40, R153, R40 ;  /* 0x0000002899287221 */ /* 0x000fe20000010000 */
[----:B------:R-:W-:Y:S02]  /*5310*/  LOP3.LUT R4, R168, R167, RZ, 0xc0, !PT ;  /* 0x000000a7a8047212 */ /* 0x000fe400078ec0ff */
[----:B------:R-:W-:Y:S01]  /*5320*/  LOP3.LUT R5, R166, R5, RZ, 0xc0, !PT ;  /* 0x00000005a6057212 */ /* 0x000fe200078ec0ff */
[----:B------:R-:W-:Y:S01]  /*5330*/  HMMA.16816.F32 R120, R24, R22, R120 ;  /* 0x000000161878723c */ /* 0x000fe20000001878 */
[----:B------:R-:W-:-:S02]  /*5340*/  LOP3.LUT R174, R174, UR17, R177, 0x96, !PT ;  /* 0x00000011aeae7c12 */ /* 0x000fc4000f8e96b1 */
[----:B------:R-:W-:-:S05]  /*5350*/  LOP3.LUT R170, R170, UR17, R173, 0x96, !PT ;  /* 0x00000011aaaa7c12 */ /* 0x000fca000f8e96ad */
[C---:B------:R-:W-:Y:S01]  /*5360*/  HMMA.16816.F32 R80, R4.reuse, R18, R80 ;  /* 0x000000120450723c */ /* 0x040fe20000001850 */
[----:B------:R-:W-:Y:S02]  /*5370*/  FFMA.FTZ R18, R158, UR4, -R161 ;  /* 0x000000049e127c23 */ /* 0x000fe400080108a1 */
[----:B------:R1:W2:Y:S05]  /*5380*/  MUFU.EX2 R158, R159 ;  /* 0x0000009f009e7308 */ /* 0x0002aa0000000800 */
[----:B------:R-:W-:Y:S01]  /*5390*/  HMMA.16816.F32 R68, R4, R16, R68 ;  /* 0x000000100444723c */ /* 0x000fe20000001844 */
[----:B------:R-:W-:Y:S01]  /*53a0*/  IMAD.MOV.U32 R16, RZ, RZ, R176 ;  /* 0x000000ffff107224 */ /* 0x000fe200078e00b0 */
[----:B------:R-:W-:-:S04]  /*53b0*/  PRMT R17, R176, 0x7772, RZ ;  /* 0x00007772b0117816 */ /* 0x000fc800000000ff */
[----:B------:R-:W-:Y:S02]  /*53c0*/  LOP3.LUT R16, R16, 0xff, RZ, 0xc0, !PT ;  /* 0x000000ff10107812 */ /* 0x000fe400078ec0ff */
[----:B------:R-:W-:Y:S01]  /*53d0*/  HMMA.16816.F32 R84, R4, R12, R84 ;  /* 0x0000000c0454723c */ /* 0x000fe20000001854 */
[----:B-1----:R-:W-:Y:S01]  /*53e0*/  FFMA.FTZ R159, R157, UR4, -R161 ;  /* 0x000000049d9f7c23 */ /* 0x002fe200080108a1 */
[----:B------:R-:W-:Y:S01]  /*53f0*/  FFMA.FTZ R12, R148, UR4, -R152 ;  /* 0x00000004940c7c23 */ /* 0x000fe20008010898 */
[----:B------:R-:W1:Y:S01]  /*5400*/  MUFU.EX2 R157, R18 ;  /* 0x00000012009d7308 */ /* 0x000e620000000800 */
[----:B------:R-:W-:Y:S01]  /*5410*/  PRMT R13, R174, 0x7632, R13 ;  /* 0x00007632ae0d7816 */ /* 0x000fe2000000000d */
[----:B--2---:R-:W-:Y:S02]  /*5420*/  FADD.FTZ R44, R158, R44 ;  /* 0x0000002c9e2c7221 */ /* 0x004fe40000010000 */
[----:B------:R-:W2:Y:S01]  /*5430*/  MUFU.EX2 R159, R159 ;  /* 0x0000009f009f7308 */ /* 0x000ea20000000800 */
[----:B------:R-:W-:Y:S01]  /*5440*/  HMMA.16816.F32 R112, R24, R14, R112 ;  /* 0x0000000e1870723c */ /* 0x000fe20000001870 */
[----:B------:R-:W-:-:S02]  /*5450*/  LOP3.LUT R13, R13, 0xff, RZ, 0xc0, !PT ;  /* 0x000000ff0d0d7812 */ /* 0x000fc400078ec0ff */
[----:B------:R-:W3:Y:S04]  /*5460*/  MUFU.EX2 R148, R151 ;  /* 0x0000009700947308 */ /* 0x000ee80000000800 */
[----:B------:R-:W4:Y:S01]  /*5470*/  MUFU.EX2 R150, R12 ;  /* 0x0000000c00967308 */ /* 0x000f220000000800 */
[----:B------:R-:W-:Y:S01]  /*5480*/  HMMA.16816.F32 R100, R24, R10, R100 ;  /* 0x0000000a1864723c */ /* 0x000fe20000001864 */
[C---:B------:R-:W-:Y:S01]  /*5490*/  PRMT R25, R176.reuse, 0x7771, RZ ;  /* 0x00007771b0197816 */ /* 0x040fe200000000ff */
[----:B-1----:R-:W-:Y:S01]  /*54a0*/  FADD.FTZ R44, R157, R44 ;  /* 0x0000002c9d2c7221 */ /* 0x002fe20000010000 */
[----:B------:R-:W-:Y:S02]  /*54b0*/  PRMT R24, R176, 0x7773, RZ ;  /* 0x00007773b0187816 */ /* 0x000fe400000000ff */
[----:B------:R-:W-:Y:S01]  /*54c0*/  PRMT R25, R16, 0x5410, R25 ;  /* 0x0000541010197816 */ /* 0x000fe20000000019 */
[----:B--2---:R-:W-:Y:S01]  /*54d0*/  FADD.FTZ R44, R159, R44 ;  /* 0x0000002c9f2c7221 */ /* 0x004fe20000010000 */
[----:B------:R-:W-:Y:S01]  /*54e0*/  PRMT R24, R17, 0x5410, R24 ;  /* 0x0000541011187816 */ /* 0x000fe20000000018 */
[----:B------:R-:W-:Y:S01]  /*54f0*/  HMMA.16816.F32 R108, R4, R14, R108 ;  /* 0x0000000e046c723c */ /* 0x000fe2000000186c */
[C---:B------:R-:W-:Y:S01]  /*5500*/  LOP3.LUT R15, R174.reuse, 0xffff, RZ, 0xc0, !PT ;  /* 0x0000ffffae0f7812 */ /* 0x040fe200078ec0ff */
[----:B------:R-:W1:Y:S01]  /*5510*/  LDSM.16.MT88.4 R16, [R190+0x7800] ;  /* 0x00780000be10783b */ /* 0x000e620000004200 */
[----:B------:R-:W-:Y:S01]  /*5520*/  LOP3.LUT R14, R174, 0xff, RZ, 0xc0, !PT ;  /* 0x000000ffae0e7812 */ /* 0x000fe200078ec0ff */
[----:B---3--:R-:W-:Y:S01]  /*5530*/  FADD.FTZ R40, R148, R40 ;  /* 0x0000002894287221 */ /* 0x008fe20000010000 */
[----:B------:R-:W-:-:S02]  /*5540*/  SHF.R.U32.HI R174, RZ, 0x18, R174 ;  /* 0x00000018ffae7819 */ /* 0x000fc400000116ae */
[----:B------:R-:W-:Y:S01]  /*5550*/  SHF.R.U32.HI R15, RZ, 0x8, R15 ;  /* 0x00000008ff0f7819 */ /* 0x000fe2000001160f */
[C---:B------:R-:W-:Y:S01]  /*5560*/  HMMA.16816.F32 R104, R4.reuse, R8, R104 ;  /* 0x000000080468723c */ /* 0x040fe20000001868 */
[----:B------:R-:W-:Y:S01]  /*5570*/  HSET2.LE.AND R26, R25, R3, PT ;  /* 0x00000003191a7233 */ /* 0x000fe20003803000 */
[----:B----4-:R-:W-:Y:S01]  /*5580*/  FADD.FTZ R40, R150, R40 ;  /* 0x0000002896287221 */ /* 0x010fe20000010000 */
[----:B------:R-:W-:Y:S02]  /*5590*/  LOP3.LUT R24, R24, 0xff00ff, RZ, 0xc0, !PT ;  /* 0x00ff00ff18187812 */ /* 0x000fe400078ec0ff */
[----:B------:R-:W-:Y:S01]  /*55a0*/  F2FP.F16.F32.PACK_AB R27, R219, R159 ;  /* 0x0000009fdb1b723e */ /* 0x000fe200000000ff */
[----:B------:R-:W-:Y:S01]  /*55b0*/  FADD.FTZ R40, R149, R40 ;  /* 0x0000002895287221 */ /* 0x000fe20000010000 */
[----:B------:R-:W-:Y:S01]  /*55c0*/  PRMT R12, R14, 0x5410, R15 ;  /* 0x000054100e0c7816 */ /* 0x000fe2000000000f */
[----:B------:R-:W-:Y:S01]  /*55d0*/  HMMA.16816.F32 R128, R4, R20, R128 ;  /* 0x000000140480723c */ /* 0x000fe20000001880 */
[----:B------:R-:W-:Y:S01]  /*55e0*/  PRMT R25, R13, 0x5410, R174 ;  /* 0x000054100d197816 */ /* 0x000fe200000000ae */
[----:B------:R-:W-:Y:S01]  /*55f0*/  FADD.FTZ R219, R219, R44 ;  /* 0x0000002cdbdb7221 */ /* 0x000fe20000010000 */
[----:B------:R-:W-:-:S02]  /*5600*/  LOP3.LUT R26, R27, R26, RZ, 0xc0, !PT ;  /* 0x0000001a1b1a7212 */ /* 0x000fc400078ec0ff */
[--C-:B------:R-:W-:Y:S02]  /*5610*/  HSET2.LE.AND R24, R24, R3.reuse, PT ;  /* 0x0000000318187233 */ /* 0x100fe40003803000 */
[--C-:B------:R-:W-:Y:S01]  /*5620*/  HSET2.LE.AND R9, R12, R3.reuse, PT ;  /* 0x000000030c097233 */ /* 0x100fe20003803000 */
[C---:B------:R-:W-:Y:S01]  /*5630*/  HMMA.16816.F32 R116, R4.reuse, R22, R116 ;  /* 0x000000160474723c */ /* 0x040fe20000001874 */
[----:B------:R-:W-:Y:S01]  /*5640*/  HSET2.LE.AND R25, R25, R3, PT ;  /* 0x0000000319197233 */ /* 0x000fe20003803000 */
[----:B------:R-:W2:Y:S01]  /*5650*/  LDSM.16.MT88.4 R20, [R194+0x7800] ;  /* 0x00780000c214783b */ /* 0x000ea20000004200 */
[C---:B------:R-:W-:Y:S01]  /*5660*/  F2FP.F16.F32.PACK_AB R27, R218.reuse, R149 ;  /* 0x00000095da1b723e */ /* 0x040fe200000000ff */
[----:B------:R-:W-:Y:S01]  /*5670*/  FADD.FTZ R218, R218, R40 ;  /* 0x00000028dada7221 */ /* 0x000fe20000010000 */
[----:B------:R-:W-:Y:S01]  /*5680*/  F2FP.F16.F32.PACK_AB R8, R150, R148 ;  /* 0x000000949608723e */ /* 0x000fe200000000ff */
[----:B------:R-:W3:Y:S01]  /*5690*/  LDSM.16.MT88.4 R12, [R189+0x7800] ;  /* 0x00780000bd0c783b */ /* 0x000ee20000004200 */
[----:B------:R-:W-:Y:S01]  /*56a0*/  F2FP.F16.F32.PACK_AB R151, R157, R158 ;  /* 0x0000009e9d97723e */ /* 0x000fe200000000ff */
[----:B------:R-:W-:Y:S01]  /*56b0*/  HMMA.16816.F32 R96, R4, R10, R96 ;  /* 0x0000000a0460723c */ /* 0x000fe20000001860 */
[----:B------:R-:W-:Y:S01]  /*56c0*/  LOP3.LUT R27, R27, R24, RZ, 0xc0, !PT ;  /* 0x000000181b1b7212 */ /* 0x000fe200078ec0ff */
[----:B------:R-:W-:Y:S01]  /*56d0*/  IMAD.MOV.U32 R6, RZ, RZ, R172 ;  /* 0x000000ffff067224 */ /* 0x000fe200078e00ac */
[----:B------:R-:W-:Y:S01]  /*56e0*/  LOP3.LUT R24, R151, R9, RZ, 0xc0, !PT ;  /* 0x0000000997187212 */ /* 0x000fe200078ec0ff */
[----:B------:R-:W-:Y:S01]  /*56f0*/  FFMA.FTZ R151, R143, UR4, -R146 ;  /* 0x000000048f977c23 */ /* 0x000fe20008010892 */
[----:B------:R-:W-:Y:S01]  /*5700*/  LOP3.LUT R25, R8, R25, RZ, 0xc0, !PT ;  /* 0x0000001908197212 */ /* 0x000fe200078ec0ff */
[----:B------:R4:W5:Y:S01]  /*5710*/  MUFU.EX2 R143, R147 ;  /* 0x00000093008f7308 */ /* 0x0009620000000800 */
[----:B------:R-:W3:Y:S01]  /*5720*/  LDSM.16.MT88.4 R8, [R188+0x7800] ;  /* 0x00780000bc08783b */ /* 0x000ee20000004200 */
[----:B------:R-:W-:-:S02]  /*5730*/  PRMT R5, R172, 0x7773, RZ ;  /* 0x00007773ac057816 */ /* 0x000fc400000000ff */
[C---:B------:R-:W-:Y:S02]  /*5740*/  PRMT R7, R172.reuse, 0x7772, RZ ;  /* 0x00007772ac077816 */ /* 0x040fe400000000ff */
[----:B------:R-:W-:Y:S01]  /*5750*/  PRMT R4, R172, 0x7771, RZ ;  /* 0x00007771ac047816 */ /* 0x000fe200000000ff */
[C---:B-1----:R-:W-:Y:S01]  /*5760*/  HMMA.16816.F32 R72, R24.reuse, R16, R72 ;  /* 0x000000101848723c */ /* 0x042fe20000001848 */
[----:B------:R-:W-:Y:S02]  /*5770*/  LOP3.LUT R6, R6, 0xff, RZ, 0xc0, !PT ;  /* 0x000000ff06067812 */ /* 0x000fe400078ec0ff */
[----:B------:R-:W-:Y:S02]  /*5780*/  PRMT R5, R7, 0x5410, R5 ;  /* 0x0000541007057816 */ /* 0x000fe40000000005 */
[----:B------:R-:W-:Y:S01]  /*5790*/  LOP3.LUT R7, R170, 0xffff, RZ, 0xc0, !PT ;  /* 0x0000ffffaa077812 */ /* 0x000fe200078ec0ff */
[----:B----4-:R-:W-:Y:S01]  /*57a0*/  FFMA.FTZ R147, R145, UR4, -R146 ;  /* 0x0000000491937c23 */ /* 0x010fe20008010892 */
[----:B------:R-:W-:Y:S01]  /*57b0*/  FFMA.FTZ R146, R67, UR4, -R141 ;  /* 0x0000000443927c23 */ /* 0x000fe2000801088d */
[----:B------:R-:W1:Y:S01]  /*57c0*/  MUFU.EX2 R145, R151 ;  /* 0x0000009700917308 */ /* 0x000e620000000800 */
[----:B------:R-:W-:Y:S01]  /*57d0*/  PRMT R4, R6, 0x5410, R4 ;  /* 0x0000541006047816 */ /* 0x000fe20000000004 */
[----:B-----5:R-:W-:Y:S01]  /*57e0*/  FADD.FTZ R53, R143, R53 ;  /* 0x000000358f357221 */ /* 0x020fe20000010000 */
[----:B------:R-:W-:Y:S01]  /*57f0*/  LOP3.LUT R6, R170, 0xff, RZ, 0xc0, !PT ;  /* 0x000000ffaa067812 */ /* 0x000fe200078ec0ff */
[----:B------:R-:W4:Y:S01]  /*5800*/  MUFU.EX2 R142, R147 ;  /* 0x00000093008e7308 */ /* 0x000f220000000800 */
[----:B------:R-:W-:Y:S01]  /*5810*/  SHF.R.U32.HI R141, RZ, 0x8, R7 ;  /* 0x00000008ff8d7819 */ /* 0x000fe20000011607 */
[----:B------:R-:W-:Y:S01]  /*5820*/  HMMA.16816.F32 R76, R24, R18, R76 ;  /* 0x00000012184c723c */ /* 0x000fe2000000184c */
[----:B------:R-:W-:Y:S01]  /*5830*/  LOP3.LUT R5, R5, 0xff00ff, RZ, 0xc0, !PT ;  /* 0x00ff00ff05057812 */ /* 0x000fe200078ec0ff */
[----:B------:R5:W5:Y:S01]  /*5840*/  MUFU.EX2 R67, R144 ;  /* 0x0000009000437308 */ /* 0x000b620000000800 */
[----:B------:R-:W-:-:S02]  /*5850*/  HSET2.LE.AND R4, R4, R3, PT ;  /* 0x0000000304047233 */ /* 0x000fc40003803000 */
[----:B------:R-:W-:Y:S01]  /*5860*/  PRMT R141, R6, 0x5410, R141 ;  /* 0x00005410068d7816 */ /* 0x000fe2000000008d */
[----:B------:R-:W3:Y:S01]  /*5870*/  MUFU.EX2 R66, R146 ;  /* 0x0000009200427308 */ /* 0x000ee20000000800 */
[----:B-1----:R-:W-:Y:S01]  /*5880*/  FADD.FTZ R53, R145, R53 ;  /* 0x0000003591357221 */ /* 0x002fe20000010000 */
[C---:B--2---:R-:W-:Y:S03]  /*5890*/  HMMA.16816.F32 R124, R24.reuse, R20, R124 ;  /* 0x00000014187c723c */ /* 0x044fe6000000187c */
[----:B----4-:R-:W-:Y:S01]  /*58a0*/  FADD.FTZ R53, R142, R53 ;  /* 0x000000358e357221 */ /* 0x010fe20000010000 */
[----:B-----5:R-:W-:Y:S01]  /*58b0*/  PRMT R144, R170, 0x7632, R144 ;  /* 0x00007632aa907816 */ /* 0x020fe20000000090 */
[----:B------:R-:W-:Y:S01]  /*58c0*/  FADD.FTZ R50, R67, R50 ;  /* 0x0000003243327221 */ /* 0x000fe20000010000 */
[----:B------:R-:W-:Y:S02]  /*58d0*/  SHF.R.U32.HI R170, RZ, 0x18, R170 ;  /* 0x00000018ffaa7819 */ /* 0x000fe400000116aa */
[C---:B------:R-:W-:Y:S01]  /*58e0*/  HMMA.16816.F32 R120, R24.reuse, R22, R120 ;  /* 0x000000161878723c */ /* 0x040fe20000001878 */
[----:B------:R-:W-:Y:S01]  /*58f0*/  LOP3.LUT R7, R144, 0xff, RZ, 0xc0, !PT ;  /* 0x000000ff90077812 */ /* 0x000fe200078ec0ff */
[----:B------:R-:W-:Y:S01]  /*5900*/  FADD.FTZ R50, R140, R50 ;  /* 0x000000328c327221 */ /* 0x000fe20000010000 */
[C---:B------:R-:W-:Y:S01]  /*5910*/  F2FP.F16.F32.PACK_AB R144, R227.reuse, R142 ;  /* 0x0000008ee390723e */ /* 0x040fe200000000ff */
[----:B------:R-:W-:Y:S01]  /*5920*/  FADD.FTZ R227, R227, R53 ;  /* 0x00000035e3e37221 */ /* 0x000fe20000010000 */
[----:B------:R-:W-:Y:S01]  /*5930*/  PRMT R170, R7, 0x5410, R170 ;  /* 0x0000541007aa7816 */ /* 0x000fe200000000aa */
[----:B---3--:R-:W-:Y:S01]  /*5940*/  FADD.FTZ R50, R66, R50 ;  /* 0x0000003242327221 */ /* 0x008fe20000010000 */
[----:B------:R-:W-:Y:S01]  /*5950*/  LOP3.LUT R6, R144, R4, RZ, 0xc0, !PT ;  /* 0x0000000490067212 */ /* 0x000fe200078ec0ff */
[----:B------:R-:W-:Y:S01]  /*5960*/  HMMA.16816.F32 R88, R24, R12, R88 ;  /* 0x0000000c1858723c */ /* 0x000fe20000001858 */
[----:B------:R-:W-:-:S02]  /*5970*/  HSET2.LE.AND R7, R5, R3, PT ;  /* 0x0000000305077233 */ /* 0x000fc40003803000 */
[--C-:B------:R-:W-:Y:S02]  /*5980*/  HSET2.LE.AND R4, R141, R3.reuse, PT ;  /* 0x000000038d047233 */ /* 0x100fe40003803000 */
[----:B------:R-:W-:Y:S02]  /*5990*/  HSET2.LE.AND R5, R170, R3, PT ;  /* 0x00000003aa057233 */ /* 0x000fe40003803000 */
[C---:B------:R-:W-:Y:S01]  /*59a0*/  F2FP.F16.F32.PACK_AB R146, R226.reuse, R66 ;  /* 0x00000042e292723e */ /* 0x040fe200000000ff */
[----:B------:R-:W-:Y:S01]  /*59b0*/  HMMA.16816.F32 R112, R24, R14, R112 ;  /* 0x0000000e1870723c */ /* 0x000fe20000001870 */
[----:B------:R-:W-:Y:S01]  /*59c0*/  F2FP.F16.F32.PACK_AB R144, R145, R143 ;  /* 0x0000008f9190723e */ /* 0x000fe200000000ff */
[----:B------:R-:W-:Y:S01]  /*59d0*/  FADD.FTZ R226, R226, R50 ;  /* 0x00000032e2e27221 */ /* 0x000fe20000010000 */
[----:B------:R-:W-:Y:S02]  /*59e0*/  F2FP.F16.F32.PACK_AB R141, R140, R67 ;  /* 0x000000438c8d723e */ /* 0x000fe400000000ff */
[----:B------:R-:W-:-:S02]  /*59f0*/  LOP3.LUT R7, R146, R7, RZ, 0xc0, !PT ;  /* 0x0000000792077212 */ /* 0x000fc400078ec0ff */
[----:B------:R-:W-:Y:S01]  /*5a00*/  LOP3.LUT R4, R144, R4, RZ, 0xc0, !PT ;  /* 0x0000000490047212 */ /* 0x000fe200078ec0ff */
[----:B------:R-:W-:Y:S01]  /*5a10*/  HMMA.16816.F32 R92, R24, R8, R92 ;  /* 0x00000008185c723c */ /* 0x000fe2000000185c */
[----:B------:R-:W-:-:S07]  /*5a20*/  LOP3.LUT R5, R141, R5, RZ, 0xc0, !PT ;  /* 0x000000058d057212 */ /* 0x000fce00078ec0ff */
        /* <DEDUP_REMOVED lines=13> */
[C---:B------:R-:W-:Y:S02]  /*5b00*/  IMAD R0, R18.reuse, UR14, RZ ;  /* 0x0000000e12007c24 */ /* 0x040fe4000f8e02ff */
[----:B------:R-:W-:-:S04]  /*5b10*/  IMAD.WIDE.U32 R18, R18, UR15, RZ ;  /* 0x0000000f12127c25 */ /* 0x000fc8000f8e00ff */
[----:B------:R-:W-:Y:S01]  /*5b20*/  IMAD.IADD R0, R19, 0x1, R0 ;  /* 0x0000000113007824 */ /* 0x000fe200078e0200 */
[----:B------:R-:W-:Y:S01]  /*5b30*/  BAR.SYNC.DEFER_BLOCKING 0x0 ;  /* 0x0000000000007b1d */ /* 0x000fe20000010000 */
[C---:B------:R-:W-:Y:S01]  /*5b40*/  IADD3 R4, P0, PT, R18.reuse, UR35, RZ ;  /* 0x0000002312047c10 */ /* 0x040fe2000ff1e0ff */
[----:B------:R-:W-:Y:S01]  /*5b50*/  IMAD R230, R137, 0x40, R230 ;  /* 0x0000004089e67824 */ /* 0x000fe200078e02e6 */
[----:B------:R-:W-:Y:S02]  /*5b60*/  LEA R16, P3, R18, R200, 0x1 ;  /* 0x000000c812107211 */ /* 0x000fe400078608ff */
[----:B------:R-:W-:Y:S02]  /*5b70*/  IADD3.X R2, PT, PT, R0, UR34, RZ, P0, !PT ;  /* 0x0000002200027c10 */ /* 0x000fe400087fe4ff */
[C---:B------:R-:W-:Y:S02]  /*5b80*/  IADD3 R6, P1, PT, R4.reuse, UR35, RZ ;  /* 0x0000002304067c10 */ /* 0x040fe4000ff3e0ff */
[----:B------:R-:W-:-:S02]  /*5b90*/  IADD3 R8, P0, PT, R4, UR39, RZ ;  /* 0x0000002704087c10 */ /* 0x000fc4000ff1e0ff */
[-C--:B------:R-:W-:Y:S02]  /*5ba0*/  LEA R14, P2, R4, R200.reuse, 0x1 ;  /* 0x000000c8040e7211 */ /* 0x080fe400078408ff */
[----:B------:R-:W-:Y:S02]  /*5bb0*/  IADD3.X R5, PT, PT, R2, UR34, RZ, P1, !PT ;  /* 0x0000002202057c10 */ /* 0x000fe40008ffe4ff */
[-C--:B------:R-:W-:Y:S02]  /*5bc0*/  LEA R12, P1, R6, R200.reuse, 0x1 ;  /* 0x000000c8060c7211 */ /* 0x080fe400078208ff */
[----:B------:R-:W-:Y:S02]  /*5bd0*/  IADD3.X R7, PT, PT, R2, UR38, RZ, P0, !PT ;  /* 0x0000002602077c10 */ /* 0x000fe400087fe4ff */
[----:B------:R-:W-:Y:S02]  /*5be0*/  LEA R10, P0, R8, R200, 0x1 ;  /* 0x000000c8080a7211 */ /* 0x000fe400078008ff */
[-C--:B------:R-:W-:Y:S01]  /*5bf0*/  LEA.HI.X R17, R18, R205.reuse, R0, 0x1, P3 ;  /* 0x000000cd12117211 */ /* 0x080fe200018f0c00 */
[----:B------:R-:W-:Y:S01]  /*5c00*/  VIADD R0, R230, 0xffffff80 ;  /* 0xffffff80e6007836 */ /* 0x000fe20000000000 */
[-C--:B------:R-:W-:Y:S01]  /*5c10*/  LEA.HI.X R15, R4, R205.reuse, R2, 0x1, P2 ;  /* 0x000000cd040f7211 */ /* 0x080fe200010f0c02 */
[----:B------:R-:W-:Y:S01]  /*5c20*/  VIADD R2, R230, 0xffffff81 ;  /* 0xffffff81e6027836 */ /* 0x000fe20000000000 */
[-C--:B------:R-:W-:Y:S01]  /*5c30*/  LEA.HI.X R13, R6, R205.reuse, R5, 0x1, P1 ;  /* 0x000000cd060d7211 */ /* 0x080fe200008f0c05 */
[----:B------:R-:W-:Y:S01]  /*5c40*/  @!PT LDS RZ, [RZ] ;  /* 0x00000000fffff984 */ /* 0x000fe20000000800 */
[----:B------:R-:W-:Y:S01]  /*5c50*/  @!PT LDS RZ, [RZ] ;  /* 0x00000000fffff984 */ /* 0x000fe20000000800 */
[----:B------:R-:W-:Y:S01]  /*5c60*/  @!PT LDS RZ, [RZ] ;  /* 0x00000000fffff984 */ /* 0x000fe20000000800 */
[----:B------:R1:W-:Y:S01]  /*5c70*/  LDGSTS.E.BYPASS.LTC128B.128 [R204+0x6000], desc[UR28][R16.64] ;  /* 0x0600000010cc7fae */ /* 0x0003e2000b981a1c */
[----:B------:R-:W-:-:S02]  /*5c80*/  LEA.HI.X R11, R8, R205, R7, 0x1, P0 ;  /* 0x000000cd080b7211 */ /* 0x000fc400000f0c07 */
[C---:B------:R-:W-:Y:S01]  /*5c90*/  ISETP.GE.AND P0, PT, R0.reuse, R229, PT ;  /* 0x000000e50000720c */ /* 0x040fe20003f06270 */
[----:B------:R-:W-:Y:S01]  /*5ca0*/  LDGSTS.E.BYPASS.LTC128B.128 [R204+0x6800], desc[UR28][R14.64] ;  /* 0x068000000ecc7fae */ /* 0x000fe2000b981a1c */
[CC--:B------:R-:W-:Y:S02]  /*5cb0*/  ISETP.GE.AND P1, PT, R0.reuse, R214.reuse, PT ;  /* 0x000000d60000720c */ /* 0x0c0fe40003f26270 */
[----:B------:R-:W-:Y:S01]  /*5cc0*/  ISETP.GE.AND P4, PT, R0, R209, PT ;  /* 0x000000d10000720c */ /* 0x000fe20003f86270 */
[----:B------:R2:W-:Y:S01]  /*5cd0*/  LDGSTS.E.BYPASS.LTC128B.128 [R204+0x7000], desc[UR28][R12.64] ;  /* 0x070000000ccc7fae */ /* 0x0005e2000b981a1c */
[----:B------:R-:W-:Y:S02]  /*5ce0*/  ISETP.GE.AND P2, PT, R2, R214, PT ;  /* 0x000000d60200720c */ /* 0x000fe40003f46270 */
[----:B------:R-:W-:Y:S01]  /*5cf0*/  ISETP.GE.AND P3, PT, R0, R228, PT ;  /* 0x000000e40000720c */ /* 0x000fe20003f66270 */
[----:B------:R3:W-:Y:S01]  /*5d00*/  LDGSTS.E.BYPASS.LTC128B.128 [R204+0x7800], desc[UR28][R10.64] ;  /* 0x078000000acc7fae */ /* 0x0007e2000b981a1c */
[----:B------:R-:W-:Y:S01]  /*5d10*/  VIADD R0, R230, 0xffffff88 ;  /* 0xffffff88e6007836 */ /* 0x000fe20000000000 */
[----:B------:R-:W-:-:S02]  /*5d20*/  ISETP.GE.AND P6, PT, R2, R229, PT ;  /* 0x000000e50200720c */ /* 0x000fc40003fc6270 */
[----:B------:R-:W-:Y:S01]  /*5d30*/  LDSM.16.M88.4 R56, [R199] ;  /* 0x00000000c738783b */ /* 0x000fe20000000200 */
[----:B------:R-:W-:-:S03]  /*5d40*/  ISETP.GE.AND P5, PT, R2, R228, PT ;  /* 0x000000e40200720c */ /* 0x000fc60003fa6270 */
[----:B------:R-:W-:Y:S04]  /*5d50*/  LDSM.16.M88.4 R60, [R199+0x2000] ;  /* 0x00200000c73c783b */ /* 0x000fe80000000200 */
[----:B------:R-:W4:Y:S04]  /*5d60*/  LDSM.16.M88.4 R148, [R198+UR5+0x4800] ;  /* 0x00480005c694783b */ /* 0x000f280008000200 */
[----:B------:R-:W2:Y:S04]  /*5d70*/  LDSM.16.M88.4 R140, [R198+UR5+0x5000] ;  /* 0x00500005c68c783b */ /* 0x000ea80008000200 */
[----:B------:R-:W5:Y:S04]  /*5d80*/  LDSM.16.M88.4 R156, [R198+UR5+0x4000] ;  /* 0x00400005c69c783b */ /* 0x000f680008000200 */
[----:B------:R-:W5:Y:S04]  /*5d90*/  LDSM.16.M88.4 R32, [R198+UR5+0x5800] ;  /* 0x00580005c620783b */ /* 0x000f680008000200 */
[----:B------:R-:W-:Y:S04]  /*5da0*/  LDSM.16.M88.4 R180, [R197+0x2000] ;  /* 0x00200000c5b4783b */ /* 0x000fe80000000200 */
[----:B------:R-:W5:Y:S04]  /*5db0*/  LDSM.16.M88.4 R172, [R193+0x4800] ;  /* 0x00480000c1ac783b */ /* 0x000f680000000200 */
[----:B------:R-:W5:Y:S04]  /*5dc0*/  LDSM.16.M88.4 R184, [R197] ;  /* 0x00000000c5b8783b */ /* 0x000f680000000200 */
[----:B------:R-:W5:Y:S04]  /*5dd0*/  LDSM.16.M88.4 R168, [R193+0x5000] ;  /* 0x00500000c1a8783b */ /* 0x000f680000000200 */
[----:B------:R-:W5:Y:S04]  /*5de0*/  LDSM.16.M88.4 R176, [R193+0x4000] ;  /* 0x00400000c1b0783b */ /* 0x000f680000000200 */
[----:B------:R-:W5:Y:S01]  /*5df0*/  LDSM.16.M88.4 R164, [R193+0x5800] ;  /* 0x00580000c1a4783b */ /* 0x000f620000000200 */
[C---:B----4-:R-:W-:Y:S03]  /*5e00*/  HMMA.16816.F32 R20, R60.reuse, R148, RZ ;  /* 0x000000943c14723c */ /* 0x050fe600000018ff */
[----:B------:R-:W-:Y:S04]  /*5e10*/  LDSM.16.M88.4 R44, [R192+0x4000] ;  /* 0x00400000c02c783b */ /* 0x000fe80000000200 */
[----:B------:R-:W4:Y:S01]  /*5e20*/  LDSM.16.M88.4 R52, [R196] ;  /* 0x00000000c434783b */ /* 0x000f220000000200 */
[----:B-1----:R-:W-:Y:S03]  /*5e30*/  HMMA.16816.F32 R16, R60, R150, RZ ;  /* 0x000000963c10723c */ /* 0x002fe600000018ff */
[----:B------:R-:W1:Y:S04]  /*5e40*/  LDSM.16.M88.4 R48, [R196+0x2000] ;  /* 0x00200000c430783b */ /* 0x000e680000000200 */
[----:B------:R-:W-:Y:S01]  /*5e50*/  LDSM.16.M88.4 R36, [R192+0x5000] ;  /* 0x00500000c024783b */ /* 0x000fe20000000200 */
[----:B------:R-:W-:Y:S03]  /*5e60*/  HMMA.16816.F32 R152, R56, R148, RZ ;  /* 0x000000943898723c */ /* 0x000fe600000018ff */
[----:B------:R-:W-:Y:S04]  /*5e70*/  LDSM.16.M88.4 R40, [R192+0x4800] ;  /* 0x00480000c028783b */ /* 0x000fe80000000200 */
[----:B------:R-:W0:Y:S01]  /*5e80*/  LDGDEPBAR ;  /* 0x00000000000079af */ /* 0x000e220000000000 */
[C---:B--2---:R-:W-:Y:S08]  /*5e90*/  HMMA.16816.F32 R12, R60.reuse, R140, RZ ;  /* 0x0000008c3c0c723c */ /* 0x044ff000000018ff */
[----:B---3--:R-:W-:Y:S08]  /*5ea0*/  HMMA.16816.F32 R8, R60, R142, RZ ;  /* 0x0000008e3c08723c */ /* 0x008ff000000018ff */
[C---:B------:R-:W-:Y:S08]  /*5eb0*/  HMMA.16816.F32 R148, R56.reuse, R150, RZ ;  /* 0x000000963894723c */ /* 0x040ff000000018ff */
[C---:B------:R-:W-:Y:S08]  /*5ec0*/  HMMA.16816.F32 R144, R56.reuse, R140, RZ ;  /* 0x0000008c3890723c */ /* 0x040ff000000018ff */
[C---:B------:R-:W-:Y:S08]  /*5ed0*/  HMMA.16816.F32 R140, R56.reuse, R142, RZ ;  /* 0x0000008e388c723c */ /* 0x040ff000000018ff */
[-C--:B-----5:R-:W-:Y:S08]  /*5ee0*/  HMMA.16816.F32 R160, R56, R156.reuse, RZ ;  /* 0x0000009c38a0723c */ /* 0x0a0ff000000018ff */
[C---:B------:R-:W-:Y:S08]  /*5ef0*/  HMMA.16816.F32 R28, R60.reuse, R156, RZ ;  /* 0x0000009c3c1c723c */ /* 0x040ff000000018ff */
[-C--:B------:R-:W-:Y:S08]  /*5f00*/  HMMA.16816.F32 R24, R60, R158.reuse, RZ ;  /* 0x0000009e3c18723c */ /* 0x080ff000000018ff */
[C---:B------:R-:W-:Y:S08]  /*5f10*/  HMMA.16816.F32 R156, R56.reuse, R158, RZ ;  /* 0x0000009e389c723c */ /* 0x040ff000000018ff */
[C---:B------:R-:W-:Y:S08]  /*5f20*/  HMMA.16816.F32 R64, R56.reuse, R32, RZ ;  /* 0x000000203840723c */ /* 0x040ff000000018ff */
[----:B------:R-:W-:Y:S08]  /*5f30*/  HMMA.16816.F32 R56, R56, R34, RZ ;  /* 0x000000223838723c */ /* 0x000ff000000018ff */
[C---:B------:R-:W-:Y:S08]  /*5f40*/  HMMA.16816.F32 R20, R180.reuse, R172, R20 ;  /* 0x000000acb414723c */ /* 0x040ff00000001814 */
[----:B------:R-:W-:Y:S08]  /*5f50*/  HMMA.16816.F32 R16, R180, R174, R16 ;  /* 0x000000aeb410723c */ /* 0x000ff00000001810 */
[C---:B------:R-:W-:Y:S08]  /*5f60*/  HMMA.16816.F32 R152, R184.reuse, R172, R152 ;  /* 0x000000acb898723c */ /* 0x040ff00000001898 */
[----:B------:R-:W-:Y:S08]  /*5f70*/  HMMA.16816.F32 R148, R184, R174, R148 ;  /* 0x000000aeb894723c */ /* 0x000ff00000001894 */
[C---:B------:R-:W-:Y:S08]  /*5f80*/  HMMA.16816.F32 R12, R180.reuse, R168, R12 ;  /* 0x000000a8b40c723c */ /* 0x040ff0000000180c */
[----:B------:R-:W-:Y:S08]  /*5f90*/  HMMA.16816.F32 R8, R180, R170, R8 ;  /* 0x000000aab408723c */ /* 0x000ff00000001808 */
[C---:B------:R-:W-:Y:S08]  /*5fa0*/  HMMA.16816.F32 R144, R184.reuse, R168, R144 ;  /* 0x000000a8b890723c */ /* 0x040ff00000001890 */
[C---:B------:R-:W-:Y:S01]  /*5fb0*/  HMMA.16816.F32 R172, R184.reuse, R170, R140 ;  /* 0x000000aab8ac723c */ /* 0x040fe2000000188c */
[----:B------:R-:W-:Y:S04]  /*5fc0*/  LDSM.16.M88.4 R140, [R191+0x4000] ;  /* 0x00400000bf8c783b */ /* 0x000fe80000000200 */
[----:B------:R-:W2:Y:S03]  /*5fd0*/  LDSM.16.M88.4 R168, [R195] ;  /* 0x00000000c3a8783b */ /* 0x000ea60000000200 */
[C---:B------:R-:W-:Y:S08]  /*5fe0*/  HMMA.16816.F32 R160, R184.reuse, R176, R160 ;  /* 0x000000b0b8a0723c */ /* 0x040ff000000018a0 */
[C---:B------:R-:W-:Y:S08]  /*5ff0*/  HMMA.16816.F32 R64, R184.reuse, R164, R64 ;  /* 0x000000a4b840723c */ /* 0x040ff00000001840 */
[C---:B------:R-:W-:Y:S08]  /*6000*/  HMMA.16816.F32 R156, R184.reuse, R178, R156 ;  /* 0x000000b2b89c723c */ /* 0x040ff0000000189c */
[----:B------:R-:W-:Y:S01]  /*6010*/  HMMA.16816.F32 R184, R184, R166, R56 ;  /* 0x000000a6b8b8723c */ /* 0x000fe20000001838 */
[----:B------:R-:W3:Y:S07]  /*6020*/  LDSM.16.M88.4 R56, [R195+0x2000] ;  /* 0x00200000c338783b */ /* 0x000eee0000000200 */
[----:B------:R-:W-:Y:S01]  /*6030*/  HMMA.16816.F32 R28, R180, R176, R28 ;  /* 0x000000b0b41c723c */ /* 0x000fe2000000181c */
[----:B------:R-:W-:-:S07]  /*6040*/  LEA R176, R137, 0xfffffffc, 0x1 ;  /* 0xfffffffc89b07811 */ /* 0x000fce00078e08ff */
[----:B----4-:R-:W-:Y:S08]  /*6050*/  HMMA.16816.F32 R160, R52, R44, R160 ;  /* 0x0000002c34a0723c */ /* 0x010ff000000018a0 */
[----:B------:R-:W-:Y:S08]  /*6060*/  HMMA.16816.F32 R24, R180, R178, R24 ;  /* 0x000000b2b418723c */ /* 0x000ff00000001818 */
[----:B-1----:R-:W-:Y:S08]  /*6070*/  HMMA.16816.F32 R28, R48, R44, R28 ;  /* 0x0000002c301c723c */ /* 0x002ff0000000181c */
[----:B------:R-:W-:Y:S08]  /*6080*/  HMMA.16816.F32 R156, R52, R46, R156 ;  /* 0x0000002e349c723c */ /* 0x000ff0000000189c */
[C---:B------:R-:W-:Y:S08]  /*6090*/  HMMA.16816.F32 R4, R60.reuse, R32, RZ ;  /* 0x000000203c04723c */ /* 0x040ff000000018ff */
[----:B------:R-:W-:Y:S01]  /*60a0*/  HMMA.16816.F32 R60, R60, R34, RZ ;  /* 0x000000223c3c723c */ /* 0x000fe200000018ff */
[----:B------:R-:W1:Y:S07]  /*60b0*/  LDSM.16.M88.4 R32, [R192+0x5800] ;  /* 0x00580000c020783b */ /* 0x000e6e0000000200 */
[----:B--2---:R-:W-:Y:S08]  /*60c0*/  HMMA.16816.F32 R160, R168, R140, R160 ;  /* 0x0000008ca8a0723c */ /* 0x004ff000000018a0 */
[----:B------:R-:W-:Y:S08]  /*60d0*/  HMMA.16816.F32 R24, R48, R46, R24 ;  /* 0x0000002e3018723c */ /* 0x000ff00000001818 */
[----:B---3--:R-:W-:Y:S03]  /*60e0*/  HMMA.16816.F32 R28, R56, R140, R28 ;  /* 0x0000008c381c723c */ /* 0x008fe6000000181c */
[----:B------:R-:W-:-:S05]  /*60f0*/  FSEL R45, R161, -INF , !P6 ;  /* 0xff800000a12d7808 */ /* 0x000fca0007000000 */
[C---:B------:R-:W-:Y:S08]  /*6100*/  HMMA.16816.F32 R12, R48.reuse, R36, R12 ;  /* 0x00000024300c723c */ /* 0x040ff0000000180c */
[----:B------:R-:W-:Y:S03]  /*6110*/  HMMA.16816.F32 R8, R48, R38, R8 ;  /* 0x000000263008723c */ /* 0x000fe60000001808 */
[----:B------:R-:W-:-:S02]  /*6120*/  FSEL R46, R28, -INF , !P1 ;  /* 0xff8000001c2e7808 */ /* 0x000fc40004800000 */
[----:B------:R-:W-:Y:S02]  /*6130*/  FSEL R47, R29, -INF , !P2 ;  /* 0xff8000001d2f7808 */ /* 0x000fe40005000000 */
[C---:B------:R-:W-:Y:S01]  /*6140*/  ISETP.GE.AND P2, PT, R0.reuse, R209, PT ;  /* 0x000000d10000720c */ /* 0x040fe20003f46270 */
[----:B------:R-:W-:Y:S01]  /*6150*/  HMMA.16816.F32 R144, R52, R36, R144 ;  /* 0x000000243490723c */ /* 0x000fe20000001890 */
[----:B------:R-:W-:-:S07]  /*6160*/  ISETP.GE.AND P1, PT, R0, R228, PT ;  /* 0x000000e40000720c */ /* 0x000fce0003f26270 */
[----:B------:R-:W-:Y:S01]  /*6170*/  HMMA.16816.F32 R172, R52, R38, R172 ;  /* 0x0000002634ac723c */ /* 0x000fe200000018ac */
[----:B------:R-:W2:Y:S07]  /*6180*/  LDSM.16.M88.4 R36, [R191+0x4800] ;  /* 0x00480000bf24783b */ /* 0x000eae0000000200 */
[----:B------:R-:W-:Y:S08]  /*6190*/  HMMA.16816.F32 R156, R168, R142, R156 ;  /* 0x0000008ea89c723c */ /* 0x000ff0000000189c */
[-C--:B------:R-:W-:Y:S08]  /*61a0*/  HMMA.16816.F32 R16, R48, R42.reuse, R16 ;  /* 0x0000002a3010723c */ /* 0x080ff00000001810 */
[----:B------:R-:W-:Y:S01]  /*61b0*/  HMMA.16816.F32 R148, R52, R42, R148 ;  /* 0x0000002a3494723c */ /* 0x000fe20000001894 */
[----:B------:R-:W-:-:S02]  /*61c0*/  FSEL R43, R160, -INF , !P0 ;  /* 0xff800000a02b7808 */ /* 0x000fc40004000000 */
[----:B------:R-:W-:Y:S01]  /*61d0*/  ISETP.GE.AND P0, PT, R2, R209, PT ;  /* 0x000000d10200720c */ /* 0x000fe20003f06270 */
[----:B------:R-:W-:Y:S01]  /*61e0*/  VIADD R2, R230, 0xffffff89 ;  /* 0xffffff89e6027836 */ /* 0x000fe20000000000 */
[----:B------:R-:W-:Y:S02]  /*61f0*/  FSEL R42, R162, -INF , !P3 ;  /* 0xff800000a22a7808 */ /* 0x000fe40005800000 */
[-C--:B------:R-:W-:Y:S01]  /*6200*/  ISETP.GE.AND P3, PT, R0, R229.reuse, PT ;  /* 0x000000e50000720c */ /* 0x080fe20003f66270 */
[----:B------:R-:W-:Y:S01]  /*6210*/  HMMA.16816.F32 R4, R180, R164, R4 ;  /* 0x000000a4b404723c */ /* 0x000fe20000001804 */
[----:B------:R-:W-:Y:S02]  /*6220*/  ISETP.GE.AND P6, PT, R2, R229, PT ;  /* 0x000000e50200720c */ /* 0x000fe40003fc6270 */
[----:B------:R-:W-:Y:S02]  /*6230*/  FSEL R44, R156, -INF , !P3 ;  /* 0xff8000009c2c7808 */ /* 0x000fe40005800000 */
[----:B------:R-:W-:-:S02]  /*6240*/  ISETP.GE.AND P3, PT, R2, R209, PT ;  /* 0x000000d10200720c */ /* 0x000fc40003f66270 */
[----:B------:R-:W-:Y:S01]  /*6250*/  FSEL R178, R157, -INF , !P6 ;  /* 0xff8000009db27808 */ /* 0x000fe20007000000 */
[----:B------:R-:W-:Y:S08]  /*6260*/  HMMA.16816.F32 R60, R180, R166, R60 ;  /* 0x000000a6b43c723c */ /* 0x000ff0000000183c */
[----:B------:R-:W-:Y:S08]  /*6270*/  HMMA.16816.F32 R24, R56, R142, R24 ;  /* 0x0000008e3818723c */ /* 0x000ff00000001818 */
[-C--:B------:R-:W-:Y:S08]  /*6280*/  HMMA.16816.F32 R20, R48, R40.reuse, R20 ;  /* 0x000000283014723c */ /* 0x080ff00000001814 */
[----:B------:R-:W-:Y:S01]  /*6290*/  HMMA.16816.F32 R152, R52, R40, R152 ;  /* 0x000000283498723c */ /* 0x000fe20000001898 */
[----:B------:R-:W-:-:S02]  /*62a0*/  FSEL R40, R30, -INF , !P4 ;  /* 0xff8000001e287808 */ /* 0x000fc40006000000 */
[----:B------:R-:W-:Y:S02]  /*62b0*/  FSEL R41, R31, -INF , !P0 ;  /* 0xff8000001f297808 */ /* 0x000fe40004000000 */
[----:B------:R-:W3:Y:S01]  /*62c0*/  LDSM.16.M88.4 R28, [R191+0x5000] ;  /* 0x00500000bf1c783b */ /* 0x000ee20000000200 */
[-C--:B------:R-:W-:Y:S01]  /*62d0*/  ISETP.GE.AND P4, PT, R0, R214.reuse, PT ;  /* 0x000000d60000720c */ /* 0x080fe20003f86270 */
[----:B------:R-:W-:Y:S01]  /*62e0*/  VIADD R0, R230, 0xffffff90 ;  /* 0xffffff90e6007836 */ /* 0x000fe20000000000 */
[----:B------:R-:W-:Y:S01]  /*62f0*/  ISETP.GE.AND P0, PT, R2, R214, PT ;  /* 0x000000d60200720c */ /* 0x000fe20003f06270 */
[----:B-1----:R-:W-:Y:S01]  /*6300*/  HMMA.16816.F32 R4, R48, R32, R4 ;  /* 0x000000203004723c */ /* 0x002fe20000001804 */
[----:B------:R-:W-:Y:S02]  /*6310*/  FSEL R179, R24, -INF , !P4 ;  /* 0xff80000018b37808 */ /* 0x000fe40006000000 */
[----:B------:R-:W-:Y:S02]  /*6320*/  FSEL R180, R25, -INF , !P0 ;  /* 0xff80000019b47808 */ /* 0x000fe40004000000 */
[----:B------:R-:W-:-:S02]  /*6330*/  ISETP.GE.AND P4, PT, R0, R228, PT ;  /* 0x000000e40000720c */ /* 0x000fc40003f86270 */
[----:B------:R-:W-:Y:S01]  /*6340*/  ISETP.GE.AND P0, PT, R0, R209, PT ;  /* 0x000000d10000720c */ /* 0x000fe20003f06270 */
[----:B------:R-:W-:Y:S01]  /*6350*/  HMMA.16816.F32 R60, R48, R34, R60 ;  /* 0x00000022303c723c */ /* 0x000fe2000000183c */
[----:B------:R-:W-:Y:S02]  /*6360*/  FSEL R49, R26, -INF , !P2 ;  /* 0xff8000001a317808 */ /* 0x000fe40005000000 */
[----:B------:R-:W-:Y:S02]  /*6370*/  FSEL R50, R27, -INF , !P3 ;  /* 0xff8000001b327808 */ /* 0x000fe40005800000 */
[----:B------:R-:W1:Y:S01]  /*6380*/  LDSM.16.M88.4 R24, [R191+0x5800] ;  /* 0x00580000bf18783b */ /* 0x000e620000000200 */
[----:B------:R-:W-:Y:S01]  /*6390*/  FSEL R48, R163, -INF , !P5 ;  /* 0xff800000a3307808 */ /* 0x000fe20006800000 */
[----:B------:R-:W-:-:S04]  /*63a0*/  DEPBAR.LE SB0, 0x0 ;  /* 0x000080000000791a */ /* 0x000fc80000000000 */
[-C--:B--2---:R-:W-:Y:S01]  /*63b0*/  HMMA.16816.F32 R152, R168, R36.reuse, R152 ;  /* 0x00000024a898723c */ /* 0x084fe20000001898 */
[----:B------:R-:W-:Y:S01]  /*63c0*/  ISETP.GE.AND P5, PT, R2, R228, PT ;  /* 0x000000e40200720c */ /* 0x000fe20003fa6270 */
[----:B------:R-:W-:Y:S01]  /*63d0*/  VIADD R2, R230, 0xffffff91 ;  /* 0xffffff91e6027836 */ /* 0x000fe20000000000 */
[----:B------:R-:W-:Y:S02]  /*63e0*/  FSEL R51, R158, -INF , !P1 ;  /* 0xff8000009e337808 */ /* 0x000fe40004800000 */
[C---:B------:R-:W-:Y:S02]  /*63f0*/  ISETP.GE.AND P1, PT, R0.reuse, R229, PT ;  /* 0x000000e50000720c */ /* 0x040fe40003f26270 */
[----:B------:R-:W-:Y:S01]  /*6400*/  ISETP.GE.AND P2, PT, R0, R214, PT ;  /* 0x000000d60000720c */ /* 0x000fe20003f46270 */
[----:B------:R-:W-:Y:S01]  /*6410*/  HMMA.16816.F32 R20, R56, R36, R20 ;  /* 0x000000243814723c */ /* 0x000fe20000001814 */
[----:B------:R-:W-:Y:S01]  /*6420*/  VIADD R0, R230, 0xffffff98 ;  /* 0xffffff98e6007836 */ /* 0x000fe20000000000 */
[----:B------:R-:W-:-:S02]  /*6430*/  FSEL R177, R159, -INF , !P5 ;  /* 0xff8000009fb17808 */ /* 0x000fc40006800000 */
[C---:B------:R-:W-:Y:S02]  /*6440*/  ISETP.GE.AND P3, PT, R2.reuse, R229, PT ;  /* 0x000000e50200720c */ /* 0x040fe40003f66270 */
[C---:B------:R-:W-:Y:S02]  /*6450*/  ISETP.GE.AND P6, PT, R2.reuse, R228, PT ;  /* 0x000000e40200720c */ /* 0x040fe40003fc6270 */
[-C--:B------:R-:W-:Y:S01]  /*6460*/  HMMA.16816.F32 R148, R168, R38.reuse, R148 ;  /* 0x00000026a894723c */ /* 0x080fe20000001894 */
[----:B------:R-:W-:Y:S02]  /*6470*/  ISETP.GE.AND P5, PT, R2, R214, PT ;  /* 0x000000d60200720c */ /* 0x000fe40003fa6270 */
[----:B------:R-:W-:Y:S02]  /*6480*/  FSEL R152, R152, -INF , !P1 ;  /* 0xff80000098987808 */ /* 0x000fe40004800000 */
[----:B------:R-:W-:Y:S01]  /*6490*/  ISETP.GE.AND P1, PT, R2, R209, PT ;  /* 0x000000d10200720c */ /* 0x000fe20003f26270 */
[----:B------:R-:W-:Y:S01]  /*64a0*/  VIADD R2, R230, 0xffffff99 ;  /* 0xffffff99e6027836 */ /* 0x000fe20000000000 */
[----:B------:R-:W-:Y:S01]  /*64b0*/  FSEL R154, R154, -INF , !P4 ;  /* 0xff8000009a9a7808 */ /* 0x000fe20006000000 */
[----:B------:R-:W-:Y:S01]  /*64c0*/  HMMA.16816.F32 R16, R56, R38, R16 ;  /* 0x000000263810723c */ /* 0x000fe20000001810 */
[----:B------:R-:W-:-:S02]  /*64d0*/  ISETP.GE.AND P4, PT, R0, R229, PT ;  /* 0x000000e50000720c */ /* 0x000fc40003f86270 */
[----:B------:R-:W-:Y:S02]  /*64e0*/  FSEL R163, R20, -INF , !P2 ;  /* 0xff80000014a37808 */ /* 0x000fe40005000000 */
[----:B------:R-:W-:Y:S02]  /*64f0*/  FSEL R157, R22, -INF , !P0 ;  /* 0xff800000169d7808 */ /* 0x000fe40004000000 */
[----:B------:R-:W-:Y:S01]  /*6500*/  FSEL R153, R153, -INF , !P3 ;  /* 0xff80000099997808 */ /* 0x000fe20005800000 */
[----:B------:R-:W-:Y:S01]  /*6510*/  HMMA.16816.F32 R64, R52, R32, R64 ;  /* 0x000000203440723c */ /* 0x000fe20000001840 */
[C---:B------:R-:W-:Y:S02]  /*6520*/  ISETP.GE.AND P2, PT, R0.reuse, R228, PT ;  /* 0x000000e40000720c */ /* 0x040fe40003f46270 */
[C---:B------:R-:W-:Y:S02]  /*6530*/  ISETP.GE.AND P0, PT, R0.reuse, R214, PT ;  /* 0x000000d60000720c */ /* 0x040fe40003f06270 */
[----:B------:R-:W-:Y:S01]  /*6540*/  ISETP.GE.AND P3, PT, R0, R209, PT ;  /* 0x000000d10000720c */ /* 0x000fe20003f66270 */
[----:B------:R-:W-:Y:S01]  /*6550*/  VIADD R0, R230, 0xffffffa0 ;  /* 0xffffffa0e6007836 */ /* 0x000fe20000000000 */
[----:B------:R-:W-:Y:S01]  /*6560*/  FSEL R155, R155, -INF , !P6 ;  /* 0xff8000009b9b7808 */ /* 0x000fe20007000000 */
[----:B---3--:R-:W-:Y:S01]  /*6570*/  HMMA.16816.F32 R144, R168, R28, R144 ;  /* 0x0000001ca890723c */ /* 0x008fe20000001890 */
[----:B------:R-:W-:-:S02]  /*6580*/  FSEL R158, R21, -INF , !P5 ;  /* 0xff800000159e7808 */ /* 0x000fc40006800000 */
[----:B------:R-:W-:Y:S02]  /*6590*/  FSEL R162, R23, -INF , !P1 ;  /* 0xff80000017a27808 */ /* 0x000fe40004800000 */
[----:B------:R-:W-:Y:S02]  /*65a0*/  FSEL R148, R148, -INF , !P4 ;  /* 0xff80000094947808 */ /* 0x000fe40006000000 */
[C---:B------:R-:W-:Y:S01]  /*65b0*/  ISETP.GE.AND P6, PT, R2.reuse, R229, PT ;  /* 0x000000e50200720c */ /* 0x040fe20003fc6270 */
[----:B------:R-:W-:Y:S01]  /*65c0*/  HMMA.16816.F32 R12, R56, R28, R12 ;  /* 0x0000001c380c723c */ /* 0x000fe2000000180c */
[C---:B------:R-:W-:Y:S02]  /*65d0*/  ISETP.GE.AND P5, PT, R2.reuse, R228, PT ;  /* 0x000000e40200720c */ /* 0x040fe40003fa6270 */
[C---:B------:R-:W-:Y:S02]  /*65e0*/  ISETP.GE.AND P1, PT, R2.reuse, R214, PT ;  /* 0x000000d60200720c */ /* 0x040fe40003f26270 */
[----:B------:R-:W-:Y:S01]  /*65f0*/  ISETP.GE.AND P4, PT, R2, R209, PT ;  /* 0x000000d10200720c */ /* 0x000fe20003f86270 */
[----:B------:R-:W-:Y:S01]  /*6600*/  VIADD R2, R230, 0xffffffa1 ;  /* 0xffffffa1e6027836 */ /* 0x000fe20000000000 */
[----:B------:R-:W-:Y:S01]  /*6610*/  FSEL R156, R150, -INF , !P2 ;  /* 0xff800000969c7808 */ /* 0x000fe20005000000 */
[----:B------:R-:W-:Y:S01]  /*6620*/  HMMA.16816.F32 R172, R168, R30, R172 ;  /* 0x0000001ea8ac723c */ /* 0x000fe200000018ac */
        /* <DEDUP_REMOVED lines=10> */
[----:B-1----:R-:W-:Y:S01]  /*66d0*/  HMMA.16816.F32 R64, R168, R24, R64 ;  /* 0x00000018a840723c */ /* 0x002fe20000001840 */
[----:B------:R-:W-:-:S02]  /*66e0*/  ISETP.GE.AND P6, PT, R2, R229, PT ;  /* 0x000000e50200720c */ /* 0x000fc40003fc6270 */
[----:B------:R-:W-:Y:S02]  /*66f0*/  FSEL R146, R146, -INF , !P0 ;  /* 0xff80000092927808 */ /* 0x000fe40004000000 */
[----:B------:R-:W-:Y:S01]  /*6700*/  FSEL R143, R12, -INF , !P3 ;  /* 0xff8000000c8f7808 */ /* 0x000fe20005800000 */
[----:B------:R-:W-:Y:S01]  /*6710*/  VIADD R12, R230, 0xffffffb8 ;  /* 0xffffffb8e60c7836 */ /* 0x000fe20000000000 */
[----:B------:R-:W-:Y:S01]  /*6720*/  FSEL R140, R14, -INF , !P1 ;  /* 0xff8000000e8c7808 */ /* 0x000fe20004800000 */
[----:B------:R-:W-:Y:S01]  /*6730*/  HMMA.16816.F32 R4, R56, R24, R4 ;  /* 0x000000183804723c */ /* 0x000fe20000001804 */
[----:B------:R-:W-:Y:S01]  /*6740*/  FSEL R145, R145, -INF , !P6 ;  /* 0xff80000091917808 */ /* 0x000fe20007000000 */
[----:B------:R-:W-:Y:S01]  /*6750*/  VIADD R14, R230, 0xffffffb0 ;  /* 0xffffffb0e60e7836 */ /* 0x000fe20000000000 */
[----:B------:R-:W-:Y:S02]  /*6760*/  FSEL R164, R19, -INF , !P4 ;  /* 0xff80000013a47808 */ /* 0x000fe40006000000 */
[----:B------:R-:W-:-:S02]  /*6770*/  FSEL R144, R144, -INF , !P2 ;  /* 0xff80000090907808 */ /* 0x000fc40005000000 */
[C---:B------:R-:W-:Y:S01]  /*6780*/  ISETP.GE.AND P0, PT, R0.reuse, R229, PT ;  /* 0x000000e50000720c */ /* 0x040fe20003f06270 */
[----:B------:R-:W-:Y:S01]  /*6790*/  HMMA.16816.F32 R60, R56, R26, R60 ;  /* 0x0000001a383c723c */ /* 0x000fe2000000183c */
[C---:B------:R-:W-:Y:S02]  /*67a0*/  ISETP.GE.AND P3, PT, R0.reuse, R228, PT ;  /* 0x000000e40000720c */ /* 0x040fe40003f66270 */
[CC--:B------:R-:W-:Y:S02]  /*67b0*/  ISETP.GE.AND P1, PT, R0.reuse, R214.reuse, PT ;  /* 0x000000d60000720c */ /* 0x0c0fe40003f26270 */
[-C--:B------:R-:W-:Y:S01]  /*67c0*/  ISETP.GE.AND P6, PT, R0, R209.reuse, PT ;  /* 0x000000d10000720c */ /* 0x080fe20003fc6270 */
[----:B------:R-:W-:Y:S01]  /*67d0*/  VIADD R0, R230, 0xffffffa9 ;  /* 0xffffffa9e6007836 */ /* 0x000fe20000000000 */
[C---:B------:R-:W-:Y:S01]  /*67e0*/  ISETP.GE.AND P4, PT, R2.reuse, R214, PT ;  /* 0x000000d60200720c */ /* 0x040fe20003f86270 */
[----:B------:R-:W-:Y:S01]  /*67f0*/  HMMA.16816.F32 R184, R52, R34, R184 ;  /* 0x0000002234b8723c */ /* 0x000fe200000018b8 */
[----:B------:R-:W-:-:S02]  /*6800*/  ISETP.GE.AND P2, PT, R2, R209, PT ;  /* 0x000000d10200720c */ /* 0x000fc40003f46270 */
[----:B------:R-:W-:Y:S01]  /*6810*/  FSEL R142, R13, -INF , !P4 ;  /* 0xff8000000d8e7808 */ /* 0x000fe20006000000 */
[C---:B------:R-:W-:Y:S01]  /*6820*/  VIADD R13, R230.reuse, 0xffffffb1 ;  /* 0xffffffb1e60d7836 */ /* 0x040fe20000000000 */
[----:B------:R-:W-:Y:S01]  /*6830*/  FSEL R141, R15, -INF , !P2 ;  /* 0xff8000000f8d7808 */ /* 0x000fe20005000000 */
[----:B------:R-:W-:Y:S01]  /*6840*/  VIADD R230, R230, 0xffffffb9 ;  /* 0xffffffb9e6e67836 */ /* 0x000fe20000000000 */
[-C--:B------:R-:W-:Y:S02]  /*6850*/  ISETP.GE.AND P2, PT, R0, R228.reuse, PT ;  /* 0x000000e40000720c */ /* 0x080fe40003f46270 */
[----:B------:R-:W-:Y:S02]  /*6860*/  FSEL R159, R151, -INF , !P5 ;  /* 0xff800000979f7808 */ /* 0x000fe40006800000 */
[----:B------:R-:W-:Y:S02]  /*6870*/  FSEL R175, R175, -INF , !P2 ;  /* 0xff800000afaf7808 */ /* 0x000fe40005000000 */
[----:B------:R-:W-:-:S02]  /*6880*/  ISETP.GE.AND P2, PT, R13, R228, PT ;  /* 0x000000e40d00720c */ /* 0x000fc40003f46270 */
[----:B------:R-:W-:Y:S02]  /*6890*/  FSEL R151, R8, -INF , !P1 ;  /* 0xff80000008977808 */ /* 0x000fe40004800000 */
[----:B------:R-:W-:Y:S02]  /*68a0*/  ISETP.GE.AND P1, PT, R13, R229, PT ;  /* 0x000000e50d00720c */ /* 0x000fe40003f26270 */
[----:B------:R-:W-:Y:S01]  /*68b0*/  FSEL R172, R172, -INF , !P0 ;  /* 0xff800000acac7808 */ /* 0x000fe20004000000 */
[----:B------:R-:W-:Y:S01]  /*68c0*/  HMMA.16816.F32 R184, R168, R26, R184 ;  /* 0x0000001aa8b8723c */ /* 0x000fe200000018b8 */
[----:B------:R-:W-:Y:S02]  /*68d0*/  ISETP.GE.AND P0, PT, R0, R209, PT ;  /* 0x000000d10000720c */ /* 0x000fe40003f06270 */
[----:B------:R-:W-:Y:S02]  /*68e0*/  LOP3.LUT R8, R176, UR33, R225, 0x96, !PT ;  /* 0x00000021b0087c12 */ /* 0x000fe4000f8e96e1 */
[----:B------:R-:W-:-:S02]  /*68f0*/  FSEL R29, R67, -INF , !P2 ;  /* 0xff800000431d7808 */ /* 0x000fc40005000000 */
[----:B------:R-:W-:Y:S02]  /*6900*/  ISETP.GE.AND P5, PT, R2, R228, PT ;  /* 0x000000e40200720c */ /* 0x000fe40003fa6270 */
[-C--:B------:R-:W-:Y:S02]  /*6910*/  ISETP.GE.AND P2, PT, R13, R214.reuse, PT ;  /* 0x000000d60d00720c */ /* 0x080fe40003f46270 */
[----:B------:R-:W-:Y:S02]  /*6920*/  FSEL R2, R65, -INF , !P1 ;  /* 0xff80000041027808 */ /* 0x000fe40004800000 */
[----:B------:R-:W-:Y:S02]  /*6930*/  ISETP.GE.AND P1, PT, R14, R214, PT ;  /* 0x000000d60e00720c */ /* 0x000fe40003f26270 */
[----:B------:R-:W-:Y:S02]  /*6940*/  FSEL R149, R10, -INF , !P6 ;  /* 0xff8000000a957808 */ /* 0x000fe40007000000 */
[----:B------:R-:W-:Y:S01]  /*6950*/  FSEL R160, R11, -INF , !P0 ;  /* 0xff8000000ba07808 */ /* 0x000fe20004000000 */
[----:B------:R-:W-:Y:S01]  /*6960*/  IMAD.WIDE.U32 R10, R8, -0x326172a9, RZ ;  /* 0xcd9e8d57080a7825 */ /* 0x000fe200078e00ff */
[----:B------:R-:W-:-:S02]  /*6970*/  ISETP.GE.AND P0, PT, R14, R228, PT ;  /* 0x000000e40e00720c */ /* 0x000fc40003f06270 */
[----:B------:R-:W-:Y:S02]  /*6980*/  FSEL R54, R5, -INF , !P2 ;  /* 0xff80000005367808 */ /* 0x000fe40005000000 */
[----:B------:R-:W-:Y:S02]  /*6990*/  ISETP.GE.AND P2, PT, R13, R209, PT ;  /* 0x000000d10d00720c */ /* 0x000fe40003f46270 */
[----:B------:R-:W-:Y:S02]  /*69a0*/  FSEL R53, R4, -INF , !P1 ;  /* 0xff80000004357808 */ /* 0x000fe40004800000 */
[----:B------:R-:W-:Y:S02]  /*69b0*/  FMNMX3.FTZ R17, R134, R46, R47, !PT ;  /* 0x0000002e86117276 */ /* 0x000fe4000781002f */
[----:B------:R-:W-:Y:S02]  /*69c0*/  ISETP.GE.AND P1, PT, R12, R214, PT ;  /* 0x000000d60c00720c */ /* 0x000fe40003f26270 */
[----:B------:R-:W-:-:S02]  /*69d0*/  FSEL R28, R66, -INF , !P0 ;  /* 0xff800000421c7808 */ /* 0x000fc40004000000 */
[----:B------:R-:W-:Y:S02]  /*69e0*/  ISETP.GE.AND P0, PT, R14, R209, PT ;  /* 0x000000d10e00720c */ /* 0x000fe40003f06270 */
[----:B------:R-:W-:Y:S02]  /*69f0*/  LOP3.LUT R5, R138, UR13, R11, 0x96, !PT ;  /* 0x0000000d8a057c12 */ /* 0x000fe4000f8e960b */
[----:B------:R-:W-:Y:S02]  /*6a00*/  FSEL R57, R7, -INF , !P2 ;  /* 0xff80000007397808 */ /* 0x000fe40005000000 */
[----:B------:R-:W-:Y:S02]  /*6a10*/  FSEL R147, R147, -INF , !P5 ;  /* 0xff80000093937808 */ /* 0x000fe40006800000 */
[----:B------:R-:W-:Y:S02]  /*6a20*/  FMNMX3.FTZ R15, R136, R43, R45, !PT ;  /* 0x0000002b880f7276 */ /* 0x000fe4000781002d */
[----:B------:R-:W-:-:S02]  /*6a30*/  FMNMX3.FTZ R7, R135, R42, R48, !PT ;  /* 0x0000002a87077276 */ /* 0x000fc40007810030 */
[----:B------:R-:W-:Y:S02]  /*6a40*/  FMNMX3.FTZ R17, R17, R179, R180, !PT ;  /* 0x000000b311117276 */ /* 0x000fe400078100b4 */
[-C--:B------:R-:W-:Y:S02]  /*6a50*/  ISETP.GE.AND P5, PT, R0, R214.reuse, PT ;  /* 0x000000d60000720c */ /* 0x080fe40003fa6270 */
[----:B------:R-:W-:Y:S02]  /*6a60*/  LOP3.LUT R8, R10, UR12, R211, 0x96, !PT ;  /* 0x0000000c0a087c12 */ /* 0x000fe4000f8e96d3 */
[----:B------:R-:W-:Y:S02]  /*6a70*/  FSEL R60, R60, -INF , !P1 ;  /* 0xff8000003c3c7808 */ /* 0x000fe40004800000 */
[----:B------:R-:W-:Y:S02]  /*6a80*/  ISETP.GE.AND P1, PT, R230, R214, PT ;  /* 0x000000d6e600720c */ /* 0x000fe40003f26270 */
[----:B------:R-:W-:-:S02]  /*6a90*/  LOP3.LUT R4, R212, UR13, R11, 0x96, !PT ;  /* 0x0000000dd4047c12 */ /* 0x000fc4000f8e960b */
[----:B------:R-:W-:Y:S01]  /*6aa0*/  LOP3.LUT R214, R10, UR12, R221, 0x96, !PT ;  /* 0x0000000c0ad67c12 */ /* 0x000fe2000f8e96dd */
[----:B------:R-:W-:Y:S01]  /*6ab0*/  IMAD.WIDE.U32 R10, R5, -0x2daee0ad, RZ ;  /* 0xd2511f53050a7825 */ /* 0x000fe200078e00ff */
[----:B------:R-:W-:Y:S02]  /*6ac0*/  FSEL R58, R6, -INF , !P0 ;  /* 0xff800000063a7808 */ /* 0x000fe40004000000 */
[----:B------:R-:W-:Y:S01]  /*6ad0*/  ISETP.GE.AND P0, PT, R230, R209, PT ;  /* 0x000000d1e600720c */ /* 0x000fe20003f06270 */
[----:B------:R-:W-:Y:S01]  /*6ae0*/  IMAD.WIDE.U32 R214, R214, -0x2daee0ad, RZ ;  /* 0xd2511f53d6d67825 */ /* 0x000fe200078e00ff */
[----:B------:R-:W-:Y:S02]  /*6af0*/  FMNMX3.FTZ R13, R133, R40, R41, !PT ;  /* 0x00000028850d7276 */ /* 0x000fe40007810029 */
[----:B------:R-:W-:Y:S02]  /*6b00*/  FMNMX3.FTZ R15, R15, R44, R178, !PT ;  /* 0x0000002c0f0f7276 */ /* 0x000fe400078100b2 */
[----:B------:R-:W-:-:S02]  /*6b10*/  FMNMX3.FTZ R7, R7, R51, R177, !PT ;  /* 0x0000003307077276 */ /* 0x000fc400078100b1 */
[----:B------:R-:W-:Y:S02]  /*6b20*/  FMNMX3.FTZ R17, R17, R163, R158, !PT ;  /* 0x000000a311117276 */ /* 0x000fe4000781009e */
[----:B------:R-:W-:Y:S01]  /*6b30*/  FSEL R150, R9, -INF , !P5 ;  /* 0xff80000009967808 */ /* 0x000fe20006800000 */
[----:B------:R-:W-:Y:S01]  /*6b40*/  IMAD.WIDE.U32 R8, R8, -0x2daee0ad, RZ ;  /* 0xd2511f5308087825 */ /* 0x000fe200078e00ff */
[----:B------:R-:W-:Y:S02]  /*6b50*/  FSEL R174, R174, -INF , !P3 ;  /* 0xff800000aeae7808 */ /* 0x000fe40005800000 */
[-C--:B------:R-:W-:Y:S02]  /*6b60*/  ISETP.GE.AND P4, PT, R0, R229.reuse, PT ;  /* 0x000000e50000720c */ /* 0x080fe40003f86270 */
[----:B------:R-:W-:Y:S02]  /*6b70*/  ISETP.GE.AND P3, PT, R14, R229, PT ;  /* 0x000000e50e00720c */ /* 0x000fe40003f66270 */
[----:B------:R-:W-:-:S02]  /*6b80*/  FSEL R63, R63, -INF , !P0 ;  /* 0xff8000003f3f7808 */ /* 0x000fc40004000000 */
[----:B------:R-:W-:Y:S02]  /*6b90*/  FMNMX3.FTZ R13, R13, R49, R50, !PT ;  /* 0x000000310d0d7276 */ /* 0x000fe40007810032 */
[----:B------:R-:W-:Y:S02]  /*6ba0*/  FMNMX3.FTZ R15, R15, R152, R153, !PT ;  /* 0x000000980f0f7276 */ /* 0x000fe40007810099 */
[----:B------:R-:W-:Y:S02]  /*6bb0*/  FMNMX3.FTZ R7, R7, R154, R155, !PT ;  /* 0x0000009a07077276 */ /* 0x000fe4000781009b */
[----:B------:R-:W-:Y:S02]  /*6bc0*/  FMNMX3.FTZ R17, R17, R167, R166, !PT ;  /* 0x000000a711117276 */ /* 0x000fe400078100a6 */
[----:B------:R-:W-:Y:S02]  /*6bd0*/  LOP3.LUT R5, R216, UR23, R11, 0x96, !PT ;  /* 0x00000017d8057c12 */ /* 0x000fe4000f8e960b */
[----:B------:R-:W-:-:S02]  /*6be0*/  ISETP.GE.U32.AND P0, PT, R137, 0x3, PT ;  /* 0x000000038900780c */ /* 0x000fc40003f06070 */
[----:B------:R-:W-:Y:S01]  /*6bf0*/  LOP3.LUT R66, R10, UR22, R9, 0x96, !PT ;  /* 0x000000160a427c12 */ /* 0x000fe2000f8e9609 */
[----:B------:R-:W-:Y:S01]  /*6c00*/  IMAD.WIDE.U32 R170, R5, -0x326172a9, RZ ;  /* 0xcd9e8d5705aa7825 */ /* 0x000fe200078e00ff */
[----:B------:R-:W-:Y:S02]  /*6c10*/  FSEL R173, R173, -INF , !P4 ;  /* 0xff800000adad7808 */ /* 0x000fe40006000000 */
[----:B------:R-:W-:Y:S01]  /*6c20*/  FSEL R0, R64, -INF , !P3 ;  /* 0xff80000040007808 */ /* 0x000fe20005800000 */
[----:B------:R-:W-:Y:S01]  /*6c30*/  IMAD.WIDE.U32 R66, R66, -0x326172a9, RZ ;  /* 0xcd9e8d5742427825 */ /* 0x000fe200078e00ff */
[----:B------:R-:W-:Y:S02]  /*6c40*/  FMNMX3.FTZ R13, R13, R157, R162, !PT ;  /* 0x0000009d0d0d7276 */ /* 0x000fe400078100a2 */
[----:B------:R-:W-:Y:S02]  /*6c50*/  FMNMX3.FTZ R15, R15, R148, R161, !PT ;  /* 0x000000940f0f7276 */ /* 0x000fe400078100a1 */
[----:B------:R-:W-:-:S02]  /*6c60*/  FMNMX3.FTZ R7, R7, R156, R159, !PT ;  /* 0x0000009c07077276 */ /* 0x000fc4000781009f */
[----:B------:R-:W-:Y:S02]  /*6c70*/  FMNMX3.FTZ R17, R17, R143, R142, !PT ;  /* 0x0000008f11117276 */ /* 0x000fe4000781008e */
[-C--:B------:R-:W-:Y:S02]  /*6c80*/  ISETP.GE.AND P6, PT, R12, R229.reuse, PT ;  /* 0x000000e50c00720c */ /* 0x080fe40003fc6270 */
[----:B------:R-:W-:Y:S02]  /*6c90*/  ISETP.GE.AND P5, PT, R230, R229, PT ;  /* 0x000000e5e600720c */ /* 0x000fe40003fa6270 */
[-C--:B------:R-:W-:Y:S02]  /*6ca0*/  ISETP.GE.AND P4, PT, R12, R228.reuse, PT ;  /* 0x000000e40c00720c */ /* 0x080fe40003f86270 */
[----:B------:R-:W-:Y:S01]  /*6cb0*/  ISETP.GE.AND P3, PT, R230, R228, PT ;  /* 0x000000e4e600720c */ /* 0x000fe20003f66270 */
[----:B------:R-:W-:Y:S01]  /*6cc0*/  IMAD.WIDE.U32 R228, R4, -0x2daee0ad, RZ ;  /* 0xd2511f5304e47825 */ /* 0x000fe200078e00ff */
[----:B------:R-:W-:-:S02]  /*6cd0*/  FMNMX3.FTZ R13, R13, R165, R164, !PT ;  /* 0x000000a50d0d7276 */ /* 0x000fc400078100a4 */
[----:B------:R-:W-:Y:S02]  /*6ce0*/  FMNMX3.FTZ R15, R15, R144, R145, !PT ;  /* 0x000000900f0f7276 */ /* 0x000fe40007810091 */
[----:B------:R-:W-:Y:S02]  /*6cf0*/  FMNMX3.FTZ R7, R7, R146, R147, !PT ;  /* 0x0000009207077276 */ /* 0x000fe40007810093 */
[----:B------:R-:W-:Y:S02]  /*6d00*/  FMNMX3.FTZ R17, R17, R151, R150, !PT ;  /* 0x0000009711117276 */ /* 0x000fe40007810096 */
[----:B------:R-:W-:Y:S02]  /*6d10*/  FSEL R61, R61, -INF , !P1 ;  /* 0xff8000003d3d7808 */ /* 0x000fe40004800000 */
[----:B------:R-:W-:Y:S02]  /*6d20*/  LOP3.LUT R168, R222, UR23, R229, 0x96, !PT ;  /* 0x00000017dea87c12 */ /* 0x000fe4000f8e96e5 */
[----:B------:R-:W-:-:S02]  /*6d30*/  LOP3.LUT R228, R228, UR22, R215, 0x96, !PT ;  /* 0x00000016e4e47c12 */ /* 0x000fc4000f8e96d7 */
[----:B------:R-:W-:Y:S01]  /*6d40*/  LOP3.LUT R18, R210, UR11, R171, 0x96, !PT ;  /* 0x0000000bd2127c12 */ /* 0x000fe2000f8e96ab */
[----:B------:R-:W-:Y:S01]  /*6d50*/  IMAD.WIDE.U32 R168, R168, -0x326172a9, RZ ;  /* 0xcd9e8d57a8a87825 */ /* 0x000fe200078e00ff */
[----:B------:R-:W-:Y:S02]  /*6d60*/  ISETP.GE.AND P1, PT, R12, R209, PT ;  /* 0x000000d10c00720c */ /* 0x000fe40003f26270 */
[----:B------:R-:W-:Y:S01]  /*6d70*/  FMNMX3.FTZ R13, R13, R140, R141, !PT ;  /* 0x0000008c0d0d7276 */ /* 0x000fe2000781008d */
[----:B------:R-:W-:Y:S01]  /*6d80*/  IMAD.WIDE.U32 R228, R228, -0x326172a9, RZ ;  /* 0xcd9e8d57e4e47825 */ /* 0x000fe200078e00ff */
[----:B------:R-:W-:Y:S02]  /*6d90*/  FMNMX3.FTZ R15, R15, R172, R173, !PT ;  /* 0x000000ac0f0f7276 */ /* 0x000fe400078100ad */
[----:B------:R-:W-:Y:S01]  /*6da0*/  FMNMX3.FTZ R7, R7, R174, R175, !PT ;  /* 0x000000ae07077276 */ /* 0x000fe200078100af */
[----:B------:R-:W-:Y:S01]  /*6db0*/  IMAD.WIDE.U32 R18, R18, -0x2daee0ad, RZ ;  /* 0xd2511f5312127825 */ /* 0x000fe200078e00ff */
[----:B------:R-:W-:-:S02]  /*6dc0*/  FMNMX3.FTZ R17, R17, R53, R54, !PT ;  /* 0x0000003511117276 */ /* 0x000fc40007810036 */
[----:B------:R-:W-:Y:S02]  /*6dd0*/  LOP3.LUT R170, R170, UR10, R67, 0x96, !PT ;  /* 0x0000000aaaaa7c12 */ /* 0x000fe4000f8e9643 */
[----:B------:R-:W-:Y:S02]  /*6de0*/  FSEL R62, R62, -INF , !P1 ;  /* 0xff8000003e3e7808 */ /* 0x000fe40004800000 */
[----:B------:R-:W-:Y:S02]  /*6df0*/  FSEL R184, R184, -INF , !P6 ;  /* 0xff800000b8b87808 */ /* 0x000fe40007000000 */
[----:B------:R-:W-:Y:S02]  /*6e00*/  FSEL R185, R185, -INF , !P5 ;  /* 0xff800000b9b97808 */ /* 0x000fe40006800000 */
[----:B------:R-:W-:Y:S02]  /*6e10*/  FSEL R186, R186, -INF , !P4 ;  /* 0xff800000baba7808 */ /* 0x000fe40006000000 */
[----:B------:R-:W-:-:S02]  /*6e20*/  FSEL R187, R187, -INF , !P3 ;  /* 0xff800000bbbb7808 */ /* 0x000fc40005800000 */
[----:B------:R-:W-:Y:S02]  /*6e30*/  FMNMX3.FTZ R13, R13, R149, R160, !PT ;  /* 0x000000950d0d7276 */ /* 0x000fe400078100a0 */
[----:B------:R-:W-:Y:S02]  /*6e40*/  FMNMX3.FTZ R15, R15, R0, R2, !PT ;  /* 0x000000000f0f7276 */ /* 0x000fe40007810002 */
[----:B------:R-:W-:Y:S02]  /*6e50*/  FMNMX3.FTZ R7, R7, R28, R29, !PT ;  /* 0x0000001c07077276 */ /* 0x000fe4000781001d */
[----:B------:R-:W-:Y:S01]  /*6e60*/  FMNMX3.FTZ R17, R17, R60, R61, !PT ;  /* 0x0000003c11117276 */ /* 0x000fe2000781003d */
[----:B------:R-:W-:Y:S06]  /*6e70*/  BAR.SYNC.DEFER_BLOCKING 0x0 ;  /* 0x0000000000007b1d */ /* 0x000fec0000010000 */
[----:B------:R-:W-:Y:S05]  /*6e80*/  @!P0 BRA `(.L_x_769) ;  /* 0x0000000000688947 */ /* 0x000fea0003800000 */
[----:B------:R-:W-:-:S04]  /*6e90*/  VIADD R4, R137, 0xfffffffd ;  /* 0xfffffffd89047836 */ /* 0x000fc80000000000 */
[C---:B------:R-:W-:Y:S02]  /*6ea0*/  IMAD R6, R4.reuse, UR6, RZ ;  /* 0x0000000604067c24 */ /* 0x040fe4000f8e02ff */
[----:B------:R-:W-:-:S04]  /*6eb0*/  IMAD.WIDE.U32 R22, R4, UR7, RZ ;  /* 0x0000000704167c25 */ /* 0x000fc8000f8e00ff */
[----:B------:R-:W-:Y:S01]  /*6ec0*/  IMAD.IADD R6, R23, 0x1, R6 ;  /* 0x0000000117067824 */ /* 0x000fe200078e0206 */
[C---:B------:R-:W-:Y:S02]  /*6ed0*/  IADD3 R5, P0, PT, R22.reuse, UR19, RZ ;  /* 0x0000001316057c10 */ /* 0x040fe4000ff1e0ff */
[----:B------:R-:W-:Y:S02]  /*6ee0*/  LEA R20, P2, R22, R202, 0x1 ;  /* 0x000000ca16147211 */ /* 0x000fe400078408ff */
[----:B------:R-:W-:Y:S02]  /*6ef0*/  IADD3.X R4, PT, PT, R6, UR18, RZ, P0, !PT ;  /* 0x0000001206047c10 */ /* 0x000fe400087fe4ff */
[C---:B------:R-:W-:Y:S02]  /*6f00*/  IADD3 R10, P1, PT, R5.reuse, UR19, RZ ;  /* 0x00000013050a7c10 */ /* 0x040fe4000ff3e0ff */
[----:B------:R-:W-:Y:S02]  /*6f10*/  IADD3 R12, P0, PT, R5, UR37, RZ ;  /* 0x00000025050c7c10 */ /* 0x000fe4000ff1e0ff */
[----:B------:R-:W-:-:S02]  /*6f20*/  LEA.HI.X R21, R22, R201, R6, 0x1, P2 ;  /* 0x000000c916157211 */ /* 0x000fc400010f0c06 */
[CC--:B------:R-:W-:Y:S02]  /*6f30*/  LEA R26, P2, R5.reuse, R202.reuse, 0x1 ;  /* 0x000000ca051a7211 */ /* 0x0c0fe400078408ff */
[C---:B------:R-:W-:Y:S01]  /*6f40*/  IADD3.X R6, PT, PT, R4.reuse, UR18, RZ, P1, !PT ;  /* 0x0000001204067c10 */ /* 0x040fe20008ffe4ff */
[----:B------:R-:W-:Y:S01]  /*6f50*/  @!PT LDS RZ, [RZ] ;  /* 0x00000000fffff984 */ /* 0x000fe20000000800 */
[----:B------:R-:W-:Y:S01]  /*6f60*/  @!PT LDS RZ, [RZ] ;  /* 0x00000000fffff984 */ /* 0x000fe20000000800 */
[----:B------:R-:W-:Y:S01]  /*6f70*/  @!PT LDS RZ, [RZ] ;  /* 0x00000000fffff984 */ /* 0x000fe20000000800 */
[----:B------:R1:W-:Y:S01]  /*6f80*/  LDGSTS.E.BYPASS.LTC128B.128 [R204+0x4000], desc[UR28][R20.64] ;  /* 0x0400000014cc7fae */ /* 0x0003e2000b981a1c */
[----:B------:R-:W-:Y:S02]  /*6f90*/  IADD3.X R11, PT, PT, R4, UR36, RZ, P0, !PT ;  /* 0x00000024040b7c10 */ /* 0x000fe400087fe4ff */
[-C--:B------:R-:W-:Y:S02]  /*6fa0*/  LEA R24, P1, R10, R202.reuse, 0x1 ;  /* 0x000000ca0a187211 */ /* 0x080fe400078208ff */
[----:B------:R-:W-:Y:S02]  /*6fb0*/  LEA R22, P0, R12, R202, 0x1 ;  /* 0x000000ca0c167211 */ /* 0x000fe400078008ff */
[----:B------:R-:W-:-:S02]  /*6fc0*/  LEA.HI.X R27, R5, R201, R4, 0x1, P2 ;  /* 0x000000c9051b7211 */ /* 0x000fc400010f0c04 */
[-C--:B------:R-:W-:Y:S02]  /*6fd0*/  LEA.HI.X R25, R10, R201.reuse, R6, 0x1, P1 ;  /* 0x000000c90a197211 */ /* 0x080fe400008f0c06 */
[----:B------:R-:W-:Y:S01]  /*6fe0*/  LEA.HI.X R23, R12, R201, R11, 0x1, P0 ;  /* 0x000000c90c177211 */ /* 0x000fe200000f0c0b */
[----:B------:R1:W-:Y:S04]  /*6ff0*/  LDGSTS.E.BYPASS.LTC128B.128 [R204+0x4800], desc[UR28][R26.64] ;  /* 0x048000001acc7fae */ /* 0x0003e8000b981a1c */
[----:B------:R1:W-:Y:S04]  /*7000*/  LDGSTS.E.BYPASS.LTC128B.128 [R204+0x5000], desc[UR28][R24.64] ;  /* 0x0500000018cc7fae */ /* 0x0003e8000b981a1c */
[----:B------:R1:W-:Y:S04]  /*7010*/  LDGSTS.E.BYPASS.LTC128B.128 [R204+0x5800], desc[UR28][R22.64] ;  /* 0x0580000016cc7fae */ /* 0x0003e8000b981a1c */
[----:B------:R-:W0:Y:S02]  /*7020*/  LDGDEPBAR ;  /* 0x00000000000079af */ /* 0x000e240000000000 */
.L_x_769:
[----:B------:R-:W-:Y:S01]  /*7030*/  FMNMX3.FTZ R4, R13, R58, R57, !PT ;  /* 0x0000003a0d047276 */ /* 0x000fe20007810039 */
[----:B------:R-:W2:Y:S01]  /*7040*/  SHFL.BFLY PT, R16, R17, 0x2, 0x1f ;  /* 0x0c401f0011107f89 */ /* 0x000ea200000e0000 */
[----:B------:R-:W-:Y:S01]  /*7050*/  FMNMX3.FTZ R15, R15, R184, R185, !PT ;  /* 0x000000b80f0f7276 */ /* 0x000fe200078100b9 */
[----:B------:R-:W-:Y:S01]  /*7060*/  IMAD.WIDE.U32 R170, R170, -0x2daee0ad, RZ ;  /* 0xd2511f53aaaa7825 */ /* 0x000fe200078e00ff */
[----:B------:R-:W-:Y:S02]  /*7070*/  FMNMX3.FTZ R4, R4, R62, R63, !PT ;  /* 0x0000003e04047276 */ /* 0x000fe4000781003f */
[----:B------:R-:W-:Y:S01]  /*7080*/  FMNMX3.FTZ R7, R7, R186, R187, !PT ;  /* 0x000000ba07077276 */ /* 0x000fe200078100bb */
[----:B------:R-:W-:Y:S01]  /*7090*/  SHFL.BFLY PT, R13, R15, 0x2, 0x1f ;  /* 0x0c401f000f0d7f89 */ /* 0x000fe200000e0000 */
[----:B------:R-:W-:Y:S01]  /*70a0*/  LOP3.LUT R6, R220, UR11, R169, 0x96, !PT ;  /* 0x0000000bdc067c12 */ /* 0x000fe2000f8e96a9 */
[----:B------:R-:W-:Y:S01]  /*70b0*/  VIADD R137, R137, 0xfffffffd ;  /* 0xfffffffd89897836 */ /* 0x000fe20000000000 */
[----:B------:R-:W-:Y:S01]  /*70c0*/  LOP3.LUT R168, R168, UR10, R229, 0x96, !PT ;  /* 0x0000000aa8a87c12 */ /* 0x000fe2000f8e96e5 */
[----:B------:R-:W3:Y:S01]  /*70d0*/  SHFL.BFLY PT, R11, R4, 0x2, 0x1f ;  /* 0x0c401f00040b7f89 */ /* 0x000ee200000e0000 */
[----:B------:R-:W-:Y:S01]  /*70e0*/  LOP3.LUT R182, R8, UR21, R19, 0x96, !PT ;  /* 0x0000001508b67c12 */ /* 0x000fe2000f8e9613 */
[----:B-1----:R-:W-:Y:S01]  /*70f0*/  IMAD.WIDE.U32 R20, R6, -0x2daee0ad, RZ ;  /* 0xd2511f5306147825 */ /* 0x002fe200078e00ff */
[----:B------:R-:W-:Y:S01]  /*7100*/  LOP3.LUT R5, R18, UR20, R171, 0x96, !PT ;  /* 0x0000001412057c12 */ /* 0x000fe2000f8e96ab */
[----:B------:R-:W1:Y:S02]  /*7110*/  SHFL.BFLY PT, R9, R7, 0x2, 0x1f ;  /* 0x0c401f0007097f89 */ /* 0x000e6400000e0000 */
[----:B------:R-:W-:Y:S01]  /*7120*/  IMAD.WIDE.U32 R168, R168, -0x2daee0ad, RZ ;  /* 0xd2511f53a8a87825 */ /* 0x000fe200078e00ff */
[----:B------:R-:W-:-:S03]  /*7130*/  LOP3.LUT R214, R214, UR21, R21, 0x96, !PT ;  /* 0x00000015d6d67c12 */ /* 0x000fc6000f8e9615 */
[----:B------:R-:W-:Y:S01]  /*7140*/  IMAD.WIDE.U32 R182, R182, -0x326172a9, RZ ;  /* 0xcd9e8d57b6b67825 */ /* 0x000fe200078e00ff */
[----:B------:R-:W-:Y:S02]  /*7150*/  LOP3.LUT R10, R20, UR20, R169, 0x96, !PT ;  /* 0x00000014140a7c12 */ /* 0x000fe4000f8e96a9 */
[----:B--2---:R-:W-:Y:S01]  /*7160*/  FMNMX.FTZ R16, R17, R16, !PT ;  /* 0x0000001011107209 */ /* 0x004fe20007810000 */
[----:B------:R-:W-:Y:S01]  /*7170*/  IMAD.WIDE.U32 R18, R5, -0x326172a9, RZ ;  /* 0xcd9e8d5705127825 */ /* 0x000fe200078e00ff */
[----:B------:R-:W-:-:S03]  /*7180*/  LOP3.LUT R66, R66, UR9, R183, 0x96, !PT ;  /* 0x0000000942427c12 */ /* 0x000fc6000f8e96b7 */
[----:B------:R-:W2:Y:S01]  /*7190*/  SHFL.BFLY PT, R31, R16, 0x1, 0x1f ;  /* 0x0c201f00101f7f89 */ /* 0x000ea200000e0000 */
[----:B------:R-:W-:Y:S01]  /*71a0*/  LOP3.LUT R8, R182, UR8, R19, 0x96, !PT ;  /* 0x00000008b6087c12 */ /* 0x000fe2000f8e9613 */
[----:B------:R-:W-:Y:S01]  /*71b0*/  IMAD.MOV.U32 R12, RZ, RZ, R18 ;  /* 0x000000ffff0c7224 */ /* 0x000fe200078e0012 */
[----:B------:R-:W-:Y:S01]  /*71c0*/  PRMT R5, R18, 0x7771, RZ ;  /* 0x0000777112057816 */ /* 0x000fe200000000ff */
[----:B------:R-:W-:Y:S01]  /*71d0*/  IMAD.WIDE.U32 R214, R214, -0x326172a9, RZ ;  /* 0xcd9e8d57d6d67825 */ /* 0x000fe200078e00ff */
[----:B---3--:R-:W-:Y:S02]  /*71e0*/  FMNMX.FTZ R11, R4, R11, !PT ;  /* 0x0000000b040b7209 */ /* 0x008fe40007810000 */
[C---:B------:R-:W-:Y:S02]  /*71f0*/  PRMT R14, R18.reuse, 0x7773, RZ ;  /* 0x00007773120e7816 */ /* 0x040fe400000000ff */
[----:B------:R-:W-:Y:S01]  /*7200*/  PRMT R6, R18, 0x7772, RZ ;  /* 0x0000777212067816 */ /* 0x000fe200000000ff */
[----:B------:R-:W3:Y:S01]  /*7210*/  SHFL.BFLY PT, R30, R11, 0x1, 0x1f ;  /* 0x0c201f000b1e7f89 */ /* 0x000ee200000e0000 */
[----:B------:R-:W-:Y:S01]  /*7220*/  IMAD.WIDE.U32 R18, R10, -0x326172a9, RZ ;  /* 0xcd9e8d570a127825 */ /* 0x000fe200078e00ff */
[----:B------:R-:W-:-:S02]  /*7230*/  FMNMX.FTZ R10, R15, R13, !PT ;  /* 0x0000000d0f0a7209 */ /* 0x000fc40007810000 */
[----:B-1----:R-:W-:Y:S01]  /*7240*/  FMNMX.FTZ R9, R7, R9, !PT ;  /* 0x0000000907097209 */ /* 0x002fe20007810000 */
[----:B------:R-:W-:Y:S01]  /*7250*/  IMAD.MOV.U32 R15, RZ, RZ, R18 ;  /* 0x000000ffff0f7224 */ /* 0x000fe200078e0012 */
[C---:B------:R-:W-:Y:S01]  /*7260*/  PRMT R13, R18.reuse, 0x7773, RZ ;  /* 0x00007773120d7816 */ /* 0x040fe200000000ff */
[----:B------:R-:W1:Y:S01]  /*7270*/  SHFL.BFLY PT, R33, R10, 0x1, 0x1f ;  /* 0x0c201f000a217f89 */ /* 0x000e6200000e0000 */
[----:B------:R-:W-:Y:S02]  /*7280*/  PRMT R4, R18, 0x7772, RZ ;  /* 0x0000777212047816 */ /* 0x000fe400000000ff */
[----:B------:R-:W-:Y:S01]  /*7290*/  LOP3.LUT R7, R214, UR8, R19, 0x96, !PT ;  /* 0x00000008d6077c12 */ /* 0x000fe2000f8e9613 */
[----:B------:R-:W4:Y:S01]  /*72a0*/  SHFL.BFLY PT, R32, R9, 0x1, 0x1f ;  /* 0x0c201f0009207f89 */ /* 0x000f2200000e0000 */
[----:B------:R-:W-:Y:S02]  /*72b0*/  PRMT R4, R4, 0x5410, R13 ;  /* 0x0000541004047816 */ /* 0x000fe4000000000d */
[----:B--2---:R-:W-:-:S02]  /*72c0*/  FMNMX.FTZ R31, R16, R31, !PT ;  /* 0x0000001f101f7209 */ /* 0x004fc40007810000 */
[C---:B------:R-:W-:Y:S02]  /*72d0*/  LOP3.LUT R24, R8.reuse, 0xffff, RZ, 0xc0, !PT ;  /* 0x0000ffff08187812 */ /* 0x040fe400078ec0ff */
[C---:B------:R-:W-:Y:S01]  /*72e0*/  FSETP.NEU.FTZ.AND P1, PT, R31.reuse, -INF , PT ;  /* 0xff8000001f00780b */ /* 0x040fe20003f3d000 */
[----:B------:R-:W-:Y:S01]  /*72f0*/  FMUL.FTZ R65, R31, UR4 ;  /* 0x000000041f417c20 */ /* 0x000fe20008410000 */
[----:B------:R-:W-:Y:S02]  /*7300*/  PRMT R13, R8, 0x7632, R13 ;  /* 0x00007632080d7816 */ /* 0x000fe4000000000d */
[----:B------:R-:W-:Y:S02]  /*7310*/  LOP3.LUT R12, R12, 0xff, RZ, 0xc0, !PT ;  /* 0x000000ff0c0c7812 */ /* 0x000fe400078ec0ff */
[----:B---3--:R-:W-:Y:S02]  /*7320*/  FMNMX.FTZ R30, R11, R30, !PT ;  /* 0x0000001e0b1e7209 */ /* 0x008fe40007810000 */
[----:B------:R-:W-:-:S02]  /*7330*/  FSEL R65, R65, RZ, P1 ;  /* 0x000000ff41417208 */ /* 0x000fc40000800000 */
[C---:B------:R-:W-:Y:S01]  /*7340*/  FSETP.NEU.FTZ.AND P0, PT, R30.reuse, -INF , PT ;  /* 0xff8000001e00780b */ /* 0x040fe20003f1d000 */
[----:B------:R-:W-:Y:S01]  /*7350*/  FMUL.FTZ R64, R30, UR4 ;  /* 0x000000041e407c20 */ /* 0x000fe20008410000 */
[----:B------:R-:W-:Y:S01]  /*7360*/  PRMT R6, R6, 0x5410, R14 ;  /* 0x0000541006067816 */ /* 0x000fe2000000000e */
[--C-:B------:R-:W-:Y:S01]  /*7370*/  FFMA.FTZ R39, R180, UR4, -R65.reuse ;  /* 0x00000004b4277c23 */ /* 0x100fe20008010841 */
[--C-:B------:R-:W-:Y:S01]  /*7380*/  FFMA.FTZ R36, R46, UR4, -R65.reuse ;  /* 0x000000042e247c23 */ /* 0x100fe20008010841 */
[--C-:B------:R-:W-:Y:S01]  /*7390*/  FFMA.FTZ R35, R47, UR4, -R65.reuse ;  /* 0x000000042f237c23 */ /* 0x100fe20008010841 */
[----:B------:R-:W-:Y:S01]  /*73a0*/  FSEL R64, R64, RZ, P0 ;  /* 0x000000ff40407208 */ /* 0x000fe20000000000 */
[--C-:B------:R-:W-:Y:S01]  /*73b0*/  FFMA.FTZ R158, R158, UR4, -R65.reuse ;  /* 0x000000049e9e7c23 */ /* 0x100fe20008010841 */
[----:B-1----:R-:W-:Y:S01]  /*73c0*/  FMNMX.FTZ R33, R10, R33, !PT ;  /* 0x000000210a217209 */ /* 0x002fe20007810000 */
[----:B------:R-:W-:Y:S01]  /*73d0*/  MUFU.EX2 R39, R39 ;  /* 0x0000002700277308 */ /* 0x000fe20000000800 */
[----:B----4-:R-:W-:Y:S01]  /*73e0*/  FMNMX.FTZ R32, R9, R32, !PT ;  /* 0x0000002009207209 */ /* 0x010fe20007810000 */
[--C-:B------:R-:W-:Y:S01]  /*73f0*/  FFMA.FTZ R34, R40, UR4, -R64.reuse ;  /* 0x0000000428227c23 */ /* 0x100fe20008010840 */
[----:B------:R-:W-:Y:S01]  /*7400*/  FFMA.FTZ R40, R179, UR4, -R65 ;  /* 0x00000004b3287c23 */ /* 0x000fe20008010841 */
[--C-:B------:R-:W-:Y:S01]  /*7410*/  FFMA.FTZ R37, R41, UR4, -R64.reuse ;  /* 0x0000000429257c23 */ /* 0x100fe20008010840 */
[----:B------:R-:W-:Y:S01]  /*7420*/  MUFU.EX2 R36, R36 ;  /* 0x0000002400247308 */ /* 0x000fe20000000800 */
[--C-:B------:R-:W-:Y:S01]  /*7430*/  FFMA.FTZ R38, R49, UR4, -R64.reuse ;  /* 0x0000000431267c23 */ /* 0x100fe20008010840 */
[----:B------:R-:W-:Y:S01]  /*7440*/  FFMA.FTZ R41, R50, UR4, -R64 ;  /* 0x0000000432297c23 */ /* 0x000fe20008010840 */
[----:B------:R-:W-:Y:S01]  /*7450*/  LOP3.LUT R14, R8, 0xff, RZ, 0xc0, !PT ;  /* 0x000000ff080e7812 */ /* 0x000fe200078ec0ff */
[----:B------:R-:W1:Y:S01]  /*7460*/  MUFU.EX2 R40, R40 ;  /* 0x0000002800287308 */ /* 0x000e620000000800 */
[----:B------:R-:W-:Y:S01]  /*7470*/  SHF.R.U32.HI R8, RZ, 0x18, R8 ;  /* 0x00000018ff087819 */ /* 0x000fe20000011608 */
[----:B------:R-:W-:Y:S01]  /*7480*/  FMUL.FTZ R50, R33, UR4 ;  /* 0x0000000421327c20 */ /* 0x000fe20008410000 */
[----:B------:R-:W-:Y:S01]  /*7490*/  SHF.R.U32.HI R24, RZ, 0x8, R24 ;  /* 0x00000008ff187819 */ /* 0x000fe20000011618 */
[----:B------:R-:W2:Y:S01]  /*74a0*/  MUFU.EX2 R35, R35 ;  /* 0x0000002300237308 */ /* 0x000ea20000000800 */
[----:B------:R-:W-:Y:S01]  /*74b0*/  LOP3.LUT R13, R13, 0xff, RZ, 0xc0, !PT ;  /* 0x000000ff0d0d7812 */ /* 0x000fe200078ec0ff */
[----:B------:R-:W-:Y:S01]  /*74c0*/  FMUL.FTZ R49, R32, UR4 ;  /* 0x0000000420317c20 */ /* 0x000fe20008410000 */
[----:B------:R-:W-:Y:S01]  /*74d0*/  PRMT R9, R7, 0x7632, R9 ;  /* 0x0000763207097816 */ /* 0x000fe20000000009 */
[----:B------:R-:W-:Y:S01]  /*74e0*/  MUFU.EX2 R34, R34 ;  /* 0x0000002200227308 */ /* 0x000fe20000000800 */
[----:B------:R-:W-:Y:S01]  /*74f0*/  FSETP.NEU.FTZ.AND P3, PT, R33, -INF , PT ;  /* 0xff8000002100780b */ /* 0x000fe20003f7d000 */
[--C-:B------:R-:W-:Y:S01]  /*7500*/  FFMA.FTZ R157, R157, UR4, -R64.reuse ;  /* 0x000000049d9d7c23 */ /* 0x100fe20008010840 */
[----:B------:R-:W-:Y:S01]  /*7510*/  PRMT R5, R12, 0x5410, R5 ;  /* 0x000054100c057816 */ /* 0x000fe20000000005 */
[----:B------:R-:W3:Y:S01]  /*7520*/  MUFU.EX2 R37, R37 ;  /* 0x0000002500257308 */ /* 0x000ee20000000800 */
[----:B------:R-:W-:Y:S01]  /*7530*/  LOP3.LUT R22, R7, 0xffff, RZ, 0xc0, !PT ;  /* 0x0000ffff07167812 */ /* 0x000fe200078ec0ff */
[----:B------:R-:W-:Y:S01]  /*7540*/  FFMA.FTZ R151, R151, UR4, -R65 ;  /* 0x0000000497977c23 */ /* 0x000fe20008010841 */
[----:B------:R-:W-:Y:S01]  /*7550*/  LOP3.LUT R12, R7, 0xff, RZ, 0xc0, !PT ;  /* 0x000000ff070c7812 */ /* 0x000fe200078ec0ff */
[----:B------:R-:W-:Y:S01]  /*7560*/  MUFU.EX2 R38, R38 ;  /* 0x0000002600267308 */ /* 0x000fe20000000800 */
[----:B------:R-:W-:Y:S01]  /*7570*/  SHF.R.U32.HI R20, RZ, 0x18, R7 ;  /* 0x00000018ff147819 */ /* 0x000fe20000011607 */
[----:B------:R-:W-:Y:S01]  /*7580*/  FFMA.FTZ R160, R160, UR4, -R64 ;  /* 0x00000004a0a07c23 */ /* 0x000fe20008010840 */
[----:B------:R-:W-:Y:S01]  /*7590*/  FSETP.NEU.FTZ.AND P2, PT, R32, -INF , PT ;  /* 0xff8000002000780b */ /* 0x000fe20003f5d000 */
[----:B------:R-:W4:Y:S01]  /*75a0*/  MUFU.EX2 R41, R41 ;  /* 0x0000002900297308 */ /* 0x000f220000000800 */
[----:B------:R-:W-:Y:S01]  /*75b0*/  PRMT R24, R14, 0x5410, R24 ;  /* 0x000054100e187816 */ /* 0x000fe20000000018 */
[--C-:B------:R-:W-:Y:S01]  /*75c0*/  FFMA.FTZ R143, R143, UR4, -R65.reuse ;  /* 0x000000048f8f7c23 */ /* 0x100fe20008010841 */
[----:B------:R-:W-:Y:S01]  /*75d0*/  PRMT R8, R13, 0x5410, R8 ;  /* 0x000054100d087816 */ /* 0x000fe20000000008 */
[----:B------:R-:W-:Y:S01]  /*75e0*/  MUFU.EX2 R157, R157 ;  /* 0x0000009d009d7308 */ /* 0x000fe20000000800 */
[----:B------:R-:W-:Y:S01]  /*75f0*/  LOP3.LUT R7, R9, 0xff, RZ, 0xc0, !PT ;  /* 0x000000ff09077812 */ /* 0x000fe200078ec0ff */
[--C-:B------:R-:W-:Y:S01]  /*7600*/  FFMA.FTZ R53, R53, UR4, -R65.reuse ;  /* 0x0000000435357c23 */ /* 0x100fe20008010841 */
[----:B------:R-:W-:Y:S01]  /*7610*/  LOP3.LUT R15, R15, 0xff, RZ, 0xc0, !PT ;  /* 0x000000ff0f0f7812 */ /* 0x000fe200078ec0ff */
[----:B------:R-:W-:Y:S01]  /*7620*/  MUFU.EX2 R158, R158 ;  /* 0x0000009e009e7308 */ /* 0x000fe20000000800 */
[----:B------:R-:W-:Y:S01]  /*7630*/  FSEL R50, R50, RZ, P3 ;  /* 0x000000ff32327208 */ /* 0x000fe20001800000 */
[----:B------:R-:W-:Y:S01]  /*7640*/  FFMA.FTZ R54, R54, UR4, -R65 ;  /* 0x0000000436367c23 */ /* 0x000fe20008010841 */
[----:B------:R-:W-:Y:S01]  /*7650*/  PRMT R67, R18, 0x7771, RZ ;  /* 0x0000777112437816 */ /* 0x000fe200000000ff */
[----:B------:R-:W-:Y:S01]  /*7660*/  MUFU.EX2 R143, R143 ;  /* 0x0000008f008f7308 */ /* 0x000fe20000000800 */
[----:B------:R-:W-:Y:S01]  /*7670*/  SHF.R.U32.HI R22, RZ, 0x8, R22 ;  /* 0x00000008ff167819 */ /* 0x000fe20000011616 */
[----:B------:R-:W5:Y:S01]  /*7680*/  LDSM.16.MT88.4 R16, [R194+0x6000] ;  /* 0x00600000c210783b */ /* 0x000f620000004200 */
[--C-:B------:R-:W-:Y:S01]  /*7690*/  HSET2.LE.AND R5, R5, R3.reuse, PT ;  /* 0x0000000305057233 */ /* 0x100fe20003803000 */
[--C-:B------:R-:W-:Y:S01]  /*76a0*/  FFMA.FTZ R43, R43, UR4, -R50.reuse ;  /* 0x000000042b2b7c23 */ /* 0x100fe20008010832 */
[----:B------:R-:W-:Y:S01]  /*76b0*/  FSEL R49, R49, RZ, P2 ;  /* 0x000000ff31317208 */ /* 0x000fe20001000000 */
[----:B------:R-:W-:Y:S01]  /*76c0*/  FFMA.FTZ R178, R178, UR4, -R50 ;  /* 0x00000004b2b27c23 */ /* 0x000fe20008010832 */
[----:B------:R-:W-:Y:S01]  /*76d0*/  PRMT R20, R7, 0x5410, R20 ;  /* 0x0000541007147816 */ /* 0x000fe20000000014 */
[----:B------:R-:W-:Y:S01]  /*76e0*/  FFMA.FTZ R161, R161, UR4, -R50 ;  /* 0x00000004a1a17c23 */ /* 0x000fe20008010832 */
[----:B-1----:R-:W-:Y:S01]  /*76f0*/  F2FP.F16.F32.PACK_AB R26, R39, R40 ;  /* 0x00000028271a723e */ /* 0x002fe200000000ff */
[--C-:B------:R-:W-:Y:S01]  /*7700*/  FFMA.FTZ R52, R42, UR4, -R49.reuse ;  /* 0x000000042a347c23 */ /* 0x100fe20008010831 */
[----:B------:R-:W-:Y:S01]  /*7710*/  FSEL R7, R31, RZ, P1 ;  /* 0x000000ff1f077208 */ /* 0x000fe20000800000 */
[----:B------:R-:W-:Y:S01]  /*7720*/  FFMA.FTZ R55, R48, UR4, -R49 ;  /* 0x0000000430377c23 */ /* 0x000fe20008010831 */
[--C-:B------:R-:W-:Y:S01]  /*7730*/  HSET2.LE.AND R24, R24, R3.reuse, PT ;  /* 0x0000000318187233 */ /* 0x100fe20003803000 */
[----:B------:R1:W-:Y:S01]  /*7740*/  MUFU.EX2 R48, R52 ;  /* 0x0000003400307308 */ /* 0x0003e20000000800 */
[--C-:B------:R-:W-:Y:S01]  /*7750*/  HSET2.LE.AND R8, R8, R3.reuse, PT ;  /* 0x0000000308087233 */ /* 0x100fe20003803000 */
[----:B------:R-:W-:Y:S01]  /*7760*/  FADD.FTZ R7, R134, -R7 ;  /* 0x8000000786077221 */ /* 0x000fe20000010000 */
[----:B--2---:R-:W-:Y:S01]  /*7770*/  F2FP.F16.F32.PACK_AB R9, R35, R36 ;  /* 0x000000242309723e */ /* 0x004fe200000000ff */
[----:B------:R-:W-:Y:S01]  /*7780*/  MUFU.EX2 R42, R178 ;  /* 0x000000b2002a7308 */ /* 0x000fe20000000800 */
[----:B------:R-:W-:Y:S01]  /*7790*/  PRMT R67, R15, 0x5410, R67 ;  /* 0x000054100f437816 */ /* 0x000fe20000000043 */
[----:B------:R-:W-:Y:S01]  /*77a0*/  FMUL.FTZ R7, R7, UR4 ;  /* 0x0000000407077c20 */ /* 0x000fe20008410000 */
[----:B------:R-:W-:Y:S01]  /*77b0*/  PRMT R22, R12, 0x5410, R22 ;  /* 0x000054100c167816 */ /* 0x000fe20000000016 */
[--C-:B------:R-:W-:Y:S01]  /*77c0*/  FFMA.FTZ R152, R152, UR4, -R50.reuse ;  /* 0x0000000498987c23 */ /* 0x100fe20008010832 */
[----:B---3--:R-:W-:Y:S01]  /*77d0*/  F2FP.F16.F32.PACK_AB R25, R37, R34 ;  /* 0x000000222519723e */ /* 0x008fe200000000ff */
[----:B------:R-:W2:Y:S01]  /*77e0*/  LDSM.16.MT88.4 R12, [R190+0x6000] ;  /* 0x00600000be0c783b */ /* 0x000ea20000004200 */
[----:B------:R-:W-:Y:S01]  /*77f0*/  LOP3.LUT R6, R6, 0xff00ff, RZ, 0xc0, !PT ;  /* 0x00ff00ff06067812 */ /* 0x000fe200078ec0ff */
[----:B------:R-:W3:Y:S01]  /*7800*/  MUFU.EX2 R47, R7 ;  /* 0x00000007002f7308 */ /* 0x000ee20000000800 */
[----:B------:R-:W-:Y:S01]  /*7810*/  LOP3.LUT R26, R26, R5, RZ, 0xc0, !PT ;  /* 0x000000051a1a7212 */ /* 0x000fe200078ec0ff */
[----:B------:R-:W-:Y:S01]  /*7820*/  FFMA.FTZ R5, R45, UR4, -R50 ;  /* 0x000000042d057c23 */ /* 0x000fe20008010832 */
[----:B------:R-:W-:Y:S01]  /*7830*/  FSEL R46, R30, RZ, P0 ;  /* 0x000000ff1e2e7208 */ /* 0x000fe20000000000 */
[----:B------:R3:W-:Y:S01]  /*7840*/  MUFU.EX2 R45, R43 ;  /* 0x0000002b002d7308 */ /* 0x0007e20000000800 */
[----:B------:R-:W-:Y:S01]  /*7850*/  LOP3.LUT R24, R9, R24, RZ, 0xc0, !PT ;  /* 0x0000001809187212 */ /* 0x000fe200078ec0ff */
[----:B-1----:R-:W-:Y:S01]  /*7860*/  FFMA.FTZ R52, R51, UR4, -R49 ;  /* 0x0000000433347c23 */ /* 0x002fe20008010831 */
[----:B------:R-:W-:Y:S01]  /*7870*/  LOP3.LUT R25, R25, R8, RZ, 0xc0, !PT ;  /* 0x0000000819197212 */ /* 0x000fe200078ec0ff */
[----:B------:R1:W-:Y:S01]  /*7880*/  MUFU.EX2 R51, R55 ;  /* 0x0000003700337308 */ /* 0x0003e20000000800 */
[----:B------:R-:W2:Y:S01]  /*7890*/  LDSM.16.MT88.4 R8, [R189+0x6000] ;  /* 0x00600000bd08783b */ /* 0x000ea20000004200 */
[----:B------:R-:W-:Y:S01]  /*78a0*/  FSEL R23, R33, RZ, P3 ;  /* 0x000000ff21177208 */ /* 0x000fe20001800000 */
[----:B------:R-:W-:Y:S01]  /*78b0*/  FADD.FTZ R46, R133, -R46 ;  /* 0x8000002e852e7221 */ /* 0x000fe20000010000 */
[----:B------:R-:W-:Y:S01]  /*78c0*/  FSEL R21, R32, RZ, P2 ;  /* 0x000000ff20157208 */ /* 0x000fe20001000000 */
[----:B------:R-:W-:Y:S01]  /*78d0*/  MUFU.EX2 R52, R52 ;  /* 0x0000003400347308 */ /* 0x000fe20000000800 */
[--C-:B------:R-:W-:Y:S01]  /*78e0*/  HSET2.LE.AND R27, R6, R3.reuse, PT ;  /* 0x00000003061b7233 */ /* 0x100fe20003803000 */
[----:B------:R-:W-:Y:S01]  /*78f0*/  FADD.FTZ R23, R136, -R23 ;  /* 0x8000001788177221 */ /* 0x000fe20000010000 */
[----:B----4-:R-:W-:Y:S01]  /*7900*/  F2FP.F16.F32.PACK_AB R6, R41, R38 ;  /* 0x000000262906723e */ /* 0x010fe200000000ff */
[----:B------:R-:W-:Y:S01]  /*7910*/  FADD.FTZ R21, R135, -R21 ;  /* 0x8000001587157221 */ /* 0x000fe20000010000 */
[----:B---3--:R-:W-:Y:S01]  /*7920*/  FFMA.FTZ R43, R44, UR4, -R50 ;  /* 0x000000042c2b7c23 */ /* 0x008fe20008010832 */
[----:B------:R-:W-:Y:S01]  /*7930*/  FMUL.FTZ R46, R46, UR4 ;  /* 0x000000042e2e7c20 */ /* 0x000fe20008410000 */
[----:B------:R-:W-:Y:S01]  /*7940*/  LOP3.LUT R27, R6, R27, RZ, 0xc0, !PT ;  /* 0x0000001b061b7212 */ /* 0x000fe200078ec0ff */
[----:B------:R3:W4:Y:S01]  /*7950*/  MUFU.EX2 R44, R5 ;  /* 0x00000005002c7308 */ /* 0x0007220000000800 */
[----:B-1----:R-:W-:Y:S01]  /*7960*/  FFMA.FTZ R55, R177, UR4, -R49 ;  /* 0x00000004b1377c23 */ /* 0x002fe20008010831 */
[----:B------:R-:W-:Y:S01]  /*7970*/  LOP3.LUT R133, R4, 0xff00ff, RZ, 0xc0, !PT ;  /* 0x00ff00ff04857812 */ /* 0x000fe200078ec0ff */
[----:B------:R-:W-:Y:S01]  /*7980*/  FMUL.FTZ R23, R23, UR4 ;  /* 0x0000000417177c20 */ /* 0x000fe20008410000 */
[----:B------:R-:W1:Y:S01]  /*7990*/  MUFU.EX2 R43, R43 ;  /* 0x0000002b002b7308 */ /* 0x000e620000000800 */
[----:B------:R-:W-:Y:S01]  /*79a0*/  FMUL.FTZ R21, R21, UR4 ;  /* 0x0000000415157c20 */ /* 0x000fe20008410000 */
[--C-:B------:R-:W-:Y:S01]  /*79b0*/  HSET2.LE.AND R67, R67, R3.reuse, PT ;  /* 0x0000000343437233 */ /* 0x100fe20003803000 */
[-C--:B------:R-:W-:Y:S01]  /*79c0*/  FMUL.FTZ R124, R124, R47.reuse ;  /* 0x0000002f7c7c7220 */ /* 0x080fe20000410000 */
[----:B------:R-:W-:Y:S01]  /*79d0*/  MUFU.EX2 R55, R55 ;  /* 0x0000003700377308 */ /* 0x000fe20000000800 */
[--C-:B------:R-:W-:Y:S01]  /*79e0*/  HSET2.LE.AND R134, R22, R3.reuse, PT ;  /* 0x0000000316867233 */ /* 0x100fe20003803000 */
[----:B------:R-:W-:Y:S01]  /*79f0*/  FMUL.FTZ R125, R125, R47 ;  /* 0x0000002f7d7d7220 */ /* 0x000fe20000410000 */
[--C-:B------:R-:W-:Y:S01]  /*7a00*/  HSET2.LE.AND R133, R133, R3.reuse, PT ;  /* 0x0000000385857233 */ /* 0x100fe20003803000 */
[----:B------:R-:W5:Y:S01]  /*7a10*/  MUFU.EX2 R46, R46 ;  /* 0x0000002e002e7308 */ /* 0x000f620000000800 */
[----:B------:R-:W-:Y:S01]  /*7a20*/  HSET2.LE.AND R135, R20, R3, PT ;  /* 0x0000000314877233 */ /* 0x000fe20003803000 */
[----:B---3--:R-:W3:Y:S01]  /*7a30*/  LDSM.16.MT88.4 R4, [R188+0x6000] ;  /* 0x00600000bc04783b */ /* 0x008ee20000004200 */
[----:B----4-:R-:W-:Y:S01]  /*7a40*/  F2FP.F16.F32.PACK_AB R20, R44, R45 ;  /* 0x0000002d2c14723e */ /* 0x010fe200000000ff */
[----:B------:R4:W2:Y:S01]  /*7a50*/  MUFU.EX2 R56, R23 ;  /* 0x0000001700387308 */ /* 0x0008a20000000800 */
[----:B------:R-:W-:Y:S01]  /*7a60*/  FMUL.FTZ R72, R72, R47 ;  /* 0x0000002f48487220 */ /* 0x000fe20000410000 */
[----:B-1----:R-:W-:Y:S01]  /*7a70*/  F2FP.F16.F32.PACK_AB R22, R42, R43 ;  /* 0x0000002b2a16723e */ /* 0x002fe200000000ff */
[-C--:B------:R-:W-:Y:S01]  /*7a80*/  FMUL.FTZ R73, R73, R47.reuse ;  /* 0x0000002f49497220 */ /* 0x080fe20000410000 */
[----:B------:R1:W1:Y:S01]  /*7a90*/  MUFU.EX2 R59, R21 ;  /* 0x00000015003b7308 */ /* 0x0002620000000800 */
[----:B------:R-:W-:Y:S01]  /*7aa0*/  LOP3.LUT R20, R20, R134, RZ, 0xc0, !PT ;  /* 0x0000008614147212 */ /* 0x000fe200078ec0ff */
[----:B------:R-:W-:Y:S01]  /*7ab0*/  FMUL.FTZ R76, R76, R47 ;  /* 0x0000002f4c4c7220 */ /* 0x000fe20000410000 */
[----:B------:R-:W-:Y:S01]  /*7ac0*/  LOP3.LUT R22, R22, R67, RZ, 0xc0, !PT ;  /* 0x0000004316167212 */ /* 0x000fe200078ec0ff */
[----:B------:R-:W-:-:S04]  /*7ad0*/  IMAD.WIDE.U32 R66, R66, -0x2daee0ad, RZ ;  /* 0xd2511f5342427825 */ /* 0x000fc800078e00ff */
[----:B------:R-:W-:Y:S01]  /*7ae0*/  FMUL.FTZ R77, R77, R47 ;  /* 0x0000002f4d4d7220 */ /* 0x000fe20000410000 */
[-C--:B-----5:R-:W-:Y:S01]  /*7af0*/  FMUL.FTZ R126, R126, R46.reuse ;  /* 0x0000002e7e7e7220 */ /* 0x0a0fe20000410000 */
[-C--:B------:R-:W-:Y:S01]  /*7b00*/  FMUL.FTZ R127, R127, R46.reuse ;  /* 0x0000002e7f7f7220 */ /* 0x080fe20000410000 */
[-C--:B------:R-:W-:Y:S01]  /*7b10*/  FMUL.FTZ R74, R74, R46.reuse ;  /* 0x0000002e4a4a7220 */ /* 0x080fe20000410000 */
[----:B------:R-:W-:Y:S01]  /*7b20*/  FMUL.FTZ R75, R75, R46 ;  /* 0x0000002e4b4b7220 */ /* 0x000fe20000410000 */
[----:B----4-:R-:W-:Y:S01]  /*7b30*/  F2FP.F16.F32.PACK_AB R23, R55, R52 ;  /* 0x000000343717723e */ /* 0x010fe200000000ff */
[-C--:B--2---:R-:W-:Y:S01]  /*7b40*/  FMUL.FTZ R128, R128, R56.reuse ;  /* 0x0000003880807220 */ /* 0x084fe20000410000 */
[----:B------:R-:W-:Y:S01]  /*7b50*/  FMUL.FTZ R129, R129, R56 ;  /* 0x0000003881817220 */ /* 0x000fe20000410000 */
[----:B------:R-:W-:Y:S01]  /*7b60*/  FMUL.FTZ R78, R78, R46 ;  /* 0x0000002e4e4e7220 */ /* 0x000fe20000410000 */
[----:B-1----:R-:W-:Y:S01]  /*7b70*/  F2FP.F16.F32.PACK_AB R21, R51, R48 ;  /* 0x000000303315723e */ /* 0x002fe200000000ff */
[----:B------:R-:W-:Y:S01]  /*7b80*/  FMUL.FTZ R130, R130, R59 ;  /* 0x0000003b82827220 */ /* 0x000fe20000410000 */
[----:B------:R-:W-:Y:S01]  /*7b90*/  LOP3.LUT R23, R23, R133, RZ, 0xc0, !PT ;  /* 0x0000008517177212 */ /* 0x000fe200078ec0ff */
[----:B------:R-:W-:Y:S01]  /*7ba0*/  FMUL.FTZ R131, R131, R59 ;  /* 0x0000003b83837220 */ /* 0x000fe20000410000 */
[----:B------:R-:W-:Y:S01]  /*7bb0*/  LOP3.LUT R21, R21, R135, RZ, 0xc0, !PT ;  /* 0x0000008715157212 */ /* 0x000fe200078ec0ff */
[----:B------:R-:W-:Y:S01]  /*7bc0*/  FMUL.FTZ R79, R79, R46 ;  /* 0x0000002e4f4f7220 */ /* 0x000fe20000410000 */
        /* <DEDUP_REMOVED lines=8> */
[----:B------:R-:W-:Y:S01]  /*7c50*/  LOP3.LUT R170, R170, UR17, R67, 0x96, !PT ;  /* 0x00000011aaaa7c12 */ /* 0x000fe2000f8e9643 */
[--C-:B------:R-:W-:Y:S01]  /*7c60*/  FFMA.FTZ R135, R167, UR4, -R65.reuse ;  /* 0x00000004a7877c23 */ /* 0x100fe20008010841 */
[----:B------:R-:W-:Y:S01]  /*7c70*/  FFMA.FTZ R134, R166, UR4, -R65 ;  /* 0x00000004a6867c23 */ /* 0x000fe20008010841 */
[--C-:B------:R-:W-:Y:S01]  /*7c80*/  FFMA.FTZ R133, R165, UR4, -R64.reuse ;  /* 0x00000004a5857c23 */ /* 0x100fe20008010840 */
[--C-:B------:R-:W-:Y:S01]  /*7c90*/  FFMA.FTZ R67, R164, UR4, -R64.reuse ;  /* 0x00000004a4437c23 */ /* 0x100fe20008010840 */
        /* <DEDUP_REMOVED lines=16> */
[----:B------:R-:W-:Y:S01]  /*7da0*/  HMMA.16816.F32 R124, R24, R16, R124 ;  /* 0x00000010187c723c */ /* 0x000fe2000000187c */
[----:B------:R-:W-:Y:S01]  /*7db0*/  FFMA.FTZ R136, R162, UR4, -R64 ;  /* 0x00000004a2887c23 */ /* 0x000fe20008010840 */
[----:B------:R-:W-:Y:S01]  /*7dc0*/  MUFU.EX2 R135, R135 ;  /* 0x0000008700877308 */ /* 0x000fe20000000800 */
[----:B------:R-:W-:-:S02]  /*7dd0*/  VIADD R164, R176, 0x1 ;  /* 0x00000001b0a47836 */ /* 0x000fc40000000000 */
[-C--:B------:R-:W-:Y:S01]  /*7de0*/  FMUL.FTZ R120, R120, R47.reuse ;  /* 0x0000002f78787220 */ /* 0x080fe20000410000 */
[-C--:B------:R-:W-:Y:S01]  /*7df0*/  FMUL.FTZ R121, R121, R47.reuse ;  /* 0x0000002f79797220 */ /* 0x080fe20000410000 */
[----:B------:R-:W-:Y:S01]  /*7e00*/  MUFU.EX2 R134, R134 ;  /* 0x0000008600867308 */ /* 0x000fe20000000800 */
[-C--:B------:R-:W-:Y:S01]  /*7e10*/  FMUL.FTZ R122, R122, R46.reuse ;  /* 0x0000002e7a7a7220 */ /* 0x080fe20000410000 */
[----:B------:R-:W-:Y:S01]  /*7e20*/  HMMA.16816.F32 R128, R20, R16, R128 ;  /* 0x000000101480723c */ /* 0x000fe20000001880 */
[----:B------:R-:W-:Y:S01]  /*7e30*/  IMAD.MOV.U32 R16, RZ, RZ, R66 ;  /* 0x000000ffff107224 */ /* 0x000fe200078e0042 */
[----:B------:R-:W-:Y:S01]  /*7e40*/  MUFU.EX2 R133, R133 ;  /* 0x0000008500857308 */ /* 0x000fe20000000800 */
[-C--:B------:R-:W-:Y:S01]  /*7e50*/  FMUL.FTZ R123, R123, R46.reuse ;  /* 0x0000002e7b7b7220 */ /* 0x080fe20000410000 */
[-C--:B------:R-:W-:Y:S01]  /*7e60*/  FMUL.FTZ R92, R92, R47.reuse ;  /* 0x0000002f5c5c7220 */ /* 0x080fe20000410000 */
[-C--:B------:R-:W-:Y:S01]  /*7e70*/  FMUL.FTZ R93, R93, R47.reuse ;  /* 0x0000002f5d5d7220 */ /* 0x080fe20000410000 */
[----:B------:R-:W-:Y:S01]  /*7e80*/  MUFU.EX2 R67, R67 ;  /* 0x0000004300437308 */ /* 0x000fe20000000800 */
[-C--:B------:R-:W-:Y:S01]  /*7e90*/  FMUL.FTZ R94, R94, R46.reuse ;  /* 0x0000002e5e5e7220 */ /* 0x080fe20000410000 */
[C---:B------:R-:W-:Y:S01]  /*7ea0*/  HMMA.16816.F32 R72, R24.reuse, R12, R72 ;  /* 0x0000000c1848723c */ /* 0x040fe20000001848 */
[-C--:B------:R-:W-:Y:S01]  /*7eb0*/  FMUL.FTZ R95, R95, R46.reuse ;  /* 0x0000002e5f5f7220 */ /* 0x080fe20000410000 */
[-C--:B------:R-:W-:Y:S01]  /*7ec0*/  FMUL.FTZ R100, R100, R47.reuse ;  /* 0x0000002f64647220 */ /* 0x080fe20000410000 */
[----:B------:R-:W-:Y:S01]  /*7ed0*/  FMUL.FTZ R101, R101, R47 ;  /* 0x0000002f65657220 */ /* 0x000fe20000410000 */
[-C--:B------:R-:W-:Y:S01]  /*7ee0*/  FMUL.FTZ R102, R102, R46.reuse ;  /* 0x0000002e66667220 */ /* 0x080fe20000410000 */
[----:B------:R-:W-:Y:S01]  /*7ef0*/  FMUL.FTZ R103, R103, R46 ;  /* 0x0000002e67677220 */ /* 0x000fe20000410000 */
[----:B------:R-:W-:Y:S01]  /*7f00*/  MUFU.EX2 R136, R136 ;  /* 0x0000008800887308 */ /* 0x000fe20000000800 */
[-C--:B------:R-:W-:Y:S01]  /*7f10*/  FMUL.FTZ R104, R104, R56.reuse ;  /* 0x0000003868687220 */ /* 0x080fe20000410000 */
[----:B------:R-:W-:Y:S01]  /*7f20*/  HMMA.16816.F32 R76, R24, R14, R76 ;  /* 0x0000000e184c723c */ /* 0x000fe2000000184c */
[-C--:B------:R-:W-:Y:S01]  /*7f30*/  FMUL.FTZ R105, R105, R56.reuse ;  /* 0x0000003869697220 */ /* 0x080fe20000410000 */
[-C--:B------:R-:W-:Y:S01]  /*7f40*/  FMUL.FTZ R106, R106, R59.reuse ;  /* 0x0000003b6a6a7220 */ /* 0x080fe20000410000 */
[-C--:B------:R-:W-:Y:S01]  /*7f50*/  FMUL.FTZ R107, R107, R59.reuse ;  /* 0x0000003b6b6b7220 */ /* 0x080fe20000410000 */
[----:B------:R-:W-:Y:S01]  /*7f60*/  LOP3.LUT R164, R164, UR33, R225, 0x96, !PT ;  /* 0x00000021a4a47c12 */ /* 0x000fe2000f8e96e1 */
[-C--:B------:R-:W-:Y:S01]  /*7f70*/  FMUL.FTZ R116, R116, R56.reuse ;  /* 0x0000003874747220 */ /* 0x080fe20000410000 */
[----:B------:R-:W-:Y:S01]  /*7f80*/  FMUL.FTZ R117, R117, R56 ;  /* 0x0000003875757220 */ /* 0x000fe20000410000 */
[----:B------:R-:W-:Y:S01]  /*7f90*/  FMUL.FTZ R118, R118, R59 ;  /* 0x0000003b76767220 */ /* 0x000fe20000410000 */
[----:B------:R-:W-:Y:S01]  /*7fa0*/  HMMA.16816.F32 R68, R20, R12, R68 ;  /* 0x0000000c1444723c */ /* 0x000fe20000001844 */
[----:B------:R-:W-:Y:S01]  /*7fb0*/  PRMT R13, R66, 0x7772, RZ ;  /* 0x00007772420d7816 */ /* 0x000fe200000000ff */
[----:B------:R-:W-:Y:S01]  /*7fc0*/  IMAD.WIDE.U32 R164, R164, -0x326172a9, RZ ;  /* 0xcd9e8d57a4a47825 */ /* 0x000fe200078e00ff */
[----:B------:R-:W-:-:S03]  /*7fd0*/  PRMT R12, R66, 0x7771, RZ ;  /* 0x00007771420c7816 */ /* 0x000fc600000000ff */
[-C--:B------:R-:W-:Y:S01]  /*7fe0*/  FMUL.FTZ R119, R119, R59.reuse ;  /* 0x0000003b77777220 */ /* 0x080fe20000410000 */
[-C--:B------:R-:W-:Y:S01]  /*7ff0*/  FMUL.FTZ R96, R96, R56.reuse ;  /* 0x0000003860607220 */ /* 0x080fe20000410000 */
[----:B------:R-:W-:Y:S01]  /*8000*/  FMUL.FTZ R97, R97, R56 ;  /* 0x0000003861617220 */ /* 0x000fe20000410000 */
[----:B------:R-:W-:Y:S01]  /*8010*/  LOP3.LUT R162, R164, UR12, R211, 0x96, !PT ;  /* 0x0000000ca4a27c12 */ /* 0x000fe2000f8e96d3 */
[----:B------:R-:W-:Y:S01]  /*8020*/  HMMA.16816.F32 R80, R20, R14, R80 ;  /* 0x0000000e1450723c */ /* 0x000fe20000001850 */
[----:B------:R-:W-:Y:S01]  /*8030*/  PRMT R14, R66, 0x7773, RZ ;  /* 0x00007773420e7816 */ /* 0x000fe200000000ff */
[----:B------:R-:W-:Y:S01]  /*8040*/  FFMA.FTZ R66, R163, UR4, -R65 ;  /* 0x00000004a3427c23 */ /* 0x000fe20008010841 */
[----:B------:R-:W-:Y:S01]  /*8050*/  LOP3.LUT R15, R170, 0xffff, RZ, 0xc0, !PT ;  /* 0x0000ffffaa0f7812 */ /* 0x000fe200078ec0ff */
[-C--:B------:R-:W-:Y:S01]  /*8060*/  FMUL.FTZ R98, R98, R59.reuse ;  /* 0x0000003b62627220 */ /* 0x080fe20000410000 */
[----:B------:R-:W-:Y:S01]  /*8070*/  PRMT R13, R13, 0x5410, R14 ;  /* 0x000054100d0d7816 */ /* 0x000fe2000000000e */
[----:B------:R-:W-:Y:S01]  /*8080*/  FMUL.FTZ R99, R99, R59 ;  /* 0x0000003b63637220 */ /* 0x000fe20000410000 */
[----:B------:R-:W-:Y:S01]  /*8090*/  SHF.R.U32.HI R15, RZ, 0x8, R15 ;  /* 0x00000008ff0f7819 */ /* 0x000fe2000001160f */
[----:B------:R-:W-:Y:S01]  /*80a0*/  HMMA.16816.F32 R88, R24, R8, R88 ;  /* 0x000000081858723c */ /* 0x000fe20000001858 */
[----:B------:R-:W-:Y:S01]  /*80b0*/  LOP3.LUT R13, R13, 0xff00ff, RZ, 0xc0, !PT ;  /* 0x00ff00ff0d0d7812 */ /* 0x000fe200078ec0ff */
[----:B------:R-:W1:Y:S01]  /*80c0*/  MUFU.EX2 R66, R66 ;  /* 0x0000004200427308 */ /* 0x000e620000000800 */
[----:B------:R-:W-:Y:S01]  /*80d0*/  LOP3.LUT R214, R228, UR9, R215, 0x96, !PT ;  /* 0x00000009e4d67c12 */ /* 0x000fe2000f8e96d7 */
[----:B------:R-:W-:-:S04]  /*80e0*/  IMAD.WIDE.U32 R162, R162, -0x2daee0ad, RZ ;  /* 0xd2511f53a2a27825 */ /* 0x000fc800078e00ff */
[----:B------:R-:W-:Y:S01]  /*80f0*/  FFMA.FTZ R169, R155, UR4, -R49 ;  /* 0x000000049ba97c23 */ /* 0x000fe20008010831 */
[----:B------:R-:W2:Y:S01]  /*8100*/  MUFU.EX2 R152, R152 ;  /* 0x0000009800987308 */ /* 0x000ea20000000800 */
[----:B------:R-:W-:Y:S01]  /*8110*/  LOP3.LUT R164, R164, UR12, R221, 0x96, !PT ;  /* 0x0000000ca4a47c12 */ /* 0x000fe2000f8e96dd */
[----:B------:R-:W-:Y:S01]  /*8120*/  HMMA.16816.F32 R84, R20, R8, R84 ;  /* 0x000000081454723c */ /* 0x000fe20000001854 */
[----:B------:R-:W-:Y:S01]  /*8130*/  LOP3.LUT R9, R16, 0xff, RZ, 0xc0, !PT ;  /* 0x000000ff10097812 */ /* 0x000fe200078ec0ff */
[----:B------:R-:W-:Y:S01]  /*8140*/  IMAD.WIDE.U32 R214, R214, -0x2daee0ad, RZ ;  /* 0xd2511f53d6d67825 */ /* 0x000fe200078e00ff */
[----:B------:R-:W-:-:S03]  /*8150*/  LOP3.LUT R8, R170, 0xff, RZ, 0xc0, !PT ;  /* 0x000000ffaa087812 */ /* 0x000fc600078ec0ff */
[----:B------:R-:W-:Y:S01]  /*8160*/  FFMA.FTZ R173, R173, UR4, -R50 ;  /* 0x00000004adad7c23 */ /* 0x000fe20008010832 */
[----:B------:R-:W-:Y:S01]  /*8170*/  PRMT R12, R9, 0x5410, R12 ;  /* 0x00005410090c7816 */ /* 0x000fe2000000000c */
[----:B------:R-:W-:Y:S01]  /*8180*/  FFMA.FTZ R144, R144, UR4, -R50 ;  /* 0x0000000490907c23 */ /* 0x000fe20008010832 */
[----:B------:R-:W-:Y:S01]  /*8190*/  SHF.R.U32.HI R9, RZ, 0x18, R170 ;  /* 0x00000018ff097819 */ /* 0x000fe200000116aa */
[-C--:B------:R-:W-:Y:S01]  /*81a0*/  HMMA.16816.F32 R112, R24, R10.reuse, R112 ;  /* 0x0000000a1870723c */ /* 0x080fe20000001870 */
[----:B------:R-:W-:Y:S01]  /*81b0*/  PRMT R8, R8, 0x5410, R15 ;  /* 0x0000541008087816 */ /* 0x000fe2000000000f */
[----:B------:R-:W-:Y:S01]  /*81c0*/  FFMA.FTZ R145, R145, UR4, -R50 ;  /* 0x0000000491917c23 */ /* 0x000fe20008010832 */
[----:B------:R-:W-:Y:S01]  /*81d0*/  LOP3.LUT R168, R168, UR17, R215, 0x96, !PT ;  /* 0x00000011a8a87c12 */ /* 0x000fe2000f8e96d7 */
[----:B------:R-:W-:Y:S01]  /*81e0*/  FFMA.FTZ R175, R175, UR4, -R49 ;  /* 0x00000004afaf7c23 */ /* 0x000fe20008010831 */
[----:B------:R-:W-:Y:S01]  /*81f0*/  MUFU.EX2 R144, R144 ;  /* 0x0000009000907308 */ /* 0x000fe20000000800 */
[--C-:B------:R-:W-:Y:S01]  /*8200*/  HSET2.LE.AND R8, R8, R3.reuse, PT ;  /* 0x0000000308087233 */ /* 0x100fe20003803000 */
[----:B------:R-:W-:Y:S01]  /*8210*/  FFMA.FTZ R61, R61, UR4, -R65 ;  /* 0x000000043d3d7c23 */ /* 0x000fe20008010841 */
[----:B------:R-:W-:Y:S01]  /*8220*/  HMMA.16816.F32 R108, R20, R10, R108 ;  /* 0x0000000a146c723c */ /* 0x000fe2000000186c */
[----:B------:R-:W-:Y:S01]  /*8230*/  PRMT R10, R170, 0x7632, R10 ;  /* 0x00007632aa0a7816 */ /* 0x000fe2000000000a */
[----:B------:R-:W-:Y:S01]  /*8240*/  FFMA.FTZ R170, R159, UR4, -R49 ;  /* 0x000000049faa7c23 */ /* 0x000fe20008010831 */
[----:B------:R-:W-:Y:S01]  /*8250*/  MUFU.EX2 R145, R145 ;  /* 0x0000009100917308 */ /* 0x000fe20000000800 */
[----:B------:R-:W-:Y:S01]  /*8260*/  FFMA.FTZ R60, R60, UR4, -R65 ;  /* 0x000000043c3c7c23 */ /* 0x000fe20008010841 */
[----:B------:R-:W-:Y:S01]  /*8270*/  LOP3.LUT R10, R10, 0xff, RZ, 0xc0, !PT ;  /* 0x000000ff0a0a7812 */ /* 0x000fe200078ec0ff */
[----:B------:R-:W-:Y:S01]  /*8280*/  FFMA.FTZ R45, R227, R56, R45 ;  /* 0x00000038e32d7223 */ /* 0x000fe2000001002d */
[----:B------:R-:W-:Y:S01]  /*8290*/  MUFU.EX2 R155, R170 ;  /* 0x000000aa009b7308 */ /* 0x000fe20000000800 */
[C---:B------:R-:W-:Y:S01]  /*82a0*/  HMMA.16816.F32 R120, R24.reuse, R18, R120 ;  /* 0x000000121878723c */ /* 0x040fe20000001878 */
[----:B------:R-:W-:Y:S01]  /*82b0*/  PRMT R9, R10, 0x5410, R9 ;  /* 0x000054100a097816 */ /* 0x000fe20000000009 */
[----:B------:R-:W-:Y:S01]  /*82c0*/  FFMA.FTZ R48, R226, R59, R48 ;  /* 0x0000003be2307223 */ /* 0x000fe20000010030 */
[----:B------:R-:W-:Y:S01]  /*82d0*/  MUFU.EX2 R53, R53 ;  /* 0x0000003500357308 */ /* 0x000fe20000000800 */
[----:B------:R-:W-:Y:S01]  /*82e0*/  FFMA.FTZ R36, R219, R47, R36 ;  /* 0x0000002fdb247223 */ /* 0x000fe20000010024 */
[----:B------:R-:W-:Y:S01]  /*82f0*/  FFMA.FTZ R34, R218, R46, R34 ;  /* 0x0000002eda227223 */ /* 0x000fe20000010022 */
[----:B------:R-:W-:Y:S01]  /*8300*/  FADD.FTZ R45, R44, R45 ;  /* 0x0000002d2c2d7221 */ /* 0x000fe20000010000 */
[----:B------:R-:W-:Y:S01]  /*8310*/  MUFU.EX2 R54, R54 ;  /* 0x0000003600367308 */ /* 0x000fe20000000800 */
[C---:B---3--:R-:W-:Y:S01]  /*8320*/  HMMA.16816.F32 R92, R24.reuse, R4, R92 ;  /* 0x00000004185c723c */ /* 0x048fe2000000185c */
[----:B------:R-:W-:Y:S01]  /*8330*/  FADD.FTZ R48, R51, R48 ;  /* 0x0000003033307221 */ /* 0x000fe20000010000 */
[----:B------:R-:W-:Y:S01]  /*8340*/  FADD.FTZ R36, R35, R36 ;  /* 0x0000002423247221 */ /* 0x000fe20000010000 */
[----:B------:R-:W-:Y:S01]  /*8350*/  MUFU.EX2 R60, R60 ;  /* 0x0000003c003c7308 */ /* 0x000fe20000000800 */
[----:B------:R-:W-:Y:S01]  /*8360*/  FADD.FTZ R34, R37, R34 ;  /* 0x0000002225227221 */ /* 0x000fe20000010000 */
[--C-:B------:R-:W-:Y:S01]  /*8370*/  FFMA.FTZ R184, R184, UR4, -R50.reuse ;  /* 0x00000004b8b87c23 */ /* 0x100fe20008010832 */
[----:B------:R-:W-:Y:S01]  /*8380*/  FFMA.FTZ R185, R185, UR4, -R50 ;  /* 0x00000004b9b97c23 */ /* 0x000fe20008010832 */
[----:B------:R-:W-:Y:S01]  /*8390*/  FADD.FTZ R45, R43, R45 ;  /* 0x0000002d2b2d7221 */ /* 0x000fe20000010000 */
[----:B------:R-:W-:Y:S01]  /*83a0*/  HMMA.16816.F32 R100, R24, R6, R100 ;  /* 0x000000061864723c */ /* 0x000fe20000001864 */
[--C-:B------:R-:W-:Y:S01]  /*83b0*/  HSET2.LE.AND R26, R12, R3.reuse, PT ;  /* 0x000000030c1a7233 */ /* 0x100fe20003803000 */
[----:B------:R-:W-:Y:S01]  /*83c0*/  FADD.FTZ R48, R52, R48 ;  /* 0x0000003034307221 */ /* 0x000fe20000010000 */
[--C-:B------:R-:W-:Y:S01]  /*83d0*/  HSET2.LE.AND R27, R13, R3.reuse, PT ;  /* 0x000000030d1b7233 */ /* 0x100fe20003803000 */
[----:B------:R-:W-:Y:S01]  /*83e0*/  FADD.FTZ R36, R40, R36 ;  /* 0x0000002428247221 */ /* 0x000fe20000010000 */
[--C-:B------:R-:W-:Y:S01]  /*83f0*/  HSET2.LE.AND R25, R9, R3.reuse, PT ;  /* 0x0000000309197233 */ /* 0x100fe20003803000 */
[----:B------:R-:W3:Y:S01]  /*8400*/  LDSM.16.MT88.4 R12, [R190+0x6800] ;  /* 0x00680000be0c783b */ /* 0x000ee20000004200 */
[----:B-1----:R-:W-:Y:S01]  /*8410*/  F2FP.F16.F32.PACK_AB R24, R158, R66 ;  /* 0x000000429e18723e */ /* 0x002fe200000000ff */
[C---:B------:R-:W-:Y:S01]  /*8420*/  HMMA.16816.F32 R104, R20.reuse, R4, R104 ;  /* 0x000000041468723c */ /* 0x040fe20000001868 */
[----:B------:R-:W-:Y:S01]  /*8430*/  F2FP.F16.F32.PACK_AB R5, R134, R135 ;  /* 0x000000878605723e */ /* 0x000fe200000000ff */
[----:B------:R-:W-:Y:S01]  /*8440*/  FADD.FTZ R34, R38, R34 ;  /* 0x0000002226227221 */ /* 0x000fe20000010000 */
[----:B------:R-:W-:Y:S01]  /*8450*/  F2FP.F16.F32.PACK_AB R4, R67, R133 ;  /* 0x000000854304723e */ /* 0x000fe200000000ff */
[--C-:B------:R-:W-:Y:S01]  /*8460*/  FFMA.FTZ R0, R0, UR4, -R50.reuse ;  /* 0x0000000400007c23 */ /* 0x100fe20008010832 */
[----:B------:R-:W-:Y:S01]  /*8470*/  LOP3.LUT R26, R5, R26, RZ, 0xc0, !PT ;  /* 0x0000001a051a7212 */ /* 0x000fe200078ec0ff */
[----:B------:R-:W-:Y:S01]  /*8480*/  FFMA.FTZ R2, R2, UR4, -R50 ;  /* 0x0000000402027c23 */ /* 0x000fe20008010832 */
[----:B------:R-:W-:Y:S01]  /*8490*/  LOP3.LUT R27, R4, R27, RZ, 0xc0, !PT ;  /* 0x0000001b041b7212 */ /* 0x000fe200078ec0ff */
[C---:B------:R-:W-:Y:S01]  /*84a0*/  HMMA.16816.F32 R116, R20.reuse, R18, R116 ;  /* 0x000000121474723c */ /* 0x040fe20000001874 */
[----:B------:R-:W-:Y:S01]  /*84b0*/  F2FP.F16.F32.PACK_AB R5, R136, R157 ;  /* 0x0000009d8805723e */ /* 0x000fe200000000ff */
[----:B------:R-:W1:Y:S01]  /*84c0*/  LDSM.16.MT88.4 R16, [R194+0x6800] ;  /* 0x00680000c210783b */ /* 0x000e620000004200 */
[----:B------:R-:W-:Y:S01]  /*84d0*/  LOP3.LUT R4, R138, UR13, R165, 0x96, !PT ;  /* 0x0000000d8a047c12 */ /* 0x000fe2000f8e96a5 */
[----:B------:R-:W-:Y:S01]  /*84e0*/  FADD.FTZ R45, R42, R45 ;  /* 0x0000002d2a2d7221 */ /* 0x000fe20000010000 */
[----:B------:R-:W-:Y:S01]  /*84f0*/  LOP3.LUT R25, R5, R25, RZ, 0xc0, !PT ;  /* 0x0000001905197212 */ /* 0x000fe200078ec0ff */
[----:B------:R-:W-:Y:S01]  /*8500*/  FADD.FTZ R48, R55, R48 ;  /* 0x0000003037307221 */ /* 0x000fe20000010000 */
[----:B------:R-:W-:Y:S01]  /*8510*/  LOP3.LUT R24, R24, R8, RZ, 0xc0, !PT ;  /* 0x0000000818187212 */ /* 0x000fe200078ec0ff */
[----:B------:R-:W-:Y:S01]  /*8520*/  IMAD.WIDE.U32 R4, R4, -0x2daee0ad, RZ ;  /* 0xd2511f5304047825 */ /* 0x000fe200078e00ff */
[----:B------:R-:W-:Y:S01]  /*8530*/  HMMA.16816.F32 R96, R20, R6, R96 ;  /* 0x000000061460723c */ /* 0x000fe20000001860 */
[----:B------:R-:W4:Y:S01]  /*8540*/  LDSM.16.MT88.4 R8, [R189+0x6800] ;  /* 0x00680000bd08783b */ /* 0x000f220000004200 */
[----:B------:R-:W-:Y:S01]  /*8550*/  PRMT R20, R214, 0x7773, RZ ;  /* 0x00007773d6147816 */ /* 0x000fe200000000ff */
[----:B------:R-:W-:Y:S01]  /*8560*/  FFMA.FTZ R21, R153, UR4, -R50 ;  /* 0x0000000499157c23 */ /* 0x000fe20008010832 */
[----:B------:R-:W-:Y:S01]  /*8570*/  LOP3.LUT R167, R216, UR23, R5, 0x96, !PT ;  /* 0x00000017d8a77c12 */ /* 0x000fe2000f8e9605 */
[----:B------:R-:W-:Y:S01]  /*8580*/  IMAD.MOV.U32 R22, RZ, RZ, R214 ;  /* 0x000000ffff167224 */ /* 0x000fe200078e00d6 */
[----:B------:R-:W-:Y:S01]  /*8590*/  LOP3.LUT R166, R4, UR22, R163, 0x96, !PT ;  /* 0x0000001604a67c12 */ /* 0x000fe2000f8e96a3 */
[--C-:B------:R-:W-:Y:S01]  /*85a0*/  FFMA.FTZ R163, R156, UR4, -R49.reuse ;  /* 0x000000049ca37c23 */ /* 0x100fe20008010831 */
[----:B------:R-:W5:Y:S01]  /*85b0*/  LDSM.16.MT88.4 R4, [R188+0x6800] ;  /* 0x00680000bc04783b */ /* 0x000f620000004200 */
[----:B------:R-:W-:Y:S01]  /*85c0*/  PRMT R23, R214, 0x7772, RZ ;  /* 0x00007772d6177816 */ /* 0x000fe200000000ff */
[----:B------:R-:W-:Y:S01]  /*85d0*/  FFMA.FTZ R153, R148, UR4, -R50 ;  /* 0x0000000494997c23 */ /* 0x000fe20008010832 */
[----:B------:R3:W-:Y:S01]  /*85e0*/  MUFU.EX2 R159, R163 ;  /* 0x000000a3009f7308 */ /* 0x0007e20000000800 */
[----:B------:R-:W-:Y:S01]  /*85f0*/  LOP3.LUT R22, R22, 0xff, RZ, 0xc0, !PT ;  /* 0x000000ff16167812 */ /* 0x000fe200078ec0ff */
[----:B------:R-:W-:Y:S01]  /*8600*/  FADD.FTZ R36, R39, R36 ;  /* 0x0000002427247221 */ /* 0x000fe20000010000 */
[----:B------:R-:W-:Y:S01]  /*8610*/  PRMT R20, R23, 0x5410, R20 ;  /* 0x0000541017147816 */ /* 0x000fe20000000014 */
[----:B------:R-:W-:Y:S01]  /*8620*/  FFMA.FTZ R23, R154, UR4, -R49 ;  /* 0x000000049a177c23 */ /* 0x000fe20008010831 */
[----:B------:R1:W1:Y:S01]  /*8630*/  MUFU.EX2 R148, R21 ;  /* 0x0000001500947308 */ /* 0x0002620000000800 */
[----:B------:R-:W-:Y:S01]  /*8640*/  FADD.FTZ R34, R41, R34 ;  /* 0x0000002229227221 */ /* 0x000fe20000010000 */
[----:B------:R-:W-:Y:S01]  /*8650*/  LOP3.LUT R20, R20, 0xff00ff, RZ, 0xc0, !PT ;  /* 0x00ff00ff14147812 */ /* 0x000fe200078ec0ff */
[----:B--2---:R-:W-:Y:S01]  /*8660*/  FADD.FTZ R45, R152, R45 ;  /* 0x0000002d982d7221 */ /* 0x004fe20000010000 */
[----:B------:R2:W-:Y:S01]  /*8670*/  MUFU.EX2 R154, R161 ;  /* 0x000000a1009a7308 */ /* 0x0005e20000000800 */
[C---:B---3--:R-:W-:Y:S01]  /*8680*/  HMMA.16816.F32 R72, R24.reuse, R12, R72 ;  /* 0x0000000c1848723c */ /* 0x048fe20000001848 */
[----:B------:R-:W-:Y:S01]  /*8690*/  FADD.FTZ R36, R66, R36 ;  /* 0x0000002442247221 */ /* 0x000fe20000010000 */
[----:B------:R-:W-:Y:S01]  /*86a0*/  FADD.FTZ R34, R157, R34 ;  /* 0x000000229d227221 */ /* 0x000fe20000010000 */
[----:B------:R3:W3:Y:S01]  /*86b0*/  MUFU.EX2 R156, R23 ;  /* 0x00000017009c7308 */ /* 0x0006e20000000800 */
[----:B------:R-:W-:Y:S01]  /*86c0*/  PRMT R163, R168, 0x7632, R163 ;  /* 0x00007632a8a37816 */ /* 0x000fe200000000a3 */
[----:B------:R-:W-:Y:S01]  /*86d0*/  FADD.FTZ R36, R158, R36 ;  /* 0x000000249e247221 */ /* 0x000fe20000010000 */
[----:B------:R-:W-:Y:S01]  /*86e0*/  FADD.FTZ R34, R136, R34 ;  /* 0x0000002288227221 */ /* 0x000fe20000010000 */
[----:B------:R-:W4:Y:S01]  /*86f0*/  MUFU.EX2 R153, R153 ;  /* 0x0000009900997308 */ /* 0x000f220000000800 */
[----:B------:R-:W-:Y:S01]  /*8700*/  LOP3.LUT R163, R163, 0xff, RZ, 0xc0, !PT ;  /* 0x000000ffa3a37812 */ /* 0x000fe200078ec0ff */
[C---:B------:R-:W-:Y:S01]  /*8710*/  HMMA.16816.F32 R76, R24.reuse, R14, R76 ;  /* 0x0000000e184c723c */ /* 0x040fe2000000184c */
[----:B-1----:R-:W-:Y:S01]  /*8720*/  PRMT R21, R214, 0x7771, RZ ;  /* 0x00007771d6157816 */ /* 0x002fe200000000ff */
[----:B------:R-:W-:Y:S01]  /*8730*/  MUFU.EX2 R0, R0 ;  /* 0x0000000000007308 */ /* 0x000fe20000000800 */
[----:B------:R-:W-:Y:S01]  /*8740*/  FADD.FTZ R45, R148, R45 ;  /* 0x0000002d942d7221 */ /* 0x000fe20000010000 */
[----:B--2---:R-:W-:Y:S01]  /*8750*/  LOP3.LUT R161, R168, 0xffff, RZ, 0xc0, !PT ;  /* 0x0000ffffa8a17812 */ /* 0x004fe200078ec0ff */
[----:B------:R-:W-:Y:S01]  /*8760*/  FADD.FTZ R36, R135, R36 ;  /* 0x0000002487247221 */ /* 0x000fe20000010000 */
[----:B------:R-:W-:Y:S01]  /*8770*/  PRMT R21, R22, 0x5410, R21 ;  /* 0x0000541016157816 */ /* 0x000fe20000000015 */
[----:B------:R-:W-:Y:S01]  /*8780*/  MUFU.EX2 R2, R2 ;  /* 0x0000000200027308 */ /* 0x000fe20000000800 */
[----:B------:R-:W-:Y:S01]  /*8790*/  SHF.R.U32.HI R170, RZ, 0x8, R161 ;  /* 0x00000008ffaa7819 */ /* 0x000fe200000116a1 */
[C---:B------:R-:W-:Y:S01]  /*87a0*/  HMMA.16816.F32 R124, R24.reuse, R16, R124 ;  /* 0x00000010187c723c */ /* 0x040fe2000000187c */
[----:B---3--:R-:W-:Y:S01]  /*87b0*/  LOP3.LUT R23, R168, 0xff, RZ, 0xc0, !PT ;  /* 0x000000ffa8177812 */ /* 0x008fe200078ec0ff */
[----:B------:R1:W2:Y:S01]  /*87c0*/  MUFU.EX2 R161, R169 ;  /* 0x000000a900a17308 */ /* 0x0002a20000000800 */
[----:B------:R-:W-:Y:S01]  /*87d0*/  SHF.R.U32.HI R168, RZ, 0x18, R168 ;  /* 0x00000018ffa87819 */ /* 0x000fe200000116a8 */
[----:B------:R-:W-:Y:S01]  /*87e0*/  FADD.FTZ R48, R156, R48 ;  /* 0x000000309c307221 */ /* 0x000fe20000010000 */
[----:B------:R-:W-:Y:S01]  /*87f0*/  PRMT R170, R23, 0x5410, R170 ;  /* 0x0000541017aa7816 */ /* 0x000fe200000000aa */
[----:B----4-:R-:W-:Y:S01]  /*8800*/  FADD.FTZ R45, R153, R45 ;  /* 0x0000002d992d7221 */ /* 0x010fe20000010000 */
[----:B------:R-:W-:Y:S01]  /*8810*/  PRMT R163, R163, 0x5410, R168 ;  /* 0x00005410a3a37816 */ /* 0x000fe200000000a8 */
[C---:B------:R-:W-:Y:S01]  /*8820*/  HMMA.16816.F32 R120, R24.reuse, R18, R120 ;  /* 0x000000121878723c */ /* 0x040fe20000001878 */
[--C-:B------:R-:W-:Y:S01]  /*8830*/  HSET2.LE.AND R22, R21, R3.reuse, PT ;  /* 0x0000000315167233 */ /* 0x100fe20003803000 */
[----:B------:R-:W-:Y:S01]  /*8840*/  FADD.FTZ R34, R133, R34 ;  /* 0x0000002285227221 */ /* 0x000fe20000010000 */
[--C-:B------:R-:W-:Y:S01]  /*8850*/  HSET2.LE.AND R23, R20, R3.reuse, PT ;  /* 0x0000000314177233 */ /* 0x100fe20003803000 */
[----:B------:R-:W-:Y:S01]  /*8860*/  FADD.FTZ R45, R154, R45 ;  /* 0x0000002d9a2d7221 */ /* 0x000fe20000010000 */
[--C-:B------:R-:W-:Y:S01]  /*8870*/  HSET2.LE.AND R20, R170, R3.reuse, PT ;  /* 0x00000003aa147233 */ /* 0x100fe20003803000 */
[----:B------:R-:W-:Y:S01]  /*8880*/  FADD.FTZ R36, R134, R36 ;  /* 0x0000002486247221 */ /* 0x000fe20000010000 */
[----:B------:R-:W-:Y:S01]  /*8890*/  HSET2.LE.AND R21, R163, R3, PT ;  /* 0x00000003a3157233 */ /* 0x000fe20003803000 */
[C---:B------:R-:W-:Y:S01]  /*88a0*/  HMMA.16816.F32 R88, R24.reuse, R8, R88 ;  /* 0x000000081858723c */ /* 0x040fe20000001858 */
[----:B-1----:R-:W-:Y:S01]  /*88b0*/  F2FP.F16.F32.PACK_AB R169, R148, R152 ;  /* 0x0000009894a9723e */ /* 0x002fe200000000ff */
[C---:B--2---:R-:W-:Y:S01]  /*88c0*/  FADD.FTZ R48, R161.reuse, R48 ;  /* 0x00000030a1307221 */ /* 0x044fe20000010000 */
[----:B------:R-:W-:Y:S01]  /*88d0*/  F2FP.F16.F32.PACK_AB R168, R161, R156 ;  /* 0x0000009ca1a8723e */ /* 0x000fe200000000ff */
[----:B------:R-:W-:Y:S01]  /*88e0*/  FADD.FTZ R34, R67, R34 ;  /* 0x0000002243227221 */ /* 0x000fe20000010000 */
[----:B------:R-:W-:Y:S01]  /*88f0*/  LOP3.LUT R20, R169, R20, RZ, 0xc0, !PT ;  /* 0x00000014a9147212 */ /* 0x000fe200078ec0ff */
[----:B------:R-:W-:Y:S01]  /*8900*/  FADD.FTZ R48, R159, R48 ;  /* 0x000000309f307221 */ /* 0x000fe20000010000 */
[----:B------:R-:W-:Y:S01]  /*8910*/  LOP3.LUT R21, R168, R21, RZ, 0xc0, !PT ;  /* 0x00000015a8157212 */ /* 0x000fe200078ec0ff */
[----:B------:R-:W-:Y:S01]  /*8920*/  IMAD.WIDE.U32 R168, R167, -0x326172a9, RZ ;  /* 0xcd9e8d57a7a87825 */ /* 0x000fe200078e00ff */
[----:B------:R-:W-:Y:S01]  /*8930*/  HMMA.16816.F32 R112, R24, R10, R112 ;  /* 0x0000000a1870723c */ /* 0x000fe20000001870 */
[----:B------:R-:W-:-:S02]  /*8940*/  F2FP.F16.F32.PACK_AB R163, R154, R153 ;  /* 0x000000999aa3723e */ /* 0x000fc400000000ff */
[C---:B------:R-:W-:Y:S01]  /*8950*/  FADD.FTZ R48, R155.reuse, R48 ;  /* 0x000000309b307221 */ /* 0x040fe20000010000 */
[----:B------:R-:W-:Y:S01]  /*8960*/  IMAD.WIDE.U32 R166, R166, -0x326172a9, RZ ;  /* 0xcd9e8d57a6a67825 */ /* 0x000fe200078e00ff */
[----:B------:R-:W-:-:S03]  /*8970*/  F2FP.F16.F32.PACK_AB R170, R155, R159 ;  /* 0x0000009f9baa723e */ /* 0x000fc600000000ff */
[----:B------:R-:W-:Y:S01]  /*8980*/  FADD.FTZ R45, R144, R45 ;  /* 0x0000002d902d7221 */ /* 0x000fe20000010000 */
[----:B------:R-:W-:Y:S01]  /*8990*/  LOP3.LUT R22, R163, R22, RZ, 0xc0, !PT ;  /* 0x00000016a3167212 */ /* 0x000fe200078ec0ff */
[----:B------:R-:W-:Y:S01]  /*89a0*/  FADD.FTZ R36, R143, R36 ;  /* 0x000000248f247221 */ /* 0x000fe20000010000 */
[C---:B-----5:R-:W-:Y:S01]  /*89b0*/  HMMA.16816.F32 R92, R24.reuse, R4, R92 ;  /* 0x00000004185c723c */ /* 0x060fe2000000185c */
[----:B------:R-:W-:Y:S01]  /*89c0*/  LOP3.LUT R168, R168, UR10, R167, 0x96, !PT ;  /* 0x0000000aa8a87c12 */ /* 0x000fe2000f8e96a7 */
[----:B------:R-:W-:Y:S01]  /*89d0*/  FADD.FTZ R45, R145, R45 ;  /* 0x0000002d912d7221 */ /* 0x000fe20000010000 */
[----:B------:R-:W-:Y:S01]  /*89e0*/  LOP3.LUT R23, R170, R23, RZ, 0xc0, !PT ;  /* 0x00000017aa177212 */ /* 0x000fe200078ec0ff */
[----:B------:R-:W-:Y:S01]  /*89f0*/  IMAD.MOV.U32 R133, RZ, RZ, R30 ;  /* 0x000000ffff857224 */ /* 0x000fe200078e001e */
[----:B------:R-:W-:Y:S01]  /*8a00*/  ISETP.NE.AND P0, PT, R132, 0x1, PT ;  /* 0x000000018400780c */ /* 0x000fe20003f05270 */
[----:B------:R-:W-:Y:S02]  /*8a10*/  IMAD.MOV.U32 R134, RZ, RZ, R31 ;  /* 0x000000ffff867224 */ /* 0x000fe400078e001f */
[----:B------:R-:W-:Y:S01]  /*8a20*/  HMMA.16816.F32 R100, R24, R6, R100 ;  /* 0x000000061864723c */ /* 0x000fe20000001864 */
[----:B------:R-:W-:Y:S01]  /*8a30*/  LOP3.LUT R25, R212, UR13, R165, 0x96, !PT ;  /* 0x0000000dd4197c12 */ /* 0x000fe2000f8e96a5 */
[----:B------:R-:W-:Y:S01]  /*8a40*/  IMAD.WIDE.U32 R164, R164, -0x2daee0ad, RZ ;  /* 0xd2511f53a4a47825 */ /* 0x000fe200078e00ff */
[----:B------:R-:W-:-:S03]  /*8a50*/  LOP3.LUT R24, R210, UR11, R169, 0x96, !PT ;  /* 0x0000000bd2187c12 */ /* 0x000fc6000f8e96a9 */
[----:B------:R-:W-:Y:S01]  /*8a60*/  FFMA.FTZ R27, R142, UR4, -R65 ;  /* 0x000000048e1b7c23 */ /* 0x000fe20008010841 */
[----:B------:R-:W-:Y:S01]  /*8a70*/  SEL R215, R137, 0xffffffff, P0 ;  /* 0xffffffff89d77807 */ /* 0x000fe20000000000 */
[----:B------:R-:W-:Y:S01]  /*8a80*/  IMAD.WIDE.U32 R176, R25, -0x2daee0ad, RZ ;  /* 0xd2511f5319b07825 */ /* 0x000fe200078e00ff */
[----:B------:R1:W-:Y:S01]  /*8a90*/  MUFU.EX2 R142, R160 ;  /* 0x000000a0008e7308 */ /* 0x0003e20000000800 */
[C---:B------:R-:W-:Y:S02]  /*8aa0*/  HMMA.16816.F32 R128, R20.reuse, R16, R128 ;  /* 0x000000101480723c */ /* 0x040fe40000001880 */
[----:B------:R-:W-:Y:S01]  /*8ab0*/  IMAD.WIDE.U32 R24, R24, -0x2daee0ad, RZ ;  /* 0xd2511f5318187825 */ /* 0x000fe200078e00ff */
[----:B------:R-:W-:Y:S02]  /*8ac0*/  LOP3.LUT R16, R222, UR23, R177, 0x96, !PT ;  /* 0x00000017de107c12 */ /* 0x000fe4000f8e96b1 */
[----:B------:R-:W-:Y:S01]  /*8ad0*/  LOP3.LUT R176, R176, UR22, R165, 0x96, !PT ;  /* 0x00000016b0b07c12 */ /* 0x000fe2000f8e96a5 */
[----:B------:R-:W-:Y:S01]  /*8ae0*/  IMAD.WIDE.U32 R168, R168, -0x2daee0ad, RZ ;  /* 0xd2511f53a8a87825 */ /* 0x000fe200078e00ff */
[----:B------:R-:W-:Y:S01]  /*8af0*/  LOP3.LUT R178, R162, UR21, R25, 0x96, !PT ;  /* 0x00000015a2b27c12 */ /* 0x000fe2000f8e9619 */
[C---:B------:R-:W-:Y:S02]  /*8b00*/  HMMA.16816.F32 R116, R20.reuse, R18, R116 ;  /* 0x000000121474723c */ /* 0x040fe40000001874 */
[--C-:B------:R-:W-:Y:S01]  /*8b10*/  FFMA.FTZ R162, R140, UR4, -R64.reuse ;  /* 0x000000048ca27c23 */ /* 0x100fe20008010840 */
[----:B------:R-:W-:Y:S01]  /*8b20*/  IMAD.WIDE.U32 R170, R16, -0x326172a9, RZ ;  /* 0xcd9e8d5710aa7825 */ /* 0x000fe200078e00ff */
[----:B------:R-:W-:Y:S01]  /*8b30*/  LOP3.LUT R17, R24, UR20, R169, 0x96, !PT ;  /* 0x0000001418117c12 */ /* 0x000fe2000f8e96a9 */
[----:B------:R-:W-:Y:S02]  /*8b40*/  MUFU.EX2 R140, R27 ;  /* 0x0000001b008c7308 */ /* 0x000fe40000000800 */
[----:B-1----:R-:W-:Y:S01]  /*8b50*/  FFMA.FTZ R160, R141, UR4, -R64 ;  /* 0x000000048da07c23 */ /* 0x002fe20008010840 */
[----:B------:R-:W-:Y:S01]  /*8b60*/  IMAD.WIDE.U32 R176, R176, -0x326172a9, RZ ;  /* 0xcd9e8d57b0b07825 */ /* 0x000fe200078e00ff */
[----:B------:R-:W-:Y:S01]  /*8b70*/  LOP3.LUT R25, R220, UR11, R171, 0x96, !PT ;  /* 0x0000000bdc197c12 */ /* 0x000fe2000f8e96ab */
[----:B------:R-:W-:Y:S01]  /*8b80*/  HMMA.16816.F32 R68, R20, R12, R68 ;  /* 0x0000000c1444723c */ /* 0x000fe20000001844 */
[----:B------:R1:W-:Y:S01]  /*8b90*/  MUFU.EX2 R141, R162 ;  /* 0x000000a2008d7308 */ /* 0x0003e20000000800 */
[----:B------:R-:W-:Y:S01]  /*8ba0*/  IMAD.WIDE.U32 R18, R17, -0x326172a9, RZ ;  /* 0xcd9e8d5711127825 */ /* 0x000fe200078e00ff */
[----:B------:R-:W-:-:S02]  /*8bb0*/  LOP3.LUT R170, R170, UR10, R177, 0x96, !PT ;  /* 0x0000000aaaaa7c12 */ /* 0x000fc4000f8e96b1 */
[----:B------:R-:W-:Y:S01]  /*8bc0*/  MUFU.EX2 R160, R160 ;  /* 0x000000a000a07308 */ /* 0x000fe20000000800 */
[----:B------:R-:W-:Y:S01]  /*8bd0*/  IMAD.MOV.U32 R13, RZ, RZ, R18 ;  /* 0x000000ffff0d7224 */ /* 0x000fe200078e0012 */
[----:B------:R-:W-:Y:S01]  /*8be0*/  PRMT R17, R18, 0x7773, RZ ;  /* 0x0000777312117816 */ /* 0x000fe200000000ff */
[----:B------:R-:W-:Y:S01]  /*8bf0*/  IMAD.WIDE.U32 R178, R178, -0x326172a9, RZ ;  /* 0xcd9e8d57b2b27825 */ /* 0x000fe200078e00ff */
[----:B------:R-:W-:Y:S03]  /*8c00*/  HMMA.16816.F32 R80, R20, R14, R80 ;  /* 0x0000000e1450723c */ /* 0x000fe60000001850 */
[----:B------:R-:W-:Y:S01]  /*8c10*/  FFMA.FTZ R15, R150, UR4, -R65 ;  /* 0x00000004960f7c23 */ /* 0x000fe20008010841 */
[----:B------:R-:W-:Y:S01]  /*8c20*/  LOP3.LUT R16, R13, 0xff, RZ, 0xc0, !PT ;  /* 0x000000ff0d107812 */ /* 0x000fe200078ec0ff */
[----:B------:R2:W-:Y:S01]  /*8c30*/  MUFU.EX2 R150, R151 ;  /* 0x0000009700967308 */ /* 0x0005e20000000800 */
[----:B------:R-:W-:Y:S01]  /*8c40*/  LOP3.LUT R13, R178, UR8, R19, 0x96, !PT ;  /* 0x00000008b20d7c12 */ /* 0x000fe2000f8e9613 */
[----:B------:R-:W-:Y:S01]  /*8c50*/  IMAD.WIDE.U32 R180, R25, -0x2daee0ad, RZ ;  /* 0xd2511f5319b47825 */ /* 0x000fe200078e00ff */
[----:B------:R-:W-:-:S03]  /*8c60*/  PRMT R12, R18, 0x7772, RZ ;  /* 0x00007772120c7816 */ /* 0x000fc600000000ff */
[----:B-1----:R-:W-:Y:S01]  /*8c70*/  FFMA.FTZ R162, R172, UR4, -R50 ;  /* 0x00000004aca27c23 */ /* 0x002fe20008010832 */
[C---:B------:R-:W-:Y:S01]  /*8c80*/  LOP3.LUT R26, R13.reuse, 0xffff, RZ, 0xc0, !PT ;  /* 0x0000ffff0d1a7812 */ /* 0x040fe200078ec0ff */
[----:B------:R-:W-:Y:S01]  /*8c90*/  IMAD.WIDE.U32 R170, R170, -0x2daee0ad, RZ ;  /* 0xd2511f53aaaa7825 */ /* 0x000fe200078e00ff */
[----:B------:R-:W-:Y:S01]  /*8ca0*/  LOP3.LUT R14, R13, 0xff, RZ, 0xc0, !PT ;  /* 0x000000ff0d0e7812 */ /* 0x000fe200078ec0ff */
[C---:B------:R-:W-:Y:S01]  /*8cb0*/  HMMA.16816.F32 R84, R20.reuse, R8, R84 ;  /* 0x000000081454723c */ /* 0x040fe20000001854 */
[----:B------:R-:W-:Y:S01]  /*8cc0*/  SHF.R.U32.HI R26, RZ, 0x8, R26 ;  /* 0x00000008ff1a7819 */ /* 0x000fe2000001161a */
[----:B------:R-:W-:Y:S01]  /*8cd0*/  MUFU.EX2 R162, R162 ;  /* 0x000000a200a27308 */ /* 0x000fe20000000800 */
[----:B------:R-:W-:Y:S01]  /*8ce0*/  LOP3.LUT R165, R180, UR20, R171, 0x96, !PT ;  /* 0x00000014b4a57c12 */ /* 0x000fe2000f8e96ab */
[----:B------:R-:W-:Y:S01]  /*8cf0*/  FFMA.FTZ R171, R147, UR4, -R49 ;  /* 0x0000000493ab7c23 */ /* 0x000fe20008010831 */
[----:B------:R-:W-:Y:S01]  /*8d00*/  PRMT R24, R18, 0x7771, RZ ;  /* 0x0000777112187816 */ /* 0x000fe200000000ff */
[----:B--2---:R-:W-:Y:S01]  /*8d10*/  FFMA.FTZ R151, R149, UR4, -R64 ;  /* 0x0000000495977c23 */ /* 0x004fe20008010840 */
[----:B------:R-:W-:Y:S01]  /*8d20*/  PRMT R12, R12, 0x5410, R17 ;  /* 0x000054100c0c7816 */ /* 0x000fe20000000011 */
[----:B------:R1:W-:Y:S01]  /*8d30*/  MUFU.EX2 R149, R15 ;  /* 0x0000000f00957308 */ /* 0x0003e20000000800 */
[----:B------:R-:W-:Y:S01]  /*8d40*/  PRMT R9, R14, 0x5410, R26 ;  /* 0x000054100e097816 */ /* 0x000fe2000000001a */
[C---:B------:R-:W-:Y:S01]  /*8d50*/  HMMA.16816.F32 R96, R20.reuse, R6, R96 ;  /* 0x000000061460723c */ /* 0x040fe20000001860 */
[----:B------:R-:W-:Y:S01]  /*8d60*/  LOP3.LUT R180, R164, UR21, R181, 0x96, !PT ;  /* 0x00000015a4b47c12 */ /* 0x000fe2000f8e96b5 */
[----:B------:R-:W2:Y:S01]  /*8d70*/  MUFU.EX2 R151, R151 ;  /* 0x0000009700977308 */ /* 0x000ea20000000800 */
[----:B------:R-:W-:Y:S01]  /*8d80*/  PRMT R24, R16, 0x5410, R24 ;  /* 0x0000541010187816 */ /* 0x000fe20000000018 */
[----:B------:R-:W-:Y:S01]  /*8d90*/  IMAD.WIDE.U32 R164, R165, -0x326172a9, RZ ;  /* 0xcd9e8d57a5a47825 */ /* 0x000fe200078e00ff */
[----:B------:R-:W-:Y:S01]  /*8da0*/  LOP3.LUT R26, R12, 0xff00ff, RZ, 0xc0, !PT ;  /* 0x00ff00ff0c1a7812 */ /* 0x000fe200078ec0ff */
[----:B------:R-:W3:Y:S01]  /*8db0*/  LDSM.16.MT88.4 R16, [R194+0x7000] ;  /* 0x00700000c210783b */ /* 0x000ee20000004200 */
[--C-:B------:R-:W-:Y:S01]  /*8dc0*/  HSET2.LE.AND R9, R9, R3.reuse, PT ;  /* 0x0000000309097233 */ /* 0x100fe20003803000 */
[C---:B------:R-:W-:Y:S01]  /*8dd0*/  HMMA.16816.F32 R108, R20.reuse, R10, R108 ;  /* 0x0000000a146c723c */ /* 0x040fe2000000186c */
[----:B------:R-:W-:Y:S01]  /*8de0*/  IMAD.MOV.U32 R6, RZ, RZ, R164 ;  /* 0x000000ffff067224 */ /* 0x000fe200078e00a4 */
[--C-:B------:R-:W-:Y:S01]  /*8df0*/  HSET2.LE.AND R11, R24, R3.reuse, PT ;  /* 0x00000003180b7233 */ /* 0x100fe20003803000 */
[----:B------:R-:W-:Y:S01]  /*8e00*/  IMAD.WIDE.U32 R180, R180, -0x326172a9, RZ ;  /* 0xcd9e8d57b4b47825 */ /* 0x000fe200078e00ff */
[----:B-1----:R-:W-:Y:S01]  /*8e10*/  PRMT R15, R13, 0x7632, R15 ;  /* 0x000076320d0f7816 */ /* 0x002fe2000000000f */
[----:B------:R-:W-:Y:S01]  /*8e20*/  MUFU.EX2 R147, R175 ;  /* 0x000000af00937308 */ /* 0x000fe20000000800 */
[----:B------:R-:W-:Y:S01]  /*8e30*/  SHF.R.U32.HI R13, RZ, 0x18, R13 ;  /* 0x00000018ff0d7819 */ /* 0x000fe2000001160d */
[----:B------:R-:W-:Y:S01]  /*8e40*/  FFMA.FTZ R65, R29, UR4, -R49 ;  /* 0x000000041d417c23 */ /* 0x000fe20008010831 */
[----:B------:R-:W-:Y:S01]  /*8e50*/  LOP3.LUT R15, R15, 0xff, RZ, 0xc0, !PT ;  /* 0x000000ff0f0f7812 */ /* 0x000fe200078ec0ff */
[----:B------:R-:W-:Y:S01]  /*8e60*/  HMMA.16816.F32 R104, R20, R4, R104 ;  /* 0x000000041468723c */ /* 0x000fe20000001868 */
[--C-:B------:R-:W-:Y:S01]  /*8e70*/  HSET2.LE.AND R27, R26, R3.reuse, PT ;  /* 0x000000031a1b7233 */ /* 0x100fe20003803000 */
[----:B------:R-:W-:Y:S01]  /*8e80*/  LDSM.16.MT88.4 R20, [R188+0x7000] ;  /* 0x00700000bc14783b */ /* 0x000fe20000004200 */
[----:B------:R-:W-:Y:S01]  /*8e90*/  PRMT R8, R15, 0x5410, R13 ;  /* 0x000054100f087816 */ /* 0x000fe2000000000d */
[----:B------:R-:W-:Y:S01]  /*8ea0*/  FFMA.FTZ R29, R186, UR4, -R49 ;  /* 0x00000004ba1d7c23 */ /* 0x000fe20008010831 */
[----:B--2---:R-:W-:Y:S01]  /*8eb0*/  F2FP.F16.F32.PACK_AB R10, R142, R151 ;  /* 0x000000978e0a723e */ /* 0x004fe200000000ff */
[----:B------:R-:W1:Y:S01]  /*8ec0*/  LDSM.16.MT88.4 R12, [R190+0x7000] ;  /* 0x00700000be0c783b */ /* 0x000e620000004200 */
[----:B------:R-:W-:Y:S01]  /*8ed0*/  F2FP.F16.F32.PACK_AB R26, R149, R150 ;  /* 0x00000096951a723e */ /* 0x000fe200000000ff */
[----:B------:R-:W-:Y:S01]  /*8ee0*/  MUFU.EX2 R50, R184 ;  /* 0x000000b800327308 */ /* 0x000fe20000000800 */
[----:B------:R-:W-:Y:S01]  /*8ef0*/  F2FP.F16.F32.PACK_AB R24, R140, R143 ;  /* 0x0000008f8c18723e */ /* 0x000fe200000000ff */
[----:B------:R-:W-:Y:S01]  /*8f00*/  FADD.FTZ R34, R141, R34 ;  /* 0x000000228d227221 */ /* 0x000fe20000010000 */
[C---:B------:R-:W-:Y:S01]  /*8f10*/  PRMT R5, R164.reuse, 0x7773, RZ ;  /* 0x00007773a4057816 */ /* 0x040fe200000000ff */
[----:B------:R-:W-:Y:S01]  /*8f20*/  MUFU.EX2 R29, R29 ;  /* 0x0000001d001d7308 */ /* 0x000fe20000000800 */
[----:B------:R-:W-:Y:S01]  /*8f30*/  PRMT R163, R164, 0x7772, RZ ;  /* 0x00007772a4a37816 */ /* 0x000fe200000000ff */
[----:B------:R-:W-:Y:S01]  /*8f40*/  FADD.FTZ R36, R140, R36 ;  /* 0x000000248c247221 */ /* 0x000fe20000010000 */
[--C-:B------:R-:W-:Y:S01]  /*8f50*/  HSET2.LE.AND R25, R8, R3.reuse, PT ;  /* 0x0000000308197233 */ /* 0x100fe20003803000 */
[----:B------:R-:W-:Y:S01]  /*8f60*/  MUFU.EX2 R65, R65 ;  /* 0x0000004100417308 */ /* 0x000fe20000000800 */
[C---:B------:R-:W-:Y:S01]  /*8f70*/  F2FP.F16.F32.PACK_AB R4, R160.reuse, R141 ;  /* 0x0000008da004723e */ /* 0x040fe200000000ff */
[----:B------:R-:W-:Y:S01]  /*8f80*/  FADD.FTZ R34, R160, R34 ;  /* 0x00000022a0227221 */ /* 0x000fe20000010000 */
[----:B------:R-:W-:Y:S01]  /*8f90*/  LOP3.LUT R7, R6, 0xff, RZ, 0xc0, !PT ;  /* 0x000000ff06077812 */ /* 0x000fe200078ec0ff */
[----:B------:R-:W-:Y:S01]  /*8fa0*/  FADD.FTZ R45, R162, R45 ;  /* 0x0000002da22d7221 */ /* 0x000fe20000010000 */
[----:B------:R-:W-:Y:S01]  /*8fb0*/  LOP3.LUT R26, R26, R11, RZ, 0xc0, !PT ;  /* 0x0000000b1a1a7212 */ /* 0x000fe200078ec0ff */
[----:B------:R-:W-:Y:S01]  /*8fc0*/  FADD.FTZ R36, R150, R36 ;  /* 0x0000002496247221 */ /* 0x000fe20000010000 */
[----:B------:R-:W-:Y:S01]  /*8fd0*/  LOP3.LUT R27, R10, R27, RZ, 0xc0, !PT ;  /* 0x0000001b0a1b7212 */ /* 0x000fe200078ec0ff */
[----:B------:R-:W-:Y:S01]  /*8fe0*/  FADD.FTZ R34, R151, R34 ;  /* 0x0000002297227221 */ /* 0x000fe20000010000 */
[----:B------:R-:W-:Y:S01]  /*8ff0*/  LOP3.LUT R24, R24, R9, RZ, 0xc0, !PT ;  /* 0x0000000918187212 */ /* 0x000fe200078ec0ff */
[----:B------:R-:W-:Y:S01]  /*9000*/  FADD.FTZ R36, R149, R36 ;  /* 0x0000002495247221 */ /* 0x000fe20000010000 */
[----:B------:R-:W-:Y:S01]  /*9010*/  LOP3.LUT R6, R180, UR8, R165, 0x96, !PT ;  /* 0x00000008b4067c12 */ /* 0x000fe2000f8e96a5 */
[----:B------:R-:W2:Y:S01]  /*9020*/  LDSM.16.MT88.4 R8, [R189+0x7000] ;  /* 0x00700000bd08783b */ /* 0x000ea20000004200 */
[----:B------:R-:W-:Y:S01]  /*9030*/  PRMT R5, R163, 0x5410, R5 ;  /* 0x00005410a3057816 */ /* 0x000fe20000000005 */
[--C-:B------:R-:W-:Y:S01]  /*9040*/  FFMA.FTZ R163, R146, UR4, -R49.reuse ;  /* 0x0000000492a37c23 */ /* 0x100fe20008010831 */
[----:B------:R-:W-:Y:S01]  /*9050*/  LOP3.LUT R25, R4, R25, RZ, 0xc0, !PT ;  /* 0x0000001904197212 */ /* 0x000fe200078ec0ff */
[----:B------:R-:W4:Y:S01]  /*9060*/  MUFU.EX2 R146, R173 ;  /* 0x000000ad00927308 */ /* 0x000f220000000800 */
[----:B------:R-:W-:Y:S01]  /*9070*/  PRMT R4, R164, 0x7771, RZ ;  /* 0x00007771a4047816 */ /* 0x000fe200000000ff */
[----:B------:R-:W-:Y:S01]  /*9080*/  FFMA.FTZ R164, R174, UR4, -R49 ;  /* 0x00000004aea47c23 */ /* 0x000fe20008010831 */
[C---:B------:R-:W-:Y:S01]  /*9090*/  LOP3.LUT R165, R6.reuse, 0xffff, RZ, 0xc0, !PT ;  /* 0x0000ffff06a57812 */ /* 0x040fe200078ec0ff */
[----:B------:R-:W5:Y:S01]  /*90a0*/  MUFU.EX2 R163, R163 ;  /* 0x000000a300a37308 */ /* 0x000f620000000800 */
[----:B------:R-:W-:Y:S01]  /*90b0*/  PRMT R167, R6, 0x7632, R167 ;  /* 0x0000763206a77816 */ /* 0x000fe200000000a7 */
[C---:B---3--:R-:W-:Y:S01]  /*90c0*/  HMMA.16816.F32 R124, R24.reuse, R16, R124 ;  /* 0x00000010187c723c */ /* 0x048fe2000000187c */
[----:B------:R-:W-:Y:S01]  /*90d0*/  SHF.R.U32.HI R169, RZ, 0x8, R165 ;  /* 0x00000008ffa97819 */ /* 0x000fe200000116a5 */
[----:B------:R-:W-:Y:S01]  /*90e0*/  MUFU.EX2 R164, R164 ;  /* 0x000000a400a47308 */ /* 0x000fe20000000800 */
[----:B------:R-:W-:Y:S01]  /*90f0*/  PRMT R4, R7, 0x5410, R4 ;  /* 0x0000541007047816 */ /* 0x000fe20000000004 */
[----:B------:R-:W-:Y:S01]  /*9100*/  FADD.FTZ R34, R142, R34 ;  /* 0x000000228e227221 */ /* 0x000fe20000010000 */
[----:B------:R-:W-:Y:S01]  /*9110*/  LOP3.LUT R7, R6, 0xff, RZ, 0xc0, !PT ;  /* 0x000000ff06077812 */ /* 0x000fe200078ec0ff */
[----:B------:R-:W3:Y:S01]  /*9120*/  MUFU.EX2 R165, R171 ;  /* 0x000000ab00a57308 */ /* 0x000ee20000000800 */
[----:B------:R-:W-:Y:S01]  /*9130*/  SHF.R.U32.HI R6, RZ, 0x18, R6 ;  /* 0x00000018ff067819 */ /* 0x000fe20000011606 */
[C---:B-1----:R-:W-:Y:S01]  /*9140*/  HMMA.16816.F32 R76, R24.reuse, R14, R76 ;  /* 0x0000000e184c723c */ /* 0x042fe2000000184c */
[----:B------:R-:W-:Y:S01]  /*9150*/  LOP3.LUT R167, R167, 0xff, RZ, 0xc0, !PT ;  /* 0x000000ffa7a77812 */ /* 0x000fe200078ec0ff */
[----:B----4-:R-:W-:Y:S01]  /*9160*/  FADD.FTZ R45, R146, R45 ;  /* 0x0000002d922d7221 */ /* 0x010fe20000010000 */
[--C-:B------:R-:W-:Y:S01]  /*9170*/  HSET2.LE.AND R4, R4, R3.reuse, PT ;  /* 0x0000000304047233 */ /* 0x100fe20003803000 */
[----:B-----5:R-:W-:Y:S01]  /*9180*/  FADD.FTZ R48, R163, R48 ;  /* 0x00000030a3307221 */ /* 0x020fe20000010000 */
[----:B------:R-:W-:Y:S01]  /*9190*/  LOP3.LUT R5, R5, 0xff00ff, RZ, 0xc0, !PT ;  /* 0x00ff00ff05057812 */ /* 0x000fe200078ec0ff */
[----:B------:R-:W-:Y:S01]  /*91a0*/  FADD.FTZ R45, R0, R45 ;  /* 0x0000002d002d7221 */ /* 0x000fe20000010000 */
[----:B------:R-:W-:Y:S01]  /*91b0*/  PRMT R167, R167, 0x5410, R6 ;  /* 0x00005410a7a77816 */ /* 0x000fe20000000006 */
[C---:B------:R-:W-:Y:S01]  /*91c0*/  HMMA.16816.F32 R72, R24.reuse, R12, R72 ;  /* 0x0000000c1848723c */ /* 0x040fe20000001848 */
[----:B------:R-:W-:Y:S01]  /*91d0*/  PRMT R7, R7, 0x5410, R169 ;  /* 0x0000541007077816 */ /* 0x000fe200000000a9 */
[----:B------:R-:W-:Y:S01]  /*91e0*/  FADD.FTZ R36, R53, R36 ;  /* 0x0000002435247221 */ /* 0x000fe20000010000 */
[----:B------:R-:W-:Y:S01]  /*91f0*/  LOP3.LUT R166, R166, UR9, R179, 0x96, !PT ;  /* 0x00000009a6a67c12 */ /* 0x000fe2000f8e96b3 */
[----:B---3--:R-:W-:Y:S01]  /*9200*/  FADD.FTZ R48, R165, R48 ;  /* 0x00000030a5307221 */ /* 0x008fe20000010000 */
[----:B------:R-:W-:Y:S01]  /*9210*/  F2FP.F16.F32.PACK_AB R171, R146, R162 ;  /* 0x000000a292ab723e */ /* 0x000fe200000000ff */
[----:B------:R-:W-:Y:S01]  /*9220*/  FADD.FTZ R45, R2, R45 ;  /* 0x0000002d022d7221 */ /* 0x000fe20000010000 */
[--C-:B------:R-:W-:Y:S01]  /*9230*/  HSET2.LE.AND R169, R7, R3.reuse, PT ;  /* 0x0000000307a97233 */ /* 0x100fe20003803000 */
[C---:B------:R-:W-:Y:S01]  /*9240*/  HMMA.16816.F32 R120, R24.reuse, R18, R120 ;  /* 0x000000121878723c */ /* 0x040fe20000001878 */
[----:B------:R-:W-:Y:S01]  /*9250*/  LOP3.LUT R6, R171, R4, RZ, 0xc0, !PT ;  /* 0x00000004ab067212 */ /* 0x000fe200078ec0ff */
[----:B------:R-:W-:Y:S01]  /*9260*/  FADD.FTZ R48, R164, R48 ;  /* 0x00000030a4307221 */ /* 0x000fe20000010000 */
[--C-:B------:R-:W-:Y:S01]  /*9270*/  HSET2.LE.AND R4, R5, R3.reuse, PT ;  /* 0x0000000305047233 */ /* 0x100fe20003803000 */
[----:B------:R-:W-:Y:S01]  /*9280*/  FADD.FTZ R36, R54, R36 ;  /* 0x0000002436247221 */ /* 0x000fe20000010000 */
[----:B------:R-:W-:Y:S01]  /*9290*/  HSET2.LE.AND R5, R167, R3, PT ;  /* 0x00000003a7057233 */ /* 0x000fe20003803000 */
[----:B------:R-:W-:Y:S01]  /*92a0*/  FADD.FTZ R48, R147, R48 ;  /* 0x0000003093307221 */ /* 0x000fe20000010000 */
[----:B------:R-:W-:Y:S01]  /*92b0*/  F2FP.F16.F32.PACK_AB R167, R165, R163 ;  /* 0x000000a3a5a7723e */ /* 0x000fe200000000ff */
[C---:B--2---:R-:W-:Y:S01]  /*92c0*/  HMMA.16816.F32 R88, R24.reuse, R8, R88 ;  /* 0x000000081858723c */ /* 0x044fe20000001858 */
[----:B------:R-:W-:Y:S01]  /*92d0*/  F2FP.F16.F32.PACK_AB R7, R147, R164 ;  /* 0x000000a49307723e */ /* 0x000fe200000000ff */
[----:B------:R-:W-:Y:S01]  /*92e0*/  FADD.FTZ R45, R50, R45 ;  /* 0x0000002d322d7221 */ /* 0x000fe20000010000 */
[----:B------:R-:W-:Y:S01]  /*92f0*/  F2FP.F16.F32.PACK_AB R171, R145, R144 ;  /* 0x0000009091ab723e */ /* 0x000fe200000000ff */
[----:B------:R-:W-:Y:S01]  /*9300*/  FADD.FTZ R36, R60, R36 ;  /* 0x000000243c247221 */ /* 0x000fe20000010000 */
[----:B------:R-:W-:Y:S01]  /*9310*/  LOP3.LUT R5, R167, R5, RZ, 0xc0, !PT ;  /* 0x00000005a7057212 */ /* 0x000fe200078ec0ff */
[----:B------:R-:W-:Y:S01]  /*9320*/  IMAD.WIDE.U32 R166, R166, -0x2daee0ad, RZ ;  /* 0xd2511f53a6a67825 */ /* 0x000fe200078e00ff */
[----:B------:R-:W-:Y:S01]  /*9330*/  LOP3.LUT R7, R7, R4, RZ, 0xc0, !PT ;  /* 0x0000000407077212 */ /* 0x000fe200078ec0ff */
[----:B------:R-:W-:Y:S01]  /*9340*/  HMMA.16816.F32 R112, R24, R10, R112 ;  /* 0x0000000a1870723c */ /* 0x000fe20000001870 */
[----:B------:R-:W-:Y:S01]  /*9350*/  LOP3.LUT R4, R171, R169, RZ, 0xc0, !PT ;  /* 0x000000a9ab047212 */ /* 0x000fe200078ec0ff */
[----:B------:R-:W-:Y:S01]  /*9360*/  IMAD.MOV.U32 R135, RZ, RZ, R32 ;  /* 0x000000ffff877224 */ /* 0x000fe200078e0020 */
[----:B------:R-:W-:Y:S01]  /*9370*/  LOP3.LUT R168, R168, UR17, R167, 0x96, !PT ;  /* 0x00000011a8a87c12 */ /* 0x000fe2000f8e96a7 */
[----:B------:R-:W-:Y:S01]  /*9380*/  IMAD.MOV.U32 R136, RZ, RZ, R33 ;  /* 0x000000ffff887224 */ /* 0x000fe200078e0021 */
[----:B------:R-:W-:-:S03]  /*9390*/  LOP3.LUT R176, R176, UR9, R181, 0x96, !PT ;  /* 0x00000009b0b07c12 */ /* 0x000fc6000f8e96b5 */
[----:B------:R-:W-:Y:S01]  /*93a0*/  HMMA.16816.F32 R80, R4, R14, R80 ;  /* 0x0000000e0450723c */ /* 0x000fe20000001850 */
[----:B------:R-:W-:Y:S01]  /*93b0*/  LOP3.LUT R15, R168, 0xffff, RZ, 0xc0, !PT ;  /* 0x0000ffffa80f7812 */ /* 0x000fe200078ec0ff */
[----:B------:R-:W-:Y:S01]  /*93c0*/  IMAD.WIDE.U32 R176, R176, -0x2daee0ad, RZ ;  /* 0xd2511f53b0b07825 */ /* 0x000fe200078e00ff */
[----:B------:R-:W-:-:S04]  /*93d0*/  LOP3.LUT R14, R168, 0xff, RZ, 0xc0, !PT ;  /* 0x000000ffa80e7812 */ /* 0x000fc800078ec0ff */
[----:B------:R-:W-:Y:S01]  /*93e0*/  LOP3.LUT R170, R170, UR17, R177, 0x96, !PT ;  /* 0x00000011aaaa7c12 */ /* 0x000fe2000f8e96b1 */
[----:B------:R-:W-:Y:S01]  /*93f0*/  HMMA.16816.F32 R84, R4, R8, R84 ;  /* 0x000000080454723c */ /* 0x000fe20000001854 */
[----:B------:R-:W-:Y:S01]  /*9400*/  SHF.R.U32.HI R9, RZ, 0x8, R15 ;  /* 0x00000008ff097819 */ /* 0x000fe2000001160f */
[----:B------:R-:W-:Y:S02]  /*9410*/  FFMA.FTZ R15, R58, UR4, -R64 ;  /* 0x000000043a0f7c23 */ /* 0x000fe40008010840 */
[----:B------:R1:W2:Y:S01]  /*9420*/  MUFU.EX2 R58, R61 ;  /* 0x0000003d003a7308 */ /* 0x0002a20000000800 */
[----:B------:R-:W-:-:S03]  /*9430*/  PRMT R9, R14, 0x5410, R9 ;  /* 0x000054100e097816 */ /* 0x000fc60000000009 */
[----:B------:R-:W-:Y:S01]  /*9440*/  HMMA.16816.F32 R68, R4, R12, R68 ;  /* 0x0000000c0444723c */ /* 0x000fe20000001844 */
[C---:B------:R-:W-:Y:S02]  /*9450*/  PRMT R13, R166.reuse, 0x7773, RZ ;  /* 0x00007773a60d7816 */ /* 0x040fe400000000ff */
[----:B------:R-:W-:-:S04]  /*9460*/  PRMT R12, R166, 0x7772, RZ ;  /* 0x00007772a60c7816 */ /* 0x000fc800000000ff */
[----:B------:R-:W-:Y:S01]  /*9470*/  PRMT R8, R12, 0x5410, R13 ;  /* 0x000054100c087816 */ /* 0x000fe2000000000d */
[----:B------:R-:W-:Y:S01]  /*9480*/  HMMA.16816.F32 R92, R24, R20, R92 ;  /* 0x00000014185c723c */ /* 0x000fe2000000185c */
[--C-:B------:R-:W-:Y:S01]  /*9490*/  FFMA.FTZ R12, R62, UR4, -R64.reuse ;  /* 0x000000043e0c7c23 */ /* 0x100fe20008010840 */
[--C-:B-1----:R-:W-:Y:S01]  /*94a0*/  FFMA.FTZ R61, R57, UR4, -R64.reuse ;  /* 0x00000004393d7c23 */ /* 0x102fe20008010840 */
[----:B------:R-:W-:Y:S01]  /*94b0*/  FFMA.FTZ R62, R63, UR4, -R64 ;  /* 0x000000043f3e7c23 */ /* 0x000fe20008010840 */
[----:B------:R-:W1:Y:S01]  /*94c0*/  MUFU.EX2 R57, R15 ;  /* 0x0000000f00397308 */ /* 0x000e620000000800 */
[----:B--2---:R-:W-:-:S03]  /*94d0*/  FADD.FTZ R219, R58, R36 ;  /* 0x000000243adb7221 */ /* 0x004fc60000010000 */
[----:B------:R-:W-:Y:S01]  /*94e0*/  HMMA.16816.F32 R100, R24, R22, R100 ;  /* 0x000000161864723c */ /* 0x000fe20000001864 */
[----:B------:R-:W-:Y:S01]  /*94f0*/  IMAD.MOV.U32 R25, RZ, RZ, R166 ;  /* 0x000000ffff197224 */ /* 0x000fe200078e00a6 */
[----:B------:R-:W-:Y:S01]  /*9500*/  PRMT R24, R166, 0x7771, RZ ;  /* 0x00007771a6187816 */ /* 0x000fe200000000ff */
[----:B------:R-:W2:Y:S01]  /*9510*/  MUFU.EX2 R61, R61 ;  /* 0x0000003d003d7308 */ /* 0x000ea20000000800 */
[----:B------:R-:W-:Y:S02]  /*9520*/  LOP3.LUT R27, R8, 0xff00ff, RZ, 0xc0, !PT ;  /* 0x00ff00ff081b7812 */ /* 0x000fe400078ec0ff */
[----:B------:R-:W-:Y:S01]  /*9530*/  LOP3.LUT R26, R25, 0xff, RZ, 0xc0, !PT ;  /* 0x000000ff191a7812 */ /* 0x000fe200078ec0ff */
[----:B------:R3:W4:Y:S01]  /*9540*/  MUFU.EX2 R63, R12 ;  /* 0x0000000c003f7308 */ /* 0x0007220000000800 */
[----:B------:R-:W-:Y:S01]  /*9550*/  HMMA.16816.F32 R108, R4, R10, R108 ;  /* 0x0000000a046c723c */ /* 0x000fe2000000186c */
[----:B------:R-:W-:Y:S01]  /*9560*/  PRMT R10, R168, 0x7632, R10 ;  /* 0x00007632a80a7816 */ /* 0x000fe2000000000a */
[----:B-1----:R-:W-:Y:S01]  /*9570*/  FADD.FTZ R34, R57, R34 ;  /* 0x0000002239227221 */ /* 0x002fe20000010000 */
[----:B------:R-:W-:Y:S01]  /*9580*/  SHF.R.U32.HI R168, RZ, 0x18, R168 ;  /* 0x00000018ffa87819 */ /* 0x000fe200000116a8 */
[----:B------:R-:W1:Y:S01]  /*9590*/  MUFU.EX2 R62, R62 ;  /* 0x0000003e003e7308 */ /* 0x000e620000000800 */
[----:B------:R-:W-:-:S02]  /*95a0*/  LOP3.LUT R10, R10, 0xff, RZ, 0xc0, !PT ;  /* 0x000000ff0a0a7812 */ /* 0x000fc400078ec0ff */
[--C-:B------:R-:W-:Y:S01]  /*95b0*/  HSET2.LE.AND R11, R9, R3.reuse, PT ;  /* 0x00000003090b7233 */ /* 0x100fe20003803000 */
[C---:B------:R-:W-:Y:S01]  /*95c0*/  HMMA.16816.F32 R128, R4.reuse, R16, R128 ;  /* 0x000000100480723c */ /* 0x040fe20000001880 */
[----:B------:R-:W-:Y:S01]  /*95d0*/  F2FP.F16.F32.PACK_AB R25, R54, R53 ;  /* 0x000000353619723e */ /* 0x000fe200000000ff */
[----:B--2---:R-:W-:Y:S01]  /*95e0*/  FADD.FTZ R34, R61, R34 ;  /* 0x000000223d227221 */ /* 0x004fe20000010000 */
[----:B------:R-:W-:Y:S02]  /*95f0*/  PRMT R9, R26, 0x5410, R24 ;  /* 0x000054101a097816 */ /* 0x000fe40000000018 */
[----:B------:R-:W-:Y:S01]  /*9600*/  PRMT R8, R10, 0x5410, R168 ;  /* 0x000054100a087816 */ /* 0x000fe200000000a8 */
[----:B---3--:R-:W2:Y:S01]  /*9610*/  LDSM.16.MT88.4 R12, [R190+0x7800] ;  /* 0x00780000be0c783b */ /* 0x008ea20000004200 */
[----:B------:R-:W-:Y:S01]  /*9620*/  LOP3.LUT R24, R25, R11, RZ, 0xc0, !PT ;  /* 0x0000000b19187212 */ /* 0x000fe200078ec0ff */
[C---:B------:R-:W-:Y:S01]  /*9630*/  HMMA.16816.F32 R116, R4.reuse, R18, R116 ;  /* 0x000000120474723c */ /* 0x040fe20000001874 */
[--C-:B------:R-:W-:Y:S01]  /*9640*/  HSET2.LE.AND R26, R9, R3.reuse, PT ;  /* 0x00000003091a7233 */ /* 0x100fe20003803000 */
[----:B------:R-:W3:Y:S01]  /*9650*/  LDSM.16.MT88.4 R16, [R194+0x7800] ;  /* 0x00780000c210783b */ /* 0x000ee20000004200 */
[--C-:B------:R-:W-:Y:S01]  /*9660*/  HSET2.LE.AND R25, R8, R3.reuse, PT ;  /* 0x0000000308197233 */ /* 0x100fe20003803000 */
[----:B----4-:R-:W-:Y:S01]  /*9670*/  FADD.FTZ R34, R63, R34 ;  /* 0x000000223f227221 */ /* 0x010fe20000010000 */
[----:B------:R-:W-:Y:S01]  /*9680*/  F2FP.F16.F32.PACK_AB R64, R61, R57 ;  /* 0x000000393d40723e */ /* 0x000fe200000000ff */
[----:B------:R-:W4:Y:S01]  /*9690*/  LDSM.16.MT88.4 R8, [R189+0x7800] ;  /* 0x00780000bd08783b */ /* 0x000f220000004200 */
[----:B------:R-:W-:Y:S01]  /*96a0*/  HSET2.LE.AND R27, R27, R3, PT ;  /* 0x000000031b1b7233 */ /* 0x000fe20003803000 */
[C---:B------:R-:W-:Y:S01]  /*96b0*/  HMMA.16816.F32 R104, R4.reuse, R20, R104 ;  /* 0x000000140468723c */ /* 0x040fe20000001868 */
[----:B------:R-:W-:Y:S01]  /*96c0*/  F2FP.F16.F32.PACK_AB R21, R58, R60 ;  /* 0x0000003c3a15723e */ /* 0x000fe200000000ff */
[----:B-1----:R-:W-:Y:S01]  /*96d0*/  FADD.FTZ R218, R62, R34 ;  /* 0x000000223eda7221 */ /* 0x002fe20000010000 */
[----:B------:R-:W-:Y:S01]  /*96e0*/  LOP3.LUT R25, R64, R25, RZ, 0xc0, !PT ;  /* 0x0000001940197212 */ /* 0x000fe200078ec0ff */
[----:B------:R-:W-:Y:S01]  /*96f0*/  FFMA.FTZ R64, R187, UR4, -R49 ;  /* 0x00000004bb407c23 */ /* 0x000fe20008010831 */
[----:B------:R-:W-:Y:S01]  /*9700*/  LOP3.LUT R26, R21, R26, RZ, 0xc0, !PT ;  /* 0x0000001a151a7212 */ /* 0x000fe200078ec0ff */
[----:B------:R-:W-:Y:S01]  /*9710*/  IMAD.MOV.U32 R21, RZ, RZ, R176 ;  /* 0x000000ffff157224 */ /* 0x000fe200078e00b0 */
[----:B------:R-:W-:Y:S01]  /*9720*/  F2FP.F16.F32.PACK_AB R20, R62, R63 ;  /* 0x0000003f3e14723e */ /* 0x000fe200000000ff */
[----:B------:R-:W-:Y:S01]  /*9730*/  HMMA.16816.F32 R96, R4, R22, R96 ;  /* 0x000000160460723c */ /* 0x000fe20000001860 */
[----:B------:R-:W1:Y:S01]  /*9740*/  LDSM.16.MT88.4 R4, [R188+0x7800] ;  /* 0x00780000bc04783b */ /* 0x000e620000004200 */
[C---:B------:R-:W-:Y:S01]  /*9750*/  PRMT R23, R176.reuse, 0x7773, RZ ;  /* 0x00007773b0177816 */ /* 0x040fe200000000ff */
[----:B------:R-:W-:Y:S01]  /*9760*/  MUFU.EX2 R64, R64 ;  /* 0x0000004000407308 */ /* 0x000fe20000000800 */
[----:B------:R-:W-:-:S02]  /*9770*/  PRMT R22, R176, 0x7772, RZ ;  /* 0x00007772b0167816 */ /* 0x000fc400000000ff */
[----:B------:R-:W-:Y:S02]  /*9780*/  LOP3.LUT R27, R20, R27, RZ, 0xc0, !PT ;  /* 0x0000001b141b7212 */ /* 0x000fe400078ec0ff */
[----:B------:R-:W-:Y:S01]  /*9790*/  PRMT R22, R22, 0x5410, R23 ;  /* 0x0000541016167816 */ /* 0x000fe20000000017 */
[----:B------:R-:W-:Y:S01]  /*97a0*/  FFMA.FTZ R23, R28, UR4, -R49 ;  /* 0x000000041c177c23 */ /* 0x000fe20008010831 */
[----:B------:R-:W-:Y:S01]  /*97b0*/  PRMT R20, R176, 0x7771, RZ ;  /* 0x00007771b0147816 */ /* 0x000fe200000000ff */
[----:B------:R-:W5:Y:S01]  /*97c0*/  MUFU.EX2 R28, R185 ;  /* 0x000000b9001c7308 */ /* 0x000f620000000800 */
[----:B------:R-:W-:Y:S02]  /*97d0*/  LOP3.LUT R21, R21, 0xff, RZ, 0xc0, !PT ;  /* 0x000000ff15157812 */ /* 0x000fe400078ec0ff */
[C---:B------:R-:W-:Y:S01]  /*97e0*/  LOP3.LUT R166, R170.reuse, 0xffff, RZ, 0xc0, !PT ;  /* 0x0000ffffaaa67812 */ /* 0x040fe200078ec0ff */
[----:B------:R3:W3:Y:S01]  /*97f0*/  MUFU.EX2 R49, R23 ;  /* 0x0000001700317308 */ /* 0x0006e20000000800 */
[----:B------:R-:W-:-:S02]  /*9800*/  PRMT R168, R170, 0x7632, R168 ;  /* 0x00007632aaa87816 */ /* 0x000fc400000000a8 */
[----:B------:R-:W-:Y:S02]  /*9810*/  LOP3.LUT R22, R22, 0xff00ff, RZ, 0xc0, !PT ;  /* 0x00ff00ff16167812 */ /* 0x000fe400078ec0ff */
[----:B------:R-:W-:Y:S02]  /*9820*/  SHF.R.U32.HI R167, RZ, 0x8, R166 ;  /* 0x00000008ffa77819 */ /* 0x000fe400000116a6 */
[----:B------:R-:W-:Y:S01]  /*9830*/  PRMT R21, R21, 0x5410, R20 ;  /* 0x0000541015157816 */ /* 0x000fe20000000014 */
[C---:B--2---:R-:W-:Y:S01]  /*9840*/  HMMA.16816.F32 R72, R24.reuse, R12, R72 ;  /* 0x0000000c1848723c */ /* 0x044fe20000001848 */
[----:B------:R-:W-:Y:S01]  /*9850*/  LOP3.LUT R166, R168, 0xff, RZ, 0xc0, !PT ;  /* 0x000000ffa8a67812 */ /* 0x000fe200078ec0ff */
[----:B-----5:R-:W-:Y:S02]  /*9860*/  FADD.FTZ R227, R28, R45 ;  /* 0x0000002d1ce37221 */ /* 0x020fe40000010000 */
[----:B------:R-:W-:Y:S02]  /*9870*/  HSET2.LE.AND R21, R21, R3, PT ;  /* 0x0000000315157233 */ /* 0x000fe40003803000 */
[----:B---3--:R-:W-:Y:S01]  /*9880*/  LOP3.LUT R23, R170, 0xff, RZ, 0xc0, !PT ;  /* 0x000000ffaa177812 */ /* 0x008fe200078ec0ff */
[----:B------:R-:W-:Y:S01]  /*9890*/  FADD.FTZ R48, R49, R48 ;  /* 0x0000003031307221 */ /* 0x000fe20000010000 */
[----:B------:R-:W-:Y:S01]  /*98a0*/  SHF.R.U32.HI R170, RZ, 0x18, R170 ;  /* 0x00000018ffaa7819 */ /* 0x000fe200000116aa */
[----:B------:R-:W-:Y:S01]  /*98b0*/  HMMA.16816.F32 R124, R24, R16, R124 ;  /* 0x00000010187c723c */ /* 0x000fe2000000187c */
[----:B------:R-:W-:Y:S01]  /*98c0*/  PRMT R20, R23, 0x5410, R167 ;  /* 0x0000541017147816 */ /* 0x000fe200000000a7 */
[----:B------:R-:W-:Y:S01]  /*98d0*/  FADD.FTZ R48, R65, R48 ;  /* 0x0000003041307221 */ /* 0x000fe20000010000 */
[----:B------:R-:W-:-:S02]  /*98e0*/  PRMT R166, R166, 0x5410, R170 ;  /* 0x00005410a6a67816 */ /* 0x000fc400000000aa */
[--C-:B------:R-:W-:Y:S01]  /*98f0*/  HSET2.LE.AND R23, R22, R3.reuse, PT ;  /* 0x0000000316177233 */ /* 0x100fe20003803000 */
[----:B------:R-:W-:Y:S01]  /*9900*/  FADD.FTZ R48, R29, R48 ;  /* 0x000000301d307221 */ /* 0x000fe20000010000 */
[----:B------:R-:W-:Y:S01]  /*9910*/  F2FP.F16.F32.PACK_AB R22, R28, R50 ;  /* 0x000000321c16723e */ /* 0x000fe200000000ff */
[C---:B------:R-:W-:Y:S01]  /*9920*/  HMMA.16816.F32 R120, R24.reuse, R18, R120 ;  /* 0x000000121878723c */ /* 0x040fe20000001878 */
[--C-:B------:R-:W-:Y:S01]  /*9930*/  HSET2.LE.AND R20, R20, R3.reuse, PT ;  /* 0x0000000314147233 */ /* 0x100fe20003803000 */
[----:B------:R-:W-:Y:S01]  /*9940*/  FADD.FTZ R226, R64, R48 ;  /* 0x0000003040e27221 */ /* 0x000fe20000010000 */
[----:B------:R-:W-:Y:S02]  /*9950*/  HSET2.LE.AND R3, R166, R3, PT ;  /* 0x00000003a6037233 */ /* 0x000fe40003803000 */
[----:B------:R-:W-:Y:S02]  /*9960*/  LOP3.LUT R22, R22, R21, RZ, 0xc0, !PT ;  /* 0x0000001516167212 */ /* 0x000fe400078ec0ff */
[----:B------:R-:W-:Y:S01]  /*9970*/  F2FP.F16.F32.PACK_AB R167, R64, R29 ;  /* 0x0000001d40a7723e */ /* 0x000fe200000000ff */
[----:B------:R-:W-:Y:S01]  /*9980*/  HMMA.16816.F32 R76, R24, R14, R76 ;  /* 0x0000000e184c723c */ /* 0x000fe2000000184c */
[----:B------:R-:W-:-:S02]  /*9990*/  F2FP.F16.F32.PACK_AB R166, R2, R0 ;  /* 0x0000000002a6723e */ /* 0x000fc400000000ff */
[----:B------:R-:W-:Y:S02]  /*99a0*/  F2FP.F16.F32.PACK_AB R21, R65, R49 ;  /* 0x000000314115723e */ /* 0x000fe400000000ff */
[----:B------:R-:W-:Y:S02]  /*99b0*/  LOP3.LUT R23, R167, R23, RZ, 0xc0, !PT ;  /* 0x00000017a7177212 */ /* 0x000fe400078ec0ff */
[----:B------:R-:W-:Y:S01]  /*99c0*/  LOP3.LUT R20, R166, R20, RZ, 0xc0, !PT ;  /* 0x00000014a6147212 */ /* 0x000fe200078ec0ff */
[----:B----4-:R-:W-:Y:S01]  /*99d0*/  HMMA.16816.F32 R88, R24, R8, R88 ;  /* 0x000000081858723c */ /* 0x010fe20000001858 */
[----:B------:R-:W-:-:S07]  /*99e0*/  LOP3.LUT R21, R21, R3, RZ, 0xc0, !PT ;  /* 0x0000000315157212 */ /* 0x000fce00078ec0ff */
[C---:B------:R-:W-:Y:S08]  /*99f0*/  HMMA.16816.F32 R112, R24.reuse, R10, R112 ;  /* 0x0000000a1870723c */ /* 0x040ff00000001870 */
[C---:B-1----:R-:W-:Y:S08]  /*9a00*/  HMMA.16816.F32 R92, R24.reuse, R4, R92 ;  /* 0x00000004185c723c */ /* 0x042ff0000000185c */
        /* <DEDUP_REMOVED lines=10> */
.L_x_768:
[----:B------:R-:W-:-:S13]  /*9ab0*/  ISETP.GE.AND P0, PT, R215, RZ, PT ;  /* 0x000000ffd700720c */ /* 0x000fda0003f06270 */
[----:B------:R-:W-:Y:S05]  /*9ac0*/  @!P0 BRA `(.L_x_770) ;  /* 0x0000003400e48947 */ /* 0x000fea0003800000 */
        /* <DEDUP_REMOVED lines=8> */
[----:B------:R-:W1:Y:S01]  /*9b50*/  LDCU UR4, c[0x0][0x45c] ;  /* 0x00008b80ff0477ac */ /* 0x000e620008000800 */
[----:B------:R-:W-:Y:S05]  /*9b60*/  BRA `(.L_x_771) ;  /* 0x00000000006c7947 */ /* 0x000fea0003800000 */
.L_x_773:
[----:B------:R-:W-:Y:S04]  /*9b70*/  VIADD R134, R215, 0xffffffff ;  /* 0xffffffffd7867836 */ /* 0x000fe80000000000 */
[C---:B------:R-:W-:Y:S04]  /*9b80*/  IMAD.WIDE.U32 R146, R134.reuse, UR7, RZ ;  /* 0x0000000786927c25 */ /* 0x040fe8000f8e00ff */
[----:B------:R-:W-:Y:S01]  /*9b90*/  IMAD R143, R134, UR6, RZ ;  /* 0x00000006868f7c24 */ /* 0x000fe2000f8e02ff */
[C---:B------:R-:W-:Y:S02]  /*9ba0*/  IADD3 R138, P1, PT, R146.reuse, UR19, RZ ;  /* 0x00000013928a7c10 */ /* 0x040fe4000ff3e0ff */
[-C--:B------:R-:W-:Y:S01]  /*9bb0*/  LEA R150, P0, R146, R202.reuse, 0x1 ;  /* 0x000000ca92967211 */ /* 0x080fe200078008ff */
[----:B------:R-:W-:Y:S01]  /*9bc0*/  IMAD.IADD R143, R147, 0x1, R143 ;  /* 0x00000001938f7824 */ /* 0x000fe200078e028f */
[CC--:B------:R-:W-:Y:S04]  /*9bd0*/  LEA R156, P2, R138.reuse, R202.reuse, 0x1 ;  /* 0x000000ca8a9c7211 */ /* 0x0c0fe800078408ff */
[----:B------:R-:W-:Y:S02]  /*9be0*/  IADD3.X R134, PT, PT, R143, UR18, RZ, P1, !PT ;  /* 0x000000128f867c10 */ /* 0x000fe40008ffe4ff */
[----:B------:R-:W-:Y:S02]  /*9bf0*/  IADD3 R144, P1, PT, R138, UR19, RZ ;  /* 0x000000138a907c10 */ /* 0x000fe4000ff3e0ff */
[-C--:B------:R-:W-:Y:S02]  /*9c00*/  LEA.HI.X R151, R146, R201.reuse, R143, 0x1, P0 ;  /* 0x000000c992977211 */ /* 0x080fe400000f0c8f */
[----:B------:R-:W-:Y:S02]  /*9c10*/  IADD3 R146, P0, PT, R138, UR37, RZ ;  /* 0x000000258a927c10 */ /* 0x000fe4000ff1e0ff */
[----:B------:R-:W-:Y:S01]  /*9c20*/  IADD3.X R143, PT, PT, R134, UR18, RZ, P1, !PT ;  /* 0x00000012868f7c10 */ /* 0x000fe20008ffe4ff */
[----:B------:R-:W-:Y:S01]  /*9c30*/  @!PT LDS RZ, [RZ] ;  /* 0x00000000fffff984 */ /* 0x000fe20000000800 */
[----:B------:R-:W-:Y:S01]  /*9c40*/  @!PT LDS RZ, [RZ] ;  /* 0x00000000fffff984 */ /* 0x000fe20000000800 */
[----:B------:R-:W-:Y:S01]  /*9c50*/  @!PT LDS RZ, [RZ] ;  /* 0x00000000fffff984 */ /* 0x000fe20000000800 */
[----:B------:R1:W-:Y:S01]  /*9c60*/  LDGSTS.E.BYPASS.LTC128B.128 [R204+0x4000], desc[UR28][R150.64] ;  /* 0x0400000096cc7fae */ /* 0x0003e2000b981a1c */
[-C--:B------:R-:W-:Y:S02]  /*9c70*/  LEA R154, P1, R144, R202.reuse, 0x1 ;  /* 0x000000ca909a7211 */ /* 0x080fe400078208ff */
[-C--:B------:R-:W-:Y:S02]  /*9c80*/  LEA.HI.X R157, R138, R201.reuse, R134, 0x1, P2 ;  /* 0x000000c98a9d7211 */ /* 0x080fe400010f0c86 */
[----:B------:R-:W-:Y:S02]  /*9c90*/  IADD3.X R145, PT, PT, R134, UR36, RZ, P0, !PT ;  /* 0x0000002486917c10 */ /* 0x000fe400087fe4ff */
        /* <DEDUP_REMOVED lines=8> */
.L_x_771:
[----:B------:R-:W-:Y:S04]  /*9d20*/  DEPBAR.LE SB0, 0x0 ;  /* 0x000080000000791a */ /* 0x000fe80000000000 */
[----:B------:R-:W-:Y:S01]  /*9d30*/  BAR.SYNC.DEFER_BLOCKING 0x0 ;  /* 0x0000000000007b1d */ /* 0x000fe20000010000 */
[C---:B------:R-:W-:Y:S01]  /*9d40*/  IMAD.WIDE.U32 R20, R215.reuse, UR15, RZ ;  /* 0x0000000fd7147c25 */ /* 0x040fe2000f8e00ff */
[----:B------:R-:W-:Y:S02]  /*9d50*/  UIADD3 UR21, UPT, UPT, UR33, 0x76cf5d0a, URZ ;  /* 0x76cf5d0a21157890 */ /* 0x000fe4000fffe0ff */
[----:B------:R-:W-:Y:S01]  /*9d60*/  UIADD3 UR20, UPT, UPT, UR33, 0x32370b8f, URZ ;  /* 0x32370b8f21147890 */ /* 0x000fe2000fffe0ff */
[----:B------:R-:W-:Y:S01]  /*9d70*/  IMAD R4, R215, UR14, RZ ;  /* 0x0000000ed7047c24 */ /* 0x000fe2000f8e02ff */
[CC--:B------:R-:W-:Y:S01]  /*9d80*/  LEA R18, P3, R20.reuse, R200.reuse, 0x1 ;  /* 0x000000c814127211 */ /* 0x0c0fe200078608ff */
[----:B------:R-:W-:Y:S01]  /*9d90*/  UIADD3 UR17, UPT, UPT, UR33, -0x126145ec, URZ ;  /* 0xed9eba1421117890 */ /* 0x000fe2000fffe0ff */
[----:B------:R-:W-:Y:S01]  /*9da0*/  IADD3 R6, P0, PT, R20, UR35, RZ ;  /* 0x0000002314067c10 */ /* 0x000fe2000ff1e0ff */
[----:B------:R-:W-:Y:S01]  /*9db0*/  IMAD.IADD R4, R21, 0x1, R4 ;  /* 0x0000000115047824 */ /* 0x000fe200078e0204 */
[----:B------:R-:W-:Y:S02]  /*9dc0*/  UIADD3 UR13, UPT, UPT, UR33, -0x56f99767, URZ ;  /* 0xa9066899210d7890 */ /* 0x000fe4000fffe0ff */
[-C--:B------:R-:W-:Y:S02]  /*9dd0*/  LEA R16, P2, R6, R200.reuse, 0x1 ;  /* 0x000000c806107211 */ /* 0x080fe400078408ff */
[-C--:B------:R-:W-:Y:S02]  /*9de0*/  LEA.HI.X R19, R20, R205.reuse, R4, 0x1, P3 ;  /* 0x000000cd14137211 */ /* 0x080fe400018f0c04 */
[----:B------:R-:W-:Y:S02]  /*9df0*/  IADD3.X R5, PT, PT, R4, UR34, RZ, P0, !PT ;  /* 0x0000002204057c10 */ /* 0x000fe400087fe4ff */
[C---:B------:R-:W-:Y:S02]  /*9e00*/  IADD3 R8, P1, PT, R6.reuse, UR35, RZ ;  /* 0x0000002306087c10 */ /* 0x040fe4000ff3e0ff */
[-C--:B------:R-:W-:Y:S02]  /*9e10*/  LEA.HI.X R17, R6, R205.reuse, R5, 0x1, P2 ;  /* 0x000000cd06117211 */ /* 0x080fe400010f0c05 */
[C---:B------:R-:W-:Y:S01]  /*9e20*/  IADD3.X R7, PT, PT, R5.reuse, UR34, RZ, P1, !PT ;  /* 0x0000002205077c10 */ /* 0x040fe20008ffe4ff */
[----:B------:R-:W-:Y:S01]  /*9e30*/  @!PT LDS RZ, [RZ] ;  /* 0x00000000fffff984 */ /* 0x000fe20000000800 */
[----:B------:R-:W-:Y:S01]  /*9e40*/  @!PT LDS RZ, [RZ] ;  /* 0x00000000fffff984 */ /* 0x000fe20000000800 */
[----:B------:R-:W-:Y:S01]  /*9e50*/  @!PT LDS RZ, [RZ] ;  /* 0x00000000fffff984 */ /* 0x000fe20000000800 */
[----:B------:R-:W-:Y:S01]  /*9e60*/  LDGSTS.E.BYPASS.LTC128B.128 [R204+0x6000], desc[UR28][R18.64] ;  /* 0x0600000012cc7fae */ /* 0x000fe2000b981a1c */
[-C--:B------:R-:W-:Y:S02]  /*9e70*/  LEA R14, P1, R8, R200.reuse, 0x1 ;  /* 0x000000c8080e7211 */ /* 0x080fe400078208ff */
[----:B------:R-:W-:Y:S02]  /*9e80*/  IADD3 R10, P0, PT, R6, UR39, RZ ;  /* 0x00000027060a7c10 */ /* 0x000fe4000ff1e0ff */
[-C--:B------:R-:W-:Y:S02]  /*9e90*/  LEA.HI.X R15, R8, R205.reuse, R7, 0x1, P1 ;  /* 0x000000cd080f7211 */ /* 0x080fe400008f0c07 */
[----:B------:R-:W-:Y:S01]  /*9ea0*/  IADD3.X R9, PT, PT, R5, UR38, RZ, P0, !PT ;  /* 0x0000002605097c10 */ /* 0x000fe200087fe4ff */
[----:B------:R2:W-:Y:S01]  /*9eb0*/  LDGSTS.E.BYPASS.LTC128B.128 [R204+0x6800], desc[UR28][R16.64] ;  /* 0x0680000010cc7fae */ /* 0x0005e2000b981a1c */
[C---:B------:R-:W-:Y:S04]  /*9ec0*/  LEA R12, P0, R10.reuse, R200, 0x1 ;  /* 0x000000c80a0c7211 */ /* 0x040fe800078008ff */
[----:B------:R-:W-:Y:S02]  /*9ed0*/  LEA.HI.X R13, R10, R205, R9, 0x1, P0 ;  /* 0x000000cd0a0d7211 */ /* 0x000fe400000f0c09 */
[C---:B------:R-:W-:Y:S01]  /*9ee0*/  ISETP.NE.AND P0, PT, R215.reuse, RZ, PT ;  /* 0x000000ffd700720c */ /* 0x040fe20003f05270 */
[----:B------:R-:W-:Y:S08]  /*9ef0*/  LDGSTS.E.BYPASS.LTC128B.128 [R204+0x7000], desc[UR28][R14.64] ;  /* 0x070000000ecc7fae */ /* 0x000ff0000b981a1c */
[----:B------:R3:W-:Y:S08]  /*9f00*/  LDGSTS.E.BYPASS.LTC128B.128 [R204+0x7800], desc[UR28][R12.64] ;  /* 0x078000000ccc7fae */ /* 0x0007f0000b981a1c */
[----:B------:R-:W-:Y:S08]  /*9f10*/  LDSM.16.M88.4 R64, [R199] ;  /* 0x00000000c740783b */ /* 0x000ff00000000200 */
[----:B--2---:R-:W2:Y:S08]  /*9f20*/  LDSM.16.M88.4 R16, [R198+UR5+0x4000] ;  /* 0x00400005c610783b */ /* 0x004eb00008000200 */
[----:B------:R-:W4:Y:S08]  /*9f30*/  LDSM.16.M88.4 R60, [R199+0x2000] ;  /* 0x00200000c73c783b */ /* 0x000f300000000200 */
[----:B------:R-:W5:Y:S08]  /*9f40*/  LDSM.16.M88.4 R32, [R198+UR5+0x4800] ;  /* 0x00480005c620783b */ /* 0x000f700008000200 */
[----:B------:R-:W0:Y:S08]  /*9f50*/  LDGDEPBAR ;  /* 0x00000000000079af */ /* 0x000e300000000000 */
[----:B------:R-:W1:Y:S08]  /*9f60*/  LDSM.16.M88.4 R48, [R198+UR5+0x5000] ;  /* 0x00500005c630783b */ /* 0x000e700008000200 */
[----:B------:R-:W1:Y:S01]  /*9f70*/  LDSM.16.M88.4 R136, [R198+UR5+0x5800] ;  /* 0x00580005c688783b */ /* 0x000e620008000200 */
[-C--:B--2---:R-:W-:Y:S07]  /*9f80*/  HMMA.16816.F32 R4, R64, R16.reuse, RZ ;  /* 0x000000104004723c */ /* 0x084fee00000018ff */
[----:B------:R-:W-:Y:S01]  /*9f90*/  LDSM.16.M88.4 R140, [R197] ;  /* 0x00000000c58c783b */ /* 0x000fe20000000200 */
[C---:B----4-:R-:W-:Y:S07]  /*9fa0*/  HMMA.16816.F32 R8, R60.reuse, R16, RZ ;  /* 0x000000103c08723c */ /* 0x050fee00000018ff */
[----:B------:R-:W2:Y:S01]  /*9fb0*/  LDSM.16.M88.4 R144, [R193+0x4000] ;  /* 0x00400000c190783b */ /* 0x000ea20000000200 */
[-C--:B---3--:R-:W-:Y:S07]  /*9fc0*/  HMMA.16816.F32 R12, R60, R18.reuse, RZ ;  /* 0x000000123c0c723c */ /* 0x088fee00000018ff */
[----:B------:R-:W3:Y:S01]  /*9fd0*/  LDSM.16.M88.4 R148, [R197+0x2000] ;  /* 0x00200000c594783b */ /* 0x000ee20000000200 */
[C---:B------:R-:W-:Y:S07]  /*9fe0*/  HMMA.16816.F32 R16, R64.reuse, R18, RZ ;  /* 0x000000124010723c */ /* 0x040fee00000018ff */
[----:B------:R-:W4:Y:S01]  /*9ff0*/  LDSM.16.M88.4 R152, [R193+0x4800] ;  /* 0x00480000c198783b */ /* 0x000f220000000200 */
[-C--:B-----5:R-:W-:Y:S07]  /*a000*/  HMMA.16816.F32 R20, R64, R32.reuse, RZ ;  /* 0x000000204014723c */ /* 0x0a0fee00000018ff */
[----:B------:R-:W5:Y:S01]  /*a010*/  LDSM.16.M88.4 R156, [R193+0x5000] ;  /* 0x00500000c19c783b */ /* 0x000f620000000200 */
[C---:B------:R-:W-:Y:S07]  /*a020*/  HMMA.16816.F32 R24, R60.reuse, R32, RZ ;  /* 0x000000203c18723c */ /* 0x040fee00000018ff */
[----:B------:R-:W5:Y:S01]  /*a030*/  LDSM.16.M88.4 R160, [R193+0x5800] ;  /* 0x00580000c1a0783b */ /* 0x000f620000000200 */
[-C--:B------:R-:W-:Y:S07]  /*a040*/  HMMA.16816.F32 R28, R60, R34.reuse, RZ ;  /* 0x000000223c1c723c */ /* 0x080fee00000018ff */
[----:B------:R-:W-:Y:S01]  /*a050*/  LDSM.16.M88.4 R164, [R192+0x4800] ;  /* 0x00480000c0a4783b */ /* 0x000fe20000000200 */
[C---:B------:R-:W-:Y:S07]  /*a060*/  HMMA.16816.F32 R32, R64.reuse, R34, RZ ;  /* 0x000000224020723c */ /* 0x040fee00000018ff */
[----:B------:R-:W-:Y:S01]  /*a070*/  LDSM.16.M88.4 R168, [R192+0x5000] ;  /* 0x00500000c0a8783b */ /* 0x000fe20000000200 */
[-C--:B-1----:R-:W-:Y:S07]  /*a080*/  HMMA.16816.F32 R36, R64, R48.reuse, RZ ;  /* 0x000000304024723c */ /* 0x082fee00000018ff */
[----:B------:R-:W-:Y:S01]  /*a090*/  LDSM.16.M88.4 R172, [R195] ;  /* 0x00000000c3ac783b */ /* 0x000fe20000000200 */
        /* <DEDUP_REMOVED lines=9> */
[----:B------:R-:W-:Y:S01]  /*a130*/  HMMA.16816.F32 R64, R64, R138, RZ ;  /* 0x0000008a4040723c */ /* 0x000fe200000018ff */
[----:B------:R-:W-:Y:S07]  /*a140*/  LDSM.16.M88.4 R136, [R196] ;  /* 0x00000000c488783b */ /* 0x000fee0000000200 */
[-C--:B--2---:R-:W-:Y:S08]  /*a150*/  HMMA.16816.F32 R4, R140, R144.reuse, R4 ;  /* 0x000000908c04723c */ /* 0x084ff00000001804 */
[C---:B---3--:R-:W-:Y:S08]  /*a160*/  HMMA.16816.F32 R8, R148.reuse, R144, R8 ;  /* 0x000000909408723c */ /* 0x048ff00000001808 */
        /* <DEDUP_REMOVED lines=8> */
[-C--:B-----5:R-:W-:Y:S08]  /*a1f0*/  HMMA.16816.F32 R36, R140, R156.reuse, R36 ;  /* 0x0000009c8c24723c */ /* 0x0a0ff00000001824 */
        /* <DEDUP_REMOVED lines=9> */
[----:B------:R-:W5:Y:S01]  /*a290*/  LDSM.16.M88.4 R140, [R191+0x5800] ;  /* 0x00580000bf8c783b */ /* 0x000f620000000200 */
[----:B------:R-:W-:Y:S06]  /*a2a0*/  DEPBAR.LE SB0, 0x0 ;  /* 0x000080000000791a */ /* 0x000fec0000000000 */
[-C--:B-1----:R-:W-:Y:S01]  /*a2b0*/  HMMA.16816.F32 R4, R136, R144.reuse, R4 ;  /* 0x000000908804723c */ /* 0x082fe20000001804 */
[----:B------:R-:W-:Y:S07]  /*a2c0*/  BAR.SYNC.DEFER_BLOCKING 0x0 ;  /* 0x0000000000007b1d */ /* 0x000fee0000010000 */
[C---:B--2---:R-:W-:Y:S08]  /*a2d0*/  HMMA.16816.F32 R8, R152.reuse, R144, R8 ;  /* 0x000000909808723c */ /* 0x044ff00000001808 */
        /* <DEDUP_REMOVED lines=10> */
[-C--:B---3--:R-:W-:Y:S08]  /*a380*/  HMMA.16816.F32 R52, R136, R156.reuse, R52 ;  /* 0x0000009c8834723c */ /* 0x088ff00000001834 */
[C---:B------:R-:W-:Y:S08]  /*a390*/  HMMA.16816.F32 R56, R152.reuse, R156, R56 ;  /* 0x0000009c9838723c */ /* 0x040ff00000001838 */
[-C--:B------:R-:W-:Y:S08]  /*a3a0*/  HMMA.16816.F32 R60, R152, R158.reuse, R60 ;  /* 0x0000009e983c723c */ /* 0x080ff0000000183c */
[----:B------:R-:W-:Y:S08]  /*a3b0*/  HMMA.16816.F32 R64, R136, R158, R64 ;  /* 0x0000009e8840723c */ /* 0x000ff00000001840 */
[-C--:B------:R-:W-:Y:S08]  /*a3c0*/  HMMA.16816.F32 R4, R172, R176.reuse, R4 ;  /* 0x000000b0ac04723c */ /* 0x080ff00000001804 */
[C---:B------:R-:W-:Y:S08]  /*a3d0*/  HMMA.16816.F32 R8, R180.reuse, R176, R8 ;  /* 0x000000b0b408723c */ /* 0x040ff00000001808 */
[-C--:B------:R-:W-:Y:S08]  /*a3e0*/  HMMA.16816.F32 R12, R180, R178.reuse, R12 ;  /* 0x000000b2b40c723c */ /* 0x080ff0000000180c */
[C---:B------:R-:W-:Y:S04]  /*a3f0*/  HMMA.16816.F32 R16, R172.reuse, R178, R16 ;  /* 0x000000b2ac10723c */ /* 0x040fe80000001810 */
[----:B------:R-:W-:Y:S04]  /*a400*/  IMAD.SHL.U32 R179, R215, 0x2, RZ ;  /* 0x00000002d7b37824 */ /* 0x000fe800078e00ff */
[-C--:B------:R-:W-:Y:S03]  /*a410*/  HMMA.16816.F32 R20, R172, R184.reuse, R20 ;  /* 0x000000b8ac14723c */ /* 0x080fe60000001814 */
[----:B------:R-:W-:Y:S05]  /*a420*/  LOP3.LUT R134, R179, UR33, R225, 0x96, !PT ;  /* 0x00000021b3867c12 */ /* 0x000fea000f8e96e1 */
[C---:B------:R-:W-:Y:S04]  /*a430*/  HMMA.16816.F32 R24, R180.reuse, R184, R24 ;  /* 0x000000b8b418723c */ /* 0x040fe80000001818 */
[----:B------:R-:W-:Y:S04]  /*a440*/  IMAD.WIDE.U32 R134, R134, -0x326172a9, RZ ;  /* 0xcd9e8d5786867825 */ /* 0x000fe800078e00ff */
[-C--:B------:R-:W-:Y:S03]  /*a450*/  HMMA.16816.F32 R28, R180, R186.reuse, R28 ;  /* 0x000000bab41c723c */ /* 0x080fe6000000181c */
[C---:B------:R-:W-:Y:S02]  /*a460*/  LOP3.LUT R133, R135.reuse, R214, RZ, 0x3c, !PT ;  /* 0x000000d687857212 */ /* 0x040fe400078e3cff */
[C---:B------:R-:W-:Y:S02]  /*a470*/  LOP3.LUT R136, R134.reuse, R213, RZ, 0x3c, !PT ;  /* 0x000000d586887212 */ /* 0x040fe400078e3cff */
[----:B------:R-:W-:Y:S01]  /*a480*/  LOP3.LUT R135, R135, R212, RZ, 0x3c, !PT ;  /* 0x000000d487877212 */ /* 0x000fe200078e3cff */
[C---:B------:R-:W-:Y:S04]  /*a490*/  HMMA.16816.F32 R32, R172.reuse, R186, R32 ;  /* 0x000000baac20723c */ /* 0x040fe80000001820 */
[----:B------:R-:W-:Y:S01]  /*a4a0*/  IMAD.WIDE.U32 R184, R133, -0x2daee0ad, RZ ;  /* 0xd2511f5385b87825 */ /* 0x000fe200078e00ff */
[----:B------:R-:W-:Y:S03]  /*a4b0*/  LOP3.LUT R134, R134, R209, RZ, 0x3c, !PT ;  /* 0x000000d186867212 */ /* 0x000fe600078e3cff */
[-C--:B----4-:R-:W-:Y:S03]  /*a4c0*/  HMMA.16816.F32 R36, R172, R148.reuse, R36 ;  /* 0x00000094ac24723c */ /* 0x090fe60000001824 */
[----:B------:R-:W-:Y:S01]  /*a4d0*/  LOP3.LUT R133, R222, UR21, R185, 0x96, !PT ;  /* 0x00000015de857c12 */ /* 0x000fe2000f8e96b9 */
[----:B------:R-:W-:Y:S04]  /*a4e0*/  IMAD.WIDE.U32 R136, R136, -0x2daee0ad, RZ ;  /* 0xd2511f5388887825 */ /* 0x000fe800078e00ff */
[C---:B------:R-:W-:Y:S04]  /*a4f0*/  HMMA.16816.F32 R40, R180.reuse, R148, R40 ;  /* 0x00000094b428723c */ /* 0x040fe80000001828 */
[----:B------:R-:W-:Y:S01]  /*a500*/  LOP3.LUT R184, R184, UR20, R137, 0x96, !PT ;  /* 0x00000014b8b87c12 */ /* 0x000fe2000f8e9689 */
[----:B------:R-:W-:Y:S01]  /*a510*/  IMAD.WIDE.U32 R176, R133, -0x326172a9, RZ ;  /* 0xcd9e8d5785b07825 */ /* 0x000fe200078e00ff */
[----:B------:R-:W-:Y:S02]  /*a520*/  FMNMX3.FTZ R137, R3, R4, R5, !PT ;  /* 0x0000000403897276 */ /* 0x000fe40007810005 */
[-C--:B------:R-:W-:Y:S03]  /*a530*/  HMMA.16816.F32 R44, R180, R150.reuse, R44 ;  /* 0x00000096b42c723c */ /* 0x080fe6000000182c */
[----:B------:R-:W-:Y:S01]  /*a540*/  LOP3.LUT R133, R220, UR11, R177, 0x96, !PT ;  /* 0x0000000bdc857c12 */ /* 0x000fe2000f8e96b1 */
[----:B------:R-:W-:Y:S01]  /*a550*/  IMAD.WIDE.U32 R170, R135, -0x2daee0ad, RZ ;  /* 0xd2511f5387aa7825 */ /* 0x000fe200078e00ff */
[----:B------:R-:W-:Y:S02]  /*a560*/  FMNMX3.FTZ R135, R132, R6, R7, !PT ;  /* 0x0000000684877276 */ /* 0x000fe40007810007 */
[----:B------:R-:W-:Y:S01]  /*a570*/  FMNMX3.FTZ R137, R137, R16, R17, !PT ;  /* 0x0000001089897276 */ /* 0x000fe20007810011 */
[C---:B------:R-:W-:Y:S04]  /*a580*/  HMMA.16816.F32 R48, R172.reuse, R150, R48 ;  /* 0x00000096ac30723c */ /* 0x040fe80000001830 */
[----:B------:R-:W-:Y:S01]  /*a590*/  FMNMX3.FTZ R137, R137, R20, R21, !PT ;  /* 0x0000001489897276 */ /* 0x000fe20007810015 */
[----:B------:R-:W-:Y:S01]  /*a5a0*/  IMAD.WIDE.U32 R144, R133, -0x2daee0ad, RZ ;  /* 0xd2511f5385907825 */ /* 0x000fe200078e00ff */
[----:B------:R-:W-:Y:S02]  /*a5b0*/  FMNMX3.FTZ R133, R135, R18, R19, !PT ;  /* 0x0000001287857276 */ /* 0x000fe40007810013 */
[----:B------:R-:W-:Y:S01]  /*a5c0*/  FMNMX3.FTZ R137, R137, R32, R33, !PT ;  /* 0x0000002089897276 */ /* 0x000fe20007810021 */
[-C--:B-----5:R-:W-:Y:S03]  /*a5d0*/  HMMA.16816.F32 R52, R172, R140.reuse, R52 ;  /* 0x0000008cac34723c */ /* 0x0a0fe60000001834 */
[----:B------:R-:W-:Y:S01]  /*a5e0*/  LOP3.LUT R138, R216, UR21, R171, 0x96, !PT ;  /* 0x00000015d88a7c12 */ /* 0x000fe2000f8e96ab */
[----:B------:R-:W-:Y:S01]  /*a5f0*/  IMAD.WIDE.U32 R184, R184, -0x326172a9, RZ ;  /* 0xcd9e8d57b8b87825 */ /* 0x000fe200078e00ff */
[----:B------:R-:W-:Y:S03]  /*a600*/  FMNMX3.FTZ R137, R137, R36, R37, !PT ;  /* 0x0000002489897276 */ /* 0x000fe60007810025 */
        /* <DEDUP_REMOVED lines=8> */
[----:B------:R-:W-:Y:S01]  /*a690*/  LOP3.LUT R170, R170, UR20, R141, 0x96, !PT ;  /* 0x00000014aaaa7c12 */ /* 0x000fe2000f8e968d */
[----:B------:R-:W-:Y:S04]  /*a6a0*/  HMMA.16816.F32 R64, R172, R142, R64 ;  /* 0x0000008eac40723c */ /* 0x000fe80000001840 */
[----:B------:R-:W-:Y:S01]  /*a6b0*/  FMNMX3.FTZ R136, R136, R34, R35, !PT ;  /* 0x0000002288887276 */ /* 0x000fe20007810023 */
[----:B------:R-:W-:Y:S01]  /*a6c0*/  IMAD.WIDE.U32 R170, R170, -0x326172a9, RZ ;  /* 0xcd9e8d57aaaa7825 */ /* 0x000fe200078e00ff */
[----:B------:R-:W-:Y:S02]  /*a6d0*/  LOP3.LUT R134, R210, UR11, R139, 0x96, !PT ;  /* 0x0000000bd2867c12 */ /* 0x000fe4000f8e968b */
[----:B------:R-:W-:Y:S01]  /*a6e0*/  FMNMX3.FTZ R136, R136, R38, R39, !PT ;  /* 0x0000002688887276 */ /* 0x000fe20007810027 */
[----:B------:R-:W-:Y:S01]  /*a6f0*/  IMAD.WIDE.U32 R176, R176, -0x2daee0ad, RZ ;  /* 0xd2511f53b0b07825 */ /* 0x000fe200078e00ff */
[----:B------:R-:W-:Y:S02]  /*a700*/  FMNMX3.FTZ R142, R0, R8, R9, !PT ;  /* 0x00000008008e7276 */ /* 0x000fe40007810009 */
[----:B------:R-:W-:Y:S01]  /*a710*/  FMNMX3.FTZ R136, R136, R50, R51, !PT ;  /* 0x0000003288887276 */ /* 0x000fe20007810033 */
[----:B------:R-:W-:Y:S01]  /*a720*/  IMAD.WIDE.U32 R148, R134, -0x2daee0ad, RZ ;  /* 0xd2511f5386947825 */ /* 0x000fe200078e00ff */
[----:B------:R-:W-:Y:S02]  /*a730*/  FMNMX3.FTZ R139, R2, R10, R11, !PT ;  /* 0x0000000a028b7276 */ /* 0x000fe4000781000b */
[----:B------:R-:W-:Y:S02]  /*a740*/  FMNMX3.FTZ R137, R137, R52, R53, !PT ;  /* 0x0000003489897276 */ /* 0x000fe40007810035 */
[----:B------:R-:W-:Y:S02]  /*a750*/  FMNMX3.FTZ R136, R136, R54, R55, !PT ;  /* 0x0000003688887276 */ /* 0x000fe40007810037 */
[----:B------:R-:W-:Y:S02]  /*a760*/  LOP3.LUT R135, R138, UR10, R171, 0x96, !PT ;  /* 0x0000000a8a877c12 */ /* 0x000fe4000f8e96ab */
[----:B------:R-:W-:Y:S02]  /*a770*/  LOP3.LUT R133, R144, UR13, R177, 0x96, !PT ;  /* 0x0000000d90857c12 */ /* 0x000fe4000f8e96b1 */
[----:B------:R-:W-:Y:S02]  /*a780*/  FMNMX3.FTZ R142, R142, R12, R13, !PT ;  /* 0x0000000c8e8e7276 */ /* 0x000fe4000781000d */
[----:B------:R-:W-:Y:S02]  /*a790*/  FMNMX3.FTZ R139, R139, R14, R15, !PT ;  /* 0x0000000e8b8b7276 */ /* 0x000fe4000781000f */
[----:B------:R-:W-:Y:S02]  /*a7a0*/  FMNMX3.FTZ R137, R137, R64, R65, !PT ;  /* 0x0000004089897276 */ /* 0x000fe40007810041 */
[----:B------:R-:W-:Y:S01]  /*a7b0*/  FMNMX3.FTZ R136, R136, R66, R67, !PT ;  /* 0x0000004288887276 */ /* 0x000fe20007810043 */
[----:B------:R-:W-:Y:S06]  /*a7c0*/  @P0 BRA `(.L_x_773) ;  /* 0xfffffff000e80947 */ /* 0x000fec000383ffff */
.L_x_772:
[----:B------:R-:W-:Y:S01]  /*a7d0*/  FMNMX3.FTZ R142, R142, R24, R25, !PT ;  /* 0x000000188e8e7276 */ /* 0x000fe20007810019 */
[----:B------:R-:W2:Y:S01]  /*a7e0*/  SHFL.BFLY PT, R138, R137, 0x2, 0x1f ;  /* 0x0c401f00898a7f89 */ /* 0x000ea200000e0000 */
[----:B------:R-:W-:Y:S01]  /*a7f0*/  FMNMX3.FTZ R139, R139, R26, R27, !PT ;  /* 0x0000001a8b8b7276 */ /* 0x000fe2000781001b */
[----:B------:R-:W-:Y:S01]  /*a800*/  IMAD.WIDE.U32 R146, R133, -0x326172a9, RZ ;  /* 0xcd9e8d5785927825 */ /* 0x000fe200078e00ff */
[----:B------:R-:W-:Y:S01]  /*a810*/  FMNMX3.FTZ R142, R142, R28, R29, !PT ;  /* 0x0000001c8e8e7276 */ /* 0x000fe2000781001d */
[----:B------:R-:W-:Y:S01]  /*a820*/  UIADD3 UR12, UPT, UPT, UR33, 0x646e171e, URZ ;  /* 0x646e171e210c7890 */ /* 0x000fe2000fffe0ff */
[----:B------:R-:W-:Y:S01]  /*a830*/  FMNMX3.FTZ R139, R139, R30, R31, !PT ;  /* 0x0000001e8b8b7276 */ /* 0x000fe2000781001f */
[----:B------:R-:W-:Y:S01]  /*a840*/  IMAD.WIDE.U32 R172, R135, -0x2daee0ad, RZ ;  /* 0xd2511f5387ac7825 */ /* 0x000fe200078e00ff */
[----:B------:R-:W-:Y:S01]  /*a850*/  FMNMX3.FTZ R144, R142, R40, R41, !PT ;  /* 0x000000288e907276 */ /* 0x000fe20007810029 */
[----:B------:R-:W3:Y:S01]  /*a860*/  SHFL.BFLY PT, R134, R136, 0x2, 0x1f ;  /* 0x0c401f0088867f89 */ /* 0x000ee200000e0000 */
[----:B------:R-:W-:Y:S01]  /*a870*/  FMNMX3.FTZ R133, R139, R42, R43, !PT ;  /* 0x0000002a8b857276 */ /* 0x000fe2000781002b */
[----:B------:R-:W-:Y:S01]  /*a880*/  IMAD.WIDE.U32 R180, R180, -0x326172a9, RZ ;  /* 0xcd9e8d57b4b47825 */ /* 0x000fe200078e00ff */
[----:B------:R-:W-:Y:S02]  /*a890*/  FMNMX3.FTZ R144, R144, R44, R45, !PT ;  /* 0x0000002c90907276 */ /* 0x000fe4000781002d */
[----:B------:R-:W-:Y:S01]  /*a8a0*/  FMNMX3.FTZ R133, R133, R46, R47, !PT ;  /* 0x0000002e85857276 */ /* 0x000fe2000781002f */
[----:B------:R-:W-:Y:S01]  /*a8b0*/  IMAD.U32 R165, RZ, RZ, UR16 ;  /* 0x00000010ffa57e24 */ /* 0x000fe2000f8e00ff */
[----:B------:R-:W-:Y:S01]  /*a8c0*/  FMNMX3.FTZ R144, R144, R56, R57, !PT ;  /* 0x0000003890907276 */ /* 0x000fe20007810039 */
[----:B------:R-:W-:Y:S01]  /*a8d0*/  VIADD R179, R179, 0x1 ;  /* 0x00000001b3b37836 */ /* 0x000fe20000000000 */
[----:B------:R-:W-:Y:S02]  /*a8e0*/  FMNMX3.FTZ R133, R133, R58, R59, !PT ;  /* 0x0000003a85857276 */ /* 0x000fe4000781003b */
[----:B------:R-:W-:Y:S02]  /*a8f0*/  FMNMX3.FTZ R144, R144, R60, R61, !PT ;  /* 0x0000003c90907276 */ /* 0x000fe4000781003d */
[----:B------:R-:W-:Y:S02]  /*a900*/  FMNMX3.FTZ R133, R133, R62, R63, !PT ;  /* 0x0000003e85857276 */ /* 0x000fe4000781003f */
[----:B------:R-:W-:Y:S01]  /*a910*/  LOP3.LUT R135, R148, UR13, R173, 0x96, !PT ;  /* 0x0000000d94877c12 */ /* 0x000fe2000f8e96ad */
[----:B------:R-:W4:Y:S01]  /*a920*/  SHFL.BFLY PT, R139, R144, 0x2, 0x1f ;  /* 0x0c401f00908b7f89 */ /* 0x000f2200000e0000 */
[----:B--2---:R-:W-:Y:S01]  /*a930*/  FMNMX.FTZ R138, R137, R138, !PT ;  /* 0x0000008a898a7209 */ /* 0x004fe20007810000 */
[----:B------:R-:W-:Y:S01]  /*a940*/  IMAD.MOV.U32 R148, RZ, RZ, R146 ;  /* 0x000000ffff947224 */ /* 0x000fe200078e0092 */
[----:B------:R-:W-:Y:S05]  /*a950*/  LOP3.LUT R141, R180, UR8, R147, 0x96, !PT ;  /* 0x00000008b48d7c12 */ /* 0x000fea000f8e9693 */
[----:B------:R-:W2:Y:S01]  /*a960*/  SHFL.BFLY PT, R137, R133, 0x2, 0x1f ;  /* 0x0c401f0085897f89 */ /* 0x000ea200000e0000 */
[----:B------:R-:W-:Y:S01]  /*a970*/  LOP3.LUT R174, R140, UR17, R149, 0x96, !PT ;  /* 0x000000118cae7c12 */ /* 0x000fe2000f8e9695 */
[----:B-1----:R-:W-:Y:S01]  /*a980*/  IMAD.WIDE.U32 R154, R135, -0x326172a9, RZ ;  /* 0xcd9e8d57879a7825 */ /* 0x002fe200078e00ff */
[----:B------:R-:W-:Y:S02]  /*a990*/  PRMT R140, R146, 0x7773, RZ ;  /* 0x00007773928c7816 */ /* 0x000fe400000000ff */
[----:B---3--:R-:W-:Y:S01]  /*a9a0*/  FMNMX.FTZ R134, R136, R134, !PT ;  /* 0x0000008688867209 */ /* 0x008fe20007810000 */
[----:B------:R-:W-:Y:S01]  /*a9b0*/  IMAD.MOV.U32 R147, RZ, RZ, R154 ;  /* 0x000000ffff937224 */ /* 0x000fe200078e009a */
[----:B------:R-:W-:Y:S01]  /*a9c0*/  PRMT R143, R146, 0x7772, RZ ;  /* 0x00007772928f7816 */ /* 0x000fe200000000ff */
[----:B------:R-:W1:Y:S01]  /*a9d0*/  SHFL.BFLY PT, R136, R138, 0x1, 0x1f ;  /* 0x0c201f008a887f89 */ /* 0x000e6200000e0000 */
[----:B------:R-:W-:Y:S01]  /*a9e0*/  PRMT R145, R141, 0x7632, R145 ;  /* 0x000076328d917816 */ /* 0x000fe20000000091 */
[----:B------:R-:W-:Y:S01]  /*a9f0*/  IMAD.WIDE.U32 R174, R174, -0x326172a9, RZ ;  /* 0xcd9e8d57aeae7825 */ /* 0x000fe200078e00ff */
[----:B------:R-:W-:Y:S05]  /*aa00*/  PRMT R142, R146, 0x7771, RZ ;  /* 0x00007771928e7816 */ /* 0x000fea00000000ff */
[----:B------:R-:W3:Y:S01]  /*aa10*/  SHFL.BFLY PT, R135, R134, 0x1, 0x1f ;  /* 0x0c201f0086877f89 */ /* 0x000ee200000e0000 */
[----:B------:R-:W-:Y:S02]  /*aa20*/  PRMT R143, R143, 0x5410, R140 ;  /* 0x000054108f8f7816 */ /* 0x000fe4000000008c */
[C---:B------:R-:W-:Y:S02]  /*aa30*/  LOP3.LUT R146, R141.reuse, 0xff, RZ, 0xc0, !PT ;  /* 0x000000ff8d927812 */ /* 0x040fe400078ec0ff */
[----:B------:R-:W-:Y:S02]  /*aa40*/  LOP3.LUT R140, R141, 0xffff, RZ, 0xc0, !PT ;  /* 0x0000ffff8d8c7812 */ /* 0x000fe400078ec0ff */
[----:B------:R-:W-:Y:S02]  /*aa50*/  LOP3.LUT R145, R145, 0xff, RZ, 0xc0, !PT ;  /* 0x000000ff91917812 */ /* 0x000fe400078ec0ff */
[----:B------:R-:W-:Y:S02]  /*aa60*/  SHF.R.U32.HI R141, RZ, 0x18, R141 ;  /* 0x00000018ff8d7819 */ /* 0x000fe4000001168d */
[----:B----4-:R-:W-:Y:S02]  /*aa70*/  FMNMX.FTZ R144, R144, R139, !PT ;  /* 0x0000008b90907209 */ /* 0x010fe40007810000 */
[----:B--2---:R-:W-:Y:S02]  /*aa80*/  FMNMX.FTZ R137, R133, R137, !PT ;  /* 0x0000008985897209 */ /* 0x004fe40007810000 */
[----:B------:R-:W-:Y:S02]  /*aa90*/  PRMT R141, R145, 0x5410, R141 ;  /* 0x00005410918d7816 */ /* 0x000fe4000000008d */
[----:B------:R-:W2:Y:S01]  /*aaa0*/  SHFL.BFLY PT, R145, R144, 0x1, 0x1f ;  /* 0x0c201f0090917f89 */ /* 0x000ea200000e0000 */
[----:B------:R-:W-:Y:S02]  /*aab0*/  LOP3.LUT R149, R174, UR8, R155, 0x96, !PT ;  /* 0x00000008ae957c12 */ /* 0x000fe4000f8e969b */
[----:B-1----:R-:W-:Y:S05]  /*aac0*/  FMNMX.FTZ R136, R138, R136, !PT ;  /* 0x000000888a887209 */ /* 0x002fea0007810000 */
[----:B------:R-:W1:Y:S01]  /*aad0*/  SHFL.BFLY PT, R133, R137, 0x1, 0x1f ;  /* 0x0c201f0089857f89 */ /* 0x000e6200000e0000 */
[----:B------:R-:W-:Y:S02]  /*aae0*/  LOP3.LUT R148, R148, 0xff, RZ, 0xc0, !PT ;  /* 0x000000ff94947812 */ /* 0x000fe400078ec0ff */
[----:B---3--:R-:W-:Y:S01]  /*aaf0*/  FMNMX.FTZ R135, R134, R135, !PT ;  /* 0x0000008786877209 */ /* 0x008fe20007810000 */
[C---:B------:R-:W-:Y:S01]  /*ab00*/  FMUL.FTZ R168, R136.reuse, UR4 ;  /* 0x0000000488a87c20 */ /* 0x040fe20008410000 */
[C---:B------:R-:W-:Y:S01]  /*ab10*/  FSETP.NEU.FTZ.AND P0, PT, R136.reuse, -INF , PT ;  /* 0xff8000008800780b */ /* 0x040fe20003f1d000 */
[----:B------:R-:W-:Y:S01]  /*ab20*/  FADD.FTZ R134, -R136, R3 ;  /* 0x0000000388867221 */ /* 0x000fe20000010100 */
[----:B------:R-:W-:Y:S01]  /*ab30*/  LOP3.LUT R139, R149, 0xffff, RZ, 0xc0, !PT ;  /* 0x0000ffff958b7812 */ /* 0x000fe200078ec0ff */
[C---:B------:R-:W-:Y:S01]  /*ab40*/  FMUL.FTZ R169, R135.reuse, UR4 ;  /* 0x0000000487a97c20 */ /* 0x040fe20008410000 */
[----:B------:R-:W-:Y:S01]  /*ab50*/  FSEL R168, R168, RZ, P0 ;  /* 0x000000ffa8a87208 */ /* 0x000fe20000000000 */
[C---:B------:R-:W-:Y:S01]  /*ab60*/  FADD.FTZ R3, -R135.reuse, R132 ;  /* 0x0000008487037221 */ /* 0x040fe20000010100 */
[----:B------:R-:W-:Y:S01]  /*ab70*/  FSETP.NEU.FTZ.AND P0, PT, R135, -INF , PT ;  /* 0xff8000008700780b */ /* 0x000fe20003f1d000 */
[----:B------:R-:W-:Y:S01]  /*ab80*/  FMUL.FTZ R132, R134, UR4 ;  /* 0x0000000486847c20 */ /* 0x000fe20008410000 */
[----:B------:R-:W-:Y:S01]  /*ab90*/  PRMT R142, R148, 0x5410, R142 ;  /* 0x00005410948e7816 */ /* 0x000fe2000000008e */
[--C-:B------:R-:W-:Y:S01]  /*aba0*/  FFMA.FTZ R17, R17, UR4, -R168.reuse ;  /* 0x0000000411117c23 */ /* 0x100fe200080108a8 */
[----:B------:R-:W-:Y:S01]  /*abb0*/  SHF.R.U32.HI R134, RZ, 0x8, R139 ;  /* 0x00000008ff867819 */ /* 0x000fe2000001168b */
[--C-:B------:R-:W-:Y:S01]  /*abc0*/  FFMA.FTZ R139, R16, UR4, -R168.reuse ;  /* 0x00000004108b7c23 */ /* 0x100fe200080108a8 */
[----:B------:R-:W-:Y:S01]  /*abd0*/  LOP3.LUT R148, R149, 0xff, RZ, 0xc0, !PT ;  /* 0x000000ff95947812 */ /* 0x000fe200078ec0ff */
[----:B------:R-:W-:Y:S01]  /*abe0*/  FFMA.FTZ R153, R5, UR4, -R168 ;  /* 0x0000000405997c23 */ /* 0x000fe200080108a8 */
[----:B------:R-:W-:Y:S01]  /*abf0*/  PRMT R138, R149, 0x7632, R138 ;  /* 0x00007632958a7816 */ /* 0x000fe2000000008a */
[----:B------:R-:W-:Y:S01]  /*ac00*/  FMUL.FTZ R3, R3, UR4 ;  /* 0x0000000403037c20 */ /* 0x000fe20008410000 */
[----:B------:R-:W-:Y:S01]  /*ac10*/  FSEL R169, R169, RZ, P0 ;  /* 0x000000ffa9a97208 */ /* 0x000fe20000000000 */
[----:B------:R-:W3:Y:S01]  /*ac20*/  MUFU.EX2 R132, R132 ;  /* 0x0000008400847308 */ /* 0x000ee20000000800 */
[----:B------:R-:W-:Y:S01]  /*ac30*/  PRMT R148, R148, 0x5410, R134 ;  /* 0x0000541094947816 */ /* 0x000fe20000000086 */
[----:B------:R-:W-:Y:S01]  /*ac40*/  FFMA.FTZ R52, R52, UR4, -R168 ;  /* 0x0000000434347c23 */ /* 0x000fe200080108a8 */
[----:B------:R-:W-:Y:S01]  /*ac50*/  LOP3.LUT R16, R138, 0xff, RZ, 0xc0, !PT ;  /* 0x000000ff8a107812 */ /* 0x000fe200078ec0ff */
[--C-:B------:R-:W-:Y:S01]  /*ac60*/  FFMA.FTZ R155, R7, UR4, -R169.reuse ;  /* 0x00000004079b7c23 */ /* 0x100fe200080108a9 */
[----:B--2---:R-:W-:Y:S01]  /*ac70*/  FMNMX.FTZ R134, R144, R145, !PT ;  /* 0x0000009190867209 */ /* 0x004fe20007810000 */
[--C-:B------:R-:W-:Y:S01]  /*ac80*/  FFMA.FTZ R157, R6, UR4, -R169.reuse ;  /* 0x00000004069d7c23 */ /* 0x100fe200080108a9 */
[----:B-1----:R-:W-:Y:S03]  /*ac90*/  FMNMX.FTZ R133, R137, R133, !PT ;  /* 0x0000008589857209 */ /* 0x002fe60007810000 */
[----:B------:R-:W-:Y:S01]  /*aca0*/  MUFU.EX2 R138, R139 ;  /* 0x0000008b008a7308 */ /* 0x000fe20000000800 */
[----:B------:R-:W-:Y:S01]  /*acb0*/  LOP3.LUT R147, R147, 0xff, RZ, 0xc0, !PT ;  /* 0x000000ff93937812 */ /* 0x000fe200078ec0ff */
[----:B------:R-:W-:Y:S01]  /*acc0*/  FMUL.FTZ R167, R134, UR4 ;  /* 0x0000000486a77c20 */ /* 0x000fe20008410000 */
[----:B------:R-:W-:Y:S07]  /*acd0*/  PRMT R150, R154, 0x7771, RZ ;  /* 0x000077719a967816 */ /* 0x000fee00000000ff */
[----:B------:R1:W2:Y:S01]  /*ace0*/  MUFU.EX2 R139, R17 ;  /* 0x00000011008b7308 */ /* 0x0002a20000000800 */
[----:B------:R-:W-:Y:S01]  /*acf0*/  SHF.R.U32.HI R140, RZ, 0x8, R140 ;  /* 0x00000008ff8c7819 */ /* 0x000fe2000001168c */
[C---:B------:R-:W-:Y:S01]  /*ad00*/  FMUL.FTZ R166, R133.reuse, UR4 ;  /* 0x0000000485a67c20 */ /* 0x040fe20008410000 */
[----:B------:R-:W-:Y:S07]  /*ad10*/  FSETP.NEU.FTZ.AND P1, PT, R134, -INF , PT ;  /* 0xff8000008600780b */ /* 0x000fee0003f3d000 */
[----:B------:R-:W-:Y:S01]  /*ad20*/  MUFU.EX2 R157, R157 ;  /* 0x0000009d009d7308 */ /* 0x000fe20000000800 */
[----:B------:R-:W-:Y:S01]  /*ad30*/  FSETP.NEU.FTZ.AND P0, PT, R133, -INF , PT ;  /* 0xff8000008500780b */ /* 0x000fe20003f1d000 */
[----:B------:R-:W-:Y:S01]  /*ad40*/  FFMA.FTZ R18, R18, UR4, -R169 ;  /* 0x0000000412127c23 */ /* 0x000fe200080108a9 */
[----:B------:R-:W-:Y:S07]  /*ad50*/  PRMT R150, R147, 0x5410, R150 ;  /* 0x0000541093967816 */ /* 0x000fee0000000096 */
[----:B------:R-:W4:Y:S01]  /*ad60*/  MUFU.EX2 R155, R155 ;  /* 0x0000009b009b7308 */ /* 0x000f220000000800 */
[----:B------:R-:W-:Y:S01]  /*ad70*/  PRMT R140, R146, 0x5410, R140 ;  /* 0x00005410928c7816 */ /* 0x000fe2000000008c */
[----:B---3--:R-:W-:Y:S01]  /*ad80*/  FMUL.FTZ R68, R132, R68 ;  /* 0x0000004484447220 */ /* 0x008fe20000410000 */
[C---:B------:R-:W-:Y:S01]  /*ad90*/  PRMT R152, R154.reuse, 0x7773, RZ ;  /* 0x000077739a987816 */ /* 0x040fe200000000ff */
[----:B------:R-:W3:Y:S01]  /*ada0*/  LDSM.16.MT88.4 R144, [R194+0x6000] ;  /* 0x00600000c290783b */ /* 0x000ee20000004200 */
[----:B------:R-:W-:Y:S01]  /*adb0*/  PRMT R151, R154, 0x7772, RZ ;  /* 0x000077729a977816 */ /* 0x000fe200000000ff */
[----:B------:R-:W-:Y:S01]  /*adc0*/  FFMA.FTZ R154, R4, UR4, -R168 ;  /* 0x00000004049a7c23 */ /* 0x000fe200080108a8 */
[----:B------:R-:W-:Y:S03]  /*add0*/  FSEL R167, R167, RZ, P1 ;  /* 0x000000ffa7a77208 */ /* 0x000fe60000800000 */
[----:B------:R-:W-:Y:S01]  /*ade0*/  MUFU.EX2 R153, R153 ;  /* 0x0000009900997308 */ /* 0x000fe20000000800 */
[----:B------:R-:W-:Y:S01]  /*adf0*/  FSEL R166, R166, RZ, P0 ;  /* 0x000000ffa6a67208 */ /* 0x000fe20000000000 */
[----:B-1----:R-:W-:Y:S01]  /*ae00*/  FMUL.FTZ R17, R132, R117 ;  /* 0x0000007584117220 */ /* 0x002fe20000410000 */
[----:B------:R-:W-:Y:S01]  /*ae10*/  LEA R165, R165, UR16, 0x10 ;  /* 0x00000010a5a57c11 */ /* 0x000fe2000f8e80ff */
[----:B------:R-:W-:Y:S01]  /*ae20*/  FFMA.FTZ R156, R8, UR4, -R167 ;  /* 0x00000004089c7c23 */ /* 0x000fe200080108a7 */
[----:B------:R-:W-:Y:S01]  /*ae30*/  PRMT R151, R151, 0x5410, R152 ;  /* 0x0000541097977816 */ /* 0x000fe20000000098 */
[----:B------:R-:W-:Y:S01]  /*ae40*/  FFMA.FTZ R152, R19, UR4, -R169 ;  /* 0x0000000413987c23 */ /* 0x000fe200080108a9 */
[--C-:B------:R-:W-:Y:S01]  /*ae50*/  FFMA.FTZ R159, R11, UR4, -R166.reuse ;  /* 0x000000040b9f7c23 */ /* 0x100fe200080108a6 */
[--C-:B------:R-:W-:Y:S01]  /*ae60*/  HSET2.LE.AND R142, R142, R165.reuse, PT ;  /* 0x000000a58e8e7233 */ /* 0x100fe20003803000 */
[--C-:B------:R-:W-:Y:S01]  /*ae70*/  FFMA.FTZ R158, R9, UR4, -R167.reuse ;  /* 0x00000004099e7c23 */ /* 0x100fe200080108a7 */
[----:B------:R-:W-:Y:S01]  /*ae80*/  FFMA.FTZ R160, R10, UR4, -R166 ;  /* 0x000000040aa07c23 */ /* 0x000fe200080108a6 */
[----:B--2---:R-:W-:Y:S01]  /*ae90*/  F2FP.F16.F32.PACK_AB R4, R139, R138 ;  /* 0x0000008a8b04723e */ /* 0x004fe200000000ff */
[----:B------:R-:W1:Y:S01]  /*aea0*/  MUFU.EX2 R154, R154 ;  /* 0x0000009a009a7308 */ /* 0x000e620000000800 */
[--C-:B------:R-:W-:Y:S01]  /*aeb0*/  HSET2.LE.AND R141, R141, R165.reuse, PT ;  /* 0x000000a58d8d7233 */ /* 0x100fe20003803000 */
[--C-:B------:R-:W-:Y:S01]  /*aec0*/  FFMA.FTZ R161, R12, UR4, -R167.reuse ;  /* 0x000000040ca17c23 */ /* 0x100fe200080108a7 */
[----:B------:R-:W-:Y:S07]  /*aed0*/  LOP3.LUT R142, R4, R142, RZ, 0xc0, !PT ;  /* 0x0000008e048e7212 */ /* 0x000fee00078ec0ff */
[----:B------:R-:W-:Y:S01]  /*aee0*/  MUFU.EX2 R137, R18 ;  /* 0x0000001200897308 */ /* 0x000fe20000000800 */
[----:B----4-:R-:W-:Y:S01]  /*aef0*/  F2FP.F16.F32.PACK_AB R4, R155, R157 ;  /* 0x0000009d9b04723e */ /* 0x010fe200000000ff */
[----:B------:R-:W-:Y:S01]  /*af00*/  FFMA.FTZ R162, R13, UR4, -R167 ;  /* 0x000000040da27c23 */ /* 0x000fe200080108a7 */
[----:B------:R-:W-:Y:S07]  /*af10*/  SHF.R.U32.HI R149, RZ, 0x18, R149 ;  /* 0x00000018ff957819 */ /* 0x000fee0000011695 */
[----:B------:R-:W2:Y:S01]  /*af20*/  MUFU.EX2 R152, R152 ;  /* 0x0000009800987308 */ /* 0x000ea20000000800 */
[----:B------:R-:W-:Y:S01]  /*af30*/  LOP3.LUT R141, R4, R141, RZ, 0xc0, !PT ;  /* 0x0000008d048d7212 */ /* 0x000fe200078ec0ff */
[----:B------:R-:W-:Y:S01]  /*af40*/  FADD.FTZ R4, -R134, R0 ;  /* 0x0000000086047221 */ /* 0x000fe20000010100 */
[--C-:B------:R-:W-:Y:S07]  /*af50*/  FFMA.FTZ R163, R14, UR4, -R166.reuse ;  /* 0x000000040ea37c23 */ /* 0x100fee00080108a6 */
[----:B------:R-:W-:Y:S01]  /*af60*/  MUFU.EX2 R156, R156 ;  /* 0x0000009c009c7308 */ /* 0x000fe20000000800 */
[----:B------:R-:W-:Y:S01]  /*af70*/  FFMA.FTZ R164, R15, UR4, -R166 ;  /* 0x000000040fa47c23 */ /* 0x000fe200080108a6 */
[----:B------:R-:W-:Y:S01]  /*af80*/  FADD.FTZ R0, -R133, R2 ;  /* 0x0000000285007221 */ /* 0x000fe20000010100 */
[----:B------:R-:W-:Y:S07]  /*af90*/  PRMT R149, R16, 0x5410, R149 ;  /* 0x0000541010957816 */ /* 0x000fee0000000095 */
[----:B------:R-:W4:Y:S01]  /*afa0*/  MUFU.EX2 R158, R158 ;  /* 0x0000009e009e7308 */ /* 0x000f220000000800 */
[----:B------:R-:W-:Y:S01]  /*afb0*/  LOP3.LUT R143, R143, 0xff00ff, RZ, 0xc0, !PT ;  /* 0x00ff00ff8f8f7812 */ /* 0x000fe200078ec0ff */
[----:B------:R-:W-:Y:S01]  /*afc0*/  FMUL.FTZ R2, R4, UR4 ;  /* 0x0000000404027c20 */ /* 0x000fe20008410000 */
[--C-:B------:R-:W-:Y:S07]  /*afd0*/  HSET2.LE.AND R140, R140, R165.reuse, PT ;  /* 0x000000a58c8c7233 */ /* 0x100fee0003803000 */
[----:B------:R-:W-:Y:S01]  /*afe0*/  MUFU.EX2 R160, R160 ;  /* 0x000000a000a07308 */ /* 0x000fe20000000800 */
[----:B-1----:R-:W-:Y:S01]  /*aff0*/  F2FP.F16.F32.PACK_AB R5, R153, R154 ;  /* 0x0000009a9905723e */ /* 0x002fe200000000ff */
[----:B------:R-:W-:Y:S01]  /*b000*/  FMUL.FTZ R0, R0, UR4 ;  /* 0x0000000400007c20 */ /* 0x000fe20008410000 */
[--C-:B------:R-:W-:Y:S07]  /*b010*/  HSET2.LE.AND R143, R143, R165.reuse, PT ;  /* 0x000000a58f8f7233 */ /* 0x100fee0003803000 */
[----:B------:R-:W1:Y:S01]  /*b020*/  MUFU.EX2 R159, R159 ;  /* 0x0000009f009f7308 */ /* 0x000e620000000800 */
[----:B------:R-:W-:Y:S01]  /*b030*/  LOP3.LUT R140, R5, R140, RZ, 0xc0, !PT ;  /* 0x0000008c058c7212 */ /* 0x000fe200078ec0ff */
[C---:B------:R-:W-:Y:S01]  /*b040*/  FMUL.FTZ R16, R132.reuse, R116 ;  /* 0x0000007484107220 */ /* 0x040fe20000410000 */
[--C-:B------:R-:W-:Y:S07]  /*b050*/  HSET2.LE.AND R148, R148, R165.reuse, PT ;  /* 0x000000a594947233 */ /* 0x100fee0003803000 */
[----:B------:R-:W5:Y:S01]  /*b060*/  MUFU.EX2 R3, R3 ;  /* 0x0000000300037308 */ /* 0x000f620000000800 */
[--C-:B------:R-:W-:Y:S01]  /*b070*/  HSET2.LE.AND R149, R149, R165.reuse, PT ;  /* 0x000000a595957233 */ /* 0x100fe20003803000 */
[----:B------:R-:W-:Y:S01]  /*b080*/  FMUL.FTZ R69, R132, R69 ;  /* 0x0000004584457220 */ /* 0x000fe20000410000 */
[----:B--2---:R-:W-:Y:S07]  /*b090*/  F2FP.F16.F32.PACK_AB R6, R152, R137 ;  /* 0x000000899806723e */ /* 0x004fee00000000ff */
[----:B------:R-:W-:Y:S01]  /*b0a0*/  MUFU.EX2 R163, R163 ;  /* 0x000000a300a37308 */ /* 0x000fe20000000800 */
[----:B----4-:R-:W-:Y:S01]  /*b0b0*/  F2FP.F16.F32.PACK_AB R5, R158, R156 ;  /* 0x0000009c9e05723e */ /* 0x010fe200000000ff */
[--C-:B------:R-:W-:Y:S01]  /*b0c0*/  FFMA.FTZ R183, R44, UR4, -R167.reuse ;  /* 0x000000042cb77c23 */ /* 0x100fe200080108a7 */
[----:B------:R-:W-:Y:S07]  /*b0d0*/  LOP3.LUT R143, R6, R143, RZ, 0xc0, !PT ;  /* 0x0000008f068f7212 */ /* 0x000fee00078ec0ff */
[----:B------:R-:W2:Y:S01]  /*b0e0*/  MUFU.EX2 R164, R164 ;  /* 0x000000a400a47308 */ /* 0x000ea20000000800 */
[----:B------:R-:W-:Y:S01]  /*b0f0*/  LOP3.LUT R148, R5, R148, RZ, 0xc0, !PT ;  /* 0x0000009405947212 */ /* 0x000fe200078ec0ff */
[----:B------:R-:W-:Y:S01]  /*b100*/  FMUL.FTZ R5, R132, R129 ;  /* 0x0000008184057220 */ /* 0x000fe20000410000 */
[----:B-1----:R-:W-:Y:S07]  /*b110*/  F2FP.F16.F32.PACK_AB R4, R159, R160 ;  /* 0x000000a09f04723e */ /* 0x002fee00000000ff */
[----:B------:R-:W-:Y:S01]  /*b120*/  MUFU.EX2 R161, R161 ;  /* 0x000000a100a17308 */ /* 0x000fe20000000800 */
[----:B------:R-:W-:Y:S01]  /*b130*/  LOP3.LUT R151, R151, 0xff00ff, RZ, 0xc0, !PT ;  /* 0x00ff00ff97977812 */ /* 0x000fe200078ec0ff */
[C---:B-----5:R-:W-:Y:S01]  /*b140*/  FMUL.FTZ R6, R3.reuse, R130 ;  /* 0x0000008203067220 */ /* 0x060fe20000410000 */
[----:B------:R-:W-:Y:S07]  /*b150*/  LOP3.LUT R149, R4, R149, RZ, 0xc0, !PT ;  /* 0x0000009504957212 */ /* 0x000fee00078ec0ff */
[----:B------:R-:W1:Y:S01]  /*b160*/  MUFU.EX2 R162, R162 ;  /* 0x000000a200a27308 */ /* 0x000e620000000800 */
[----:B------:R-:W-:Y:S01]  /*b170*/  FMUL.FTZ R4, R132, R128 ;  /* 0x0000008084047220 */ /* 0x000fe20000410000 */
[C---:B------:R-:W-:Y:S01]  /*b180*/  FMUL.FTZ R7, R3.reuse, R131 ;  /* 0x0000008303077220 */ /* 0x040fe20000410000 */
[--C-:B------:R-:W-:Y:S07]  /*b190*/  HSET2.LE.AND R150, R150, R165.reuse, PT ;  /* 0x000000a596967233 */ /* 0x100fee0003803000 */
[----:B------:R-:W4:Y:S01]  /*b1a0*/  MUFU.EX2 R0, R0 ;  /* 0x0000000000007308 */ /* 0x000f220000000800 */
[----:B------:R-:W5:Y:S01]  /*b1b0*/  LDSM.16.MT88.4 R128, [R190+0x6000] ;  /* 0x00600000be80783b */ /* 0x000f620000004200 */
[--C-:B------:R-:W-:Y:S01]  /*b1c0*/  HSET2.LE.AND R151, R151, R165.reuse, PT ;  /* 0x000000a597977233 */ /* 0x100fe20003803000 */
[C---:B------:R-:W-:Y:S07]  /*b1d0*/  FMUL.FTZ R18, R3.reuse, R118 ;  /* 0x0000007603127220 */ /* 0x040fee0000410000 */
[----:B------:R-:W4:Y:S01]  /*b1e0*/  MUFU.EX2 R2, R2 ;  /* 0x0000000200027308 */ /* 0x000f220000000800 */
[-C--:B---3--:R-:W-:Y:S09]  /*b1f0*/  HMMA.16816.F32 R4, R140, R144.reuse, R4 ;  /* 0x000000908c04723c */ /* 0x088ff20000001804 */
[----:B------:R-:W-:Y:S01]  /*b200*/  MUFU.EX2 R183, R183 ;  /* 0x000000b700b77308 */ /* 0x000fe20000000800 */
[----:B--2---:R-:W-:Y:S01]  /*b210*/  F2FP.F16.F32.PACK_AB R8, R164, R163 ;  /* 0x000000a3a408723e */ /* 0x004fe200000000ff */
[C---:B------:R-:W-:Y:S01]  /*b220*/  FMUL.FTZ R19, R3.reuse, R119 ;  /* 0x0000007703137220 */ /* 0x040fe20000410000 */
[----:B-1----:R-:W-:Y:S01]  /*b230*/  F2FP.F16.F32.PACK_AB R9, R162, R161 ;  /* 0x000000a1a209723e */ /* 0x002fe200000000ff */
[----:B------:R-:W-:Y:S01]  /*b240*/  FMUL.FTZ R70, R3, R70 ;  /* 0x0000004603467220 */ /* 0x000fe20000410000 */
[----:B------:R-:W-:Y:S01]  /*b250*/  LOP3.LUT R151, R8, R151, RZ, 0xc0, !PT ;  /* 0x0000009708977212 */ /* 0x000fe200078ec0ff */
[C---:B----4-:R-:W-:Y:S01]  /*b260*/  FMUL.FTZ R11, R0.reuse, R127 ;  /* 0x0000007f000b7220 */ /* 0x050fe20000410000 */
[----:B------:R-:W-:Y:S01]  /*b270*/  LOP3.LUT R150, R9, R150, RZ, 0xc0, !PT ;  /* 0x0000009609967212 */ /* 0x000fe200078ec0ff */
[----:B------:R-:W-:Y:S01]  /*b280*/  FMUL.FTZ R10, R0, R126 ;  /* 0x0000007e000a7220 */ /* 0x000fe20000410000 */
[C---:B------:R-:W-:Y:S01]  /*b290*/  FMUL.FTZ R8, R2.reuse, R124 ;  /* 0x0000007c02087220 */ /* 0x040fe20000410000 */
[----:B------:R-:W-:Y:S01]  /*b2a0*/  FMUL.FTZ R9, R2, R125 ;  /* 0x0000007d02097220 */ /* 0x000fe20000410000 */
[----:B------:R-:W-:Y:S01]  /*b2b0*/  FFMA.FTZ R182, R45, UR4, -R167 ;  /* 0x000000042db67c23 */ /* 0x000fe200080108a7 */
[----:B------:R-:W-:Y:S01]  /*b2c0*/  FFMA.FTZ R185, R46, UR4, -R166 ;  /* 0x000000042eb97c23 */ /* 0x000fe200080108a6 */
[C---:B------:R-:W-:Y:S01]  /*b2d0*/  FMUL.FTZ R12, R2.reuse, R120 ;  /* 0x00000078020c7220 */ /* 0x040fe20000410000 */
[----:B------:R-:W-:Y:S01]  /*b2e0*/  FMUL.FTZ R13, R2, R121 ;  /* 0x00000079020d7220 */ /* 0x000fe20000410000 */
[----:B------:R-:W-:Y:S01]  /*b2f0*/  LOP3.LUT R116, R170, UR9, R175, 0x96, !PT ;  /* 0x00000009aa747c12 */ /* 0x000fe2000f8e96af */
        /* <DEDUP_REMOVED lines=8> */
[----:B------:R-:W-:Y:S01]  /*b380*/  LOP3.LUT R180, R184, UR9, R181, 0x96, !PT ;  /* 0x00000009b8b47c12 */ /* 0x000fe2000f8e96b5 */
[----:B------:R-:W-:Y:S01]  /*b390*/  IMAD.MOV.U32 R124, RZ, RZ, R116 ;  /* 0x000000ffff7c7224 */ /* 0x000fe200078e0074 */
[----:B------:R-:W-:Y:S01]  /*b3a0*/  LOP3.LUT R172, R172, UR12, R117, 0x96, !PT ;  /* 0x0000000cacac7c12 */ /* 0x000fe2000f8e9675 */
[-C--:B------:R-:W-:Y:S06]  /*b3b0*/  HMMA.16816.F32 R12, R148, R146.reuse, R12 ;  /* 0x00000092940c723c */ /* 0x080fec000000180c */
[----:B------:R-:W-:Y:S01]  /*b3c0*/  MUFU.EX2 R185, R185 ;  /* 0x000000b900b97308 */ /* 0x000fe20000000800 */
[C---:B------:R-:W-:Y:S01]  /*b3d0*/  PRMT R121, R116.reuse, 0x7773, RZ ;  /* 0x0000777374797816 */ /* 0x040fe200000000ff */
[----:B------:R-:W-:Y:S01]  /*b3e0*/  FFMA.FTZ R184, R47, UR4, -R166 ;  /* 0x000000042fb87c23 */ /* 0x000fe200080108a6 */
[C---:B------:R-:W-:Y:S01]  /*b3f0*/  PRMT R120, R116.reuse, 0x7772, RZ ;  /* 0x0000777274787816 */ /* 0x040fe200000000ff */
[----:B------:R-:W-:Y:S01]  /*b400*/  LDSM.16.MT88.4 R44, [R194+0x7000] ;  /* 0x00700000c22c783b */ /* 0x000fe20000004200 */
[----:B------:R-:W-:Y:S01]  /*b410*/  PRMT R127, R116, 0x7771, RZ ;  /* 0x00007771747f7816 */ /* 0x000fe200000000ff */
[C---:B------:R-:W-:Y:S04]  /*b420*/  HMMA.16816.F32 R16, R140.reuse, R146, R16 ;  /* 0x000000928c10723c */ /* 0x040fe80000001810 */
[----:B------:R-:W-:Y:S01]  /*b430*/  MUFU.EX2 R184, R184 ;  /* 0x000000b800b87308 */ /* 0x000fe20000000800 */
[----:B------:R-:W-:Y:S04]  /*b440*/  IMAD.WIDE.U32 R180, R180, -0x2daee0ad, RZ ;  /* 0xd2511f53b4b47825 */ /* 0x000fe800078e00ff */
[----:B------:R-:W-:Y:S01]  /*b450*/  FMUL.FTZ R71, R3, R71 ;  /* 0x0000004703477220 */ /* 0x000fe20000410000 */
[----:B------:R-:W1:Y:S01]  /*b460*/  LDSM.16.MT88.4 R116, [R189+0x6000] ;  /* 0x00600000bd74783b */ /* 0x000e620000004200 */
[----:B------:R-:W-:Y:S01]  /*b470*/  FFMA.FTZ R146, R34, UR4, -R169 ;  /* 0x0000000422927c23 */ /* 0x000fe200080108a9 */
[----:B------:R-:W-:Y:S01]  /*b480*/  IMAD.MOV.U32 R122, RZ, RZ, R180 ;  /* 0x000000ffff7a7224 */ /* 0x000fe200078e00b4 */
[----:B------:R-:W-:Y:S01]  /*b490*/  PRMT R123, R180, 0x7773, RZ ;  /* 0x00007773b47b7816 */ /* 0x000fe200000000ff */
[----:B------:R-:W-:Y:S01]  /*b4a0*/  FMUL.FTZ R34, R0, R114 ;  /* 0x0000007200227220 */ /* 0x000fe20000410000 */
[----:B------:R-:W-:Y:S01]  /*b4b0*/  PRMT R147, R180, 0x7772, RZ ;  /* 0x00007772b4937816 */ /* 0x000fe200000000ff */
[-C--:B-----5:R-:W-:Y:S01]  /*b4c0*/  HMMA.16816.F32 R68, R140, R128.reuse, R68 ;  /* 0x000000808c44723c */ /* 0x0a0fe20000001844 */
[----:B------:R-:W-:Y:S02]  /*b4d0*/  MUFU.EX2 R146, R146 ;  /* 0x0000009200927308 */ /* 0x000fe40000000800 */
[C---:B------:R-:W-:Y:S01]  /*b4e0*/  FMUL.FTZ R72, R2.reuse, R72 ;  /* 0x0000004802487220 */ /* 0x040fe20000410000 */
[----:B------:R-:W-:Y:S01]  /*b4f0*/  FMUL.FTZ R73, R2, R73 ;  /* 0x0000004902497220 */ /* 0x000fe20000410000 */
[C---:B------:R-:W-:Y:S01]  /*b500*/  FMUL.FTZ R74, R0.reuse, R74 ;  /* 0x0000004a004a7220 */ /* 0x040fe20000410000 */
[----:B------:R-:W-:Y:S01]  /*b510*/  FMUL.FTZ R75, R0, R75 ;  /* 0x0000004b004b7220 */ /* 0x000fe20000410000 */
[----:B------:R-:W-:Y:S01]  /*b520*/  LOP3.LUT R176, R176, UR12, R181, 0x96, !PT ;  /* 0x0000000cb0b07c12 */ /* 0x000fe2000f8e96b5 */
[C---:B------:R-:W-:Y:S01]  /*b530*/  FMUL.FTZ R76, R2.reuse, R76 ;  /* 0x0000004c024c7220 */ /* 0x040fe20000410000 */
[----:B------:R-:W-:Y:S01]  /*b540*/  PRMT R147, R147, 0x5410, R123 ;  /* 0x0000541093937816 */ /* 0x000fe2000000007b */
[----:B------:R-:W-:Y:S01]  /*b550*/  FMUL.FTZ R77, R2, R77 ;  /* 0x0000004d024d7220 */ /* 0x000fe20000410000 */
[----:B------:R-:W-:Y:S01]  /*b560*/  LOP3.LUT R123, R122, 0xff, RZ, 0xc0, !PT ;  /* 0x000000ff7a7b7812 */ /* 0x000fe200078ec0ff */
[----:B------:R-:W-:Y:S01]  /*b570*/  FMUL.FTZ R78, R0, R78 ;  /* 0x0000004e004e7220 */ /* 0x000fe20000410000 */
[C---:B------:R-:W-:Y:S04]  /*b580*/  HMMA.16816.F32 R72, R148.reuse, R128, R72 ;  /* 0x000000809448723c */ /* 0x040fe80000001848 */
[----:B------:R-:W-:Y:S01]  /*b590*/  LOP3.LUT R122, R124, 0xff, RZ, 0xc0, !PT ;  /* 0x000000ff7c7a7812 */ /* 0x000fe200078ec0ff */
[----:B------:R-:W-:Y:S01]  /*b5a0*/  FMUL.FTZ R79, R0, R79 ;  /* 0x0000004f004f7220 */ /* 0x000fe20000410000 */
[----:B------:R-:W-:Y:S01]  /*b5b0*/  PRMT R124, R176, 0x7632, R124 ;  /* 0x00007632b07c7816 */ /* 0x000fe2000000007c */
[----:B------:R-:W-:Y:S01]  /*b5c0*/  FMUL.FTZ R80, R132, R80 ;  /* 0x0000005084507220 */ /* 0x000fe20000410000 */
[----:B------:R-:W-:Y:S01]  /*b5d0*/  PRMT R128, R120, 0x5410, R121 ;  /* 0x0000541078807816 */ /* 0x000fe20000000079 */
[----:B------:R-:W-:Y:S01]  /*b5e0*/  FMUL.FTZ R81, R132, R81 ;  /* 0x0000005184517220 */ /* 0x000fe20000410000 */
[----:B------:R-:W-:Y:S01]  /*b5f0*/  SHF.R.U32.HI R126, RZ, 0x18, R176 ;  /* 0x00000018ff7e7819 */ /* 0x000fe200000116b0 */
[C---:B------:R-:W-:Y:S01]  /*b600*/  FMUL.FTZ R82, R3.reuse, R82 ;  /* 0x0000005203527220 */ /* 0x040fe20000410000 */
[-C--:B------:R-:W-:Y:S03]  /*b610*/  HMMA.16816.F32 R76, R148, R130.reuse, R76 ;  /* 0x00000082944c723c */ /* 0x080fe6000000184c */
[----:B------:R-:W-:Y:S01]  /*b620*/  LOP3.LUT R124, R124, 0xff, RZ, 0xc0, !PT ;  /* 0x000000ff7c7c7812 */ /* 0x000fe200078ec0ff */
[C---:B------:R-:W-:Y:S01]  /*b630*/  FMUL.FTZ R83, R3.reuse, R83 ;  /* 0x0000005303537220 */ /* 0x040fe20000410000 */
[----:B------:R-:W-:Y:S01]  /*b640*/  LOP3.LUT R120, R172, 0xffff, RZ, 0xc0, !PT ;  /* 0x0000ffffac787812 */ /* 0x000fe200078ec0ff */
[----:B------:R-:W-:Y:S01]  /*b650*/  FMUL.FTZ R84, R132, R84 ;  /* 0x0000005484547220 */ /* 0x000fe20000410000 */
[----:B------:R-:W-:Y:S01]  /*b660*/  LOP3.LUT R125, R176, 0xffff, RZ, 0xc0, !PT ;  /* 0x0000ffffb07d7812 */ /* 0x000fe200078ec0ff */
[----:B------:R-:W-:Y:S01]  /*b670*/  FMUL.FTZ R85, R132, R85 ;  /* 0x0000005584557220 */ /* 0x000fe20000410000 */
[----:B------:R-:W-:Y:S01]  /*b680*/  PRMT R126, R124, 0x5410, R126 ;  /* 0x000054107c7e7816 */ /* 0x000fe2000000007e */
[C---:B------:R-:W-:Y:S01]  /*b690*/  FMUL.FTZ R86, R3.reuse, R86 ;  /* 0x0000005603567220 */ /* 0x040fe20000410000 */
[C---:B------:R-:W-:Y:S04]  /*b6a0*/  HMMA.16816.F32 R80, R140.reuse, R130, R80 ;  /* 0x000000828c50723c */ /* 0x040fe80000001850 */
[----:B------:R-:W-:Y:S01]  /*b6b0*/  SHF.R.U32.HI R120, RZ, 0x8, R120 ;  /* 0x00000008ff787819 */ /* 0x000fe20000011678 */
[----:B------:R-:W-:Y:S01]  /*b6c0*/  FMUL.FTZ R87, R3, R87 ;  /* 0x0000005703577220 */ /* 0x000fe20000410000 */
[----:B------:R-:W-:Y:S01]  /*b6d0*/  LOP3.LUT R129, R176, 0xff, RZ, 0xc0, !PT ;  /* 0x000000ffb0817812 */ /* 0x000fe200078ec0ff */
[----:B------:R-:W-:Y:S01]  /*b6e0*/  FFMA.FTZ R130, R35, UR4, -R169 ;  /* 0x0000000423827c23 */ /* 0x000fe200080108a9 */
[----:B------:R-:W-:Y:S01]  /*b6f0*/  SHF.R.U32.HI R125, RZ, 0x8, R125 ;  /* 0x00000008ff7d7819 */ /* 0x000fe2000001167d */
[----:B------:R-:W-:Y:S01]  /*b700*/  FMUL.FTZ R35, R0, R115 ;  /* 0x0000007300237220 */ /* 0x000fe20000410000 */
[----:B------:R-:W-:Y:S01]  /*b710*/  LOP3.LUT R124, R172, 0xff, RZ, 0xc0, !PT ;  /* 0x000000ffac7c7812 */ /* 0x000fe200078ec0ff */
[----:B------:R-:W-:Y:S01]  /*b720*/  FMUL.FTZ R88, R2, R88 ;  /* 0x0000005802587220 */ /* 0x000fe20000410000 */
[-C--:B-1----:R-:W-:Y:S03]  /*b730*/  HMMA.16816.F32 R84, R140, R116.reuse, R84 ;  /* 0x000000748c54723c */ /* 0x082fe60000001854 */
[----:B------:R-:W-:Y:S01]  /*b740*/  PRMT R121, R172, 0x7632, R121 ;  /* 0x00007632ac797816 */ /* 0x000fe20000000079 */
[----:B------:R-:W-:Y:S01]  /*b750*/  FMUL.FTZ R89, R2, R89 ;  /* 0x0000005902597220 */ /* 0x000fe20000410000 */
[----:B------:R-:W-:Y:S01]  /*b760*/  PRMT R129, R129, 0x5410, R125 ;  /* 0x0000541081817816 */ /* 0x000fe2000000007d */
[----:B------:R-:W-:Y:S01]  /*b770*/  FMUL.FTZ R90, R0, R90 ;  /* 0x0000005a005a7220 */ /* 0x000fe20000410000 */
[----:B------:R-:W-:Y:S01]  /*b780*/  PRMT R124, R124, 0x5410, R120 ;  /* 0x000054107c7c7816 */ /* 0x000fe20000000078 */
[----:B------:R-:W-:Y:S01]  /*b790*/  FMUL.FTZ R91, R0, R91 ;  /* 0x0000005b005b7220 */ /* 0x000fe20000410000 */
[----:B------:R-:W-:Y:S01]  /*b7a0*/  LOP3.LUT R120, R121, 0xff, RZ, 0xc0, !PT ;  /* 0x000000ff79787812 */ /* 0x000fe200078ec0ff */
[----:B------:R-:W-:Y:S01]  /*b7b0*/  FFMA.FTZ R145, R33, UR4, -R168 ;  /* 0x0000000421917c23 */ /* 0x000fe200080108a8 */
[----:B------:R-:W-:Y:S01]  /*b7c0*/  PRMT R170, R180, 0x7771, RZ ;  /* 0x00007771b4aa7816 */ /* 0x000fe200000000ff */
[----:B------:R-:W-:Y:S01]  /*b7d0*/  FMUL.FTZ R33, R2, R113 ;  /* 0x0000007102217220 */ /* 0x000fe20000410000 */
[----:B------:R-:W-:Y:S01]  /*b7e0*/  SHF.R.U32.HI R125, RZ, 0x18, R172 ;  /* 0x00000018ff7d7819 */ /* 0x000fe200000116ac */
[----:B------:R-:W-:Y:S01]  /*b7f0*/  FFMA.FTZ R113, R26, UR4, -R166 ;  /* 0x000000041a717c23 */ /* 0x000fe200080108a6 */
[C---:B------:R-:W-:Y:S01]  /*b800*/  HMMA.16816.F32 R88, R148.reuse, R116, R88 ;  /* 0x000000749458723c */ /* 0x040fe20000001858 */
[----:B------:R-:W-:Y:S03]  /*b810*/  MUFU.EX2 R145, R145 ;  /* 0x0000009100917308 */ /* 0x000fe60000000800 */
[----:B------:R-:W-:Y:S01]  /*b820*/  PRMT R170, R123, 0x5410, R170 ;  /* 0x000054107baa7816 */ /* 0x000fe200000000aa */
[----:B------:R-:W-:Y:S01]  /*b830*/  FFMA.FTZ R144, R32, UR4, -R168 ;  /* 0x0000000420907c23 */ /* 0x000fe200080108a8 */
[----:B------:R-:W-:Y:S01]  /*b840*/  PRMT R127, R122, 0x5410, R127 ;  /* 0x000054107a7f7816 */ /* 0x000fe2000000007f */
[----:B------:R-:W-:Y:S01]  /*b850*/  FMUL.FTZ R32, R2, R112 ;  /* 0x0000007002207220 */ /* 0x000fe20000410000 */
[----:B------:R-:W-:Y:S01]  /*b860*/  PRMT R125, R120, 0x5410, R125 ;  /* 0x00005410787d7816 */ /* 0x000fe2000000007d */
[----:B------:R-:W-:Y:S01]  /*b870*/  FFMA.FTZ R172, R22, UR4, -R169 ;  /* 0x0000000416ac7c23 */ /* 0x000fe200080108a9 */
[----:B------:R-:W1:Y:S01]  /*b880*/  LDSM.16.MT88.4 R120, [R188+0x6000] ;  /* 0x00600000bc78783b */ /* 0x000e620000004200 */
[----:B------:R-:W-:Y:S01]  /*b890*/  FMUL.FTZ R22, R3, R110 ;  /* 0x0000006e03167220 */ /* 0x000fe20000410000 */
[----:B------:R-:W-:Y:S01]  /*b8a0*/  FFMA.FTZ R112, R27, UR4, -R166 ;  /* 0x000000041b707c23 */ /* 0x000fe200080108a6 */
[--C-:B------:R-:W-:Y:S01]  /*b8b0*/  FFMA.FTZ R116, R20, UR4, -R168.reuse ;  /* 0x0000000414747c23 */ /* 0x100fe200080108a8 */
[-C--:B------:R-:W-:Y:S01]  /*b8c0*/  HMMA.16816.F32 R32, R148, R118.reuse, R32 ;  /* 0x000000769420723c */ /* 0x080fe20000001820 */
[----:B------:R-:W2:Y:S02]  /*b8d0*/  MUFU.EX2 R144, R144 ;  /* 0x0000009000907308 */ /* 0x000ea40000000800 */
[----:B------:R-:W-:Y:S01]  /*b8e0*/  FFMA.FTZ R171, R21, UR4, -R168 ;  /* 0x0000000415ab7c23 */ /* 0x000fe200080108a8 */
[C---:B------:R-:W-:Y:S01]  /*b8f0*/  FMUL.FTZ R20, R132.reuse, R108 ;  /* 0x0000006c84147220 */ /* 0x040fe20000410000 */
[----:B------:R-:W-:Y:S01]  /*b900*/  FMUL.FTZ R21, R132, R109 ;  /* 0x0000006d84157220 */ /* 0x000fe20000410000 */
[----:B------:R-:W-:Y:S05]  /*b910*/  LOP3.LUT R109, R147, 0xff00ff, RZ, 0xc0, !PT ;  /* 0x00ff00ff936d7812 */ /* 0x000fea00078ec0ff */
[----:B------:R-:W-:Y:S01]  /*b920*/  MUFU.EX2 R172, R172 ;  /* 0x000000ac00ac7308 */ /* 0x000fe20000000800 */
[--C-:B------:R-:W-:Y:S01]  /*b930*/  HSET2.LE.AND R108, R170, R165.reuse, PT ;  /* 0x000000a5aa6c7233 */ /* 0x100fe20003803000 */
[--C-:B------:R-:W-:Y:S01]  /*b940*/  FFMA.FTZ R176, R31, UR4, -R166.reuse ;  /* 0x000000041fb07c23 */ /* 0x100fe200080108a6 */
[----:B------:R-:W-:Y:S01]  /*b950*/  FMUL.FTZ R31, R3, R107 ;  /* 0x0000006b031f7220 */ /* 0x000fe20000410000 */
[--C-:B------:R-:W-:Y:S01]  /*b960*/  HSET2.LE.AND R107, R109, R165.reuse, PT ;  /* 0x000000a56d6b7233 */ /* 0x100fe20003803000 */
[C---:B------:R-:W-:Y:S05]  /*b970*/  HMMA.16816.F32 R20, R140.reuse, R118, R20 ;  /* 0x000000768c14723c */ /* 0x040fea0000001814 */
[----:B------:R-:W3:Y:S01]  /*b980*/  MUFU.EX2 R147, R130 ;  /* 0x0000008200937308 */ /* 0x000ee20000000800 */
[--C-:B------:R-:W-:Y:S01]  /*b990*/  FFMA.FTZ R173, R28, UR4, -R167.reuse ;  /* 0x000000041cad7c23 */ /* 0x100fe200080108a7 */
[--C-:B------:R-:W-:Y:S01]  /*b9a0*/  FFMA.FTZ R175, R29, UR4, -R167.reuse ;  /* 0x000000041daf7c23 */ /* 0x100fe200080108a7 */
[----:B------:R-:W-:Y:S01]  /*b9b0*/  FFMA.FTZ R177, R30, UR4, -R166 ;  /* 0x000000041eb17c23 */ /* 0x000fe200080108a6 */
[C---:B------:R-:W-:Y:S01]  /*b9c0*/  FMUL.FTZ R28, R132.reuse, R104 ;  /* 0x00000068841c7220 */ /* 0x040fe20000410000 */
[----:B------:R-:W-:Y:S01]  /*b9d0*/  FMUL.FTZ R29, R132, R105 ;  /* 0x00000069841d7220 */ /* 0x000fe20000410000 */
[----:B------:R-:W-:Y:S01]  /*b9e0*/  FMUL.FTZ R30, R3, R106 ;  /* 0x0000006a031e7220 */ /* 0x000fe20000410000 */
[----:B--2---:R-:W-:Y:S01]  /*b9f0*/  F2FP.F16.F32.PACK_AB R106, R145, R144 ;  /* 0x00000090916a723e */ /* 0x004fe200000000ff */
[C---:B------:R-:W-:Y:S01]  /*ba00*/  FMUL.FTZ R92, R2.reuse, R92 ;  /* 0x0000005c025c7220 */ /* 0x040fe20000410000 */
[--C-:B------:R-:W-:Y:S01]  /*ba10*/  HSET2.LE.AND R104, R129, R165.reuse, PT ;  /* 0x000000a581687233 */ /* 0x100fe20003803000 */
[----:B------:R-:W-:Y:S01]  /*ba20*/  FMUL.FTZ R93, R2, R93 ;  /* 0x0000005d025d7220 */ /* 0x000fe20000410000 */
[----:B------:R-:W-:Y:S01]  /*ba30*/  LOP3.LUT R106, R106, R108, RZ, 0xc0, !PT ;  /* 0x0000006c6a6a7212 */ /* 0x000fe200078ec0ff */
[C---:B------:R-:W-:Y:S01]  /*ba40*/  FMUL.FTZ R94, R0.reuse, R94 ;  /* 0x0000005e005e7220 */ /* 0x040fe20000410000 */
[----:B------:R-:W2:Y:S01]  /*ba50*/  LDSM.16.MT88.4 R108, [R194+0x6800] ;  /* 0x00680000c26c783b */ /* 0x000ea20000004200 */
[----:B------:R-:W-:Y:S01]  /*ba60*/  FMUL.FTZ R95, R0, R95 ;  /* 0x0000005f005f7220 */ /* 0x000fe20000410000 */
[--C-:B------:R-:W-:Y:S01]  /*ba70*/  FFMA.FTZ R105, R25, UR4, -R167.reuse ;  /* 0x0000000419697c23 */ /* 0x100fe200080108a7 */
[----:B------:R-:W-:Y:S01]  /*ba80*/  FMUL.FTZ R25, R2, R101 ;  /* 0x0000006502197220 */ /* 0x000fe20000410000 */
[C---:B------:R-:W-:Y:S01]  /*ba90*/  FMUL.FTZ R26, R0.reuse, R102 ;  /* 0x00000066001a7220 */ /* 0x040fe20000410000 */
[----:B------:R-:W-:Y:S01]  /*baa0*/  FMUL.FTZ R27, R0, R103 ;  /* 0x00000067001b7220 */ /* 0x000fe20000410000 */
[----:B------:R-:W-:Y:S01]  /*bab0*/  LOP3.LUT R103, R128, 0xff00ff, RZ, 0xc0, !PT ;  /* 0x00ff00ff80677812 */ /* 0x000fe200078ec0ff */
[C---:B------:R-:W-:Y:S01]  /*bac0*/  FMUL.FTZ R96, R132.reuse, R96 ;  /* 0x0000006084607220 */ /* 0x040fe20000410000 */
[-C--:B-1----:R-:W-:Y:S01]  /*bad0*/  HMMA.16816.F32 R28, R140, R120.reuse, R28 ;  /* 0x000000788c1c723c */ /* 0x082fe2000000181c */
[----:B------:R-:W-:Y:S02]  /*bae0*/  MUFU.EX2 R170, R116 ;  /* 0x0000007400aa7308 */ /* 0x000fe40000000800 */
[----:B---3--:R-:W-:Y:S01]  /*baf0*/  F2FP.F16.F32.PACK_AB R101, R147, R146 ;  /* 0x000000929365723e */ /* 0x008fe200000000ff */
[----:B------:R-:W-:Y:S01]  /*bb00*/  FMUL.FTZ R97, R132, R97 ;  /* 0x0000006184617220 */ /* 0x000fe20000410000 */
[C---:B------:R-:W-:Y:S01]  /*bb10*/  FMUL.FTZ R98, R3.reuse, R98 ;  /* 0x0000006203627220 */ /* 0x040fe20000410000 */
[----:B------:R-:W-:Y:S01]  /*bb20*/  FMUL.FTZ R99, R3, R99 ;  /* 0x0000006303637220 */ /* 0x000fe20000410000 */
[----:B------:R-:W-:Y:S01]  /*bb30*/  LOP3.LUT R107, R101, R107, RZ, 0xc0, !PT ;  /* 0x0000006b656b7212 */ /* 0x000fe200078ec0ff */
[C---:B------:R-:W-:Y:S03]  /*bb40*/  HMMA.16816.F32 R92, R148.reuse, R120, R92 ;  /* 0x00000078945c723c */ /* 0x040fe6000000185c */
[----:B------:R-:W1:Y:S01]  /*bb50*/  MUFU.EX2 R171, R171 ;  /* 0x000000ab00ab7308 */ /* 0x000e620000000800 */
[--C-:B------:R-:W-:Y:S01]  /*bb60*/  FFMA.FTZ R178, R24, UR4, -R167.reuse ;  /* 0x0000000418b27c23 */ /* 0x100fe200080108a7 */
[----:B------:R-:W-:Y:S01]  /*bb70*/  FMUL.FTZ R24, R2, R100 ;  /* 0x0000006402187220 */ /* 0x000fe20000410000 */
[--C-:B------:R-:W-:Y:S01]  /*bb80*/  HSET2.LE.AND R102, R127, R165.reuse, PT ;  /* 0x000000a57f667233 */ /* 0x100fe20003803000 */
[----:B------:R-:W-:Y:S01]  /*bb90*/  FFMA.FTZ R186, R41, UR4, -R167 ;  /* 0x0000000429ba7c23 */ /* 0x000fe200080108a7 */
[--C-:B------:R-:W-:Y:S05]  /*bba0*/  HSET2.LE.AND R103, R103, R165.reuse, PT ;  /* 0x000000a567677233 */ /* 0x100fea0003803000 */
[----:B------:R-:W-:Y:S01]  /*bbb0*/  MUFU.EX2 R173, R173 ;  /* 0x000000ad00ad7308 */ /* 0x000fe20000000800 */
[----:B------:R-:W-:Y:S01]  /*bbc0*/  LOP3.LUT R179, R225, UR33, R179, 0x96, !PT ;  /* 0x00000021e1b37c12 */ /* 0x000fe2000f8e96b3 */
[--C-:B------:R-:W-:Y:S01]  /*bbd0*/  FFMA.FTZ R181, R38, UR4, -R169.reuse ;  /* 0x0000000426b57c23 */ /* 0x100fe200080108a9 */
[-C--:B------:R-:W-:Y:S07]  /*bbe0*/  HMMA.16816.F32 R24, R148, R122.reuse, R24 ;  /* 0x0000007a9418723c */ /* 0x080fee0000001818 */
[----:B------:R3:W-:Y:S01]  /*bbf0*/  MUFU.EX2 R150, R105 ;  /* 0x0000006900967308 */ /* 0x0007e20000000800 */
[----:B-1----:R-:W-:Y:S01]  /*bc00*/  F2FP.F16.F32.PACK_AB R100, R171, R170 ;  /* 0x000000aaab64723e */ /* 0x002fe200000000ff */
[----:B------:R-:W-:Y:S08]  /*bc10*/  FFMA.FTZ R151, R36, UR4, -R168 ;  /* 0x0000000424977c23 */ /* 0x000ff000080108a8 */
[----:B------:R1:W-:Y:S01]  /*bc20*/  MUFU.EX2 R148, R112 ;  /* 0x0000007000947308 */ /* 0x0003e20000000800 */
[--C-:B------:R-:W-:Y:S01]  /*bc30*/  FFMA.FTZ R180, R39, UR4, -R169.reuse ;  /* 0x0000000427b47c23 */ /* 0x100fe200080108a9 */
[----:B------:R-:W-:Y:S01]  /*bc40*/  LOP3.LUT R104, R100, R104, RZ, 0xc0, !PT ;  /* 0x0000006864687212 */ /* 0x000fe200078ec0ff */
[----:B------:R-:W-:Y:S07]  /*bc50*/  HMMA.16816.F32 R96, R140, R122, R96 ;  /* 0x0000007a8c60723c */ /* 0x000fee0000001860 */
[----:B------:R-:W4:Y:S01]  /*bc60*/  MUFU.EX2 R175, R175 ;  /* 0x000000af00af7308 */ /* 0x000f220000000800 */
[--C-:B------:R-:W-:Y:S09]  /*bc70*/  FFMA.FTZ R142, R50, UR4, -R169.reuse ;  /* 0x00000004328e7c23 */ /* 0x100ff200080108a9 */
[----:B------:R-:W-:Y:S01]  /*bc80*/  MUFU.EX2 R177, R177 ;  /* 0x000000b100b17308 */ /* 0x000fe20000000800 */
[----:B------:R-:W-:Y:S01]  /*bc90*/  FFMA.FTZ R143, R51, UR4, -R169 ;  /* 0x00000004338f7c23 */ /* 0x000fe200080108a9 */
[--C-:B---3--:R-:W-:Y:S01]  /*bca0*/  HSET2.LE.AND R105, R126, R165.reuse, PT ;  /* 0x000000a57e697233 */ /* 0x108fe20003803000 */
[----:B------:R-:W-:Y:S07]  /*bcb0*/  FFMA.FTZ R187, R40, UR4, -R167 ;  /* 0x0000000428bb7c23 */ /* 0x000fee00080108a7 */
[----:B------:R-:W3:Y:S01]  /*bcc0*/  MUFU.EX2 R176, R176 ;  /* 0x000000b000b07308 */ /* 0x000ee20000000800 */
[----:B------:R-:W-:Y:S01]  /*bcd0*/  F2FP.F16.F32.PACK_AB R40, R182, R183 ;  /* 0x000000b7b628723e */ /* 0x000fe200000000ff */
[--C-:B------:R-:W-:Y:S01]  /*bce0*/  FFMA.FTZ R229, R42, UR4, -R166.reuse ;  /* 0x000000042ae57c23 */ /* 0x100fe200080108a6 */
[----:B-1----:R-:W-:Y:S07]  /*bcf0*/  F2FP.F16.F32.PACK_AB R112, R174, R172 ;  /* 0x000000acae70723e */ /* 0x002fee00000000ff */
[----:B------:R1:W-:Y:S01]  /*bd00*/  MUFU.EX2 R149, R113 ;  /* 0x0000007100957308 */ /* 0x0003e20000000800 */
[----:B------:R-:W-:Y:S01]  /*bd10*/  FFMA.FTZ R228, R43, UR4, -R166 ;  /* 0x000000042be47c23 */ /* 0x000fe200080108a6 */
[----:B----4-:R-:W-:Y:S01]  /*bd20*/  F2FP.F16.F32.PACK_AB R101, R175, R173 ;  /* 0x000000adaf65723e */ /* 0x010fe200000000ff */
[--C-:B------:R-:W-:Y:S07]  /*bd30*/  FFMA.FTZ R66, R66, UR4, -R169.reuse ;  /* 0x0000000442427c23 */ /* 0x100fee00080108a9 */
[----:B------:R-:W4:Y:S01]  /*bd40*/  MUFU.EX2 R178, R178 ;  /* 0x000000b200b27308 */ /* 0x000f220000000800 */
[----:B------:R-:W-:Y:S01]  /*bd50*/  LOP3.LUT R105, R112, R105, RZ, 0xc0, !PT ;  /* 0x0000006970697212 */ /* 0x000fe200078ec0ff */
[----:B------:R-:W-:Y:S01]  /*bd60*/  FFMA.FTZ R67, R67, UR4, -R169 ;  /* 0x0000000443437c23 */ /* 0x000fe200080108a9 */
[----:B------:R-:W-:Y:S07]  /*bd70*/  LOP3.LUT R102, R101, R102, RZ, 0xc0, !PT ;  /* 0x0000006665667212 */ /* 0x000fee00078ec0ff */
[----:B------:R-:W-:Y:S01]  /*bd80*/  MUFU.EX2 R181, R181 ;  /* 0x000000b500b57308 */ /* 0x000fe20000000800 */
[--C-:B------:R-:W-:Y:S01]  /*bd90*/  HSET2.LE.AND R101, R125, R165.reuse, PT ;  /* 0x000000a57d657233 */ /* 0x100fe20003803000 */
[--C-:B------:R-:W-:Y:S01]  /*bda0*/  FFMA.FTZ R64, R64, UR4, -R168.reuse ;  /* 0x0000000440407c23 */ /* 0x100fe200080108a8 */
[----:B---3--:R-:W-:Y:S01]  /*bdb0*/  F2FP.F16.F32.PACK_AB R100, R176, R177 ;  /* 0x000000b1b064723e */ /* 0x008fe200000000ff */
[-C--:B--2---:R-:W-:Y:S06]  /*bdc0*/  HMMA.16816.F32 R4, R104, R108.reuse, R4 ;  /* 0x0000006c6804723c */ /* 0x084fec0000001804 */
[----:B------:R-:W2:Y:S01]  /*bdd0*/  MUFU.EX2 R180, R180 ;  /* 0x000000b400b47308 */ /* 0x000ea20000000800 */
[----:B-1----:R-:W1:Y:S01]  /*bde0*/  LDSM.16.MT88.4 R112, [R190+0x6800] ;  /* 0x00680000be70783b */ /* 0x002e620000004200 */
[----:B------:R-:W-:Y:S08]  /*bdf0*/  LOP3.LUT R103, R100, R103, RZ, 0xc0, !PT ;  /* 0x0000006764677212 */ /* 0x000ff000078ec0ff */
[----:B------:R-:W-:Y:S01]  /*be00*/  MUFU.EX2 R187, R187 ;  /* 0x000000bb00bb7308 */ /* 0x000fe20000000800 */
[--C-:B------:R-:W-:Y:S01]  /*be10*/  HSET2.LE.AND R100, R124, R165.reuse, PT ;  /* 0x000000a57c647233 */ /* 0x100fe20003803000 */
[----:B------:R-:W-:Y:S01]  /*be20*/  IMAD.WIDE.U32 R124, R179, -0x326172a9, RZ ;  /* 0xcd9e8d57b37c7825 */ /* 0x000fe200078e00ff */
[----:B----4-:R-:W-:Y:S07]  /*be30*/  F2FP.F16.F32.PACK_AB R117, R150, R178 ;  /* 0x000000b29675723e */ /* 0x010fee00000000ff */
[----:B------:R-:W-:Y:S01]  /*be40*/  MUFU.EX2 R186, R186 ;  /* 0x000000ba00ba7308 */ /* 0x000fe20000000800 */
[----:B------:R-:W-:Y:S01]  /*be50*/  F2FP.F16.F32.PACK_AB R116, R148, R149 ;  /* 0x000000959474723e */ /* 0x000fe200000000ff */
[--C-:B------:R-:W-:Y:S01]  /*be60*/  FFMA.FTZ R179, R37, UR4, -R168.reuse ;  /* 0x0000000425b37c23 */ /* 0x100fe200080108a8 */
[----:B------:R-:W-:Y:S07]  /*be70*/  LOP3.LUT R100, R117, R100, RZ, 0xc0, !PT ;  /* 0x0000006475647212 */ /* 0x000fee00078ec0ff */
[----:B------:R-:W-:Y:S01]  /*be80*/  MUFU.EX2 R142, R142 ;  /* 0x0000008e008e7308 */ /* 0x000fe20000000800 */
[----:B------:R-:W-:Y:S01]  /*be90*/  LOP3.LUT R117, R125, R214, RZ, 0x3c, !PT ;  /* 0x000000d67d757212 */ /* 0x000fe200078e3cff */
[----:B------:R-:W-:Y:S01]  /*bea0*/  FFMA.FTZ R65, R65, UR4, -R168 ;  /* 0x0000000441417c23 */ /* 0x000fe200080108a8 */
[----:B------:R-:W-:Y:S07]  /*beb0*/  LOP3.LUT R101, R116, R101, RZ, 0xc0, !PT ;  /* 0x0000006574657212 */ /* 0x000fee00078ec0ff */
[----:B------:R-:W-:Y:S01]  /*bec0*/  MUFU.EX2 R143, R143 ;  /* 0x0000008f008f7308 */ /* 0x000fe20000000800 */
[----:B------:R-:W-:Y:S01]  /*bed0*/  LOP3.LUT R116, R125, R212, RZ, 0x3c, !PT ;  /* 0x000000d47d747212 */ /* 0x000fe200078e3cff */
[----:B------:R-:W-:Y:S01]  /*bee0*/  IMAD.WIDE.U32 R120, R117, -0x2daee0ad, RZ ;  /* 0xd2511f5375787825 */ /* 0x000fe200078e00ff */
[----:B--2---:R-:W-:Y:S07]  /*bef0*/  F2FP.F16.F32.PACK_AB R41, R180, R181 ;  /* 0x000000b5b429723e */ /* 0x004fee00000000ff */
[----:B------:R-:W-:Y:S01]  /*bf00*/  MUFU.EX2 R151, R151 ;  /* 0x0000009700977308 */ /* 0x000fe20000000800 */
[----:B------:R-:W-:Y:S01]  /*bf10*/  LOP3.LUT R126, R124, R213, RZ, 0x3c, !PT ;  /* 0x000000d57c7e7212 */ /* 0x000fe200078e3cff */
[C---:B------:R-:W-:Y:S08]  /*bf20*/  HMMA.16816.F32 R8, R100.reuse, R108, R8 ;  /* 0x0000006c6408723c */ /* 0x040ff00000001808 */
[----:B------:R-:W2:Y:S01]  /*bf30*/  MUFU.EX2 R179, R179 ;  /* 0x000000b300b37308 */ /* 0x000ea20000000800 */
[----:B------:R-:W-:Y:S01]  /*bf40*/  IMAD.WIDE.U32 R116, R116, -0x2daee0ad, RZ ;  /* 0xd2511f5374747825 */ /* 0x000fe200078e00ff */
[----:B------:R-:W-:Y:S08]  /*bf50*/  LOP3.LUT R109, R222, UR21, R121, 0x96, !PT ;  /* 0x00000015de6d7c12 */ /* 0x000ff0000f8e9679 */
[----:B------:R-:W-:Y:S01]  /*bf60*/  MUFU.EX2 R229, R229 ;  /* 0x000000e500e57308 */ /* 0x000fe20000000800 */
[----:B------:R-:W-:Y:S01]  /*bf70*/  LOP3.LUT R124, R124, R209, RZ, 0x3c, !PT ;  /* 0x000000d17c7c7212 */ /* 0x000fe200078e3cff */
[-C--:B------:R-:W-:Y:S08]  /*bf80*/  HMMA.16816.F32 R12, R100, R110.reuse, R12 ;  /* 0x0000006e640c723c */ /* 0x080ff0000000180c */
[----:B------:R-:W-:Y:S01]  /*bf90*/  MUFU.EX2 R228, R228 ;  /* 0x000000e400e47308 */ /* 0x000fe20000000800 */
[----:B------:R-:W-:Y:S01]  /*bfa0*/  LOP3.LUT R108, R216, UR21, R117, 0x96, !PT ;  /* 0x00000015d86c7c12 */ /* 0x000fe2000f8e9675 */
[----:B------:R-:W-:Y:S04]  /*bfb0*/  IMAD.WIDE.U32 R126, R126, -0x2daee0ad, RZ ;  /* 0xd2511f537e7e7825 */ /* 0x000fe800078e00ff */
[----:B------:R-:W-:Y:S04]  /*bfc0*/  FFMA.FTZ R56, R56, UR4, -R167 ;  /* 0x0000000438387c23 */ /* 0x000fe800080108a7 */
[----:B------:R-:W-:Y:S01]  /*bfd0*/  MUFU.EX2 R64, R64 ;  /* 0x0000004000407308 */ /* 0x000fe20000000800 */
[----:B------:R-:W-:Y:S01]  /*bfe0*/  ISETP.NE.AND P0, PT, R215, RZ, PT ;  /* 0x000000ffd700720c */ /* 0x000fe20003f05270 */
[C---:B------:R-:W-:Y:S08]  /*bff0*/  HMMA.16816.F32 R16, R104.reuse, R110, R16 ;  /* 0x0000006e6810723c */ /* 0x040ff00000001810 */
[----:B------:R-:W-:Y:S01]  /*c000*/  MUFU.EX2 R65, R65 ;  /* 0x0000004100417308 */ /* 0x000fe20000000800 */
[----:B------:R-:W-:Y:S01]  /*c010*/  IMAD.WIDE.U32 R122, R109, -0x326172a9, RZ ;  /* 0xcd9e8d576d7a7825 */ /* 0x000fe200078e00ff */
[----:B------:R-:W-:Y:S08]  /*c020*/  LOP3.LUT R120, R120, UR20, R127, 0x96, !PT ;  /* 0x0000001478787c12 */ /* 0x000ff0000f8e967f */
[----:B------:R-:W-:Y:S01]  /*c030*/  MUFU.EX2 R66, R66 ;  /* 0x0000004200427308 */ /* 0x000fe20000000800 */
[----:B--2---:R-:W-:Y:S01]  /*c040*/  F2FP.F16.F32.PACK_AB R43, R179, R151 ;  /* 0x00000097b32b723e */ /* 0x004fe200000000ff */
[-C--:B-1----:R-:W-:Y:S08]  /*c050*/  HMMA.16816.F32 R68, R104, R112.reuse, R68 ;  /* 0x000000706844723c */ /* 0x082ff00000001844 */
[----:B------:R-:W-:Y:S01]  /*c060*/  MUFU.EX2 R67, R67 ;  /* 0x0000004300437308 */ /* 0x000fe20000000800 */
[----:B------:R-:W-:Y:S04]  /*c070*/  IMAD.WIDE.U32 R124, R124, -0x2daee0ad, RZ ;  /* 0xd2511f537c7c7825 */ /* 0x000fe800078e00ff */
[----:B------:R-:W-:Y:S05]  /*c080*/  FFMA.FTZ R57, R57, UR4, -R167 ;  /* 0x0000000439397c23 */ /* 0x000fea00080108a7 */
[----:B------:R-:W-:Y:S01]  /*c090*/  MUFU.EX2 R56, R56 ;  /* 0x0000003800387308 */ /* 0x000fe20000000800 */
[----:B------:R-:W-:Y:S01]  /*c0a0*/  IMAD.WIDE.U32 R118, R108, -0x326172a9, RZ ;  /* 0xcd9e8d576c767825 */ /* 0x000fe200078e00ff */
[C---:B------:R-:W-:Y:S08]  /*c0b0*/  HMMA.16816.F32 R72, R100.reuse, R112, R72 ;  /* 0x000000706448723c */ /* 0x040ff00000001848 */
[----:B------:R-:W-:Y:S01]  /*c0c0*/  MUFU.EX2 R57, R57 ;  /* 0x0000003900397308 */ /* 0x000fe20000000800 */
[----:B------:R-:W-:Y:S01]  /*c0d0*/  LOP3.LUT R108, R220, UR11, R123, 0x96, !PT ;  /* 0x0000000bdc6c7c12 */ /* 0x000fe2000f8e967b */
[----:B------:R-:W-:Y:S01]  /*c0e0*/  IMAD.WIDE.U32 R120, R120, -0x326172a9, RZ ;  /* 0xcd9e8d5778787825 */ /* 0x000fe200078e00ff */
[----:B------:R-:W-:Y:S01]  /*c0f0*/  LOP3.LUT R116, R116, UR20, R125, 0x96, !PT ;  /* 0x0000001474747c12 */ /* 0x000fe2000f8e967d */
        /* <DEDUP_REMOVED lines=9> */
[----:B------:R-:W-:Y:S03]  /*c190*/  LOP3.LUT R126, R126, UR17, R129, 0x96, !PT ;  /* 0x000000117e7e7c12 */ /* 0x000fe6000f8e9681 */
[----:B------:R-:W-:Y:S01]  /*c1a0*/  FFMA.FTZ R60, R60, UR4, -R167 ;  /* 0x000000043c3c7c23 */ /* 0x000fe200080108a7 */
[----:B------:R-:W-:Y:S01]  /*c1b0*/  IMAD.WIDE.U32 R118, R118, -0x2daee0ad, RZ ;  /* 0xd2511f5376767825 */ /* 0x000fe200078e00ff */
[----:B------:R-:W-:Y:S03]  /*c1c0*/  LOP3.LUT R121, R128, UR13, R123, 0x96, !PT ;  /* 0x0000000d80797c12 */ /* 0x000fe6000f8e967b */
[----:B------:R-:W-:Y:S01]  /*c1d0*/  FFMA.FTZ R167, R61, UR4, -R167 ;  /* 0x000000043da77c23 */ /* 0x000fe200080108a7 */
[----:B------:R-:W-:Y:S04]  /*c1e0*/  IMAD.WIDE.U32 R130, R130, -0x2daee0ad, RZ ;  /* 0xd2511f5382827825 */ /* 0x000fe800078e00ff */
[--C-:B------:R-:W-:Y:S01]  /*c1f0*/  FFMA.FTZ R61, R59, UR4, -R166.reuse ;  /* 0x000000043b3d7c23 */ /* 0x100fe200080108a6 */
[----:B------:R-:W-:Y:S01]  /*c200*/  MUFU.EX2 R60, R60 ;  /* 0x0000003c003c7308 */ /* 0x000fe20000000800 */
[----:B------:R-:W-:Y:S01]  /*c210*/  FFMA.FTZ R58, R58, UR4, -R166 ;  /* 0x000000043a3a7c23 */ /* 0x000fe200080108a6 */
[----:B------:R-:W-:Y:S01]  /*c220*/  IMAD.WIDE.U32 R128, R121, -0x326172a9, RZ ;  /* 0xcd9e8d5779807825 */ /* 0x000fe200078e00ff */
[----:B------:R-:W-:Y:S07]  /*c230*/  LOP3.LUT R117, R130, UR13, R119, 0x96, !PT ;  /* 0x0000000d82757c12 */ /* 0x000fee000f8e9677 */
[----:B------:R-:W-:Y:S01]  /*c240*/  MUFU.EX2 R167, R167 ;  /* 0x000000a700a77308 */ /* 0x000fe20000000800 */
[----:B------:R-:W-:Y:S01]  /*c250*/  LOP3.LUT R124, R124, UR17, R131, 0x96, !PT ;  /* 0x000000117c7c7c12 */ /* 0x000fe2000f8e9683 */
[----:B------:R-:W-:Y:S01]  /*c260*/  IMAD.MOV.U32 R131, RZ, RZ, R128 ;  /* 0x000000ffff837224 */ /* 0x000fe200078e0080 */
[C---:B------:R-:W-:Y:S01]  /*c270*/  PRMT R112, R128.reuse, 0x7771, RZ ;  /* 0x0000777180707816 */ /* 0x040fe200000000ff */
[----:B------:R-:W-:Y:S01]  /*c280*/  IMAD.WIDE.U32 R140, R117, -0x326172a9, RZ ;  /* 0xcd9e8d57758c7825 */ /* 0x000fe200078e00ff */
[----:B------:R-:W-:Y:S05]  /*c290*/  PRMT R130, R128, 0x7773, RZ ;  /* 0x0000777380827816 */ /* 0x000fea00000000ff */
[----:B------:R-:W-:Y:S01]  /*c2a0*/  MUFU.EX2 R58, R58 ;  /* 0x0000003a003a7308 */ /* 0x000fe20000000800 */
[----:B------:R-:W-:Y:S01]  /*c2b0*/  LOP3.LUT R131, R131, 0xff, RZ, 0xc0, !PT ;  /* 0x000000ff83837812 */ /* 0x000fe200078ec0ff */
[----:B------:R-:W-:Y:S01]  /*c2c0*/  IMAD.WIDE.U32 R124, R124, -0x326172a9, RZ ;  /* 0xcd9e8d577c7c7825 */ /* 0x000fe200078e00ff */
[C---:B------:R-:W-:Y:S07]  /*c2d0*/  PRMT R113, R140.reuse, 0x7773, RZ ;  /* 0x000077738c717816 */ /* 0x040fee00000000ff */
[----:B------:R-:W-:Y:S01]  /*c2e0*/  MUFU.EX2 R61, R61 ;  /* 0x0000003d003d7308 */ /* 0x000fe20000000800 */
        /* <DEDUP_REMOVED lines=11> */
[----:B------:R-:W-:Y:S01]  /*c3a0*/  FFMA.FTZ R59, R62, UR4, -R166 ;  /* 0x000000043e3b7c23 */ /* 0x000fe200080108a6 */
[C---:B------:R-:W-:Y:S04]  /*c3b0*/  HMMA.16816.F32 R88, R100.reuse, R108, R88 ;  /* 0x0000006c6458723c */ /* 0x040fe80000001858 */
[C---:B------:R-:W-:Y:S02]  /*c3c0*/  LOP3.LUT R108, R128.reuse, 0xffff, RZ, 0xc0, !PT ;  /* 0x0000ffff806c7812 */ /* 0x040fe400078ec0ff */
[----:B------:R-:W-:Y:S01]  /*c3d0*/  MUFU.EX2 R59, R59 ;  /* 0x0000003b003b7308 */ /* 0x000fe20000000800 */
[----:B------:R-:W-:Y:S01]  /*c3e0*/  LOP3.LUT R37, R128, 0xff, RZ, 0xc0, !PT ;  /* 0x000000ff80257812 */ /* 0x000fe200078ec0ff */
[----:B------:R-:W-:Y:S01]  /*c3f0*/  VIADD R215, R215, 0xffffffff ;  /* 0xffffffffd7d77836 */ /* 0x000fe20000000000 */
[-C--:B------:R-:W-:Y:S03]  /*c400*/  HMMA.16816.F32 R32, R100, R110.reuse, R32 ;  /* 0x0000006e6420723c */ /* 0x080fe60000001820 */
[----:B------:R-:W-:Y:S01]  /*c410*/  SHF.R.U32.HI R109, RZ, 0x18, R128 ;  /* 0x00000018ff6d7819 */ /* 0x000fe20000011680 */
[----:B------:R-:W-:Y:S01]  /*c420*/  FFMA.FTZ R166, R63, UR4, -R166 ;  /* 0x000000043fa67c23 */ /* 0x000fe200080108a6 */
[----:B------:R-:W-:Y:S01]  /*c430*/  LOP3.LUT R36, R36, 0xff, RZ, 0xc0, !PT ;  /* 0x000000ff24247812 */ /* 0x000fe200078ec0ff */
[----:B------:R-:W-:Y:S01]  /*c440*/  FFMA.FTZ R154, R132, R227, R154 ;  /* 0x000000e3849a7223 */ /* 0x000fe2000001009a */
[----:B------:R-:W-:Y:S01]  /*c450*/  LOP3.LUT R117, R117, 0xff00ff, RZ, 0xc0, !PT ;  /* 0x00ff00ff75757812 */ /* 0x000fe200078ec0ff */
[C---:B------:R-:W-:Y:S02]  /*c460*/  HMMA.16816.F32 R20, R104.reuse, R110, R20 ;  /* 0x0000006e6814723c */ /* 0x040fe40000001814 */
[----:B------:R-:W-:Y:S02]  /*c470*/  MUFU.EX2 R166, R166 ;  /* 0x000000a600a67308 */ /* 0x000fe40000000800 */
[----:B------:R-:W-:Y:S01]  /*c480*/  LOP3.LUT R119, R126, UR8, R129, 0x96, !PT ;  /* 0x000000087e777c12 */ /* 0x000fe2000f8e9681 */
[----:B------:R-:W-:Y:S01]  /*c490*/  IMAD.MOV.U32 R129, RZ, RZ, R140 ;  /* 0x000000ffff817224 */ /* 0x000fe200078e008c */
[----:B------:R-:W-:Y:S01]  /*c4a0*/  PRMT R123, R140, 0x7771, RZ ;  /* 0x000077718c7b7816 */ /* 0x000fe200000000ff */
[--C-:B------:R-:W-:Y:S01]  /*c4b0*/  FFMA.FTZ R140, R48, UR4, -R168.reuse ;  /* 0x00000004308c7c23 */ /* 0x100fe200080108a8 */
[----:B------:R-:W-:Y:S01]  /*c4c0*/  PRMT R109, R36, 0x5410, R109 ;  /* 0x00005410246d7816 */ /* 0x000fe2000000006d */
[----:B------:R-:W-:Y:S01]  /*c4d0*/  FFMA.FTZ R168, R53, UR4, -R168 ;  /* 0x0000000435a87c23 */ /* 0x000fe200080108a8 */
[----:B------:R-:W-:Y:S01]  /*c4e0*/  PRMT R131, R119, 0x7632, R131 ;  /* 0x0000763277837816 */ /* 0x000fe20000000083 */
[----:B------:R-:W-:Y:S01]  /*c4f0*/  FFMA.FTZ R157, R3, R226, R157 ;  /* 0x000000e2039d7223 */ /* 0x000fe2000001009d */
[----:B------:R-:W-:Y:S01]  /*c500*/  LOP3.LUT R129, R129, 0xff, RZ, 0xc0, !PT ;  /* 0x000000ff81817812 */ /* 0x000fe200078ec0ff */
[----:B------:R-:W2:Y:S01]  /*c510*/  MUFU.EX2 R140, R140 ;  /* 0x0000008c008c7308 */ /* 0x000ea20000000800 */
[----:B------:R-:W-:Y:S01]  /*c520*/  LOP3.LUT R48, R131, 0xff, RZ, 0xc0, !PT ;  /* 0x000000ff83307812 */ /* 0x000fe200078ec0ff */
[----:B------:R-:W-:Y:S01]  /*c530*/  IMAD.MOV.U32 R132, RZ, RZ, R135 ;  /* 0x000000ffff847224 */ /* 0x000fe200078e0087 */
[----:B------:R-:W-:Y:S07]  /*c540*/  PRMT R123, R129, 0x5410, R123 ;  /* 0x00005410817b7816 */ /* 0x000fee000000007b */
[----:B------:R-:W-:Y:S01]  /*c550*/  MUFU.EX2 R168, R168 ;  /* 0x000000a800a87308 */ /* 0x000fe20000000800 */
[----:B------:R-:W-:Y:S01]  /*c560*/  LOP3.LUT R116, R116, UR9, R125, 0x96, !PT ;  /* 0x0000000974747c12 */ /* 0x000fe2000f8e967d */
[----:B------:R-:W-:Y:S01]  /*c570*/  FFMA.FTZ R156, R2, R219, R156 ;  /* 0x000000db029c7223 */ /* 0x000fe2000001009c */
[--C-:B------:R-:W-:Y:S01]  /*c580*/  HSET2.LE.AND R38, R124, R165.reuse, PT ;  /* 0x000000a57c267233 */ /* 0x100fe20003803000 */
[-C--:B-1----:R-:W-:Y:S03]  /*c590*/  HMMA.16816.F32 R28, R104, R112.reuse, R28 ;  /* 0x00000070681c723c */ /* 0x082fe6000000181c */
[----:B------:R-:W-:Y:S01]  /*c5a0*/  PRMT R126, R121, 0x5410, R130 ;  /* 0x00005410797e7816 */ /* 0x000fe20000000082 */
[----:B------:R-:W-:Y:S01]  /*c5b0*/  FFMA.FTZ R160, R0, R218, R160 ;  /* 0x000000da00a07223 */ /* 0x000fe200000100a0 */
        /* <DEDUP_REMOVED lines=44> */
[-C--:B------:R-:W-:Y:S05]  /*c880*/  HMMA.16816.F32 R4, R36, R44.reuse, R4 ;  /* 0x0000002c2404723c */ /* 0x080fea0000001804 */
[--C-:B------:R-:W-:Y:S01]  /*c890*/  HSET2.LE.AND R40, R108, R165.reuse, PT ;  /* 0x000000a56c287233 */ /* 0x100fe20003803000 */
[----:B------:R-:W-:Y:S01]  /*c8a0*/  IMAD.WIDE.U32 R116, R116, -0x2daee0ad, RZ ;  /* 0xd2511f5374747825 */ /* 0x000fe200078e00ff */
[----:B------:R-:W-:Y:S02]  /*c8b0*/  F2FP.F16.F32.PACK_AB R101, R186, R187 ;  /* 0x000000bbba65723e */ /* 0x000fe400000000ff */
[----:B------:R-:W-:Y:S01]  /*c8c0*/  F2FP.F16.F32.PACK_AB R102, R184, R185 ;  /* 0x000000b9b866723e */ /* 0x000fe200000000ff */
[----:B------:R-:W-:Y:S01]  /*c8d0*/  IMAD.MOV.U32 R106, RZ, RZ, R116 ;  /* 0x000000ffff6a7224 */ /* 0x000fe200078e0074 */
[----:B------:R-:W-:Y:S01]  /*c8e0*/  F2FP.F16.F32.PACK_AB R100, R228, R229 ;  /* 0x000000e5e464723e */ /* 0x000fe200000000ff */
[----:B------:R-:W-:Y:S01]  /*c8f0*/  IMAD.MOV.U32 R2, RZ, RZ, R133 ;  /* 0x000000ffff027224 */ /* 0x000fe200078e0085 */
[----:B------:R-:W-:Y:S01]  /*c900*/  LOP3.LUT R43, R102, R43, RZ, 0xc0, !PT ;  /* 0x0000002b662b7212 */ /* 0x000fe200078ec0ff */
[----:B------:R-:W-:Y:S01]  /*c910*/  FADD.FTZ R156, R150, R156 ;  /* 0x0000009c969c7221 */ /* 0x000fe20000010000 */
[----:B------:R-:W-:Y:S01]  /*c920*/  LOP3.LUT R40, R101, R40, RZ, 0xc0, !PT ;  /* 0x0000002865287212 */ /* 0x000fe200078ec0ff */
[----:B------:R-:W-:Y:S01]  /*c930*/  FADD.FTZ R160, R148, R160 ;  /* 0x000000a094a07221 */ /* 0x000fe20000010000 */
[----:B------:R-:W-:Y:S01]  /*c940*/  LOP3.LUT R41, R100, R41, RZ, 0xc0, !PT ;  /* 0x0000002964297212 */ /* 0x000fe200078ec0ff */
[----:B------:R-:W-:Y:S01]  /*c950*/  FADD.FTZ R154, R144, R154 ;  /* 0x0000009a909a7221 */ /* 0x000fe20000010000 */
[----:B------:R-:W-:Y:S01]  /*c960*/  PRMT R101, R116, 0x7773, RZ ;  /* 0x0000777374657816 */ /* 0x000fe200000000ff */
[----:B------:R-:W-:Y:S01]  /*c970*/  FADD.FTZ R157, R146, R157 ;  /* 0x0000009d929d7221 */ /* 0x000fe20000010000 */
[C---:B------:R-:W-:Y:S01]  /*c980*/  PRMT R104, R116.reuse, 0x7772, RZ ;  /* 0x0000777274687816 */ /* 0x040fe200000000ff */
[----:B------:R-:W-:Y:S01]  /*c990*/  FADD.FTZ R156, R173, R156 ;  /* 0x0000009cad9c7221 */ /* 0x000fe20000010000 */
[----:B------:R-:W-:Y:S01]  /*c9a0*/  PRMT R103, R116, 0x7771, RZ ;  /* 0x0000777174677816 */ /* 0x000fe200000000ff */
[C---:B------:R-:W-:Y:S04]  /*c9b0*/  HMMA.16816.F32 R8, R40.reuse, R44, R8 ;  /* 0x0000002c2808723c */ /* 0x040fe80000001808 */
[----:B------:R-:W-:Y:S01]  /*c9c0*/  LOP3.LUT R118, R118, UR12, R117, 0x96, !PT ;  /* 0x0000000c76767c12 */ /* 0x000fe2000f8e9675 */
[----:B------:R-:W-:Y:S01]  /*c9d0*/  FADD.FTZ R160, R177, R160 ;  /* 0x000000a0b1a07221 */ /* 0x000fe20000010000 */
[----:B------:R-:W-:Y:S01]  /*c9e0*/  LOP3.LUT R106, R106, 0xff, RZ, 0xc0, !PT ;  /* 0x000000ff6a6a7812 */ /* 0x000fe200078ec0ff */
[----:B------:R-:W-:Y:S01]  /*c9f0*/  FADD.FTZ R154, R145, R154 ;  /* 0x0000009a919a7221 */ /* 0x000fe20000010000 */
[-C--:B------:R-:W-:Y:S03]  /*ca00*/  HMMA.16816.F32 R12, R40, R46.reuse, R12 ;  /* 0x0000002e280c723c */ /* 0x080fe6000000180c */
[----:B------:R-:W-:Y:S01]  /*ca10*/  PRMT R103, R106, 0x5410, R103 ;  /* 0x000054106a677816 */ /* 0x000fe20000000067 */
[----:B------:R-:W-:Y:S01]  /*ca20*/  FADD.FTZ R157, R147, R157 ;  /* 0x0000009d939d7221 */ /* 0x000fe20000010000 */
[----:B------:R-:W-:Y:S01]  /*ca30*/  SHF.R.U32.HI R106, RZ, 0x18, R118 ;  /* 0x00000018ff6a7819 */ /* 0x000fe20000011676 */
[----:B------:R-:W-:Y:S01]  /*ca40*/  FADD.FTZ R156, R175, R156 ;  /* 0x0000009caf9c7221 */ /* 0x000fe20000010000 */
[----:B------:R-:W-:Y:S01]  /*ca50*/  LOP3.LUT R120, R120, UR9, R127, 0x96, !PT ;  /* 0x0000000978787c12 */ /* 0x000fe2000f8e967f */
[C---:B------:R-:W-:Y:S01]  /*ca60*/  HMMA.16816.F32 R16, R36.reuse, R46, R16 ;  /* 0x0000002e2410723c */ /* 0x040fe20000001810 */
[----:B------:R-:W2:Y:S03]  /*ca70*/  LDSM.16.MT88.4 R44, [R189+0x7000] ;  /* 0x00700000bd2c783b */ /* 0x000ea60000004200 */
[----:B------:R-:W-:Y:S01]  /*ca80*/  IMAD.WIDE.U32 R120, R120, -0x2daee0ad, RZ ;  /* 0xd2511f5378787825 */ /* 0x000fe200078e00ff */
[----:B------:R-:W-:Y:S03]  /*ca90*/  PRMT R101, R104, 0x5410, R101 ;  /* 0x0000541068657816 */ /* 0x000fe60000000065 */
[----:B------:R-:W-:Y:S01]  /*caa0*/  FADD.FTZ R160, R176, R160 ;  /* 0x000000a0b0a07221 */ /* 0x000fe20000010000 */
[-C--:B-1----:R-:W-:Y:S03]  /*cab0*/  HMMA.16816.F32 R68, R36, R48.reuse, R68 ;  /* 0x000000302444723c */ /* 0x082fe60000001844 */
[C---:B------:R-:W-:Y:S01]  /*cac0*/  PRMT R102, R120.reuse, 0x7772, RZ ;  /* 0x0000777278667816 */ /* 0x040fe200000000ff */
[----:B------:R-:W-:Y:S01]  /*cad0*/  IMAD.MOV.U32 R0, RZ, RZ, R134 ;  /* 0x000000ffff007224 */ /* 0x000fe200078e0086 */
[----:B------:R-:W-:Y:S01]  /*cae0*/  PRMT R100, R120, 0x7771, RZ ;  /* 0x0000777178647816 */ /* 0x000fe200000000ff */
[----:B------:R-:W-:Y:S01]  /*caf0*/  FADD.FTZ R154, R151, R154 ;  /* 0x0000009a979a7221 */ /* 0x000fe20000010000 */
[----:B------:R-:W-:Y:S01]  /*cb00*/  LOP3.LUT R122, R122, UR12, R121, 0x96, !PT ;  /* 0x0000000c7a7a7c12 */ /* 0x000fe2000f8e9679 */
[C---:B------:R-:W-:Y:S04]  /*cb10*/  HMMA.16816.F32 R72, R40.reuse, R48, R72 ;  /* 0x000000302848723c */ /* 0x040fe80000001848 */
[----:B------:R-:W-:Y:S01]  /*cb20*/  IMAD.MOV.U32 R49, RZ, RZ, R120 ;  /* 0x000000ffff317224 */ /* 0x000fe200078e0078 */
[----:B------:R-:W-:Y:S01]  /*cb30*/  PRMT R48, R120, 0x7773, RZ ;  /* 0x0000777378307816 */ /* 0x000fe200000000ff */
[----:B------:R-:W-:Y:S01]  /*cb40*/  IMAD.MOV.U32 R3, RZ, RZ, R136 ;  /* 0x000000ffff037224 */ /* 0x000fe200078e0088 */
[----:B------:R-:W-:Y:S01]  /*cb50*/  LOP3.LUT R108, R122, 0xffff, RZ, 0xc0, !PT ;  /* 0x0000ffff7a6c7812 */ /* 0x000fe200078ec0ff */
[-C--:B------:R-:W-:Y:S03]  /*cb60*/  HMMA.16816.F32 R76, R40, R50.reuse, R76 ;  /* 0x00000032284c723c */ /* 0x080fe6000000184c */
[----:B------:R-:W-:Y:S01]  /*cb70*/  LOP3.LUT R49, R49, 0xff, RZ, 0xc0, !PT ;  /* 0x000000ff31317812 */ /* 0x000fe200078ec0ff */
[----:B------:R-:W-:Y:S01]  /*cb80*/  FADD.FTZ R157, R181, R157 ;  /* 0x0000009db59d7221 */ /* 0x000fe20000010000 */
[----:B------:R-:W-:Y:S01]  /*cb90*/  PRMT R102, R102, 0x5410, R48 ;  /* 0x0000541066667816 */ /* 0x000fe20000000030 */
[----:B------:R-:W-:Y:S01]  /*cba0*/  FADD.FTZ R156, R187, R156 ;  /* 0x0000009cbb9c7221 */ /* 0x000fe20000010000 */
[----:B------:R-:W-:Y:S01]  /*cbb0*/  PRMT R100, R49, 0x5410, R100 ;  /* 0x0000541031647816 */ /* 0x000fe20000000064 */
[C---:B------:R-:W-:Y:S01]  /*cbc0*/  HMMA.16816.F32 R80, R36.reuse, R50, R80 ;  /* 0x000000322450723c */ /* 0x040fe20000001850 */
[----:B------:R-:W1:Y:S03]  /*cbd0*/  LDSM.16.MT88.4 R48, [R188+0x7000] ;  /* 0x00700000bc30783b */ /* 0x000e660000004200 */
[----:B------:R-:W-:Y:S01]  /*cbe0*/  SHF.R.U32.HI R108, RZ, 0x8, R108 ;  /* 0x00000008ff6c7819 */ /* 0x000fe2000001166c */
[----:B------:R-:W-:Y:S01]  /*cbf0*/  FADD.FTZ R160, R229, R160 ;  /* 0x000000a0e5a07221 */ /* 0x000fe20000010000 */
[C---:B------:R-:W-:Y:S01]  /*cc00*/  LOP3.LUT R105, R122.reuse, 0xff, RZ, 0xc0, !PT ;  /* 0x000000ff7a697812 */ /* 0x040fe200078ec0ff */
[----:B------:R-:W-:Y:S01]  /*cc10*/  FADD.FTZ R154, R179, R154 ;  /* 0x0000009ab39a7221 */ /* 0x000fe20000010000 */
[----:B------:R-:W-:Y:S01]  /*cc20*/  PRMT R107, R122, 0x7632, R107 ;  /* 0x000076327a6b7816 */ /* 0x000fe2000000006b */
[-C--:B--2---:R-:W-:Y:S03]  /*cc30*/  HMMA.16816.F32 R84, R36, R44.reuse, R84 ;  /* 0x0000002c2454723c */ /* 0x084fe60000001854 */
[----:B------:R-:W-:Y:S01]  /*cc40*/  PRMT R105, R105, 0x5410, R108 ;  /* 0x0000541069697816 */ /* 0x000fe2000000006c */
[----:B------:R-:W-:Y:S01]  /*cc50*/  FADD.FTZ R157, R180, R157 ;  /* 0x0000009db49d7221 */ /* 0x000fe20000010000 */
[----:B------:R-:W-:Y:S01]  /*cc60*/  LDSM.16.MT88.4 R108, [R189+0x7800] ;  /* 0x00780000bd6c783b */ /* 0x000fe20000004200 */
[----:B------:R-:W-:Y:S01]  /*cc70*/  LOP3.LUT R107, R107, 0xff, RZ, 0xc0, !PT ;  /* 0x000000ff6b6b7812 */ /* 0x000fe200078ec0ff */
[----:B------:R-:W-:Y:S01]  /*cc80*/  FADD.FTZ R156, R186, R156 ;  /* 0x0000009cba9c7221 */ /* 0x000fe20000010000 */
[C---:B------:R-:W-:Y:S04]  /*cc90*/  HMMA.16816.F32 R88, R40.reuse, R44, R88 ;  /* 0x0000002c2858723c */ /* 0x040fe80000001858 */
[--C-:B------:R-:W-:Y:S01]  /*cca0*/  FFMA.FTZ R44, R54, UR4, -R169.reuse ;  /* 0x00000004362c7c23 */ /* 0x100fe200080108a9 */
[C---:B------:R-:W-:Y:S01]  /*ccb0*/  LOP3.LUT R45, R118.reuse, 0xffff, RZ, 0xc0, !PT ;  /* 0x0000ffff762d7812 */ /* 0x040fe200078ec0ff */
[----:B------:R2:W3:Y:S01]  /*ccc0*/  MUFU.EX2 R54, R52 ;  /* 0x0000003400367308 */ /* 0x0004e20000000800 */
[----:B------:R-:W-:Y:S01]  /*ccd0*/  SHF.R.U32.HI R104, RZ, 0x18, R122 ;  /* 0x00000018ff687819 */ /* 0x000fe2000001167a */
[-C--:B------:R-:W-:Y:S03]  /*cce0*/  HMMA.16816.F32 R32, R40, R46.reuse, R32 ;  /* 0x0000002e2820723c */ /* 0x080fe60000001820 */
[----:B------:R-:W-:Y:S01]  /*ccf0*/  PRMT R104, R107, 0x5410, R104 ;  /* 0x000054106b687816 */ /* 0x000fe20000000068 */
[----:B------:R-:W-:Y:S01]  /*cd00*/  FFMA.FTZ R169, R55, UR4, -R169 ;  /* 0x0000000437a97c23 */ /* 0x000fe200080108a9 */
[C---:B------:R-:W-:Y:S03]  /*cd10*/  LOP3.LUT R107, R118.reuse, 0xff, RZ, 0xc0, !PT ;  /* 0x000000ff766b7812 */ /* 0x040fe600078ec0ff */
[----:B------:R4:W-:Y:S01]  /*cd20*/  MUFU.EX2 R55, R44 ;  /* 0x0000002c00377308 */ /* 0x0009e20000000800 */
[----:B------:R-:W-:Y:S01]  /*cd30*/  SHF.R.U32.HI R45, RZ, 0x8, R45 ;  /* 0x00000008ff2d7819 */ /* 0x000fe2000001162d */
[C---:B------:R-:W-:Y:S08]  /*cd40*/  HMMA.16816.F32 R20, R36.reuse, R46, R20 ;  /* 0x0000002e2414723c */ /* 0x040ff00000001814 */
[----:B------:R-:W5:Y:S01]  /*cd50*/  MUFU.EX2 R169, R169 ;  /* 0x000000a900a97308 */ /* 0x000f620000000800 */
[----:B--2---:R-:W-:Y:S01]  /*cd60*/  PRMT R52, R118, 0x7632, R52 ;  /* 0x0000763276347816 */ /* 0x004fe20000000034 */
[----:B------:R-:W-:Y:S01]  /*cd70*/  FADD.FTZ R160, R228, R160 ;  /* 0x000000a0e4a07221 */ /* 0x000fe20000010000 */
[----:B------:R-:W2:Y:S01]  /*cd80*/  LDSM.16.MT88.4 R116, [R194+0x7800] ;  /* 0x00780000c274783b */ /* 0x000ea20000004200 */
[----:B------:R-:W-:Y:S01]  /*cd90*/  PRMT R107, R107, 0x5410, R45 ;  /* 0x000054106b6b7816 */ /* 0x000fe2000000002d */
[-C--:B-1----:R-:W-:Y:S03]  /*cda0*/  HMMA.16816.F32 R28, R36, R48.reuse, R28 ;  /* 0x00000030241c723c */ /* 0x082fe6000000181c */
[--C-:B------:R-:W-:Y:S01]  /*cdb0*/  HSET2.LE.AND R53, R100, R165.reuse, PT ;  /* 0x000000a564357233 */ /* 0x100fe20003803000 */
[----:B------:R-:W-:Y:S01]  /*cdc0*/  FADD.FTZ R154, R140, R154 ;  /* 0x0000009a8c9a7221 */ /* 0x000fe20000010000 */
[----:B----4-:R-:W-:Y:S01]  /*cdd0*/  LOP3.LUT R44, R52, 0xff, RZ, 0xc0, !PT ;  /* 0x000000ff342c7812 */ /* 0x010fe200078ec0ff */
[----:B------:R-:W-:Y:S01]  /*cde0*/  FADD.FTZ R157, R142, R157 ;  /* 0x0000009d8e9d7221 */ /* 0x000fe20000010000 */
[----:B------:R-:W-:Y:S01]  /*cdf0*/  LOP3.LUT R52, R102, 0xff00ff, RZ, 0xc0, !PT ;  /* 0x00ff00ff66347812 */ /* 0x000fe200078ec0ff */
[C---:B------:R-:W-:Y:S04]  /*ce00*/  HMMA.16816.F32 R92, R40.reuse, R48, R92 ;  /* 0x00000030285c723c */ /* 0x040fe8000000185c */
[----:B------:R-:W-:Y:S01]  /*ce10*/  PRMT R106, R44, 0x5410, R106 ;  /* 0x000054102c6a7816 */ /* 0x000fe2000000006a */
[----:B------:R-:W-:Y:S01]  /*ce20*/  FADD.FTZ R156, R183, R156 ;  /* 0x0000009cb79c7221 */ /* 0x000fe20000010000 */
[----:B------:R-:W1:Y:S01]  /*ce30*/  LDSM.16.MT88.4 R44, [R190+0x7800] ;  /* 0x00780000be2c783b */ /* 0x000e620000004200 */
[--C-:B------:R-:W-:Y:S01]  /*ce40*/  HSET2.LE.AND R52, R52, R165.reuse, PT ;  /* 0x000000a534347233 */ /* 0x100fe20003803000 */
[-C--:B------:R-:W-:Y:S03]  /*ce50*/  HMMA.16816.F32 R24, R40, R50.reuse, R24 ;  /* 0x000000322818723c */ /* 0x080fe60000001818 */
[--C-:B------:R-:W-:Y:S01]  /*ce60*/  HSET2.LE.AND R49, R105, R165.reuse, PT ;  /* 0x000000a569317233 */ /* 0x100fe20003803000 */
[----:B------:R-:W-:Y:S01]  /*ce70*/  FADD.FTZ R160, R185, R160 ;  /* 0x000000a0b9a07221 */ /* 0x000fe20000010000 */
[--C-:B------:R-:W-:Y:S01]  /*ce80*/  HSET2.LE.AND R48, R104, R165.reuse, PT ;  /* 0x000000a568307233 */ /* 0x100fe20003803000 */
[----:B------:R-:W-:Y:S01]  /*ce90*/  FADD.FTZ R154, R141, R154 ;  /* 0x0000009a8d9a7221 */ /* 0x000fe20000010000 */
[----:B------:R-:W-:Y:S01]  /*cea0*/  F2FP.F16.F32.PACK_AB R42, R65, R64 ;  /* 0x00000040412a723e */ /* 0x000fe200000000ff */
[----:B------:R-:W-:Y:S04]  /*ceb0*/  HMMA.16816.F32 R96, R36, R50, R96 ;  /* 0x000000322460723c */ /* 0x000fe80000001860 */
[----:B------:R-:W-:Y:S01]  /*cec0*/  F2FP.F16.F32.PACK_AB R43, R67, R66 ;  /* 0x00000042432b723e */ /* 0x000fe200000000ff */
[----:B------:R-:W-:Y:S01]  /*ced0*/  FADD.FTZ R157, R143, R157 ;  /* 0x0000009d8f9d7221 */ /* 0x000fe20000010000 */
[----:B---3--:R-:W-:Y:S01]  /*cee0*/  F2FP.F16.F32.PACK_AB R40, R168, R54 ;  /* 0x00000036a828723e */ /* 0x008fe200000000ff */
[----:B------:R-:W-:Y:S01]  /*cef0*/  FADD.FTZ R156, R182, R156 ;  /* 0x0000009cb69c7221 */ /* 0x000fe20000010000 */
[----:B-----5:R-:W-:Y:S01]  /*cf00*/  F2FP.F16.F32.PACK_AB R41, R169, R55 ;  /* 0x00000037a929723e */ /* 0x020fe200000000ff */
[----:B------:R-:W-:Y:S01]  /*cf10*/  FADD.FTZ R160, R184, R160 ;  /* 0x000000a0b8a07221 */ /* 0x000fe20000010000 */
[----:B------:R-:W-:Y:S01]  /*cf20*/  LOP3.LUT R101, R101, 0xff00ff, RZ, 0xc0, !PT ;  /* 0x00ff00ff65657812 */ /* 0x000fe200078ec0ff */
[----:B------:R-:W-:Y:S01]  /*cf30*/  FADD.FTZ R154, R54, R154 ;  /* 0x0000009a369a7221 */ /* 0x000fe20000010000 */
[--C-:B------:R-:W-:Y:S01]  /*cf40*/  HSET2.LE.AND R100, R107, R165.reuse, PT ;  /* 0x000000a56b647233 */ /* 0x100fe20003803000 */
        /* <DEDUP_REMOVED lines=12> */
[C---:B------:R-:W-:Y:S01]  /*d010*/  FADD.FTZ R160, R61.reuse, R160 ;  /* 0x000000a03da07221 */ /* 0x040fe20000010000 */
[--C-:B------:R-:W-:Y:S01]  /*d020*/  HSET2.LE.AND R103, R101, R165.reuse, PT ;  /* 0x000000a565677233 */ /* 0x100fe20003803000 */
[----:B------:R-:W-:Y:S01]  /*d030*/  FADD.FTZ R154, R64, R154 ;  /* 0x0000009a409a7221 */ /* 0x000fe20000010000 */
[----:B------:R-:W-:Y:S01]  /*d040*/  HSET2.LE.AND R101, R106, R165, PT ;  /* 0x000000a56a657233 */ /* 0x000fe20003803000 */
[-C--:B--2---:R-:W-:Y:S01]  /*d050*/  HMMA.16816.F32 R128, R40, R116.reuse, R4 ;  /* 0x000000742880723c */ /* 0x084fe20000001804 */
[----:B------:R-:W2:Y:S04]  /*d060*/  LDSM.16.MT88.4 R4, [R188+0x7800] ;  /* 0x00780000bc04783b */ /* 0x000ea80000004200 */
[----:B------:R-:W-:Y:S01]  /*d070*/  LOP3.LUT R100, R36, R100, RZ, 0xc0, !PT ;  /* 0x0000006424647212 */ /* 0x000fe200078ec0ff */
[----:B------:R-:W-:Y:S01]  /*d080*/  FADD.FTZ R157, R66, R157 ;  /* 0x0000009d429d7221 */ /* 0x000fe20000010000 */
[----:B------:R-:W-:Y:S01]  /*d090*/  F2FP.F16.F32.PACK_AB R38, R61, R58 ;  /* 0x0000003a3d26723e */ /* 0x000fe200000000ff */
[----:B------:R-:W-:Y:S01]  /*d0a0*/  FADD.FTZ R156, R60, R156 ;  /* 0x0000009c3c9c7221 */ /* 0x000fe20000010000 */
[----:B------:R-:W-:Y:S01]  /*d0b0*/  F2FP.F16.F32.PACK_AB R37, R167, R60 ;  /* 0x0000003ca725723e */ /* 0x000fe200000000ff */
        /* <DEDUP_REMOVED lines=8> */
[----:B------:R-:W-:Y:S06]  /*d140*/  FADD.FTZ R218, R166, R160 ;  /* 0x000000a0a6da7221 */ /* 0x000fec0000010000 */
[C---:B------:R-:W-:Y:S08]  /*d150*/  HMMA.16816.F32 R124, R100.reuse, R116, R8 ;  /* 0x00000074647c723c */ /* 0x040ff00000001808 */
[-C--:B------:R-:W-:Y:S08]  /*d160*/  HMMA.16816.F32 R120, R100, R118.reuse, R12 ;  /* 0x000000766478723c */ /* 0x080ff0000000180c */
[C---:B------:R-:W-:Y:S08]  /*d170*/  HMMA.16816.F32 R116, R40.reuse, R118, R16 ;  /* 0x000000762874723c */ /* 0x040ff00000001810 */
[-C--:B-1----:R-:W-:Y:S08]  /*d180*/  HMMA.16816.F32 R68, R40, R44.reuse, R68 ;  /* 0x0000002c2844723c */ /* 0x082ff00000001844 */
[C---:B------:R-:W-:Y:S08]  /*d190*/  HMMA.16816.F32 R72, R100.reuse, R44, R72 ;  /* 0x0000002c6448723c */ /* 0x040ff00000001848 */
[-C--:B------:R-:W-:Y:S08]  /*d1a0*/  HMMA.16816.F32 R76, R100, R46.reuse, R76 ;  /* 0x0000002e644c723c */ /* 0x080ff0000000184c */
[C---:B------:R-:W-:Y:S08]  /*d1b0*/  HMMA.16816.F32 R80, R40.reuse, R46, R80 ;  /* 0x0000002e2850723c */ /* 0x040ff00000001850 */
[-C--:B------:R-:W-:Y:S08]  /*d1c0*/  HMMA.16816.F32 R84, R40, R108.reuse, R84 ;  /* 0x0000006c2854723c */ /* 0x080ff00000001854 */
[C---:B------:R-:W-:Y:S08]  /*d1d0*/  HMMA.16816.F32 R88, R100.reuse, R108, R88 ;  /* 0x0000006c6458723c */ /* 0x040ff00000001858 */
[-C--:B------:R-:W-:Y:S08]  /*d1e0*/  HMMA.16816.F32 R112, R100, R110.reuse, R32 ;  /* 0x0000006e6470723c */ /* 0x080ff00000001820 */
[C---:B------:R-:W-:Y:S08]  /*d1f0*/  HMMA.16816.F32 R108, R40.reuse, R110, R20 ;  /* 0x0000006e286c723c */ /* 0x040ff00000001814 */
[-C--:B--2---:R-:W-:Y:S08]  /*d200*/  HMMA.16816.F32 R104, R40, R4.reuse, R28 ;  /* 0x000000042868723c */ /* 0x084ff0000000181c */
[C---:B------:R-:W-:Y:S08]  /*d210*/  HMMA.16816.F32 R92, R100.reuse, R4, R92 ;  /* 0x00000004645c723c */ /* 0x040ff0000000185c */
[-C--:B------:R-:W-:Y:S08]  /*d220*/  HMMA.16816.F32 R100, R100, R6.reuse, R24 ;  /* 0x000000066464723c */ /* 0x080ff00000001818 */
[----:B------:R-:W-:Y:S01]  /*d230*/  HMMA.16816.F32 R96, R40, R6, R96 ;  /* 0x000000062860723c */ /* 0x000fe20000001860 */
[----:B------:R-:W-:Y:S08]  /*d240*/  @!UPT UIADD3 URZ, UPT, UPT, URZ, URZ, URZ ;  /* 0x000000fffffff290 */ /* 0x000ff0000fffe0ff */
[----:B------:R-:W-:Y:S11]  /*d250*/  @P0 BRA `(.L_x_771) ;  /* 0xffffffc800b00947 */ /* 0x000ff6000383ffff */
.L_x_770:
[----:B------:R-:W1:Y:S01]  /*d260*/  SHFL.BFLY PT, R0, R226, 0x2, 0x1f ;  /* 0x0c401f00e2007f89 */ /* 0x000e6200000e0000 */
[----:B------:R-:W2:Y:S01]  /*d270*/  LDCU UR4, c[0x0][0x4fc] ;  /* 0x00009f80ff0477ac */ /* 0x000ea20008000800 */
[----:B------:R-:W-:Y:S01]  /*d280*/  S2UR UR8, SR_CTAID.Y ;  /* 0x00000000000879c3 */ /* 0x000fe20000002600 */
[----:B------:R-:W-:Y:S01]  /*d290*/  MOV R22, 0x7f800000 ;  /* 0x7f80000000167802 */ /* 0x000fe20000000f00 */
[----:B------:R-:W3:Y:S01]  /*d2a0*/  SHFL.BFLY PT, R9, R227, 0x2, 0x1f ;  /* 0x0c401f00e3097f89 */ /* 0x000ee200000e0000 */
[----:B------:R-:W-:Y:S01]  /*d2b0*/  UMOV UR5, 0x400 ;  /* 0x0000040000057882 */ /* 0x000fe20000000000 */
[----:B------:R-:W4:Y:S02]  /*d2c0*/  LDCU UR6, c[0x0][0x434] ;  /* 0x00008680ff0677ac */ /* 0x000f240008000800 */
[----:B------:R-:W5:Y:S02]  /*d2d0*/  SHFL.BFLY PT, R7, R219, 0x2, 0x1f ;  /* 0x0c401f00db077f89 */ /* 0x000f6400000e0000 */
[----:B------:R-:W-:Y:S02]  /*d2e0*/  S2UR UR7, SR_CTAID.Z ;  /* 0x00000000000779c3 */ /* 0x000fe40000002700 */
[----:B------:R-:W2:Y:S01]  /*d2f0*/  SHFL.BFLY PT, R2, R218, 0x2, 0x1f ;  /* 0x0c401f00da027f89 */ /* 0x000ea200000e0000 */
[----:B-1----:R-:W-:-:S02]  /*d300*/  FADD.FTZ R226, R0, R226 ;  /* 0x000000e200e27221 */ /* 0x002fc40000010000 */
[----:B------:R-:W1:Y:S01]  /*d310*/  S2R R0, SR_TID.X ;  /* 0x0000000000007919 */ /* 0x000e620000002100 */
[----:B---3--:R-:W-:Y:S02]  /*d320*/  FADD.FTZ R9, R9, R227 ;  /* 0x000000e309097221 */ /* 0x008fe40000010000 */
[----:B------:R-:W3:Y:S01]  /*d330*/  SHFL.BFLY PT, R8, R226, 0x1, 0x1f ;  /* 0x0c201f00e2087f89 */ /* 0x000ee200000e0000 */
[----:B-----5:R-:W-:-:S03]  /*d340*/  FADD.FTZ R7, R7, R219 ;  /* 0x000000db07077221 */ /* 0x020fc60000010000 */
[----:B------:R-:W5:Y:S01]  /*d350*/  SHFL.BFLY PT, R3, R9, 0x1, 0x1f ;  /* 0x0c201f0009037f89 */ /* 0x000f6200000e0000 */
[----:B--2---:R-:W-:-:S03]  /*d360*/  FADD.FTZ R218, R2, R218 ;  /* 0x000000da02da7221 */ /* 0x004fc60000010000 */
[----:B------:R-:W2:Y:S04]  /*d370*/  SHFL.BFLY PT, R2, R7, 0x1, 0x1f ;  /* 0x0c201f0007027f89 */ /* 0x000ea800000e0000 */
[----:B------:R-:W4:Y:S01]  /*d380*/  SHFL.BFLY PT, R6, R218, 0x1, 0x1f ;  /* 0x0c201f00da067f89 */ /* 0x000f2200000e0000 */
[----:B---3--:R-:W-:Y:S01]  /*d390*/  FADD.FTZ R8, R226, R8 ;  /* 0x00000008e2087221 */ /* 0x008fe20000010000 */
[----:B-1----:R-:W-:Y:S01]  /*d3a0*/  SHF.L.U32 R4, R0, 0x1, RZ ;  /* 0x0000000100047819 */ /* 0x002fe200000006ff */
[----:B-----5:R-:W-:Y:S02]  /*d3b0*/  FADD.FTZ R9, R9, R3 ;  /* 0x0000000309097221 */ /* 0x020fe40000010000 */
[----:B------:R-:W1:Y:S01]  /*d3c0*/  MUFU.RCP R12, R8 ;  /* 0x00000008000c7308 */ /* 0x000e620000001000 */
[----:B------:R-:W-:Y:S01]  /*d3d0*/  FSETP.NE.FTZ.AND P5, PT, R8, RZ, PT ;  /* 0x000000ff0800720b */ /* 0x000fe20003fb5000 */
[----:B--2---:R-:W-:Y:S01]  /*d3e0*/  FADD.FTZ R7, R7, R2 ;  /* 0x0000000207077221 */ /* 0x004fe20000010000 */
[----:B------:R-:W-:-:S02]  /*d3f0*/  LOP3.LUT R3, R4, 0x6, RZ, 0xc0, !PT ;  /* 0x0000000604037812 */ /* 0x000fc400078ec0ff */
[----:B------:R-:W-:Y:S01]  /*d400*/  SHF.L.U32 R2, R0, 0x5, RZ ;  /* 0x0000000500027819 */ /* 0x000fe200000006ff */
[----:B----4-:R-:W-:Y:S01]  /*d410*/  FADD.FTZ R6, R218, R6 ;  /* 0x00000006da067221 */ /* 0x010fe20000010000 */
[----:B------:R-:W-:Y:S01]  /*d420*/  FSETP.NE.FTZ.AND P6, PT, R9, RZ, PT ;  /* 0x000000ff0900720b */ /* 0x000fe20003fd5000 */
[----:B------:R-:W2:Y:S01]  /*d430*/  MUFU.RCP R5, R9 ;  /* 0x0000000900057308 */ /* 0x000ea20000001000 */
[----:B------:R-:W-:Y:S02]  /*d440*/  LOP3.LUT R2, R3, 0x7c00, R2, 0xf8, !PT ;  /* 0x00007c0003027812 */ /* 0x000fe400078ef802 */
[----:B------:R-:W-:Y:S02]  /*d450*/  FSETP.NE.FTZ.AND P1, PT, R7, RZ, PT ;  /* 0x000000ff0700720b */ /* 0x000fe40003f35000 */
[----:B------:R-:W-:Y:S02]  /*d460*/  FSETP.NE.FTZ.AND P0, PT, R6, RZ, PT ;  /* 0x000000ff0600720b */ /* 0x000fe40003f15000 */
[C---:B------:R-:W-:Y:S01]  /*d470*/  SHF.L.U32 R10, R0.reuse, 0x4, RZ ;  /* 0x00000004000a7819 */ /* 0x040fe200000006ff */
[----:B------:R-:W3:Y:S01]  /*d480*/  MUFU.RCP R11, R7 ;  /* 0x00000007000b7308 */ /* 0x000ee20000001000 */
[----:B------:R-:W-:-:S02]  /*d490*/  R2P PR, R0, 0x1c ;  /* 0x0000001c00007804 */ /* 0x000fc40000000000 */
[----:B-1----:R-:W-:Y:S02]  /*d4a0*/  FSEL R12, R12, 1, P5 ;  /* 0x3f8000000c0c7808 */ /* 0x002fe40002800000 */
[----:B------:R-:W-:-:S03]  /*d4b0*/  LOP3.LUT R10, R10, 0x1c0, RZ, 0xc0, !PT ;  /* 0x000001c00a0a7812 */ /* 0x000fc600078ec0ff */
[----:B------:R-:W1:Y:S01]  /*d4c0*/  MUFU.RCP R3, R6 ;  /* 0x0000000600037308 */ /* 0x000e620000001000 */
[----:B------:R-:W-:Y:S01]  /*d4d0*/  FMUL.FTZ R12, R12, UR4 ;  /* 0x000000040c0c7c20 */ /* 0x000fe20008410000 */
[----:B--2---:R-:W-:Y:S02]  /*d4e0*/  FSEL R5, R5, 1, P6 ;  /* 0x3f80000005057808 */ /* 0x004fe40003000000 */
[----:B------:R-:W-:Y:S01]  /*d4f0*/  LOP3.LUT R10, R10, 0x38, R4, 0xf8, !PT ;  /* 0x000000380a0a7812 */ /* 0x000fe200078ef804 */
[----:B------:R-:W-:Y:S01]  /*d500*/  FMUL.FTZ R130, R12, R130 ;  /* 0x000000820c827220 */ /* 0x000fe20000410000 */
[----:B------:R-:W-:Y:S01]  /*d510*/  MOV R4, 0x10 ;  /* 0x0000001000047802 */ /* 0x000fe20000000f00 */
[----:B------:R-:W-:Y:S01]  /*d520*/  FMUL.FTZ R5, R5, UR4 ;  /* 0x0000000405057c20 */ /* 0x000fe20008410000 */
[----:B------:R-:W-:Y:S01]  /*d530*/  LOP3.LUT R2, R2, R10, RZ, 0xfc, !PT ;  /* 0x0000000a02027212 */ /* 0x000fe200078efcff */
[C---:B------:R-:W-:Y:S01]  /*d540*/  FMUL.FTZ R131, R12.reuse, R131 ;  /* 0x000000830c837220 */ /* 0x040fe20000410000 */
[----:B---3--:R-:W-:Y:S01]  /*d550*/  FSEL R11, R11, 1, P1 ;  /* 0x3f8000000b0b7808 */ /* 0x008fe20000800000 */
[C---:B------:R-:W-:Y:S01]  /*d560*/  FMUL.FTZ R128, R5.reuse, R128 ;  /* 0x0000008005807220 */ /* 0x040fe20000410000 */
[C---:B------:R-:W-:Y:S01]  /*d570*/  FMUL.FTZ R129, R5.reuse, R129 ;  /* 0x0000008105817220 */ /* 0x040fe20000410000 */
[C---:B------:R-:W-:Y:S01]  /*d580*/  FMUL.FTZ R116, R5.reuse, R116 ;  /* 0x0000007405747220 */ /* 0x040fe20000410000 */
[----:B------:R-:W-:Y:S01]  /*d590*/  FMUL.FTZ R117, R5, R117 ;  /* 0x0000007505757220 */ /* 0x000fe20000410000 */
[----:B------:R-:W-:Y:S01]  /*d5a0*/  FMUL.FTZ R11, R11, UR4 ;  /* 0x000000040b0b7c20 */ /* 0x000fe20008410000 */
[C---:B------:R-:W-:Y:S01]  /*d5b0*/  FMUL.FTZ R118, R12.reuse, R118 ;  /* 0x000000760c767220 */ /* 0x040fe20000410000 */
[----:B------:R-:W-:Y:S01]  /*d5c0*/  FMUL.FTZ R119, R12, R119 ;  /* 0x000000770c777220 */ /* 0x000fe20000410000 */
[----:B-1----:R-:W-:Y:S01]  /*d5d0*/  FSEL R3, R3, 1, P0 ;  /* 0x3f80000003037808 */ /* 0x002fe20000000000 */
[C---:B------:R-:W-:Y:S01]  /*d5e0*/  FMUL.FTZ R124, R11.reuse, R124 ;  /* 0x0000007c0b7c7220 */ /* 0x040fe20000410000 */
[C---:B------:R-:W-:Y:S01]  /*d5f0*/  FMUL.FTZ R125, R11.reuse, R125 ;  /* 0x0000007d0b7d7220 */ /* 0x040fe20000410000 */
[----:B------:R-:W-:Y:S01]  /*d600*/  SEL R4, R4, 0xfffffff0, !P2 ;  /* 0xfffffff004047807 */ /* 0x000fe20005000000 */
[----:B------:R-:W-:Y:S01]  /*d610*/  FMUL.FTZ R120, R11, R120 ;  /* 0x000000780b787220 */ /* 0x000fe20000410000 */
[----:B------:R-:W-:Y:S01]  /*d620*/  FMUL.FTZ R3, R3, UR4 ;  /* 0x0000000403037c20 */ /* 0x000fe20008410000 */
[----:B------:R-:W1:Y:S01]  /*d630*/  S2UR UR4, SR_CgaCtaId ;  /* 0x00000000000479c3 */ /* 0x000e620000008800 */
[----:B------:R-:W-:Y:S01]  /*d640*/  F2FP.F16.F32.PACK_AB R128, R129, R128 ;  /* 0x000000808180723e */ /* 0x000fe200000000ff */
        /* <DEDUP_REMOVED lines=22> */
[----:B-1----:R-:W-:Y:S01]  /*d7b0*/  ULEA UR4, UR4, UR5, 0x18 ;  /* 0x0000000504047291 */ /* 0x002fe2000f8ec0ff */
[----:B------:R-:W-:Y:S01]  /*d7c0*/  MOV R3, 0x20 ;  /* 0x0000002000037802 */ /* 0x000fe20000000f00 */
[C---:B------:R-:W-:Y:S01]  /*d7d0*/  FMUL.FTZ R70, R12.reuse, R70 ;  /* 0x000000460c467220 */ /* 0x040fe20000410000 */
[----:B------:R-:W-:Y:S01]  /*d7e0*/  F2FP.F16.F32.PACK_AB R118, R119, R118 ;  /* 0x000000767776723e */ /* 0x000fe200000000ff */
[----:B------:R-:W-:Y:S01]  /*d7f0*/  FMUL.FTZ R71, R12, R71 ;  /* 0x000000470c477220 */ /* 0x000fe20000410000 */
[----:B------:R-:W-:Y:S01]  /*d800*/  SEL R13, R3, 0xffffffe0, !P3 ;  /* 0xffffffe0030d7807 */ /* 0x000fe20005800000 */
[C---:B------:R-:W-:Y:S01]  /*d810*/  FMUL.FTZ R80, R5.reuse, R80 ;  /* 0x0000005005507220 */ /* 0x040fe20000410000 */
[----:B------:R-:W-:Y:S01]  /*d820*/  LEA R2, R2, UR4, 0x1 ;  /* 0x0000000402027c11 */ /* 0x000fe2000f8e08ff */
[----:B------:R-:W-:Y:S01]  /*d830*/  FMUL.FTZ R81, R5, R81 ;  /* 0x0000005105517220 */ /* 0x000fe20000410000 */
[----:B------:R-:W-:Y:S01]  /*d840*/  F2FP.F16.F32.PACK_AB R124, R125, R124 ;  /* 0x0000007c7d7c723e */ /* 0x000fe200000000ff */
[----:B------:R-:W-:Y:S01]  /*d850*/  FMUL.FTZ R82, R12, R82 ;  /* 0x000000520c527220 */ /* 0x000fe20000410000 */
[----:B------:R-:W1:Y:S01]  /*d860*/  LDCU.U8 UR4, c[0x0][0x549] ;  /* 0x0000a920ff0477ac */ /* 0x000e620008000000 */
[----:B------:R-:W-:Y:S01]  /*d870*/  IADD3 R10, PT, PT, R4, R2, RZ ;  /* 0x00000002040a7210 */ /* 0x000fe20007ffe0ff */
[C---:B------:R-:W-:Y:S01]  /*d880*/  FMUL.FTZ R83, R12.reuse, R83 ;  /* 0x000000530c537220 */ /* 0x040fe20000410000 */
[----:B------:R-:W-:Y:S01]  /*d890*/  F2FP.F16.F32.PACK_AB R126, R127, R126 ;  /* 0x0000007e7f7e723e */ /* 0x000fe200000000ff */
[C---:B------:R-:W-:Y:S01]  /*d8a0*/  FMUL.FTZ R72, R11.reuse, R72 ;  /* 0x000000480b487220 */ /* 0x040fe20000410000 */
[----:B------:R-:W-:Y:S01]  /*d8b0*/  FMUL.FTZ R73, R11, R73 ;  /* 0x000000490b497220 */ /* 0x000fe20000410000 */
[----:B------:R-:W-:Y:S01]  /*d8c0*/  IADD3 R14, PT, PT, R13, R2, RZ ;  /* 0x000000020d0e7210 */ /* 0x000fe20007ffe0ff */
[C---:B------:R-:W-:Y:S01]  /*d8d0*/  FMUL.FTZ R76, R11.reuse, R76 ;  /* 0x0000004c0b4c7220 */ /* 0x040fe20000410000 */
[----:B------:R-:W-:Y:S01]  /*d8e0*/  FMUL.FTZ R77, R11, R77 ;  /* 0x0000004d0b4d7220 */ /* 0x000fe20000410000 */
[----:B------:R-:W-:Y:S01]  /*d8f0*/  STS [R2], R128 ;  /* 0x0000008002007388 */ /* 0x000fe20000000800 */
[C---:B------:R-:W-:Y:S01]  /*d900*/  FMUL.FTZ R84, R5.reuse, R84 ;  /* 0x0000005405547220 */ /* 0x040fe20000410000 */
[----:B------:R-:W-:Y:S01]  /*d910*/  FMUL.FTZ R85, R5, R85 ;  /* 0x0000005505557220 */ /* 0x000fe20000410000 */
[C---:B------:R-:W-:Y:S01]  /*d920*/  FMUL.FTZ R86, R12.reuse, R86 ;  /* 0x000000560c567220 */ /* 0x040fe20000410000 */
[----:B------:R-:W-:Y:S01]  /*d930*/  STS [R2+0x400], R130 ;  /* 0x0004008202007388 */ /* 0x000fe20000000800 */
[----:B------:R-:W-:Y:S01]  /*d940*/  FMUL.FTZ R87, R12, R87 ;  /* 0x000000570c577220 */ /* 0x000fe20000410000 */
[----:B------:R-:W-:Y:S01]  /*d950*/  F2FP.F16.F32.PACK_AB R120, R121, R120 ;  /* 0x000000787978723e */ /* 0x000fe200000000ff */
[----:B------:R-:W-:Y:S01]  /*d960*/  FMUL.FTZ R108, R5, R108 ;  /* 0x0000006c056c7220 */ /* 0x000fe20000410000 */
[----:B------:R-:W-:Y:S01]  /*d970*/  F2FP.F16.F32.PACK_AB R122, R123, R122 ;  /* 0x0000007a7b7a723e */ /* 0x000fe200000000ff */
[----:B------:R-:W-:Y:S01]  /*d980*/  STS [R10], R116 ;  /* 0x000000740a007388 */ /* 0x000fe20000000800 */
[----:B------:R-:W-:Y:S01]  /*d990*/  IADD3 R3, PT, PT, R2, 0x40, RZ ;  /* 0x0000004002037810 */ /* 0x000fe20007ffe0ff */
[----:B------:R-:W-:Y:S01]  /*d9a0*/  FMUL.FTZ R109, R5, R109 ;  /* 0x0000006d056d7220 */ /* 0x000fe20000410000 */
[C---:B------:R-:W-:Y:S01]  /*d9b0*/  FMUL.FTZ R110, R12.reuse, R110 ;  /* 0x0000006e0c6e7220 */ /* 0x040fe20000410000 */
[----:B------:R-:W-:Y:S01]  /*d9c0*/  STS [R10+0x400], R118 ;  /* 0x000400760a007388 */ /* 0x000fe20000000800 */
[----:B------:R-:W-:Y:S01]  /*d9d0*/  FMUL.FTZ R111, R12, R111 ;  /* 0x0000006f0c6f7220 */ /* 0x000fe20000410000 */
[----:B------:R-:W-:Y:S01]  /*d9e0*/  F2FP.F16.F32.PACK_AB R68, R69, R68 ;  /* 0x000000444544723e */ /* 0x000fe200000000ff */
[----:B------:R-:W-:Y:S01]  /*d9f0*/  FMUL.FTZ R88, R11, R88 ;  /* 0x000000580b587220 */ /* 0x000fe20000410000 */
[----:B------:R-:W-:Y:S01]  /*da00*/  F2FP.F16.F32.PACK_AB R70, R71, R70 ;  /* 0x000000464746723e */ /* 0x000fe200000000ff */
[----:B------:R-:W-:Y:S01]  /*da10*/  STS [R2+0x2000], R124 ;  /* 0x0020007c02007388 */ /* 0x000fe20000000800 */
[----:B------:R-:W-:Y:S01]  /*da20*/  @P4 IADD3 R3, PT, PT, R2, -0x40, RZ ;  /* 0xffffffc002034810 */ /* 0x000fe20007ffe0ff */
[----:B------:R-:W-:Y:S01]  /*da30*/  FMUL.FTZ R89, R11, R89 ;  /* 0x000000590b597220 */ /* 0x000fe20000410000 */
[----:B------:R-:W-:Y:S01]  /*da40*/  F2FP.F16.F32.PACK_AB R80, R81, R80 ;  /* 0x000000505150723e */ /* 0x000fe200000000ff */
[----:B------:R2:W-:Y:S01]  /*da50*/  STS [R2+0x2400], R126 ;  /* 0x0024007e02007388 */ /* 0x0005e20000000800 */
[----:B------:R-:W-:Y:S01]  /*da60*/  F2FP.F16.F32.PACK_AB R82, R83, R82 ;  /* 0x000000525352723e */ /* 0x000fe200000000ff */
[C---:B------:R-:W-:Y:S01]  /*da70*/  FMUL.FTZ R112, R11.reuse, R112 ;  /* 0x000000700b707220 */ /* 0x040fe20000410000 */
[----:B------:R-:W-:Y:S01]  /*da80*/  FMUL.FTZ R113, R11, R113 ;  /* 0x000000710b717220 */ /* 0x000fe20000410000 */
[----:B------:R-:W-:Y:S01]  /*da90*/  F2FP.F16.F32.PACK_AB R72, R73, R72 ;  /* 0x000000484948723e */ /* 0x000fe200000000ff */
[----:B------:R-:W-:Y:S01]  /*daa0*/  FMUL.FTZ R104, R5, R104 ;  /* 0x0000006805687220 */ /* 0x000fe20000410000 */
[----:B------:R-:W-:Y:S01]  /*dab0*/  F2FP.F16.F32.PACK_AB R74, R75, R74 ;  /* 0x0000004a4b4a723e */ /* 0x000fe200000000ff */
[C---:B------:R-:W-:Y:S01]  /*dac0*/  FMUL.FTZ R105, R5.reuse, R105 ;  /* 0x0000006905697220 */ /* 0x040fe20000410000 */
[----:B------:R-:W-:Y:S01]  /*dad0*/  FMUL.FTZ R96, R5, R96 ;  /* 0x0000006005607220 */ /* 0x000fe20000410000 */
[C---:B------:R-:W-:Y:S01]  /*dae0*/  FMUL.FTZ R106, R12.reuse, R106 ;  /* 0x0000006a0c6a7220 */ /* 0x040fe20000410000 */
[C---:B------:R-:W-:Y:S01]  /*daf0*/  FMUL.FTZ R107, R12.reuse, R107 ;  /* 0x0000006b0c6b7220 */ /* 0x040fe20000410000 */
[C---:B------:R-:W-:Y:S01]  /*db00*/  FMUL.FTZ R98, R12.reuse, R98 ;  /* 0x000000620c627220 */ /* 0x040fe20000410000 */
[----:B------:R-:W-:Y:S01]  /*db10*/  F2FP.F16.F32.PACK_AB R76, R77, R76 ;  /* 0x0000004c4d4c723e */ /* 0x000fe200000000ff */
[----:B------:R-:W-:Y:S01]  /*db20*/  FMUL.FTZ R5, R5, R97 ;  /* 0x0000006105057220 */ /* 0x000fe20000410000 */
[----:B------:R-:W-:Y:S01]  /*db30*/  F2FP.F16.F32.PACK_AB R78, R79, R78 ;  /* 0x0000004e4f4e723e */ /* 0x000fe200000000ff */
[----:B------:R-:W-:Y:S01]  /*db40*/  FMUL.FTZ R12, R12, R99 ;  /* 0x000000630c0c7220 */ /* 0x000fe20000410000 */
[----:B------:R-:W-:Y:S01]  /*db50*/  F2FP.F16.F32.PACK_AB R84, R85, R84 ;  /* 0x000000545554723e */ /* 0x000fe200000000ff */
[----:B------:R-:W-:Y:S01]  /*db60*/  STS [R10+0x2000], R120 ;  /* 0x002000780a007388 */ /* 0x000fe20000000800 */
[----:B------:R-:W-:Y:S01]  /*db70*/  F2FP.F16.F32.PACK_AB R86, R87, R86 ;  /* 0x000000565756723e */ /* 0x000fe200000000ff */
[C---:B------:R-:W-:Y:S01]  /*db80*/  FMUL.FTZ R92, R11.reuse, R92 ;  /* 0x0000005c0b5c7220 */ /* 0x040fe20000410000 */
[C---:B------:R-:W-:Y:S01]  /*db90*/  FMUL.FTZ R93, R11.reuse, R93 ;  /* 0x0000005d0b5d7220 */ /* 0x040fe20000410000 */
[----:B------:R3:W-:Y:S01]  /*dba0*/  STS [R10+0x2400], R122 ;  /* 0x0024007a0a007388 */ /* 0x0007e20000000800 */
[----:B------:R-:W-:Y:S01]  /*dbb0*/  FMUL.FTZ R100, R11, R100 ;  /* 0x000000640b647220 */ /* 0x000fe20000410000 */
[----:B------:R-:W-:Y:S01]  /*dbc0*/  F2FP.F16.F32.PACK_AB R108, R109, R108 ;  /* 0x0000006c6d6c723e */ /* 0x000fe200000000ff */
[----:B------:R-:W-:Y:S01]  /*dbd0*/  FMUL.FTZ R11, R11, R101 ;  /* 0x000000650b0b7220 */ /* 0x000fe20000410000 */
[----:B--2---:R-:W-:Y:S01]  /*dbe0*/  IADD3 R2, PT, PT, R4, R14, RZ ;  /* 0x0000000e04027210 */ /* 0x004fe20007ffe0ff */
[----:B------:R-:W-:Y:S01]  /*dbf0*/  STS [R14], R68 ;  /* 0x000000440e007388 */ /* 0x000fe20000000800 */
[----:B------:R-:W-:Y:S01]  /*dc00*/  F2FP.F16.F32.PACK_AB R110, R111, R110 ;  /* 0x0000006e6f6e723e */ /* 0x000fe200000000ff */
[----:B-1----:R-:W-:Y:S01]  /*dc10*/  UISETP.NE.AND UP1, UPT, UR4, URZ, UPT ;  /* 0x000000ff0400728c */ /* 0x002fe2000bf25270 */
[----:B------:R-:W-:Y:S01]  /*dc20*/  IADD3 R13, PT, PT, R13, R3, RZ ;  /* 0x000000030d0d7210 */ /* 0x000fe20007ffe0ff */
[----:B------:R-:W-:Y:S01]  /*dc30*/  STS [R14+0x400], R70 ;  /* 0x000400460e007388 */ /* 0x000fe20000000800 */
[----:B------:R-:W-:Y:S01]  /*dc40*/  F2FP.F16.F32.PACK_AB R88, R89, R88 ;  /* 0x000000585958723e */ /* 0x000fe200000000ff */
[----:B------:R1:W2:Y:S01]  /*dc50*/  @P6 MUFU.LG2 R20, R9 ;  /* 0x0000000900146308 */ /* 0x0002a20000000c00 */
[----:B------:R-:W-:Y:S01]  /*dc60*/  F2FP.F16.F32.PACK_AB R90, R91, R90 ;  /* 0x0000005a5b5a723e */ /* 0x000fe200000000ff */
[----:B------:R-:W-:Y:S01]  /*dc70*/  STS [R2], R80 ;  /* 0x0000005002007388 */ /* 0x000fe20000000800 */
[----:B------:R-:W-:-:S02]  /*dc80*/  F2FP.F16.F32.PACK_AB R112, R113, R112 ;  /* 0x000000707170723e */ /* 0x000fc400000000ff */
[----:B------:R-:W-:Y:S01]  /*dc90*/  F2FP.F16.F32.PACK_AB R114, R115, R114 ;  /* 0x000000727372723e */ /* 0x000fe200000000ff */
[----:B------:R-:W-:Y:S01]  /*dca0*/  STS [R2+0x400], R82 ;  /* 0x0004005202007388 */ /* 0x000fe20000000800 */
[----:B------:R-:W-:Y:S01]  /*dcb0*/  F2FP.F16.F32.PACK_AB R104, R105, R104 ;  /* 0x000000686968723e */ /* 0x000fe200000000ff */
[----:B------:R-:W4:Y:S01]  /*dcc0*/  @UP1 LDCU.64 UR4, c[0x0][0x430] ;  /* 0x00008600ff0417ac */ /* 0x000f220008000a00 */
[----:B------:R-:W-:Y:S01]  /*dcd0*/  F2FP.F16.F32.PACK_AB R106, R107, R106 ;  /* 0x0000006a6b6a723e */ /* 0x000fe200000000ff */
[----:B------:R-:W-:Y:S01]  /*dce0*/  STS [R14+0x2000], R72 ;  /* 0x002000480e007388 */ /* 0x000fe20000000800 */
[----:B------:R-:W-:Y:S01]  /*dcf0*/  F2FP.F16.F32.PACK_AB R5, R5, R96 ;  /* 0x000000600505723e */ /* 0x000fe200000000ff */
[----:B------:R1:W1:Y:S01]  /*dd00*/  @P5 MUFU.LG2 R16, R8 ;  /* 0x0000000800105308 */ /* 0x0002620000000c00 */
[----:B------:R-:W-:Y:S01]  /*dd10*/  F2FP.F16.F32.PACK_AB R12, R12, R98 ;  /* 0x000000620c0c723e */ /* 0x000fe200000000ff */
[----:B------:R-:W-:Y:S01]  /*dd20*/  STS [R14+0x2400], R74 ;  /* 0x0024004a0e007388 */ /* 0x000fe20000000800 */
[C---:B---3--:R-:W-:Y:S01]  /*dd30*/  IADD3 R10, PT, PT, R4.reuse, R3, RZ ;  /* 0x00000003040a7210 */ /* 0x048fe20007ffe0ff */
[----:B------:R-:W3:Y:S01]  /*dd40*/  @UP1 LDCU UR9, c[0x0][0x430] ;  /* 0x00008600ff0917ac */ /* 0x000ee20008000800 */
[----:B------:R-:W-:Y:S01]  /*dd50*/  IADD3 R4, PT, PT, R4, R13, RZ ;  /* 0x0000000d04047210 */ /* 0x000fe20007ffe0ff */
[----:B------:R-:W-:Y:S01]  /*dd60*/  STS [R2+0x2000], R76 ;  /* 0x0020004c02007388 */ /* 0x000fe20000000800 */
[----:B------:R-:W-:-:S02]  /*dd70*/  F2FP.F16.F32.PACK_AB R92, R93, R92 ;  /* 0x0000005c5d5c723e */ /* 0x000fc400000000ff */
[----:B------:R-:W-:Y:S01]  /*dd80*/  F2FP.F16.F32.PACK_AB R94, R95, R94 ;  /* 0x0000005e5f5e723e */ /* 0x000fe200000000ff */
[----:B------:R-:W-:Y:S01]  /*dd90*/  STS [R2+0x2400], R78 ;  /* 0x0024004e02007388 */ /* 0x000fe20000000800 */
[----:B------:R-:W-:-:S03]  /*dda0*/  F2FP.F16.F32.PACK_AB R11, R11, R100 ;  /* 0x000000640b0b723e */ /* 0x000fc600000000ff */
[----:B------:R-:W-:Y:S01]  /*ddb0*/  STS [R3], R84 ;  /* 0x0000005403007388 */ /* 0x000fe20000000800 */
[----:B----4-:R-:W-:Y:S01]  /*ddc0*/  @UP1 UIMAD UR13, UR5, UR4, URZ ;  /* 0x00000004050d12a4 */ /* 0x010fe2000f8e02ff */
[----:B------:R-:W4:Y:S02]  /*ddd0*/  LDCU.U8 UR5, c[0x0][0x548] ;  /* 0x0000a900ff0577ac */ /* 0x000f240008000000 */
[----:B------:R-:W-:Y:S01]  /*dde0*/  STS [R3+0x400], R86 ;  /* 0x0004005603007388 */ /* 0x000fe20000000800 */
[----:B------:R-:W-:-:S03]  /*ddf0*/  @UP1 UMOV UR4, 0x1 ;  /* 0x0000000100041882 */ /* 0x000fc60000000000 */
[----:B------:R-:W-:Y:S04]  /*de00*/  STS [R10], R108 ;  /* 0x0000006c0a007388 */ /* 0x000fe80000000800 */
[----:B------:R-:W-:Y:S04]  /*de10*/  STS [R10+0x400], R110 ;  /* 0x0004006e0a007388 */ /* 0x000fe80000000800 */
[----:B------:R-:W-:Y:S04]  /*de20*/  STS [R3+0x2000], R88 ;  /* 0x0020005803007388 */ /* 0x000fe80000000800 */
[----:B------:R-:W-:Y:S04]  /*de30*/  STS [R3+0x2400], R90 ;  /* 0x0024005a03007388 */ /* 0x000fe80000000800 */
[----:B------:R-:W-:Y:S04]  /*de40*/  STS [R10+0x2000], R112 ;  /* 0x002000700a007388 */ /* 0x000fe80000000800 */
[----:B------:R-:W-:Y:S04]  /*de50*/  STS [R10+0x2400], R114 ;  /* 0x002400720a007388 */ /* 0x000fe80000000800 */
[----:B------:R-:W-:Y:S04]  /*de60*/  STS [R13], R104 ;  /* 0x000000680d007388 */ /* 0x000fe80000000800 */
[----:B------:R-:W-:Y:S04]  /*de70*/  STS [R13+0x400], R106 ;  /* 0x0004006a0d007388 */ /* 0x000fe80000000800 */
[----:B------:R5:W-:Y:S04]  /*de80*/  STS [R4], R5 ;  /* 0x0000000504007388 */ /* 0x000be80000000800 */
[----:B------:R-:W-:Y:S04]  /*de90*/  STS [R4+0x400], R12 ;  /* 0x0004000c04007388 */ /* 0x000fe80000000800 */
[----:B------:R-:W-:Y:S04]  /*dea0*/  STS [R13+0x2000], R92 ;  /* 0x0020005c0d007388 */ /* 0x000fe80000000800 */
[----:B------:R-:W-:Y:S04]  /*deb0*/  STS [R13+0x2400], R94 ;  /* 0x0024005e0d007388 */ /* 0x000fe80000000800 */
[----:B------:R-:W-:Y:S04]  /*dec0*/  STS [R4+0x2000], R11 ;  /* 0x0020000b04007388 */ /* 0x000fe80000000800 */
[----:B------:R2:W-:Y:S01]  /*ded0*/  STS [R4+0x2400], R102 ;  /* 0x0024006604007388 */ /* 0x0005e20000000800 */
[----:B-----5:R-:W1:Y:S08]  /*dee0*/  @P6 LDC R5, c[0x0][0x458] ;  /* 0x00011600ff056b82 */ /* 0x020e700000000800 */
[----:B--2---:R-:W2:Y:S01]  /*def0*/  @P5 LDC R4, c[0x0][0x458] ;  /* 0x00011600ff045b82 */ /* 0x004ea20000000800 */
[----:B---34-:R-:W-:Y:S05]  /*df00*/  BRA.U UP1, `(.L_x_774) ;  /* 0x0000000101287547 */ /* 0x018fea000b800000 */
[----:B------:R-:W-:Y:S01]  /*df10*/  UISETP.NE.AND UP0, UPT, UR5, URZ, UPT ;  /* 0x000000ff0500728c */ /* 0x000fe2000bf05270 */
[----:B------:R-:W3:Y:S10]  /*df20*/  LDCU UR10, c[0x0][0x3e0] ;  /* 0x00007c00ff0a77ac */ /* 0x000ef40008000800 */
[----:B------:R-:W3:Y:S01]  /*df30*/  @UP0 LDCU UR4, c[0x0][0x454] ;  /* 0x00008a80ff0407ac */ /* 0x000ee20008000800 */
[----:B------:R-:W4:Y:S01]  /*df40*/  @!UP0 LDCU UR9, c[0x0][0x434] ;  /* 0x00008680ff0987ac */ /* 0x000f220008000800 */
[----:B------:R-:W5:Y:S02]  /*df50*/  @UP0 LDCU UR13, c[0x0][0x454] ;  /* 0x00008a80ff0d07ac */ /* 0x000f640008000800 */
[----:B-----5:R-:W1:Y:S01]  /*df60*/  @!UP0 LDCU UR13, c[0x0][0x434] ;  /* 0x00008680ff0d87ac */ /* 0x020e620008000800 */
[----:B---3--:R-:W-:-:S02]  /*df70*/  @UP0 UIMAD UR4, UR4, UR10, URZ ;  /* 0x0000000a040402a4 */ /* 0x008fc4000f8e02ff */
[----:B----4-:R-:W-:-:S03]  /*df80*/  @!UP0 UIMAD UR4, UR9, UR10, URZ ;  /* 0x0000000a090482a4 */ /* 0x010fc6000f8e02ff */
[----:B------:R-:W-:Y:S01]  /*df90*/  @UP0 UMOV UR9, 0x1 ;  /* 0x0000000100090882 */ /* 0x000fe20000000000 */
[----:B------:R-:W-:-:S08]  /*dfa0*/  @!UP0 UMOV UR9, 0x1 ;  /* 0x0000000100098882 */ /* 0x000fd00000000000 */
.L_x_774:
[----:B------:R-:W-:Y:S01]  /*dfb0*/  BAR.SYNC.DEFER_BLOCKING 0x0 ;  /* 0x0000000000007b1d */ /* 0x000fe20000010000 */
[----:B------:R-:W-:Y:S01]  /*dfc0*/  @P6 FMUL.FTZ R20, R20, 0.69314718246459960938 ;  /* 0x3f31721814146820 */ /* 0x000fe20000410000 */
[----:B------:R-:W-:Y:S01]  /*dfd0*/  UISETP.NE.AND UP1, UPT, UR5, URZ, !UP1 ;  /* 0x000000ff0500728c */ /* 0x000fe2000cf25270 */
[----:B------:R-:W-:Y:S01]  /*dfe0*/  MOV R23, 0x7f800000 ;  /* 0x7f80000000177802 */ /* 0x000fe20000000f00 */
[----:B-1----:R-:W-:Y:S01]  /*dff0*/  UIMAD UR13, UR7, UR13, URZ ;  /* 0x0000000d070d72a4 */ /* 0x002fe2000f8e02ff */
[----:B------:R-:W-:-:S03]  /*e000*/  @P6 FFMA.FTZ R22, R136, R5, R20 ;  /* 0x0000000588166223 */ /* 0x000fc60000010014 */
[----:B------:R-:W1:Y:S01]  /*e010*/  LDC.64 R2, c[0x0][0x400] ;  /* 0x00010000ff027b82 */ /* 0x000e620000000a00 */
[----:B------:R3:W4:Y:S01]  /*e020*/  @P1 MUFU.LG2 R18, R7 ;  /* 0x0000000700121308 */ /* 0x0007220000000c00 */
[----:B------:R-:W-:Y:S01]  /*e030*/  UIMAD UR5, UR8, UR6, URZ ;  /* 0x00000006080572a4 */ /* 0x000fe2000f8e02ff */
[----:B------:R-:W-:Y:S01]  /*e040*/  LOP3.LUT P2, RZ, R0, 0x3, RZ, 0xc0, !PT ;  /* 0x0000000300ff7812 */ /* 0x000fe2000784c0ff */
[----:B------:R-:W-:Y:S01]  /*e050*/  UIMAD UR12, UR24, UR9, URZ ;  /* 0x00000009180c72a4 */ /* 0x000fe2000f8e02ff */
[----:B------:R-:W-:Y:S01]  /*e060*/  MOV R26, R206 ;  /* 0x000000ce001a7202 */ /* 0x000fe20000000f00 */
[----:B------:R-:W-:Y:S01]  /*e070*/  BSSY.RECONVERGENT B0, `(.L_x_775) ;  /* 0x0000042000007945 */ /* 0x000fe20003800200 */
[----:B------:R-:W-:Y:S01]  /*e080*/  @!UP1 UIMAD UR13, UR8, UR4, UR13 ;  /* 0x00000004080d92a4 */ /* 0x000fe2000f8e020d */
[----:B------:R-:W5:Y:S01]  /*e090*/  @P1 LDC R17, c[0x0][0x458] ;  /* 0x00011600ff111b82 */ /* 0x000f620000000800 */
[----:B------:R-:W1:Y:S01]  /*e0a0*/  @P0 MUFU.LG2 R19, R6 ;  /* 0x0000000600130308 */ /* 0x000e620000000c00 */
[----:B------:R-:W-:Y:S01]  /*e0b0*/  USHF.R.S32.HI UR4, URZ, 0x1f, UR5 ;  /* 0x0000001fff047899 */ /* 0x000fe20008011405 */
[----:B------:R-:W-:Y:S01]  /*e0c0*/  MOV R27, RZ ;  /* 0x000000ff001b7202 */ /* 0x000fe20000000f00 */
[----:B------:R-:W-:Y:S01]  /*e0d0*/  USEL UR5, UR5, URZ, UP1 ;  /* 0x000000ff05057287 */ /* 0x000fe20008800000 */
[----:B------:R-:W-:Y:S01]  /*e0e0*/  MOV R25, 0x7f800000 ;  /* 0x7f80000000197802 */ /* 0x000fe20000000f00 */
[----:B------:R-:W-:Y:S01]  /*e0f0*/  USHF.R.S32.HI UR10, URZ, 0x1f, UR12 ;  /* 0x0000001fff0a7899 */ /* 0x000fe2000801140c */
[----:B------:R-:W-:Y:S01]  /*e100*/  MOV R24, 0x7f800000 ;  /* 0x7f80000000187802 */ /* 0x000fe20000000f00 */
[----:B------:R-:W-:Y:S01]  /*e110*/  USEL UR4, UR4, URZ, UP1 ;  /* 0x000000ff04047287 */ /* 0x000fe20008800000 */
[----:B------:R1:W5:Y:S01]  /*e120*/  LDS.128 R12, [R204] ;  /* 0x00000000cc0c7984 */ /* 0x0003620000000c00 */
[----:B---3--:R-:W-:Y:S01]  /*e130*/  @P5 FMUL.FTZ R7, R16, 0.69314718246459960938 ;  /* 0x3f31721810075820 */ /* 0x008fe20000410000 */
[----:B------:R-:W-:Y:S01]  /*e140*/  USHF.R.S32.HI UR11, URZ, 0x1f, UR13 ;  /* 0x0000001fff0b7899 */ /* 0x000fe2000801140d */
[----:B------:R-:W3:Y:S01]  /*e150*/  @P0 LDC R16, c[0x0][0x458] ;  /* 0x00011600ff100b82 */ /* 0x000ee20000000800 */
[----:B------:R1:W3:Y:S01]  /*e160*/  LDS.128 R8, [R204+0x800] ;  /* 0x00080000cc087984 */ /* 0x0002e20000000c00 */
[----:B--2---:R-:W-:Y:S01]  /*e170*/  @P5 FFMA.FTZ R23, R135, R4, R7 ;  /* 0x0000000487175223 */ /* 0x004fe20000010007 */
[----:B------:R-:W-:Y:S01]  /*e180*/  UIADD3 UR12, UP1, UP0, UR12, UR5, UR13 ;  /* 0x000000050c0c7290 */ /* 0x000fe2000f83e00d */
[----:B----4-:R-:W-:Y:S01]  /*e190*/  @P1 FMUL.FTZ R18, R18, 0.69314718246459960938 ;  /* 0x3f31721812121820 */ /* 0x010fe20000410000 */
[----:B-1----:R-:W-:-:S04]  /*e1a0*/  IMAD.WIDE.U32 R26, R2, UR8, R26 ;  /* 0x00000008021a7c25 */ /* 0x002fc8000f8e001a */
[----:B------:R-:W-:Y:S01]  /*e1b0*/  @P0 FMUL.FTZ R19, R19, 0.69314718246459960938 ;  /* 0x3f31721813130820 */ /* 0x000fe20000410000 */
[----:B------:R-:W-:Y:S01]  /*e1c0*/  UIADD3.X UR10, UPT, UPT, UR10, UR4, UR11, UP1, UP0 ;  /* 0x000000040a0a7290 */ /* 0x000fe20008fe040b */
[----:B------:R-:W1:Y:S01]  /*e1d0*/  LDC.64 R6, c[0x0][0x410] ;  /* 0x00010400ff067b82 */ /* 0x000e620000000a00 */
[----:B------:R-:W-:Y:S02]  /*e1e0*/  IMAD R33, R3, UR8, R27 ;  /* 0x0000000803217c24 */ /* 0x000fe4000f8e021b */
[----:B-----5:R-:W-:-:S05]  /*e1f0*/  @P1 FFMA.FTZ R25, R134, R17, R18 ;  /* 0x0000001186191223 */ /* 0x020fca0000010012 */
[----:B------:R-:W2:Y:S01]  /*e200*/  LDC.64 R4, c[0x0][0x408] ;  /* 0x00010200ff047b82 */ /* 0x000ea20000000a00 */
[----:B---3--:R-:W-:Y:S01]  /*e210*/  @P0 FFMA.FTZ R24, R133, R16, R19 ;  /* 0x0000001085180223 */ /* 0x008fe20000010013 */
[----:B------:R-:W-:Y:S06]  /*e220*/  @P2 BRA `(.L_x_776) ;  /* 0x0000000000982947 */ /* 0x000fec0003800000 */
[----:B------:R-:W-:Y:S01]  /*e230*/  SHF.R.U32.HI R0, RZ, 0x1, R0 ;  /* 0x00000001ff007819 */ /* 0x000fe20000011600 */
[----:B------:R-:W-:-:S03]  /*e240*/  UIADD3 UR4, UPT, UPT, -UR24, UR6, URZ ;  /* 0x0000000618047290 */ /* 0x000fc6000fffe1ff */
        /* <DEDUP_REMOVED lines=8> */
[----:B------:R-:W3:Y:S01]  /*e2d0*/  @!P6 LDC.64 R20, c[0x0][0x420] ;  /* 0x00010800ff14eb82 */ /* 0x000ee20000000a00 */
[----:B------:R-:W-:-:S05]  /*e2e0*/  @!P6 IMAD R0, R0, UR9, RZ ;  /* 0x000000090000ec24 */ /* 0x000fca000f8e02ff */
[----:B------:R-:W-:Y:S01]  /*e2f0*/  @!P6 IADD3 R28, P0, PT, R0, UR12, RZ ;  /* 0x0000000c001cec10 */ /* 0x000fe2000ff1e0ff */
[----:B------:R-:W-:Y:S01]  /*e300*/  @!P5 IMAD R31, R31, UR9, RZ ;  /* 0x000000091f1fdc24 */ /* 0x000fe2000f8e02ff */
[----:B------:R-:W4:Y:S01]  /*e310*/  @!P5 LDC.64 R18, c[0x0][0x420] ;  /* 0x00010800ff12db82 */ /* 0x000f220000000a00 */
[----:B------:R-:W-:Y:S01]  /*e320*/  @!P4 IMAD R30, R30, UR9, RZ ;  /* 0x000000091e1ecc24 */ /* 0x000fe2000f8e02ff */
[----:B------:R-:W-:Y:S01]  /*e330*/  @!P6 LEA.HI.X.SX32 R0, R0, UR10, 0x1, P0 ;  /* 0x0000000a0000ec11 */ /* 0x000fe200080f0eff */
[----:B------:R-:W-:-:S05]  /*e340*/  @!P3 IMAD R29, R29, UR9, RZ ;  /* 0x000000091d1dbc24 */ /* 0x000fca000f8e02ff */
[----:B------:R-:W5:Y:S08]  /*e350*/  @!P4 LDC.64 R16, c[0x0][0x420] ;  /* 0x00010800ff10cb82 */ /* 0x000f700000000a00 */
[----:B------:R-:W1:Y:S01]  /*e360*/  @!P3 LDC.64 R2, c[0x0][0x420] ;  /* 0x00010800ff02bb82 */ /* 0x000e620000000a00 */
[----:B---3--:R-:W-:Y:S02]  /*e370*/  @!P6 LEA R34, P1, R28, R20, 0x2 ;  /* 0x000000141c22e211 */ /* 0x008fe400078210ff */
[----:B------:R-:W-:-:S02]  /*e380*/  @!P5 IADD3 R20, P0, PT, R31, UR12, RZ ;  /* 0x0000000c1f14dc10 */ /* 0x000fc4000ff1e0ff */
[----:B------:R-:W-:Y:S02]  /*e390*/  @!P6 LEA.HI.X R35, R28, R21, R0, 0x2, P1 ;  /* 0x000000151c23e211 */ /* 0x000fe400008f1400 */
[----:B------:R-:W-:Y:S02]  /*e3a0*/  @!P5 LEA.HI.X.SX32 R31, R31, UR10, 0x1, P0 ;  /* 0x0000000a1f1fdc11 */ /* 0x000fe400080f0eff */
[----:B----4-:R-:W-:Y:S01]  /*e3b0*/  @!P5 LEA R36, P2, R20, R18, 0x2 ;  /* 0x000000121424d211 */ /* 0x010fe200078410ff */
[----:B------:R3:W-:Y:S01]  /*e3c0*/  @!P6 STG.E desc[UR28][R34.64], R22 ;  /* 0x000000162200e986 */ /* 0x0007e2000c10191c */
[C---:B------:R-:W-:Y:S02]  /*e3d0*/  @!P4 IADD3 R0, P1, PT, R30.reuse, UR12, RZ ;  /* 0x0000000c1e00cc10 */ /* 0x040fe4000ff3e0ff */
[----:B------:R-:W-:Y:S02]  /*e3e0*/  @!P3 IADD3 R18, P0, PT, R29, UR12, RZ ;  /* 0x0000000c1d12bc10 */ /* 0x000fe4000ff1e0ff */
[----:B------:R-:W-:-:S02]  /*e3f0*/  @!P4 LEA.HI.X.SX32 R30, R30, UR10, 0x1, P1 ;  /* 0x0000000a1e1ecc11 */ /* 0x000fc400088f0eff */
[----:B------:R-:W-:Y:S02]  /*e400*/  @!P3 LEA.HI.X.SX32 R29, R29, UR10, 0x1, P0 ;  /* 0x0000000a1d1dbc11 */ /* 0x000fe400080f0eff */
[----:B-----5:R-:W-:Y:S02]  /*e410*/  @!P4 LEA R16, P1, R0, R16, 0x2 ;  /* 0x000000100010c211 */ /* 0x020fe400078210ff */
[----:B------:R-:W-:Y:S02]  /*e420*/  @!P5 LEA.HI.X R37, R20, R19, R31, 0x2, P2 ;  /* 0x000000131425d211 */ /* 0x000fe400010f141f */
[----:B------:R-:W-:Y:S02]  /*e430*/  @!P4 LEA.HI.X R17, R0, R17, R30, 0x2, P1 ;  /* 0x000000110011c211 */ /* 0x000fe400008f141e */
[C---:B-1----:R-:W-:Y:S01]  /*e440*/  @!P3 LEA R2, P0, R18.reuse, R2, 0x2 ;  /* 0x000000021202b211 */ /* 0x042fe200078010ff */
[----:B------:R3:W-:Y:S03]  /*e450*/  @!P5 STG.E desc[UR28][R36.64], R23 ;  /* 0x000000172400d986 */ /* 0x0007e6000c10191c */
[----:B------:R-:W-:Y:S01]  /*e460*/  @!P3 LEA.HI.X R3, R18, R3, R29, 0x2, P0 ;  /* 0x000000031203b211 */ /* 0x000fe200000f141d */
[----:B------:R3:W-:Y:S04]  /*e470*/  @!P4 STG.E desc[UR28][R16.64], R25 ;  /* 0x000000191000c986 */ /* 0x0007e8000c10191c */
[----:B------:R3:W-:Y:S04]  /*e480*/  @!P3 STG.E desc[UR28][R2.64], R24 ;  /* 0x000000180200b986 */ /* 0x0007e8000c10191c */
.L_x_776:
[----:B------:R-:W-:Y:S05]  /*e490*/  BSYNC.RECONVERGENT B0 ;  /* 0x0000000000007941 */ /* 0x000fea0003800200 */
.L_x_775:
[----:B------:R-:W-:Y:S01]  /*e4a0*/  IMAD.MOV.U32 R32, RZ, RZ, R26 ;  /* 0x000000ffff207224 */ /* 0x000fe200078e001a */
[----:B------:R-:W4:Y:S01]  /*e4b0*/  LDCU.64 UR4, c[0x0][0x3f0] ;  /* 0x00007e00ff0477ac */ /* 0x000f220008000a00 */
[----:B---3--:R-:W3:Y:S01]  /*e4c0*/  LDS.128 R16, [R204+0x1000] ;  /* 0x00100000cc107984 */ /* 0x008ee20000000c00 */
[----:B--2---:R-:W-:Y:S02]  /*e4d0*/  IMAD R0, R4, UR31, RZ ;  /* 0x0000001f04007c24 */ /* 0x004fe4000f8e02ff */
[----:B-1----:R-:W-:Y:S01]  /*e4e0*/  IMAD.WIDE.U32 R2, R6, UR7, R32 ;  /* 0x0000000706027c25 */ /* 0x002fe2000f8e0020 */
[----:B------:R-:W1:Y:S01]  /*e4f0*/  LDS.128 R28, [R204+0x1800] ;  /* 0x00180000cc1c7984 */ /* 0x000e620000000c00 */
[----:B------:R-:W-:Y:S02]  /*e500*/  SHF.L.U64.HI R6, R4, 0x5, R5 ;  /* 0x0000000504067819 */ /* 0x000fe40000010205 */
[----:B------:R-:W-:Y:S01]  /*e510*/  IMAD R3, R7, UR7, R3 ;  /* 0x0000000707037c24 */ /* 0x000fe2000f8e0203 */
[----:B------:R-:W2:Y:S01]  /*e520*/  LDS.128 R24, [R204+0x2000] ;  /* 0x00200000cc187984 */ /* 0x000ea20000000c00 */
[----:B------:R-:W-:-:S02]  /*e530*/  IMAD R0, R203, R5, R0 ;  /* 0x00000005cb007224 */ /* 0x000fc400078e0200 */
[----:B------:R-:W-:Y:S01]  /*e540*/  IMAD.WIDE.U32 R2, R203, R4, R2 ;  /* 0x00000004cb027225 */ /* 0x000fe200078e0002 */
[----:B------:R-:W5:Y:S03]  /*e550*/  LDS.128 R20, [R204+0x2800] ;  /* 0x00280000cc147984 */ /* 0x000f660000000c00 */
[----:B------:R-:W-:Y:S01]  /*e560*/  IMAD.IADD R0, R3, 0x1, R0 ;  /* 0x0000000103007824 */ /* 0x000fe200078e0200 */
[----:B------:R-:W5:Y:S01]  /*e570*/  LDS.128 R32, [R204+0x3000] ;  /* 0x00300000cc207984 */ /* 0x000f620000000c00 */
[----:B------:R-:W-:Y:S01]  /*e580*/  IMAD.SHL.U32 R3, R4, 0x20, RZ ;  /* 0x0000002004037824 */ /* 0x000fe200078e00ff */
[C---:B----4-:R-:W-:Y:S02]  /*e590*/  LEA R36, P0, R2.reuse, UR4, 0x1 ;  /* 0x0000000402247c11 */ /* 0x050fe4000f8008ff */
[----:B------:R-:W4:Y:S02]  /*e5a0*/  LDS.128 R204, [R204+0x3800] ;  /* 0x00380000cccc7984 */ /* 0x000f240000000c00 */
[----:B------:R-:W-:-:S02]  /*e5b0*/  LEA.HI.X R37, R2, UR5, R0, 0x1, P0 ;  /* 0x0000000502257c11 */ /* 0x000fc400080f0c00 */
[----:B------:R-:W-:Y:S02]  /*e5c0*/  IADD3 R42, P2, PT, R36, R3, RZ ;  /* 0x00000003242a7210 */ /* 0x000fe40007f5e0ff */
[C---:B------:R-:W-:Y:S01]  /*e5d0*/  SHF.L.U32 R0, R4.reuse, 0x6, RZ ;  /* 0x0000000604007819 */ /* 0x040fe200000006ff */
[----:B------:R-:W-:Y:S01]  /*e5e0*/  STG.E.128 desc[UR28][R36.64], R12 ;  /* 0x0000000c24007986 */ /* 0x000fe2000c101d1c */
[C---:B------:R-:W-:Y:S01]  /*e5f0*/  LEA R38, P0, R4.reuse, R36, 0x7 ;  /* 0x0000002404267211 */ /* 0x040fe200078038ff */
[C---:B------:R-:W-:Y:S01]  /*e600*/  IMAD.X R43, R37.reuse, 0x1, R6, P2 ;  /* 0x00000001252b7824 */ /* 0x040fe200010e0606 */
[--C-:B------:R-:W-:Y:S02]  /*e610*/  SHF.L.U64.HI R2, R4, 0x6, R5.reuse ;  /* 0x0000000604027819 */ /* 0x100fe40000010205 */
[----:B------:R-:W-:Y:S02]  /*e620*/  IADD3 R40, P1, PT, R36, R0, RZ ;  /* 0x0000000024287210 */ /* 0x000fe40007f3e0ff */
[----:B------:R-:W-:Y:S01]  /*e630*/  LEA.HI.X R39, R4, R37, R5, 0x7, P0 ;  /* 0x0000002504277211 */ /* 0x000fe200000f3c05 */
[----:B------:R5:W-:Y:S01]  /*e640*/  STG.E.128 desc[UR28][R42.64], R8 ;  /* 0x000000082a007986 */ /* 0x000be2000c101d1c */
[----:B------:R-:W-:Y:S01]  /*e650*/  IADD3 R4, P2, PT, R40, R3, RZ ;  /* 0x0000000328047210 */ /* 0x000fe20007f5e0ff */
[----:B------:R-:W-:-:S05]  /*e660*/  IMAD.X R41, R37, 0x1, R2, P1 ;  /* 0x0000000125297824 */ /* 0x000fca00008e0602 */
[----:B------:R-:W-:Y:S01]  /*e670*/  IADD3.X R5, PT, PT, R41, R6, RZ, P2, !PT ;  /* 0x0000000629057210 */ /* 0x000fe200017fe4ff */
[----:B---3--:R-:W-:Y:S04]  /*e680*/  STG.E.128 desc[UR28][R40.64], R16 ;  /* 0x0000001028007986 */ /* 0x008fe8000c101d1c */
[----:B-1----:R-:W-:Y:S04]  /*e690*/  STG.E.128 desc[UR28][R4.64], R28 ;  /* 0x0000001c04007986 */ /* 0x002fe8000c101d1c */
[----:B--2---:R-:W-:Y:S01]  /*e6a0*/  STG.E.128 desc[UR28][R38.64], R24 ;  /* 0x0000001826007986 */ /* 0x004fe2000c101d1c */
[----:B-----5:R-:W-:-:S02]  /*e6b0*/  IADD3 R8, P0, PT, R38, R0, RZ ;  /* 0x0000000026087210 */ /* 0x020fc40007f1e0ff */
[----:B------:R-:W-:-:S03]  /*e6c0*/  IADD3 R10, P1, PT, R38, R3, RZ ;  /* 0x00000003260a7210 */ /* 0x000fc60007f3e0ff */
[C---:B------:R-:W-:Y:S01]  /*e6d0*/  IMAD.X R9, R39.reuse, 0x1, R2, P0 ;  /* 0x0000000127097824 */ /* 0x040fe200000e0602 */
[----:B------:R-:W-:Y:S01]  /*e6e0*/  IADD3 R2, P0, PT, R8, R3, RZ ;  /* 0x0000000308027210 */ /* 0x000fe20007f1e0ff */
[----:B------:R-:W-:-:S03]  /*e6f0*/  IMAD.X R11, R39, 0x1, R6, P1 ;  /* 0x00000001270b7824 */ /* 0x000fc600008e0606 */
[----:B------:R-:W-:Y:S02]  /*e700*/  IADD3.X R3, PT, PT, R9, R6, RZ, P0, !PT ;  /* 0x0000000609037210 */ /* 0x000fe400007fe4ff */
[----:B------:R-:W-:Y:S04]  /*e710*/  STG.E.128 desc[UR28][R10.64], R20 ;  /* 0x000000140a007986 */ /* 0x000fe8000c101d1c */
[----:B------:R-:W-:Y:S04]  /*e720*/  STG.E.128 desc[UR28][R8.64], R32 ;  /* 0x0000002008007986 */ /* 0x000fe8000c101d1c */
[----:B----4-:R-:W-:Y:S01]  /*e730*/  STG.E.128 desc[UR28][R2.64], R204 ;  /* 0x000000cc02007986 */ /* 0x010fe2000c101d1c */
[----:B------:R-:W-:Y:S05]  /*e740*/  EXIT ;  /* 0x000000000000794d */ /* 0x000fea0003800000 */
.L_x_777:
        /* <DEDUP_REMOVED lines=11> */
.L_x_1465:


//--------------------- .text._ZN5flash16flash_fwd_kernelI23Flash_fwd_kernel_traitsILi64ELi128ELi64ELi4ELb0ELb0EN7cutlass6half_tE19Flash_kernel_traitsILi64ELi128ELi64ELi4ES3_EELb0ELb1ELb0ELb0ELb1ELb1ELb1ELb0EEEvNS_16Flash_fwd_paramsE --------------------------
	.section	.text._ZN5flash16flash_fwd_kernelI23Flash_fwd_kernel_traitsILi64ELi128ELi64ELi4ELb0ELb0EN7cutlass6half_tE19Flash_kernel_traitsILi64ELi128ELi64ELi4ES3_EELb0ELb1ELb0ELb0ELb1ELb1ELb1ELb0EEEvNS_16Flash_fwd_paramsE,"ax",@progbits
	.align	128
        .global         _ZN5flash16flash_fwd_kernelI23Flash_fwd_kernel_traitsILi64ELi128ELi64ELi4ELb0ELb0EN7cutlass6half_tE19Flash_kernel_traitsILi64ELi128ELi64ELi4ES3_EELb0ELb1ELb0ELb0ELb1ELb1ELb1ELb0EEEvNS_16Flash_fwd_paramsE
        .type           _ZN5flash16flash_fwd_kernelI23Flash_fwd_kernel_traitsILi64ELi128ELi64ELi4ELb0ELb0EN7cutlass6half_tE19Flash_kernel_traitsILi64ELi128ELi64ELi4ES3_EELb0ELb1ELb0ELb0ELb1ELb1ELb1ELb0EEEvNS_16Flash_fwd_paramsE,@function
        .size           _ZN5flash16flash_fwd_kernelI23Flash_fwd_kernel_traitsILi64ELi128ELi64ELi4ELb0ELb0EN7cutlass6half_tE19Flash_kernel_traitsILi64ELi128ELi64ELi4ES3_EELb0ELb1ELb0ELb0ELb1ELb1ELb1ELb0EEEvNS_16Flash_fwd_paramsE,(.L_x_1466 - _ZN5flash16flash_fwd_kernelI23Flash_fwd_kernel_traitsILi64ELi128ELi64ELi4ELb0ELb0EN7cutlass6half_tE19Flash_kernel_traitsILi64ELi128ELi64ELi4ES3_EELb0ELb1ELb0ELb0ELb1ELb1ELb1ELb0EEEvNS_16Flash_fwd_paramsE)
        .other          _ZN5flash16flash_fwd_kernelI23Flash_fwd_kernel_traitsILi64ELi128ELi64ELi4ELb0ELb0EN7cutlass6half_tE19Flash_kernel_traitsILi64ELi128ELi64ELi4ES3_EELb0ELb1ELb0ELb0ELb1ELb1ELb1ELb0EEEvNS_16Flash_fwd_paramsE,@"STO_CUDA_ENTRY STV_DEFAULT"
_ZN5flash16flash_fwd_kernelI23Flash_fwd_kernel_traitsILi64ELi128ELi64ELi4ELb0ELb0EN7cutlass6half_tE19Flash_kernel_traitsILi64ELi128ELi64ELi4ES3_EELb0ELb1ELb0ELb0ELb1ELb1ELb1ELb0EEEvNS_16Flash_fwd_paramsE:
.text._ZN5flash16flash_fwd_kernelI23Flash_fwd_kernel_traitsILi64ELi128ELi64ELi4ELb0ELb0EN7cutlass6half_tE19Flash_kernel_traitsILi64ELi128ELi64ELi4ES3_EELb0ELb1ELb0ELb0ELb1ELb1ELb1ELb0EEEvNS_16Flash_fwd_paramsE:
[----:B------:R-:W-:Y:S08]  /*0000*/  LDC R1, c[0x0][0x37c] ;  /* 0x0000df00ff017b82 */ /* 0x000ff00000000800 */
[----:B------:R-:W1:Y:S01]  /*0010*/  LDC.64 R2, c[0x0][0x478] ;  /* 0x00011e00ff027b82 */ /* 0x000e620000000a00 */
[----:B------:R-:W2:Y:S01]  /*0020*/  S2R R7, SR_CTAID.Y ;  /* 0x0000000000077919 */ /* 0x000ea20000002600 */
[----:B------:R-:W3:Y:S01]  /*0030*/  LDCU.64 UR26, c[0x0][0x358] ;  /* 0x00006b00ff1a77ac */ /* 0x000ee20008000a00 */
[----:B------:R-:W-:-:S05]  /*0040*/  IMAD.MOV.U32 R15, RZ, RZ, RZ ;  /* 0x000000ffff0f7224 */ /* 0x000fca00078e00ff */
[----:B------:R-:W4:Y:S01]  /*0050*/  LDC.64 R4, c[0x0][0x470] ;  /* 0x00011c00ff047b82 */ /* 0x000f220000000a00 */
[----:B------:R-:W3:Y:S07]  /*0060*/  S2R R200, SR_CTAID.X ;  /* 0x0000000000c87919 */ /* 0x000eee0000002500 */
[----:B------:R-:W3:Y:S01]  /*0070*/  LDC R112, c[0x0][0x434] ;  /* 0x00010d00ff707b82 */ /* 0x000ee20000000800 */
[----:B-1----:R-:W-:-:S04]  /*0080*/  ISETP.NE.U32.AND P2, PT, R2, RZ, PT ;  /* 0x000000ff0200720c */ /* 0x002fc80003f45070 */
[----:B------:R-:W-:Y:S02]  /*0090*/  ISETP.NE.AND.EX P2, PT, R3, RZ, PT, P2 ;  /* 0x000000ff0300720c */ /* 0x000fe40003f45320 */
[----:B----4-:R-:W-:-:S04]  /*00a0*/  ISETP.NE.U32.AND P0, PT, R4, RZ, PT ;  /* 0x000000ff0400720c */ /* 0x010fc80003f05070 */
[----:B------:R-:W-:-:S07]  /*00b0*/  ISETP.NE.AND.EX P0, PT, R5, RZ, PT, P0 ;  /* 0x000000ff0500720c */ /* 0x000fce0003f05300 */
[----:B------:R-:W2:Y:S08]  /*00c0*/  @P2 LDC.64 R2, c[0x0][0x478] ;  /* 0x00011e00ff022b82 */ /* 0x000eb00000000a00 */
[----:B------:R-:W1:Y:S01]  /*00d0*/  @P0 LDC.64 R4, c[0x0][0x470] ;  /* 0x00011c00ff040b82 */ /* 0x000e620000000a00 */
[----:B--2---:R-:W-:-:S07]  /*00e0*/  @P2 IMAD.WIDE.U32 R110, R7, 0x4, R2 ;  /* 0x00000004076e2825 */ /* 0x004fce00078e0002 */
[----:B------:R-:W2:Y:S01]  /*00f0*/  @!P2 LDC.64 R2, c[0x0][0x438] ;  /* 0x00010e00ff02ab82 */ /* 0x000ea20000000a00 */
[----:B---3--:R3:W5:Y:S01]  /*0100*/  @P2 LDG.E R110, desc[UR26][R110.64] ;  /* 0x0000001a6e6e2981 */ /* 0x008762000c1e1900 */
[----:B-1----:R-:W-:-:S06]  /*0110*/  @P0 IMAD.WIDE.U32 R8, R7, 0x4, R4 ;  /* 0x0000000407080825 */ /* 0x002fcc00078e0004 */
[----:B------:R-:W1:Y:S01]  /*0120*/  @!P2 LDC.64 R4, c[0x0][0x488] ;  /* 0x00012200ff04ab82 */ /* 0x000e620000000a00 */
[----:B------:R-:W-:Y:S01]  /*0130*/  IMAD.SHL.U32 R199, R200, 0x80, RZ ;  /* 0x00000080c8c77824 */ /* 0x000fe200078e00ff */
[----:B------:R3:W5:Y:S04]  /*0140*/  @P0 LDG.E R15, desc[UR26][R8.64] ;  /* 0x0000001a080f0981 */ /* 0x000768000c1e1900 */
[----:B------:R-:W-:Y:S02]  /*0150*/  ISETP.GE.AND P1, PT, R199, R112, PT ;  /* 0x00000070c700720c */ /* 0x000fe40003f26270 */
[----:B-1----:R-:W-:-:S11]  /*0160*/  @!P2 ISETP.NE.U32.AND P0, PT, R4, RZ, PT ;  /* 0x000000ff0400a20c */ /* 0x002fd60003f05070 */
[----:B--23--:R-:W-:Y:S05]  /*0170*/  @P1 EXIT ;  /* 0x000000000000194d */ /* 0x00cfea0003800000 */
[----:B------:R-:W1:Y:S01]  /*0180*/  LDCU UR24, c[0x0][0x508] ;  /* 0x0000a100ff1877ac */ /* 0x000e620008000800 */
[----:B------:R-:W-:Y:S01]  /*0190*/  @!P2 ISETP.NE.AND.EX P0, PT, R5, RZ, PT, P0 ;  /* 0x000000ff0500a20c */ /* 0x000fe20003f05300 */
[--C-:B-----5:R-:W-:Y:S01]  /*01a0*/  @P2 IMAD.IADD R110, R110, 0x1, -R15.reuse ;  /* 0x000000016e6e2824 */ /* 0x120fe200078e0a0f */
[----:B------:R-:W2:Y:S02]  /*01b0*/  S2R R24, SR_CTAID.Z ;  /* 0x0000000000187919 */ /* 0x000ea40000002700 */
[----:B------:R-:W-:Y:S01]  /*01c0*/  @!P2 SEL R0, R3, RZ, P0 ;  /* 0x000000ff0300a207 */ /* 0x000fe20000000000 */
[----:B------:R-:W-:Y:S01]  /*01d0*/  VIADD R3, R200, 0x1 ;  /* 0x00000001c8037836 */ /* 0x000fe20000000000 */
[----:B------:R-:W3:Y:S02]  /*01e0*/  S2R R111, SR_TID.X ;  /* 0x00000000006f7919 */ /* 0x000ee40000002100 */
[----:B------:R-:W-:Y:S01]  /*01f0*/  @!P2 IADD3 R110, PT, PT, R0, R2, -R15 ;  /* 0x00000002006ea210 */ /* 0x000fe20007ffe80f */
[----:B------:R-:W-:-:S04]  /*0200*/  IMAD R0, R3, 0x80, -R112 ;  /* 0x0000008003007824 */ /* 0x000fc800078e0a70 */
[----:B------:R-:W-:-:S05]  /*0210*/  VIADD R5, R110, 0x3f ;  /* 0x0000003f6e057836 */ /* 0x000fca0000000000 */
[----:B-1----:R-:W-:Y:S02]  /*0220*/  IADD3 R3, PT, PT, R5, UR24, R0 ;  /* 0x0000001805037c10 */ /* 0x002fe4000fffe000 */
[----:B------:R-:W-:Y:S02]  /*0230*/  SHF.R.S32.HI R2, RZ, 0x1f, R5 ;  /* 0x0000001fff027819 */ /* 0x000fe40000011405 */
[----:B------:R-:W-:Y:S02]  /*0240*/  SHF.R.S32.HI R0, RZ, 0x1f, R3 ;  /* 0x0000001fff007819 */ /* 0x000fe40000011403 */
[----:B------:R-:W-:Y:S02]  /*0250*/  LEA.HI R2, R2, R5, RZ, 0x6 ;  /* 0x0000000502027211 */ /* 0x000fe400078f30ff */
[----:B------:R-:W-:Y:S02]  /*0260*/  LEA.HI R0, R0, R3, RZ, 0x6 ;  /* 0x0000000300007211 */ /* 0x000fe400078f30ff */
[----:B------:R-:W-:-:S02]  /*0270*/  SHF.R.S32.HI R2, RZ, 0x6, R2 ;  /* 0x00000006ff027819 */ /* 0x000fc40000011402 */
[----:B------:R-:W-:-:S04]  /*0280*/  SHF.R.S32.HI R3, RZ, 0x6, R0 ;  /* 0x00000006ff037819 */ /* 0x000fc80000011400 */
[----:B------:R-:W-:-:S04]  /*0290*/  VIMNMX R132, PT, PT, R2, R3, PT ;  /* 0x0000000302847248 */ /* 0x000fc80003fe0100 */
[----:B------:R-:W-:-:S13]  /*02a0*/  ISETP.GT.AND P0, PT, R132, RZ, PT ;  /* 0x000000ff8400720c */ /* 0x000fda0003f04270 */
[----:B--23--:R-:W-:Y:S05]  /*02b0*/  @P0 BRA `(.L_x_778) ;  /* 0x0000000800ec0947 */ /* 0x00cfea0003800000 */
[----:B------:R-:W1:Y:S01]  /*02c0*/  LDCU.U8 UR4, c[0x0][0x549] ;  /* 0x0000a920ff0477ac */ /* 0x000e620008000000 */
[----:B------:R-:W2:Y:S01]  /*02d0*/  LDC.64 R4, c[0x0][0x400] ;  /* 0x00010000ff047b82 */ /* 0x000ea20000000a00 */
[----:B------:R-:W-:Y:S01]  /*02e0*/  SHF.L.U32 R10, R111, 0x3, RZ ;  /* 0x000000036f0a7819 */ /* 0x000fe200000006ff */
[----:B------:R-:W3:Y:S01]  /*02f0*/  LDCU.U8 UR6, c[0x0][0x548] ;  /* 0x0000a900ff0677ac */ /* 0x000ee20008000000 */
[----:B-1----:R-:W-:-:S13]  /*0300*/  ISETP.NE.AND P1, PT, RZ, UR4, PT ;  /* 0x00000004ff007c0c */ /* 0x002fda000bf25270 */
[----:B------:R-:W1:Y:S01]  /*0310*/  @P1 LDC R9, c[0x0][0x430] ;  /* 0x00010c00ff091b82 */ /* 0x000e620000000800 */
[----:B------:R-:W-:-:S07]  /*0320*/  @P1 MOV R6, 0x1 ;  /* 0x0000000100061802 */ /* 0x000fce0000000f00 */
[----:B------:R-:W4:Y:S01]  /*0330*/  @P1 LDC R0, c[0x0][0x430] ;  /* 0x00010c00ff001b82 */ /* 0x000f220000000800 */
[----:B-1----:R-:W-:Y:S01]  /*0340*/  @P1 IMAD R9, R112, R9, RZ ;  /* 0x0000000970091224 */ /* 0x002fe200078e02ff */
[----:B--23--:R-:W-:Y:S06]  /*0350*/  @P1 BRA `(.L_x_779) ;  /* 0x0000000000241947 */ /* 0x00cfec0003800000 */
[----:B------:R-:W-:Y:S01]  /*0360*/  ISETP.NE.AND P0, PT, RZ, UR6, PT ;  /* 0x00000006ff007c0c */ /* 0x000fe2000bf05270 */
        /* <DEDUP_REMOVED lines=8> */
.L_x_779:
[----:B------:R-:W1:Y:S01]  /*03f0*/  LDCU.64 UR4, c[0x0][0x410] ;  /* 0x00008200ff0477ac */ /* 0x000e620008000a00 */
[----:B------:R-:W-:Y:S01]  /*0400*/  LOP3.LUT R10, R10, 0x38, RZ, 0xc0, !PT ;  /* 0x000000380a0a7812 */ /* 0x000fe200078ec0ff */
[----:B------:R-:W-:Y:S01]  /*0410*/  IMAD.MOV.U32 R11, RZ, RZ, RZ ;  /* 0x000000ffff0b7224 */ /* 0x000fe200078e00ff */
[----:B------:R-:W2:Y:S01]  /*0420*/  LDC.64 R2, c[0x0][0x408] ;  /* 0x00010200ff027b82 */ /* 0x000ea20000000a00 */
[----:B------:R-:W-:Y:S01]  /*0430*/  ISETP.NE.AND P1, PT, RZ, UR6, !P1 ;  /* 0x00000006ff007c0c */ /* 0x000fe2000cf25270 */
[----:B------:R-:W-:Y:S01]  /*0440*/  IMAD.SHL.U32 R8, R200, 0x80, RZ ;  /* 0x00000080c8087824 */ /* 0x000fe200078e00ff */
[----:B------:R-:W-:Y:S01]  /*0450*/  BSSY.RECONVERGENT B0, `(.L_x_780) ;  /* 0x0000046000007945 */ /* 0x000fe20003800200 */
[----:B------:R-:W-:-:S04]  /*0460*/  IMAD.WIDE.U32 R10, R7, R4, R10 ;  /* 0x00000004070a7225 */ /* 0x000fc800078e000a */
[C---:B------:R-:W-:Y:S01]  /*0470*/  IMAD R11, R7.reuse, R5, R11 ;  /* 0x00000005070b7224 */ /* 0x040fe200078e020b */
[----:B------:R-:W-:Y:S01]  /*0480*/  SHF.R.U32.HI R5, RZ, 0x3, R111 ;  /* 0x00000003ff057819 */ /* 0x000fe2000001166f */
[----:B------:R-:W-:Y:S02]  /*0490*/  IMAD R4, R7, R112, RZ ;  /* 0x0000007007047224 */ /* 0x000fe400078e02ff */
[----:B------:R-:W-:Y:S02]  /*04a0*/  IMAD.IADD R112, R112, 0x1, -R199 ;  /* 0x0000000170707824 */ /* 0x000fe400078e0ac7 */
[----:B-1----:R-:W-:Y:S01]  /*04b0*/  IMAD.WIDE.U32 R12, R24, UR4, R10 ;  /* 0x00000004180c7c25 */ /* 0x002fe2000f8e000a */
[----:B------:R-:W-:Y:S02]  /*04c0*/  LOP3.LUT R11, R8, R5, RZ, 0xfc, !PT ;  /* 0x00000005080b7212 */ /* 0x000fe400078efcff */
[----:B------:R-:W-:Y:S01]  /*04d0*/  SHF.R.S32.HI R8, RZ, 0x1f, R4 ;  /* 0x0000001fff087819 */ /* 0x000fe20000011404 */
[C---:B------:R-:W-:Y:S01]  /*04e0*/  IMAD R13, R24.reuse, UR5, R13 ;  /* 0x00000005180d7c24 */ /* 0x040fe2000f8e020d */
[----:B------:R-:W1:Y:S01]  /*04f0*/  LDCU.64 UR4, c[0x0][0x3f0] ;  /* 0x00007e00ff0477ac */ /* 0x000e620008000a00 */
[----:B---3--:R-:W-:Y:S01]  /*0500*/  IMAD R10, R24, R9, RZ ;  /* 0x00000009180a7224 */ /* 0x008fe200078e02ff */
[----:B------:R-:W-:Y:S01]  /*0510*/  SHF.R.U32.HI R9, RZ, 0x19, R200 ;  /* 0x00000019ff097819 */ /* 0x000fe200000116c8 */
[----:B--2---:R-:W-:Y:S01]  /*0520*/  IMAD.WIDE.U32 R12, R11, R2, R12 ;  /* 0x000000020b0c7225 */ /* 0x004fe200078e000c */
[----:B------:R-:W-:-:S02]  /*0530*/  SEL R4, R4, RZ, P1 ;  /* 0x000000ff04047207 */ /* 0x000fc40000800000 */
[----:B------:R-:W-:Y:S01]  /*0540*/  SEL R8, R8, RZ, P1 ;  /* 0x000000ff08087207 */ /* 0x000fe20000800000 */
[----:B------:R-:W-:Y:S02]  /*0550*/  @!P1 IMAD R10, R7, R6, R10 ;  /* 0x00000006070a9224 */ /* 0x000fe400078e020a */
[----:B------:R-:W-:Y:S02]  /*0560*/  IMAD R6, R9, R2, RZ ;  /* 0x0000000209067224 */ /* 0x000fe400078e02ff */
[----:B----4-:R-:W-:Y:S02]  /*0570*/  IMAD R9, R199, R0, RZ ;  /* 0x00000000c7097224 */ /* 0x010fe400078e02ff */
[----:B------:R-:W-:Y:S02]  /*0580*/  IMAD R7, R11, R3, R6 ;  /* 0x000000030b077224 */ /* 0x000fe400078e0206 */
[----:B------:R-:W-:Y:S01]  /*0590*/  IMAD.SHL.U32 R15, R2, 0x40, RZ ;  /* 0x00000040020f7824 */ /* 0x000fe200078e00ff */
[----:B------:R-:W-:Y:S01]  /*05a0*/  IADD3 R4, P2, P1, R9, R4, R10 ;  /* 0x0000000409047210 */ /* 0x000fe2000795e00a */
[----:B------:R-:W-:Y:S01]  /*05b0*/  IMAD.IADD R7, R13, 0x1, R7 ;  /* 0x000000010d077824 */ /* 0x000fe200078e0207 */
[----:B-1----:R-:W-:Y:S01]  /*05c0*/  LEA R6, P0, R12, UR4, 0x1 ;  /* 0x000000040c067c11 */ /* 0x002fe2000f8008ff */
[----:B------:R-:W-:Y:S01]  /*05d0*/  IMAD.SHL.U32 R11, R2, 0x20, RZ ;  /* 0x00000020020b7824 */ /* 0x000fe200078e00ff */
[----:B------:R-:W-:-:S02]  /*05e0*/  SHF.R.S32.HI R9, RZ, 0x1f, R9 ;  /* 0x0000001fff097819 */ /* 0x000fc40000011409 */
[----:B------:R-:W-:Y:S02]  /*05f0*/  SHF.R.S32.HI R10, RZ, 0x1f, R10 ;  /* 0x0000001fff0a7819 */ /* 0x000fe4000001140a */
[----:B------:R-:W-:Y:S02]  /*0600*/  LEA.HI.X R7, R12, UR5, R7, 0x1, P0 ;  /* 0x000000050c077c11 */ /* 0x000fe400080f0c07 */
[----:B------:R-:W-:Y:S02]  /*0610*/  IADD3.X R8, PT, PT, R9, R8, R10, P2, P1 ;  /* 0x0000000809087210 */ /* 0x000fe400017e240a */
[CC--:B------:R-:W-:Y:S01]  /*0620*/  LEA R16, P0, R2.reuse, R6.reuse, 0x7 ;  /* 0x0000000602107211 */ /* 0x0c0fe200078038ff */
[----:B------:R1:W-:Y:S01]  /*0630*/  STG.E.128 desc[UR26][R6.64], RZ ;  /* 0x000000ff06007986 */ /* 0x0003e2000c101d1a */
[----:B------:R-:W-:Y:S02]  /*0640*/  SHF.L.U64.HI R13, R2, 0x6, R3 ;  /* 0x00000006020d7819 */ /* 0x000fe40000010203 */
[----:B------:R-:W-:-:S02]  /*0650*/  IADD3 R18, P1, PT, R15, R6, RZ ;  /* 0x000000060f127210 */ /* 0x000fc40007f3e0ff */
[C-C-:B------:R-:W-:Y:S02]  /*0660*/  LEA.HI.X R17, R2.reuse, R7, R3.reuse, 0x7, P0 ;  /* 0x0000000702117211 */ /* 0x140fe400000f3c03 */
[----:B------:R-:W-:Y:S01]  /*0670*/  SHF.L.U64.HI R9, R2, 0x5, R3 ;  /* 0x0000000502097819 */ /* 0x000fe20000010203 */
[----:B------:R-:W-:Y:S01]  /*0680*/  IMAD.X R19, R13, 0x1, R7, P1 ;  /* 0x000000010d137824 */ /* 0x000fe200008e0607 */
[-C--:B------:R-:W-:Y:S02]  /*0690*/  IADD3 R22, P0, PT, R18, R11.reuse, RZ ;  /* 0x0000000b12167210 */ /* 0x080fe40007f1e0ff */
[----:B------:R-:W-:Y:S02]  /*06a0*/  IADD3 R20, P2, PT, R11, R6, RZ ;  /* 0x000000060b147210 */ /* 0x000fe40007f5e0ff */
[C---:B------:R-:W-:Y:S01]  /*06b0*/  IADD3 R26, P1, PT, R16.reuse, R11, RZ ;  /* 0x0000000b101a7210 */ /* 0x040fe20007f3e0ff */
[--C-:B------:R-:W-:Y:S01]  /*06c0*/  IMAD.X R23, R19, 0x1, R9.reuse, P0 ;  /* 0x0000000113177824 */ /* 0x100fe200000e0609 */
[----:B------:R-:W-:Y:S01]  /*06d0*/  IADD3 R24, P0, PT, R16, R15, RZ ;  /* 0x0000000f10187210 */ /* 0x000fe20007f1e0ff */
[----:B------:R-:W-:Y:S01]  /*06e0*/  VIADD R15, R5, 0x20 ;  /* 0x00000020050f7836 */ /* 0x000fe20000000000 */
[----:B------:R-:W-:Y:S01]  /*06f0*/  IADD3.X R21, PT, PT, R9, R7, RZ, P2, !PT ;  /* 0x0000000709157210 */ /* 0x000fe200017fe4ff */
[----:B------:R-:W-:Y:S01]  /*0700*/  IMAD.X R27, R17, 0x1, R9, P1 ;  /* 0x00000001111b7824 */ /* 0x000fe200008e0609 */
[----:B------:R-:W-:Y:S01]  /*0710*/  LOP3.LUT P1, R111, R111, 0x7, RZ, 0xc0, !PT ;  /* 0x000000076f6f7812 */ /* 0x000fe2000782c0ff */
[----:B------:R-:W-:Y:S01]  /*0720*/  IMAD.X R25, R17, 0x1, R13, P0 ;  /* 0x0000000111197824 */ /* 0x000fe200000e060d */
[----:B------:R-:W-:Y:S01]  /*0730*/  IADD3 R2, P0, PT, R24, R11, RZ ;  /* 0x0000000b18027210 */ /* 0x000fe20007f1e0ff */
[----:B------:R-:W-:Y:S01]  /*0740*/  STG.E.128 desc[UR26][R20.64], RZ ;  /* 0x000000ff14007986 */ /* 0x000fe2000c101d1a */
[C---:B------:R-:W-:Y:S01]  /*0750*/  ISETP.GE.OR P1, PT, R5.reuse, R112, P1 ;  /* 0x000000700500720c */ /* 0x040fe20000f26670 */
[----:B------:R-:W-:Y:S01]  /*0760*/  VIADD R13, R5, 0x30 ;  /* 0x00000030050d7836 */ /* 0x000fe20000000000 */
[----:B------:R-:W-:Y:S01]  /*0770*/  IADD3.X R3, PT, PT, R25, R9, RZ, P0, !PT ;  /* 0x0000000919037210 */ /* 0x000fe200007fe4ff */
[----:B------:R2:W-:Y:S01]  /*0780*/  STG.E.128 desc[UR26][R18.64], RZ ;  /* 0x000000ff12007986 */ /* 0x0005e2000c101d1a */
[C---:B------:R-:W-:Y:S01]  /*0790*/  IADD3 R11, PT, PT, R5.reuse, 0x40, RZ ;  /* 0x00000040050b7810 */ /* 0x040fe20007ffe0ff */
[----:B------:R-:W-:-:S02]  /*07a0*/  VIADD R9, R5, 0x50 ;  /* 0x0000005005097836 */ /* 0x000fc40000000000 */
[----:B------:R3:W-:Y:S01]  /*07b0*/  STG.E.128 desc[UR26][R22.64], RZ ;  /* 0x000000ff16007986 */ /* 0x0007e2000c101d1a */
[----:B-1----:R-:W-:-:S03]  /*07c0*/  VIADD R7, R5, 0x60 ;  /* 0x0000006005077836 */ /* 0x002fc60000000000 */
[----:B------:R3:W-:Y:S04]  /*07d0*/  STG.E.128 desc[UR26][R16.64], RZ ;  /* 0x000000ff10007986 */ /* 0x0007e8000c101d1a */
[----:B------:R3:W-:Y:S04]  /*07e0*/  STG.E.128 desc[UR26][R26.64], RZ ;  /* 0x000000ff1a007986 */ /* 0x0007e8000c101d1a */
[----:B------:R3:W-:Y:S04]  /*07f0*/  STG.E.128 desc[UR26][R24.64], RZ ;  /* 0x000000ff18007986 */ /* 0x0007e8000c101d1a */
[----:B------:R3:W-:Y:S01]  /*0800*/  STG.E.128 desc[UR26][R2.64], RZ ;  /* 0x000000ff02007986 */ /* 0x0007e2000c101d1a */
[----:B--2---:R-:W-:Y:S01]  /*0810*/  VIADD R19, R5, 0x10 ;  /* 0x0000001005137836 */ /* 0x004fe20000000000 */
[----:B------:R-:W-:Y:S06]  /*0820*/  @P1 BRA `(.L_x_781) ;  /* 0x0000000000201947 */ /* 0x000fec0003800000 */
[----:B------:R-:W1:Y:S01]  /*0830*/  LDCU.64 UR4, c[0x0][0x420] ;  /* 0x00008400ff0477ac */ /* 0x000e620008000a00 */
[----:B---3--:R-:W-:-:S05]  /*0840*/  IMAD R17, R5, R0, RZ ;  /* 0x0000000005117224 */ /* 0x008fca00078e02ff */
[----:B------:R-:W-:-:S04]  /*0850*/  IADD3 R3, P0, PT, R17, R4, RZ ;  /* 0x0000000411037210 */ /* 0x000fc80007f1e0ff */
[----:B------:R-:W-:Y:S02]  /*0860*/  LEA.HI.X.SX32 R2, R17, R8, 0x1, P0 ;  /* 0x0000000811027211 */ /* 0x000fe400000f0eff */
[----:B-1----:R-:W-:-:S04]  /*0870*/  LEA R16, P0, R3, UR4, 0x2 ;  /* 0x0000000403107c11 */ /* 0x002fc8000f8010ff */
[----:B------:R-:W-:Y:S01]  /*0880*/  LEA.HI.X R17, R3, UR5, R2, 0x2, P0 ;  /* 0x0000000503117c11 */ /* 0x000fe200080f1402 */
[----:B------:R-:W-:-:S05]  /*0890*/  IMAD.MOV.U32 R3, RZ, RZ, 0x7f800000 ;  /* 0x7f800000ff037424 */ /* 0x000fca00078e00ff */
[----:B------:R1:W-:Y:S03]  /*08a0*/  STG.E desc[UR26][R16.64], R3 ;  /* 0x0000000310007986 */ /* 0x0003e6000c10191a */
.L_x_781:
[----:B------:R-:W-:Y:S05]  /*08b0*/  BSYNC.RECONVERGENT B0 ;  /* 0x0000000000007941 */ /* 0x000fea0003800200 */
.L_x_780:
        /* <DEDUP_REMOVED lines=17> */
[----:B------:R-:W2:Y:S01]  /*09d0*/  LDCU.64 UR4, c[0x0][0x420] ;  /* 0x00008400ff0477ac */ /* 0x000ea20008000a00 */
[----:B------:R-:W-:-:S05]  /*09e0*/  IMAD R19, R19, R0, RZ ;  /* 0x0000000013137224 */ /* 0x000fca00078e02ff */
[----:B-1-3--:R-:W-:-:S04]  /*09f0*/  IADD3 R3, P0, PT, R19, R4, RZ ;  /* 0x0000000413037210 */ /* 0x00afc80007f1e0ff */
[----:B------:R-:W-:Y:S02]  /*0a00*/  LEA.HI.X.SX32 R2, R19, R8, 0x1, P0 ;  /* 0x0000000813027211 */ /* 0x000fe400000f0eff */
[----:B--2---:R-:W-:-:S04]  /*0a10*/  LEA R16, P0, R3, UR4, 0x2 ;  /* 0x0000000403107c11 */ /* 0x004fc8000f8010ff */
[----:B------:R-:W-:Y:S01]  /*0a20*/  LEA.HI.X R17, R3, UR5, R2, 0x2, P0 ;  /* 0x0000000503117c11 */ /* 0x000fe200080f1402 */
[----:B------:R-:W-:-:S05]  /*0a30*/  IMAD.MOV.U32 R3, RZ, RZ, 0x7f800000 ;  /* 0x7f800000ff037424 */ /* 0x000fca00078e00ff */
[----:B------:R2:W-:Y:S03]  /*0a40*/  STG.E desc[UR26][R16.64], R3 ;  /* 0x0000000310007986 */ /* 0x0005e6000c10191a */
.L_x_783:
[----:B------:R-:W-:Y:S05]  /*0a50*/  BSYNC.RECONVERGENT B0 ;  /* 0x0000000000007941 */ /* 0x000fea0003800200 */
.L_x_782:
[----:B------:R-:W-:Y:S04]  /*0a60*/  BSSY.RECONVERGENT B0, `(.L_x_784) ;  /* 0x000000a000007945 */ /* 0x000fe80003800200 */
[----:B------:R-:W-:Y:S05]  /*0a70*/  @P6 BRA `(.L_x_785) ;  /* 0x0000000000206947 */ /* 0x000fea0003800000 */
[----:B------:R-:W4:Y:S01]  /*0a80*/  LDCU.64 UR4, c[0x0][0x420] ;  /* 0x00008400ff0477ac */ /* 0x000f220008000a00 */
[----:B------:R-:W-:-:S05]  /*0a90*/  IMAD R15, R15, R0, RZ ;  /* 0x000000000f0f7224 */ /* 0x000fca00078e02ff */
[----:B-123--:R-:W-:-:S04]  /*0aa0*/  IADD3 R3, P0, PT, R15, R4, RZ ;  /* 0x000000040f037210 */ /* 0x00efc80007f1e0ff */
[----:B------:R-:W-:Y:S02]  /*0ab0*/  LEA.HI.X.SX32 R2, R15, R8, 0x1, P0 ;  /* 0x000000080f027211 */ /* 0x000fe400000f0eff */
[----:B----4-:R-:W-:-:S04]  /*0ac0*/  LEA R14, P0, R3, UR4, 0x2 ;  /* 0x00000004030e7c11 */ /* 0x010fc8000f8010ff */
[----:B------:R-:W-:Y:S01]  /*0ad0*/  LEA.HI.X R15, R3, UR5, R2, 0x2, P0 ;  /* 0x00000005030f7c11 */ /* 0x000fe200080f1402 */
[----:B------:R-:W-:-:S05]  /*0ae0*/  IMAD.MOV.U32 R3, RZ, RZ, 0x7f800000 ;  /* 0x7f800000ff037424 */ /* 0x000fca00078e00ff */
[----:B------:R4:W-:Y:S03]  /*0af0*/  STG.E desc[UR26][R14.64], R3 ;  /* 0x000000030e007986 */ /* 0x0009e6000c10191a */
.L_x_785:
[----:B------:R-:W-:Y:S05]  /*0b00*/  BSYNC.RECONVERGENT B0 ;  /* 0x0000000000007941 */ /* 0x000fea0003800200 */
.L_x_784:
[----:B------:R-:W-:Y:S04]  /*0b10*/  BSSY.RECONVERGENT B0, `(.L_x_786) ;  /* 0x000000a000007945 */ /* 0x000fe80003800200 */
[----:B------:R-:W-:Y:S05]  /*0b20*/  @P5 BRA `(.L_x_787) ;  /* 0x0000000000205947 */ /* 0x000fea0003800000 */
[----:B------:R-:W5:Y:S01]  /*0b30*/  LDCU.64 UR4, c[0x0][0x420] ;  /* 0x00008400ff0477ac */ /* 0x000f620008000a00 */
[----:B------:R-:W-:-:S05]  /*0b40*/  IMAD R13, R13, R0, RZ ;  /* 0x000000000d0d7224 */ /* 0x000fca00078e02ff */
[----:B-1234-:R-:W-:-:S04]  /*0b50*/  IADD3 R3, P0, PT, R13, R4, RZ ;  /* 0x000000040d037210 */ /* 0x01efc80007f1e0ff */
[----:B------:R-:W-:Y:S02]  /*0b60*/  LEA.HI.X.SX32 R2, R13, R8, 0x1, P0 ;  /* 0x000000080d027211 */ /* 0x000fe400000f0eff */
[----:B-----5:R-:W-:-:S04]  /*0b70*/  LEA R12, P0, R3, UR4, 0x2 ;  /* 0x00000004030c7c11 */ /* 0x020fc8000f8010ff */
[----:B------:R-:W-:Y:S01]  /*0b80*/  LEA.HI.X R13, R3, UR5, R2, 0x2, P0 ;  /* 0x00000005030d7c11 */ /* 0x000fe200080f1402 */
[----:B------:R-:W-:-:S05]  /*0b90*/  IMAD.MOV.U32 R3, RZ, RZ, 0x7f800000 ;  /* 0x7f800000ff037424 */ /* 0x000fca00078e00ff */
[----:B------:R1:W-:Y:S03]  /*0ba0*/  STG.E desc[UR26][R12.64], R3 ;  /* 0x000000030c007986 */ /* 0x0003e6000c10191a */
.L_x_787:
[----:B------:R-:W-:Y:S05]  /*0bb0*/  BSYNC.RECONVERGENT B0 ;  /* 0x0000000000007941 */ /* 0x000fea0003800200 */
.L_x_786:
        /* <DEDUP_REMOVED lines=10> */
.L_x_789:
[----:B------:R-:W-:Y:S05]  /*0c60*/  BSYNC.RECONVERGENT B0 ;  /* 0x0000000000007941 */ /* 0x000fea0003800200 */
.L_x_788:
        /* <DEDUP_REMOVED lines=10> */
.L_x_791:
[----:B------:R-:W-:Y:S05]  /*0d10*/  BSYNC.RECONVERGENT B0 ;  /* 0x0000000000007941 */ /* 0x000fea0003800200 */
.L_x_790:
        /* <DEDUP_REMOVED lines=10> */
.L_x_793:
[----:B------:R-:W-:Y:S05]  /*0dc0*/  BSYNC.RECONVERGENT B0 ;  /* 0x0000000000007941 */ /* 0x000fea0003800200 */
.L_x_792:
[----:B------:R-:W-:Y:S05]  /*0dd0*/  @P1 EXIT ;  /* 0x000000000000194d */ /* 0x000fea0003800000 */
[----:B------:R-:W3:Y:S01]  /*0de0*/  LDCU.64 UR4, c[0x0][0x420] ;  /* 0x00008400ff0477ac */ /* 0x000ee20008000a00 */
[----:B------:R-:W-:-:S05]  /*0df0*/  IMAD R5, R5, R0, RZ ;  /* 0x0000000005057224 */ /* 0x000fca00078e02ff */
[----:B------:R-:W-:-:S04]  /*0e00*/  IADD3 R4, P0, PT, R5, R4, RZ ;  /* 0x0000000405047210 */ /* 0x000fc80007f1e0ff */
[----:B------:R-:W-:Y:S02]  /*0e10*/  LEA.HI.X.SX32 R5, R5, R8, 0x1, P0 ;  /* 0x0000000805057211 */ /* 0x000fe400000f0eff */
[----:B---3--:R-:W-:-:S04]  /*0e20*/  LEA R2, P0, R4, UR4, 0x2 ;  /* 0x0000000404027c11 */ /* 0x008fc8000f8010ff */
[----:B-12-4-:R-:W-:Y:S01]  /*0e30*/  LEA.HI.X R3, R4, UR5, R5, 0x2, P0 ;  /* 0x0000000504037c11 */ /* 0x016fe200080f1405 */
[----:B------:R-:W-:-:S05]  /*0e40*/  IMAD.MOV.U32 R5, RZ, RZ, 0x7f800000 ;  /* 0x7f800000ff057424 */ /* 0x000fca00078e00ff */
[----:B------:R-:W-:Y:S01]  /*0e50*/  STG.E desc[UR26][R2.64], R5 ;  /* 0x0000000502007986 */ /* 0x000fe2000c10191a */
[----:B------:R-:W-:Y:S05]  /*0e60*/  EXIT ;  /* 0x000000000000794d */ /* 0x000fea0003800000 */
.L_x_778:
[----:B------:R-:W1:Y:S01]  /*0e70*/  LDC R3, c[0x0][0x3e8] ;  /* 0x0000fa00ff037b82 */ /* 0x000e620000000800 */
[----:B------:R-:W2:Y:S01]  /*0e80*/  LDCU.128 UR8, c[0x0][0x3b0] ;  /* 0x00007600ff0877ac */ /* 0x000ea20008000c00 */
[----:B------:R-:W-:Y:S01]  /*0e90*/  SHF.R.S32.HI R32, RZ, 0x1f, R15 ;  /* 0x0000001fff207819 */ /* 0x000fe2000001140f */
[C---:B------:R-:W-:Y:S01]  /*0ea0*/  IMAD.SHL.U32 R198, R111.reuse, 0x8, RZ ;  /* 0x000000086fc67824 */ /* 0x040fe200078e00ff */
[--C-:B------:R-:W-:Y:S01]  /*0eb0*/  SHF.R.U32.HI R113, RZ, 0x1, R111.reuse ;  /* 0x00000001ff717819 */ /* 0x100fe2000001166f */
[----:B------:R-:W3:Y:S01]  /*0ec0*/  LDCU.128 UR16, c[0x0][0x3c0] ;  /* 0x00007800ff1077ac */ /* 0x000ee20008000c00 */
[----:B------:R-:W-:Y:S02]  /*0ed0*/  IMAD.MOV.U32 R11, RZ, RZ, RZ ;  /* 0x000000ffff0b7224 */ /* 0x000fe400078e00ff */
[C---:B------:R-:W-:Y:S01]  /*0ee0*/  LOP3.LUT R10, R198.reuse, 0x38, RZ, 0xc0, !PT ;  /* 0x00000038c60a7812 */ /* 0x040fe200078ec0ff */
[----:B------:R-:W4:Y:S01]  /*0ef0*/  LDCU.128 UR12, c[0x0][0x390] ;  /* 0x00007200ff0c77ac */ /* 0x000f220008000c00 */
[C---:B------:R-:W-:Y:S01]  /*0f00*/  IMAD.SHL.U32 R108, R111.reuse, 0x40, RZ ;  /* 0x000000406f6c7824 */ /* 0x040fe200078e00ff */
[----:B------:R-:W-:Y:S01]  /*0f10*/  LOP3.LUT R2, R198, 0x1f8, RZ, 0xc0, !PT ;  /* 0x000001f8c6027812 */ /* 0x000fe200078ec0ff */
[----:B------:R-:W-:Y:S01]  /*0f20*/  IMAD.WIDE.U32 R200, R200, 0x80, RZ ;  /* 0x00000080c8c87825 */ /* 0x000fe200078e00ff */
[----:B------:R-:W5:Y:S02]  /*0f30*/  LDCU.128 UR4, c[0x0][0x3a0] ;  /* 0x00007400ff0477ac */ /* 0x000f640008000c00 */
[----:B------:R-:W-:Y:S01]  /*0f40*/  LOP3.LUT R9, R108, 0x1c0, RZ, 0xc0, !PT ;  /* 0x000001c06c097812 */ /* 0x000fe200078ec0ff */
[----:B------:R-:W-:Y:S01]  /*0f50*/  IMAD.SHL.U32 R0, R111, 0x20, RZ ;  /* 0x000000206f007824 */ /* 0x000fe200078e00ff */
[----:B------:R-:W-:Y:S01]  /*0f60*/  LOP3.LUT R5, R2, 0x38, R111, 0x78, !PT ;  /* 0x0000003802057812 */ /* 0x000fe200078e786f */
[----:B------:R-:W-:Y:S01]  /*0f70*/  VIADD R140, R132, 0xffffffff ;  /* 0xffffffff848c7836 */ /* 0x000fe20000000000 */
[--C-:B------:R-:W-:Y:S01]  /*0f80*/  LOP3.LUT R2, R9, 0x38, R198.reuse, 0xf8, !PT ;  /* 0x0000003809027812 */ /* 0x100fe200078ef8c6 */
[C---:B--2---:R-:W-:Y:S01]  /*0f90*/  IMAD R34, R32.reuse, UR10, RZ ;  /* 0x0000000a20227c24 */ /* 0x044fe2000f8e02ff */
[----:B------:R-:W-:Y:S01]  /*0fa0*/  LOP3.LUT R198, R5, 0x1e00, R198, 0xf8, !PT ;  /* 0x00001e0005c67812 */ /* 0x000fe200078ef8c6 */
[C---:B------:R-:W-:Y:S01]  /*0fb0*/  IMAD.WIDE.U32 R16, R15.reuse, UR10, R10 ;  /* 0x0000000a0f107c25 */ /* 0x040fe2000f8e000a */
[----:B------:R-:W-:Y:S01]  /*0fc0*/  SHF.R.U32.HI R5, RZ, 0x3, R111 ;  /* 0x00000003ff057819 */ /* 0x000fe2000001166f */
[----:B------:R-:W-:Y:S01]  /*0fd0*/  USHF.L.U32 UR21, UR8, 0x6, URZ ;  /* 0x0000000608157899 */ /* 0x000fe200080006ff */
[----:B-1----:R-:W-:Y:S01]  /*0fe0*/  IABS R8, R3 ;  /* 0x0000000300087213 */ /* 0x002fe20000000000 */
[----:B---3--:R-:W-:Y:S01]  /*0ff0*/  IMAD R32, R32, UR16, RZ ;  /* 0x0000001020207c24 */ /* 0x008fe2000f8e02ff */
[----:B------:R-:W-:Y:S01]  /*1000*/  USHF.L.U64.HI UR20, UR8, 0x6, UR9 ;  /* 0x0000000608147899 */ /* 0x000fe20008010209 */
[C---:B------:R-:W-:Y:S01]  /*1010*/  IMAD R34, R15.reuse, UR11, R34 ;  /* 0x0000000b0f227c24 */ /* 0x040fe2000f8e0222 */
[----:B------:R-:W1:Y:S01]  /*1020*/  I2F.RP R26, R8 ;  /* 0x00000008001a7306 */ /* 0x000e620000209400 */
[C---:B------:R-:W-:Y:S01]  /*1030*/  IMAD R32, R15.reuse, UR17, R32 ;  /* 0x000000110f207c24 */ /* 0x040fe2000f8e0220 */
[----:B------:R-:W-:Y:S01]  /*1040*/  LOP3.LUT R197, R200, R5, RZ, 0xfc, !PT ;  /* 0x00000005c8c57212 */ /* 0x000fe200078efcff */
[----:B------:R-:W-:Y:S01]  /*1050*/  IMAD.WIDE.U32 R14, R15, UR16, R10 ;  /* 0x000000100f0e7c25 */ /* 0x000fe2000f8e000a */
[----:B------:R-:W-:Y:S01]  /*1060*/  IADD3 R35, PT, PT, R17, R34, RZ ;  /* 0x0000002211237210 */ /* 0x000fe20007ffe0ff */
[----:B------:R-:W-:Y:S01]  /*1070*/  USHF.L.U32 UR25, UR8, 0x4, URZ ;  /* 0x0000000408197899 */ /* 0x000fe200080006ff */
[C---:B------:R-:W-:Y:S01]  /*1080*/  LOP3.LUT R13, R108.reuse, 0x200, RZ, 0xc0, !PT ;  /* 0x000002006c0d7812 */ /* 0x040fe200078ec0ff */
[----:B------:R-:W-:Y:S01]  /*1090*/  IMAD.IADD R33, R15, 0x1, R32 ;  /* 0x000000010f217824 */ /* 0x000fe200078e0220 */
[----:B------:R-:W-:Y:S01]  /*10a0*/  USHF.L.U32 UR28, UR8, 0x5, URZ ;  /* 0x00000005081c7899 */ /* 0x000fe200080006ff */
[----:B------:R-:W-:Y:S01]  /*10b0*/  IMAD.MOV.U32 R34, RZ, RZ, R16 ;  /* 0x000000ffff227224 */ /* 0x000fe200078e0010 */
[----:B------:R-:W-:Y:S01]  /*10c0*/  MOV R16, UR21 ;  /* 0x0000001500107c02 */ /* 0x000fe20008000f00 */
[----:B------:R-:W-:Y:S01]  /*10d0*/  IMAD.MOV.U32 R32, RZ, RZ, R14 ;  /* 0x000000ffff207224 */ /* 0x000fe200078e000e */
[----:B------:R-:W-:Y:S01]  /*10e0*/  LOP3.LUT R0, R13, 0x7c00, R0, 0xf8, !PT ;  /* 0x00007c000d007812 */ /* 0x000fe200078ef800 */
[C---:B----4-:R-:W-:Y:S01]  /*10f0*/  IMAD.WIDE.U32 R30, R7.reuse, UR14, R10 ;  /* 0x0000000e071e7c25 */ /* 0x050fe2000f8e000a */
[----:B------:R-:W-:Y:S01]  /*1100*/  USHF.L.U64.HI UR14, UR8, 0x4, UR9 ;  /* 0x00000004080e7899 */ /* 0x000fe20008010209 */
[----:B-1----:R-:W1:Y:S01]  /*1110*/  MUFU.RCP R26, R26 ;  /* 0x0000001a001a7308 */ /* 0x002e620000001000 */
[----:B------:R-:W-:Y:S01]  /*1120*/  USHF.L.U64.HI UR29, UR10, 0x5, UR11 ;  /* 0x000000050a1d7899 */ /* 0x000fe2000801020b */
[C---:B-----5:R-:W-:Y:S01]  /*1130*/  IMAD.WIDE.U32 R34, R7.reuse, UR4, R34 ;  /* 0x0000000407227c25 */ /* 0x060fe2000f8e0022 */
[----:B------:R-:W-:Y:S01]  /*1140*/  USHF.L.U32 UR30, UR10, 0x5, URZ ;  /* 0x000000050a1e7899 */ /* 0x000fe200080006ff */
[----:B------:R-:W-:Y:S01]  /*1150*/  LOP3.LUT R192, R108, 0x400, RZ, 0xc0, !PT ;  /* 0x000004006cc07812 */ /* 0x000fe200078ec0ff */
[----:B------:R-:W-:Y:S01]  /*1160*/  UMOV UR4, 0x400 ;  /* 0x0000040000047882 */ /* 0x000fe20000000000 */
[C---:B------:R-:W-:Y:S01]  /*1170*/  IMAD.WIDE.U32 R32, R7.reuse, UR6, R32 ;  /* 0x0000000607207c25 */ /* 0x040fe2000f8e0020 */
[----:B------:R-:W-:Y:S01]  /*1180*/  USHF.L.U64.HI UR6, UR10, 0x6, UR11 ;  /* 0x000000060a067899 */ /* 0x000fe2000801020b */
[----:B------:R-:W-:Y:S01]  /*1190*/  LOP3.LUT R109, R2, 0x8, R113, 0x78, !PT ;  /* 0x00000008026d7812 */ /* 0x000fe200078e7871 */
[----:B------:R-:W-:Y:S01]  /*11a0*/  USHF.L.U32 UR32, UR16, 0x5, URZ ;  /* 0x0000000510207899 */ /* 0x000fe200080006ff */
[----:B------:R-:W-:Y:S01]  /*11b0*/  IMAD R31, R7, UR15, R31 ;  /* 0x0000000f071f7c24 */ /* 0x000fe2000f8e021f */
[----:B------:R-:W-:Y:S01]  /*11c0*/  USHF.L.U64.HI UR15, UR8, 0x5, UR9 ;  /* 0x00000005080f7899 */ /* 0x000fe20008010209 */
[----:B------:R-:W-:Y:S01]  /*11d0*/  IMAD R4, R201, UR8, RZ ;  /* 0x00000008c9047c24 */ /* 0x000fe2000f8e02ff */
[----:B------:R-:W-:Y:S01]  /*11e0*/  USHF.L.U64.HI UR31, UR16, 0x5, UR17 ;  /* 0x00000005101f7899 */ /* 0x000fe20008010211 */
[C---:B------:R-:W-:Y:S01]  /*11f0*/  IMAD R35, R7.reuse, UR5, R35 ;  /* 0x0000000507237c24 */ /* 0x040fe2000f8e0223 */
[----:B------:R-:W2:Y:S01]  /*1200*/  S2UR UR5, SR_CgaCtaId ;  /* 0x00000000000579c3 */ /* 0x000ea20000008800 */
[----:B------:R-:W-:Y:S01]  /*1210*/  IMAD R33, R7, UR7, R33 ;  /* 0x0000000707217c24 */ /* 0x000fe2000f8e0221 */
[----:B------:R-:W-:Y:S01]  /*1220*/  MOV R11, UR15 ;  /* 0x0000000f000b7c02 */ /* 0x000fe20008000f00 */
[----:B-1----:R-:W-:Y:S01]  /*1230*/  VIADD R26, R26, 0xffffffe ;  /* 0x0ffffffe1a1a7836 */ /* 0x002fe20000000000 */
[----:B------:R-:W-:Y:S01]  /*1240*/  USHF.L.U32 UR7, UR10, 0x6, URZ ;  /* 0x000000060a077899 */ /* 0x000fe200080006ff */
[----:B------:R-:W-:Y:S01]  /*1250*/  IMAD R9, R197, UR9, R4 ;  /* 0x00000009c5097c24 */ /* 0x000fe2000f8e0204 */
[----:B------:R-:W-:Y:S01]  /*1260*/  LOP3.LUT R193, R0, R109, RZ, 0xfc, !PT ;  /* 0x0000006d00c17212 */ /* 0x000fe200078efcff */
[----:B------:R-:W1:Y:S01]  /*1270*/  F2I.FTZ.U32.TRUNC.NTZ R27, R26 ;  /* 0x0000001a001b7305 */ /* 0x000e62000021f000 */
[----:B------:R-:W-:-:S02]  /*1280*/  IMAD.U32 R10, RZ, RZ, UR28 ;  /* 0x0000001cff0a7e24 */ /* 0x000fc4000f8e00ff */
[----:B------:R-:W-:Y:S02]  /*1290*/  IMAD.U32 R18, RZ, RZ, UR25 ;  /* 0x00000019ff127e24 */ /* 0x000fe4000f8e00ff */
[----:B------:R-:W-:Y:S02]  /*12a0*/  IMAD.U32 R19, RZ, RZ, UR14 ;  /* 0x0000000eff137e24 */ /* 0x000fe4000f8e00ff */
[----:B------:R-:W-:Y:S01]  /*12b0*/  IMAD.U32 R17, RZ, RZ, UR20 ;  /* 0x00000014ff117e24 */ /* 0x000fe2000f8e00ff */
[----:B------:R-:W3:Y:S01]  /*12c0*/  LDCU.128 UR20, c[0x0][0x380] ;  /* 0x00007000ff1477ac */ /* 0x000ee20008000c00 */
[----:B------:R-:W-:-:S04]  /*12d0*/  IMAD.WIDE.U32 R10, R197, UR8, R10 ;  /* 0x00000008c50a7c25 */ /* 0x000fc8000f8e000a */
[----:B------:R-:W-:Y:S01]  /*12e0*/  IMAD.WIDE.U32 R30, R24, UR18, R30 ;  /* 0x00000012181e7c25 */ /* 0x000fe2000f8e001e */
[----:B------:R-:W-:-:S03]  /*12f0*/  USHF.L.U64.HI UR18, UR10, 0x4, UR11 ;  /* 0x000000040a127899 */ /* 0x000fc6000801020b */
[----:B-1----:R-:W-:Y:S01]  /*1300*/  IMAD.MOV R7, RZ, RZ, -R27 ;  /* 0x000000ffff077224 */ /* 0x002fe200078e0a1b */
[C---:B------:R-:W-:Y:S01]  /*1310*/  IADD3 R13, P6, PT, R30.reuse, R10, RZ ;  /* 0x0000000a1e0d7210 */ /* 0x040fe20007fde0ff */
[----:B------:R-:W-:Y:S01]  /*1320*/  IMAD.MOV.U32 R26, RZ, RZ, RZ ;  /* 0x000000ffff1a7224 */ /* 0x000fe200078e00ff */
[----:B------:R-:W-:Y:S01]  /*1330*/  IADD3 R15, P5, P4, R30, UR25, R10 ;  /* 0x000000191e0f7c10 */ /* 0x000fe2000fcbe00a */
[----:B------:R-:W-:Y:S01]  /*1340*/  IMAD R4, R7, R8, RZ ;  /* 0x0000000807047224 */ /* 0x000fe200078e02ff */
[----:B------:R-:W-:Y:S01]  /*1350*/  IABS R7, R24 ;  /* 0x0000001800077213 */ /* 0x000fe20000000000 */
[----:B------:R-:W-:Y:S01]  /*1360*/  IMAD.WIDE.U32 R18, R197, UR8, R18 ;  /* 0x00000008c5127c25 */ /* 0x000fe2000f8e0012 */
[----:B--2---:R-:W-:Y:S01]  /*1370*/  ULEA UR5, UR5, UR4, 0x18 ;  /* 0x0000000405057291 */ /* 0x004fe2000f8ec0ff */
[----:B------:R-:W1:Y:S02]  /*1380*/  LDCU UR4, c[0x0][0x50c] ;  /* 0x0000a180ff0477ac */ /* 0x000e640008000800 */
[----:B------:R-:W-:-:S03]  /*1390*/  IMAD.HI.U32 R4, R27, R4, R26 ;  /* 0x000000041b047227 */ /* 0x000fc600078e001a */
[----:B------:R-:W-:Y:S01]  /*13a0*/  LEA R198, R198, UR5, 0x1 ;  /* 0x00000005c6c67c11 */ /* 0x000fe2000f8e08ff */
[----:B------:R-:W-:Y:S01]  /*13b0*/  IMAD.IADD R25, R9, 0x1, R11 ;  /* 0x0000000109197824 */ /* 0x000fe200078e020b */
[----:B------:R-:W-:Y:S01]  /*13c0*/  IADD3 R11, P0, PT, R30, R18, RZ ;  /* 0x000000121e0b7210 */ /* 0x000fe20007f1e0ff */
[C---:B------:R-:W-:Y:S01]  /*13d0*/  IMAD R31, R24.reuse, UR19, R31 ;  /* 0x00000013181f7c24 */ /* 0x040fe2000f8e021f */
[----:B------:R-:W-:Y:S01]  /*13e0*/  LOP3.LUT R24, R24, R3, RZ, 0x3c, !PT ;  /* 0x0000000318187212 */ /* 0x000fe200078e3cff */
[----:B------:R-:W-:Y:S01]  /*13f0*/  IMAD.WIDE.U32 R16, R197, UR8, R16 ;  /* 0x00000008c5107c25 */ /* 0x000fe2000f8e0010 */
[----:B------:R-:W-:Y:S01]  /*1400*/  USHF.L.U32 UR19, UR10, 0x4, URZ ;  /* 0x000000040a137899 */ /* 0x000fe200080006ff */
[----:B------:R-:W-:Y:S02]  /*1410*/  LEA R193, R193, UR5, 0x1 ;  /* 0x00000005c1c17c11 */ /* 0x000fe4000f8e08ff */
[----:B------:R-:W-:Y:S01]  /*1420*/  IMAD.HI.U32 R4, R4, R7, RZ ;  /* 0x0000000704047227 */ /* 0x000fe200078e00ff */
[----:B------:R-:W-:-:S02]  /*1430*/  IADD3.X R10, PT, PT, R31, R9, R19, P0, !PT ;  /* 0x000000091f0a7210 */ /* 0x000fc400007fe413 */
[----:B------:R-:W-:Y:S01]  /*1440*/  IADD3 R21, PT, PT, R9, R17, RZ ;  /* 0x0000001109157210 */ /* 0x000fe20007ffe0ff */
[----:B------:R-:W-:Y:S01]  /*1450*/  IMAD.X R12, R25, 0x1, R31, P6 ;  /* 0x00000001190c7824 */ /* 0x000fe200030e061f */
[----:B------:R-:W-:Y:S01]  /*1460*/  IADD3 R19, P2, P1, R30, UR25, R16 ;  /* 0x000000191e137c10 */ /* 0x000fe2000f95e010 */
[----:B------:R-:W-:Y:S01]  /*1470*/  IMAD.WIDE.U32 R34, R5, UR10, R34 ;  /* 0x0000000a05227c25 */ /* 0x000fe2000f8e0022 */
[----:B------:R-:W-:Y:S02]  /*1480*/  IADD3 R6, PT, PT, -R4, RZ, RZ ;  /* 0x000000ff04067210 */ /* 0x000fe40007ffe1ff */
[----:B------:R-:W-:Y:S01]  /*1490*/  IADD3.X R18, PT, PT, R31, UR14, R21, P2, P1 ;  /* 0x0000000e1f127c10 */ /* 0x000fe200097e2415 */
[----:B------:R-:W-:Y:S01]  /*14a0*/  IMAD R35, R5, UR11, R35 ;  /* 0x0000000b05237c24 */ /* 0x000fe2000f8e0223 */
[C---:B---3--:R-:W-:Y:S01]  /*14b0*/  LEA R28, P2, R11.reuse, UR20, 0x1 ;  /* 0x000000140b1c7c11 */ /* 0x048fe2000f8408ff */
[----:B------:R-:W-:Y:S01]  /*14c0*/  IMAD R7, R8, R6, R7 ;  /* 0x0000000608077224 */ /* 0x000fe200078e0207 */
[----:B------:R-:W-:Y:S01]  /*14d0*/  IADD3 R23, P0, PT, R16, UR28, RZ ;  /* 0x0000001c10177c10 */ /* 0x000fe2000ff1e0ff */
[----:B------:R-:W-:Y:S01]  /*14e0*/  USHF.L.U32 UR28, UR16, 0x4, URZ ;  /* 0x00000004101c7899 */ /* 0x000fe200080006ff */
[----:B------:R-:W-:Y:S01]  /*14f0*/  LEA.HI.X R29, R11, UR21, R10, 0x1, P2 ;  /* 0x000000150b1d7c11 */ /* 0x000fe200090f0c0a */
[----:B------:R-:W-:Y:S01]  /*1500*/  IMAD.MOV.U32 R0, RZ, RZ, 0x40 ;  /* 0x00000040ff007424 */ /* 0x000fe200078e00ff */
[----:B------:R-:W-:Y:S01]  /*1510*/  ISETP.GT.U32.AND P2, PT, R8, R7, PT ;  /* 0x000000070800720c */ /* 0x000fe20003f44070 */
[----:B------:R-:W-:Y:S01]  /*1520*/  IMAD.SHL.U32 R141, R111, 0x2, RZ ;  /* 0x000000026f8d7824 */ /* 0x000fe200078e00ff */
[----:B------:R-:W-:-:S02]  /*1530*/  IADD3 R17, P3, PT, R30, R16, RZ ;  /* 0x000000101e117210 */ /* 0x000fc40007f7e0ff */
[----:B------:R-:W-:Y:S01]  /*1540*/  IADD3.X R20, PT, PT, R21, UR15, RZ, P0, !PT ;  /* 0x0000000f15147c10 */ /* 0x000fe200087fe4ff */
[----:B------:R-:W-:Y:S01]  /*1550*/  USHF.L.U32 UR15, UR16, 0x6, URZ ;  /* 0x00000006100f7899 */ /* 0x000fe200080006ff */
[----:B------:R-:W-:Y:S01]  /*1560*/  IADD3 R22, P0, PT, R23, R30, RZ ;  /* 0x0000001e17167210 */ /* 0x000fe20007f1e0ff */
[----:B------:R-:W-:Y:S01]  /*1570*/  IMAD.X R16, R21, 0x1, R31, P3 ;  /* 0x0000000115107824 */ /* 0x000fe200018e061f */
[----:B------:R-:W-:Y:S02]  /*1580*/  LEA R26, P1, R13, UR20, 0x1 ;  /* 0x000000140d1a7c11 */ /* 0x000fe4000f8208ff */
[----:B------:R-:W-:Y:S01]  /*1590*/  IADD3.X R14, PT, PT, R31, UR14, R25, P5, P4 ;  /* 0x0000000e1f0e7c10 */ /* 0x000fe2000afe8419 */
[----:B------:R-:W-:Y:S01]  /*15a0*/  IMAD.X R21, R20, 0x1, R31, P0 ;  /* 0x0000000114157824 */ /* 0x000fe200000e061f */
[----:B------:R-:W-:Y:S01]  /*15b0*/  LEA.HI.X R27, R13, UR21, R12, 0x1, P1 ;  /* 0x000000150d1b7c11 */ /* 0x000fe200088f0c0c */
[----:B------:R-:W-:Y:S01]  /*15c0*/  @!P2 IMAD.IADD R7, R7, 0x1, -R8 ;  /* 0x000000010707a824 */ /* 0x000fe200078e0a08 */
[----:B------:R-:W-:Y:S01]  /*15d0*/  LEA R12, P1, R15, UR20, 0x1 ;  /* 0x000000140f0c7c11 */ /* 0x000fe2000f8208ff */
[----:B------:R-:W-:Y:S01]  /*15e0*/  @!P2 VIADD R4, R4, 0x1 ;  /* 0x000000010404a836 */ /* 0x000fe20000000000 */
[----:B------:R-:W-:-:S02]  /*15f0*/  LEA R10, P0, R17, UR20, 0x1 ;  /* 0x00000014110a7c11 */ /* 0x000fc4000f8008ff */
[----:B------:R-:W-:Y:S02]  /*1600*/  LEA.HI.X R13, R15, UR21, R14, 0x1, P1 ;  /* 0x000000150f0d7c11 */ /* 0x000fe400088f0c0e */
[----:B------:R-:W-:Y:S02]  /*1610*/  LEA.HI.X R11, R17, UR21, R16, 0x1, P0 ;  /* 0x00000015110b7c11 */ /* 0x000fe400080f0c10 */
[----:B------:R-:W-:Y:S02]  /*1620*/  LEA R16, P1, R19, UR20, 0x1 ;  /* 0x0000001413107c11 */ /* 0x000fe4000f8208ff */
[----:B------:R-:W-:Y:S01]  /*1630*/  ISETP.GE.U32.AND P3, PT, R7, R8, PT ;  /* 0x000000080700720c */ /* 0x000fe20003f66070 */
[----:B------:R-:W-:Y:S01]  /*1640*/  IMAD.WIDE.U32 R6, R5, UR16, R32 ;  /* 0x0000001005067c25 */ /* 0x000fe2000f8e0020 */
[----:B------:R-:W-:Y:S01]  /*1650*/  IADD3 R23, P5, P4, R30, UR25, R23 ;  /* 0x000000191e177c10 */ /* 0x000fe2000fcbe017 */
[----:B------:R-:W-:Y:S01]  /*1660*/  USHF.L.U64.HI UR25, UR16, 0x4, UR17 ;  /* 0x0000000410197899 */ /* 0x000fe20008010211 */
[----:B------:R-:W-:Y:S01]  /*1670*/  LEA.HI.X R17, R19, UR21, R18, 0x1, P1 ;  /* 0x0000001513117c11 */ /* 0x000fe200088f0c12 */
[----:B------:R-:W-:Y:S01]  /*1680*/  IMAD R7, R5, UR17, R7 ;  /* 0x0000001105077c24 */ /* 0x000fe2000f8e0207 */
[----:B------:R-:W-:Y:S01]  /*1690*/  ISETP.GE.AND P1, PT, R24, RZ, PT ;  /* 0x000000ff1800720c */ /* 0x000fe20003f26270 */
[----:B------:R-:W-:Y:S01]  /*16a0*/  IMAD R5, R140, UR6, RZ ;  /* 0x000000068c057c24 */ /* 0x000fe2000f8e02ff */
[----:B------:R-:W-:-:S02]  /*16b0*/  ISETP.NE.AND P2, PT, R3, RZ, PT ;  /* 0x000000ff0300720c */ /* 0x000fc40003f45270 */
[----:B------:R-:W-:Y:S01]  /*16c0*/  IADD3.X R20, PT, PT, R31, UR14, R20, P5, P4 ;  /* 0x0000000e1f147c10 */ /* 0x000fe2000afe8414 */
[----:B------:R-:W-:Y:S01]  /*16d0*/  IMAD.WIDE.U32 R30, R197, UR8, R30 ;  /* 0x00000008c51e7c25 */ /* 0x000fe2000f8e001e */
[----:B------:R-:W2:Y:S01]  /*16e0*/  LDCU.128 UR8, c[0x0][0x3d0] ;  /* 0x00007a00ff0877ac */ /* 0x000ea20008000c00 */
[----:B------:R-:W-:Y:S02]  /*16f0*/  LEA R14, P0, R22, UR20, 0x1 ;  /* 0x00000014160e7c11 */ /* 0x000fe4000f8008ff */
[----:B------:R-:W-:Y:S01]  /*1700*/  @P3 VIADD R4, R4, 0x1 ;  /* 0x0000000104043836 */ /* 0x000fe20000000000 */
[----:B------:R-:W-:Y:S01]  /*1710*/  IADD3 R9, PT, PT, R31, R9, RZ ;  /* 0x000000091f097210 */ /* 0x000fe20007ffe0ff */
[----:B------:R-:W-:Y:S01]  /*1720*/  USHF.L.U64.HI UR14, UR16, 0x6, UR17 ;  /* 0x00000006100e7899 */ /* 0x000fe20008010211 */
[----:B------:R-:W-:Y:S01]  /*1730*/  LEA.HI.X R15, R22, UR21, R21, 0x1, P0 ;  /* 0x00000015160f7c11 */ /* 0x000fe200080f0c15 */
[----:B------:R-:W-:Y:S01]  /*1740*/  @!P1 IMAD.MOV R4, RZ, RZ, -R4 ;  /* 0x000000ffff049224 */ /* 0x000fe200078e0a04 */
[----:B------:R-:W-:-:S02]  /*1750*/  LEA R18, P0, R23, UR20, 0x1 ;  /* 0x0000001417127c11 */ /* 0x000fc4000f8008ff */
[----:B------:R-:W-:Y:S02]  /*1760*/  @!P2 LOP3.LUT R4, RZ, R3, RZ, 0x33, !PT ;  /* 0x00000003ff04a212 */ /* 0x000fe400078e33ff */
[----:B------:R-:W-:Y:S01]  /*1770*/  LEA.HI.X R19, R23, UR21, R20, 0x1, P0 ;  /* 0x0000001517137c11 */ /* 0x000fe200080f0c14 */
[----:B------:R-:W-:Y:S01]  /*1780*/  IMAD.WIDE.U32 R22, R140, UR7, RZ ;  /* 0x000000078c167c25 */ /* 0x000fe2000f8e00ff */
[C---:B------:R-:W-:Y:S02]  /*1790*/  LEA R8, P0, R30.reuse, UR20, 0x1 ;  /* 0x000000141e087c11 */ /* 0x040fe4000f8008ff */
[----:B------:R-:W-:Y:S02]  /*17a0*/  SHF.R.S32.HI R3, RZ, 0x1f, R4 ;  /* 0x0000001fff037819 */ /* 0x000fe40000011404 */
[----:B------:R-:W-:Y:S01]  /*17b0*/  LEA.HI.X R9, R30, UR21, R9, 0x1, P0 ;  /* 0x000000151e097c11 */ /* 0x000fe200080f0c09 */
[----:B--2---:R-:W-:Y:S01]  /*17c0*/  IMAD.WIDE.U32 R34, R4, UR8, R34 ;  /* 0x0000000804227c25 */ /* 0x004fe2000f8e0022 */
[----:B------:R-:W-:-:S03]  /*17d0*/  LOP3.LUT R141, R141, 0x6, RZ, 0xc0, !PT ;  /* 0x000000068d8d7812 */ /* 0x000fc600078ec0ff */
[----:B------:R-:W-:Y:S01]  /*17e0*/  IMAD R21, R3, UR8, RZ ;  /* 0x0000000803157c24 */ /* 0x000fe2000f8e02ff */
[----:B------:R-:W-:Y:S01]  /*17f0*/  @!PT LDS RZ, [RZ] ;  /* 0x00000000fffff984 */ /* 0x000fe20000000800 */
[----:B------:R-:W-:Y:S01]  /*1800*/  @!PT LDS RZ, [RZ] ;  /* 0x00000000fffff984 */ /* 0x000fe20000000800 */
[----:B------:R-:W-:Y:S01]  /*1810*/  @!PT LDS RZ, [RZ] ;  /* 0x00000000fffff984 */ /* 0x000fe20000000800 */
[----:B------:R2:W-:Y:S01]  /*1820*/  LDGSTS.E.BYPASS.LTC128B.128 [R198], desc[UR26][R8.64] ;  /* 0x0000000008c67fae */ /* 0x0005e2000b981a1a */
[----:B------:R-:W-:Y:S01]  /*1830*/  LEA R196, P1, R34, UR22, 0x1 ;  /* 0x0000001622c47c11 */ /* 0x000fe2000f8208ff */
[----:B------:R-:W-:Y:S02]  /*1840*/  IMAD.WIDE.U32 R202, R4, UR10, R6 ;  /* 0x0000000a04ca7c25 */ /* 0x000fe4000f8e0006 */
[----:B------:R-:W-:Y:S01]  /*1850*/  LDGSTS.E.BYPASS.LTC128B.128 [R198+0x800], desc[UR26][R28.64] ;  /* 0x008000001cc67fae */ /* 0x000fe2000b981a1a */
[----:B------:R-:W-:Y:S01]  /*1860*/  LEA R20, P2, R22, R196, 0x1 ;  /* 0x000000c416147211 */ /* 0x000fe200078408ff */
[----:B------:R-:W-:Y:S02]  /*1870*/  IMAD R7, R140, UR14, RZ ;  /* 0x0000000e8c077c24 */ /* 0x000fe4000f8e02ff */
[----:B------:R-:W-:Y:S04]  /*1880*/  LDGSTS.E.BYPASS.LTC128B.128 [R198+0x1000], desc[UR26][R26.64] ;  /* 0x010000001ac67fae */ /* 0x000fe8000b981a1a */
[----:B------:R3:W-:Y:S04]  /*1890*/  LDGSTS.E.BYPASS.LTC128B.128 [R198+0x1800], desc[UR26][R12.64] ;  /* 0x018000000cc67fae */ /* 0x0007e8000b981a1a */
[----:B------:R4:W-:Y:S04]  /*18a0*/  LDGSTS.E.BYPASS.LTC128B.128 [R198+0x2000], desc[UR26][R10.64] ;  /* 0x020000000ac67fae */ /* 0x0009e8000b981a1a */
[----:B------:R5:W-:Y:S04]  /*18b0*/  LDGSTS.E.BYPASS.LTC128B.128 [R198+0x2800], desc[UR26][R16.64] ;  /* 0x0280000010c67fae */ /* 0x000be8000b981a1a */
[----:B------:R1:W-:Y:S01]  /*18c0*/  LDGSTS.E.BYPASS.LTC128B.128 [R198+0x3000], desc[UR26][R14.64] ;  /* 0x030000000ec67fae */ /* 0x0003e2000b981a1a */
[----:B--2---:R-:W-:Y:S01]  /*18d0*/  IMAD R9, R4, UR9, R21 ;  /* 0x0000000904097c24 */ /* 0x004fe2000f8e0215 */
[----:B------:R-:W-:-:S02]  /*18e0*/  IADD3 R8, PT, PT, R23, R5, RZ ;  /* 0x0000000517087210 */ /* 0x000fc40007ffe0ff */
[----:B------:R-:W-:Y:S01]  /*18f0*/  LDGSTS.E.BYPASS.LTC128B.128 [R198+0x3800], desc[UR26][R18.64] ;  /* 0x0380000012c67fae */ /* 0x000fe2000b981a1a */
[----:B------:R-:W-:Y:S01]  /*1900*/  IADD3 R5, P0, PT, R22, UR19, RZ ;  /* 0x0000001316057c10 */ /* 0x000fe2000ff1e0ff */
[----:B------:R-:W-:-:S05]  /*1910*/  IMAD.IADD R9, R35, 0x1, R9 ;  /* 0x0000000123097824 */ /* 0x000fca00078e0209 */
[----:B------:R-:W-:Y:S02]  /*1920*/  LEA.HI.X R195, R34, UR23, R9, 0x1, P1 ;  /* 0x0000001722c37c11 */ /* 0x000fe400088f0c09 */
[----:B------:R-:W-:Y:S01]  /*1930*/  IADD3 R9, P1, PT, R5, UR19, RZ ;  /* 0x0000001305097c10 */ /* 0x000fe2000ff3e0ff */
[----:B---3--:R-:W-:Y:S01]  /*1940*/  IMAD R13, R3, UR10, RZ ;  /* 0x0000000a030d7c24 */ /* 0x008fe2000f8e02ff */
[----:B------:R-:W-:Y:S02]  /*1950*/  LEA.HI.X R21, R22, R195, R8, 0x1, P2 ;  /* 0x000000c316157211 */ /* 0x000fe400010f0c08 */
[C---:B------:R-:W-:Y:S01]  /*1960*/  LEA R22, P2, R5.reuse, R196, 0x1 ;  /* 0x000000c405167211 */ /* 0x040fe200078408ff */
[----:B------:R-:W-:Y:S01]  /*1970*/  IMAD R13, R4, UR11, R13 ;  /* 0x0000000b040d7c24 */ /* 0x000fe2000f8e020d */
[----:B----4-:R-:W-:Y:S01]  /*1980*/  IADD3.X R10, PT, PT, R8, UR18, RZ, P0, !PT ;  /* 0x00000012080a7c10 */ /* 0x010fe200087fe4ff */
[----:B------:R2:W-:Y:S01]  /*1990*/  LDGSTS.E.BYPASS.LTC128B.128 [R198+0x4000], desc[UR26][R20.64] ;  /* 0x0400000014c67fae */ /* 0x0005e2000b981a1a */
[----:B------:R-:W-:Y:S01]  /*19a0*/  IADD3 R11, P0, PT, R5, UR30, RZ ;  /* 0x0000001e050b7c10 */ /* 0x000fe2000ff1e0ff */
[----:B------:R-:W-:Y:S01]  /*19b0*/  IMAD.IADD R13, R203, 0x1, R13 ;  /* 0x00000001cb0d7824 */ /* 0x000fe200078e020d */
[----:B------:R-:W-:-:S02]  /*19c0*/  IADD3.X R8, PT, PT, R10, UR18, RZ, P1, !PT ;  /* 0x000000120a087c10 */ /* 0x000fc40008ffe4ff */
[----:B------:R-:W-:Y:S02]  /*19d0*/  IADD3.X R12, PT, PT, R10, UR29, RZ, P0, !PT ;  /* 0x0000001d0a0c7c10 */ /* 0x000fe400087fe4ff */
[-C--:B-----5:R-:W-:Y:S02]  /*19e0*/  LEA R16, P1, R9, R196.reuse, 0x1 ;  /* 0x000000c409107211 */ /* 0x0a0fe400078208ff */
[----:B-1----:R-:W-:Y:S02]  /*19f0*/  LEA R14, P0, R11, R196, 0x1 ;  /* 0x000000c40b0e7211 */ /* 0x002fe400078008ff */
[-C--:B------:R-:W-:Y:S01]  /*1a00*/  LEA.HI.X R23, R5, R195.reuse, R10, 0x1, P2 ;  /* 0x000000c305177211 */ /* 0x080fe200010f0c0a */
[----:B------:R-:W-:Y:S01]  /*1a10*/  IMAD.WIDE.U32 R4, R140, UR15, RZ ;  /* 0x0000000f8c047c25 */ /* 0x000fe2000f8e00ff */
[-C--:B------:R-:W-:Y:S02]  /*1a20*/  LEA.HI.X R17, R9, R195.reuse, R8, 0x1, P1 ;  /* 0x000000c309117211 */ /* 0x080fe400008f0c08 */
[----:B------:R-:W-:Y:S01]  /*1a30*/  LEA.HI.X R15, R11, R195, R12, 0x1, P0 ;  /* 0x000000c30b0f7211 */ /* 0x000fe200000f0c0c */
[----:B------:R-:W-:Y:S01]  /*1a40*/  LDGSTS.E.BYPASS.LTC128B.128 [R198+0x4800], desc[UR26][R22.64] ;  /* 0x0480000016c67fae */ /* 0x000fe2000b981a1a */
[----:B------:R-:W-:Y:S01]  /*1a50*/  IMAD.IADD R7, R5, 0x1, R7 ;  /* 0x0000000105077824 */ /* 0x000fe200078e0207 */
[----:B------:R-:W-:-:S02]  /*1a60*/  LOP3.LUT R3, R2, 0x8, R111, 0x78, !PT ;  /* 0x0000000802037812 */ /* 0x000fc400078e786f */
[----:B------:R-:W-:Y:S01]  /*1a70*/  LDGSTS.E.BYPASS.LTC128B.128 [R198+0x5000], desc[UR26][R16.64] ;  /* 0x0500000010c67fae */ /* 0x000fe2000b981a1a */
[----:B------:R-:W-:Y:S02]  /*1a80*/  LEA R194, P1, R202, UR12, 0x1 ;  /* 0x0000000ccac27c11 */ /* 0x000fe4000f8208ff */
[----:B------:R-:W-:Y:S01]  /*1a90*/  IADD3 R5, P0, PT, R4, UR28, RZ ;  /* 0x0000001c04057c10 */ /* 0x000fe2000ff1e0ff */
[----:B------:R1:W-:Y:S01]  /*1aa0*/  LDGSTS.E.BYPASS.LTC128B.128 [R198+0x5800], desc[UR26][R14.64] ;  /* 0x058000000ec67fae */ /* 0x0003e2000b981a1a */
[----:B------:R-:W-:Y:S02]  /*1ab0*/  LEA R192, R3, R192, 0x1 ;  /* 0x000000c003c07211 */ /* 0x000fe400078e08ff */
[----:B------:R-:W-:Y:S01]  /*1ac0*/  LEA.HI.X R202, R202, UR13, R13, 0x1, P1 ;  /* 0x0000000dcaca7c11 */ /* 0x000fe200088f0c0d */
[----:B------:R-:W0:Y:S01]  /*1ad0*/  LDGDEPBAR ;  /* 0x00000000000079af */ /* 0x000e220000000000 */
[----:B--2---:R-:W-:Y:S01]  /*1ae0*/  LEA R20, P2, R4, R194, 0x1 ;  /* 0x000000c204147211 */ /* 0x004fe200078408ff */
[----:B------:R-:W-:Y:S01]  /*1af0*/  VIADD R2, R192, UR5 ;  /* 0x00000005c0027c36 */ /* 0x000fe20008000000 */
[----:B------:R-:W-:-:S02]  /*1b00*/  IADD3.X R3, PT, PT, R7, UR25, RZ, P0, !PT ;  /* 0x0000001907037c10 */ /* 0x000fc400087fe4ff */
[C---:B------:R-:W-:Y:S02]  /*1b10*/  IADD3 R9, P1, PT, R5.reuse, UR28, RZ ;  /* 0x0000001c05097c10 */ /* 0x040fe4000ff3e0ff */
[----:B------:R-:W-:Y:S02]  /*1b20*/  IADD3 R13, P0, PT, R5, UR32, RZ ;  /* 0x00000020050d7c10 */ /* 0x000fe4000ff1e0ff */
[----:B------:R-:W-:Y:S02]  /*1b30*/  LEA.HI.X R21, R4, R202, R7, 0x1, P2 ;  /* 0x000000ca04157211 */ /* 0x000fe400010f0c07 */
[C---:B------:R-:W-:Y:S02]  /*1b40*/  IADD3.X R7, PT, PT, R3.reuse, UR25, RZ, P1, !PT ;  /* 0x0000001903077c10 */ /* 0x040fe40008ffe4ff */
[----:B------:R-:W-:Y:S02]  /*1b50*/  IADD3.X R11, PT, PT, R3, UR31, RZ, P0, !PT ;  /* 0x0000001f030b7c10 */ /* 0x000fe400087fe4ff */
[----:B------:R-:W-:-:S02]  /*1b60*/  LEA R6, P1, R9, R194, 0x1 ;  /* 0x000000c209067211 */ /* 0x000fc400078208ff */
[----:B------:R-:W-:Y:S02]  /*1b70*/  LEA R4, P0, R13, R194, 0x1 ;  /* 0x000000c20d047211 */ /* 0x000fe400078008ff */
[----:B------:R-:W-:Y:S02]  /*1b80*/  LEA.HI.X R7, R9, R202, R7, 0x1, P1 ;  /* 0x000000ca09077211 */ /* 0x000fe400008f0c07 */
[----:B-1----:R-:W-:Y:S01]  /*1b90*/  LEA R14, P2, R5, R194, 0x1 ;  /* 0x000000c2050e7211 */ /* 0x002fe200078408ff */
[----:B------:R-:W-:-:S04]  /*1ba0*/  DEPBAR.LE SB0, 0x0 ;  /* 0x000080000000791a */ /* 0x000fc80000000000 */
[----:B------:R-:W-:Y:S01]  /*1bb0*/  BAR.SYNC.DEFER_BLOCKING 0x0 ;  /* 0x0000000000007b1d */ /* 0x000fe20000010000 */
[-C--:B------:R-:W-:Y:S01]  /*1bc0*/  LEA.HI.X R15, R5, R202.reuse, R3, 0x1, P2 ;  /* 0x000000ca050f7211 */ /* 0x080fe200010f0c03 */
[----:B------:R-:W-:Y:S01]  /*1bd0*/  IMAD.MOV.U32 R3, RZ, RZ, 0x20 ;  /* 0x00000020ff037424 */ /* 0x000fe200078e00ff */
[----:B------:R-:W-:Y:S02]  /*1be0*/  LEA.HI.X R5, R13, R202, R11, 0x1, P0 ;  /* 0x000000ca0d057211 */ /* 0x000fe400000f0c0b */
[----:B------:R-:W-:Y:S02]  /*1bf0*/  R2P PR, R111, 0x6 ;  /* 0x000000066f007804 */ /* 0x000fe40000000000 */
[----:B------:R-:W-:-:S03]  /*1c00*/  ISETP.NE.AND P0, PT, R132, 0x1, PT ;  /* 0x000000018400780c */ /* 0x000fc60003f05270 */
[----:B------:R-:W-:Y:S02]  /*1c10*/  SEL R3, R3, 0xffffffe0, !P1 ;  /* 0xffffffe003037807 */ /* 0x000fe40004800000 */
[----:B------:R-:W-:Y:S02]  /*1c20*/  SEL R0, R0, 0xffffffc0, !P2 ;  /* 0xffffffc000007807 */ /* 0x000fe40005000000 */
[C---:B------:R-:W-:Y:S01]  /*1c30*/  IADD3 R187, PT, PT, R3.reuse, R2, RZ ;  /* 0x0000000203bb7210 */ /* 0x040fe20007ffe0ff */
[C-C-:B------:R-:W-:Y:S02]  /*1c40*/  IMAD.IADD R191, R3.reuse, 0x1, R193.reuse ;  /* 0x0000000103bf7824 */ /* 0x140fe400078e02c1 */
[C---:B------:R-:W-:Y:S02]  /*1c50*/  IMAD.IADD R190, R0.reuse, 0x1, R193 ;  /* 0x0000000100be7824 */ /* 0x040fe400078e02c1 */
[----:B------:R-:W-:Y:S01]  /*1c60*/  IMAD.IADD R186, R0, 0x1, R2 ;  /* 0x0000000100ba7824 */ /* 0x000fe200078e0202 */
[----:B------:R-:W-:Y:S01]  /*1c70*/  SHF.R.U32.HI R2, RZ, 0x2, R111 ;  /* 0x00000002ff027819 */ /* 0x000fe2000001166f */
[C---:B------:R-:W-:Y:S01]  /*1c80*/  IMAD.IADD R189, R3.reuse, 0x1, R190 ;  /* 0x0000000103bd7824 */ /* 0x040fe200078e02be */
[----:B------:R-:W-:Y:S01]  /*1c90*/  @!PT LDS RZ, [RZ] ;  /* 0x00000000fffff984 */ /* 0x000fe20000000800 */
[----:B------:R-:W-:Y:S01]  /*1ca0*/  @!PT LDS RZ, [RZ] ;  /* 0x00000000fffff984 */ /* 0x000fe20000000800 */
[----:B------:R-:W-:Y:S01]  /*1cb0*/  @!PT LDS RZ, [RZ] ;  /* 0x00000000fffff984 */ /* 0x000fe20000000800 */
[----:B------:R-:W-:Y:S02]  /*1cc0*/  LDGSTS.E.BYPASS.LTC128B.128 [R198+0x6000], desc[UR26][R20.64] ;  /* 0x0600000014c67fae */ /* 0x000fe4000b981a1a */
[----:B------:R-:W-:-:S02]  /*1cd0*/  IADD3 R185, PT, PT, R3, R186, RZ ;  /* 0x000000ba03b97210 */ /* 0x000fc40007ffe0ff */
[----:B------:R-:W-:Y:S04]  /*1ce0*/  LDGSTS.E.BYPASS.LTC128B.128 [R198+0x6800], desc[UR26][R14.64] ;  /* 0x068000000ec67fae */ /* 0x000fe8000b981a1a */
[----:B------:R-:W-:Y:S04]  /*1cf0*/  LDGSTS.E.BYPASS.LTC128B.128 [R198+0x7000], desc[UR26][R6.64] ;  /* 0x0700000006c67fae */ /* 0x000fe8000b981a1a */
[----:B------:R1:W-:Y:S04]  /*1d00*/  LDGSTS.E.BYPASS.LTC128B.128 [R198+0x7800], desc[UR26][R4.64] ;  /* 0x0780000004c67fae */ /* 0x0003e8000b981a1a */
[----:B------:R-:W-:Y:S04]  /*1d10*/  LDSM.16.M88.4 R40, [R193] ;  /* 0x00000000c128783b */ /* 0x000fe80000000200 */
[----:B------:R-:W2:Y:S04]  /*1d20*/  LDSM.16.M88.4 R16, [R192+UR5+0x4000] ;  /* 0x00400005c010783b */ /* 0x000ea80008000200 */
[----:B------:R-:W3:Y:S04]  /*1d30*/  LDSM.16.M88.4 R44, [R193+0x2000] ;  /* 0x00200000c12c783b */ /* 0x000ee80000000200 */
[----:B------:R-:W-:Y:S04]  /*1d40*/  LDSM.16.M88.4 R8, [R191] ;  /* 0x00000000bf08783b */ /* 0x000fe80000000200 */
[----:B------:R-:W4:Y:S04]  /*1d50*/  LDSM.16.M88.4 R24, [R187+0x4000] ;  /* 0x00400000bb18783b */ /* 0x000f280000000200 */
[----:B------:R-:W-:Y:S04]  /*1d60*/  LDSM.16.M88.4 R92, [R186+0x4000] ;  /* 0x00400000ba5c783b */ /* 0x000fe80000000200 */
[----:B-1----:R-:W1:Y:S04]  /*1d70*/  LDSM.16.M88.4 R4, [R191+0x2000] ;  /* 0x00200000bf04783b */ /* 0x002e680000000200 */
[----:B------:R-:W5:Y:S04]  /*1d80*/  LDSM.16.M88.4 R36, [R190] ;  /* 0x00000000be24783b */ /* 0x000f680000000200 */
[----:B------:R-:W5:Y:S04]  /*1d90*/  LDSM.16.M88.4 R72, [R192+UR5+0x4800] ;  /* 0x00480005c048783b */ /* 0x000f680008000200 */
[----:B------:R-:W5:Y:S04]  /*1da0*/  LDSM.16.M88.4 R56, [R192+UR5+0x5000] ;  /* 0x00500005c038783b */ /* 0x000f680008000200 */
[----:B------:R-:W5:Y:S01]  /*1db0*/  LDSM.16.M88.4 R88, [R192+UR5+0x5800] ;  /* 0x00580005c058783b */ /* 0x000f620008000200 */
[-C--:B--2---:R-:W-:Y:S03]  /*1dc0*/  HMMA.16816.F32 R100, R40, R16.reuse, RZ ;  /* 0x000000102864723c */ /* 0x084fe600000018ff */
[----:B------:R-:W2:Y:S04]  /*1dd0*/  LDSM.16.M88.4 R32, [R190+0x2000] ;  /* 0x00200000be20783b */ /* 0x000ea80000000200 */
[----:B------:R-:W-:Y:S01]  /*1de0*/  LDSM.16.M88.4 R104, [R185+0x4000] ;  /* 0x00400000b968783b */ /* 0x000fe20000000200 */
[C---:B---3--:R-:W-:Y:S03]  /*1df0*/  HMMA.16816.F32 R12, R44.reuse, R16, RZ ;  /* 0x000000102c0c723c */ /* 0x048fe600000018ff */
[----:B------:R-:W3:Y:S04]  /*1e00*/  LDSM.16.M88.4 R28, [R189] ;  /* 0x00000000bd1c783b */ /* 0x000ee80000000200 */
[----:B------:R-:W3:Y:S01]  /*1e10*/  LDSM.16.M88.4 R96, [R187+0x4800] ;  /* 0x00480000bb60783b */ /* 0x000ee20000000200 */
[-C--:B------:R-:W-:Y:S03]  /*1e20*/  HMMA.16816.F32 R20, R44, R18.reuse, RZ ;  /* 0x000000122c14723c */ /* 0x080fe600000018ff */
[----:B------:R-:W0:Y:S05]  /*1e30*/  LDGDEPBAR ;  /* 0x00000000000079af */ /* 0x000e2a0000000000 */
[----:B------:R-:W-:Y:S08]  /*1e40*/  HMMA.16816.F32 R16, R40, R18, RZ ;  /* 0x000000122810723c */ /* 0x000ff000000018ff */
[-C--:B----4-:R-:W-:Y:S08]  /*1e50*/  HMMA.16816.F32 R100, R8, R24.reuse, R100 ;  /* 0x000000180864723c */ /* 0x090ff00000001864 */
[C---:B-1----:R-:W-:Y:S08]  /*1e60*/  HMMA.16816.F32 R12, R4.reuse, R24, R12 ;  /* 0x00000018040c723c */ /* 0x042ff0000000180c */
[-C--:B------:R-:W-:Y:S08]  /*1e70*/  HMMA.16816.F32 R20, R4, R26.reuse, R20 ;  /* 0x0000001a0414723c */ /* 0x080ff00000001814 */
[----:B------:R-:W-:Y:S01]  /*1e80*/  HMMA.16816.F32 R16, R8, R26, R16 ;  /* 0x0000001a0810723c */ /* 0x000fe20000001810 */
[----:B------:R-:W-:Y:S07]  /*1e90*/  LDSM.16.M88.4 R24, [R189+0x2000] ;  /* 0x00200000bd18783b */ /* 0x000fee0000000200 */
[----:B-----5:R-:W-:Y:S08]  /*1ea0*/  HMMA.16816.F32 R100, R36, R92, R100 ;  /* 0x0000005c2464723c */ /* 0x020ff00000001864 */
[C---:B------:R-:W-:Y:S08]  /*1eb0*/  HMMA.16816.F32 R80, R44.reuse, R72, RZ ;  /* 0x000000482c50723c */ /* 0x040ff000000018ff */
[C---:B------:R-:W-:Y:S08]  /*1ec0*/  HMMA.16816.F32 R64, R44.reuse, R56, RZ ;  /* 0x000000382c40723c */ /* 0x040ff000000018ff */
[C---:B------:R-:W-:Y:S08]  /*1ed0*/  HMMA.16816.F32 R76, R44.reuse, R74, RZ ;  /* 0x0000004a2c4c723c */ /* 0x040ff000000018ff */
[----:B------:R-:W-:Y:S08]  /*1ee0*/  HMMA.16816.F32 R60, R44, R58, RZ ;  /* 0x0000003a2c3c723c */ /* 0x000ff000000018ff */
[C---:B------:R-:W-:Y:S08]  /*1ef0*/  HMMA.16816.F32 R84, R40.reuse, R72, RZ ;  /* 0x000000482854723c */ /* 0x040ff000000018ff */
[----:B------:R-:W-:Y:S08]  /*1f00*/  HMMA.16816.F32 R68, R40, R56, RZ ;  /* 0x000000382844723c */ /* 0x000ff000000018ff */
[----:B------:R-:W-:Y:S08]  /*1f10*/  HMMA.16816.F32 R48, R44, R88, RZ ;  /* 0x000000582c30723c */ /* 0x000ff000000018ff */
[C---:B------:R-:W-:Y:S08]  /*1f20*/  HMMA.16816.F32 R72, R40.reuse, R74, RZ ;  /* 0x0000004a2848723c */ /* 0x040ff000000018ff */
[C---:B------:R-:W-:Y:S08]  /*1f30*/  HMMA.16816.F32 R56, R40.reuse, R58, RZ ;  /* 0x0000003a2838723c */ /* 0x040ff000000018ff */
[----:B------:R-:W-:Y:S08]  /*1f40*/  HMMA.16816.F32 R52, R40, R88, RZ ;  /* 0x000000582834723c */ /* 0x000ff000000018ff */
[----:B--2---:R-:W-:Y:S08]  /*1f50*/  HMMA.16816.F32 R12, R32, R92, R12 ;  /* 0x0000005c200c723c */ /* 0x004ff0000000180c */
[-C--:B------:R-:W-:Y:S08]  /*1f60*/  HMMA.16816.F32 R44, R44, R90.reuse, RZ ;  /* 0x0000005a2c2c723c */ /* 0x080ff000000018ff */
[----:B------:R-:W-:Y:S01]  /*1f70*/  HMMA.16816.F32 R40, R40, R90, RZ ;  /* 0x0000005a2828723c */ /* 0x000fe200000018ff */
[----:B------:R-:W1:Y:S07]  /*1f80*/  LDSM.16.M88.4 R88, [R187+0x5800] ;  /* 0x00580000bb58783b */ /* 0x000e6e0000000200 */
[-C--:B------:R-:W-:Y:S08]  /*1f90*/  HMMA.16816.F32 R20, R32, R94.reuse, R20 ;  /* 0x0000005e2014723c */ /* 0x080ff00000001814 */
[----:B------:R-:W-:Y:S01]  /*1fa0*/  HMMA.16816.F32 R16, R36, R94, R16 ;  /* 0x0000005e2410723c */ /* 0x000fe20000001810 */
[----:B------:R-:W2:Y:S07]  /*1fb0*/  LDSM.16.M88.4 R92, [R187+0x5000] ;  /* 0x00500000bb5c783b */ /* 0x000eae0000000200 */
[----:B---3--:R-:W-:Y:S08]  /*1fc0*/  HMMA.16816.F32 R100, R28, R104, R100 ;  /* 0x000000681c64723c */ /* 0x008ff00000001864 */
[----:B------:R-:W-:Y:S08]  /*1fd0*/  HMMA.16816.F32 R80, R4, R96, R80 ;  /* 0x000000600450723c */ /* 0x000ff00000001850 */
[----:B------:R-:W-:Y:S03]  /*1fe0*/  HMMA.16816.F32 R16, R28, R106, R16 ;  /* 0x0000006a1c10723c */ /* 0x000fe60000001810 */
[----:B------:R-:W-:Y:S01]  /*1ff0*/  FMUL.FTZ R100, R100, UR4 ;  /* 0x0000000464647c20 */ /* 0x000fe20008410000 */
[----:B------:R-:W-:Y:S01]  /*2000*/  FMUL.FTZ R116, R101, UR4 ;  /* 0x0000000465747c20 */ /* 0x000fe20008410000 */
[----:B------:R-:W-:Y:S01]  /*2010*/  FMUL.FTZ R115, R102, UR4 ;  /* 0x0000000466737c20 */ /* 0x000fe20008410000 */
[----:B------:R-:W-:Y:S01]  /*2020*/  FMUL.FTZ R117, R103, UR4 ;  /* 0x0000000467757c20 */ /* 0x000fe20008410000 */
[----:B------:R3:W4:Y:S01]  /*2030*/  MUFU.TANH R114, R100 ;  /* 0x0000006400727308 */ /* 0x0007220000002400 */
[C---:B-1----:R-:W-:Y:S07]  /*2040*/  HMMA.16816.F32 R48, R4.reuse, R88, R48 ;  /* 0x000000580430723c */ /* 0x042fee0000001830 */
[----:B------:R-:W1:Y:S01]  /*2050*/  MUFU.TANH R116, R116 ;  /* 0x0000007400747308 */ /* 0x000e620000002400 */
[C---:B------:R-:W-:Y:S03]  /*2060*/  HMMA.16816.F32 R76, R4.reuse, R98, R76 ;  /* 0x00000062044c723c */ /* 0x040fe6000000184c */
[----:B------:R-:W-:Y:S01]  /*2070*/  FMUL.FTZ R16, R16, UR4 ;  /* 0x0000000410107c20 */ /* 0x000fe20008410000 */
[----:B------:R-:W-:Y:S01]  /*2080*/  FMUL.FTZ R17, R17, UR4 ;  /* 0x0000000411117c20 */ /* 0x000fe20008410000 */
[----:B------:R-:W-:Y:S01]  /*2090*/  FMUL.FTZ R18, R18, UR4 ;  /* 0x0000000412127c20 */ /* 0x000fe20008410000 */
[----:B------:R-:W-:Y:S01]  /*20a0*/  FMUL.FTZ R19, R19, UR4 ;  /* 0x0000000413137c20 */ /* 0x000fe20008410000 */
[----:B------:R-:W1:Y:S01]  /*20b0*/  MUFU.TANH R120, R16 ;  /* 0x0000001000787308 */ /* 0x000e620000002400 */
[C---:B--2---:R-:W-:Y:S01]  /*20c0*/  HMMA.16816.F32 R64, R4.reuse, R92, R64 ;  /* 0x0000005c0440723c */ /* 0x044fe20000001840 */
[----:B---3--:R-:W2:Y:S06]  /*20d0*/  LDSM.16.M88.4 R100, [R186+0x4800] ;  /* 0x00480000ba64783b */ /* 0x008eac0000000200 */
[----:B------:R-:W3:Y:S01]  /*20e0*/  MUFU.TANH R121, R17 ;  /* 0x0000001100797308 */ /* 0x000ee20000002400 */
[C---:B------:R-:W-:Y:S07]  /*20f0*/  HMMA.16816.F32 R60, R4.reuse, R94, R60 ;  /* 0x0000005e043c723c */ /* 0x040fee000000183c */
[----:B------:R-:W1:Y:S01]  /*2100*/  MUFU.TANH R122, R18 ;  /* 0x00000012007a7308 */ /* 0x000e620000002400 */
[----:B------:R-:W-:Y:S01]  /*2110*/  HMMA.16816.F32 R44, R4, R90, R44 ;  /* 0x0000005a042c723c */ /* 0x000fe2000000182c */
[----:B------:R-:W5:Y:S06]  /*2120*/  LDSM.16.M88.4 R4, [R186+0x5000] ;  /* 0x00500000ba04783b */ /* 0x000f6c0000000200 */
[----:B------:R4:W1:Y:S01]  /*2130*/  MUFU.TANH R123, R19 ;  /* 0x00000013007b7308 */ /* 0x0008620000002400 */
[C---:B------:R-:W-:Y:S07]  /*2140*/  HMMA.16816.F32 R12, R24.reuse, R104, R12 ;  /* 0x00000068180c723c */ /* 0x040fee000000180c */
[----:B------:R-:W1:Y:S01]  /*2150*/  MUFU.TANH R115, R115 ;  /* 0x0000007300737308 */ /* 0x000e620000002400 */
[----:B------:R-:W-:Y:S01]  /*2160*/  HMMA.16816.F32 R20, R24, R106, R20 ;  /* 0x0000006a1814723c */ /* 0x000fe20000001814 */
[----:B------:R-:W3:Y:S06]  /*2170*/  LDSM.16.M88.4 R104, [R185+0x4800] ;  /* 0x00480000b968783b */ /* 0x000eec0000000200 */
[----:B------:R-:W1:Y:S01]  /*2180*/  MUFU.TANH R117, R117 ;  /* 0x0000007500757308 */ /* 0x000e620000002400 */
[C---:B------:R-:W-:Y:S01]  /*2190*/  HMMA.16816.F32 R84, R8.reuse, R96, R84 ;  /* 0x000000600854723c */ /* 0x040fe20000001854 */
[----:B----4-:R-:W4:Y:S02]  /*21a0*/  LDSM.16.M88.4 R16, [R185+0x5000] ;  /* 0x00500000b910783b */ /* 0x010f240000000200 */
[----:B------:R-:W-:Y:S01]  /*21b0*/  FMUL.FTZ R12, R12, UR4 ;  /* 0x000000040c0c7c20 */ /* 0x000fe20008410000 */
[----:B------:R-:W-:Y:S01]  /*21c0*/  FMUL.FTZ R13, R13, UR4 ;  /* 0x000000040d0d7c20 */ /* 0x000fe20008410000 */
[----:B------:R-:W-:Y:S01]  /*21d0*/  FMUL.FTZ R14, R14, UR4 ;  /* 0x000000040e0e7c20 */ /* 0x000fe20008410000 */
[----:B------:R-:W-:Y:S01]  /*21e0*/  FMUL.FTZ R15, R15, UR4 ;  /* 0x000000040f0f7c20 */ /* 0x000fe20008410000 */
[----:B------:R-:W1:Y:S01]  /*21f0*/  MUFU.TANH R96, R12 ;  /* 0x0000000c00607308 */ /* 0x000e620000002400 */
[C---:B------:R-:W-:Y:S03]  /*2200*/  HMMA.16816.F32 R72, R8.reuse, R98, R72 ;  /* 0x000000620848723c */ /* 0x040fe60000001848 */
[----:B------:R-:W-:Y:S01]  /*2210*/  FMUL.FTZ R20, R20, UR4 ;  /* 0x0000000414147c20 */ /* 0x000fe20008410000 */
[----:B------:R-:W-:Y:S01]  /*2220*/  FMUL.FTZ R21, R21, UR4 ;  /* 0x0000000415157c20 */ /* 0x000fe20008410000 */
[----:B------:R-:W-:Y:S01]  /*2230*/  FMUL.FTZ R22, R22, UR4 ;  /* 0x0000000416167c20 */ /* 0x000fe20008410000 */
[----:B------:R-:W-:Y:S01]  /*2240*/  FMUL.FTZ R23, R23, UR4 ;  /* 0x0000000417177c20 */ /* 0x000fe20008410000 */
[----:B------:R-:W1:Y:S01]  /*2250*/  MUFU.TANH R118, R13 ;  /* 0x0000000d00767308 */ /* 0x000e620000002400 */
[C---:B------:R-:W-:Y:S07]  /*2260*/  HMMA.16816.F32 R68, R8.reuse, R92, R68 ;  /* 0x0000005c0844723c */ /* 0x040fee0000001844 */
[----:B------:R-:W1:Y:S01]  /*2270*/  MUFU.TANH R97, R14 ;  /* 0x0000000e00617308 */ /* 0x000e620000002400 */
[----:B------:R-:W-:Y:S07]  /*2280*/  HMMA.16816.F32 R56, R8, R94, R56 ;  /* 0x0000005e0838723c */ /* 0x000fee0000001838 */
[----:B------:R5:W1:Y:S01]  /*2290*/  MUFU.TANH R119, R15 ;  /* 0x0000000f00777308 */ /* 0x000a620000002400 */
[C---:B--2---:R-:W-:Y:S07]  /*22a0*/  HMMA.16816.F32 R84, R36.reuse, R100, R84 ;  /* 0x000000642454723c */ /* 0x044fee0000001854 */
[----:B------:R-:W2:Y:S01]  /*22b0*/  MUFU.TANH R20, R20 ;  /* 0x0000001400147308 */ /* 0x000ea20000002400 */
[----:B------:R-:W-:Y:S07]  /*22c0*/  HMMA.16816.F32 R72, R36, R102, R72 ;  /* 0x000000662448723c */ /* 0x000fee0000001848 */
[----:B------:R-:W1:Y:S01]  /*22d0*/  MUFU.TANH R21, R21 ;  /* 0x0000001500157308 */ /* 0x000e620000002400 */
[C---:B------:R-:W-:Y:S01]  /*22e0*/  HMMA.16816.F32 R80, R32.reuse, R100, R80 ;  /* 0x000000642050723c */ /* 0x040fe20000001850 */
[----:B-----5:R-:W5:Y:S06]  /*22f0*/  LDSM.16.M88.4 R12, [R186+0x5800] ;  /* 0x00580000ba0c783b */ /* 0x020f6c0000000200 */
[----:B------:R-:W1:Y:S01]  /*2300*/  MUFU.TANH R22, R22 ;  /* 0x0000001600167308 */ /* 0x000e620000002400 */
[C---:B------:R-:W-:Y:S07]  /*2310*/  HMMA.16816.F32 R76, R32.reuse, R102, R76 ;  /* 0x00000066204c723c */ /* 0x040fee000000184c */
[----:B------:R-:W1:Y:S01]  /*2320*/  MUFU.TANH R23, R23 ;  /* 0x0000001700177308 */ /* 0x000e620000002400 */
[-C--:B------:R-:W-:Y:S08]  /*2330*/  HMMA.16816.F32 R64, R32, R4.reuse, R64 ;  /* 0x000000042040723c */ /* 0x080ff00000001840 */
[C---:B------:R-:W-:Y:S08]  /*2340*/  HMMA.16816.F32 R68, R36.reuse, R4, R68 ;  /* 0x000000042444723c */ /* 0x040ff00000001844 */
[-C--:B------:R-:W-:Y:S08]  /*2350*/  HMMA.16816.F32 R56, R36, R6.reuse, R56 ;  /* 0x000000062438723c */ /* 0x080ff00000001838 */
[----:B------:R-:W-:Y:S01]  /*2360*/  HMMA.16816.F32 R60, R32, R6, R60 ;  /* 0x00000006203c723c */ /* 0x000fe2000000183c */
[----:B------:R-:W2:Y:S01]  /*2370*/  LDSM.16.M88.4 R4, [R185+0x5800] ;  /* 0x00580000b904783b */ /* 0x000ea20000000200 */
[----:B------:R-:W-:-:S06]  /*2380*/  DEPBAR.LE SB0, 0x0 ;  /* 0x000080000000791a */ /* 0x000fcc0000000000 */
[C---:B------:R-:W-:Y:S08]  /*2390*/  HMMA.16816.F32 R52, R8.reuse, R88, R52 ;  /* 0x000000580834723c */ /* 0x040ff00000001834 */
[----:B------:R-:W-:Y:S08]  /*23a0*/  HMMA.16816.F32 R40, R8, R90, R40 ;  /* 0x0000005a0828723c */ /* 0x000ff00000001828 */
[C---:B---3--:R-:W-:Y:S08]  /*23b0*/  HMMA.16816.F32 R84, R28.reuse, R104, R84 ;  /* 0x000000681c54723c */ /* 0x048ff00000001854 */
[----:B------:R-:W-:Y:S08]  /*23c0*/  HMMA.16816.F32 R72, R28, R106, R72 ;  /* 0x0000006a1c48723c */ /* 0x000ff00000001848 */
[----:B------:R-:W-:Y:S03]  /*23d0*/  HMMA.16816.F32 R80, R24, R104, R80 ;  /* 0x000000681850723c */ /* 0x000fe60000001850 */
[----:B------:R-:W-:Y:S01]  /*23e0*/  FMUL.FTZ R170, R85, UR4 ;  /* 0x0000000455aa7c20 */ /* 0x000fe20008410000 */
[----:B------:R-:W-:Y:S01]  /*23f0*/  FMUL.FTZ R85, R86, UR4 ;  /* 0x0000000456557c20 */ /* 0x000fe20008410000 */
[----:B------:R-:W-:Y:S01]  /*2400*/  FMUL.FTZ R84, R84, UR4 ;  /* 0x0000000454547c20 */ /* 0x000fe20008410000 */
[----:B------:R-:W-:-:S02]  /*2410*/  FMUL.FTZ R86, R87, UR4 ;  /* 0x0000000457567c20 */ /* 0x000fc40008410000 */
[C---:B------:R-:W-:Y:S01]  /*2420*/  HMMA.16816.F32 R76, R24.reuse, R106, R76 ;  /* 0x0000006a184c723c */ /* 0x040fe2000000184c */
[----:B------:R-:W3:Y:S02]  /*2430*/  MUFU.TANH R170, R170 ;  /* 0x000000aa00aa7308 */ /* 0x000ee40000002400 */
[----:B------:R-:W-:Y:S01]  /*2440*/  FMUL.FTZ R154, R72, UR4 ;  /* 0x00000004489a7c20 */ /* 0x000fe20008410000 */
[----:B------:R-:W-:Y:S01]  /*2450*/  FMUL.FTZ R9, R73, UR4 ;  /* 0x0000000449097c20 */ /* 0x000fe20008410000 */
[----:B------:R-:W-:Y:S01]  /*2460*/  FMUL.FTZ R10, R74, UR4 ;  /* 0x000000044a0a7c20 */ /* 0x000fe20008410000 */
[----:B------:R-:W-:Y:S02]  /*2470*/  FMUL.FTZ R72, R75, UR4 ;  /* 0x000000044b487c20 */ /* 0x000fe40008410000 */
[----:B----4-:R-:W-:Y:S01]  /*2480*/  HMMA.16816.F32 R64, R24, R16, R64 ;  /* 0x000000101840723c */ /* 0x010fe20000001840 */
[----:B------:R-:W4:Y:S02]  /*2490*/  MUFU.TANH R84, R84 ;  /* 0x0000005400547308 */ /* 0x000f240000002400 */
[----:B------:R-:W-:Y:S01]  /*24a0*/  FMUL.FTZ R80, R80, UR4 ;  /* 0x0000000450507c20 */ /* 0x000fe20008410000 */
[----:B------:R-:W-:Y:S01]  /*24b0*/  FMUL.FTZ R81, R81, UR4 ;  /* 0x0000000451517c20 */ /* 0x000fe20008410000 */
[----:B------:R-:W-:Y:S01]  /*24c0*/  FMUL.FTZ R82, R82, UR4 ;  /* 0x0000000452527c20 */ /* 0x000fe20008410000 */
[----:B------:R-:W-:-:S02]  /*24d0*/  FMUL.FTZ R8, R83, UR4 ;  /* 0x0000000453087c20 */ /* 0x000fc40008410000 */
[----:B------:R-:W-:Y:S01]  /*24e0*/  HMMA.16816.F32 R68, R28, R16, R68 ;  /* 0x000000101c44723c */ /* 0x000fe20000001844 */
[----:B------:R-:W1:Y:S02]  /*24f0*/  MUFU.TANH R85, R85 ;  /* 0x0000005500557308 */ /* 0x000e640000002400 */
[----:B------:R-:W-:Y:S01]  /*2500*/  FMUL.FTZ R11, R76, UR4 ;  /* 0x000000044c0b7c20 */ /* 0x000fe20008410000 */
[----:B------:R-:W-:-:S04]  /*2510*/  FMUL.FTZ R73, R77, UR4 ;  /* 0x000000044d497c20 */ /* 0x000fc80008410000 */
[----:B------:R-:W-:Y:S01]  /*2520*/  HMMA.16816.F32 R56, R28, R18, R56 ;  /* 0x000000121c38723c */ /* 0x000fe20000001838 */
[----:B------:R-:W1:Y:S02]  /*2530*/  MUFU.TANH R86, R86 ;  /* 0x0000005600567308 */ /* 0x000e640000002400 */
[----:B------:R-:W-:Y:S01]  /*2540*/  FMUL.FTZ R65, R65, UR4 ;  /* 0x0000000441417c20 */ /* 0x000fe20008410000 */
[----:B------:R-:W-:Y:S01]  /*2550*/  FMUL.FTZ R66, R66, UR4 ;  /* 0x0000000442427c20 */ /* 0x000fe20008410000 */
[----:B------:R-:W-:-:S03]  /*2560*/  FMUL.FTZ R67, R67, UR4 ;  /* 0x0000000443437c20 */ /* 0x000fc60008410000 */
[-C--:B-----5:R-:W-:Y:S01]  /*2570*/  HMMA.16816.F32 R48, R32, R12.reuse, R48 ;  /* 0x0000000c2030723c */ /* 0x0a0fe20000001830 */
[----:B------:R-:W1:Y:S02]  /*2580*/  MUFU.TANH R80, R80 ;  /* 0x0000005000507308 */ /* 0x000e640000002400 */
[----:B------:R-:W-:Y:S01]  /*2590*/  FMUL.FTZ R68, R68, UR4 ;  /* 0x0000000444447c20 */ /* 0x000fe20008410000 */
[----:B------:R-:W-:Y:S01]  /*25a0*/  FMUL.FTZ R69, R69, UR4 ;  /* 0x0000000445457c20 */ /* 0x000fe20008410000 */
[----:B------:R-:W-:Y:S01]  /*25b0*/  FMUL.FTZ R70, R70, UR4 ;  /* 0x0000000446467c20 */ /* 0x000fe20008410000 */
[----:B------:R-:W-:Y:S02]  /*25c0*/  FMUL.FTZ R71, R71, UR4 ;  /* 0x0000000447477c20 */ /* 0x000fe40008410000 */
[----:B------:R-:W-:Y:S01]  /*25d0*/  HMMA.16816.F32 R52, R36, R12, R52 ;  /* 0x0000000c2434723c */ /* 0x000fe20000001834 */
[----:B------:R-:W-:Y:S01]  /*25e0*/  LOP3.LUT R12, R113, 0x1f0, RZ, 0xc0, !PT ;  /* 0x000001f0710c7812 */ /* 0x000fe200078ec0ff */
[----:B------:R-:W1:Y:S01]  /*25f0*/  MUFU.TANH R81, R81 ;  /* 0x0000005100517308 */ /* 0x000e620000002400 */
[----:B------:R-:W-:Y:S01]  /*2600*/  LOP3.LUT R13, R2, 0x7, RZ, 0xc0, !PT ;  /* 0x00000007020d7812 */ /* 0x000fe200078ec0ff */
[----:B------:R-:W-:Y:S01]  /*2610*/  FMUL.FTZ R56, R56, UR4 ;  /* 0x0000000438387c20 */ /* 0x000fe20008410000 */
[----:B------:R-:W-:-:S03]  /*2620*/  IADD3 R12, PT, PT, R12, 0x1, R199 ;  /* 0x000000010c0c7810 */ /* 0x000fc60007ffe0c7 */
[----:B------:R-:W-:Y:S01]  /*2630*/  HMMA.16816.F32 R44, R32, R14, R44 ;  /* 0x0000000e202c723c */ /* 0x000fe2000000182c */
[----:B------:R-:W-:Y:S01]  /*2640*/  FMUL.FTZ R32, R78, UR4 ;  /* 0x000000044e207c20 */ /* 0x000fe20008410000 */
[----:B------:R-:W-:Y:S01]  /*2650*/  FMUL.FTZ R33, R79, UR4 ;  /* 0x000000044f217c20 */ /* 0x000fe20008410000 */
[----:B------:R-:W1:Y:S01]  /*2660*/  MUFU.TANH R82, R82 ;  /* 0x0000005200527308 */ /* 0x000e620000002400 */
[----:B------:R-:W-:-:S04]  /*2670*/  IADD3 R13, PT, PT, R12, -R112, R13 ;  /* 0x800000700c0d7210 */ /* 0x000fc80007ffe00d */
[----:B------:R-:W-:Y:S01]  /*2680*/  HMMA.16816.F32 R40, R36, R14, R40 ;  /* 0x0000000e2428723c */ /* 0x000fe20000001828 */
[--C-:B------:R-:W-:Y:S02]  /*2690*/  IADD3 R13, PT, PT, R13, UR24, R110.reuse ;  /* 0x000000180d0d7c10 */ /* 0x100fe4000fffe06e */
[----:B------:R-:W1:Y:S02]  /*26a0*/  MUFU.TANH R8, R8 ;  /* 0x0000000800087308 */ /* 0x000e640000002400 */
[C---:B------:R-:W-:Y:S02]  /*26b0*/  VIMNMX R139, PT, PT, R13.reuse, R110, PT ;  /* 0x0000006e0d8b7248 */ /* 0x040fe40003fe0100 */
[C-C-:B------:R-:W-:Y:S01]  /*26c0*/  VIADDMNMX R138, R13.reuse, 0x8, R110.reuse, PT ;  /* 0x000000080d8a7846 */ /* 0x140fe2000380016e */
[----:B------:R-:W-:Y:S01]  /*26d0*/  HMMA.16816.F32 R60, R24, R18, R60 ;  /* 0x00000012183c723c */ /* 0x000fe2000000183c */
[----:B------:R-:W-:Y:S01]  /*26e0*/  FMUL.FTZ R19, R64, UR4 ;  /* 0x0000000440137c20 */ /* 0x000fe20008410000 */
[----:B------:R-:W-:Y:S01]  /*26f0*/  IMAD R18, R140, 0x40, R141 ;  /* 0x000000408c127824 */ /* 0x000fe200078e028d */
[----:B------:R-:W1:Y:S01]  /*2700*/  MUFU.TANH R154, R154 ;  /* 0x0000009a009a7308 */ /* 0x000e620000002400 */
[----:B------:R-:W-:-:S02]  /*2710*/  VIADDMNMX R137, R13, 0x40, R110, PT ;  /* 0x000000400d897846 */ /* 0x000fc4000380016e */
[----:B------:R-:W-:Y:S02]  /*2720*/  VIADDMNMX R2, R13, 0x48, R110, PT ;  /* 0x000000480d027846 */ /* 0x000fe4000380016e */
[-C--:B--2---:R-:W-:Y:S01]  /*2730*/  HMMA.16816.F32 R48, R24, R4.reuse, R48 ;  /* 0x000000041830723c */ /* 0x084fe20000001830 */
[----:B------:R-:W-:Y:S02]  /*2740*/  IADD3 R12, PT, PT, R18, 0x1, RZ ;  /* 0x00000001120c7810 */ /* 0x000fe40007ffe0ff */
[----:B------:R-:W2:Y:S02]  /*2750*/  MUFU.TANH R9, R9 ;  /* 0x0000000900097308 */ /* 0x000ea40000002400 */
[C---:B------:R-:W-:Y:S02]  /*2760*/  ISETP.GE.AND P6, PT, R12.reuse, R139, PT ;  /* 0x0000008b0c00720c */ /* 0x040fe40003fc6270 */
[----:B------:R-:W-:Y:S01]  /*2770*/  ISETP.GE.AND P4, PT, R12, R138, PT ;  /* 0x0000008a0c00720c */ /* 0x000fe20003f86270 */
[----:B------:R-:W-:Y:S01]  /*2780*/  HMMA.16816.F32 R52, R28, R4, R52 ;  /* 0x000000041c34723c */ /* 0x000fe20000001834 */
[----:B------:R-:W-:Y:S01]  /*2790*/  VIADD R4, R18, 0x8 ;  /* 0x0000000812047836 */ /* 0x000fe20000000000 */
[C---:B------:R-:W-:Y:S01]  /*27a0*/  ISETP.GE.AND P3, PT, R12.reuse, R137, PT ;  /* 0x000000890c00720c */ /* 0x040fe20003f66270 */
[----:B------:R-:W1:Y:S01]  /*27b0*/  MUFU.TANH R10, R10 ;  /* 0x0000000a000a7308 */ /* 0x000e620000002400 */
[----:B------:R-:W-:-:S02]  /*27c0*/  ISETP.GE.AND P2, PT, R12, R2, PT ;  /* 0x000000020c00720c */ /* 0x000fc40003f46270 */
[----:B------:R-:W-:Y:S02]  /*27d0*/  ISETP.GE.AND P5, PT, R4, R139, PT ;  /* 0x0000008b0400720c */ /* 0x000fe40003fa6270 */
[-C--:B------:R-:W-:Y:S03]  /*27e0*/  HMMA.16816.F32 R44, R24, R6.reuse, R44 ;  /* 0x00000006182c723c */ /* 0x080fe6000000182c */
[----:B------:R-:W1:Y:S05]  /*27f0*/  MUFU.TANH R72, R72 ;  /* 0x0000004800487308 */ /* 0x000e6a0000002400 */
[----:B------:R-:W-:Y:S01]  /*2800*/  HMMA.16816.F32 R40, R28, R6, R40 ;  /* 0x000000061c28723c */ /* 0x000fe20000001828 */
[----:B------:R-:W-:-:S02]  /*2810*/  VIADD R6, R18, 0x9 ;  /* 0x0000000912067836 */ /* 0x000fc40000000000 */
[----:B------:R-:W1:Y:S08]  /*2820*/  MUFU.TANH R11, R11 ;  /* 0x0000000b000b7308 */ /* 0x000e700000002400 */
[----:B------:R-:W1:Y:S08]  /*2830*/  MUFU.TANH R73, R73 ;  /* 0x0000004900497308 */ /* 0x000e700000002400 */
[----:B------:R-:W1:Y:S08]  /*2840*/  MUFU.TANH R32, R32 ;  /* 0x0000002000207308 */ /* 0x000e700000002400 */
[----:B------:R-:W1:Y:S08]  /*2850*/  MUFU.TANH R33, R33 ;  /* 0x0000002100217308 */ /* 0x000e700000002400 */
[----:B------:R1:W1:Y:S08]  /*2860*/  MUFU.TANH R168, R68 ;  /* 0x0000004400a87308 */ /* 0x0002700000002400 */
[----:B------:R1:W1:Y:S08]  /*2870*/  MUFU.TANH R166, R69 ;  /* 0x0000004500a67308 */ /* 0x0002700000002400 */
[----:B------:R1:W1:Y:S08]  /*2880*/  MUFU.TANH R161, R70 ;  /* 0x0000004600a17308 */ /* 0x0002700000002400 */
[----:B------:R1:W1:Y:S08]  /*2890*/  MUFU.TANH R159, R71 ;  /* 0x00000047009f7308 */ /* 0x0002700000002400 */
[----:B------:R-:W1:Y:S08]  /*28a0*/  MUFU.TANH R19, R19 ;  /* 0x0000001300137308 */ /* 0x000e700000002400 */
[----:B------:R1:W1:Y:S08]  /*28b0*/  MUFU.TANH R146, R65 ;  /* 0x0000004100927308 */ /* 0x0002700000002400 */
[----:B------:R1:W1:Y:S08]  /*28c0*/  MUFU.TANH R149, R66 ;  /* 0x0000004200957308 */ /* 0x0002700000002400 */
[----:B------:R1:W1:Y:S08]  /*28d0*/  MUFU.TANH R169, R67 ;  /* 0x0000004300a97308 */ /* 0x0002700000002400 */
[----:B------:R1:W1:Y:S01]  /*28e0*/  MUFU.TANH R164, R56 ;  /* 0x0000003800a47308 */ /* 0x0002620000002400 */
[----:B------:R-:W-:Y:S06]  /*28f0*/  BAR.SYNC.DEFER_BLOCKING 0x0 ;  /* 0x0000000000007b1d */ /* 0x000fec0000010000 */
[----:B--234-:R-:W-:Y:S05]  /*2900*/  @!P0 BRA `(.L_x_794) ;  /* 0x0000000000688947 */ /* 0x01cfea0003800000 */
        /* <DEDUP_REMOVED lines=26> */
.L_x_794:
[----:B------:R-:W-:Y:S01]  /*2ab0*/  ISETP.GE.AND P1, PT, R4, R138, PT ;  /* 0x0000008a0400720c */ /* 0x000fe20003f26270 */
[----:B------:R-:W-:Y:S01]  /*2ac0*/  VIADD R13, R18, 0x10 ;  /* 0x00000010120d7836 */ /* 0x000fe20000000000 */
[----:B-1----:R-:W-:Y:S01]  /*2ad0*/  FSEL R14, R116, -INF , !P6 ;  /* 0xff800000740e7808 */ /* 0x002fe20007000000 */
[----:B------:R-:W-:Y:S01]  /*2ae0*/  VIADD R12, R18, 0x11 ;  /* 0x00000011120c7836 */ /* 0x000fe20000000000 */
        /* <DEDUP_REMOVED lines=8> */
[----:B------:R-:W-:Y:S01]  /*2b70*/  FSEL R120, R120, -INF , !P5 ;  /* 0xff80000078787808 */ /* 0x000fe20006800000 */
[----:B--2---:R-:W-:Y:S01]  /*2b80*/  VIADD R28, R18, 0x28 ;  /* 0x00000028121c7836 */ /* 0x004fe20000000000 */
[----:B------:R-:W-:Y:S01]  /*2b90*/  FSEL R17, R122, -INF , !P1 ;  /* 0xff8000007a117808 */ /* 0x000fe20004800000 */
[----:B------:R-:W-:Y:S01]  /*2ba0*/  FMUL.FTZ R62, R62, UR4 ;  /* 0x000000043e3e7c20 */ /* 0x000fe20008410000 */
[C---:B------:R-:W-:Y:S01]  /*2bb0*/  ISETP.GE.AND P3, PT, R6.reuse, R138, PT ;  /* 0x0000008a0600720c */ /* 0x040fe20003f66270 */
[----:B------:R-:W2:Y:S01]  /*2bc0*/  MUFU.TANH R165, R58 ;  /* 0x0000003a00a57308 */ /* 0x000ea20000002400 */
[C---:B------:R-:W-:Y:S01]  /*2bd0*/  ISETP.GE.AND P2, PT, R6.reuse, R137, PT ;  /* 0x000000890600720c */ /* 0x040fe20003f46270 */
[----:B------:R-:W-:Y:S01]  /*2be0*/  FMUL.FTZ R63, R63, UR4 ;  /* 0x000000043f3f7c20 */ /* 0x000fe20008410000 */
[----:B------:R-:W-:Y:S01]  /*2bf0*/  ISETP.GE.AND P5, PT, R6, R2, PT ;  /* 0x000000020600720c */ /* 0x000fe20003fa6270 */
[----:B------:R-:W-:Y:S01]  /*2c00*/  FMUL.FTZ R49, R49, UR4 ;  /* 0x0000000431317c20 */ /* 0x000fe20008410000 */
[-C--:B------:R-:W-:Y:S01]  /*2c10*/  ISETP.GE.AND P1, PT, R13, R139.reuse, PT ;  /* 0x0000008b0d00720c */ /* 0x080fe20003f26270 */
[----:B------:R-:W-:Y:S01]  /*2c20*/  VIADD R26, R18, 0x29 ;  /* 0x00000029121a7836 */ /* 0x000fe20000000000 */
[----:B------:R-:W-:Y:S01]  /*2c30*/  FSEL R15, R117, -INF , !P4 ;  /* 0xff800000750f7808 */ /* 0x000fe20006000000 */
[----:B------:R3:W4:Y:S01]  /*2c40*/  MUFU.TANH R144, R52 ;  /* 0x0000003400907308 */ /* 0x0007220000002400 */
[-C--:B------:R-:W-:Y:S01]  /*2c50*/  ISETP.GE.AND P4, PT, R6, R139.reuse, PT ;  /* 0x0000008b0600720c */ /* 0x080fe20003f86270 */
[----:B------:R-:W-:Y:S01]  /*2c60*/  FMUL.FTZ R59, R59, UR4 ;  /* 0x000000043b3b7c20 */ /* 0x000fe20008410000 */
[----:B------:R-:W-:Y:S01]  /*2c70*/  FSEL R123, R123, -INF , !P3 ;  /* 0xff8000007b7b7808 */ /* 0x000fe20005800000 */
[----:B------:R-:W-:Y:S01]  /*2c80*/  FMUL.FTZ R61, R61, UR4 ;  /* 0x000000043d3d7c20 */ /* 0x000fe20008410000 */
[----:B------:R-:W-:Y:S01]  /*2c90*/  FSEL R24, R21, -INF , !P2 ;  /* 0xff80000015187808 */ /* 0x000fe20005000000 */
[----:B------:R-:W-:Y:S01]  /*2ca0*/  VIADD R21, R18, 0x19 ;  /* 0x0000001912157836 */ /* 0x000fe20000000000 */
[----:B------:R-:W-:Y:S01]  /*2cb0*/  FSEL R27, R23, -INF , !P5 ;  /* 0xff800000171b7808 */ /* 0x000fe20006800000 */
[----:B------:R-:W-:Y:S01]  /*2cc0*/  MUFU.TANH R167, R62 ;  /* 0x0000003e00a77308 */ /* 0x000fe20000002400 */
[----:B------:R-:W-:Y:S01]  /*2cd0*/  FSEL R56, R84, -INF , !P1 ;  /* 0xff80000054387808 */ /* 0x000fe20004800000 */
[----:B------:R-:W-:Y:S01]  /*2ce0*/  FMUL.FTZ R50, R50, UR4 ;  /* 0x0000000432327c20 */ /* 0x000fe20008410000 */
[----:B------:R-:W-:Y:S01]  /*2cf0*/  FSEL R6, R20, -INF , !P0 ;  /* 0xff80000014067808 */ /* 0x000fe20004000000 */
[----:B------:R-:W-:Y:S01]  /*2d00*/  FMUL.FTZ R20, R60, UR4 ;  /* 0x000000043c147c20 */ /* 0x000fe20008410000 */
[----:B------:R-:W-:Y:S01]  /*2d10*/  ISETP.GE.AND P3, PT, R12, R139, PT ;  /* 0x0000008b0c00720c */ /* 0x000fe20003f66270 */
[----:B------:R-:W-:Y:S01]  /*2d20*/  FMUL.FTZ R44, R44, UR4 ;  /* 0x000000042c2c7c20 */ /* 0x000fe20008410000 */
[C---:B------:R-:W-:Y:S01]  /*2d30*/  ISETP.GE.AND P2, PT, R12.reuse, R138, PT ;  /* 0x0000008a0c00720c */ /* 0x040fe20003f46270 */
[----:B------:R-:W-:Y:S01]  /*2d40*/  MUFU.TANH R157, R63 ;  /* 0x0000003f009d7308 */ /* 0x000fe20000002400 */
[-C--:B------:R-:W-:Y:S01]  /*2d50*/  ISETP.GE.AND P5, PT, R12, R137.reuse, PT ;  /* 0x000000890c00720c */ /* 0x080fe20003fa6270 */
[----:B------:R-:W-:Y:S01]  /*2d60*/  FMUL.FTZ R48, R48, UR4 ;  /* 0x0000000430307c20 */ /* 0x000fe20008410000 */
[----:B------:R-:W-:Y:S01]  /*2d70*/  ISETP.GE.AND P1, PT, R12, R2, PT ;  /* 0x000000020c00720c */ /* 0x000fe20003f26270 */
[----:B------:R-:W-:Y:S01]  /*2d80*/  VIADD R12, R18, 0x18 ;  /* 0x00000018120c7836 */ /* 0x000fe20000000000 */
[----:B------:R-:W-:Y:S01]  /*2d90*/  ISETP.GE.AND P0, PT, R13, R138, PT ;  /* 0x0000008a0d00720c */ /* 0x000fe20003f06270 */
[----:B------:R-:W-:Y:S01]  /*2da0*/  FMUL.FTZ R45, R45, UR4 ;  /* 0x000000042d2d7c20 */ /* 0x000fe20008410000 */
[----:B------:R-:W-:Y:S01]  /*2db0*/  FSEL R7, R22, -INF , !P6 ;  /* 0xff80000016077808 */ /* 0x000fe20007000000 */
[----:B------:R-:W-:Y:S01]  /*2dc0*/  VIADD R22, R18, 0x20 ;  /* 0x0000002012167836 */ /* 0x000fe20000000000 */
[----:B------:R-:W-:Y:S01]  /*2dd0*/  ISETP.GE.AND P6, PT, R13, R137, PT ;  /* 0x000000890d00720c */ /* 0x000fe20003fc6270 */
[----:B------:R-:W5:Y:S01]  /*2de0*/  MUFU.TANH R20, R20 ;  /* 0x0000001400147308 */ /* 0x000f620000002400 */
[----:B------:R-:W-:Y:S01]  /*2df0*/  FSEL R16, R121, -INF , !P4 ;  /* 0xff80000079107808 */ /* 0x000fe20006000000 */
[----:B------:R-:W-:Y:S01]  /*2e00*/  FMUL.FTZ R51, R51, UR4 ;  /* 0x0000000433337c20 */ /* 0x000fe20008410000 */
[----:B------:R-:W-:Y:S01]  /*2e10*/  ISETP.GE.AND P4, PT, R13, R2, PT ;  /* 0x000000020d00720c */ /* 0x000fe20003f86270 */
[----:B------:R-:W-:Y:S01]  /*2e20*/  FMUL.FTZ R46, R46, UR4 ;  /* 0x000000042e2e7c20 */ /* 0x000fe20008410000 */
[----:B------:R-:W-:Y:S01]  /*2e30*/  FSEL R67, R85, -INF , !P0 ;  /* 0xff80000055437808 */ /* 0x000fe20004000000 */
[----:B------:R-:W-:Y:S01]  /*2e40*/  FMUL.FTZ R47, R47, UR4 ;  /* 0x000000042f2f7c20 */ /* 0x000fe20008410000 */
        /* <DEDUP_REMOVED lines=8> */
[----:B------:R-:W-:Y:S01]  /*2ed0*/  FSEL R170, R170, -INF , !P3 ;  /* 0xff800000aaaa7808 */ /* 0x000fe20005800000 */
[----:B------:R-:W5:Y:S01]  /*2ee0*/  MUFU.TANH R163, R59 ;  /* 0x0000003b00a37308 */ /* 0x000f620000002400 */
[C---:B------:R-:W-:Y:S01]  /*2ef0*/  ISETP.GE.AND P4, PT, R12.reuse, R137, PT ;  /* 0x000000890c00720c */ /* 0x040fe20003f86270 */
[----:B------:R-:W-:Y:S01]  /*2f00*/  FMUL.FTZ R41, R41, UR4 ;  /* 0x0000000429297c20 */ /* 0x000fe20008410000 */
[----:B------:R-:W-:Y:S01]  /*2f10*/  ISETP.GE.AND P3, PT, R12, R2, PT ;  /* 0x000000020c00720c */ /* 0x000fe20003f66270 */
[----:B------:R-:W-:Y:S01]  /*2f20*/  FMUL.FTZ R55, R55, UR4 ;  /* 0x0000000437377c20 */ /* 0x000fe20008410000 */
[----:B-1----:R-:W-:Y:S01]  /*2f30*/  FSEL R57, R86, -INF , !P2 ;  /* 0xff80000056397808 */ /* 0x002fe20005000000 */
[----:B------:R-:W-:Y:S01]  /*2f40*/  FMUL.FTZ R42, R42, UR4 ;  /* 0x000000042a2a7c20 */ /* 0x000fe20008410000 */
[----:B------:R-:W-:Y:S01]  /*2f50*/  ISETP.GE.AND P2, PT, R21, R139, PT ;  /* 0x0000008b1500720c */ /* 0x000fe20003f46270 */
[----:B------:R-:W1:Y:S01]  /*2f60*/  MUFU.TANH R148, R61 ;  /* 0x0000003d00947308 */ /* 0x000e620000002400 */
[----:B------:R-:W-:Y:S01]  /*2f70*/  FSEL R12, R81, -INF , !P5 ;  /* 0xff800000510c7808 */ /* 0x000fe20006800000 */
[----:B------:R-:W-:Y:S01]  /*2f80*/  FMUL.FTZ R43, R43, UR4 ;  /* 0x000000042b2b7c20 */ /* 0x000fe20008410000 */
[----:B------:R-:W-:Y:S01]  /*2f90*/  FSEL R25, R8, -INF , !P1 ;  /* 0xff80000008197808 */ /* 0x000fe20004800000 */
[----:B------:R-:W1:Y:S01]  /*2fa0*/  LDCU UR8, c[0x0][0x45c] ;  /* 0x00008b80ff0877ac */ /* 0x000e620008000800 */
[----:B------:R-:W-:Y:S01]  /*2fb0*/  FSEL R154, R154, -INF , !P0 ;  /* 0xff8000009a9a7808 */ /* 0x000fe20004000000 */
[----:B------:R-:W-:Y:S01]  /*2fc0*/  IMAD.MOV.U32 R203, RZ, RZ, -0x1 ;  /* 0xffffffffffcb7424 */ /* 0x000fe200078e00ff */
[C---:B------:R-:W-:Y:S01]  /*2fd0*/  ISETP.GE.AND P5, PT, R21.reuse, R138, PT ;  /* 0x0000008a1500720c */ /* 0x040fe20003fa6270 */
[----:B------:R-:W1:Y:S01]  /*2fe0*/  MUFU.TANH R155, R50 ;  /* 0x00000032009b7308 */ /* 0x000e620000002400 */
[----:B------:R-:W-:-:S02]  /*2ff0*/  ISETP.GE.AND P1, PT, R21, R137, PT ;  /* 0x000000891500720c */ /* 0x000fc40003f26270 */
[----:B------:R-:W-:Y:S02]  /*3000*/  ISETP.GE.AND P0, PT, R21, R2, PT ;  /* 0x000000021500720c */ /* 0x000fe40003f06270 */
[----:B------:R-:W-:Y:S02]  /*3010*/  FSEL R21, R10, -INF , !P6 ;  /* 0xff8000000a157808 */ /* 0x000fe40007000000 */
[----:B------:R-:W-:Y:S01]  /*3020*/  FSEL R10, R11, -INF , !P4 ;  /* 0xff8000000b0a7808 */ /* 0x000fe20006000000 */
[----:B------:R-:W1:Y:S01]  /*3030*/  MUFU.TANH R156, R44 ;  /* 0x0000002c009c7308 */ /* 0x000e620000002400 */
[----:B------:R-:W-:Y:S02]  /*3040*/  FSEL R11, R32, -INF , !P3 ;  /* 0xff800000200b7808 */ /* 0x000fe40005800000 */
[----:B---3--:R-:W-:Y:S02]  /*3050*/  FSEL R52, R9, -INF , !P2 ;  /* 0xff80000009347808 */ /* 0x008fe40005000000 */
[----:B------:R-:W-:-:S02]  /*3060*/  ISETP.GE.AND P6, PT, R22, R139, PT ;  /* 0x0000008b1600720c */ /* 0x000fc40003fc6270 */
[C---:B------:R-:W-:Y:S01]  /*3070*/  ISETP.GE.AND P4, PT, R22.reuse, R138, PT ;  /* 0x0000008a1600720c */ /* 0x040fe20003f86270 */
[----:B------:R-:W3:Y:S01]  /*3080*/  MUFU.TANH R160, R48 ;  /* 0x0000003000a07308 */ /* 0x000ee20000002400 */
[C---:B------:R-:W-:Y:S02]  /*3090*/  ISETP.GE.AND P3, PT, R22.reuse, R137, PT ;  /* 0x000000891600720c */ /* 0x040fe40003f66270 */
[----:B------:R-:W-:Y:S01]  /*30a0*/  ISETP.GE.AND P2, PT, R22, R2, PT ;  /* 0x000000021600720c */ /* 0x000fe20003f46270 */
[----:B------:R-:W-:Y:S01]  /*30b0*/  VIADD R22, R18, 0x21 ;  /* 0x0000002112167836 */ /* 0x000fe20000000000 */
[----:B------:R-:W-:Y:S02]  /*30c0*/  FSEL R8, R73, -INF , !P1 ;  /* 0xff80000049087808 */ /* 0x000fe40004800000 */
[----:B------:R-:W-:Y:S01]  /*30d0*/  FSEL R9, R33, -INF , !P0 ;  /* 0xff80000021097808 */ /* 0x000fe20004000000 */
[----:B------:R-:W3:Y:S01]  /*30e0*/  MUFU.TANH R152, R45 ;  /* 0x0000002d00987308 */ /* 0x000ee20000002400 */
[----:B------:R-:W-:-:S02]  /*30f0*/  FSEL R168, R168, -INF , !P6 ;  /* 0xff800000a8a87808 */ /* 0x000fc40007000000 */
[----:B------:R-:W-:Y:S02]  /*3100*/  FSEL R161, R161, -INF , !P4 ;  /* 0xff800000a1a17808 */ /* 0x000fe40006000000 */
[C---:B------:R-:W-:Y:S02]  /*3110*/  ISETP.GE.AND P1, PT, R22.reuse, R138, PT ;  /* 0x0000008a1600720c */ /* 0x040fe40003f26270 */
[C---:B------:R-:W-:Y:S01]  /*3120*/  ISETP.GE.AND P0, PT, R22.reuse, R137, PT ;  /* 0x000000891600720c */ /* 0x040fe20003f06270 */
[----:B------:R-:W3:Y:S01]  /*3130*/  MUFU.TANH R153, R51 ;  /* 0x0000003300997308 */ /* 0x000ee20000002400 */
[----:B------:R-:W-:Y:S02]  /*3140*/  ISETP.GE.AND P6, PT, R22, R2, PT ;  /* 0x000000021600720c */ /* 0x000fe40003fc6270 */
[----:B------:R-:W-:Y:S02]  /*3150*/  ISETP.GE.AND P4, PT, R28, R139, PT ;  /* 0x0000008b1c00720c */ /* 0x000fe40003f86270 */
[----:B------:R-:W-:-:S02]  /*3160*/  FSEL R23, R72, -INF , !P5 ;  /* 0xff80000048177808 */ /* 0x000fc40006800000 */
[-C--:B------:R-:W-:Y:S01]  /*3170*/  ISETP.GE.AND P5, PT, R22, R139.reuse, PT ;  /* 0x0000008b1600720c */ /* 0x080fe20003fa6270 */
[----:B------:R-:W3:Y:S01]  /*3180*/  MUFU.TANH R147, R46 ;  /* 0x0000002e00937308 */ /* 0x000ee20000002400 */
[----:B------:R-:W-:Y:S02]  /*3190*/  FSEL R159, R159, -INF , !P1 ;  /* 0xff8000009f9f7808 */ /* 0x000fe40004800000 */
[----:B------:R-:W-:Y:S02]  /*31a0*/  FSEL R146, R146, -INF , !P0 ;  /* 0xff80000092927808 */ /* 0x000fe40004000000 */
[----:B------:R-:W-:Y:S02]  /*31b0*/  FSEL R169, R169, -INF , !P6 ;  /* 0xff800000a9a97808 */ /* 0x000fe40007000000 */
[----:B------:R-:W-:Y:S01]  /*31c0*/  FSEL R164, R164, -INF , !P4 ;  /* 0xff800000a4a47808 */ /* 0x000fe20006000000 */
[----:B------:R-:W3:Y:S01]  /*31d0*/  MUFU.TANH R145, R47 ;  /* 0x0000002f00917308 */ /* 0x000ee20000002400 */
[----:B------:R-:W-:Y:S01]  /*31e0*/  FSEL R22, R19, -INF , !P3 ;  /* 0xff80000013167808 */ /* 0x000fe20005800000 */
[----:B------:R-:W-:Y:S01]  /*31f0*/  VIADD R19, R18, 0x31 ;  /* 0x0000003112137836 */ /* 0x000fe20000000000 */
[----:B------:R-:W-:-:S02]  /*3200*/  ISETP.GE.AND P1, PT, R26, R139, PT ;  /* 0x0000008b1a00720c */ /* 0x000fc40003f26270 */
[C---:B------:R-:W-:Y:S02]  /*3210*/  ISETP.GE.AND P0, PT, R26.reuse, R138, PT ;  /* 0x0000008a1a00720c */ /* 0x040fe40003f06270 */
[C---:B------:R-:W-:Y:S01]  /*3220*/  ISETP.GE.AND P6, PT, R26.reuse, R137, PT ;  /* 0x000000891a00720c */ /* 0x040fe20003fc6270 */
[----:B------:R-:W3:Y:S01]  /*3230*/  MUFU.TANH R66, R53 ;  /* 0x0000003500427308 */ /* 0x000ee20000002400 */
[----:B------:R-:W-:Y:S01]  /*3240*/  ISETP.GE.AND P4, PT, R26, R2, PT ;  /* 0x000000021a00720c */ /* 0x000fe20003f86270 */
[----:B------:R-:W-:Y:S01]  /*3250*/  VIADD R26, R18, 0x30 ;  /* 0x00000030121a7836 */ /* 0x000fe20000000000 */
[----:B------:R-:W-:Y:S02]  /*3260*/  ISETP.GE.AND P3, PT, R28, R138, PT ;  /* 0x0000008a1c00720c */ /* 0x000fe40003f66270 */
[----:B------:R-:W-:Y:S02]  /*3270*/  FSEL R149, R149, -INF , !P2 ;  /* 0xff80000095957808 */ /* 0x000fe40005000000 */
[----:B--2---:R-:W-:Y:S01]  /*3280*/  FSEL R165, R165, -INF , !P3 ;  /* 0xff800000a5a57808 */ /* 0x004fe20005800000 */
[----:B------:R-:W2:Y:S01]  /*3290*/  MUFU.TANH R64, R40 ;  /* 0x0000002800407308 */ /* 0x000ea20000002400 */
[----:B------:R-:W-:-:S02]  /*32a0*/  ISETP.GE.AND P3, PT, R26, R139, PT ;  /* 0x0000008b1a00720c */ /* 0x000fc40003f66270 */
[----:B------:R-:W-:Y:S02]  /*32b0*/  FSEL R166, R166, -INF , !P5 ;  /* 0xff800000a6a67808 */ /* 0x000fe40006800000 */
[CC--:B------:R-:W-:Y:S02]  /*32c0*/  ISETP.GE.AND P2, PT, R28.reuse, R137.reuse, PT ;  /* 0x000000891c00720c */ /* 0x0c0fe40003f46270 */
[----:B------:R-:W-:Y:S01]  /*32d0*/  ISETP.GE.AND P5, PT, R28, R2, PT ;  /* 0x000000021c00720c */ /* 0x000fe20003fa6270 */
[----:B------:R-:W2:Y:S01]  /*32e0*/  MUFU.TANH R63, R54 ;  /* 0x00000036003f7308 */ /* 0x000ea20000002400 */
[----:B----4-:R-:W-:Y:S02]  /*32f0*/  FSEL R144, R144, -INF , !P3 ;  /* 0xff80000090907808 */ /* 0x010fe40005800000 */
[----:B------:R-:W-:Y:S02]  /*3300*/  ISETP.GE.AND P3, PT, R19, R137, PT ;  /* 0x000000891300720c */ /* 0x000fe40003f66270 */
[----:B-----5:R-:W-:-:S02]  /*3310*/  FSEL R20, R20, -INF , !P2 ;  /* 0xff80000014147808 */ /* 0x020fc40005000000 */
[----:B------:R-:W-:Y:S01]  /*3320*/  FSEL R167, R167, -INF , !P5 ;  /* 0xff800000a7a77808 */ /* 0x000fe20006800000 */
[----:B------:R-:W4:Y:S01]  /*3330*/  MUFU.TANH R62, R41 ;  /* 0x00000029003e7308 */ /* 0x000f220000002400 */
[----:B------:R-:W-:Y:S02]  /*3340*/  FSEL R162, R162, -INF , !P1 ;  /* 0xff800000a2a27808 */ /* 0x000fe40004800000 */
[----:B------:R-:W-:Y:S02]  /*3350*/  FSEL R157, R157, -INF , !P4 ;  /* 0xff8000009d9d7808 */ /* 0x000fe40006000000 */
[C---:B------:R-:W-:Y:S02]  /*3360*/  ISETP.GE.AND P2, PT, R26.reuse, R138, PT ;  /* 0x0000008a1a00720c */ /* 0x040fe40003f46270 */
[CC--:B------:R-:W-:Y:S01]  /*3370*/  ISETP.GE.AND P5, PT, R26.reuse, R137.reuse, PT ;  /* 0x000000891a00720c */ /* 0x0c0fe20003fa6270 */
[----:B------:R-:W5:Y:S01]  /*3380*/  MUFU.TANH R61, R55 ;  /* 0x00000037003d7308 */ /* 0x000f620000002400 */
[----:B------:R-:W-:Y:S01]  /*3390*/  ISETP.GE.AND P1, PT, R26, R2, PT ;  /* 0x000000021a00720c */ /* 0x000fe20003f26270 */
[C---:B------:R-:W-:Y:S01]  /*33a0*/  VIADD R26, R18.reuse, 0x38 ;  /* 0x00000038121a7836 */ /* 0x040fe20000000000 */
[----:B------:R-:W-:-:S02]  /*33b0*/  ISETP.GE.AND P4, PT, R18, R137, PT ;  /* 0x000000891200720c */ /* 0x000fc40003f86270 */
[----:B------:R-:W-:Y:S02]  /*33c0*/  FSEL R158, R158, -INF , !P3 ;  /* 0xff8000009e9e7808 */ /* 0x000fe40005800000 */
[----:B------:R-:W-:Y:S01]  /*33d0*/  ISETP.GE.AND P3, PT, R18, R2, PT ;  /* 0x000000021200720c */ /* 0x000fe20003f66270 */
[----:B------:R-:W5:Y:S01]  /*33e0*/  MUFU.TANH R59, R42 ;  /* 0x0000002a003b7308 */ /* 0x000f620000002400 */
[----:B------:R-:W-:Y:S02]  /*33f0*/  FSEL R163, R163, -INF , !P0 ;  /* 0xff800000a3a37808 */ /* 0x000fe40004000000 */
[----:B-1----:R-:W-:Y:S02]  /*3400*/  FSEL R148, R148, -INF , !P6 ;  /* 0xff80000094947808 */ /* 0x002fe40007000000 */
[----:B------:R-:W-:Y:S02]  /*3410*/  FSEL R96, R96, -INF , !P4 ;  /* 0xff80000060607808 */ /* 0x000fe40006000000 */
[C---:B------:R-:W-:Y:S01]  /*3420*/  ISETP.GE.AND P0, PT, R19.reuse, R139, PT ;  /* 0x0000008b1300720c */ /* 0x040fe20003f06270 */
[----:B------:R-:W1:Y:S01]  /*3430*/  MUFU.TANH R58, R43 ;  /* 0x0000002b003a7308 */ /* 0x000e620000002400 */
[----:B------:R-:W-:-:S02]  /*3440*/  ISETP.GE.AND P6, PT, R19, R138, PT ;  /* 0x0000008a1300720c */ /* 0x000fc40003fc6270 */
[----:B------:R-:W-:Y:S01]  /*3450*/  ISETP.GE.AND P4, PT, R19, R2, PT ;  /* 0x000000021300720c */ /* 0x000fe20003f86270 */
[----:B------:R-:W-:Y:S01]  /*3460*/  VIADD R19, R18, 0x39 ;  /* 0x0000003912137836 */ /* 0x000fe20000000000 */
[----:B------:R-:W-:Y:S02]  /*3470*/  FSEL R155, R155, -INF , !P1 ;  /* 0xff8000009b9b7808 */ /* 0x000fe40004800000 */
[----:B------:R-:W-:Y:S02]  /*3480*/  FSEL R97, R97, -INF , !P3 ;  /* 0xff80000061617808 */ /* 0x000fe40005800000 */
[----:B------:R-:W-:Y:S02]  /*3490*/  ISETP.GE.AND P1, PT, R26, R137, PT ;  /* 0x000000891a00720c */ /* 0x000fe40003f26270 */
[----:B------:R-:W-:Y:S02]  /*34a0*/  FMNMX3.FTZ R29, R96, R4, R6, !PT ;  /* 0x00000004601d7276 */ /* 0x000fe40007810006 */
[----:B------:R-:W-:-:S02]  /*34b0*/  FMNMX3.FTZ R28, R97, R5, R7, !PT ;  /* 0x00000005611c7276 */ /* 0x000fc40007810007 */
[----:B------:R-:W-:Y:S02]  /*34c0*/  FSEL R156, R156, -INF , !P1 ;  /* 0xff8000009c9c7808 */ /* 0x000fe40004800000 */
[----:B------:R-:W-:Y:S02]  /*34d0*/  ISETP.GE.AND P1, PT, R19, R137, PT ;  /* 0x000000891300720c */ /* 0x000fe40003f26270 */
[----:B------:R-:W-:Y:S02]  /*34e0*/  FMNMX3.FTZ R29, R29, R24, R80, !PT ;  /* 0x000000181d1d7276 */ /* 0x000fe40007810050 */
[----:B------:R-:W-:Y:S02]  /*34f0*/  FMNMX3.FTZ R28, R28, R27, R13, !PT ;  /* 0x0000001b1c1c7276 */ /* 0x000fe4000781000d */
[----:B---3--:R-:W-:Y:S02]  /*3500*/  FSEL R160, R160, -INF , !P5 ;  /* 0xff800000a0a07808 */ /* 0x008fe40006800000 */
[----:B------:R-:W-:-:S02]  /*3510*/  FSEL R152, R152, -INF , !P1 ;  /* 0xff80000098987808 */ /* 0x000fc40004800000 */
[C---:B------:R-:W-:Y:S02]  /*3520*/  ISETP.GE.AND P5, PT, R26.reuse, R139, PT ;  /* 0x0000008b1a00720c */ /* 0x040fe40003fa6270 */
[----:B------:R-:W-:Y:S02]  /*3530*/  FMNMX3.FTZ R29, R29, R12, R10, !PT ;  /* 0x0000000c1d1d7276 */ /* 0x000fe4000781000a */
[C---:B------:R-:W-:Y:S02]  /*3540*/  ISETP.GE.AND P3, PT, R26.reuse, R138, PT ;  /* 0x0000008a1a00720c */ /* 0x040fe40003f66270 */
        /* <DEDUP_REMOVED lines=8> */
[----:B------:R-:W-:-:S02]  /*35d0*/  ISETP.GE.AND P1, PT, R18, R138, PT ;  /* 0x0000008a1200720c */ /* 0x000fc40003f26270 */
[----:B------:R-:W-:Y:S02]  /*35e0*/  FMNMX3.FTZ R18, R26, R169, R167, !PT ;  /* 0x000000a91a127276 */ /* 0x000fe400078100a7 */
[----:B------:R-:W-:Y:S02]  /*35f0*/  FSEL R114, R114, -INF , !P4 ;  /* 0xff80000072727808 */ /* 0x000fe40006000000 */
[----:B------:R-:W-:Y:S02]  /*3600*/  ISETP.GE.AND P4, PT, R19, R2, PT ;  /* 0x000000021300720c */ /* 0x000fe40003f86270 */
[----:B------:R-:W-:Y:S02]  /*3610*/  FMNMX3.FTZ R29, R29, R148, R160, !PT ;  /* 0x000000941d1d7276 */ /* 0x000fe400078100a0 */
[----:B------:R-:W-:Y:S02]  /*3620*/  FMNMX3.FTZ R18, R18, R157, R155, !PT ;  /* 0x0000009d12127276 */ /* 0x000fe4000781009b */
[----:B------:R-:W-:-:S02]  /*3630*/  FMNMX3.FTZ R33, R114, R14, R120, !PT ;  /* 0x0000000e72217276 */ /* 0x000fc40007810078 */
[----:B------:R-:W-:Y:S02]  /*3640*/  FSEL R115, R115, -INF , !P1 ;  /* 0xff80000073737808 */ /* 0x000fe40004800000 */
[----:B------:R-:W-:Y:S02]  /*3650*/  FSEL R145, R145, -INF , !P4 ;  /* 0xff80000091917808 */ /* 0x000fe40006000000 */
[----:B------:R-:W-:Y:S02]  /*3660*/  FMNMX3.FTZ R29, R29, R158, R156, !PT ;  /* 0x0000009e1d1d7276 */ /* 0x000fe4000781009c */
[C---:B------:R-:W-:Y:S02]  /*3670*/  ISETP.GE.AND P4, PT, R19.reuse, R139, PT ;  /* 0x0000008b1300720c */ /* 0x040fe40003f86270 */
[----:B------:R-:W-:Y:S02]  /*3680*/  ISETP.GE.AND P1, PT, R19, R138, PT ;  /* 0x0000008a1300720c */ /* 0x000fe40003f26270 */
[----:B------:R-:W-:-:S02]  /*3690*/  FMNMX3.FTZ R18, R18, R153, R147, !PT ;  /* 0x0000009912127276 */ /* 0x000fc40007810093 */
[----:B------:R-:W-:Y:S02]  /*36a0*/  FMNMX3.FTZ R19, R33, R16, R56, !PT ;  /* 0x0000001021137276 */ /* 0x000fe40007810038 */
[----:B------:R-:W-:Y:S02]  /*36b0*/  FMNMX3.FTZ R26, R115, R15, R17, !PT ;  /* 0x0000000f731a7276 */ /* 0x000fe40007810011 */
[----:B------:R-:W-:Y:S02]  /*36c0*/  FMNMX.FTZ R134, R152, R29, !PT ;  /* 0x0000001d98867209 */ /* 0x000fe40007810000 */
[----:B------:R-:W-:Y:S02]  /*36d0*/  FMNMX.FTZ R31, R145, R18, !PT ;  /* 0x00000012911f7209 */ /* 0x000fe40007810000 */
[----:B------:R-:W-:Y:S01]  /*36e0*/  FMNMX3.FTZ R19, R19, R170, R154, !PT ;  /* 0x000000aa13137276 */ /* 0x000fe2000781009a */
[----:B------:R-:W3:Y:S01]  /*36f0*/  SHFL.BFLY PT, R29, R134, 0x2, 0x1f ;  /* 0x0c401f00861d7f89 */ /* 0x000ee200000e0000 */
[----:B------:R-:W-:-:S02]  /*3700*/  FMNMX3.FTZ R26, R26, R123, R67, !PT ;  /* 0x0000007b1a1a7276 */ /* 0x000fc40007810043 */
[----:B------:R-:W-:Y:S01]  /*3710*/  FMNMX3.FTZ R19, R19, R52, R168, !PT ;  /* 0x0000003413137276 */ /* 0x000fe200078100a8 */
[----:B------:R-:W3:Y:S01]  /*3720*/  SHFL.BFLY PT, R18, R31, 0x2, 0x1f ;  /* 0x0c401f001f127f89 */ /* 0x000ee200000e0000 */
[----:B------:R-:W-:Y:S02]  /*3730*/  FMNMX3.FTZ R26, R26, R57, R21, !PT ;  /* 0x000000391a1a7276 */ /* 0x000fe40007810015 */
[----:B------:R-:W-:Y:S02]  /*3740*/  FMNMX3.FTZ R19, R19, R166, R164, !PT ;  /* 0x000000a613137276 */ /* 0x000fe400078100a4 */
[----:B------:R-:W-:Y:S02]  /*3750*/  FMNMX3.FTZ R26, R26, R23, R161, !PT ;  /* 0x000000171a1a7276 */ /* 0x000fe400078100a1 */
[----:B------:R-:W-:Y:S02]  /*3760*/  FSEL R66, R66, -INF , !P0 ;  /* 0xff80000042427808 */ /* 0x000fe40004000000 */
[----:B--2---:R-:W-:-:S02]  /*3770*/  FSEL R64, R64, -INF , !P5 ;  /* 0xff80000040407808 */ /* 0x004fc40006800000 */
[----:B------:R-:W-:Y:S02]  /*3780*/  FMNMX3.FTZ R19, R19, R162, R144, !PT ;  /* 0x000000a213137276 */ /* 0x000fe40007810090 */
[----:B------:R-:W-:Y:S02]  /*3790*/  FSEL R63, R63, -INF , !P2 ;  /* 0xff8000003f3f7808 */ /* 0x000fe40005000000 */
[----:B------:R-:W-:Y:S02]  /*37a0*/  FMNMX3.FTZ R26, R26, R159, R165, !PT ;  /* 0x0000009f1a1a7276 */ /* 0x000fe400078100a5 */
[----:B----4-:R-:W-:Y:S02]  /*37b0*/  FSEL R62, R62, -INF , !P4 ;  /* 0xff8000003e3e7808 */ /* 0x010fe40006000000 */
[----:B------:R-:W-:Y:S02]  /*37c0*/  FMNMX3.FTZ R19, R19, R66, R64, !PT ;  /* 0x0000004213137276 */ /* 0x000fe40007810040 */
[----:B-----5:R-:W-:-:S02]  /*37d0*/  FSEL R61, R61, -INF , !P6 ;  /* 0xff8000003d3d7808 */ /* 0x020fc40007000000 */
[----:B------:R-:W-:Y:S02]  /*37e0*/  FSEL R59, R59, -INF , !P3 ;  /* 0xff8000003b3b7808 */ /* 0x000fe40005800000 */
[----:B------:R-:W-:Y:S02]  /*37f0*/  FMNMX3.FTZ R26, R26, R163, R63, !PT ;  /* 0x000000a31a1a7276 */ /* 0x000fe4000781003f */
[----:B------:R-:W-:Y:S02]  /*3800*/  FMNMX.FTZ R19, R62, R19, !PT ;  /* 0x000000133e137209 */ /* 0x000fe40007810000 */
[----:B-1----:R-:W-:Y:S02]  /*3810*/  FSEL R58, R58, -INF , !P1 ;  /* 0xff8000003a3a7808 */ /* 0x002fe40004800000 */
[----:B------:R-:W-:Y:S01]  /*3820*/  FMNMX3.FTZ R33, R26, R61, R59, !PT ;  /* 0x0000003d1a217276 */ /* 0x000fe2000781003b */
[----:B------:R-:W1:Y:S01]  /*3830*/  SHFL.BFLY PT, R136, R19, 0x2, 0x1f ;  /* 0x0c401f0013887f89 */ /* 0x000e6200000e0000 */
[----:B---3--:R-:W-:-:S02]  /*3840*/  FMNMX.FTZ R134, R134, R29, !PT ;  /* 0x0000001d86867209 */ /* 0x008fc40007810000 */
[----:B------:R-:W-:Y:S02]  /*3850*/  FMNMX.FTZ R26, R58, R33, !PT ;  /* 0x000000213a1a7209 */ /* 0x000fe40007810000 */
[----:B------:R-:W-:Y:S01]  /*3860*/  FMNMX.FTZ R18, R31, R18, !PT ;  /* 0x000000121f127209 */ /* 0x000fe20007810000 */
[----:B------:R-:W2:Y:S01]  /*3870*/  SHFL.BFLY PT, R29, R134, 0x1, 0x1f ;  /* 0x0c201f00861d7f89 */ /* 0x000ea200000e0000 */
[----:B------:R-:W-:-:S03]  /*3880*/  LOP3.LUT R188, R109, 0x200, R108, 0xf8, !PT ;  /* 0x000002006dbc7812 */ /* 0x000fc600078ef86c */
[----:B------:R-:W3:Y:S01]  /*3890*/  SHFL.BFLY PT, R135, R26, 0x2, 0x1f ;  /* 0x0c401f001a877f89 */ /* 0x000ee200000e0000 */
[----:B------:R-:W-:-:S03]  /*38a0*/  LEA R188, R188, UR5, 0x1 ;  /* 0x00000005bcbc7c11 */ /* 0x000fc6000f8e08ff */
[----:B------:R-:W4:Y:S02]  /*38b0*/  SHFL.BFLY PT, R133, R18, 0x1, 0x1f ;  /* 0x0c201f0012857f89 */ /* 0x000f2400000e0000 */
[--C-:B------:R-:W-:Y:S02]  /*38c0*/  IMAD.IADD R143, R0, 0x1, R188.reuse ;  /* 0x00000001008f7824 */ /* 0x100fe400078e02bc */
[C---:B------:R-:W-:Y:S01]  /*38d0*/  IMAD.IADD R184, R3.reuse, 0x1, R188 ;  /* 0x0000000103b87824 */ /* 0x040fe200078e02bc */
[----:B------:R-:W-:Y:S01]  /*38e0*/  LDSM.16.MT88.4 R116, [R188+0x6000] ;  /* 0x00600000bc74783b */ /* 0x000fe20000004200 */
[----:B------:R-:W-:-:S03]  /*38f0*/  IMAD.IADD R142, R3, 0x1, R143 ;  /* 0x00000001038e7824 */ /* 0x000fc600078e028f */
[----:B------:R-:W-:Y:S01]  /*3900*/  LDSM.16.MT88.4 R100, [R184+0x6000] ;  /* 0x00600000b864783b */ /* 0x000fe20000004200 */
[----:B-1----:R-:W-:-:S03]  /*3910*/  FMNMX.FTZ R136, R19, R136, !PT ;  /* 0x0000008813887209 */ /* 0x002fc60007810000 */
[----:B------:R-:W-:Y:S01]  /*3920*/  LDSM.16.MT88.4 R84, [R143+0x6000] ;  /* 0x006000008f54783b */ /* 0x000fe20000004200 */
[----:B--2---:R-:W-:-:S03]  /*3930*/  FMNMX.FTZ R134, R134, R29, !PT ;  /* 0x0000001d86867209 */ /* 0x004fc60007810000 */
[----:B------:R-:W1:Y:S01]  /*3940*/  SHFL.BFLY PT, R19, R136, 0x1, 0x1f ;  /* 0x0c201f0088137f89 */ /* 0x000e6200000e0000 */
[----:B---3--:R-:W-:Y:S01]  /*3950*/  FMNMX.FTZ R135, R26, R135, !PT ;  /* 0x000000871a877209 */ /* 0x008fe20007810000 */
[C---:B------:R-:W-:Y:S01]  /*3960*/  FMUL.FTZ R151, R134.reuse, UR8 ;  /* 0x0000000886977c20 */ /* 0x040fe20008410000 */
[----:B------:R-:W-:Y:S02]  /*3970*/  FSETP.NEU.FTZ.AND P0, PT, R134, -INF , PT ;  /* 0xff8000008600780b */ /* 0x000fe40003f1d000 */
[----:B----4-:R-:W-:Y:S02]  /*3980*/  FMNMX.FTZ R133, R18, R133, !PT ;  /* 0x0000008512857209 */ /* 0x010fe40007810000 */
[----:B------:R-:W2:Y:S01]  /*3990*/  SHFL.BFLY PT, R18, R135, 0x1, 0x1f ;  /* 0x0c201f0087127f89 */ /* 0x000ea200000e0000 */
[----:B------:R-:W-:Y:S02]  /*39a0*/  FSEL R151, R151, RZ, P0 ;  /* 0x000000ff97977208 */ /* 0x000fe40000000000 */
[C---:B------:R-:W-:Y:S01]  /*39b0*/  FMUL.FTZ R150, R133.reuse, UR8 ;  /* 0x0000000885967c20 */ /* 0x040fe20008410000 */
[----:B------:R-:W-:-:S02]  /*39c0*/  FSETP.NEU.FTZ.AND P0, PT, R133, -INF , PT ;  /* 0xff8000008500780b */ /* 0x000fc40003f1d000 */
[--C-:B------:R-:W-:Y:S01]  /*39d0*/  FFMA.FTZ R30, R4, UR8, -R151.reuse ;  /* 0x00000008041e7c23 */ /* 0x100fe20008010897 */
[--C-:B------:R-:W-:Y:S01]  /*39e0*/  FFMA.FTZ R31, R6, UR8, -R151.reuse ;  /* 0x00000008061f7c23 */ /* 0x100fe20008010897 */
[----:B------:R-:W-:Y:S01]  /*39f0*/  FSEL R150, R150, RZ, P0 ;  /* 0x000000ff96967208 */ /* 0x000fe20000000000 */
[--C-:B------:R-:W-:Y:S01]  /*3a00*/  FFMA.FTZ R33, R96, UR8, -R151.reuse ;  /* 0x0000000860217c23 */ /* 0x100fe20008010897 */
[--C-:B------:R-:W-:Y:S01]  /*3a10*/  FFMA.FTZ R28, R24, UR8, -R151.reuse ;  /* 0x00000008181c7c23 */ /* 0x100fe20008010897 */
[--C-:B------:R-:W-:Y:S01]  /*3a20*/  FFMA.FTZ R36, R12, UR8, -R151.reuse ;  /* 0x000000080c247c23 */ /* 0x100fe20008010897 */
[----:B------:R-:W-:Y:S01]  /*3a30*/  MUFU.EX2 R30, R30 ;  /* 0x0000001e001e7308 */ /* 0x000fe20000000800 */
[--C-:B------:R-:W-:Y:S01]  /*3a40*/  FFMA.FTZ R32, R5, UR8, -R150.reuse ;  /* 0x0000000805207c23 */ /* 0x100fe20008010896 */
[--C-:B------:R-:W-:Y:S01]  /*3a50*/  FFMA.FTZ R35, R7, UR8, -R150.reuse ;  /* 0x0000000807237c23 */ /* 0x100fe20008010896 */
[----:B-1----:R-:W-:Y:S01]  /*3a60*/  FMNMX.FTZ R136, R136, R19, !PT ;  /* 0x0000001388887209 */ /* 0x002fe20007810000 */
[----:B------:R-:W1:Y:S01]  /*3a70*/  LDSM.16.MT88.4 R4, [R142+0x6000] ;  /* 0x006000008e04783b */ /* 0x000e620000004200 */
[--C-:B------:R-:W-:Y:S01]  /*3a80*/  FFMA.FTZ R29, R97, UR8, -R150.reuse ;  /* 0x00000008611d7c23 */ /* 0x100fe20008010896 */
[--C-:B------:R-:W-:Y:S01]  /*3a90*/  FFMA.FTZ R0, R27, UR8, -R150.reuse ;  /* 0x000000081b007c23 */ /* 0x100fe20008010896 */
[C---:B------:R-:W-:Y:S01]  /*3aa0*/  FSETP.NEU.FTZ.AND P0, PT, R136.reuse, -INF , PT ;  /* 0xff8000008800780b */ /* 0x040fe20003f1d000 */
[----:B------:R-:W-:Y:S01]  /*3ab0*/  FMUL.FTZ R65, R136, UR8 ;  /* 0x0000000888417c20 */ /* 0x000fe20008410000 */
[----:B------:R-:W3:Y:S01]  /*3ac0*/  MUFU.EX2 R33, R33 ;  /* 0x0000002100217308 */ /* 0x000ee20000000800 */
[--C-:B------:R-:W-:Y:S01]  /*3ad0*/  FFMA.FTZ R34, R10, UR8, -R151.reuse ;  /* 0x000000080a227c23 */ /* 0x100fe20008010897 */
[----:B------:R-:W-:Y:S01]  /*3ae0*/  FFMA.FTZ R45, R8, UR8, -R151 ;  /* 0x00000008082d7c23 */ /* 0x000fe20008010897 */
[----:B--2---:R-:W-:Y:S01]  /*3af0*/  FMNMX.FTZ R135, R135, R18, !PT ;  /* 0x0000001287877209 */ /* 0x004fe20007810000 */
[----:B------:R-:W-:Y:S01]  /*3b00*/  MUFU.EX2 R31, R31 ;  /* 0x0000001f001f7308 */ /* 0x000fe20000000800 */
[----:B------:R-:W-:Y:S01]  /*3b10*/  FSEL R65, R65, RZ, P0 ;  /* 0x000000ff41417208 */ /* 0x000fe20000000000 */
[--C-:B------:R-:W-:Y:S01]  /*3b20*/  FFMA.FTZ R48, R13, UR8, -R150.reuse ;  /* 0x000000080d307c23 */ /* 0x100fe20008010896 */
[C---:B------:R-:W-:Y:S01]  /*3b30*/  FSETP.NEU.FTZ.AND P0, PT, R135.reuse, -INF , PT ;  /* 0xff8000008700780b */ /* 0x040fe20003f1d000 */
[----:B------:R-:W-:Y:S01]  /*3b40*/  FMUL.FTZ R60, R135, UR8 ;  /* 0x00000008873c7c20 */ /* 0x000fe20008410000 */
[----:B------:R-:W2:Y:S01]  /*3b50*/  MUFU.EX2 R28, R28 ;  /* 0x0000001c001c7308 */ /* 0x000ea20000000800 */
[--C-:B------:R-:W-:Y:S01]  /*3b60*/  FFMA.FTZ R41, R14, UR8, -R65.reuse ;  /* 0x000000080e297c23 */ /* 0x100fe20008010841 */
[--C-:B------:R-:W-:Y:S01]  /*3b70*/  FFMA.FTZ R37, R16, UR8, -R65.reuse ;  /* 0x0000000810257c23 */ /* 0x100fe20008010841 */
[--C-:B------:R-:W-:Y:S01]  /*3b80*/  FFMA.FTZ R43, R25, UR8, -R150.reuse ;  /* 0x00000008192b7c23 */ /* 0x100fe20008010896 */
[----:B------:R-:W-:Y:S01]  /*3b90*/  FSEL R60, R60, RZ, P0 ;  /* 0x000000ff3c3c7208 */ /* 0x000fe20000000000 */
[----:B------:R-:W-:Y:S01]  /*3ba0*/  MUFU.EX2 R29, R29 ;  /* 0x0000001d001d7308 */ /* 0x000fe20000000800 */
[--C-:B------:R-:W-:Y:S01]  /*3bb0*/  FFMA.FTZ R49, R11, UR8, -R150.reuse ;  /* 0x000000080b317c23 */ /* 0x100fe20008010896 */
[----:B------:R-:W-:Y:S01]  /*3bc0*/  FFMA.FTZ R46, R9, UR8, -R150 ;  /* 0x00000008092e7c23 */ /* 0x000fe20008010896 */
[----:B------:R-:W-:Y:S01]  /*3bd0*/  LDSM.16.MT88.4 R24, [R142+0x6800] ;  /* 0x006800008e18783b */ /* 0x000fe20000004200 */
[----:B------:R-:W4:Y:S01]  /*3be0*/  MUFU.EX2 R32, R32 ;  /* 0x0000002000207308 */ /* 0x000f220000000800 */
[--C-:B------:R-:W-:Y:S01]  /*3bf0*/  FFMA.FTZ R39, R15, UR8, -R60.reuse ;  /* 0x000000080f277c23 */ /* 0x100fe2000801083c */
[--C-:B------:R-:W-:Y:S01]  /*3c00*/  FFMA.FTZ R38, R17, UR8, -R60.reuse ;  /* 0x0000000811267c23 */ /* 0x100fe2000801083c */
[----:B------:R-:W-:Y:S01]  /*3c10*/  LDSM.16.MT88.4 R12, [R184+0x6800] ;  /* 0x00680000b80c783b */ /* 0x000fe20000004200 */
[----:B------:R-:W-:Y:S01]  /*3c20*/  MUFU.EX2 R35, R35 ;  /* 0x0000002300237308 */ /* 0x000fe20000000800 */
[--C-:B------:R-:W-:Y:S01]  /*3c30*/  FFMA.FTZ R44, R114, UR8, -R65.reuse ;  /* 0x00000008722c7c23 */ /* 0x100fe20008010841 */
[----:B------:R-:W-:Y:S01]  /*3c40*/  FFMA.FTZ R40, R120, UR8, -R65 ;  /* 0x0000000878287c23 */ /* 0x000fe20008010841 */
[----:B------:R-:W5:Y:S01]  /*3c50*/  LDSM.16.MT88.4 R16, [R188+0x6800] ;  /* 0x00680000bc10783b */ /* 0x000f620000004200 */
[----:B------:R-:W1:Y:S01]  /*3c60*/  MUFU.EX2 R0, R0 ;  /* 0x0000000000007308 */ /* 0x000e620000000800 */
[--C-:B------:R-:W-:Y:S01]  /*3c70*/  FFMA.FTZ R42, R115, UR8, -R60.reuse ;  /* 0x00000008732a7c23 */ /* 0x100fe2000801083c */
[--C-:B------:R-:W-:Y:S01]  /*3c80*/  FFMA.FTZ R3, R123, UR8, -R60.reuse ;  /* 0x000000087b037c23 */ /* 0x100fe2000801083c */
[----:B------:R-:W5:Y:S01]  /*3c90*/  LDSM.16.MT88.4 R8, [R143+0x6800] ;  /* 0x006800008f08783b */ /* 0x000f620000004200 */
[----:B------:R-:W-:Y:S01]  /*3ca0*/  MUFU.EX2 R44, R44 ;  /* 0x0000002c002c7308 */ /* 0x000fe20000000800 */
[----:B---3--:R-:W-:Y:S01]  /*3cb0*/  F2FP.F16.F32.PACK_AB R72, R30, R33 ;  /* 0x000000211e48723e */ /* 0x008fe200000000ff */
[----:B------:R-:W-:Y:S01]  /*3cc0*/  FFMA.FTZ R47, R80, UR8, -R151 ;  /* 0x00000008502f7c23 */ /* 0x000fe20008010897 */
[----:B--2---:R-:W-:Y:S01]  /*3cd0*/  F2FP.F16.F32.PACK_AB R74, R28, R31 ;  /* 0x0000001f1c4a723e */ /* 0x004fe200000000ff */
[----:B------:R-:W2:Y:S01]  /*3ce0*/  MUFU.EX2 R41, R41 ;  /* 0x0000002900297308 */ /* 0x000ea20000000800 */
[----:B----4-:R-:W-:Y:S01]  /*3cf0*/  F2FP.F16.F32.PACK_AB R73, R32, R29 ;  /* 0x0000001d2049723e */ /* 0x010fe200000000ff */
[--C-:B------:R-:W-:Y:S01]  /*3d00*/  FFMA.FTZ R53, R56, UR8, -R65.reuse ;  /* 0x0000000838357c23 */ /* 0x100fe20008010841 */
[--C-:B------:R-:W-:Y:S01]  /*3d10*/  FFMA.FTZ R55, R57, UR8, -R60.reuse ;  /* 0x0000000839377c23 */ /* 0x100fe2000801083c */
[----:B------:R-:W-:Y:S01]  /*3d20*/  MUFU.EX2 R40, R40 ;  /* 0x0000002800287308 */ /* 0x000fe20000000800 */
[--C-:B------:R-:W-:Y:S01]  /*3d30*/  FFMA.FTZ R50, R170, UR8, -R65.reuse ;  /* 0x00000008aa327c23 */ /* 0x100fe20008010841 */
[----:B-1----:R-:W-:Y:S01]  /*3d40*/  F2FP.F16.F32.PACK_AB R75, R0, R35 ;  /* 0x00000023004b723e */ /* 0x002fe200000000ff */
[--C-:B------:R-:W-:Y:S01]  /*3d50*/  FFMA.FTZ R51, R52, UR8, -R65.reuse ;  /* 0x0000000834337c23 */ /* 0x100fe20008010841 */
[----:B------:R-:W1:Y:S01]  /*3d60*/  MUFU.EX2 R37, R37 ;  /* 0x0000002500257308 */ /* 0x000e620000000800 */
[--C-:B------:R-:W-:Y:S01]  /*3d70*/  FFMA.FTZ R56, R67, UR8, -R60.reuse ;  /* 0x0000000843387c23 */ /* 0x100fe2000801083c */
[--C-:B------:R-:W-:Y:S01]  /*3d80*/  FFMA.FTZ R54, R21, UR8, -R60.reuse ;  /* 0x0000000815367c23 */ /* 0x100fe2000801083c */
[----:B------:R-:W-:Y:S01]  /*3d90*/  FFMA.FTZ R57, R23, UR8, -R60 ;  /* 0x0000000817397c23 */ /* 0x000fe2000801083c */
[----:B------:R-:W-:Y:S01]  /*3da0*/  MUFU.EX2 R42, R42 ;  /* 0x0000002a002a7308 */ /* 0x000fe20000000800 */
[C---:B------:R-:W-:Y:S01]  /*3db0*/  HMMA.16816.F32 R124, R72.reuse, R116, RZ ;  /* 0x00000074487c723c */ /* 0x040fe200000018ff */
[----:B--2---:R-:W-:Y:S01]  /*3dc0*/  F2FP.F16.F32.PACK_AB R68, R41, R44 ;  /* 0x0000002c2944723e */ /* 0x004fe200000000ff */
[----:B------:R-:W-:Y:S01]  /*3dd0*/  FFMA.FTZ R154, R154, UR8, -R65 ;  /* 0x000000089a9a7c23 */ /* 0x000fe20008010841 */
[----:B------:R-:W2:Y:S01]  /*3de0*/  MUFU.EX2 R39, R39 ;  /* 0x0000002700277308 */ /* 0x000ea20000000800 */
[--C-:B------:R-:W-:Y:S01]  /*3df0*/  FFMA.FTZ R67, R22, UR8, -R151.reuse ;  /* 0x0000000816437c23 */ /* 0x100fe20008010897 */
[----:B------:R-:W-:Y:S01]  /*3e00*/  FFMA.FTZ R146, R146, UR8, -R151 ;  /* 0x0000000892927c23 */ /* 0x000fe20008010897 */
[----:B------:R-:W-:Y:S01]  /*3e10*/  FFMA.FTZ R167, R167, UR8, -R150 ;  /* 0x00000008a7a77c23 */ /* 0x000fe20008010896 */
[----:B------:R-:W-:Y:S01]  /*3e20*/  MUFU.EX2 R38, R38 ;  /* 0x0000002600267308 */ /* 0x000fe20000000800 */
[C---:B------:R-:W-:Y:S01]  /*3e30*/  HMMA.16816.F32 R108, R72.reuse, R100, RZ ;  /* 0x00000064486c723c */ /* 0x040fe200000018ff */
[----:B-1----:R-:W-:Y:S01]  /*3e40*/  F2FP.F16.F32.PACK_AB R70, R37, R40 ;  /* 0x000000282546723e */ /* 0x002fe200000000ff */
[----:B------:R-:W-:Y:S01]  /*3e50*/  FFMA.FTZ R165, R165, UR8, -R60 ;  /* 0x00000008a5a57c23 */ /* 0x000fe2000801083c */
[----:B------:R-:W1:Y:S01]  /*3e60*/  MUFU.EX2 R3, R3 ;  /* 0x0000000300037308 */ /* 0x000e620000000800 */
[----:B------:R-:W-:Y:S01]  /*3e70*/  FADD.FTZ R41, R44, R41 ;  /* 0x000000292c297221 */ /* 0x000fe20000010000 */
[----:B------:R-:W-:Y:S01]  /*3e80*/  FADD.FTZ R30, R33, R30 ;  /* 0x0000001e211e7221 */ /* 0x000fe20000010000 */
[----:B------:R-:W-:Y:S01]  /*3e90*/  FADD.FTZ R32, R29, R32 ;  /* 0x000000201d207221 */ /* 0x000fe20000010000 */
[----:B------:R-:W-:Y:S01]  /*3ea0*/  MUFU.EX2 R47, R47 ;  /* 0x0000002f002f7308 */ /* 0x000fe20000000800 */
[C---:B------:R-:W-:Y:S01]  /*3eb0*/  HMMA.16816.F32 R92, R72.reuse, R84, RZ ;  /* 0x00000054485c723c */ /* 0x040fe200000018ff */
[----:B--2---:R-:W-:Y:S01]  /*3ec0*/  F2FP.F16.F32.PACK_AB R69, R39, R42 ;  /* 0x0000002a2745723e */ /* 0x004fe200000000ff */
[----:B------:R-:W-:Y:S01]  /*3ed0*/  FADD.FTZ R39, R42, R39 ;  /* 0x000000272a277221 */ /* 0x000fe20000010000 */
[----:B------:R-:W2:Y:S01]  /*3ee0*/  MUFU.EX2 R36, R36 ;  /* 0x0000002400247308 */ /* 0x000ea20000000800 */
[----:B------:R-:W-:Y:S01]  /*3ef0*/  FADD.FTZ R40, R40, R41 ;  /* 0x0000002928287221 */ /* 0x000fe20000010000 */
[----:B------:R-:W-:Y:S01]  /*3f00*/  FADD.FTZ R31, R31, R30 ;  /* 0x0000001e1f1f7221 */ /* 0x000fe20000010000 */
[----:B------:R-:W-:Y:S01]  /*3f10*/  FADD.FTZ R35, R35, R32 ;  /* 0x0000002023237221 */ /* 0x000fe20000010000 */
[----:B------:R-:W-:Y:S01]  /*3f20*/  MUFU.EX2 R34, R34 ;  /* 0x0000002200227308 */ /* 0x000fe20000000800 */
[C---:B------:R-:W-:Y:S01]  /*3f30*/  HMMA.16816.F32 R76, R72.reuse, R4, RZ ;  /* 0x00000004484c723c */ /* 0x040fe200000018ff */
[----:B-1----:R-:W-:Y:S01]  /*3f40*/  F2FP.F16.F32.PACK_AB R71, R3, R38 ;  /* 0x000000260347723e */ /* 0x002fe200000000ff */
[----:B------:R-:W-:Y:S01]  /*3f50*/  FADD.FTZ R38, R38, R39 ;  /* 0x0000002726267221 */ /* 0x000fe20000010000 */
[----:B------:R-:W-:Y:S01]  /*3f60*/  MUFU.EX2 R45, R45 ;  /* 0x0000002d002d7308 */ /* 0x000fe20000000800 */
[----:B------:R-:W-:Y:S01]  /*3f70*/  FADD.FTZ R40, R37, R40 ;  /* 0x0000002825287221 */ /* 0x000fe20000010000 */
[----:B------:R-:W-:Y:S01]  /*3f80*/  FADD.FTZ R28, R28, R31 ;  /* 0x0000001f1c1c7221 */ /* 0x000fe20000010000 */
[----:B------:R-:W-:Y:S01]  /*3f90*/  FADD.FTZ R3, R3, R38 ;  /* 0x0000002603037221 */ /* 0x000fe20000010000 */
[----:B------:R-:W-:Y:S01]  /*3fa0*/  MUFU.EX2 R48, R48 ;  /* 0x0000003000307308 */ /* 0x000fe20000000800 */
[C---:B------:R-:W-:Y:S01]  /*3fb0*/  HMMA.16816.F32 R120, R72.reuse, R118, RZ ;  /* 0x000000764878723c */ /* 0x040fe200000018ff */
[----:B------:R-:W-:Y:S01]  /*3fc0*/  FADD.FTZ R35, R0, R35 ;  /* 0x0000002300237221 */ /* 0x000fe20000010000 */
[----:B------:R-:W-:Y:S01]  /*3fd0*/  FFMA.FTZ R207, R152, UR8, -R151 ;  /* 0x0000000898cf7c23 */ /* 0x000fe20008010897 */
[----:B------:R-:W1:Y:S01]  /*3fe0*/  MUFU.EX2 R43, R43 ;  /* 0x0000002b002b7308 */ /* 0x000e620000000800 */
[--C-:B------:R-:W-:Y:S01]  /*3ff0*/  FFMA.FTZ R147, R147, UR8, -R150.reuse ;  /* 0x0000000893937c23 */ /* 0x100fe20008010896 */
[----:B------:R-:W-:Y:S01]  /*4000*/  FFMA.FTZ R209, R62, UR8, -R65 ;  /* 0x000000083ed17c23 */ /* 0x000fe20008010841 */
[----:B------:R-:W-:Y:S01]  /*4010*/  ISETP.NE.AND P0, PT, R140, RZ, PT ;  /* 0x000000ff8c00720c */ /* 0x000fe20003f05270 */
[----:B------:R-:W-:Y:S01]  /*4020*/  MUFU.EX2 R49, R49 ;  /* 0x0000003100317308 */ /* 0x000fe20000000800 */
[C---:B------:R-:W-:Y:S03]  /*4030*/  HMMA.16816.F32 R104, R72.reuse, R102, RZ ;  /* 0x000000664868723c */ /* 0x040fe600000018ff */
[----:B------:R-:W3:Y:S04]  /*4040*/  MUFU.EX2 R46, R46 ;  /* 0x0000002e002e7308 */ /* 0x000ee80000000800 */
[----:B------:R-:W-:Y:S01]  /*4050*/  MUFU.EX2 R53, R53 ;  /* 0x0000003500357308 */ /* 0x000fe20000000800 */
[C---:B------:R-:W-:Y:S03]  /*4060*/  HMMA.16816.F32 R88, R72.reuse, R86, RZ ;  /* 0x000000564858723c */ /* 0x040fe600000018ff */
[----:B------:R-:W4:Y:S04]  /*4070*/  MUFU.EX2 R50, R50 ;  /* 0x0000003200327308 */ /* 0x000f280000000800 */
[----:B------:R5:W-:Y:S01]  /*4080*/  MUFU.EX2 R52, R154 ;  /* 0x0000009a00347308 */ /* 0x000be20000000800 */
[----:B------:R-:W-:Y:S03]  /*4090*/  HMMA.16816.F32 R72, R72, R6, RZ ;  /* 0x000000064848723c */ /* 0x000fe600000018ff */
[----:B------:R-:W-:Y:S04]  /*40a0*/  MUFU.EX2 R51, R51 ;  /* 0x0000003300337308 */ /* 0x000fe80000000800 */
[----:B------:R-:W-:Y:S01]  /*40b0*/  MUFU.EX2 R56, R56 ;  /* 0x0000003800387308 */ /* 0x000fe20000000800 */
[----:B------:R-:W-:Y:S03]  /*40c0*/  HMMA.16816.F32 R96, R68, R84, RZ ;  /* 0x000000544460723c */ /* 0x000fe600000018ff */
[----:B------:R-:W4:Y:S01]  /*40d0*/  MUFU.EX2 R55, R55 ;  /* 0x0000003700377308 */ /* 0x000f220000000800 */
[----:B-----5:R-:W-:-:S03]  /*40e0*/  FFMA.FTZ R154, R157, UR8, -R150 ;  /* 0x000000089d9a7c23 */ /* 0x020fc60008010896 */
[----:B------:R-:W-:Y:S01]  /*40f0*/  MUFU.EX2 R54, R54 ;  /* 0x0000003600367308 */ /* 0x000fe20000000800 */
[C---:B------:R-:W-:Y:S03]  /*4100*/  HMMA.16816.F32 R128, R68.reuse, R116, RZ ;  /* 0x000000744480723c */ /* 0x040fe600000018ff */
[----:B------:R-:W5:Y:S04]  /*4110*/  MUFU.EX2 R57, R57 ;  /* 0x0000003900397308 */ /* 0x000f680000000800 */
[----:B------:R-:W-:Y:S01]  /*4120*/  MUFU.EX2 R67, R67 ;  /* 0x0000004300437308 */ /* 0x000fe20000000800 */
[C---:B------:R-:W-:Y:S03]  /*4130*/  HMMA.16816.F32 R112, R68.reuse, R100, RZ ;  /* 0x000000644470723c */ /* 0x040fe600000018ff */
[----:B------:R-:W5:Y:S04]  /*4140*/  MUFU.EX2 R146, R146 ;  /* 0x0000009200927308 */ /* 0x000f680000000800 */
[----:B------:R2:W-:Y:S01]  /*4150*/  MUFU.EX2 R157, R167 ;  /* 0x000000a7009d7308 */ /* 0x0005e20000000800 */
[C---:B------:R-:W-:Y:S03]  /*4160*/  HMMA.16816.F32 R116, R68.reuse, R118, RZ ;  /* 0x000000764474723c */ /* 0x040fe600000018ff */
[----:B------:R-:W-:Y:S04]  /*4170*/  MUFU.EX2 R154, R154 ;  /* 0x0000009a009a7308 */ /* 0x000fe80000000800 */
[----:B------:R-:W-:Y:S01]  /*4180*/  MUFU.EX2 R207, R207 ;  /* 0x000000cf00cf7308 */ /* 0x000fe20000000800 */
[----:B------:R-:W-:Y:S03]  /*4190*/  HMMA.16816.F32 R100, R68, R102, RZ ;  /* 0x000000664464723c */ /* 0x000fe600000018ff */
[----:B------:R-:W-:Y:S01]  /*41a0*/  MUFU.EX2 R209, R209 ;  /* 0x000000d100d17308 */ /* 0x000fe20000000800 */
[----:B--2---:R-:W-:Y:S01]  /*41b0*/  FFMA.FTZ R167, R164, UR8, -R65 ;  /* 0x00000008a4a77c23 */ /* 0x004fe20008010841 */
[----:B------:R-:W-:-:S03]  /*41c0*/  FFMA.FTZ R164, R159, UR8, -R60 ;  /* 0x000000089fa47c23 */ /* 0x000fc6000801083c */
[C---:B------:R-:W-:Y:S03]  /*41d0*/  HMMA.16816.F32 R84, R68.reuse, R86, RZ ;  /* 0x000000564454723c */ /* 0x040fe600000018ff */
[----:B------:R-:W-:Y:S05]  /*41e0*/  MUFU.EX2 R164, R164 ;  /* 0x000000a400a47308 */ /* 0x000fea0000000800 */
[----:B------:R-:W-:Y:S01]  /*41f0*/  HMMA.16816.F32 R80, R68, R4, RZ ;  /* 0x000000044450723c */ /* 0x000fe200000018ff */
[----:B------:R-:W-:Y:S01]  /*4200*/  F2FP.F16.F32.PACK_AB R4, R36, R47 ;  /* 0x0000002f2404723e */ /* 0x000fe200000000ff */
[----:B------:R-:W-:Y:S01]  /*4210*/  FADD.FTZ R47, R47, R28 ;  /* 0x0000001c2f2f7221 */ /* 0x000fe20000010000 */
[----:B-1----:R-:W-:Y:S01]  /*4220*/  F2FP.F16.F32.PACK_AB R5, R43, R48 ;  /* 0x000000302b05723e */ /* 0x002fe200000000ff */
[----:B------:R-:W-:-:S02]  /*4230*/  FADD.FTZ R48, R48, R35 ;  /* 0x0000002330307221 */ /* 0x000fc40000010000 */
[----:B------:R-:W-:Y:S02]  /*4240*/  FADD.FTZ R47, R36, R47 ;  /* 0x0000002f242f7221 */ /* 0x000fe40000010000 */
[----:B------:R-:W-:Y:S01]  /*4250*/  HMMA.16816.F32 R68, R68, R6, RZ ;  /* 0x000000064444723c */ /* 0x000fe200000018ff */
[----:B------:R-:W-:Y:S01]  /*4260*/  F2FP.F16.F32.PACK_AB R6, R45, R34 ;  /* 0x000000222d06723e */ /* 0x000fe200000000ff */
[----:B------:R-:W-:Y:S01]  /*4270*/  FADD.FTZ R48, R43, R48 ;  /* 0x000000302b307221 */ /* 0x000fe20000010000 */
[----:B---3--:R-:W-:Y:S01]  /*4280*/  F2FP.F16.F32.PACK_AB R7, R46, R49 ;  /* 0x000000312e07723e */ /* 0x008fe200000000ff */
[----:B------:R-:W-:Y:S02]  /*4290*/  FADD.FTZ R34, R34, R47 ;  /* 0x0000002f22227221 */ /* 0x000fe40000010000 */
[----:B------:R-:W-:Y:S02]  /*42a0*/  FADD.FTZ R49, R49, R48 ;  /* 0x0000003031317221 */ /* 0x000fe40000010000 */
[----:B------:R-:W-:-:S02]  /*42b0*/  FADD.FTZ R34, R45, R34 ;  /* 0x000000222d227221 */ /* 0x000fc40000010000 */
        /* <DEDUP_REMOVED lines=9> */
[----:B----4-:R-:W-:Y:S01]  /*4350*/  F2FP.F16.F32.PACK_AB R4, R50, R53 ;  /* 0x000000353204723e */ /* 0x010fe200000000ff */
[----:B------:R-:W-:Y:S01]  /*4360*/  FADD.FTZ R53, R53, R40 ;  /* 0x0000002835357221 */ /* 0x000fe20000010000 */
[----:B------:R-:W-:Y:S01]  /*4370*/  F2FP.F16.F32.PACK_AB R5, R55, R56 ;  /* 0x000000383705723e */ /* 0x000fe200000000ff */
[----:B------:R-:W-:Y:S01]  /*4380*/  FADD.FTZ R56, R56, R3 ;  /* 0x0000000338387221 */ /* 0x000fe20000010000 */
[----:B------:R-:W-:Y:S01]  /*4390*/  F2FP.F16.F32.PACK_AB R6, R51, R52 ;  /* 0x000000343306723e */ /* 0x000fe200000000ff */
[----:B------:R-:W-:Y:S01]  /*43a0*/  FADD.FTZ R53, R50, R53 ;  /* 0x0000003532357221 */ /* 0x000fe20000010000 */
[----:B-----5:R-:W-:Y:S01]  /*43b0*/  F2FP.F16.F32.PACK_AB R7, R57, R54 ;  /* 0x000000363907723e */ /* 0x020fe200000000ff */
[----:B------:R-:W-:-:S02]  /*43c0*/  FADD.FTZ R55, R55, R56 ;  /* 0x0000003837377221 */ /* 0x000fc40000010000 */
[----:B------:R-:W-:Y:S02]  /*43d0*/  FADD.FTZ R52, R52, R53 ;  /* 0x0000003534347221 */ /* 0x000fe40000010000 */
[----:B------:R-:W-:Y:S02]  /*43e0*/  FADD.FTZ R54, R54, R55 ;  /* 0x0000003736367221 */ /* 0x000fe40000010000 */
[C---:B------:R-:W-:Y:S01]  /*43f0*/  HMMA.16816.F32 R96, R4.reuse, R8, R96 ;  /* 0x000000080460723c */ /* 0x040fe20000001860 */
[--C-:B------:R-:W-:Y:S01]  /*4400*/  FFMA.FTZ R8, R148, UR8, -R151.reuse ;  /* 0x0000000894087c23 */ /* 0x100fe20008010897 */
[----:B------:R-:W-:Y:S01]  /*4410*/  FFMA.FTZ R148, R149, UR8, -R150 ;  /* 0x0000000895947c23 */ /* 0x000fe20008010896 */
[----:B------:R-:W-:Y:S01]  /*4420*/  FADD.FTZ R52, R51, R52 ;  /* 0x0000003433347221 */ /* 0x000fe20000010000 */
[----:B------:R-:W-:Y:S01]  /*4430*/  FADD.FTZ R54, R57, R54 ;  /* 0x0000003639367221 */ /* 0x000fe20000010000 */
[----:B------:R1:W-:Y:S03]  /*4440*/  MUFU.EX2 R149, R8 ;  /* 0x0000000800957308 */ /* 0x0003e60000000800 */
[----:B------:R-:W-:Y:S01]  /*4450*/  HMMA.16816.F32 R80, R4, R24, R80 ;  /* 0x000000180450723c */ /* 0x000fe20000001850 */
[----:B------:R-:W-:Y:S01]  /*4460*/  FFMA.FTZ R24, R20, UR8, -R151 ;  /* 0x0000000814187c23 */ /* 0x000fe20008010897 */
[----:B------:R-:W-:Y:S01]  /*4470*/  FFMA.FTZ R25, R169, UR8, -R150 ;  /* 0x00000008a9197c23 */ /* 0x000fe20008010896 */
[----:B------:R-:W2:Y:S01]  /*4480*/  LDSM.16.MT88.4 R20, [R188+0x7000] ;  /* 0x00700000bc14783b */ /* 0x000ea20000004200 */
[----:B------:R-:W-:Y:S01]  /*4490*/  MUFU.EX2 R148, R148 ;  /* 0x0000009400947308 */ /* 0x000fe20000000800 */
[----:B------:R-:W-:-:S03]  /*44a0*/  FFMA.FTZ R169, R162, UR8, -R65 ;  /* 0x00000008a2a97c23 */ /* 0x000fc60008010841 */
[C---:B------:R-:W-:Y:S01]  /*44b0*/  HMMA.16816.F32 R128, R4.reuse, R16, R128 ;  /* 0x000000100480723c */ /* 0x040fe20000001880 */
[----:B------:R-:W3:Y:S04]  /*44c0*/  MUFU.EX2 R24, R24 ;  /* 0x0000001800187308 */ /* 0x000ee80000000800 */
[----:B------:R-:W4:Y:S03]  /*44d0*/  MUFU.EX2 R25, R25 ;  /* 0x0000001900197308 */ /* 0x000f260000000800 */
[C---:B------:R-:W-:Y:S01]  /*44e0*/  HMMA.16816.F32 R112, R4.reuse, R12, R112 ;  /* 0x0000000c0470723c */ /* 0x040fe20000001870 */
[----:B------:R-:W-:Y:S07]  /*44f0*/  MUFU.EX2 R162, R167 ;  /* 0x000000a700a27308 */ /* 0x000fee0000000800 */
[C---:B------:R-:W-:Y:S01]  /*4500*/  HMMA.16816.F32 R116, R4.reuse, R18, R116 ;  /* 0x000000120474723c */ /* 0x040fe20000001874 */
[----:B------:R-:W5:Y:S07]  /*4510*/  LDSM.16.MT88.4 R16, [R184+0x7000] ;  /* 0x00700000b810783b */ /* 0x000f6e0000004200 */
[C---:B------:R-:W-:Y:S01]  /*4520*/  HMMA.16816.F32 R100, R4.reuse, R14, R100 ;  /* 0x0000000e0464723c */ /* 0x040fe20000001864 */
[----:B------:R-:W5:Y:S07]  /*4530*/  LDSM.16.MT88.4 R12, [R143+0x7000] ;  /* 0x007000008f0c783b */ /* 0x000f6e0000004200 */
[C---:B------:R-:W-:Y:S01]  /*4540*/  HMMA.16816.F32 R84, R4.reuse, R10, R84 ;  /* 0x0000000a0454723c */ /* 0x040fe20000001854 */
[----:B-1----:R-:W1:Y:S07]  /*4550*/  LDSM.16.MT88.4 R8, [R142+0x7000] ;  /* 0x007000008e08783b */ /* 0x002e6e0000004200 */
[----:B------:R-:W-:Y:S01]  /*4560*/  HMMA.16816.F32 R68, R4, R26, R68 ;  /* 0x0000001a0444723c */ /* 0x000fe20000001844 */
[--C-:B------:R-:W-:Y:S01]  /*4570*/  FFMA.FTZ R26, R166, UR8, -R65.reuse ;  /* 0x00000008a61a7c23 */ /* 0x100fe20008010841 */
[----:B------:R-:W-:Y:S01]  /*4580*/  FFMA.FTZ R27, R168, UR8, -R65 ;  /* 0x00000008a81b7c23 */ /* 0x000fe20008010841 */
[--C-:B------:R-:W-:Y:S01]  /*4590*/  FFMA.FTZ R166, R163, UR8, -R60.reuse ;  /* 0x00000008a3a67c23 */ /* 0x100fe2000801083c */
[----:B------:R-:W-:Y:S01]  /*45a0*/  FFMA.FTZ R168, R161, UR8, -R60 ;  /* 0x00000008a1a87c23 */ /* 0x000fe2000801083c */
[----:B------:R2:W-:Y:S01]  /*45b0*/  MUFU.EX2 R163, R165 ;  /* 0x000000a500a37308 */ /* 0x0005e20000000800 */
[----:B------:R-:W-:Y:S01]  /*45c0*/  F2FP.F16.F32.PACK_AB R4, R146, R67 ;  /* 0x000000439204723e */ /* 0x000fe200000000ff */
[----:B------:R-:W-:Y:S01]  /*45d0*/  FADD.FTZ R67, R67, R34 ;  /* 0x0000002243437221 */ /* 0x000fe20000010000 */
[----:B---3--:R-:W-:Y:S01]  /*45e0*/  F2FP.F16.F32.PACK_AB R6, R149, R24 ;  /* 0x000000189506723e */ /* 0x008fe200000000ff */
[----:B------:R-:W-:Y:S01]  /*45f0*/  MUFU.EX2 R27, R27 ;  /* 0x0000001b001b7308 */ /* 0x000fe20000000800 */
[C---:B----4-:R-:W-:Y:S01]  /*4600*/  F2FP.F16.F32.PACK_AB R5, R25.reuse, R148 ;  /* 0x000000941905723e */ /* 0x050fe200000000ff */
[----:B------:R-:W-:Y:S01]  /*4610*/  FADD.FTZ R148, R148, R49 ;  /* 0x0000003194947221 */ /* 0x000fe20000010000 */
[----:B------:R-:W-:Y:S01]  /*4620*/  F2FP.F16.F32.PACK_AB R7, R154, R157 ;  /* 0x0000009d9a07723e */ /* 0x000fe200000000ff */
[----:B------:R-:W3:Y:S01]  /*4630*/  MUFU.EX2 R26, R26 ;  /* 0x0000001a001a7308 */ /* 0x000ee20000000800 */
[----:B------:R-:W-:Y:S01]  /*4640*/  FADD.FTZ R67, R146, R67 ;  /* 0x0000004392437221 */ /* 0x000fe20000010000 */
[----:B------:R-:W-:-:S02]  /*4650*/  FADD.FTZ R148, R25, R148 ;  /* 0x0000009419947221 */ /* 0x000fc40000010000 */
[----:B------:R-:W-:Y:S01]  /*4660*/  MUFU.EX2 R161, R169 ;  /* 0x000000a900a17308 */ /* 0x000fe20000000800 */
[----:B------:R-:W-:Y:S01]  /*4670*/  FADD.FTZ R24, R24, R67 ;  /* 0x0000004318187221 */ /* 0x000fe20000010000 */
[C---:B--2---:R-:W-:Y:S01]  /*4680*/  HMMA.16816.F32 R124, R4.reuse, R20, R124 ;  /* 0x00000014047c723c */ /* 0x044fe2000000187c */
[----:B------:R-:W-:Y:S01]  /*4690*/  FFMA.FTZ R165, R158, UR8, -R151 ;  /* 0x000000089ea57c23 */ /* 0x000fe20008010897 */
[----:B------:R-:W2:Y:S01]  /*46a0*/  MUFU.EX2 R159, R168 ;  /* 0x000000a8009f7308 */ /* 0x000ea20000000800 */
[----:B------:R-:W-:Y:S01]  /*46b0*/  FADD.FTZ R157, R157, R148 ;  /* 0x000000949d9d7221 */ /* 0x000fe20000010000 */
[----:B------:R-:W-:Y:S02]  /*46c0*/  FADD.FTZ R149, R149, R24 ;  /* 0x0000001895957221 */ /* 0x000fe40000010000 */
[----:B------:R-:W4:Y:S01]  /*46d0*/  MUFU.EX2 R166, R166 ;  /* 0x000000a600a67308 */ /* 0x000f220000000800 */
[----:B------:R-:W-:Y:S01]  /*46e0*/  FADD.FTZ R154, R154, R157 ;  /* 0x0000009d9a9a7221 */ /* 0x000fe20000010000 */
[C---:B-----5:R-:W-:Y:S02]  /*46f0*/  HMMA.16816.F32 R108, R4.reuse, R16, R108 ;  /* 0x00000010046c723c */ /* 0x060fe4000000186c */
[----:B------:R-:W-:Y:S06]  /*4700*/  MUFU.EX2 R165, R165 ;  /* 0x000000a500a57308 */ /* 0x000fec0000000800 */
[C---:B------:R-:W-:Y:S08]  /*4710*/  HMMA.16816.F32 R92, R4.reuse, R12, R92 ;  /* 0x0000000c045c723c */ /* 0x040ff0000000185c */
[C---:B-1----:R-:W-:Y:S08]  /*4720*/  HMMA.16816.F32 R76, R4.reuse, R8, R76 ;  /* 0x00000008044c723c */ /* 0x042ff0000000184c */
[C---:B------:R-:W-:Y:S08]  /*4730*/  HMMA.16816.F32 R120, R4.reuse, R22, R120 ;  /* 0x000000160478723c */ /* 0x040ff00000001878 */
[C---:B------:R-:W-:Y:S08]  /*4740*/  HMMA.16816.F32 R104, R4.reuse, R18, R104 ;  /* 0x000000120468723c */ /* 0x040ff00000001868 */
[C---:B------:R-:W-:Y:S08]  /*4750*/  HMMA.16816.F32 R88, R4.reuse, R14, R88 ;  /* 0x0000000e0458723c */ /* 0x040ff00000001858 */
[----:B------:R-:W-:Y:S01]  /*4760*/  HMMA.16816.F32 R72, R4, R10, R72 ;  /* 0x0000000a0448723c */ /* 0x000fe20000001848 */
[----:B---3--:R-:W-:Y:S01]  /*4770*/  F2FP.F16.F32.PACK_AB R4, R26, R27 ;  /* 0x0000001b1a04723e */ /* 0x008fe200000000ff */
[----:B------:R-:W-:Y:S01]  /*4780*/  FADD.FTZ R27, R27, R52 ;  /* 0x000000341b1b7221 */ /* 0x000fe20000010000 */
[----:B--2---:R-:W-:Y:S01]  /*4790*/  F2FP.F16.F32.PACK_AB R5, R164, R159 ;  /* 0x0000009fa405723e */ /* 0x004fe200000000ff */
[----:B------:R-:W-:Y:S01]  /*47a0*/  FADD.FTZ R159, R159, R54 ;  /* 0x000000369f9f7221 */ /* 0x000fe20000010000 */
[----:B------:R-:W-:Y:S01]  /*47b0*/  F2FP.F16.F32.PACK_AB R6, R161, R162 ;  /* 0x000000a2a106723e */ /* 0x000fe200000000ff */
[----:B------:R-:W-:Y:S01]  /*47c0*/  FADD.FTZ R27, R26, R27 ;  /* 0x0000001b1a1b7221 */ /* 0x000fe20000010000 */
[----:B----4-:R-:W-:Y:S01]  /*47d0*/  F2FP.F16.F32.PACK_AB R7, R166, R163 ;  /* 0x000000a3a607723e */ /* 0x010fe200000000ff */
[----:B------:R-:W-:-:S02]  /*47e0*/  FADD.FTZ R164, R164, R159 ;  /* 0x0000009fa4a47221 */ /* 0x000fc40000010000 */
[----:B------:R-:W-:Y:S02]  /*47f0*/  FADD.FTZ R162, R162, R27 ;  /* 0x0000001ba2a27221 */ /* 0x000fe40000010000 */
[----:B------:R-:W-:Y:S02]  /*4800*/  FADD.FTZ R163, R163, R164 ;  /* 0x000000a4a3a37221 */ /* 0x000fe40000010000 */
[C---:B------:R-:W-:Y:S01]  /*4810*/  HMMA.16816.F32 R112, R4.reuse, R16, R112 ;  /* 0x000000100470723c */ /* 0x040fe20000001870 */
[--C-:B------:R-:W-:Y:S01]  /*4820*/  FFMA.FTZ R16, R160, UR8, -R151.reuse ;  /* 0x00000008a0107c23 */ /* 0x100fe20008010897 */
[----:B------:R-:W-:Y:S01]  /*4830*/  FFMA.FTZ R160, R156, UR8, -R151 ;  /* 0x000000089ca07c23 */ /* 0x000fe20008010897 */
[--C-:B------:R-:W-:Y:S01]  /*4840*/  FFMA.FTZ R151, R155, UR8, -R150.reuse ;  /* 0x000000089b977c23 */ /* 0x100fe20008010896 */
[--C-:B------:R-:W-:Y:S01]  /*4850*/  FFMA.FTZ R156, R153, UR8, -R150.reuse ;  /* 0x00000008999c7c23 */ /* 0x100fe20008010896 */
[----:B------:R1:W2:Y:S01]  /*4860*/  MUFU.EX2 R158, R16 ;  /* 0x00000010009e7308 */ /* 0x0002a20000000800 */
[----:B------:R-:W-:Y:S01]  /*4870*/  FFMA.FTZ R150, R145, UR8, -R150 ;  /* 0x0000000891967c23 */ /* 0x000fe20008010896 */
[--C-:B------:R-:W-:Y:S01]  /*4880*/  FFMA.FTZ R153, R144, UR8, -R65.reuse ;  /* 0x0000000890997c23 */ /* 0x100fe20008010841 */
[----:B------:R-:W-:Y:S01]  /*4890*/  HMMA.16816.F32 R128, R4, R20, R128 ;  /* 0x000000140480723c */ /* 0x000fe20000001880 */
[----:B------:R-:W3:Y:S01]  /*48a0*/  MUFU.EX2 R152, R160 ;  /* 0x000000a000987308 */ /* 0x000ee20000000800 */
[----:B------:R-:W-:Y:S01]  /*48b0*/  FFMA.FTZ R144, R64, UR8, -R65 ;  /* 0x0000000840907c23 */ /* 0x000fe20008010841 */
[----:B------:R-:W-:Y:S01]  /*48c0*/  FFMA.FTZ R64, R61, UR8, -R60 ;  /* 0x000000083d407c23 */ /* 0x000fe2000801083c */
[----:B------:R-:W-:Y:S01]  /*48d0*/  FADD.FTZ R161, R161, R162 ;  /* 0x000000a2a1a17221 */ /* 0x000fe20000010000 */
[----:B------:R-:W-:Y:S01]  /*48e0*/  MUFU.EX2 R151, R151 ;  /* 0x0000009700977308 */ /* 0x000fe20000000800 */
[----:B------:R-:W-:-:S02]  /*48f0*/  FADD.FTZ R166, R166, R163 ;  /* 0x000000a3a6a67221 */ /* 0x000fc40000010000 */
[C---:B------:R-:W-:Y:S01]  /*4900*/  HMMA.16816.F32 R116, R4.reuse, R22, R116 ;  /* 0x000000160474723c */ /* 0x040fe20000001874 */
[----:B------:R-:W4:Y:S01]  /*4910*/  LDSM.16.MT88.4 R20, [R188+0x7800] ;  /* 0x00780000bc14783b */ /* 0x000f220000004200 */
[----:B------:R-:W5:Y:S04]  /*4920*/  MUFU.EX2 R156, R156 ;  /* 0x0000009c009c7308 */ /* 0x000f680000000800 */
[----:B------:R2:W-:Y:S02]  /*4930*/  MUFU.EX2 R145, R147 ;  /* 0x0000009300917308 */ /* 0x0005e40000000800 */
[C---:B------:R-:W-:Y:S01]  /*4940*/  HMMA.16816.F32 R100, R4.reuse, R18, R100 ;  /* 0x000000120464723c */ /* 0x040fe20000001864 */
[----:B-1----:R-:W1:Y:S01]  /*4950*/  LDSM.16.MT88.4 R16, [R184+0x7800] ;  /* 0x00780000b810783b */ /* 0x002e620000004200 */
[----:B------:R-:W5:Y:S04]  /*4960*/  MUFU.EX2 R150, R150 ;  /* 0x0000009600967308 */ /* 0x000f680000000800 */
[----:B------:R-:W-:Y:S02]  /*4970*/  MUFU.EX2 R64, R64 ;  /* 0x0000004000407308 */ /* 0x000fe40000000800 */
[----:B------:R-:W-:Y:S02]  /*4980*/  HMMA.16816.F32 R96, R4, R12, R96 ;  /* 0x0000000c0460723c */ /* 0x000fe40000001860 */
[----:B------:R-:W-:Y:S01]  /*4990*/  MUFU.EX2 R62, R144 ;  /* 0x00000090003e7308 */ /* 0x000fe20000000800 */
[----:B--2---:R-:W-:Y:S01]  /*49a0*/  FFMA.FTZ R147, R66, UR8, -R65 ;  /* 0x0000000842937c23 */ /* 0x004fe20008010841 */
[--C-:B------:R-:W-:Y:S01]  /*49b0*/  FFMA.FTZ R65, R63, UR8, -R60.reuse ;  /* 0x000000083f417c23 */ /* 0x100fe2000801083c */
[--C-:B------:R-:W-:Y:S01]  /*49c0*/  FFMA.FTZ R63, R59, UR8, -R60.reuse ;  /* 0x000000083b3f7c23 */ /* 0x100fe2000801083c */
[----:B------:R-:W-:-:S02]  /*49d0*/  FFMA.FTZ R59, R58, UR8, -R60 ;  /* 0x000000083a3b7c23 */ /* 0x000fc4000801083c */
[C---:B------:R-:W-:Y:S01]  /*49e0*/  HMMA.16816.F32 R84, R4.reuse, R14, R84 ;  /* 0x0000000e0454723c */ /* 0x040fe20000001854 */
[----:B------:R-:W2:Y:S01]  /*49f0*/  LDSM.16.MT88.4 R12, [R143+0x7800] ;  /* 0x007800008f0c783b */ /* 0x000ea20000004200 */
[----:B------:R-:W-:Y:S04]  /*4a00*/  MUFU.EX2 R66, R153 ;  /* 0x0000009900427308 */ /* 0x000fe80000000800 */
[----:B------:R-:W2:Y:S02]  /*4a10*/  MUFU.EX2 R147, R147 ;  /* 0x0000009300937308 */ /* 0x000ea40000000800 */
[C---:B------:R-:W-:Y:S02]  /*4a20*/  HMMA.16816.F32 R80, R4.reuse, R8, R80 ;  /* 0x000000080450723c */ /* 0x040fe40000001850 */
[----:B------:R-:W2:Y:S04]  /*4a30*/  MUFU.EX2 R61, R65 ;  /* 0x00000041003d7308 */ /* 0x000ea80000000800 */
[----:B------:R-:W-:Y:S02]  /*4a40*/  MUFU.EX2 R58, R63 ;  /* 0x0000003f003a7308 */ /* 0x000fe40000000800 */
[----:B------:R-:W-:Y:S01]  /*4a50*/  HMMA.16816.F32 R68, R4, R10, R68 ;  /* 0x0000000a0444723c */ /* 0x000fe20000001844 */
[----:B------:R-:W2:Y:S01]  /*4a60*/  LDSM.16.MT88.4 R8, [R142+0x7800] ;  /* 0x007800008e08783b */ /* 0x000ea20000004200 */
[----:B------:R-:W2:Y:S01]  /*4a70*/  MUFU.EX2 R59, R59 ;  /* 0x0000003b003b7308 */ /* 0x000ea20000000800 */
[----:B------:R-:W-:Y:S01]  /*4a80*/  F2FP.F16.F32.PACK_AB R4, R165, R158 ;  /* 0x0000009ea504723e */ /* 0x000fe200000000ff */
[----:B------:R-:W-:Y:S01]  /*4a90*/  FADD.FTZ R158, R158, R149 ;  /* 0x000000959e9e7221 */ /* 0x000fe20000010000 */
[----:B---3--:R-:W-:-:S02]  /*4aa0*/  F2FP.F16.F32.PACK_AB R6, R207, R152 ;  /* 0x00000098cf06723e */ /* 0x008fc400000000ff */
[----:B-----5:R-:W-:Y:S01]  /*4ab0*/  F2FP.F16.F32.PACK_AB R5, R156, R151 ;  /* 0x000000979c05723e */ /* 0x020fe200000000ff */
[----:B------:R-:W-:Y:S01]  /*4ac0*/  FADD.FTZ R151, R151, R154 ;  /* 0x0000009a97977221 */ /* 0x000fe20000010000 */
[----:B------:R-:W-:Y:S01]  /*4ad0*/  F2FP.F16.F32.PACK_AB R7, R150, R145 ;  /* 0x000000919607723e */ /* 0x000fe200000000ff */
[----:B------:R-:W-:Y:S02]  /*4ae0*/  FADD.FTZ R165, R165, R158 ;  /* 0x0000009ea5a57221 */ /* 0x000fe40000010000 */
[----:B------:R-:W-:Y:S02]  /*4af0*/  FADD.FTZ R156, R156, R151 ;  /* 0x000000979c9c7221 */ /* 0x000fe40000010000 */
[----:B------:R-:W-:Y:S02]  /*4b00*/  FADD.FTZ R152, R152, R165 ;  /* 0x000000a598987221 */ /* 0x000fe40000010000 */
[----:B----4-:R-:W-:Y:S01]  /*4b10*/  HMMA.16816.F32 R124, R4, R20, R124 ;  /* 0x00000014047c723c */ /* 0x010fe2000000187c */
[----:B------:R-:W-:Y:S01]  /*4b20*/  FADD.FTZ R145, R145, R156 ;  /* 0x0000009c91917221 */ /* 0x000fe20000010000 */
[----:B------:R-:W-:-:S03]  /*4b30*/  FADD.FTZ R207, R207, R152 ;  /* 0x00000098cfcf7221 */ /* 0x000fc60000010000 */
[----:B------:R-:W-:-:S03]  /*4b40*/  FADD.FTZ R205, R150, R145 ;  /* 0x0000009196cd7221 */ /* 0x000fc60000010000 */
[C---:B------:R-:W-:Y:S08]  /*4b50*/  HMMA.16816.F32 R120, R4.reuse, R22, R120 ;  /* 0x000000160478723c */ /* 0x040ff00000001878 */
[C---:B-1----:R-:W-:Y:S08]  /*4b60*/  HMMA.16816.F32 R108, R4.reuse, R16, R108 ;  /* 0x00000010046c723c */ /* 0x042ff0000000186c */
[C---:B------:R-:W-:Y:S08]  /*4b70*/  HMMA.16816.F32 R104, R4.reuse, R18, R104 ;  /* 0x000000120468723c */ /* 0x040ff00000001868 */
[C---:B--2---:R-:W-:Y:S08]  /*4b80*/  HMMA.16816.F32 R92, R4.reuse, R12, R92 ;  /* 0x0000000c045c723c */ /* 0x044ff0000000185c */
[C---:B------:R-:W-:Y:S08]  /*4b90*/  HMMA.16816.F32 R88, R4.reuse, R14, R88 ;  /* 0x0000000e0458723c */ /* 0x040ff00000001858 */
[C---:B------:R-:W-:Y:S08]  /*4ba0*/  HMMA.16816.F32 R76, R4.reuse, R8, R76 ;  /* 0x00000008044c723c */ /* 0x040ff0000000184c */
        /* <DEDUP_REMOVED lines=29> */
[----:B------:R-:W-:Y:S01]  /*4d80*/  IADD3 R7, P0, PT, R4, UR28, RZ ;  /* 0x0000001c04077c10 */ /* 0x000fe2000ff1e0ff */
        /* <DEDUP_REMOVED lines=10> */
[----:B------:R-:W-:-:S02]  /*4e30*/  LEA.HI.X R23, R4, R202, R3, 0x1, P3 ;  /* 0x000000ca04177211 */ /* 0x000fc400018f0c03 */
[-C--:B------:R-:W-:Y:S02]  /*4e40*/  LEA.HI.X R21, R7, R202.reuse, R5, 0x1, P2 ;  /* 0x000000ca07157211 */ /* 0x080fe400010f0c05 */
[-C--:B------:R-:W-:Y:S01]  /*4e50*/  LEA.HI.X R11, R11, R202.reuse, R9, 0x1, P1 ;  /* 0x000000ca0b0b7211 */ /* 0x080fe200008f0c09 */
[----:B------:R-:W-:Y:S01]  /*4e60*/  @!PT LDS RZ, [RZ] ;  /* 0x00000000fffff984 */ /* 0x000fe20000000800 */
[----:B------:R-:W-:Y:S01]  /*4e70*/  @!PT LDS RZ, [RZ] ;  /* 0x00000000fffff984 */ /* 0x000fe20000000800 */
[----:B------:R-:W-:Y:S01]  /*4e80*/  @!PT LDS RZ, [RZ] ;  /* 0x00000000fffff984 */ /* 0x000fe20000000800 */
[----:B------:R-:W-:Y:S01]  /*4e90*/  LDGSTS.E.BYPASS.LTC128B.128 [R198+0x6000], desc[UR26][R22.64] ;  /* 0x0600000016c67fae */ /* 0x000fe2000b981a1a */
[----:B------:R-:W-:-:S03]  /*4ea0*/  LEA.HI.X R9, R15, R202, R13, 0x1, P0 ;  /* 0x000000ca0f097211 */ /* 0x000fc600000f0c0d */
[----:B------:R1:W-:Y:S04]  /*4eb0*/  LDGSTS.E.BYPASS.LTC128B.128 [R198+0x6800], desc[UR26][R20.64] ;  /* 0x0680000014c67fae */ /* 0x0003e8000b981a1a */
[----:B------:R-:W-:Y:S04]  /*4ec0*/  LDGSTS.E.BYPASS.LTC128B.128 [R198+0x7000], desc[UR26][R10.64] ;  /* 0x070000000ac67fae */ /* 0x000fe8000b981a1a */
[----:B------:R2:W-:Y:S04]  /*4ed0*/  LDGSTS.E.BYPASS.LTC128B.128 [R198+0x7800], desc[UR26][R8.64] ;  /* 0x0780000008c67fae */ /* 0x0005e8000b981a1a */
[----:B------:R-:W-:Y:S04]  /*4ee0*/  LDSM.16.M88.4 R164, [R193] ;  /* 0x00000000c1a4783b */ /* 0x000fe80000000200 */
[----:B------:R-:W3:Y:S04]  /*4ef0*/  LDSM.16.M88.4 R4, [R192+UR5+0x4000] ;  /* 0x00400005c004783b */ /* 0x000ee80008000200 */
[----:B------:R-:W4:Y:S04]  /*4f00*/  LDSM.16.M88.4 R44, [R193+0x2000] ;  /* 0x00200000c12c783b */ /* 0x000f280000000200 */
[----:B------:R-:W-:Y:S04]  /*4f10*/  LDSM.16.M88.4 R156, [R191] ;  /* 0x00000000bf9c783b */ /* 0x000fe80000000200 */
[----:B------:R-:W5:Y:S04]  /*4f20*/  LDSM.16.M88.4 R16, [R187+0x4000] ;  /* 0x00400000bb10783b */ /* 0x000f680000000200 */
[----:B------:R-:W5:Y:S04]  /*4f30*/  LDSM.16.M88.4 R152, [R191+0x2000] ;  /* 0x00200000bf98783b */ /* 0x000f680000000200 */
[----:B------:R-:W-:Y:S04]  /*4f40*/  LDSM.16.M88.4 R24, [R186+0x4000] ;  /* 0x00400000ba18783b */ /* 0x000fe80000000200 */
[----:B------:R-:W5:Y:S04]  /*4f50*/  LDSM.16.M88.4 R40, [R190] ;  /* 0x00000000be28783b */ /* 0x000f680000000200 */
[----:B------:R-:W5:Y:S04]  /*4f60*/  LDSM.16.M88.4 R36, [R190+0x2000] ;  /* 0x00200000be24783b */ /* 0x000f680000000200 */
[----:B------:R-:W-:Y:S04]  /*4f70*/  LDSM.16.M88.4 R32, [R185+0x4000] ;  /* 0x00400000b920783b */ /* 0x000fe80000000200 */
[----:B-1----:R-:W1:Y:S01]  /*4f80*/  LDSM.16.M88.4 R20, [R189] ;  /* 0x00000000bd14783b */ /* 0x002e620000000200 */
[-C--:B---3--:R-:W-:Y:S03]  /*4f90*/  HMMA.16816.F32 R12, R164, R4.reuse, RZ ;  /* 0x00000004a40c723c */ /* 0x088fe600000018ff */
[----:B------:R-:W-:Y:S04]  /*4fa0*/  LDSM.16.M88.4 R144, [R192+UR5+0x4800] ;  /* 0x00480005c090783b */ /* 0x000fe80008000200 */
[----:B------:R-:W-:Y:S01]  /*4fb0*/  LDSM.16.M88.4 R172, [R187+0x4800] ;  /* 0x00480000bbac783b */ /* 0x000fe20000000200 */
[C---:B----4-:R-:W-:Y:S03]  /*4fc0*/  HMMA.16816.F32 R168, R44.reuse, R4, RZ ;  /* 0x000000042ca8723c */ /* 0x050fe600000018ff */
[----:B------:R-:W-:Y:S04]  /*4fd0*/  LDSM.16.M88.4 R52, [R192+UR5+0x5000] ;  /* 0x00500005c034783b */ /* 0x000fe80008000200 */
[----:B------:R-:W-:Y:S01]  /*4fe0*/  LDSM.16.M88.4 R160, [R192+UR5+0x5800] ;  /* 0x00580005c0a0783b */ /* 0x000fe20008000200 */
[-C--:B--2---:R-:W-:Y:S03]  /*4ff0*/  HMMA.16816.F32 R8, R44, R6.reuse, RZ ;  /* 0x000000062c08723c */ /* 0x084fe600000018ff */
[----:B------:R-:W0:Y:S05]  /*5000*/  LDGDEPBAR ;  /* 0x00000000000079af */ /* 0x000e2a0000000000 */
[----:B------:R-:W-:Y:S08]  /*5010*/  HMMA.16816.F32 R4, R164, R6, RZ ;  /* 0x00000006a404723c */ /* 0x000ff000000018ff */
[-C--:B-----5:R-:W-:Y:S08]  /*5020*/  HMMA.16816.F32 R12, R156, R16.reuse, R12 ;  /* 0x000000109c0c723c */ /* 0x0a0ff0000000180c */
[C---:B------:R-:W-:Y:S08]  /*5030*/  HMMA.16816.F32 R168, R152.reuse, R16, R168 ;  /* 0x0000001098a8723c */ /* 0x040ff000000018a8 */
[-C--:B------:R-:W-:Y:S08]  /*5040*/  HMMA.16816.F32 R8, R152, R18.reuse, R8 ;  /* 0x000000129808723c */ /* 0x080ff00000001808 */
[----:B------:R-:W-:Y:S01]  /*5050*/  HMMA.16816.F32 R4, R156, R18, R4 ;  /* 0x000000129c04723c */ /* 0x000fe20000001804 */
[----:B------:R-:W2:Y:S07]  /*5060*/  LDSM.16.M88.4 R16, [R189+0x2000] ;  /* 0x00200000bd10783b */ /* 0x000eae0000000200 */
[-C--:B------:R-:W-:Y:S08]  /*5070*/  HMMA.16816.F32 R12, R40, R24.reuse, R12 ;  /* 0x00000018280c723c */ /* 0x080ff0000000180c */
[C---:B------:R-:W-:Y:S08]  /*5080*/  HMMA.16816.F32 R168, R36.reuse, R24, R168 ;  /* 0x0000001824a8723c */ /* 0x040ff000000018a8 */
[-C--:B------:R-:W-:Y:S08]  /*5090*/  HMMA.16816.F32 R8, R36, R26.reuse, R8 ;  /* 0x0000001a2408723c */ /* 0x080ff00000001808 */
[----:B------:R-:W-:Y:S08]  /*50a0*/  HMMA.16816.F32 R4, R40, R26, R4 ;  /* 0x0000001a2804723c */ /* 0x000ff00000001804 */
[-C--:B-1----:R-:W-:Y:S08]  /*50b0*/  HMMA.16816.F32 R12, R20, R32.reuse, R12 ;  /* 0x00000020140c723c */ /* 0x082ff0000000180c */
[C---:B--2---:R-:W-:Y:S08]  /*50c0*/  HMMA.16816.F32 R168, R16.reuse, R32, R168 ;  /* 0x0000002010a8723c */ /* 0x044ff000000018a8 */
[-C--:B------:R-:W-:Y:S03]  /*50d0*/  HMMA.16816.F32 R8, R16, R34.reuse, R8 ;  /* 0x000000221008723c */ /* 0x080fe60000001808 */
[----:B------:R-:W-:Y:S01]  /*50e0*/  FMUL.FTZ R12, R12, UR4 ;  /* 0x000000040c0c7c20 */ /* 0x000fe20008410000 */
[----:B------:R-:W-:Y:S01]  /*50f0*/  FMUL.FTZ R14, R14, UR4 ;  /* 0x000000040e0e7c20 */ /* 0x000fe20008410000 */
[----:B------:R-:W-:Y:S01]  /*5100*/  FMUL.FTZ R3, R13, UR4 ;  /* 0x000000040d037c20 */ /* 0x000fe20008410000 */
[----:B------:R-:W-:Y:S01]  /*5110*/  FMUL.FTZ R0, R15, UR4 ;  /* 0x000000040f007c20 */ /* 0x000fe20008410000 */
[----:B------:R-:W-:Y:S01]  /*5120*/  MUFU.TANH R176, R12 ;  /* 0x0000000c00b07308 */ /* 0x000fe20000002400 */
[----:B------:R-:W-:Y:S01]  /*5130*/  HMMA.16816.F32 R4, R20, R34, R4 ;  /* 0x000000221404723c */ /* 0x000fe20000001804 */
[----:B------:R-:W1:Y:S02]  /*5140*/  LDSM.16.M88.4 R32, [R186+0x4800] ;  /* 0x00480000ba20783b */ /* 0x000e640000000200 */
[----:B------:R-:W-:Y:S01]  /*5150*/  FMUL.FTZ R168, R168, UR4 ;  /* 0x00000004a8a87c20 */ /* 0x000fe20008410000 */
[----:B------:R-:W-:Y:S01]  /*5160*/  FMUL.FTZ R169, R169, UR4 ;  /* 0x00000004a9a97c20 */ /* 0x000fe20008410000 */
[----:B------:R-:W-:Y:S01]  /*5170*/  FMUL.FTZ R178, R170, UR4 ;  /* 0x00000004aab27c20 */ /* 0x000fe20008410000 */
[----:B------:R-:W-:Y:S01]  /*5180*/  FMUL.FTZ R177, R171, UR4 ;  /* 0x00000004abb17c20 */ /* 0x000fe20008410000 */
[----:B------:R2:W-:Y:S01]  /*5190*/  MUFU.TANH R140, R14 ;  /* 0x0000000e008c7308 */ /* 0x0005e20000002400 */
[----:B------:R-:W-:Y:S03]  /*51a0*/  HMMA.16816.F32 R28, R164, R144, RZ ;  /* 0x00000090a41c723c */ /* 0x000fe600000018ff */
[----:B------:R-:W-:Y:S01]  /*51b0*/  FMUL.FTZ R8, R8, UR4 ;  /* 0x0000000408087c20 */ /* 0x000fe20008410000 */
[----:B------:R-:W-:Y:S01]  /*51c0*/  FMUL.FTZ R9, R9, UR4 ;  /* 0x0000000409097c20 */ /* 0x000fe20008410000 */
[----:B------:R-:W-:-:S02]  /*51d0*/  FMUL.FTZ R181, R10, UR4 ;  /* 0x000000040ab57c20 */ /* 0x000fc40008410000 */
[----:B------:R-:W-:Y:S01]  /*51e0*/  MUFU.TANH R3, R3 ;  /* 0x0000000300037308 */ /* 0x000fe20000002400 */
[----:B------:R-:W-:Y:S03]  /*51f0*/  HMMA.16816.F32 R24, R44, R144, RZ ;  /* 0x000000902c18723c */ /* 0x000fe600000018ff */
[----:B------:R-:W-:Y:S01]  /*5200*/  FMUL.FTZ R4, R4, UR4 ;  /* 0x0000000404047c20 */ /* 0x000fe20008410000 */
[----:B------:R-:W-:-:S03]  /*5210*/  FMUL.FTZ R5, R5, UR4 ;  /* 0x0000000405057c20 */ /* 0x000fc60008410000 */
[----:B------:R-:W-:Y:S01]  /*5220*/  MUFU.TANH R179, R4 ;  /* 0x0000000400b37308 */ /* 0x000fe20000002400 */
[----:B------:R-:W-:Y:S01]  /*5230*/  HMMA.16816.F32 R148, R44, R146, RZ ;  /* 0x000000922c94723c */ /* 0x000fe200000018ff */
[----:B--2---:R-:W2:Y:S06]  /*5240*/  LDSM.16.M88.4 R12, [R185+0x4800] ;  /* 0x00480000b90c783b */ /* 0x004eac0000000200 */
[----:B------:R-:W-:Y:S01]  /*5250*/  MUFU.TANH R180, R9 ;  /* 0x0000000900b47308 */ /* 0x000fe20000002400 */
[----:B------:R-:W-:Y:S07]  /*5260*/  HMMA.16816.F32 R28, R156, R172, R28 ;  /* 0x000000ac9c1c723c */ /* 0x000fee000000181c */
[----:B------:R-:W3:Y:S01]  /*5270*/  MUFU.TANH R178, R178 ;  /* 0x000000b200b27308 */ /* 0x000ee20000002400 */
[----:B------:R-:W-:Y:S07]  /*5280*/  HMMA.16816.F32 R144, R164, R146, RZ ;  /* 0x00000092a490723c */ /* 0x000fee00000018ff */
[----:B------:R-:W4:Y:S01]  /*5290*/  MUFU.TANH R0, R0 ;  /* 0x0000000000007308 */ /* 0x000f220000002400 */
[----:B------:R-:W-:Y:S07]  /*52a0*/  HMMA.16816.F32 R24, R152, R172, R24 ;  /* 0x000000ac9818723c */ /* 0x000fee0000001818 */
[----:B------:R-:W5:Y:S01]  /*52b0*/  MUFU.TANH R172, R168 ;  /* 0x000000a800ac7308 */ /* 0x000f620000002400 */
[----:B-1----:R-:W-:Y:S07]  /*52c0*/  HMMA.16816.F32 R28, R40, R32, R28 ;  /* 0x00000020281c723c */ /* 0x002fee000000181c */
[----:B------:R1:W5:Y:S01]  /*52d0*/  MUFU.TANH R173, R169 ;  /* 0x000000a900ad7308 */ /* 0x0003620000002400 */
[C---:B------:R-:W-:Y:S07]  /*52e0*/  HMMA.16816.F32 R60, R44.reuse, R52, RZ ;  /* 0x000000342c3c723c */ /* 0x040fee00000018ff */
[----:B------:R-:W5:Y:S01]  /*52f0*/  MUFU.TANH R177, R177 ;  /* 0x000000b100b17308 */ /* 0x000f620000002400 */
[----:B------:R-:W-:Y:S07]  /*5300*/  HMMA.16816.F32 R56, R44, R54, RZ ;  /* 0x000000362c38723c */ /* 0x000fee00000018ff */
[----:B------:R-:W-:Y:S01]  /*5310*/  MUFU.TANH R181, R181 ;  /* 0x000000b500b57308 */ /* 0x000fe20000002400 */
[----:B------:R-:W-:Y:S08]  /*5320*/  HMMA.16816.F32 R64, R164, R52, RZ ;  /* 0x00000034a440723c */ /* 0x000ff000000018ff */
[----:B------:R-:W-:Y:S08]  /*5330*/  HMMA.16816.F32 R48, R44, R160, RZ ;  /* 0x000000a02c30723c */ /* 0x000ff000000018ff */
[C---:B------:R-:W-:Y:S08]  /*5340*/  HMMA.16816.F32 R52, R164.reuse, R54, RZ ;  /* 0x00000036a434723c */ /* 0x040ff000000018ff */
[----:B-1----:R-:W-:Y:S01]  /*5350*/  HMMA.16816.F32 R168, R164, R160, RZ ;  /* 0x000000a0a4a8723c */ /* 0x002fe200000018ff */
[----:B------:R1:W-:Y:S01]  /*5360*/  MUFU.TANH R160, R5 ;  /* 0x0000000500a07308 */ /* 0x0003e20000002400 */
[----:B------:R-:W-:-:S06]  /*5370*/  FMUL.FTZ R161, R6, UR4 ;  /* 0x0000000406a17c20 */ /* 0x000fcc0008410000 */
[-C--:B------:R-:W-:Y:S01]  /*5380*/  HMMA.16816.F32 R44, R44, R162.reuse, RZ ;  /* 0x000000a22c2c723c */ /* 0x080fe200000018ff */
[----:B------:R-:W5:Y:S07]  /*5390*/  MUFU.TANH R161, R161 ;  /* 0x000000a100a17308 */ /* 0x000f6e0000002400 */
[----:B------:R-:W-:Y:S01]  /*53a0*/  HMMA.16816.F32 R164, R164, R162, RZ ;  /* 0x000000a2a4a4723c */ /* 0x000fe200000018ff */
[----:B------:R-:W-:Y:S01]  /*53b0*/  FMUL.FTZ R162, R7, UR4 ;  /* 0x0000000407a27c20 */ /* 0x000fe20008410000 */
[----:B------:R3:W5:Y:S01]  /*53c0*/  MUFU.TANH R163, R8 ;  /* 0x0000000800a37308 */ /* 0x0007620000002400 */
[----:B-1----:R-:W1:Y:S05]  /*53d0*/  LDSM.16.M88.4 R4, [R187+0x5000] ;  /* 0x00500000bb04783b */ /* 0x002e6a0000000200 */
[-C--:B------:R-:W-:Y:S02]  /*53e0*/  HMMA.16816.F32 R148, R152, R174.reuse, R148 ;  /* 0x000000ae9894723c */ /* 0x080fe40000001894 */
[----:B------:R-:W5:Y:S06]  /*53f0*/  MUFU.TANH R162, R162 ;  /* 0x000000a200a27308 */ /* 0x000f6c0000002400 */
[----:B------:R-:W-:Y:S01]  /*5400*/  HMMA.16816.F32 R144, R156, R174, R144 ;  /* 0x000000ae9c90723c */ /* 0x000fe20000001890 */
[----:B------:R-:W-:-:S02]  /*5410*/  FMUL.FTZ R174, R11, UR4 ;  /* 0x000000040bae7c20 */ /* 0x000fc40008410000 */
[----:B---3--:R-:W-:Y:S04]  /*5420*/  LDSM.16.M88.4 R8, [R187+0x5800] ;  /* 0x00580000bb08783b */ /* 0x008fe80000000200 */
[----:B------:R-:W3:Y:S01]  /*5430*/  MUFU.TANH R174, R174 ;  /* 0x000000ae00ae7308 */ /* 0x000ee20000002400 */
[----:B--2---:R-:W-:Y:S08]  /*5440*/  HMMA.16816.F32 R28, R20, R12, R28 ;  /* 0x0000000c141c723c */ /* 0x004ff0000000181c */
[C---:B------:R-:W-:Y:S08]  /*5450*/  HMMA.16816.F32 R24, R36.reuse, R32, R24 ;  /* 0x000000202418723c */ /* 0x040ff00000001818 */
[----:B------:R-:W-:Y:S03]  /*5460*/  HMMA.16816.F32 R148, R36, R34, R148 ;  /* 0x000000222494723c */ /* 0x000fe60000001894 */
[----:B------:R-:W-:Y:S01]  /*5470*/  FMUL.FTZ R182, R28, UR4 ;  /* 0x000000041cb67c20 */ /* 0x000fe20008410000 */
[----:B------:R-:W-:Y:S01]  /*5480*/  FMUL.FTZ R175, R29, UR4 ;  /* 0x000000041daf7c20 */ /* 0x000fe20008410000 */
[----:B------:R-:W-:Y:S01]  /*5490*/  FMUL.FTZ R32, R30, UR4 ;  /* 0x000000041e207c20 */ /* 0x000fe20008410000 */
[----:B------:R-:W-:-:S02]  /*54a0*/  FMUL.FTZ R33, R31, UR4 ;  /* 0x000000041f217c20 */ /* 0x000fc40008410000 */
[----:B------:R-:W-:Y:S01]  /*54b0*/  HMMA.16816.F32 R144, R40, R34, R144 ;  /* 0x000000222890723c */ /* 0x000fe20000001890 */
[----:B------:R-:W2:Y:S01]  /*54c0*/  LDSM.16.M88.4 R28, [R186+0x5000] ;  /* 0x00500000ba1c783b */ /* 0x000ea20000000200 */
[----:B------:R-:W3:Y:S06]  /*54d0*/  MUFU.TANH R182, R182 ;  /* 0x000000b600b67308 */ /* 0x000eec0000002400 */
[C---:B------:R-:W-:Y:S02]  /*54e0*/  HMMA.16816.F32 R24, R16.reuse, R12, R24 ;  /* 0x0000000c1018723c */ /* 0x040fe40000001818 */
[----:B------:R-:W-:Y:S06]  /*54f0*/  MUFU.TANH R175, R175 ;  /* 0x000000af00af7308 */ /* 0x000fec0000002400 */
[-C--:B------:R-:W-:Y:S02]  /*5500*/  HMMA.16816.F32 R148, R16, R14.reuse, R148 ;  /* 0x0000000e1094723c */ /* 0x080fe40000001894 */
[----:B------:R-:W-:Y:S06]  /*5510*/  MUFU.TANH R32, R32 ;  /* 0x0000002000207308 */ /* 0x000fec0000002400 */
[----:B------:R-:W-:Y:S01]  /*5520*/  HMMA.16816.F32 R144, R20, R14, R144 ;  /* 0x0000000e1490723c */ /* 0x000fe20000001890 */
[----:B------:R-:W5:Y:S01]  /*5530*/  LDSM.16.M88.4 R12, [R185+0x5000] ;  /* 0x00500000b90c783b */ /* 0x000f620000000200 */
[----:B------:R-:W-:Y:S01]  /*5540*/  MUFU.TANH R33, R33 ;  /* 0x0000002100217308 */ /* 0x000fe20000002400 */
[----:B------:R-:W-:Y:S01]  /*5550*/  FMUL.FTZ R24, R24, UR4 ;  /* 0x0000000418187c20 */ /* 0x000fe20008410000 */
[----:B------:R-:W-:Y:S01]  /*5560*/  FMUL.FTZ R25, R25, UR4 ;  /* 0x0000000419197c20 */ /* 0x000fe20008410000 */
[----:B------:R-:W-:Y:S01]  /*5570*/  FMUL.FTZ R26, R26, UR4 ;  /* 0x000000041a1a7c20 */ /* 0x000fe20008410000 */
[----:B------:R-:W-:-:S02]  /*5580*/  FMUL.FTZ R27, R27, UR4 ;  /* 0x000000041b1b7c20 */ /* 0x000fc40008410000 */
[-C--:B-1----:R-:W-:Y:S02]  /*5590*/  HMMA.16816.F32 R64, R156, R4.reuse, R64 ;  /* 0x000000049c40723c */ /* 0x082fe40000001840 */
[----:B------:R-:W1:Y:S06]  /*55a0*/  MUFU.TANH R35, R24 ;  /* 0x0000001800237308 */ /* 0x000e6c0000002400 */
[----:B------:R-:W-:Y:S01]  /*55b0*/  HMMA.16816.F32 R60, R152, R4, R60 ;  /* 0x00000004983c723c */ /* 0x000fe2000000183c */
[C---:B------:R-:W-:Y:S01]  /*55c0*/  VIADD R5, R141.reuse, 0xffffff80 ;  /* 0xffffff808d057836 */ /* 0x040fe20000000000 */
[----:B------:R-:W1:Y:S01]  /*55d0*/  MUFU.TANH R183, R25 ;  /* 0x0000001900b77308 */ /* 0x000e620000002400 */
[----:B------:R-:W-:-:S02]  /*55e0*/  VIADD R4, R141, 0xffffff81 ;  /* 0xffffff818d047836 */ /* 0x000fc40000000000 */
[----:B------:R-:W-:Y:S01]  /*55f0*/  FMUL.FTZ R206, R144, UR4 ;  /* 0x0000000490ce7c20 */ /* 0x000fe20008410000 */
[----:B------:R-:W-:Y:S01]  /*5600*/  FMUL.FTZ R144, R145, UR4 ;  /* 0x0000000491907c20 */ /* 0x000fe20008410000 */
[C---:B------:R-:W-:Y:S01]  /*5610*/  ISETP.GE.AND P5, PT, R5.reuse, R139, PT ;  /* 0x0000008b0500720c */ /* 0x040fe20003fa6270 */
[----:B------:R-:W-:Y:S01]  /*5620*/  FMUL.FTZ R34, R146, UR4 ;  /* 0x0000000492227c20 */ /* 0x000fe20008410000 */
[----:B------:R-:W-:Y:S01]  /*5630*/  HMMA.16816.F32 R52, R156, R6, R52 ;  /* 0x000000069c34723c */ /* 0x000fe20000001834 */
[C---:B------:R-:W-:Y:S01]  /*5640*/  ISETP.GE.AND P1, PT, R5.reuse, R138, PT ;  /* 0x0000008a0500720c */ /* 0x040fe20003f26270 */
[----:B------:R-:W-:Y:S01]  /*5650*/  MUFU.TANH R208, R26 ;  /* 0x0000001a00d07308 */ /* 0x000fe20000002400 */
[C---:B------:R-:W-:Y:S02]  /*5660*/  ISETP.GE.AND P0, PT, R5.reuse, R137, PT ;  /* 0x000000890500720c */ /* 0x040fe40003f06270 */
[----:B------:R-:W-:Y:S02]  /*5670*/  ISETP.GE.AND P6, PT, R5, R2, PT ;  /* 0x000000020500720c */ /* 0x000fe40003fc6270 */
[C---:B------:R-:W-:Y:S01]  /*5680*/  ISETP.GE.AND P3, PT, R4.reuse, R139, PT ;  /* 0x0000008b0400720c */ /* 0x040fe20003f66270 */
[----:B--2---:R-:W-:Y:S01]  /*5690*/  HMMA.16816.F32 R64, R40, R28, R64 ;  /* 0x0000001c2840723c */ /* 0x004fe20000001840 */
[C---:B------:R-:W-:Y:S01]  /*56a0*/  ISETP.GE.AND P4, PT, R4.reuse, R138, PT ;  /* 0x0000008a0400720c */ /* 0x040fe20003f86270 */
[----:B------:R2:W1:Y:S01]  /*56b0*/  MUFU.TANH R203, R27 ;  /* 0x0000001b00cb7308 */ /* 0x0004620000002400 */
[----:B------:R-:W-:-:S02]  /*56c0*/  ISETP.GE.AND P2, PT, R4, R137, PT ;  /* 0x000000890400720c */ /* 0x000fc40003f46270 */
[----:B------:R-:W-:Y:S02]  /*56d0*/  FSEL R178, R178, -INF , !P6 ;  /* 0xff800000b2b27808 */ /* 0x000fe40007000000 */
[----:B----4-:R-:W-:Y:S01]  /*56e0*/  FSEL R211, R0, -INF , !P4 ;  /* 0xff80000000d37808 */ /* 0x010fe20006000000 */
[----:B------:R-:W-:Y:S01]  /*56f0*/  HMMA.16816.F32 R60, R36, R28, R60 ;  /* 0x0000001c243c723c */ /* 0x000fe2000000183c */
[----:B------:R-:W-:Y:S01]  /*5700*/  FMUL.FTZ R28, R151, UR4 ;  /* 0x00000004971c7c20 */ /* 0x000fe20008410000 */
[----:B------:R-:W-:Y:S06]  /*5710*/  MUFU.TANH R144, R144 ;  /* 0x0000009000907308 */ /* 0x000fec0000002400 */
[----:B------:R-:W-:Y:S02]  /*5720*/  HMMA.16816.F32 R56, R152, R6, R56 ;  /* 0x000000069838723c */ /* 0x000fe40000001838 */
[----:B------:R-:W-:Y:S01]  /*5730*/  MUFU.TANH R28, R28 ;  /* 0x0000001c001c7308 */ /* 0x000fe20000002400 */
[----:B--2---:R-:W2:Y:S05]  /*5740*/  LDSM.16.M88.4 R24, [R186+0x5800] ;  /* 0x00580000ba18783b */ /* 0x004eaa0000000200 */
[-C--:B-----5:R-:W-:Y:S02]  /*5750*/  HMMA.16816.F32 R64, R20, R12.reuse, R64 ;  /* 0x0000000c1440723c */ /* 0x0a0fe40000001840 */
[----:B------:R-:W-:Y:S06]  /*5760*/  MUFU.TANH R206, R206 ;  /* 0x000000ce00ce7308 */ /* 0x000fec0000002400 */
[----:B------:R-:W-:Y:S01]  /*5770*/  HMMA.16816.F32 R60, R16, R12, R60 ;  /* 0x0000000c103c723c */ /* 0x000fe2000000183c */
[----:B------:R-:W-:Y:S01]  /*5780*/  FSEL R12, R176, -INF , !P5 ;  /* 0xff800000b00c7808 */ /* 0x000fe20006800000 */
[----:B------:R-:W-:Y:S01]  /*5790*/  MUFU.TANH R34, R34 ;  /* 0x0000002200227308 */ /* 0x000fe20000002400 */
[----:B------:R-:W-:-:S02]  /*57a0*/  ISETP.GE.AND P5, PT, R4, R2, PT ;  /* 0x000000020400720c */ /* 0x000fc40003fa6270 */
[----:B------:R-:W4:Y:S01]  /*57b0*/  LDSM.16.M88.4 R4, [R185+0x5800] ;  /* 0x00580000b904783b */ /* 0x000f220000000200 */
[----:B------:R-:W-:-:S04]  /*57c0*/  DEPBAR.LE SB0, 0x0 ;  /* 0x000080000000791a */ /* 0x000fc80000000000 */
[----:B------:R-:W-:Y:S01]  /*57d0*/  HMMA.16816.F32 R168, R156, R8, R168 ;  /* 0x000000089ca8723c */ /* 0x000fe200000018a8 */
[----:B------:R-:W-:Y:S01]  /*57e0*/  FMUL.FTZ R29, R64, UR4 ;  /* 0x00000004401d7c20 */ /* 0x000fe20008410000 */
[----:B------:R-:W-:Y:S01]  /*57f0*/  FMUL.FTZ R67, R67, UR4 ;  /* 0x0000000443437c20 */ /* 0x000fe20008410000 */
[----:B------:R-:W-:-:S03]  /*5800*/  FMUL.FTZ R13, R65, UR4 ;  /* 0x00000004410d7c20 */ /* 0x000fc60008410000 */
[----:B------:R-:W-:Y:S02]  /*5810*/  MUFU.TANH R145, R67 ;  /* 0x0000004300917308 */ /* 0x000fe40000002400 */
[----:B------:R-:W-:Y:S01]  /*5820*/  HMMA.16816.F32 R52, R40, R30, R52 ;  /* 0x0000001e2834723c */ /* 0x000fe20000001834 */
[----:B------:R-:W-:Y:S01]  /*5830*/  FMUL.FTZ R62, R62, UR4 ;  /* 0x000000043e3e7c20 */ /* 0x000fe20008410000 */
[----:B------:R-:W-:-:S04]  /*5840*/  FMUL.FTZ R60, R60, UR4 ;  /* 0x000000043c3c7c20 */ /* 0x000fc80008410000 */
[----:B------:R-:W-:Y:S02]  /*5850*/  MUFU.TANH R29, R29 ;  /* 0x0000001d001d7308 */ /* 0x000fe40000002400 */
[----:B------:R-:W-:Y:S06]  /*5860*/  HMMA.16816.F32 R164, R156, R10, R164 ;  /* 0x0000000a9ca4723c */ /* 0x000fec00000018a4 */
[----:B------:R-:W-:Y:S02]  /*5870*/  MUFU.TANH R159, R60 ;  /* 0x0000003c009f7308 */ /* 0x000fe40000002400 */
[----:B------:R-:W-:Y:S01]  /*5880*/  HMMA.16816.F32 R56, R36, R30, R56 ;  /* 0x0000001e2438723c */ /* 0x000fe20000001838 */
[----:B------:R-:W-:-:S02]  /*5890*/  VIADD R31, R141, 0xffffff88 ;  /* 0xffffff888d1f7836 */ /* 0x000fc40000000000 */
[----:B------:R-:W-:Y:S01]  /*58a0*/  FMUL.FTZ R30, R61, UR4 ;  /* 0x000000043d1e7c20 */ /* 0x000fe20008410000 */
[----:B------:R-:W-:Y:S02]  /*58b0*/  FSEL R61, R140, -INF , !P1 ;  /* 0xff8000008c3d7808 */ /* 0x000fe40004800000 */
[C---:B------:R-:W-:Y:S01]  /*58c0*/  ISETP.GE.AND P1, PT, R31.reuse, R139, PT ;  /* 0x0000008b1f00720c */ /* 0x040fe20003f26270 */
[----:B------:R-:W-:Y:S01]  /*58d0*/  MUFU.TANH R13, R13 ;  /* 0x0000000d000d7308 */ /* 0x000fe20000002400 */
[----:B------:R-:W-:Y:S01]  /*58e0*/  HMMA.16816.F32 R48, R152, R8, R48 ;  /* 0x000000089830723c */ /* 0x000fe20000001830 */
[----:B------:R-:W-:Y:S01]  /*58f0*/  ISETP.GE.AND P6, PT, R31, R137, PT ;  /* 0x000000891f00720c */ /* 0x000fe20003fc6270 */
[----:B------:R-:W-:Y:S01]  /*5900*/  FMUL.FTZ R8, R149, UR4 ;  /* 0x0000000495087c20 */ /* 0x000fe20008410000 */
[----:B------:R-:W-:-:S04]  /*5910*/  FMUL.FTZ R9, R66, UR4 ;  /* 0x0000000442097c20 */ /* 0x000fc80008410000 */
[----:B------:R-:W-:Y:S01]  /*5920*/  MUFU.TANH R30, R30 ;  /* 0x0000001e001e7308 */ /* 0x000fe20000002400 */
[----:B--2---:R-:W-:Y:S07]  /*5930*/  HMMA.16816.F32 R168, R40, R24, R168 ;  /* 0x0000001828a8723c */ /* 0x004fee00000018a8 */
[----:B------:R-:W-:Y:S01]  /*5940*/  MUFU.TANH R8, R8 ;  /* 0x0000000800087308 */ /* 0x000fe20000002400 */
[----:B------:R-:W-:Y:S07]  /*5950*/  HMMA.16816.F32 R52, R20, R14, R52 ;  /* 0x0000000e1434723c */ /* 0x000fee0000001834 */
[----:B------:R-:W-:Y:S01]  /*5960*/  MUFU.TANH R9, R9 ;  /* 0x0000000900097308 */ /* 0x000fe20000002400 */
[----:B------:R-:W-:Y:S01]  /*5970*/  HMMA.16816.F32 R44, R152, R10, R44 ;  /* 0x0000000a982c723c */ /* 0x000fe2000000182c */
[----:B------:R-:W-:Y:S01]  /*5980*/  FSEL R11, R172, -INF , !P0 ;  /* 0xff800000ac0b7808 */ /* 0x000fe20004000000 */
[----:B------:R-:W-:Y:S01]  /*5990*/  FMUL.FTZ R153, R147, UR4 ;  /* 0x0000000493997c20 */ /* 0x000fe20008410000 */
[----:B------:R-:W-:Y:S01]  /*59a0*/  FSEL R10, R3, -INF , !P3 ;  /* 0xff800000030a7808 */ /* 0x000fe20005800000 */
[----:B------:R-:W-:Y:S01]  /*59b0*/  FMUL.FTZ R147, R148, UR4 ;  /* 0x0000000494937c20 */ /* 0x000fe20008410000 */
[C---:B------:R-:W-:Y:S01]  /*59c0*/  ISETP.GE.AND P0, PT, R31.reuse, R138, PT ;  /* 0x0000008a1f00720c */ /* 0x040fe20003f06270 */
[----:B------:R-:W-:Y:S01]  /*59d0*/  FMUL.FTZ R148, R150, UR4 ;  /* 0x0000000496947c20 */ /* 0x000fe20008410000 */
[----:B------:R-:W-:Y:S01]  /*59e0*/  ISETP.GE.AND P3, PT, R31, R2, PT ;  /* 0x000000021f00720c */ /* 0x000fe20003f66270 */
[----:B------:R-:W-:Y:S01]  /*59f0*/  VIADD R31, R141, 0xffffff89 ;  /* 0xffffff898d1f7836 */ /* 0x000fe20000000000 */
[----:B------:R-:W-:Y:S01]  /*5a00*/  HMMA.16816.F32 R164, R40, R26, R164 ;  /* 0x0000001a28a4723c */ /* 0x000fe200000018a4 */
[----:B------:R-:W-:Y:S01]  /*5a10*/  FSEL R3, R173, -INF , !P2 ;  /* 0xff800000ad037808 */ /* 0x000fe20005000000 */
[----:B------:R-:W-:Y:S01]  /*5a20*/  FMUL.FTZ R52, R52, UR4 ;  /* 0x0000000434347c20 */ /* 0x000fe20008410000 */
[----:B------:R-:W-:Y:S01]  /*5a30*/  FSEL R40, R179, -INF , !P1 ;  /* 0xff800000b3287808 */ /* 0x000fe20004800000 */
[----:B------:R-:W-:Y:S01]  /*5a40*/  FMUL.FTZ R0, R54, UR4 ;  /* 0x0000000436007c20 */ /* 0x000fe20008410000 */
[C---:B------:R-:W-:Y:S01]  /*5a50*/  ISETP.GE.AND P4, PT, R31.reuse, R139, PT ;  /* 0x0000008b1f00720c */ /* 0x040fe20003f86270 */
[----:B------:R2:W-:Y:S01]  /*5a60*/  MUFU.TANH R146, R52 ;  /* 0x0000003400927308 */ /* 0x0005e20000002400 */
[----:B------:R-:W-:Y:S01]  /*5a70*/  ISETP.GE.AND P2, PT, R31, R138, PT ;  /* 0x0000008a1f00720c */ /* 0x000fe20003f46270 */
[----:B------:R-:W-:Y:S01]  /*5a80*/  HMMA.16816.F32 R56, R16, R14, R56 ;  /* 0x0000000e1038723c */ /* 0x000fe20000001838 */
[----:B------:R-:W-:Y:S01]  /*5a90*/  FSEL R14, R177, -INF , !P5 ;  /* 0xff800000b10e7808 */ /* 0x000fe20006800000 */
[----:B------:R-:W-:Y:S01]  /*5aa0*/  FMUL.FTZ R41, R63, UR4 ;  /* 0x000000043f297c20 */ /* 0x000fe20008410000 */
[----:B------:R-:W-:Y:S01]  /*5ab0*/  ISETP.GE.AND P5, PT, R31, R137, PT ;  /* 0x000000891f00720c */ /* 0x000fe20003fa6270 */
[----:B------:R-:W-:Y:S01]  /*5ac0*/  FMUL.FTZ R53, R53, UR4 ;  /* 0x0000000435357c20 */ /* 0x000fe20008410000 */
[----:B------:R-:W-:Y:S01]  /*5ad0*/  ISETP.GE.AND P1, PT, R31, R2, PT ;  /* 0x000000021f00720c */ /* 0x000fe20003f26270 */
[----:B------:R-:W-:Y:S01]  /*5ae0*/  VIADD R31, R141, 0xffffff90 ;  /* 0xffffff908d1f7836 */ /* 0x000fe20000000000 */
[----:B------:R-:W-:Y:S01]  /*5af0*/  FSEL R177, R161, -INF , !P0 ;  /* 0xff800000a1b17808 */ /* 0x000fe20004000000 */
[----:B------:R-:W-:Y:S01]  /*5b00*/  HMMA.16816.F32 R48, R36, R24, R48 ;  /* 0x000000182430723c */ /* 0x000fe20000001830 */
[----:B------:R-:W-:Y:S01]  /*5b10*/  FSEL R15, R163, -INF , !P6 ;  /* 0xff800000a30f7808 */ /* 0x000fe20007000000 */
[----:B------:R-:W-:Y:S01]  /*5b20*/  VIADD R25, R141, 0xffffff91 ;  /* 0xffffff918d197836 */ /* 0x000fe20000000000 */
[C---:B------:R-:W-:Y:S01]  /*5b30*/  ISETP.GE.AND P0, PT, R31.reuse, R139, PT ;  /* 0x0000008b1f00720c */ /* 0x040fe20003f06270 */
[----:B------:R-:W5:Y:S01]  /*5b40*/  MUFU.TANH R147, R147 ;  /* 0x0000009300937308 */ /* 0x000f620000002400 */
[----:B------:R-:W-:Y:S01]  /*5b50*/  ISETP.GE.AND P6, PT, R31, R138, PT ;  /* 0x0000008a1f00720c */ /* 0x000fe20003fc6270 */
[----:B------:R-:W-:Y:S01]  /*5b60*/  FMUL.FTZ R55, R55, UR4 ;  /* 0x0000000437377c20 */ /* 0x000fe20008410000 */
[----:B------:R-:W-:Y:S01]  /*5b70*/  FSEL R173, R162, -INF , !P2 ;  /* 0xff800000a2ad7808 */ /* 0x000fe20005000000 */
[----:B----4-:R-:W-:Y:S01]  /*5b80*/  HMMA.16816.F32 R168, R20, R4, R168 ;  /* 0x0000000414a8723c */ /* 0x010fe200000018a8 */
[----:B------:R-:W-:-:S02]  /*5b90*/  P2R R24, PR, RZ, 0x40 ;  /* 0x00000040ff187803 */ /* 0x000fc40000000000 */
[----:B---3--:R-:W-:Y:S01]  /*5ba0*/  FSEL R54, R174, -INF , !P1 ;  /* 0xff800000ae367808 */ /* 0x008fe20004800000 */
[----:B------:R-:W-:Y:S01]  /*5bb0*/  MUFU.TANH R43, R62 ;  /* 0x0000003e002b7308 */ /* 0x000fe20000002400 */
[----:B------:R-:W-:Y:S01]  /*5bc0*/  FSEL R150, R182, -INF , !P0 ;  /* 0xff800000b6967808 */ /* 0x000fe20004000000 */
[----:B------:R-:W-:Y:S01]  /*5bd0*/  FMUL.FTZ R58, R58, UR4 ;  /* 0x000000043a3a7c20 */ /* 0x000fe20008410000 */
[----:B------:R-:W-:Y:S01]  /*5be0*/  FSEL R42, R181, -INF , !P3 ;  /* 0xff800000b52a7808 */ /* 0x000fe20005800000 */
[----:B------:R-:W-:Y:S01]  /*5bf0*/  HMMA.16816.F32 R44, R36, R26, R44 ;  /* 0x0000001a242c723c */ /* 0x000fe2000000182c */
[----:B------:R-:W-:Y:S01]  /*5c00*/  ISETP.GE.AND P2, PT, R25, R139, PT ;  /* 0x0000008b1900720c */ /* 0x000fe20003f46270 */
[----:B------:R-:W-:Y:S01]  /*5c10*/  FMUL.FTZ R57, R57, UR4 ;  /* 0x0000000439397c20 */ /* 0x000fe20008410000 */
[C---:B------:R-:W-:Y:S01]  /*5c20*/  ISETP.GE.AND P6, PT, R25.reuse, R138, PT ;  /* 0x0000008a1900720c */ /* 0x040fe20003fc6270 */
[----:B------:R-:W3:Y:S01]  /*5c30*/  MUFU.TANH R148, R148 ;  /* 0x0000009400947308 */ /* 0x000ee20000002400 */
[CC--:B------:R-:W-:Y:S01]  /*5c40*/  ISETP.GE.AND P1, PT, R25.reuse, R137.reuse, PT ;  /* 0x000000891900720c */ /* 0x0c0fe20003f26270 */
[----:B------:R-:W-:Y:S01]  /*5c50*/  FMUL.FTZ R56, R56, UR4 ;  /* 0x0000000438387c20 */ /* 0x000fe20008410000 */
[-C--:B------:R-:W-:Y:S01]  /*5c60*/  ISETP.GE.AND P0, PT, R25, R2.reuse, PT ;  /* 0x000000021900720c */ /* 0x080fe20003f06270 */
[----:B------:R-:W-:Y:S01]  /*5c70*/  VIADD R25, R141, 0xffffff98 ;  /* 0xffffff988d197836 */ /* 0x000fe20000000000 */
[----:B------:R-:W-:Y:S01]  /*5c80*/  ISETP.GE.AND P3, PT, R31, R137, PT ;  /* 0x000000891f00720c */ /* 0x000fe20003f66270 */
[----:B------:R-:W-:Y:S01]  /*5c90*/  HMMA.16816.F32 R164, R20, R6, R164 ;  /* 0x0000000614a4723c */ /* 0x000fe200000018a4 */
[----:B--2---:R-:W-:Y:S01]  /*5ca0*/  FSEL R52, R160, -INF , !P4 ;  /* 0xff800000a0347808 */ /* 0x004fe20006000000 */
[----:B------:R-:W-:Y:S01]  /*5cb0*/  VIADD R21, R141, 0xffffffa0 ;  /* 0xffffffa08d157836 */ /* 0x000fe20000000000 */
[----:B------:R-:W-:Y:S01]  /*5cc0*/  ISETP.GE.AND P4, PT, R31, R2, PT ;  /* 0x000000021f00720c */ /* 0x000fe20003f86270 */
[----:B------:R-:W-:Y:S01]  /*5cd0*/  FMUL.FTZ R20, R168, UR4 ;  /* 0x00000004a8147c20 */ /* 0x000fe20008410000 */
[----:B------:R-:W-:Y:S01]  /*5ce0*/  FSEL R31, R180, -INF , !P5 ;  /* 0xff800000b41f7808 */ /* 0x000fe20006800000 */
[----:B------:R-:W2:Y:S01]  /*5cf0*/  MUFU.TANH R154, R58 ;  /* 0x0000003a009a7308 */ /* 0x000ea20000002400 */
[----:B-1----:R-:W-:Y:S01]  /*5d00*/  FSEL R67, R35, -INF , !P3 ;  /* 0xff80000023437808 */ /* 0x002fe20005800000 */
[C---:B------:R-:W-:Y:S01]  /*5d10*/  HMMA.16816.F32 R48, R16.reuse, R4, R48 ;  /* 0x000000041030723c */ /* 0x040fe20000001830 */
[----:B------:R-:W-:Y:S01]  /*5d20*/  FSEL R152, R175, -INF , !P2 ;  /* 0xff800000af987808 */ /* 0x000fe20005000000 */
[----:B------:R-:W-:Y:S01]  /*5d30*/  FMUL.FTZ R27, R169, UR4 ;  /* 0x00000004a91b7c20 */ /* 0x000fe20008410000 */
[----:B------:R-:W-:Y:S01]  /*5d40*/  FSEL R65, R183, -INF , !P1 ;  /* 0xff800000b7417808 */ /* 0x000fe20004800000 */
[----:B------:R-:W-:Y:S01]  /*5d50*/  VIADD R5, R141, 0xffffffb8 ;  /* 0xffffffb88d057836 */ /* 0x000fe20000000000 */
[C---:B------:R-:W-:Y:S01]  /*5d60*/  ISETP.GE.AND P3, PT, R25.reuse, R139, PT ;  /* 0x0000008b1900720c */ /* 0x040fe20003f66270 */
[----:B------:R-:W1:Y:S01]  /*5d70*/  MUFU.TANH R155, R57 ;  /* 0x00000039009b7308 */ /* 0x000e620000002400 */
[C---:B------:R-:W-:Y:S01]  /*5d80*/  ISETP.GE.AND P5, PT, R25.reuse, R138, PT ;  /* 0x0000008a1900720c */ /* 0x040fe20003fa6270 */
[----:B------:R-:W-:Y:S01]  /*5d90*/  HMMA.16816.F32 R44, R16, R6, R44 ;  /* 0x00000006102c723c */ /* 0x000fe2000000182c */
[----:B------:R-:W-:Y:S01]  /*5da0*/  ISETP.GE.AND P2, PT, R25, R137, PT ;  /* 0x000000891900720c */ /* 0x000fe20003f46270 */
[----:B------:R-:W-:Y:S01]  /*5db0*/  VIADD R17, R141, 0xffffffa1 ;  /* 0xffffffa18d117836 */ /* 0x000fe20000000000 */
[-C--:B------:R-:W-:Y:S01]  /*5dc0*/  ISETP.GE.AND P1, PT, R25, R2.reuse, PT ;  /* 0x000000021900720c */ /* 0x080fe20003f26270 */
[----:B------:R-:W-:Y:S01]  /*5dd0*/  VIADD R25, R141, 0xffffff99 ;  /* 0xffffff998d197836 */ /* 0x000fe20000000000 */
[----:B------:R-:W-:Y:S01]  /*5de0*/  FSEL R172, R203, -INF , !P0 ;  /* 0xff800000cbac7808 */ /* 0x000fe20004000000 */
[----:B------:R-:W-:Y:S01]  /*5df0*/  FMUL.FTZ R26, R164, UR4 ;  /* 0x00000004a41a7c20 */ /* 0x000fe20008410000 */
[----:B-----5:R-:W-:Y:S01]  /*5e00*/  FSEL R147, R147, -INF , !P2 ;  /* 0xff80000093937808 */ /* 0x020fe20005000000 */
[----:B------:R-:W4:Y:S01]  /*5e10*/  MUFU.TANH R20, R20 ;  /* 0x0000001400147308 */ /* 0x000f220000002400 */
        /* <DEDUP_REMOVED lines=9> */
[----:B------:R-:W-:Y:S01]  /*5eb0*/  VIADD R8, R141, 0xffffffa8 ;  /* 0xffffffa88d087836 */ /* 0x000fe20000000000 */
[----:B------:R-:W-:Y:S01]  /*5ec0*/  FSEL R66, R29, -INF , !P0 ;  /* 0xff8000001d427808 */ /* 0x000fe20004000000 */
[----:B------:R-:W-:Y:S01]  /*5ed0*/  FMUL.FTZ R44, R44, UR4 ;  /* 0x000000042c2c7c20 */ /* 0x000fe20008410000 */
[-C--:B------:R-:W-:Y:S01]  /*5ee0*/  ISETP.GE.AND P0, PT, R21, R2.reuse, PT ;  /* 0x000000021500720c */ /* 0x080fe20003f06270 */
[----:B------:R-:W-:Y:S01]  /*5ef0*/  FMUL.FTZ R18, R45, UR4 ;  /* 0x000000042d127c20 */ /* 0x000fe20008410000 */
[----:B---3--:R-:W-:Y:S01]  /*5f00*/  FSEL R148, R148, -INF , !P1 ;  /* 0xff80000094947808 */ /* 0x008fe20004800000 */
[----:B------:R-:W3:Y:S01]  /*5f10*/  MUFU.TANH R26, R26 ;  /* 0x0000001a001a7308 */ /* 0x000ee20000002400 */
[----:B------:R-:W-:Y:S01]  /*5f20*/  FSEL R160, R43, -INF , !P0 ;  /* 0xff8000002ba07808 */ /* 0x000fe20004000000 */
[----:B------:R-:W-:Y:S01]  /*5f30*/  FMUL.FTZ R59, R59, UR4 ;  /* 0x000000043b3b7c20 */ /* 0x000fe20008410000 */
[----:B------:R-:W-:Y:S01]  /*5f40*/  ISETP.GE.AND P0, PT, R17, R137, PT ;  /* 0x000000891100720c */ /* 0x000fe20003f06270 */
[----:B------:R-:W-:Y:S01]  /*5f50*/  VIADD R4, R141, 0xffffffb9 ;  /* 0xffffffb98d047836 */ /* 0x000fe20000000000 */
[-C--:B------:R-:W-:Y:S01]  /*5f60*/  ISETP.GE.AND P1, PT, R25, R2.reuse, PT ;  /* 0x000000021900720c */ /* 0x080fe20003f26270 */
[----:B------:R-:W-:Y:S01]  /*5f70*/  FMUL.FTZ R49, R49, UR4 ;  /* 0x0000000431317c20 */ /* 0x000fe20008410000 */
[----:B------:R-:W-:Y:S01]  /*5f80*/  FSEL R161, R30, -INF , !P0 ;  /* 0xff8000001ea17808 */ /* 0x000fe20004000000 */
[----:B------:R-:W3:Y:S01]  /*5f90*/  MUFU.TANH R157, R56 ;  /* 0x00000038009d7308 */ /* 0x000ee20000002400 */
[----:B------:R-:W-:Y:S01]  /*5fa0*/  ISETP.GE.AND P0, PT, R8, R139, PT ;  /* 0x0000008b0800720c */ /* 0x000fe20003f06270 */
[----:B------:R-:W-:Y:S01]  /*5fb0*/  VIADD R6, R141, 0xffffffb1 ;  /* 0xffffffb18d067836 */ /* 0x000fe20000000000 */
[----:B------:R-:W-:Y:S01]  /*5fc0*/  FSEL R176, R28, -INF , !P1 ;  /* 0xff8000001cb07808 */ /* 0x000fe20004800000 */
[----:B------:R-:W-:Y:S01]  /*5fd0*/  FMUL.FTZ R50, R50, UR4 ;  /* 0x0000000432327c20 */ /* 0x000fe20008410000 */
[----:B------:R-:W-:Y:S01]  /*5fe0*/  FSEL R146, R146, -INF , !P0 ;  /* 0xff80000092927808 */ /* 0x000fe20004000000 */
[----:B------:R-:W-:Y:S01]  /*5ff0*/  FMUL.FTZ R51, R51, UR4 ;  /* 0x0000000433337c20 */ /* 0x000fe20008410000 */
[----:B------:R-:W-:Y:S01]  /*6000*/  ISETP.GE.AND P0, PT, R8, R2, PT ;  /* 0x000000020800720c */ /* 0x000fe20003f06270 */
[----:B------:R-:W3:Y:S01]  /*6010*/  MUFU.TANH R63, R48 ;  /* 0x00000030003f7308 */ /* 0x000ee20000002400 */
[-C--:B------:R-:W-:Y:S01]  /*6020*/  ISETP.GE.AND P1, PT, R21, R137.reuse, PT ;  /* 0x000000891500720c */ /* 0x080fe20003f26270 */
[----:B------:R-:W-:Y:S01]  /*6030*/  FMUL.FTZ R170, R170, UR4 ;  /* 0x00000004aaaa7c20 */ /* 0x000fe20008410000 */
[----:B--2---:R-:W-:Y:S01]  /*6040*/  FSEL R154, R154, -INF , !P0 ;  /* 0xff8000009a9a7808 */ /* 0x004fe20004000000 */
[----:B------:R-:W-:Y:S01]  /*6050*/  FMUL.FTZ R45, R171, UR4 ;  /* 0x00000004ab2d7c20 */ /* 0x000fe20008410000 */
[----:B------:R-:W-:Y:S01]  /*6060*/  ISETP.GE.AND P0, PT, R16, R137, PT ;  /* 0x000000891000720c */ /* 0x000fe20003f06270 */
[----:B------:R-:W-:Y:S01]  /*6070*/  FMUL.FTZ R46, R46, UR4 ;  /* 0x000000042e2e7c20 */ /* 0x000fe20008410000 */
[----:B------:R-:W-:Y:S01]  /*6080*/  FSEL R159, R159, -INF , !P1 ;  /* 0xff8000009f9f7808 */ /* 0x000fe20004800000 */
[----:B------:R-:W2:Y:S01]  /*6090*/  MUFU.TANH R140, R53 ;  /* 0x00000035008c7308 */ /* 0x000ea20000002400 */
[----:B-1----:R-:W-:-:S02]  /*60a0*/  FSEL R155, R155, -INF , !P0 ;  /* 0xff8000009b9b7808 */ /* 0x002fc40004000000 */
[-C--:B------:R-:W-:Y:S02]  /*60b0*/  ISETP.GE.AND P1, PT, R17, R139.reuse, PT ;  /* 0x0000008b1100720c */ /* 0x080fe40003f26270 */
[-C--:B------:R-:W-:Y:S02]  /*60c0*/  ISETP.GE.AND P0, PT, R7, R139.reuse, PT ;  /* 0x0000008b0700720c */ /* 0x080fe40003f06270 */
[----:B------:R-:W-:Y:S01]  /*60d0*/  FSEL R144, R13, -INF , !P1 ;  /* 0xff8000000d907808 */ /* 0x000fe20004800000 */
[----:B------:R-:W1:Y:S01]  /*60e0*/  MUFU.TANH R58, R44 ;  /* 0x0000002c003a7308 */ /* 0x000e620000002400 */
[----:B----4-:R-:W-:Y:S02]  /*60f0*/  FSEL R28, R20, -INF , !P0 ;  /* 0xff800000141c7808 */ /* 0x010fe40004000000 */
[----:B------:R-:W-:Y:S02]  /*6100*/  ISETP.GE.AND P1, PT, R17, R2, PT ;  /* 0x000000021100720c */ /* 0x000fe40003f26270 */
[----:B------:R-:W-:-:S02]  /*6110*/  ISETP.GE.AND P0, PT, R5, R139, PT ;  /* 0x0000008b0500720c */ /* 0x000fc40003f06270 */
[----:B------:R-:W-:Y:S01]  /*6120*/  FSEL R174, R208, -INF , !P4 ;  /* 0xff800000d0ae7808 */ /* 0x000fe20006000000 */
[----:B------:R-:W4:Y:S01]  /*6130*/  MUFU.TANH R156, R59 ;  /* 0x0000003b009c7308 */ /* 0x000f220000002400 */
[----:B------:R-:W-:Y:S01]  /*6140*/  ISETP.GE.AND P4, PT, R25, R138, PT ;  /* 0x0000008a1900720c */ /* 0x000fe20003f86270 */
[----:B------:R-:W-:Y:S01]  /*6150*/  FMUL.FTZ R25, R165, UR4 ;  /* 0x00000004a5197c20 */ /* 0x000fe20008410000 */
[----:B-----5:R-:W-:Y:S02]  /*6160*/  FSEL R162, R41, -INF , !P1 ;  /* 0xff80000029a27808 */ /* 0x020fe40004800000 */
[----:B---3--:R-:W-:Y:S02]  /*6170*/  FSEL R26, R26, -INF , !P0 ;  /* 0xff8000001a1a7808 */ /* 0x008fe40004000000 */
[-C--:B------:R-:W-:Y:S01]  /*6180*/  ISETP.GE.AND P1, PT, R8, R137.reuse, PT ;  /* 0x000000890800720c */ /* 0x080fe20003f26270 */
[----:B------:R-:W-:Y:S01]  /*6190*/  MUFU.TANH R18, R18 ;  /* 0x0000001200127308 */ /* 0x000fe20000002400 */
[----:B------:R-:W-:-:S02]  /*61a0*/  ISETP.GE.AND P0, PT, R7, R137, PT ;  /* 0x000000890700720c */ /* 0x000fc40003f06270 */
[----:B------:R-:W-:Y:S02]  /*61b0*/  FSEL R157, R157, -INF , !P1 ;  /* 0xff8000009d9d7808 */ /* 0x000fe40004800000 */
[----:B------:R-:W-:Y:S02]  /*61c0*/  FSEL R63, R63, -INF , !P0 ;  /* 0xff8000003f3f7808 */ /* 0x000fe40004000000 */
[----:B------:R-:W-:Y:S01]  /*61d0*/  ISETP.GE.AND P1, PT, R16, R139, PT ;  /* 0x0000008b1000720c */ /* 0x000fe20003f26270 */
[----:B------:R-:W3:Y:S01]  /*61e0*/  MUFU.TANH R27, R27 ;  /* 0x0000001b001b7308 */ /* 0x000ee20000002400 */
[----:B------:R-:W-:Y:S02]  /*61f0*/  ISETP.GE.AND P0, PT, R5, R137, PT ;  /* 0x000000890500720c */ /* 0x000fe40003f06270 */
[----:B--2---:R-:W-:Y:S02]  /*6200*/  FSEL R140, R140, -INF , !P1 ;  /* 0xff8000008c8c7808 */ /* 0x004fe40004800000 */
[----:B-1----:R-:W-:-:S02]  /*6210*/  FSEL R58, R58, -INF , !P0 ;  /* 0xff8000003a3a7808 */ /* 0x002fc40004000000 */
[----:B------:R-:W-:Y:S01]  /*6220*/  ISETP.GE.AND P1, PT, R16, R2, PT ;  /* 0x000000021000720c */ /* 0x000fe20003f26270 */
[----:B------:R-:W1:Y:S01]  /*6230*/  MUFU.TANH R25, R25 ;  /* 0x0000001900197308 */ /* 0x000e620000002400 */
[----:B------:R-:W-:Y:S02]  /*6240*/  ISETP.GE.AND P0, PT, R4, R137, PT ;  /* 0x000000890400720c */ /* 0x000fe40003f06270 */
[----:B----4-:R-:W-:Y:S02]  /*6250*/  FSEL R156, R156, -INF , !P1 ;  /* 0xff8000009c9c7808 */ /* 0x010fe40004800000 */
[----:B------:R-:W-:Y:S02]  /*6260*/  ISETP.GE.AND P1, PT, R6, R139, PT ;  /* 0x0000008b0600720c */ /* 0x000fe40003f26270 */
[----:B------:R-:W-:Y:S01]  /*6270*/  FSEL R158, R206, -INF , !P3 ;  /* 0xff800000ce9e7808 */ /* 0x000fe20005800000 */
[----:B------:R-:W2:Y:S01]  /*6280*/  MUFU.TANH R62, R49 ;  /* 0x00000031003e7308 */ /* 0x000ea20000002400 */
[----:B------:R-:W-:-:S02]  /*6290*/  ISETP.GE.AND P3, PT, R21, R138, PT ;  /* 0x0000008a1500720c */ /* 0x000fc40003f66270 */
[----:B---3--:R-:W-:Y:S01]  /*62a0*/  FSEL R27, R27, -INF , !P1 ;  /* 0xff8000001b1b7808 */ /* 0x008fe20004800000 */
[----:B------:R-:W-:Y:S01]  /*62b0*/  BAR.SYNC.DEFER_BLOCKING 0x0 ;  /* 0x0000000000007b1d */ /* 0x000fe20000010000 */
[----:B------:R-:W-:Y:S02]  /*62c0*/  ISETP.GE.AND P1, PT, R4, R139, PT ;  /* 0x0000008b0400720c */ /* 0x000fe40003f26270 */
[----:B------:R-:W-:-:S03]  /*62d0*/  ISETP.GE.AND P2, PT, R17, R138, PT ;  /* 0x0000008a1100720c */ /* 0x000fc60003f46270 */
[----:B------:R3:W4:Y:S01]  /*62e0*/  MUFU.TANH R13, R55 ;  /* 0x00000037000d7308 */ /* 0x0007220000002400 */
[----:B-1----:R-:W-:Y:S02]  /*62f0*/  FSEL R25, R25, -INF , !P1 ;  /* 0xff80000019197808 */ /* 0x002fe40004800000 */
[----:B------:R-:W-:-:S05]  /*6300*/  ISETP.GE.AND P1, PT, R6, R137, PT ;  /* 0x000000890600720c */ /* 0x000fca0003f26270 */
[----:B------:R-:W1:Y:S01]  /*6310*/  MUFU.TANH R153, R153 ;  /* 0x0000009900997308 */ /* 0x000e620000002400 */
[----:B--2---:R-:W-:Y:S02]  /*6320*/  FSEL R62, R62, -INF , !P1 ;  /* 0xff8000003e3e7808 */ /* 0x004fe40004800000 */
[----:B------:R-:W-:-:S05]  /*6330*/  ISETP.GE.AND P1, PT, R7, R2, PT ;  /* 0x000000020700720c */ /* 0x000fca0003f26270 */
[----:B------:R-:W2:Y:S01]  /*6340*/  MUFU.TANH R0, R0 ;  /* 0x0000000000007308 */ /* 0x000ea20000002400 */
[----:B---3--:R-:W-:Y:S02]  /*6350*/  FSEL R55, R18, -INF , !P0 ;  /* 0xff80000012377808 */ /* 0x008fe40004000000 */
[----:B------:R-:W-:-:S05]  /*6360*/  ISETP.GE.U32.AND P0, PT, R132, 0x3, PT ;  /* 0x000000038400780c */ /* 0x000fca0003f06070 */
[----:B------:R3:W1:Y:S08]  /*6370*/  MUFU.TANH R60, R50 ;  /* 0x00000032003c7308 */ /* 0x0006700000002400 */
[----:B------:R3:W1:Y:S01]  /*6380*/  MUFU.TANH R57, R51 ;  /* 0x0000003300397308 */ /* 0x0006620000002400 */
[----:B----4-:R-:W-:Y:S05]  /*6390*/  @!P0 BRA `(.L_x_796) ;  /* 0x0000000000688947 */ /* 0x010fea0003800000 */
[----:B------:R-:W-:-:S04]  /*63a0*/  VIADD R20, R132, 0xfffffffd ;  /* 0xfffffffd84147836 */ /* 0x000fc80000000000 */
[C---:B------:R-:W-:Y:S02]  /*63b0*/  IMAD R18, R20.reuse, UR6, RZ ;  /* 0x0000000614127c24 */ /* 0x040fe4000f8e02ff */
[----:B------:R-:W-:-:S04]  /*63c0*/  IMAD.WIDE.U32 R20, R20, UR7, RZ ;  /* 0x0000000714147c25 */ /* 0x000fc8000f8e00ff */
[----:B------:R-:W-:Y:S01]  /*63d0*/  IMAD.IADD R18, R21, 0x1, R18 ;  /* 0x0000000115127824 */ /* 0x000fe200078e0212 */
[----:B------:R-:W-:-:S04]  /*63e0*/  LEA R38, P0, R20, R196, 0x1 ;  /* 0x000000c414267211 */ /* 0x000fc800078008ff */
[C---:B------:R-:W-:Y:S02]  /*63f0*/  LEA.HI.X R39, R20.reuse, R195, R18, 0x1, P0 ;  /* 0x000000c314277211 */ /* 0x040fe400000f0c12 */
[----:B------:R-:W-:-:S03]  /*6400*/  IADD3 R17, P0, PT, R20, UR19, RZ ;  /* 0x0000001314117c10 */ /* 0x000fc6000ff1e0ff */
[----:B------:R-:W-:Y:S01]  /*6410*/  @!PT LDS RZ, [RZ] ;  /* 0x00000000fffff984 */ /* 0x000fe20000000800 */
[----:B------:R-:W-:Y:S01]  /*6420*/  @!PT LDS RZ, [RZ] ;  /* 0x00000000fffff984 */ /* 0x000fe20000000800 */
[----:B------:R-:W-:Y:S01]  /*6430*/  @!PT LDS RZ, [RZ] ;  /* 0x00000000fffff984 */ /* 0x000fe20000000800 */
[----:B------:R4:W-:Y:S01]  /*6440*/  LDGSTS.E.BYPASS.LTC128B.128 [R198+0x4000], desc[UR26][R38.64] ;  /* 0x0400000026c67fae */ /* 0x0009e2000b981a1a */
[----:B------:R-:W-:Y:S02]  /*6450*/  IADD3.X R18, PT, PT, R18, UR18, RZ, P0, !PT ;  /* 0x0000001212127c10 */ /* 0x000fe400087fe4ff */
[----:B------:R-:W-:-:S04]  /*6460*/  LEA R36, P0, R17, R196, 0x1 ;  /* 0x000000c411247211 */ /* 0x000fc800078008ff */
[C---:B------:R-:W-:Y:S02]  /*6470*/  LEA.HI.X R37, R17.reuse, R195, R18, 0x1, P0 ;  /* 0x000000c311257211 */ /* 0x040fe400000f0c12 */
[----:B------:R-:W-:-:S03]  /*6480*/  IADD3 R19, P0, PT, R17, UR19, RZ ;  /* 0x0000001311137c10 */ /* 0x000fc6000ff1e0ff */
[----:B------:R4:W-:Y:S01]  /*6490*/  LDGSTS.E.BYPASS.LTC128B.128 [R198+0x4800], desc[UR26][R36.64] ;  /* 0x0480000024c67fae */ /* 0x0009e2000b981a1a */
[----:B------:R-:W-:Y:S02]  /*64a0*/  IADD3.X R20, PT, PT, R18, UR18, RZ, P0, !PT ;  /* 0x0000001212147c10 */ /* 0x000fe400087fe4ff */
[----:B------:R-:W-:-:S04]  /*64b0*/  LEA R22, P0, R19, R196, 0x1 ;  /* 0x000000c413167211 */ /* 0x000fc800078008ff */
[----:B------:R-:W-:Y:S02]  /*64c0*/  LEA.HI.X R23, R19, R195, R20, 0x1, P0 ;  /* 0x000000c313177211 */ /* 0x000fe400000f0c14 */
[----:B------:R-:W-:-:S03]  /*64d0*/  IADD3 R17, P0, PT, R17, UR30, RZ ;  /* 0x0000001e11117c10 */ /* 0x000fc6000ff1e0ff */
[----:B------:R4:W-:Y:S01]  /*64e0*/  LDGSTS.E.BYPASS.LTC128B.128 [R198+0x5000], desc[UR26][R22.64] ;  /* 0x0500000016c67fae */ /* 0x0009e2000b981a1a */
[----:B------:R-:W-:Y:S02]  /*64f0*/  IADD3.X R18, PT, PT, R18, UR29, RZ, P0, !PT ;  /* 0x0000001d12127c10 */ /* 0x000fe400087fe4ff */
[----:B------:R-:W-:-:S04]  /*6500*/  LEA R20, P0, R17, R196, 0x1 ;  /* 0x000000c411147211 */ /* 0x000fc800078008ff */
[----:B------:R-:W-:-:S05]  /*6510*/  LEA.HI.X R21, R17, R195, R18, 0x1, P0 ;  /* 0x000000c311157211 */ /* 0x000fca00000f0c12 */
[----:B------:R4:W-:Y:S04]  /*6520*/  LDGSTS.E.BYPASS.LTC128B.128 [R198+0x5800], desc[UR26][R20.64] ;  /* 0x0580000014c67fae */ /* 0x0009e8000b981a1a */
[----:B------:R-:W0:Y:S02]  /*6530*/  LDGDEPBAR ;  /* 0x00000000000079af */ /* 0x000e240000000000 */
.L_x_796:
[----:B------:R-:W-:Y:S01]  /*6540*/  FMNMX3.FTZ R18, R134, R11, R3, !PT ;  /* 0x0000000b86127276 */ /* 0x000fe20007810003 */
[----:B------:R-:W5:Y:S01]  /*6550*/  MUFU.TANH R53, R46 ;  /* 0x0000002e00357308 */ /* 0x000f620000002400 */
[----:B------:R-:W-:Y:S01]  /*6560*/  FMNMX3.FTZ R19, R136, R12, R10, !PT ;  /* 0x0000000c88137276 */ /* 0x000fe2000781000a */
[----:B------:R-:W-:Y:S01]  /*6570*/  FMUL.FTZ R47, R47, UR4 ;  /* 0x000000042f2f7c20 */ /* 0x000fe20008410000 */
[----:B------:R-:W-:Y:S01]  /*6580*/  FMNMX3.FTZ R18, R18, R15, R31, !PT ;  /* 0x0000000f12127276 */ /* 0x000fe2000781001f */
[----:B------:R-:W-:Y:S01]  /*6590*/  FMUL.FTZ R44, R166, UR4 ;  /* 0x00000004a62c7c20 */ /* 0x000fe20008410000 */
[----:B------:R-:W-:Y:S01]  /*65a0*/  FMNMX3.FTZ R19, R19, R40, R52, !PT ;  /* 0x0000002813137276 */ /* 0x000fe20007810034 */
[----:B------:R-:W-:Y:S01]  /*65b0*/  FMUL.FTZ R43, R167, UR4 ;  /* 0x00000004a72b7c20 */ /* 0x000fe20008410000 */
[----:B------:R-:W-:Y:S01]  /*65c0*/  FMNMX3.FTZ R17, R133, R178, R14, !PT ;  /* 0x000000b285117276 */ /* 0x000fe2000781000e */
[----:B------:R-:W2:Y:S01]  /*65d0*/  MUFU.TANH R56, R47 ;  /* 0x0000002f00387308 */ /* 0x000ea20000002400 */
[----:B------:R-:W-:-:S02]  /*65e0*/  FMNMX3.FTZ R18, R18, R67, R65, !PT ;  /* 0x0000004312127276 */ /* 0x000fc40007810041 */
[----:B------:R-:W-:Y:S02]  /*65f0*/  FMNMX3.FTZ R19, R19, R150, R152, !PT ;  /* 0x0000009613137276 */ /* 0x000fe40007810098 */
[----:B------:R-:W-:Y:S02]  /*6600*/  FMNMX3.FTZ R17, R17, R42, R54, !PT ;  /* 0x0000002a11117276 */ /* 0x000fe40007810036 */
[----:B------:R-:W-:Y:S01]  /*6610*/  FMNMX3.FTZ R18, R18, R147, R169, !PT ;  /* 0x0000009312127276 */ /* 0x000fe200078100a9 */
[----:B------:R-:W3:Y:S01]  /*6620*/  MUFU.TANH R46, R170 ;  /* 0x000000aa002e7308 */ /* 0x000ee20000002400 */
[----:B------:R-:W-:Y:S02]  /*6630*/  FMNMX3.FTZ R19, R19, R158, R168, !PT ;  /* 0x0000009e13137276 */ /* 0x000fe400078100a8 */
[----:B------:R-:W-:Y:S02]  /*6640*/  FMNMX3.FTZ R17, R17, R174, R172, !PT ;  /* 0x000000ae11117276 */ /* 0x000fe400078100ac */
[----:B------:R-:W-:-:S02]  /*6650*/  FMNMX3.FTZ R18, R18, R159, R161, !PT ;  /* 0x0000009f12127276 */ /* 0x000fc400078100a1 */
[----:B------:R-:W-:Y:S01]  /*6660*/  ISETP.GE.AND P0, PT, R6, R2, PT ;  /* 0x000000020600720c */ /* 0x000fe20003f06270 */
[----:B------:R-:W3:Y:S01]  /*6670*/  MUFU.TANH R45, R45 ;  /* 0x0000002d002d7308 */ /* 0x000ee20000002400 */
[----:B------:R-:W-:Y:S02]  /*6680*/  FMNMX3.FTZ R19, R19, R66, R144, !PT ;  /* 0x0000004213137276 */ /* 0x000fe40007810090 */
[----:B-1----:R-:W-:Y:S02]  /*6690*/  FSEL R60, R60, -INF , !P1 ;  /* 0xff8000003c3c7808 */ /* 0x002fe40004800000 */
[----:B------:R-:W-:Y:S02]  /*66a0*/  ISETP.NE.AND P1, PT, R24, RZ, PT ;  /* 0x000000ff1800720c */ /* 0x000fe40003f25270 */
[----:B------:R-:W-:Y:S01]  /*66b0*/  FMNMX3.FTZ R17, R17, R148, R176, !PT ;  /* 0x0000009411117276 */ /* 0x000fe200078100b0 */
[----:B------:R-:W1:Y:S01]  /*66c0*/  MUFU.TANH R44, R44 ;  /* 0x0000002c002c7308 */ /* 0x000e620000002400 */
[----:B------:R-:W-:-:S02]  /*66d0*/  FMNMX3.FTZ R18, R18, R157, R155, !PT ;  /* 0x0000009d12127276 */ /* 0x000fc4000781009b */
[----:B------:R-:W-:Y:S02]  /*66e0*/  FSEL R57, R57, -INF , !P0 ;  /* 0xff80000039397808 */ /* 0x000fe40004000000 */
[----:B------:R-:W-:Y:S02]  /*66f0*/  FMNMX3.FTZ R19, R19, R146, R140, !PT ;  /* 0x0000009213137276 */ /* 0x000fe4000781008c */
[----:B------:R-:W-:Y:S01]  /*6700*/  ISETP.GE.AND P0, PT, R5, R2, PT ;  /* 0x000000020500720c */ /* 0x000fe20003f06270 */
[----:B------:R-:W1:Y:S01]  /*6710*/  MUFU.TANH R43, R43 ;  /* 0x0000002b002b7308 */ /* 0x000e620000002400 */
[----:B------:R-:W-:Y:S02]  /*6720*/  FMNMX3.FTZ R17, R17, R160, R162, !PT ;  /* 0x000000a011117276 */ /* 0x000fe400078100a2 */
[----:B------:R-:W-:Y:S02]  /*6730*/  FMNMX3.FTZ R18, R18, R63, R62, !PT ;  /* 0x0000003f12127276 */ /* 0x000fe4000781003e */
[----:B------:R-:W-:-:S02]  /*6740*/  FSEL R151, R32, -INF , !P1 ;  /* 0xff80000020977808 */ /* 0x000fc40004800000 */
[----:B------:R-:W-:Y:S02]  /*6750*/  FMNMX3.FTZ R19, R19, R28, R27, !PT ;  /* 0x0000001c13137276 */ /* 0x000fe4000781001b */
[----:B------:R-:W-:Y:S02]  /*6760*/  ISETP.GE.AND P1, PT, R8, R138, PT ;  /* 0x0000008a0800720c */ /* 0x000fe40003f26270 */
[----:B-----5:R-:W-:Y:S02]  /*6770*/  FSEL R53, R53, -INF , !P0 ;  /* 0xff80000035357808 */ /* 0x020fe40004000000 */
[----:B------:R-:W-:Y:S02]  /*6780*/  FMNMX3.FTZ R8, R135, R61, R211, !PT ;  /* 0x0000003d87087276 */ /* 0x000fe400078100d3 */
[----:B------:R-:W-:Y:S02]  /*6790*/  ISETP.GE.AND P0, PT, R4, R2, PT ;  /* 0x000000020400720c */ /* 0x000fe40003f06270 */
[----:B------:R-:W-:-:S02]  /*67a0*/  FMNMX3.FTZ R2, R17, R154, R156, !PT ;  /* 0x0000009a11027276 */ /* 0x000fc4000781009c */
[----:B------:R-:W-:Y:S02]  /*67b0*/  FMNMX3.FTZ R18, R18, R58, R55, !PT ;  /* 0x0000003a12127276 */ /* 0x000fe40007810037 */
[----:B------:R-:W-:Y:S02]  /*67c0*/  FMNMX3.FTZ R19, R19, R26, R25, !PT ;  /* 0x0000001a13137276 */ /* 0x000fe40007810019 */
[----:B------:R-:W-:Y:S01]  /*67d0*/  FSEL R149, R33, -INF , !P6 ;  /* 0xff80000021957808 */ /* 0x000fe20007000000 */
[----:B------:R-:W5:Y:S01]  /*67e0*/  SHFL.BFLY PT, R17, R18, 0x2, 0x1f ;  /* 0x0c401f0012117f89 */ /* 0x000f6200000e0000 */
[----:B------:R-:W-:Y:S02]  /*67f0*/  FMNMX3.FTZ R8, R8, R177, R173, !PT ;  /* 0x000000b108087276 */ /* 0x000fe400078100ad */
[----:B--2---:R-:W-:Y:S01]  /*6800*/  FSEL R56, R56, -INF , !P0 ;  /* 0xff80000038387808 */ /* 0x004fe20004000000 */
[----:B----4-:R-:W2:Y:S01]  /*6810*/  SHFL.BFLY PT, R20, R19, 0x2, 0x1f ;  /* 0x0c401f0013147f89 */ /* 0x010ea200000e0000 */
[----:B------:R-:W-:-:S02]  /*6820*/  FMNMX3.FTZ R2, R2, R60, R57, !PT ;  /* 0x0000003c02027276 */ /* 0x000fc40007810039 */
[----:B------:R-:W-:Y:S02]  /*6830*/  FSEL R163, R34, -INF , !P5 ;  /* 0xff80000022a37808 */ /* 0x000fe40006800000 */
[----:B------:R-:W-:Y:S02]  /*6840*/  FSEL R153, R153, -INF , !P4 ;  /* 0xff80000099997808 */ /* 0x000fe40006000000 */
[----:B------:R-:W-:Y:S02]  /*6850*/  FMNMX3.FTZ R8, R8, R151, R149, !PT ;  /* 0x0000009708087276 */ /* 0x000fe40007810095 */
[----:B------:R-:W-:Y:S02]  /*6860*/  FMNMX3.FTZ R2, R2, R53, R56, !PT ;  /* 0x0000003502027276 */ /* 0x000fe40007810038 */
[----:B------:R-:W-:Y:S02]  /*6870*/  ISETP.GE.AND P0, PT, R16, R138, PT ;  /* 0x0000008a1000720c */ /* 0x000fe40003f06270 */
[----:B------:R-:W-:-:S02]  /*6880*/  FSEL R141, R9, -INF , !P3 ;  /* 0xff800000098d7808 */ /* 0x000fc40005800000 */
[----:B------:R-:W-:Y:S02]  /*6890*/  FSEL R145, R145, -INF , !P2 ;  /* 0xff80000091917808 */ /* 0x000fe40005000000 */
[----:B------:R-:W-:Y:S02]  /*68a0*/  FMNMX3.FTZ R8, R8, R163, R153, !PT ;  /* 0x000000a308087276 */ /* 0x000fe40007810099 */
[-C--:B------:R-:W-:Y:S02]  /*68b0*/  ISETP.GE.AND P6, PT, R7, R138.reuse, PT ;  /* 0x0000008a0700720c */ /* 0x080fe40003fc6270 */
[----:B------:R-:W4:Y:S01]  /*68c0*/  SHFL.BFLY PT, R7, R2, 0x2, 0x1f ;  /* 0x0c401f0002077f89 */ /* 0x000f2200000e0000 */
[-C--:B------:R-:W-:Y:S02]  /*68d0*/  ISETP.GE.AND P3, PT, R4, R138.reuse, PT ;  /* 0x0000008a0400720c */ /* 0x080fe40003f66270 */
[----:B------:R-:W-:Y:S02]  /*68e0*/  ISETP.GE.AND P5, PT, R6, R138, PT ;  /* 0x0000008a0600720c */ /* 0x000fe40003fa6270 */
[----:B------:R-:W-:-:S02]  /*68f0*/  FSEL R139, R0, -INF , !P1 ;  /* 0xff800000008b7808 */ /* 0x000fc40004800000 */
[----:B------:R-:W-:Y:S02]  /*6900*/  FSEL R137, R13, -INF , !P0 ;  /* 0xff8000000d897808 */ /* 0x000fe40004000000 */
[----:B------:R-:W-:Y:S02]  /*6910*/  FMNMX3.FTZ R4, R8, R141, R145, !PT ;  /* 0x0000008d08047276 */ /* 0x000fe40007810091 */
[----:B------:R-:W-:Y:S02]  /*6920*/  ISETP.GE.AND P4, PT, R5, R138, PT ;  /* 0x0000008a0500720c */ /* 0x000fe40003f86270 */
[----:B---3--:R-:W-:Y:S02]  /*6930*/  FSEL R46, R46, -INF , !P6 ;  /* 0xff8000002e2e7808 */ /* 0x008fe40007000000 */
[----:B------:R-:W-:Y:S02]  /*6940*/  FSEL R45, R45, -INF , !P5 ;  /* 0xff8000002d2d7808 */ /* 0x000fe40006800000 */
[----:B------:R-:W-:-:S02]  /*6950*/  FMNMX3.FTZ R4, R4, R139, R137, !PT ;  /* 0x0000008b04047276 */ /* 0x000fc40007810089 */
[----:B-1----:R-:W-:Y:S02]  /*6960*/  FSEL R44, R44, -INF , !P4 ;  /* 0xff8000002c2c7808 */ /* 0x002fe40006000000 */
[----:B------:R-:W-:Y:S02]  /*6970*/  FSEL R43, R43, -INF , !P3 ;  /* 0xff8000002b2b7808 */ /* 0x000fe40005800000 */
[----:B------:R-:W-:Y:S02]  /*6980*/  FMNMX3.FTZ R4, R4, R46, R45, !PT ;  /* 0x0000002e04047276 */ /* 0x000fe4000781002d */
[----:B-----5:R-:W-:Y:S02]  /*6990*/  FMNMX.FTZ R17, R18, R17, !PT ;  /* 0x0000001112117209 */ /* 0x020fe40007810000 */
[----:B------:R-:W-:Y:S02]  /*69a0*/  FMNMX3.FTZ R9, R4, R44, R43, !PT ;  /* 0x0000002c04097276 */ /* 0x000fe4000781002b */
[----:B--2---:R-:W-:Y:S01]  /*69b0*/  FMNMX.FTZ R20, R19, R20, !PT ;  /* 0x0000001413147209 */ /* 0x004fe20007810000 */
[----:B------:R-:W1:Y:S01]  /*69c0*/  SHFL.BFLY PT, R0, R17, 0x1, 0x1f ;  /* 0x0c201f0011007f89 */ /* 0x000e6200000e0000 */
[----:B----4-:R-:W-:-:S03]  /*69d0*/  FMNMX.FTZ R7, R2, R7, !PT ;  /* 0x0000000702077209 */ /* 0x010fc60007810000 */
[----:B------:R-:W2:Y:S04]  /*69e0*/  SHFL.BFLY PT, R4, R9, 0x2, 0x1f ;  /* 0x0c401f0009047f89 */ /* 0x000ea800000e0000 */
[----:B------:R-:W3:Y:S04]  /*69f0*/  SHFL.BFLY PT, R5, R20, 0x1, 0x1f ;  /* 0x0c201f0014057f89 */ /* 0x000ee800000e0000 */
[----:B------:R-:W4:Y:S01]  /*6a00*/  SHFL.BFLY PT, R6, R7, 0x1, 0x1f ;  /* 0x0c201f0007067f89 */ /* 0x000f2200000e0000 */
[----:B-1----:R-:W-:-:S03]  /*6a10*/  FMNMX.FTZ R2, R17, R0, !PT ;  /* 0x0000000011027209 */ /* 0x002fc60007810000 */
[----:B------:R-:W-:Y:S01]  /*6a20*/  LDSM.16.MT88.4 R16, [R188+0x6000] ;  /* 0x00600000bc10783b */ /* 0x000fe20000004200 */
[----:B--2---:R-:W-:Y:S01]  /*6a30*/  FMNMX.FTZ R4, R9, R4, !PT ;  /* 0x0000000409047209 */ /* 0x004fe20007810000 */
[C---:B------:R-:W-:Y:S01]  /*6a40*/  FMUL.FTZ R64, R2.reuse, UR8 ;  /* 0x0000000802407c20 */ /* 0x040fe20008410000 */
[----:B------:R-:W-:Y:S02]  /*6a50*/  FSETP.NEU.FTZ.AND P1, PT, R2, -INF , PT ;  /* 0xff8000000200780b */ /* 0x000fe40003f3d000 */
[----:B---3--:R-:W-:Y:S02]  /*6a60*/  FMNMX.FTZ R24, R20, R5, !PT ;  /* 0x0000000514187209 */ /* 0x008fe40007810000 */
[----:B------:R-:W1:Y:S01]  /*6a70*/  SHFL.BFLY PT, R5, R4, 0x1, 0x1f ;  /* 0x0c201f0004057f89 */ /* 0x000e6200000e0000 */
[----:B------:R-:W-:Y:S02]  /*6a80*/  FSEL R64, R64, RZ, P1 ;  /* 0x000000ff40407208 */ /* 0x000fe40000800000 */
[----:B----4-:R-:W-:Y:S01]  /*6a90*/  FMNMX.FTZ R0, R7, R6, !PT ;  /* 0x0000000607007209 */ /* 0x010fe20007810000 */
[C---:B------:R-:W-:Y:S01]  /*6aa0*/  FMUL.FTZ R47, R24.reuse, UR8 ;  /* 0x00000008182f7c20 */ /* 0x040fe20008410000 */
[----:B------:R-:W-:Y:S01]  /*6ab0*/  FSETP.NEU.FTZ.AND P2, PT, R24, -INF , PT ;  /* 0xff8000001800780b */ /* 0x000fe20003f5d000 */
[--C-:B------:R-:W-:Y:S01]  /*6ac0*/  FFMA.FTZ R33, R3, UR8, -R64.reuse ;  /* 0x0000000803217c23 */ /* 0x100fe20008010840 */
[C---:B------:R-:W-:Y:S01]  /*6ad0*/  FSETP.NEU.FTZ.AND P0, PT, R0.reuse, -INF , PT ;  /* 0xff8000000000780b */ /* 0x040fe20003f1d000 */
[----:B------:R-:W-:Y:S01]  /*6ae0*/  FMUL.FTZ R59, R0, UR8 ;  /* 0x00000008003b7c20 */ /* 0x000fe20008410000 */
[----:B------:R-:W-:Y:S01]  /*6af0*/  FSEL R3, R2, RZ, P1 ;  /* 0x000000ff02037208 */ /* 0x000fe20000800000 */
[--C-:B------:R-:W-:Y:S01]  /*6b00*/  FFMA.FTZ R34, R11, UR8, -R64.reuse ;  /* 0x000000080b227c23 */ /* 0x100fe20008010840 */
[----:B------:R-:W-:Y:S01]  /*6b10*/  FSEL R6, R0, RZ, P0 ;  /* 0x000000ff00067208 */ /* 0x000fe20000000000 */
[----:B------:R-:W-:Y:S01]  /*6b20*/  FFMA.FTZ R32, R15, UR8, -R64 ;  /* 0x000000080f207c23 */ /* 0x000fe20008010840 */
[----:B------:R-:W-:Y:S01]  /*6b30*/  FSEL R59, R59, RZ, P0 ;  /* 0x000000ff3b3b7208 */ /* 0x000fe20000000000 */
[----:B------:R-:W-:Y:S01]  /*6b40*/  FADD.FTZ R3, R134, -R3 ;  /* 0x8000000386037221 */ /* 0x000fe20000010000 */
[----:B------:R-:W-:Y:S01]  /*6b50*/  FSEL R47, R47, RZ, P2 ;  /* 0x000000ff2f2f7208 */ /* 0x000fe20001000000 */
[----:B------:R-:W-:Y:S01]  /*6b60*/  FADD.FTZ R6, R133, -R6 ;  /* 0x8000000685067221 */ /* 0x000fe20000010000 */
[----:B------:R-:W-:Y:S01]  /*6b70*/  FFMA.FTZ R31, R31, UR8, -R64 ;  /* 0x000000081f1f7c23 */ /* 0x000fe20008010840 */
[----:B------:R-:W-:Y:S01]  /*6b80*/  FFMA.FTZ R38, R42, UR8, -R59 ;  /* 0x000000082a267c23 */ /* 0x000fe2000801083b */
[----:B------:R-:W-:Y:S01]  /*6b90*/  FMUL.FTZ R42, R3, UR8 ;  /* 0x00000008032a7c20 */ /* 0x000fe20008410000 */
[----:B------:R-:W-:Y:S01]  /*6ba0*/  FFMA.FTZ R36, R12, UR8, -R47 ;  /* 0x000000080c247c23 */ /* 0x000fe2000801082f */
[----:B------:R-:W-:Y:S01]  /*6bb0*/  FFMA.FTZ R29, R14, UR8, -R59 ;  /* 0x000000080e1d7c23 */ /* 0x000fe2000801083b */
[----:B------:R-:W-:Y:S01]  /*6bc0*/  FMUL.FTZ R41, R6, UR8 ;  /* 0x0000000806297c20 */ /* 0x000fe20008410000 */
[----:B------:R-:W-:Y:S01]  /*6bd0*/  FFMA.FTZ R39, R10, UR8, -R47 ;  /* 0x000000080a277c23 */ /* 0x000fe2000801082f */
[----:B-1----:R-:W-:Y:S01]  /*6be0*/  FMNMX.FTZ R3, R4, R5, !PT ;  /* 0x0000000504037209 */ /* 0x002fe20007810000 */
[----:B------:R-:W1:Y:S01]  /*6bf0*/  LDSM.16.MT88.4 R12, [R184+0x6000] ;  /* 0x00600000b80c783b */ /* 0x000e620000004200 */
[--C-:B------:R-:W-:Y:S01]  /*6c00*/  FFMA.FTZ R35, R54, UR8, -R59.reuse ;  /* 0x0000000836237c23 */ /* 0x100fe2000801083b */
[----:B------:R-:W-:Y:S01]  /*6c10*/  FFMA.FTZ R30, R178, UR8, -R59 ;  /* 0x00000008b21e7c23 */ /* 0x000fe2000801083b */
[C---:B------:R-:W-:Y:S01]  /*6c20*/  FSETP.NEU.FTZ.AND P0, PT, R3.reuse, -INF , PT ;  /* 0xff8000000300780b */ /* 0x040fe20003f1d000 */
[----:B------:R-:W2:Y:S01]  /*6c30*/  LDSM.16.MT88.4 R8, [R143+0x6000] ;  /* 0x006000008f08783b */ /* 0x000ea20000004200 */
[C---:B------:R-:W-:Y:S01]  /*6c40*/  FMUL.FTZ R48, R3.reuse, UR8 ;  /* 0x0000000803307c20 */ /* 0x040fe20008410000 */
[----:B------:R-:W-:Y:S01]  /*6c50*/  FSEL R51, R24, RZ, P2 ;  /* 0x000000ff18337208 */ /* 0x000fe20001000000 */
[----:B------:R-:W-:Y:S01]  /*6c60*/  FFMA.FTZ R37, R52, UR8, -R47 ;  /* 0x0000000834257c23 */ /* 0x000fe2000801082f */
[----:B------:R-:W3:Y:S01]  /*6c70*/  LDSM.16.MT88.4 R4, [R142+0x6000] ;  /* 0x006000008e04783b */ /* 0x000ee20000004200 */
[----:B------:R-:W-:Y:S01]  /*6c80*/  FSEL R54, R3, RZ, P0 ;  /* 0x000000ff03367208 */ /* 0x000fe20000000000 */
[----:B------:R-:W-:Y:S01]  /*6c90*/  MUFU.EX2 R34, R34 ;  /* 0x0000002200227308 */ /* 0x000fe20000000800 */
[----:B------:R-:W-:Y:S01]  /*6ca0*/  FSEL R48, R48, RZ, P0 ;  /* 0x000000ff30307208 */ /* 0x000fe20000000000 */
[----:B------:R-:W-:Y:S01]  /*6cb0*/  FADD.FTZ R52, R136, -R51 ;  /* 0x8000003388347221 */ /* 0x000fe20000010000 */
[----:B------:R-:W-:Y:S01]  /*6cc0*/  FFMA.FTZ R40, R40, UR8, -R47 ;  /* 0x0000000828287c23 */ /* 0x000fe2000801082f */
[----:B------:R-:W-:Y:S01]  /*6cd0*/  FADD.FTZ R54, R135, -R54 ;  /* 0x8000003687367221 */ /* 0x000fe20000010000 */
[----:B------:R-:W4:Y:S01]  /*6ce0*/  MUFU.EX2 R33, R33 ;  /* 0x0000002100217308 */ /* 0x000f220000000800 */
[--C-:B------:R-:W-:Y:S01]  /*6cf0*/  FFMA.FTZ R49, R61, UR8, -R48.reuse ;  /* 0x000000083d317c23 */ /* 0x100fe20008010830 */
[--C-:B------:R-:W-:Y:S01]  /*6d00*/  FFMA.FTZ R50, R211, UR8, -R48.reuse ;  /* 0x00000008d3327c23 */ /* 0x100fe20008010830 */
[--C-:B------:R-:W-:Y:S01]  /*6d10*/  FFMA.FTZ R51, R177, UR8, -R48.reuse ;  /* 0x00000008b1337c23 */ /* 0x100fe20008010830 */
[----:B------:R-:W-:Y:S01]  /*6d20*/  MUFU.EX2 R32, R32 ;  /* 0x0000002000207308 */ /* 0x000fe20000000800 */
[----:B------:R-:W-:Y:S01]  /*6d30*/  FMUL.FTZ R61, R54, UR8 ;  /* 0x00000008363d7c20 */ /* 0x000fe20008410000 */
[----:B------:R-:W-:Y:S01]  /*6d40*/  FFMA.FTZ R173, R173, UR8, -R48 ;  /* 0x00000008adad7c23 */ /* 0x000fe20008010830 */
[----:B------:R-:W-:Y:S01]  /*6d50*/  FMUL.FTZ R133, R52, UR8 ;  /* 0x0000000834857c20 */ /* 0x000fe20008410000 */
[----:B------:R-:W5:Y:S01]  /*6d60*/  MUFU.EX2 R31, R31 ;  /* 0x0000001f001f7308 */ /* 0x000f620000000800 */
[--C-:B------:R-:W-:Y:S01]  /*6d70*/  FFMA.FTZ R67, R67, UR8, -R64.reuse ;  /* 0x0000000843437c23 */ /* 0x100fe20008010840 */
[--C-:B------:R-:W-:Y:S01]  /*6d80*/  FFMA.FTZ R136, R65, UR8, -R64.reuse ;  /* 0x0000000841887c23 */ /* 0x100fe20008010840 */
[--C-:B------:R-:W-:Y:S01]  /*6d90*/  FFMA.FTZ R134, R147, UR8, -R64.reuse ;  /* 0x0000000893867c23 */ /* 0x100fe20008010840 */
[----:B------:R-:W-:Y:S01]  /*6da0*/  MUFU.EX2 R30, R30 ;  /* 0x0000001e001e7308 */ /* 0x000fe20000000800 */
[--C-:B------:R-:W-:Y:S01]  /*6db0*/  FFMA.FTZ R138, R174, UR8, -R59.reuse ;  /* 0x00000008ae8a7c23 */ /* 0x100fe2000801083b */
[----:B----4-:R-:W-:Y:S01]  /*6dc0*/  F2FP.F16.F32.PACK_AB R20, R33, R34 ;  /* 0x000000222114723e */ /* 0x010fe200000000ff */
[----:B------:R-:W-:Y:S01]  /*6dd0*/  FFMA.FTZ R135, R172, UR8, -R59 ;  /* 0x00000008ac877c23 */ /* 0x000fe2000801083b */
[----:B------:R-:W4:Y:S01]  /*6de0*/  MUFU.EX2 R29, R29 ;  /* 0x0000001d001d7308 */ /* 0x000f220000000800 */
[----:B------:R-:W-:Y:S01]  /*6df0*/  FFMA.FTZ R169, R169, UR8, -R64 ;  /* 0x00000008a9a97c23 */ /* 0x000fe20008010840 */
[--C-:B------:R-:W-:Y:S01]  /*6e00*/  FFMA.FTZ R147, R152, UR8, -R47.reuse ;  /* 0x0000000898937c23 */ /* 0x100fe2000801082f */
[--C-:B------:R-:W-:Y:S01]  /*6e10*/  FFMA.FTZ R152, R158, UR8, -R47.reuse ;  /* 0x000000089e987c23 */ /* 0x100fe2000801082f */
[----:B------:R-:W-:Y:S01]  /*6e20*/  MUFU.EX2 R38, R38 ;  /* 0x0000002600267308 */ /* 0x000fe20000000800 */
[--C-:B------:R-:W-:Y:S01]  /*6e30*/  FFMA.FTZ R150, R150, UR8, -R47.reuse ;  /* 0x0000000896967c23 */ /* 0x100fe2000801082f */
[----:B-----5:R-:W-:Y:S01]  /*6e40*/  F2FP.F16.F32.PACK_AB R22, R31, R32 ;  /* 0x000000201f16723e */ /* 0x020fe200000000ff */
[--C-:B------:R-:W-:Y:S01]  /*6e50*/  FFMA.FTZ R158, R149, UR8, -R48.reuse ;  /* 0x00000008959e7c23 */ /* 0x100fe20008010830 */
[----:B------:R-:W5:Y:S01]  /*6e60*/  MUFU.EX2 R35, R35 ;  /* 0x0000002300237308 */ /* 0x000f620000000800 */
[--C-:B------:R-:W-:Y:S01]  /*6e70*/  FFMA.FTZ R164, R153, UR8, -R48.reuse ;  /* 0x0000000899a47c23 */ /* 0x100fe20008010830 */
[----:B------:R-:W-:Y:S01]  /*6e80*/  FFMA.FTZ R168, R168, UR8, -R47 ;  /* 0x00000008a8a87c23 */ /* 0x000fe2000801082f */
[--C-:B------:R-:W-:Y:S01]  /*6e90*/  FFMA.FTZ R165, R151, UR8, -R48.reuse ;  /* 0x0000000897a57c23 */ /* 0x100fe20008010830 */
[----:B------:R-:W1:Y:S01]  /*6ea0*/  MUFU.EX2 R42, R42 ;  /* 0x0000002a002a7308 */ /* 0x000e620000000800 */
[----:B------:R-:W-:Y:S01]  /*6eb0*/  FFMA.FTZ R163, R163, UR8, -R48 ;  /* 0x00000008a3a37c23 */ /* 0x000fe20008010830 */
[----:B----4-:R-:W-:Y:S01]  /*6ec0*/  F2FP.F16.F32.PACK_AB R21, R29, R30 ;  /* 0x0000001e1d15723e */ /* 0x010fe200000000ff */
[--C-:B------:R-:W-:Y:S01]  /*6ed0*/  FFMA.FTZ R166, R161, UR8, -R64.reuse ;  /* 0x00000008a1a67c23 */ /* 0x100fe20008010840 */
[----:B------:R-:W4:Y:S01]  /*6ee0*/  MUFU.EX2 R41, R41 ;  /* 0x0000002900297308 */ /* 0x000f220000000800 */
[----:B------:R-:W-:Y:S01]  /*6ef0*/  FFMA.FTZ R159, R159, UR8, -R64 ;  /* 0x000000089f9f7c23 */ /* 0x000fe20008010840 */
[--C-:B------:R-:W-:Y:S01]  /*6f00*/  FFMA.FTZ R161, R156, UR8, -R59.reuse ;  /* 0x000000089ca17c23 */ /* 0x100fe2000801083b */
[----:B------:R-:W-:Y:S01]  /*6f10*/  FFMA.FTZ R162, R162, UR8, -R59 ;  /* 0x00000008a2a27c23 */ /* 0x000fe2000801083b */
[----:B------:R-:W-:Y:S01]  /*6f20*/  MUFU.EX2 R36, R36 ;  /* 0x0000002400247308 */ /* 0x000fe20000000800 */
[--C-:B------:R-:W-:Y:S01]  /*6f30*/  FFMA.FTZ R66, R66, UR8, -R47.reuse ;  /* 0x0000000842427c23 */ /* 0x100fe2000801082f */
[----:B-----5:R-:W-:Y:S01]  /*6f40*/  F2FP.F16.F32.PACK_AB R23, R35, R38 ;  /* 0x000000262317723e */ /* 0x020fe200000000ff */
[----:B------:R-:W-:Y:S01]  /*6f50*/  FFMA.FTZ R167, R140, UR8, -R47 ;  /* 0x000000088ca77c23 */ /* 0x000fe2000801082f */
[----:B------:R-:W-:Y:S01]  /*6f60*/  MUFU.EX2 R39, R39 ;  /* 0x0000002700277308 */ /* 0x000fe20000000800 */
[----:B------:R-:W-:Y:S01]  /*6f70*/  FFMA.FTZ R145, R145, UR8, -R48 ;  /* 0x0000000891917c23 */ /* 0x000fe20008010830 */
[-C--:B-1----:R-:W-:Y:S01]  /*6f80*/  FMUL.FTZ R124, R124, R42.reuse ;  /* 0x0000002a7c7c7220 */ /* 0x082fe20000410000 */
[-C--:B------:R-:W-:Y:S01]  /*6f90*/  FMUL.FTZ R125, R125, R42.reuse ;  /* 0x0000002a7d7d7220 */ /* 0x080fe20000410000 */
[----:B------:R-:W-:Y:S01]  /*6fa0*/  MUFU.EX2 R40, R40 ;  /* 0x0000002800287308 */ /* 0x000fe20000000800 */
[-C--:B------:R-:W-:Y:S01]  /*6fb0*/  FMUL.FTZ R120, R120, R42.reuse ;  /* 0x0000002a78787220 */ /* 0x080fe20000410000 */
[-C--:B----4-:R-:W-:Y:S01]  /*6fc0*/  FMUL.FTZ R126, R126, R41.reuse ;  /* 0x000000297e7e7220 */ /* 0x090fe20000410000 */
[-C--:B------:R-:W-:Y:S01]  /*6fd0*/  FMUL.FTZ R127, R127, R41.reuse ;  /* 0x000000297f7f7220 */ /* 0x080fe20000410000 */
[----:B------:R-:W-:Y:S01]  /*6fe0*/  MUFU.EX2 R37, R37 ;  /* 0x0000002500257308 */ /* 0x000fe20000000800 */
[-C--:B------:R-:W-:Y:S01]  /*6ff0*/  FMUL.FTZ R121, R121, R42.reuse ;  /* 0x0000002a79797220 */ /* 0x080fe20000410000 */
[-C--:B------:R-:W-:Y:S01]  /*7000*/  FMUL.FTZ R122, R122, R41.reuse ;  /* 0x000000297a7a7220 */ /* 0x080fe20000410000 */
        /* <DEDUP_REMOVED lines=17> */
[----:B------:R-:W1:Y:S01]  /*7120*/  MUFU.EX2 R54, R133 ;  /* 0x0000008500367308 */ /* 0x000e620000000800 */
[-C--:B------:R-:W-:Y:S01]  /*7130*/  FMUL.FTZ R88, R88, R42.reuse ;  /* 0x0000002a58587220 */ /* 0x080fe20000410000 */
[-C--:B------:R-:W-:Y:S01]  /*7140*/  FMUL.FTZ R89, R89, R42.reuse ;  /* 0x0000002a59597220 */ /* 0x080fe20000410000 */
[-C--:B------:R-:W-:Y:S01]  /*7150*/  FMUL.FTZ R90, R90, R41.reuse ;  /* 0x000000295a5a7220 */ /* 0x080fe20000410000 */
[----:B------:R-:W4:Y:S01]  /*7160*/  MUFU.EX2 R61, R61 ;  /* 0x0000003d003d7308 */ /* 0x000f220000000800 */
        /* <DEDUP_REMOVED lines=10> */
[-C--:B-1----:R-:W-:Y:S01]  /*7210*/  FMUL.FTZ R128, R128, R54.reuse ;  /* 0x0000003680807220 */ /* 0x082fe20000410000 */
[-C--:B------:R-:W-:Y:S01]  /*7220*/  FMUL.FTZ R129, R129, R54.reuse ;  /* 0x0000003681817220 */ /* 0x080fe20000410000 */
[-C--:B------:R-:W-:Y:S01]  /*7230*/  FMUL.FTZ R116, R116, R54.reuse ;  /* 0x0000003674747220 */ /* 0x080fe20000410000 */
[-C--:B----4-:R-:W-:Y:S01]  /*7240*/  FMUL.FTZ R130, R130, R61.reuse ;  /* 0x0000003d82827220 */ /* 0x090fe20000410000 */
        /* <DEDUP_REMOVED lines=27> */
[C---:B--2---:R-:W-:Y:S01]  /*7400*/  HMMA.16816.F32 R92, R20.reuse, R8, R92 ;  /* 0x00000008145c723c */ /* 0x044fe2000000185c */
[-C--:B------:R-:W-:Y:S01]  /*7410*/  FMUL.FTZ R68, R68, R54.reuse ;  /* 0x0000003644447220 */ /* 0x080fe20000410000 */
[----:B------:R-:W-:Y:S01]  /*7420*/  FMUL.FTZ R69, R69, R54 ;  /* 0x0000003645457220 */ /* 0x000fe20000410000 */
[-C--:B------:R-:W-:Y:S01]  /*7430*/  FMUL.FTZ R70, R70, R61.reuse ;  /* 0x0000003d46467220 */ /* 0x080fe20000410000 */
[----:B------:R-:W-:Y:S01]  /*7440*/  FMUL.FTZ R71, R71, R61 ;  /* 0x0000003d47477220 */ /* 0x000fe20000410000 */
[--C-:B------:R-:W-:Y:S01]  /*7450*/  FFMA.FTZ R133, R148, UR8, -R59.reuse ;  /* 0x0000000894857c23 */ /* 0x100fe2000801083b */
[--C-:B------:R-:W-:Y:S01]  /*7460*/  FFMA.FTZ R148, R176, UR8, -R59.reuse ;  /* 0x00000008b0947c23 */ /* 0x100fe2000801083b */
[----:B------:R-:W-:Y:S01]  /*7470*/  MUFU.EX2 R65, R67 ;  /* 0x0000004300417308 */ /* 0x000fe20000000800 */
[C---:B------:R-:W-:Y:S01]  /*7480*/  HMMA.16816.F32 R88, R20.reuse, R10, R88 ;  /* 0x0000000a1458723c */ /* 0x040fe20000001858 */
[----:B------:R-:W-:Y:S01]  /*7490*/  FFMA.FTZ R34, R207, R42, R34 ;  /* 0x0000002acf227223 */ /* 0x000fe20000010022 */
[----:B------:R-:W-:Y:S01]  /*74a0*/  FFMA.FTZ R30, R205, R41, R30 ;  /* 0x00000029cd1e7223 */ /* 0x000fe2000001001e */
[----:B------:R-:W1:Y:S01]  /*74b0*/  MUFU.EX2 R136, R136 ;  /* 0x0000008800887308 */ /* 0x000e620000000800 */
[--C-:B------:R-:W-:Y:S01]  /*74c0*/  FFMA.FTZ R53, R53, UR8, -R59.reuse ;  /* 0x0000000835357c23 */ /* 0x100fe2000801083b */
[----:B------:R-:W-:Y:S01]  /*74d0*/  FADD.FTZ R33, R33, R34 ;  /* 0x0000002221217221 */ /* 0x000fe20000010000 */
[----:B------:R-:W-:Y:S01]  /*74e0*/  FADD.FTZ R29, R29, R30 ;  /* 0x0000001e1d1d7221 */ /* 0x000fe20000010000 */
[----:B------:R-:W-:Y:S01]  /*74f0*/  MUFU.EX2 R134, R134 ;  /* 0x0000008600867308 */ /* 0x000fe20000000800 */
[C---:B---3--:R-:W-:Y:S01]  /*7500*/  HMMA.16816.F32 R76, R20.reuse, R4, R76 ;  /* 0x00000004144c723c */ /* 0x048fe2000000184c */
[----:B------:R-:W-:Y:S01]  /*7510*/  FFMA.FTZ R56, R56, UR8, -R59 ;  /* 0x0000000838387c23 */ /* 0x000fe2000801083b */
[----:B------:R-:W-:Y:S01]  /*7520*/  FADD.FTZ R32, R32, R33 ;  /* 0x0000002120207221 */ /* 0x000fe20000010000 */
[----:B------:R-:W-:Y:S01]  /*7530*/  MUFU.EX2 R67, R169 ;  /* 0x000000a900437308 */ /* 0x000fe20000000800 */
[----:B------:R-:W-:Y:S01]  /*7540*/  FADD.FTZ R38, R38, R29 ;  /* 0x0000001d26267221 */ /* 0x000fe20000010000 */
[----:B------:R-:W-:Y:S01]  /*7550*/  ISETP.NE.AND P0, PT, R132, 0x2, PT ;  /* 0x000000028400780c */ /* 0x000fe20003f05270 */
[----:B------:R-:W-:Y:S01]  /*7560*/  FADD.FTZ R32, R31, R32 ;  /* 0x000000201f207221 */ /* 0x000fe20000010000 */
[----:B------:R-:W-:Y:S01]  /*7570*/  MUFU.EX2 R138, R138 ;  /* 0x0000008a008a7308 */ /* 0x000fe20000000800 */
[----:B------:R-:W-:Y:S01]  /*7580*/  HMMA.16816.F32 R72, R20, R6, R72 ;  /* 0x000000061448723c */ /* 0x000fe20000001848 */
[----:B------:R-:W-:Y:S01]  /*7590*/  F2FP.F16.F32.PACK_AB R20, R39, R36 ;  /* 0x000000242714723e */ /* 0x000fe200000000ff */
[----:B------:R-:W-:Y:S01]  /*75a0*/  FFMA.FTZ R36, R209, R54, R36 ;  /* 0x00000036d1247223 */ /* 0x000fe20000010024 */
[----:B------:R-:W-:Y:S01]  /*75b0*/  F2FP.F16.F32.PACK_AB R21, R50, R49 ;  /* 0x000000313215723e */ /* 0x000fe200000000ff */
[----:B------:R-:W2:Y:S01]  /*75c0*/  MUFU.EX2 R135, R135 ;  /* 0x0000008700877308 */ /* 0x000ea20000000800 */
[----:B------:R-:W-:Y:S01]  /*75d0*/  F2FP.F16.F32.PACK_AB R22, R37, R40 ;  /* 0x000000282516723e */ /* 0x000fe200000000ff */
[----:B------:R-:W-:Y:S01]  /*75e0*/  FFMA.FTZ R49, R204, R61, R49 ;  /* 0x0000003dcc317223 */ /* 0x000fe20000010031 */
[----:B------:R-:W-:Y:S01]  /*75f0*/  F2FP.F16.F32.PACK_AB R23, R52, R51 ;  /* 0x000000333417723e */ /* 0x000fe200000000ff */
[----:B------:R-:W-:Y:S01]  /*7600*/  MUFU.EX2 R133, R133 ;  /* 0x0000008500857308 */ /* 0x000fe20000000800 */
[----:B------:R-:W-:Y:S01]  /*7610*/  FADD.FTZ R39, R39, R36 ;  /* 0x0000002427277221 */ /* 0x000fe20000010000 */
[----:B------:R-:W-:Y:S01]  /*7620*/  FADD.FTZ R50, R50, R49 ;  /* 0x0000003132327221 */ /* 0x000fe20000010000 */
[----:B------:R-:W-:Y:S01]  /*7630*/  FADD.FTZ R35, R35, R38 ;  /* 0x0000002623237221 */ /* 0x000fe20000010000 */
[----:B------:R-:W3:Y:S01]  /*7640*/  MUFU.EX2 R148, R148 ;  /* 0x0000009400947308 */ /* 0x000ee20000000800 */
[----:B------:R-:W-:Y:S01]  /*7650*/  FADD.FTZ R40, R40, R39 ;  /* 0x0000002728287221 */ /* 0x000fe20000010000 */
[C---:B------:R-:W-:Y:S01]  /*7660*/  HMMA.16816.F32 R128, R20.reuse, R16, R128 ;  /* 0x000000101480723c */ /* 0x040fe20000001880 */
[----:B------:R-:W-:Y:S01]  /*7670*/  FADD.FTZ R51, R51, R50 ;  /* 0x0000003233337221 */ /* 0x000fe20000010000 */
[----:B------:R-:W-:Y:S01]  /*7680*/  MUFU.EX2 R150, R150 ;  /* 0x0000009600967308 */ /* 0x000fe20000000800 */
[----:B------:R-:W-:Y:S01]  /*7690*/  FADD.FTZ R37, R37, R40 ;  /* 0x0000002825257221 */ /* 0x000fe20000010000 */
[----:B------:R-:W-:Y:S01]  /*76a0*/  IADD3 R132, PT, PT, R132, -0x3, RZ ;  /* 0xfffffffd84847810 */ /* 0x000fe20007ffe0ff */
[----:B------:R-:W-:Y:S01]  /*76b0*/  FADD.FTZ R52, R52, R51 ;  /* 0x0000003334347221 */ /* 0x000fe20000010000 */
[----:B------:R-:W4:Y:S02]  /*76c0*/  MUFU.EX2 R147, R147 ;  /* 0x0000009300937308 */ /* 0x000f240000000800 */
[----:B------:R-:W-:Y:S01]  /*76d0*/  HMMA.16816.F32 R116, R20, R18, R116 ;  /* 0x000000121474723c */ /* 0x000fe20000001874 */
[----:B------:R-:W5:Y:S01]  /*76e0*/  LDSM.16.MT88.4 R16, [R188+0x6800] ;  /* 0x00680000bc10783b */ /* 0x000f620000004200 */
[----:B------:R-:W-:Y:S01]  /*76f0*/  MUFU.EX2 R152, R152 ;  /* 0x0000009800987308 */ /* 0x000fe20000000800 */
[----:B------:R-:W-:-:S03]  /*7700*/  SEL R203, R132, 0xffffffff, P0 ;  /* 0xffffffff84cb7807 */ /* 0x000fc60000000000 */
[----:B------:R-:W-:Y:S02]  /*7710*/  MUFU.EX2 R151, R168 ;  /* 0x000000a800977308 */ /* 0x000fe40000000800 */
[C---:B------:R-:W-:Y:S02]  /*7720*/  HMMA.16816.F32 R112, R20.reuse, R12, R112 ;  /* 0x0000000c1470723c */ /* 0x040fe40000001870 */
[----:B------:R1:W-:Y:S04]  /*7730*/  MUFU.EX2 R149, R165 ;  /* 0x000000a500957308 */ /* 0x0003e80000000800 */
[----:B------:R-:W4:Y:S02]  /*7740*/  MUFU.EX2 R158, R158 ;  /* 0x0000009e009e7308 */ /* 0x000f240000000800 */
[C---:B------:R-:W-:Y:S01]  /*7750*/  HMMA.16816.F32 R100, R20.reuse, R14, R100 ;  /* 0x0000000e1464723c */ /* 0x040fe20000001864 */
[----:B------:R-:W4:Y:S01]  /*7760*/  LDSM.16.MT88.4 R12, [R184+0x6800] ;  /* 0x00680000b80c783b */ /* 0x000f220000004200 */
[----:B------:R2:W-:Y:S04]  /*7770*/  MUFU.EX2 R153, R163 ;  /* 0x000000a300997308 */ /* 0x0005e80000000800 */
[----:B------:R-:W4:Y:S02]  /*7780*/  MUFU.EX2 R164, R164 ;  /* 0x000000a400a47308 */ /* 0x000f240000000800 */
[C---:B------:R-:W-:Y:S01]  /*7790*/  HMMA.16816.F32 R96, R20.reuse, R8, R96 ;  /* 0x000000081460723c */ /* 0x040fe20000001860 */
[--C-:B-1----:R-:W-:Y:S01]  /*77a0*/  FFMA.FTZ R165, R154, UR8, -R59.reuse ;  /* 0x000000089aa57c23 */ /* 0x102fe2000801083b */
[----:B------:R-:W-:Y:S04]  /*77b0*/  MUFU.EX2 R159, R159 ;  /* 0x0000009f009f7308 */ /* 0x000fe80000000800 */
[----:B------:R-:W1:Y:S02]  /*77c0*/  MUFU.EX2 R166, R166 ;  /* 0x000000a600a67308 */ /* 0x000e640000000800 */
[C---:B------:R-:W-:Y:S01]  /*77d0*/  HMMA.16816.F32 R84, R20.reuse, R10, R84 ;  /* 0x0000000a1454723c */ /* 0x040fe20000001854 */
[----:B------:R-:W1:Y:S01]  /*77e0*/  LDSM.16.MT88.4 R8, [R143+0x6800] ;  /* 0x006800008f08783b */ /* 0x000e620000004200 */
[----:B--2---:R-:W-:Y:S01]  /*77f0*/  FFMA.FTZ R163, R157, UR8, -R64 ;  /* 0x000000089da37c23 */ /* 0x004fe20008010840 */
[----:B------:R-:W-:Y:S01]  /*7800*/  FFMA.FTZ R157, R160, UR8, -R59 ;  /* 0x00000008a09d7c23 */ /* 0x000fe2000801083b */
[----:B------:R2:W-:Y:S04]  /*7810*/  MUFU.EX2 R154, R162 ;  /* 0x000000a2009a7308 */ /* 0x0005e80000000800 */
[C---:B------:R-:W-:Y:S01]  /*7820*/  HMMA.16816.F32 R80, R20.reuse, R4, R80 ;  /* 0x000000041450723c */ /* 0x040fe20000001850 */
[----:B------:R-:W1:Y:S04]  /*7830*/  MUFU.EX2 R157, R157 ;  /* 0x0000009d009d7308 */ /* 0x000e680000000800 */
[----:B------:R5:W-:Y:S03]  /*7840*/  MUFU.EX2 R156, R165 ;  /* 0x000000a5009c7308 */ /* 0x000be60000000800 */
[----:B------:R-:W-:Y:S01]  /*7850*/  HMMA.16816.F32 R68, R20, R6, R68 ;  /* 0x000000061444723c */ /* 0x000fe20000001844 */
[----:B------:R-:W1:Y:S01]  /*7860*/  LDSM.16.MT88.4 R4, [R142+0x6800] ;  /* 0x006800008e04783b */ /* 0x000e620000004200 */
[----:B------:R-:W-:Y:S01]  /*7870*/  F2FP.F16.F32.PACK_AB R20, R136, R65 ;  /* 0x000000418814723e */ /* 0x000fe200000000ff */
[----:B------:R-:W-:Y:S01]  /*7880*/  MUFU.EX2 R161, R161 ;  /* 0x000000a100a17308 */ /* 0x000fe20000000800 */
[----:B------:R-:W-:Y:S01]  /*7890*/  F2FP.F16.F32.PACK_AB R21, R135, R138 ;  /* 0x0000008a8715723e */ /* 0x000fe200000000ff */
[----:B--2---:R-:W-:Y:S01]  /*78a0*/  FFMA.FTZ R162, R146, UR8, -R47 ;  /* 0x0000000892a27c23 */ /* 0x004fe2000801082f */
[----:B------:R-:W-:Y:S01]  /*78b0*/  F2FP.F16.F32.PACK_AB R22, R67, R134 ;  /* 0x000000864316723e */ /* 0x000fe200000000ff */
[----:B------:R-:W-:Y:S01]  /*78c0*/  FFMA.FTZ R146, R137, UR8, -R48 ;  /* 0x0000000889927c23 */ /* 0x000fe20008010830 */
[----:B---3--:R-:W-:Y:S01]  /*78d0*/  F2FP.F16.F32.PACK_AB R23, R148, R133 ;  /* 0x000000859417723e */ /* 0x008fe200000000ff */
[----:B------:R-:W-:Y:S01]  /*78e0*/  MUFU.EX2 R66, R66 ;  /* 0x0000004200427308 */ /* 0x000fe20000000800 */
[----:B------:R-:W-:Y:S01]  /*78f0*/  FADD.FTZ R65, R65, R32 ;  /* 0x0000002041417221 */ /* 0x000fe20000010000 */
[----:B-----5:R-:W-:Y:S01]  /*7900*/  FFMA.FTZ R165, R139, UR8, -R48 ;  /* 0x000000088ba57c23 */ /* 0x020fe20008010830 */
[----:B------:R-:W-:Y:S01]  /*7910*/  FADD.FTZ R138, R138, R35 ;  /* 0x000000238a8a7221 */ /* 0x000fe20000010000 */
[----:B------:R2:W-:Y:S01]  /*7920*/  MUFU.EX2 R140, R162 ;  /* 0x000000a2008c7308 */ /* 0x0005e20000000800 */
[----:B------:R-:W-:Y:S01]  /*7930*/  FADD.FTZ R65, R136, R65 ;  /* 0x0000004188417221 */ /* 0x000fe20000010000 */
[C---:B------:R-:W-:Y:S01]  /*7940*/  HMMA.16816.F32 R124, R20.reuse, R16, R124 ;  /* 0x00000010147c723c */ /* 0x040fe2000000187c */
[----:B------:R-:W-:Y:S01]  /*7950*/  FADD.FTZ R138, R135, R138 ;  /* 0x0000008a878a7221 */ /* 0x000fe20000010000 */
[----:B------:R3:W-:Y:S01]  /*7960*/  MUFU.EX2 R139, R145 ;  /* 0x00000091008b7308 */ /* 0x0007e20000000800 */
[----:B------:R-:W-:Y:S01]  /*7970*/  FADD.FTZ R134, R134, R65 ;  /* 0x0000004186867221 */ /* 0x000fe20000010000 */
[----:B------:R-:W-:Y:S01]  /*7980*/  MOV R135, R3 ;  /* 0x0000000300877202 */ /* 0x000fe20000000f00 */
[----:B------:R-:W-:Y:S01]  /*7990*/  FADD.FTZ R133, R133, R138 ;  /* 0x0000008a85857221 */ /* 0x000fe20000010000 */
[----:B------:R-:W-:Y:S01]  /*79a0*/  MUFU.EX2 R137, R165 ;  /* 0x000000a500897308 */ /* 0x000fe20000000800 */
[----:B------:R-:W-:Y:S01]  /*79b0*/  FADD.FTZ R134, R67, R134 ;  /* 0x0000008643867221 */ /* 0x000fe20000010000 */
[C---:B------:R-:W-:Y:S01]  /*79c0*/  HMMA.16816.F32 R120, R20.reuse, R18, R120 ;  /* 0x000000121478723c */ /* 0x040fe20000001878 */
[----:B------:R-:W-:Y:S01]  /*79d0*/  FADD.FTZ R148, R148, R133 ;  /* 0x0000008594947221 */ /* 0x000fe20000010000 */
[----:B------:R-:W-:Y:S01]  /*79e0*/  MUFU.EX2 R146, R146 ;  /* 0x0000009200927308 */ /* 0x000fe20000000800 */
[----:B------:R-:W-:Y:S01]  /*79f0*/  MOV R133, R0 ;  /* 0x0000000000857202 */ /* 0x000fe20000000f00 */
[----:B--2---:R-:W-:Y:S01]  /*7a00*/  FFMA.FTZ R162, R27, UR8, -R47 ;  /* 0x000000081ba27c23 */ /* 0x004fe2000801082f */
[----:B------:R-:W-:Y:S01]  /*7a10*/  MOV R136, R24 ;  /* 0x0000001800887202 */ /* 0x000fe20000000f00 */
[----:B------:R-:W-:Y:S02]  /*7a20*/  MUFU.EX2 R53, R53 ;  /* 0x0000003500357308 */ /* 0x000fe40000000800 */
[C---:B----4-:R-:W-:Y:S01]  /*7a30*/  HMMA.16816.F32 R108, R20.reuse, R12, R108 ;  /* 0x0000000c146c723c */ /* 0x050fe2000000186c */
[--C-:B---3--:R-:W-:Y:S01]  /*7a40*/  FFMA.FTZ R145, R58, UR8, -R64.reuse ;  /* 0x000000083a917c23 */ /* 0x108fe20008010840 */
[----:B------:R-:W-:Y:S01]  /*7a50*/  FFMA.FTZ R58, R55, UR8, -R64 ;  /* 0x00000008373a7c23 */ /* 0x000fe20008010840 */
[----:B------:R-:W-:Y:S04]  /*7a60*/  MUFU.EX2 R56, R56 ;  /* 0x0000003800387308 */ /* 0x000fe80000000800 */
[----:B------:R2:W-:Y:S01]  /*7a70*/  MUFU.EX2 R55, R145 ;  /* 0x0000009100377308 */ /* 0x0005e20000000800 */
[C---:B------:R-:W-:Y:S03]  /*7a80*/  HMMA.16816.F32 R104, R20.reuse, R14, R104 ;  /* 0x0000000e1468723c */ /* 0x040fe60000001868 */
[----:B------:R-:W-:Y:S05]  /*7a90*/  MUFU.EX2 R58, R58 ;  /* 0x0000003a003a7308 */ /* 0x000fea0000000800 */
[----:B-1----:R-:W-:Y:S01]  /*7aa0*/  HMMA.16816.F32 R92, R20, R8, R92 ;  /* 0x00000008145c723c */ /* 0x002fe2000000185c */
[--C-:B--2---:R-:W-:Y:S01]  /*7ab0*/  FFMA.FTZ R145, R46, UR8, -R48.reuse ;  /* 0x000000082e917c23 */ /* 0x104fe20008010830 */
[----:B------:R-:W-:-:S06]  /*7ac0*/  FFMA.FTZ R46, R43, UR8, -R48 ;  /* 0x000000082b2e7c23 */ /* 0x000fcc0008010830 */
[C---:B------:R-:W-:Y:S01]  /*7ad0*/  HMMA.16816.F32 R88, R20.reuse, R10, R88 ;  /* 0x0000000a1458723c */ /* 0x040fe20000001858 */
[----:B------:R-:W-:Y:S07]  /*7ae0*/  MUFU.EX2 R46, R46 ;  /* 0x0000002e002e7308 */ /* 0x000fee0000000800 */
        /* <DEDUP_REMOVED lines=13> */
[----:B------:R-:W-:Y:S01]  /*7bc0*/  FFMA.FTZ R8, R155, UR8, -R64 ;  /* 0x000000089b087c23 */ /* 0x000fe20008010840 */
[----:B------:R-:W-:Y:S01]  /*7bd0*/  FADD.FTZ R151, R151, R152 ;  /* 0x0000009897977221 */ /* 0x000fe20000010000 */
[----:B------:R1:W-:Y:S01]  /*7be0*/  MUFU.EX2 R155, R163 ;  /* 0x000000a3009b7308 */ /* 0x0003e20000000800 */
[----:B------:R-:W-:-:S03]  /*7bf0*/  FADD.FTZ R153, R164, R153 ;  /* 0x00000099a4997221 */ /* 0x000fc60000010000 */
[----:B------:R2:W3:Y:S01]  /*7c00*/  MUFU.EX2 R160, R8 ;  /* 0x0000000800a07308 */ /* 0x0004e20000000800 */
[C---:B------:R-:W-:Y:S08]  /*7c10*/  HMMA.16816.F32 R128, R20.reuse, R16, R128 ;  /* 0x000000101480723c */ /* 0x040ff00000001880 */
[----:B------:R-:W-:Y:S01]  /*7c20*/  HMMA.16816.F32 R116, R20, R18, R116 ;  /* 0x000000121474723c */ /* 0x000fe20000001874 */
[----:B------:R-:W4:Y:S01]  /*7c30*/  LDSM.16.MT88.4 R16, [R188+0x7000] ;  /* 0x00700000bc10783b */ /* 0x000f220000004200 */
[----:B-1----:R-:W-:Y:S01]  /*7c40*/  FFMA.FTZ R163, R144, UR8, -R47 ;  /* 0x0000000890a37c23 */ /* 0x002fe2000801082f */
[----:B------:R-:W-:-:S02]  /*7c50*/  FFMA.FTZ R144, R141, UR8, -R48 ;  /* 0x000000088d907c23 */ /* 0x000fc40008010830 */
[----:B------:R-:W-:Y:S03]  /*7c60*/  MUFU.EX2 R141, R167 ;  /* 0x000000a7008d7308 */ /* 0x000fe60000000800 */
[C---:B------:R-:W-:Y:S01]  /*7c70*/  HMMA.16816.F32 R112, R20.reuse, R12, R112 ;  /* 0x0000000c1470723c */ /* 0x040fe20000001870 */
[----:B------:R-:W1:Y:S04]  /*7c80*/  MUFU.EX2 R163, R163 ;  /* 0x000000a300a37308 */ /* 0x000e680000000800 */
[----:B------:R-:W5:Y:S03]  /*7c90*/  MUFU.EX2 R144, R144 ;  /* 0x0000009000907308 */ /* 0x000f660000000800 */
[C---:B------:R-:W-:Y:S01]  /*7ca0*/  HMMA.16816.F32 R100, R20.reuse, R14, R100 ;  /* 0x0000000e1464723c */ /* 0x040fe20000001864 */
[----:B------:R-:W1:Y:S07]  /*7cb0*/  LDSM.16.MT88.4 R12, [R184+0x7000] ;  /* 0x00700000b80c783b */ /* 0x000e6e0000004200 */
[C---:B------:R-:W-:Y:S01]  /*7cc0*/  HMMA.16816.F32 R84, R20.reuse, R10, R84 ;  /* 0x0000000a1454723c */ /* 0x040fe20000001854 */
[----:B--2---:R-:W2:Y:S07]  /*7cd0*/  LDSM.16.MT88.4 R8, [R143+0x7000] ;  /* 0x007000008f08783b */ /* 0x004eae0000004200 */
[C---:B------:R-:W-:Y:S08]  /*7ce0*/  HMMA.16816.F32 R80, R20.reuse, R4, R80 ;  /* 0x000000041450723c */ /* 0x040ff00000001850 */
[----:B------:R-:W-:Y:S01]  /*7cf0*/  HMMA.16816.F32 R68, R20, R6, R68 ;  /* 0x000000061444723c */ /* 0x000fe20000001844 */
[----:B------:R-:W5:Y:S01]  /*7d00*/  LDSM.16.MT88.4 R4, [R142+0x7000] ;  /* 0x007000008e04783b */ /* 0x000f620000004200 */
[----:B------:R-:W-:Y:S01]  /*7d10*/  F2FP.F16.F32.PACK_AB R20, R166, R159 ;  /* 0x0000009fa614723e */ /* 0x000fe200000000ff */
[----:B------:R-:W-:Y:S01]  /*7d20*/  FADD.FTZ R159, R159, R134 ;  /* 0x000000869f9f7221 */ /* 0x000fe20000010000 */
[----:B------:R-:W-:Y:S01]  /*7d30*/  F2FP.F16.F32.PACK_AB R21, R154, R157 ;  /* 0x0000009d9a15723e */ /* 0x000fe200000000ff */
[----:B------:R-:W-:Y:S01]  /*7d40*/  FADD.FTZ R157, R157, R148 ;  /* 0x000000949d9d7221 */ /* 0x000fe20000010000 */
[----:B---3--:R-:W-:Y:S01]  /*7d50*/  F2FP.F16.F32.PACK_AB R22, R160, R155 ;  /* 0x0000009ba016723e */ /* 0x008fe200000000ff */
[----:B------:R-:W-:Y:S01]  /*7d60*/  FADD.FTZ R166, R166, R159 ;  /* 0x0000009fa6a67221 */ /* 0x000fe20000010000 */
[----:B------:R-:W-:Y:S01]  /*7d70*/  F2FP.F16.F32.PACK_AB R23, R161, R156 ;  /* 0x0000009ca117723e */ /* 0x000fe200000000ff */
[----:B------:R-:W-:Y:S01]  /*7d80*/  FADD.FTZ R157, R154, R157 ;  /* 0x0000009d9a9d7221 */ /* 0x000fe20000010000 */
[----:B------:R-:W-:Y:S01]  /*7d90*/  MOV R134, R2 ;  /* 0x0000000200867202 */ /* 0x000fe20000000f00 */
[----:B------:R-:W-:-:S02]  /*7da0*/  FADD.FTZ R155, R155, R166 ;  /* 0x000000a69b9b7221 */ /* 0x000fc40000010000 */
[----:B------:R-:W-:Y:S02]  /*7db0*/  FADD.FTZ R156, R156, R157 ;  /* 0x0000009d9c9c7221 */ /* 0x000fe40000010000 */
[----:B----4-:R-:W-:Y:S01]  /*7dc0*/  HMMA.16816.F32 R124, R20, R16, R124 ;  /* 0x00000010147c723c */ /* 0x010fe2000000187c */
[----:B------:R-:W-:Y:S01]  /*7dd0*/  FADD.FTZ R155, R160, R155 ;  /* 0x0000009ba09b7221 */ /* 0x000fe20000010000 */
[----:B------:R-:W-:-:S06]  /*7de0*/  FADD.FTZ R156, R161, R156 ;  /* 0x0000009ca19c7221 */ /* 0x000fcc0000010000 */
[C---:B------:R-:W-:Y:S08]  /*7df0*/  HMMA.16816.F32 R120, R20.reuse, R18, R120 ;  /* 0x000000121478723c */ /* 0x040ff00000001878 */
[C---:B-1----:R-:W-:Y:S08]  /*7e00*/  HMMA.16816.F32 R108, R20.reuse, R12, R108 ;  /* 0x0000000c146c723c */ /* 0x042ff0000000186c */
[C---:B------:R-:W-:Y:S08]  /*7e10*/  HMMA.16816.F32 R104, R20.reuse, R14, R104 ;  /* 0x0000000e1468723c */ /* 0x040ff00000001868 */
[C---:B--2---:R-:W-:Y:S08]  /*7e20*/  HMMA.16816.F32 R92, R20.reuse, R8, R92 ;  /* 0x00000008145c723c */ /* 0x044ff0000000185c */
[C---:B------:R-:W-:Y:S08]  /*7e30*/  HMMA.16816.F32 R88, R20.reuse, R10, R88 ;  /* 0x0000000a1458723c */ /* 0x040ff00000001858 */
        /* <DEDUP_REMOVED lines=12> */
[C---:B------:R-:W-:Y:S01]  /*7f00*/  HMMA.16816.F32 R112, R20.reuse, R12, R112 ;  /* 0x0000000c1470723c */ /* 0x040fe20000001870 */
[--C-:B------:R-:W-:Y:S01]  /*7f10*/  FFMA.FTZ R12, R63, UR8, -R64.reuse ;  /* 0x000000083f0c7c23 */ /* 0x100fe20008010840 */
[----:B------:R-:W-:Y:S01]  /*7f20*/  FFMA.FTZ R63, R62, UR8, -R64 ;  /* 0x000000083e3f7c23 */ /* 0x000fe20008010840 */
[--C-:B------:R-:W-:Y:S01]  /*7f30*/  FFMA.FTZ R64, R60, UR8, -R59.reuse ;  /* 0x000000083c407c23 */ /* 0x100fe2000801083b */
[----:B------:R-:W-:Y:S01]  /*7f40*/  FFMA.FTZ R60, R57, UR8, -R59 ;  /* 0x00000008393c7c23 */ /* 0x000fe2000801083b */
[----:B------:R-:W-:Y:S01]  /*7f50*/  MUFU.EX2 R62, R12 ;  /* 0x0000000c003e7308 */ /* 0x000fe20000000800 */
[----:B------:R-:W-:Y:S01]  /*7f60*/  FFMA.FTZ R59, R26, UR8, -R47 ;  /* 0x000000081a3b7c23 */ /* 0x000fe2000801082f */
[----:B------:R-:W-:Y:S01]  /*7f70*/  FADD.FTZ R140, R141, R140 ;  /* 0x0000008c8d8c7221 */ /* 0x000fe20000010000 */
[----:B------:R-:W-:Y:S01]  /*7f80*/  HMMA.16816.F32 R128, R20, R16, R128 ;  /* 0x000000101480723c */ /* 0x000fe20000001880 */
[----:B------:R1:W-:Y:S01]  /*7f90*/  MUFU.EX2 R57, R64 ;  /* 0x0000004000397308 */ /* 0x0003e20000000800 */
[----:B------:R-:W-:-:S03]  /*7fa0*/  FADD.FTZ R146, R146, R137 ;  /* 0x0000008992927221 */ /* 0x000fc60000010000 */
[----:B------:R-:W2:Y:S03]  /*7fb0*/  MUFU.EX2 R63, R63 ;  /* 0x0000003f003f7308 */ /* 0x000ea60000000800 */
[C---:B------:R-:W-:Y:S01]  /*7fc0*/  HMMA.16816.F32 R116, R20.reuse, R18, R116 ;  /* 0x000000121474723c */ /* 0x040fe20000001874 */
[----:B------:R-:W3:Y:S01]  /*7fd0*/  LDSM.16.MT88.4 R16, [R188+0x7800] ;  /* 0x00780000bc10783b */ /* 0x000ee20000004200 */
[----:B------:R-:W4:Y:S04]  /*7fe0*/  MUFU.EX2 R60, R60 ;  /* 0x0000003c003c7308 */ /* 0x000f280000000800 */
[----:B------:R-:W-:Y:S01]  /*7ff0*/  MUFU.EX2 R26, R162 ;  /* 0x000000a2001a7308 */ /* 0x000fe20000000800 */
[--C-:B-1----:R-:W-:Y:S01]  /*8000*/  FFMA.FTZ R64, R28, UR8, -R47.reuse ;  /* 0x000000081c407c23 */ /* 0x102fe2000801082f */
[----:B------:R-:W-:Y:S01]  /*8010*/  HMMA.16816.F32 R100, R20, R14, R100 ;  /* 0x0000000e1464723c */ /* 0x000fe20000001864 */
[----:B------:R-:W1:Y:S01]  /*8020*/  LDSM.16.MT88.4 R12, [R184+0x7800] ;  /* 0x00780000b80c783b */ /* 0x000e620000004200 */
[----:B------:R-:W-:Y:S01]  /*8030*/  FFMA.FTZ R28, R25, UR8, -R47 ;  /* 0x00000008191c7c23 */ /* 0x000fe2000801082f */
[----:B------:R5:W1:Y:S01]  /*8040*/  MUFU.EX2 R27, R64 ;  /* 0x00000040001b7308 */ /* 0x000a620000000800 */
[----:B------:R-:W-:-:S03]  /*8050*/  FFMA.FTZ R47, R45, UR8, -R48 ;  /* 0x000000082d2f7c23 */ /* 0x000fc60008010830 */
[----:B------:R-:W-:Y:S01]  /*8060*/  MUFU.EX2 R25, R59 ;  /* 0x0000003b00197308 */ /* 0x000fe20000000800 */
[C---:B------:R-:W-:Y:S03]  /*8070*/  HMMA.16816.F32 R96, R20.reuse, R8, R96 ;  /* 0x000000081460723c */ /* 0x040fe60000001860 */
[----:B------:R-:W-:Y:S04]  /*8080*/  MUFU.EX2 R28, R28 ;  /* 0x0000001c001c7308 */ /* 0x000fe80000000800 */
[----:B------:R-:W-:Y:S01]  /*8090*/  MUFU.EX2 R45, R145 ;  /* 0x00000091002d7308 */ /* 0x000fe20000000800 */
[----:B------:R-:W-:Y:S01]  /*80a0*/  HMMA.16816.F32 R84, R20, R10, R84 ;  /* 0x0000000a1454723c */ /* 0x000fe20000001854 */
[----:B------:R-:W1:Y:S01]  /*80b0*/  LDSM.16.MT88.4 R8, [R143+0x7800] ;  /* 0x007800008f08783b */ /* 0x000e620000004200 */
[----:B-----5:R-:W-:-:S02]  /*80c0*/  FFMA.FTZ R64, R44, UR8, -R48 ;  /* 0x000000082c407c23 */ /* 0x020fc40008010830 */
[----:B------:R-:W5:Y:S04]  /*80d0*/  MUFU.EX2 R44, R47 ;  /* 0x0000002f002c7308 */ /* 0x000f680000000800 */
[C---:B------:R-:W-:Y:S01]  /*80e0*/  HMMA.16816.F32 R80, R20.reuse, R4, R80 ;  /* 0x000000041450723c */ /* 0x040fe20000001850 */
[----:B------:R-:W5:Y:S07]  /*80f0*/  MUFU.EX2 R43, R64 ;  /* 0x00000040002b7308 */ /* 0x000f6e0000000800 */
[----:B------:R-:W-:Y:S01]  /*8100*/  HMMA.16816.F32 R68, R20, R6, R68 ;  /* 0x000000061444723c */ /* 0x000fe20000001844 */
[----:B------:R-:W5:Y:S01]  /*8110*/  LDSM.16.MT88.4 R4, [R142+0x7800] ;  /* 0x007800008e04783b */ /* 0x000f620000004200 */
[----:B--2---:R-:W-:Y:S01]  /*8120*/  F2FP.F16.F32.PACK_AB R20, R63, R62 ;  /* 0x0000003e3f14723e */ /* 0x004fe200000000ff */
[----:B------:R-:W-:Y:S01]  /*8130*/  FADD.FTZ R62, R62, R155 ;  /* 0x0000009b3e3e7221 */ /* 0x000fe20000010000 */
[----:B----4-:R-:W-:Y:S01]  /*8140*/  F2FP.F16.F32.PACK_AB R21, R60, R57 ;  /* 0x000000393c15723e */ /* 0x010fe200000000ff */
[----:B------:R-:W-:Y:S01]  /*8150*/  FADD.FTZ R57, R57, R156 ;  /* 0x0000009c39397221 */ /* 0x000fe20000010000 */
[----:B------:R-:W-:Y:S01]  /*8160*/  F2FP.F16.F32.PACK_AB R22, R58, R55 ;  /* 0x000000373a16723e */ /* 0x000fe200000000ff */
[----:B------:R-:W-:Y:S01]  /*8170*/  FADD.FTZ R62, R63, R62 ;  /* 0x0000003e3f3e7221 */ /* 0x000fe20000010000 */
[----:B------:R-:W-:Y:S01]  /*8180*/  F2FP.F16.F32.PACK_AB R23, R56, R53 ;  /* 0x000000353817723e */ /* 0x000fe200000000ff */
[----:B------:R-:W-:-:S02]  /*8190*/  FADD.FTZ R60, R60, R57 ;  /* 0x000000393c3c7221 */ /* 0x000fc40000010000 */
[----:B------:R-:W-:Y:S02]  /*81a0*/  FADD.FTZ R55, R55, R62 ;  /* 0x0000003e37377221 */ /* 0x000fe40000010000 */
[----:B------:R-:W-:Y:S02]  /*81b0*/  FADD.FTZ R53, R53, R60 ;  /* 0x0000003c35357221 */ /* 0x000fe40000010000 */
[----:B---3--:R-:W-:Y:S01]  /*81c0*/  HMMA.16816.F32 R124, R20, R16, R124 ;  /* 0x00000010147c723c */ /* 0x008fe2000000187c */
[----:B------:R-:W-:Y:S01]  /*81d0*/  FADD.FTZ R207, R58, R55 ;  /* 0x000000373acf7221 */ /* 0x000fe20000010000 */
[----:B------:R-:W-:-:S06]  /*81e0*/  FADD.FTZ R205, R56, R53 ;  /* 0x0000003538cd7221 */ /* 0x000fcc0000010000 */
[C---:B------:R-:W-:Y:S08]  /*81f0*/  HMMA.16816.F32 R120, R20.reuse, R18, R120 ;  /* 0x000000121478723c */ /* 0x040ff00000001878 */
[C---:B-1----:R-:W-:Y:S08]  /*8200*/  HMMA.16816.F32 R108, R20.reuse, R12, R108 ;  /* 0x0000000c146c723c */ /* 0x042ff0000000186c */
[C---:B------:R-:W-:Y:S08]  /*8210*/  HMMA.16816.F32 R104, R20.reuse, R14, R104 ;  /* 0x0000000e1468723c */ /* 0x040ff00000001868 */
[C---:B------:R-:W-:Y:S08]  /*8220*/  HMMA.16816.F32 R92, R20.reuse, R8, R92 ;  /* 0x00000008145c723c */ /* 0x040ff0000000185c */
        /* <DEDUP_REMOVED lines=24> */
.L_x_795:
[----:B------:R-:W-:-:S13]  /*83b0*/  ISETP.GE.AND P0, PT, R203, RZ, PT ;  /* 0x000000ffcb00720c */ /* 0x000fda0003f06270 */
[----:B------:R-:W-:Y:S05]  /*83c0*/  @!P0 BRA `(.L_x_797) ;  /* 0x0000002c00648947 */ /* 0x000fea0003800000 */
[----:B------:R-:W-:Y:S01]  /*83d0*/  IMAD.MOV.U32 R2, RZ, RZ, R133 ;  /* 0x000000ffff027224 */ /* 0x000fe200078e0085 */
[----:B------:R-:W-:Y:S01]  /*83e0*/  MOV R0, R135 ;  /* 0x0000008700007202 */ /* 0x000fe20000000f00 */
[----:B------:R-:W-:Y:S01]  /*83f0*/  IMAD.MOV.U32 R141, RZ, RZ, R134 ;  /* 0x000000ffff8d7224 */ /* 0x000fe200078e0086 */
[----:B------:R-:W-:Y:S01]  /*8400*/  MOV R3, R136 ;  /* 0x0000008800037202 */ /* 0x000fe20000000f00 */
[----:B------:R-:W1:Y:S01]  /*8410*/  LDCU UR8, c[0x0][0x50c] ;  /* 0x0000a180ff0877ac */ /* 0x000e620008000800 */
[----:B------:R-:W2:Y:S01]  /*8420*/  LDCU UR4, c[0x0][0x45c] ;  /* 0x00008b80ff0477ac */ /* 0x000ea20008000800 */
[----:B------:R-:W-:Y:S05]  /*8430*/  BRA `(.L_x_798) ;  /* 0x00000000006c7947 */ /* 0x000fea0003800000 */
.L_x_800:
[----:B------:R-:W-:Y:S04]  /*8440*/  VIADD R8, R203, 0xffffffff ;  /* 0xffffffffcb087836 */ /* 0x000fe80000000000 */
[C---:B------:R-:W-:Y:S02]  /*8450*/  IMAD R11, R8.reuse, UR6, RZ ;  /* 0x00000006080b7c24 */ /* 0x040fe4000f8e02ff */
[----:B------:R-:W-:Y:S04]  /*8460*/  IMAD.WIDE.U32 R8, R8, UR7, RZ ;  /* 0x0000000708087c25 */ /* 0x000fe8000f8e00ff */
[----:B------:R-:W-:Y:S01]  /*8470*/  IMAD.IADD R6, R9, 0x1, R11 ;  /* 0x0000000109067824 */ /* 0x000fe200078e020b */
[C---:B------:R-:W-:Y:S02]  /*8480*/  IADD3 R9, P1, PT, R8.reuse, UR19, RZ ;  /* 0x0000001308097c10 */ /* 0x040fe4000ff3e0ff */
[-C--:B------:R-:W-:Y:S02]  /*8490*/  LEA R24, P0, R8, R196.reuse, 0x1 ;  /* 0x000000c408187211 */ /* 0x080fe400078008ff */
[----:B------:R-:W-:Y:S02]  /*84a0*/  IADD3.X R4, PT, PT, R6, UR18, RZ, P1, !PT ;  /* 0x0000001206047c10 */ /* 0x000fe40008ffe4ff */
[C---:B------:R-:W-:Y:S02]  /*84b0*/  IADD3 R11, P1, PT, R9.reuse, UR19, RZ ;  /* 0x00000013090b7c10 */ /* 0x040fe4000ff3e0ff */
[-C--:B------:R-:W-:Y:S02]  /*84c0*/  LEA.HI.X R25, R8, R195.reuse, R6, 0x1, P0 ;  /* 0x000000c308197211 */ /* 0x080fe400000f0c06 */
[CC--:B------:R-:W-:Y:S02]  /*84d0*/  LEA R22, P2, R9.reuse, R196.reuse, 0x1 ;  /* 0x000000c409167211 */ /* 0x0c0fe400078408ff */
[----:B------:R-:W-:Y:S01]  /*84e0*/  IADD3 R13, P0, PT, R9, UR30, RZ ;  /* 0x0000001e090d7c10 */ /* 0x000fe2000ff1e0ff */
[----:B------:R-:W-:Y:S01]  /*84f0*/  @!PT LDS RZ, [RZ] ;  /* 0x00000000fffff984 */ /* 0x000fe20000000800 */
[----:B------:R-:W-:Y:S01]  /*8500*/  @!PT LDS RZ, [RZ] ;  /* 0x00000000fffff984 */ /* 0x000fe20000000800 */
[----:B------:R-:W-:Y:S01]  /*8510*/  @!PT LDS RZ, [RZ] ;  /* 0x00000000fffff984 */ /* 0x000fe20000000800 */
[----:B------:R1:W-:Y:S01]  /*8520*/  LDGSTS.E.BYPASS.LTC128B.128 [R198+0x4000], desc[UR26][R24.64] ;  /* 0x0400000018c67fae */ /* 0x0003e2000b981a1a */
[C---:B------:R-:W-:Y:S02]  /*8530*/  IADD3.X R6, PT, PT, R4.reuse, UR18, RZ, P1, !PT ;  /* 0x0000001204067c10 */ /* 0x040fe40008ffe4ff */
        /* <DEDUP_REMOVED lines=11> */
.L_x_798:
[----:B------:R-:W-:Y:S04]  /*85f0*/  DEPBAR.LE SB0, 0x0 ;  /* 0x000080000000791a */ /* 0x000fe80000000000 */
[----:B------:R-:W-:Y:S01]  /*8600*/  BAR.SYNC.DEFER_BLOCKING 0x0 ;  /* 0x0000000000007b1d */ /* 0x000fe20000010000 */
[C---:B------:R-:W-:Y:S04]  /*8610*/  IMAD.WIDE.U32 R182, R203.reuse, UR15, RZ ;  /* 0x0000000fcbb67c25 */ /* 0x040fe8000f8e00ff */
[----:B------:R-:W-:Y:S01]  /*8620*/  IMAD R137, R203, UR14, RZ ;  /* 0x0000000ecb897c24 */ /* 0x000fe2000f8e02ff */
[CC--:B------:R-:W-:Y:S02]  /*8630*/  LEA R216, P3, R182.reuse, R194.reuse, 0x1 ;  /* 0x000000c2b6d87211 */ /* 0x0c0fe400078608ff */
[C---:B------:R-:W-:Y:S02]  /*8640*/  IADD3 R181, P0, PT, R182.reuse, UR28, RZ ;  /* 0x0000001cb6b57c10 */ /* 0x040fe4000ff1e0ff */
[----:B------:R-:W-:Y:S02]  /*8650*/  IADD3 R137, PT, PT, R183, R137, RZ ;  /* 0x00000089b7897210 */ /* 0x000fe40007ffe0ff */
[----:B------:R-:W-:Y:S02]  /*8660*/  LEA R180, P2, R181, R194, 0x1 ;  /* 0x000000c2b5b47211 */ /* 0x000fe400078408ff */
[-C--:B------:R-:W-:Y:S02]  /*8670*/  LEA.HI.X R217, R182, R202.reuse, R137, 0x1, P3 ;  /* 0x000000cab6d97211 */ /* 0x080fe400018f0c89 */
[----:B------:R-:W-:Y:S02]  /*8680*/  IADD3.X R139, PT, PT, R137, UR25, RZ, P0, !PT ;  /* 0x00000019898b7c10 */ /* 0x000fe400087fe4ff */
[C---:B------:R-:W-:Y:S02]  /*8690*/  IADD3 R211, P1, PT, R181.reuse, UR28, RZ ;  /* 0x0000001cb5d37c10 */ /* 0x040fe4000ff3e0ff */
[C---:B------:R-:W-:Y:S02]  /*86a0*/  IADD3 R215, P0, PT, R181.reuse, UR32, RZ ;  /* 0x00000020b5d77c10 */ /* 0x040fe4000ff1e0ff */
[----:B------:R-:W-:Y:S01]  /*86b0*/  LEA.HI.X R181, R181, R202, R139, 0x1, P2 ;  /* 0x000000cab5b57211 */ /* 0x000fe200010f0c8b */
[----:B------:R-:W-:Y:S01]  /*86c0*/  @!PT LDS RZ, [RZ] ;  /* 0x00000000fffff984 */ /* 0x000fe20000000800 */
[----:B------:R-:W-:Y:S01]  /*86d0*/  @!PT LDS RZ, [RZ] ;  /* 0x00000000fffff984 */ /* 0x000fe20000000800 */
[----:B------:R-:W-:Y:S01]  /*86e0*/  @!PT LDS RZ, [RZ] ;  /* 0x00000000fffff984 */ /* 0x000fe20000000800 */
[----:B------:R-:W-:Y:S01]  /*86f0*/  LDGSTS.E.BYPASS.LTC128B.128 [R198+0x6000], desc[UR26][R216.64] ;  /* 0x06000000d8c67fae */ /* 0x000fe2000b981a1a */
[----:B------:R-:W-:Y:S02]  /*8700*/  IADD3.X R183, PT, PT, R139, UR25, RZ, P1, !PT ;  /* 0x000000198bb77c10 */ /* 0x000fe40008ffe4ff */
[----:B------:R-:W-:Y:S02]  /*8710*/  LEA R138, P1, R211, R194, 0x1 ;  /* 0x000000c2d38a7211 */ /* 0x000fe400078208ff */
[----:B------:R-:W-:Y:S02]  /*8720*/  IADD3.X R213, PT, PT, R139, UR31, RZ, P0, !PT ;  /* 0x0000001f8bd57c10 */ /* 0x000fe400087fe4ff */
[----:B------:R-:W-:Y:S01]  /*8730*/  LEA.HI.X R139, R211, R202, R183, 0x1, P1 ;  /* 0x000000cad38b7211 */ /* 0x000fe200008f0cb7 */
[----:B------:R-:W-:Y:S01]  /*8740*/  LDGSTS.E.BYPASS.LTC128B.128 [R198+0x6800], desc[UR26][R180.64] ;  /* 0x06800000b4c67fae */ /* 0x000fe2000b981a1a */
[C---:B------:R-:W-:Y:S04]  /*8750*/  LEA R136, P0, R215.reuse, R194, 0x1 ;  /* 0x000000c2d7887211 */ /* 0x040fe800078008ff */
[----:B------:R-:W-:Y:S02]  /*8760*/  LEA.HI.X R137, R215, R202, R213, 0x1, P0 ;  /* 0x000000cad7897211 */ /* 0x000fe400000f0cd5 */
[----:B------:R-:W-:Y:S01]  /*8770*/  ISETP.NE.AND P0, PT, R203, RZ, PT ;  /* 0x000000ffcb00720c */ /* 0x000fe20003f05270 */
[----:B------:R-:W-:Y:S08]  /*8780*/  LDGSTS.E.BYPASS.LTC128B.128 [R198+0x7000], desc[UR26][R138.64] ;  /* 0x070000008ac67fae */ /* 0x000ff0000b981a1a */
[----:B------:R3:W-:Y:S08]  /*8790*/  LDGSTS.E.BYPASS.LTC128B.128 [R198+0x7800], desc[UR26][R136.64] ;  /* 0x0780000088c67fae */ /* 0x0007f0000b981a1a */
[----:B------:R-:W-:Y:S08]  /*87a0*/  LDSM.16.M88.4 R132, [R193] ;  /* 0x00000000c184783b */ /* 0x000ff00000000200 */
[----:B------:R-:W4:Y:S08]  /*87b0*/  LDSM.16.M88.4 R144, [R192+UR5+0x4000] ;  /* 0x00400005c090783b */ /* 0x000f300008000200 */
[----:B------:R-:W5:Y:S08]  /*87c0*/  LDSM.16.M88.4 R148, [R193+0x2000] ;  /* 0x00200000c194783b */ /* 0x000f700000000200 */
[----:B------:R-:W1:Y:S08]  /*87d0*/  LDSM.16.M88.4 R152, [R192+UR5+0x4800] ;  /* 0x00480005c098783b */ /* 0x000e700008000200 */
[----:B------:R-:W2:Y:S08]  /*87e0*/  LDSM.16.M88.4 R156, [R192+UR5+0x5000] ;  /* 0x00500005c09c783b */ /* 0x000eb00008000200 */
[----:B------:R-:W0:Y:S08]  /*87f0*/  LDGDEPBAR ;  /* 0x00000000000079af */ /* 0x000e300000000000 */
[----:B------:R-:W2:Y:S08]  /*8800*/  LDSM.16.M88.4 R160, [R192+UR5+0x5800] ;  /* 0x00580005c0a0783b */ /* 0x000eb00008000200 */
[----:B------:R-:W-:Y:S08]  /*8810*/  LDSM.16.M88.4 R164, [R191] ;  /* 0x00000000bfa4783b */ /* 0x000ff00000000200 */
[----:B------:R-:W2:Y:S08]  /*8820*/  LDSM.16.M88.4 R168, [R187+0x4000] ;  /* 0x00400000bba8783b */ /* 0x000eb00000000200 */
[----:B------:R-:W2:Y:S08]  /*8830*/  LDSM.16.M88.4 R172, [R191+0x2000] ;  /* 0x00200000bfac783b */ /* 0x000eb00000000200 */
[----:B------:R-:W-:Y:S08]  /*8840*/  LDSM.16.M88.4 R176, [R186+0x4800] ;  /* 0x00480000bab0783b */ /* 0x000ff00000000200 */
[----:B---3--:R-:W-:Y:S08]  /*8850*/  LDSM.16.M88.4 R136, [R186+0x5000] ;  /* 0x00500000ba88783b */ /* 0x008ff00000000200 */
[----:B------:R-:W-:Y:S01]  /*8860*/  LDSM.16.M88.4 R180, [R185+0x4000] ;  /* 0x00400000b9b4783b */ /* 0x000fe20000000200 */
[-C--:B----4-:R-:W-:Y:S08]  /*8870*/  HMMA.16816.F32 R4, R132, R144.reuse, RZ ;  /* 0x000000908404723c */ /* 0x090ff000000018ff */
[C---:B-----5:R-:W-:Y:S08]  /*8880*/  HMMA.16816.F32 R8, R148.reuse, R144, RZ ;  /* 0x000000909408723c */ /* 0x060ff000000018ff */
[-C--:B------:R-:W-:Y:S08]  /*8890*/  HMMA.16816.F32 R12, R148, R146.reuse, RZ ;  /* 0x00000092940c723c */ /* 0x080ff000000018ff */
[C---:B------:R-:W-:Y:S01]  /*88a0*/  HMMA.16816.F32 R16, R132.reuse, R146, RZ ;  /* 0x000000928410723c */ /* 0x040fe200000018ff */
[----:B------:R-:W3:Y:S07]  /*88b0*/  LDSM.16.M88.4 R144, [R187+0x4800] ;  /* 0x00480000bb90783b */ /* 0x000eee0000000200 */
[-C--:B-1----:R-:W-:Y:S08]  /*88c0*/  HMMA.16816.F32 R20, R132, R152.reuse, RZ ;  /* 0x000000988414723c */ /* 0x082ff000000018ff */
[C---:B------:R-:W-:Y:S08]  /*88d0*/  HMMA.16816.F32 R24, R148.reuse, R152, RZ ;  /* 0x000000989418723c */ /* 0x040ff000000018ff */
[-C--:B------:R-:W-:Y:S08]  /*88e0*/  HMMA.16816.F32 R28, R148, R154.reuse, RZ ;  /* 0x0000009a941c723c */ /* 0x080ff000000018ff */
[C---:B------:R-:W-:Y:S01]  /*88f0*/  HMMA.16816.F32 R32, R132.reuse, R154, RZ ;  /* 0x0000009a8420723c */ /* 0x040fe200000018ff */
[----:B------:R-:W-:Y:S07]  /*8900*/  LDSM.16.M88.4 R152, [R190] ;  /* 0x00000000be98783b */ /* 0x000fee0000000200 */
[-C--:B--2---:R-:W-:Y:S08]  /*8910*/  HMMA.16816.F32 R36, R132, R156.reuse, RZ ;  /* 0x0000009c8424723c */ /* 0x084ff000000018ff */
[C---:B------:R-:W-:Y:S08]  /*8920*/  HMMA.16816.F32 R40, R148.reuse, R156, RZ ;  /* 0x0000009c9428723c */ /* 0x040ff000000018ff */
[-C--:B------:R-:W-:Y:S08]  /*8930*/  HMMA.16816.F32 R44, R148, R158.reuse, RZ ;  /* 0x0000009e942c723c */ /* 0x080ff000000018ff */
[C---:B------:R-:W-:Y:S01]  /*8940*/  HMMA.16816.F32 R48, R132.reuse, R158, RZ ;  /* 0x0000009e8430723c */ /* 0x040fe200000018ff */
[----:B------:R-:W-:Y:S07]  /*8950*/  LDSM.16.M88.4 R156, [R186+0x4000] ;  /* 0x00400000ba9c783b */ /* 0x000fee0000000200 */
[-C--:B------:R-:W-:Y:S08]  /*8960*/  HMMA.16816.F32 R52, R132, R160.reuse, RZ ;  /* 0x000000a08434723c */ /* 0x080ff000000018ff */
[C---:B------:R-:W-:Y:S08]  /*8970*/  HMMA.16816.F32 R56, R148.reuse, R160, RZ ;  /* 0x000000a09438723c */ /* 0x040ff000000018ff */
[-C--:B------:R-:W-:Y:S01]  /*8980*/  HMMA.16816.F32 R60, R148, R162.reuse, RZ ;  /* 0x000000a2943c723c */ /* 0x080fe200000018ff */
[----:B------:R-:W-:Y:S07]  /*8990*/  LDSM.16.M88.4 R148, [R187+0x5800] ;  /* 0x00580000bb94783b */ /* 0x000fee0000000200 */
[----:B------:R-:W-:Y:S01]  /*89a0*/  HMMA.16816.F32 R64, R132, R162, RZ ;  /* 0x000000a28440723c */ /* 0x000fe200000018ff */
[----:B------:R-:W1:Y:S07]  /*89b0*/  LDSM.16.M88.4 R132, [R187+0x5000] ;  /* 0x00500000bb84783b */ /* 0x000e6e0000000200 */
[-C--:B------:R-:W-:Y:S01]  /*89c0*/  HMMA.16816.F32 R4, R164, R168.reuse, R4 ;  /* 0x000000a8a404723c */ /* 0x080fe20000001804 */
[----:B------:R-:W2:Y:S07]  /*89d0*/  LDSM.16.M88.4 R160, [R190+0x2000] ;  /* 0x00200000bea0783b */ /* 0x000eae0000000200 */
[C---:B------:R-:W-:Y:S08]  /*89e0*/  HMMA.16816.F32 R8, R172.reuse, R168, R8 ;  /* 0x000000a8ac08723c */ /* 0x040ff00000001808 */
[-C--:B------:R-:W-:Y:S08]  /*89f0*/  HMMA.16816.F32 R12, R172, R170.reuse, R12 ;  /* 0x000000aaac0c723c */ /* 0x080ff0000000180c */
[C---:B------:R-:W-:Y:S01]  /*8a00*/  HMMA.16816.F32 R16, R164.reuse, R170, R16 ;  /* 0x000000aaa410723c */ /* 0x040fe20000001810 */
[----:B------:R-:W4:Y:S07]  /*8a10*/  LDSM.16.M88.4 R168, [R186+0x5800] ;  /* 0x00580000baa8783b */ /* 0x000f2e0000000200 */
[-C--:B---3--:R-:W-:Y:S08]  /*8a20*/  HMMA.16816.F32 R20, R164, R144.reuse, R20 ;  /* 0x00000090a414723c */ /* 0x088ff00000001814 */
[C---:B------:R-:W-:Y:S08]  /*8a30*/  HMMA.16816.F32 R24, R172.reuse, R144, R24 ;  /* 0x00000090ac18723c */ /* 0x040ff00000001818 */
[-C--:B------:R-:W-:Y:S08]  /*8a40*/  HMMA.16816.F32 R28, R172, R146.reuse, R28 ;  /* 0x00000092ac1c723c */ /* 0x080ff0000000181c */
[C---:B------:R-:W-:Y:S01]  /*8a50*/  HMMA.16816.F32 R32, R164.reuse, R146, R32 ;  /* 0x00000092a420723c */ /* 0x040fe20000001820 */
[----:B------:R-:W3:Y:S07]  /*8a60*/  LDSM.16.M88.4 R144, [R189] ;  /* 0x00000000bd90783b */ /* 0x000eee0000000200 */
        /* <DEDUP_REMOVED lines=8> */
[----:B------:R-:W-:Y:S01]  /*8af0*/  HMMA.16816.F32 R64, R164, R150, R64 ;  /* 0x00000096a440723c */ /* 0x000fe20000001840 */
[----:B------:R-:W-:Y:S07]  /*8b00*/  LDSM.16.M88.4 R148, [R185+0x5000] ;  /* 0x00500000b994783b */ /* 0x000fee0000000200 */
[-C--:B------:R-:W-:Y:S08]  /*8b10*/  HMMA.16816.F32 R4, R152, R156.reuse, R4 ;  /* 0x0000009c9804723c */ /* 0x080ff00000001804 */
        /* <DEDUP_REMOVED lines=10> */
[C---:B------:R-:W-:Y:S01]  /*8bc0*/  HMMA.16816.F32 R48, R152.reuse, R138, R48 ;  /* 0x0000008a9830723c */ /* 0x040fe20000001830 */
[----:B------:R-:W2:Y:S07]  /*8bd0*/  LDSM.16.M88.4 R136, [R185+0x4800] ;  /* 0x00480000b988783b */ /* 0x000eae0000000200 */
[-C--:B----4-:R-:W-:Y:S08]  /*8be0*/  HMMA.16816.F32 R52, R152, R168.reuse, R52 ;  /* 0x000000a89834723c */ /* 0x090ff00000001834 */
[C---:B------:R-:W-:Y:S08]  /*8bf0*/  HMMA.16816.F32 R56, R160.reuse, R168, R56 ;  /* 0x000000a8a038723c */ /* 0x040ff00000001838 */
[-C--:B------:R-:W-:Y:S08]  /*8c00*/  HMMA.16816.F32 R60, R160, R170.reuse, R60 ;  /* 0x000000aaa03c723c */ /* 0x080ff0000000183c */
[----:B------:R-:W-:Y:S01]  /*8c10*/  HMMA.16816.F32 R64, R152, R170, R64 ;  /* 0x000000aa9840723c */ /* 0x000fe20000001840 */
[----:B------:R-:W4:Y:S01]  /*8c20*/  LDSM.16.M88.4 R152, [R185+0x5800] ;  /* 0x00580000b998783b */ /* 0x000f220000000200 */
[----:B------:R-:W-:Y:S06]  /*8c30*/  DEPBAR.LE SB0, 0x0 ;  /* 0x000080000000791a */ /* 0x000fec0000000000 */
[-C--:B---3--:R-:W-:Y:S01]  /*8c40*/  HMMA.16816.F32 R4, R144, R180.reuse, R4 ;  /* 0x000000b49004723c */ /* 0x088fe20000001804 */
[----:B------:R-:W-:Y:S07]  /*8c50*/  BAR.SYNC.DEFER_BLOCKING 0x0 ;  /* 0x0000000000007b1d */ /* 0x000fee0000010000 */
[C---:B-1----:R-:W-:Y:S08]  /*8c60*/  HMMA.16816.F32 R8, R132.reuse, R180, R8 ;  /* 0x000000b48408723c */ /* 0x042ff00000001808 */
[-C--:B------:R-:W-:Y:S03]  /*8c70*/  HMMA.16816.F32 R12, R132, R182.reuse, R12 ;  /* 0x000000b6840c723c */ /* 0x080fe6000000180c */
[----:B------:R-:W-:Y:S01]  /*8c80*/  FMUL.FTZ R140, R7, UR8 ;  /* 0x00000008078c7c20 */ /* 0x000fe20008410000 */
        /* <DEDUP_REMOVED lines=8> */
[----:B------:R3:W-:Y:S01]  /*8d10*/  MUFU.TANH R167, R181 ;  /* 0x000000b500a77308 */ /* 0x0007e20000002400 */
[-C--:B--2---:R-:W-:Y:S03]  /*8d20*/  HMMA.16816.F32 R20, R144, R136.reuse, R20 ;  /* 0x000000889014723c */ /* 0x084fe60000001814 */
[----:B------:R-:W-:Y:S01]  /*8d30*/  FMUL.FTZ R251, R9, UR8 ;  /* 0x0000000809fb7c20 */ /* 0x000fe20008410000 */
[----:B------:R-:W-:Y:S01]  /*8d40*/  FMUL.FTZ R183, R13, UR8 ;  /* 0x000000080db77c20 */ /* 0x000fe20008410000 */
[----:B------:R-:W-:Y:S04]  /*8d50*/  FMUL.FTZ R182, R14, UR8 ;  /* 0x000000080eb67c20 */ /* 0x000fe80008410000 */
[----:B------:R2:W-:Y:S01]  /*8d60*/  MUFU.TANH R170, R180 ;  /* 0x000000b400aa7308 */ /* 0x0005e20000002400 */
[C---:B------:R-:W-:Y:S04]  /*8d70*/  HMMA.16816.F32 R24, R132.reuse, R136, R24 ;  /* 0x000000888418723c */ /* 0x040fe80000001818 */
[----:B-1----:R-:W-:Y:S01]  /*8d80*/  FMUL.FTZ R140, R12, UR8 ;  /* 0x000000080c8c7c20 */ /* 0x002fe20008410000 */
[----:B------:R-:W-:Y:S01]  /*8d90*/  FMUL.FTZ R208, R17, UR8 ;  /* 0x0000000811d07c20 */ /* 0x000fe20008410000 */
[----:B------:R-:W-:Y:S03]  /*8da0*/  FMUL.FTZ R206, R18, UR8 ;  /* 0x0000000812ce7c20 */ /* 0x000fe60008410000 */
[----:B------:R-:W-:Y:S01]  /*8db0*/  MUFU.TANH R248, R248 ;  /* 0x000000f800f87308 */ /* 0x000fe20000002400 */
[-C--:B------:R-:W-:Y:S03]  /*8dc0*/  HMMA.16816.F32 R28, R132, R138.reuse, R28 ;  /* 0x0000008a841c723c */ /* 0x080fe6000000181c */
[----:B---3--:R-:W-:Y:S01]  /*8dd0*/  FMUL.FTZ R181, R15, UR8 ;  /* 0x000000080fb57c20 */ /* 0x008fe20008410000 */
[----:B------:R-:W-:Y:S01]  /*8de0*/  FMUL.FTZ R243, R20, UR8 ;  /* 0x0000000814f37c20 */ /* 0x000fe20008410000 */
[----:B------:R-:W-:Y:S01]  /*8df0*/  FMUL.FTZ R245, R21, UR8 ;  /* 0x0000000815f57c20 */ /* 0x000fe20008410000 */
[----:B------:R-:W-:Y:S03]  /*8e00*/  FMUL.FTZ R240, R22, UR8 ;  /* 0x0000000816f07c20 */ /* 0x000fe60008410000 */
[----:B------:R1:W-:Y:S01]  /*8e10*/  MUFU.TANH R165, R140 ;  /* 0x0000008c00a57308 */ /* 0x0003e20000002400 */
[C---:B------:R-:W-:Y:S04]  /*8e20*/  HMMA.16816.F32 R32, R144.reuse, R138, R32 ;  /* 0x0000008a9020723c */ /* 0x040fe80000001820 */
[----:B--2---:R-:W-:Y:S01]  /*8e30*/  FMUL.FTZ R180, R16, UR8 ;  /* 0x0000000810b47c20 */ /* 0x004fe20008410000 */
[----:B------:R-:W-:Y:S01]  /*8e40*/  FMUL.FTZ R236, R26, UR8 ;  /* 0x000000081aec7c20 */ /* 0x000fe20008410000 */
[----:B------:R-:W-:Y:S03]  /*8e50*/  FMUL.FTZ R232, R27, UR8 ;  /* 0x000000081be87c20 */ /* 0x000fe60008410000 */
[----:B------:R-:W2:Y:S01]  /*8e60*/  MUFU.TANH R246, R246 ;  /* 0x000000f600f67308 */ /* 0x000ea20000002400 */
[-C--:B------:R-:W-:Y:S03]  /*8e70*/  HMMA.16816.F32 R36, R144, R148.reuse, R36 ;  /* 0x000000949024723c */ /* 0x080fe60000001824 */
[----:B------:R-:W-:Y:S01]  /*8e80*/  FMUL.FTZ R238, R23, UR8 ;  /* 0x0000000817ee7c20 */ /* 0x000fe20008410000 */
[----:B------:R-:W-:Y:S01]  /*8e90*/  FMUL.FTZ R241, R24, UR8 ;  /* 0x0000000818f17c20 */ /* 0x000fe20008410000 */
[----:B------:R-:W-:Y:S01]  /*8ea0*/  FMUL.FTZ R239, R25, UR8 ;  /* 0x0000000819ef7c20 */ /* 0x000fe20008410000 */
[----:B------:R-:W-:Y:S03]  /*8eb0*/  FMUL.FTZ R234, R30, UR8 ;  /* 0x000000081eea7c20 */ /* 0x000fe60008410000 */
[----:B------:R-:W-:Y:S01]  /*8ec0*/  MUFU.TANH R252, R252 ;  /* 0x000000fc00fc7308 */ /* 0x000fe20000002400 */
[C---:B------:R-:W-:Y:S04]  /*8ed0*/  HMMA.16816.F32 R40, R132.reuse, R148, R40 ;  /* 0x000000948428723c */ /* 0x040fe80000001828 */
[----:B-1----:R-:W-:Y:S01]  /*8ee0*/  FMUL.FTZ R140, R19, UR8 ;  /* 0x00000008138c7c20 */ /* 0x002fe20008410000 */
        /* <DEDUP_REMOVED lines=8> */
[----:B------:R-:W1:Y:S01]  /*8f70*/  MUFU.TANH R251, R251 ;  /* 0x000000fb00fb7308 */ /* 0x000e620000002400 */
[C---:B------:R-:W-:Y:S04]  /*8f80*/  HMMA.16816.F32 R48, R144.reuse, R150, R48 ;  /* 0x000000969030723c */ /* 0x040fe80000001830 */
[----:B------:R-:W-:Y:S01]  /*8f90*/  FMUL.FTZ R242, R35, UR8 ;  /* 0x0000000823f27c20 */ /* 0x000fe20008410000 */
[----:B------:R-:W-:Y:S01]  /*8fa0*/  FMUL.FTZ R218, R42, UR8 ;  /* 0x000000082ada7c20 */ /* 0x000fe20008410000 */
[----:B------:R-:W-:Y:S03]  /*8fb0*/  FMUL.FTZ R220, R43, UR8 ;  /* 0x000000082bdc7c20 */ /* 0x000fe60008410000 */
[----:B------:R3:W-:Y:S01]  /*8fc0*/  MUFU.TANH R179, R183 ;  /* 0x000000b700b37308 */ /* 0x0007e20000002400 */
[-C--:B----4-:R-:W-:Y:S03]  /*8fd0*/  HMMA.16816.F32 R52, R144, R152.reuse, R52 ;  /* 0x000000989034723c */ /* 0x090fe60000001834 */
[----:B------:R-:W-:Y:S01]  /*8fe0*/  FMUL.FTZ R223, R36, UR8 ;  /* 0x0000000824df7c20 */ /* 0x000fe20008410000 */
[----:B------:R-:W-:Y:S01]  /*8ff0*/  FMUL.FTZ R227, R37, UR8 ;  /* 0x0000000825e37c20 */ /* 0x000fe20008410000 */
[----:B------:R-:W-:Y:S01]  /*9000*/  FMUL.FTZ R222, R38, UR8 ;  /* 0x0000000826de7c20 */ /* 0x000fe20008410000 */
[----:B------:R-:W-:Y:S03]  /*9010*/  FMUL.FTZ R224, R39, UR8 ;  /* 0x0000000827e07c20 */ /* 0x000fe60008410000 */
[----:B------:R-:W-:Y:S01]  /*9020*/  MUFU.TANH R177, R182 ;  /* 0x000000b600b17308 */ /* 0x000fe20000002400 */
[C---:B------:R-:W-:Y:S04]  /*9030*/  HMMA.16816.F32 R56, R132.reuse, R152, R56 ;  /* 0x000000988438723c */ /* 0x040fe80000001838 */
[----:B------:R-:W-:Y:S01]  /*9040*/  FMUL.FTZ R219, R40, UR8 ;  /* 0x0000000828db7c20 */ /* 0x000fe20008410000 */
[----:B------:R-:W-:Y:S01]  /*9050*/  FMUL.FTZ R221, R41, UR8 ;  /* 0x0000000829dd7c20 */ /* 0x000fe20008410000 */
[----:B------:R-:W-:Y:S03]  /*9060*/  FMUL.FTZ R214, R46, UR8 ;  /* 0x000000082ed67c20 */ /* 0x000fe60008410000 */
[----:B------:R4:W5:Y:S01]  /*9070*/  MUFU.TANH R178, R181 ;  /* 0x000000b500b27308 */ /* 0x0009620000002400 */
[-C--:B------:R-:W-:Y:S03]  /*9080*/  HMMA.16816.F32 R60, R132, R154.reuse, R60 ;  /* 0x0000009a843c723c */ /* 0x080fe6000000183c */
[----:B------:R-:W-:Y:S01]  /*9090*/  FMUL.FTZ R216, R47, UR8 ;  /* 0x000000082fd87c20 */ /* 0x000fe20008410000 */
[----:B------:R-:W-:Y:S01]  /*90a0*/  FMUL.FTZ R229, R44, UR8 ;  /* 0x000000082ce57c20 */ /* 0x000fe20008410000 */
[----:B------:R-:W-:Y:S01]  /*90b0*/  FMUL.FTZ R225, R45, UR8 ;  /* 0x000000082de17c20 */ /* 0x000fe20008410000 */
[----:B------:R-:W-:Y:S03]  /*90c0*/  FMUL.FTZ R231, R48, UR8 ;  /* 0x0000000830e77c20 */ /* 0x000fe60008410000 */
[----:B------:R5:W-:Y:S01]  /*90d0*/  MUFU.TANH R171, R208 ;  /* 0x000000d000ab7308 */ /* 0x000be20000002400 */
[----:B------:R-:W-:Y:S04]  /*90e0*/  HMMA.16816.F32 R64, R144, R154, R64 ;  /* 0x0000009a9040723c */ /* 0x000fe80000001840 */
[----:B------:R-:W-:Y:S01]  /*90f0*/  FMUL.FTZ R233, R49, UR8 ;  /* 0x0000000831e97c20 */ /* 0x000fe20008410000 */
[----:B------:R-:W-:Y:S01]  /*9100*/  FMUL.FTZ R228, R50, UR8 ;  /* 0x0000000832e47c20 */ /* 0x000fe20008410000 */
[----:B------:R-:W-:Y:S03]  /*9110*/  FMUL.FTZ R226, R51, UR8 ;  /* 0x0000000833e27c20 */ /* 0x000fe60008410000 */
[----:B------:R5:W-:Y:S01]  /*9120*/  MUFU.TANH R17, R206 ;  /* 0x000000ce00117308 */ /* 0x000be20000002400 */
[----:B--2---:R-:W-:Y:S01]  /*9130*/  FMNMX3.FTZ R21, R2, R248, R246, !PT ;  /* 0x000000f802157276 */ /* 0x004fe200078100f6 */
[----:B---3--:R-:W-:Y:S01]  /*9140*/  FMUL.FTZ R183, R53, UR8 ;  /* 0x0000000835b77c20 */ /* 0x008fe20008410000 */
[----:B------:R-:W-:Y:S01]  /*9150*/  FMUL.FTZ R213, R55, UR8 ;  /* 0x0000000837d57c20 */ /* 0x000fe20008410000 */
[----:B----4-:R-:W-:Y:S01]  /*9160*/  FMUL.FTZ R181, R56, UR8 ;  /* 0x0000000838b57c20 */ /* 0x010fe20008410000 */
[----:B------:R-:W-:Y:S01]  /*9170*/  FMUL.FTZ R182, R57, UR8 ;  /* 0x0000000839b67c20 */ /* 0x000fe20008410000 */
[----:B------:R-:W-:Y:S01]  /*9180*/  FMUL.FTZ R139, R59, UR8 ;  /* 0x000000083b8b7c20 */ /* 0x000fe20008410000 */
[----:B-1----:R-:W-:Y:S03]  /*9190*/  FMNMX3.FTZ R26, R141, R250, R251, !PT ;  /* 0x000000fa8d1a7276 */ /* 0x002fe600078100fb */
[----:B------:R1:W2:Y:S01]  /*91a0*/  MUFU.TANH R18, R140 ;  /* 0x0000008c00127308 */ /* 0x0002a20000002400 */
[----:B------:R-:W-:Y:S01]  /*91b0*/  FMNMX3.FTZ R22, R3, R252, R167, !PT ;  /* 0x000000fc03167276 */ /* 0x000fe200078100a7 */
[----:B-----5:R-:W-:Y:S01]  /*91c0*/  FMUL.FTZ R208, R52, UR8 ;  /* 0x0000000834d07c20 */ /* 0x020fe20008410000 */
[----:B------:R-:W-:Y:S01]  /*91d0*/  FMNMX3.FTZ R136, R0, R170, R166, !PT ;  /* 0x000000aa00887276 */ /* 0x000fe200078100a6 */
[----:B------:R-:W-:Y:S01]  /*91e0*/  FMUL.FTZ R211, R61, UR8 ;  /* 0x000000083dd37c20 */ /* 0x000fe20008410000 */
[----:B------:R-:W-:Y:S01]  /*91f0*/  FMUL.FTZ R212, R64, UR8 ;  /* 0x0000000840d47c20 */ /* 0x000fe20008410000 */
[----:B------:R-:W-:Y:S01]  /*9200*/  FMUL.FTZ R217, R65, UR8 ;  /* 0x0000000841d97c20 */ /* 0x000fe20008410000 */
[----:B------:R-:W-:Y:S03]  /*9210*/  FMUL.FTZ R215, R66, UR8 ;  /* 0x0000000842d77c20 */ /* 0x000fe60008410000 */
[----:B------:R3:W4:Y:S01]  /*9220*/  MUFU.TANH R7, R180 ;  /* 0x000000b400077308 */ /* 0x0007220000002400 */
[----:B------:R-:W-:Y:S01]  /*9230*/  FMUL.FTZ R210, R67, UR8 ;  /* 0x0000000843d27c20 */ /* 0x000fe20008410000 */
[----:B------:R-:W-:Y:S01]  /*9240*/  FMUL.FTZ R206, R54, UR8 ;  /* 0x0000000836ce7c20 */ /* 0x000fe20008410000 */
[----:B------:R-:W-:Y:S01]  /*9250*/  FMNMX3.FTZ R21, R21, R177, R178, !PT ;  /* 0x000000b115157276 */ /* 0x000fe200078100b2 */
[----:B------:R-:W-:Y:S01]  /*9260*/  FMUL.FTZ R62, R62, UR8 ;  /* 0x000000083e3e7c20 */ /* 0x000fe20008410000 */
[----:B------:R-:W-:Y:S01]  /*9270*/  FMUL.FTZ R63, R63, UR8 ;  /* 0x000000083f3f7c20 */ /* 0x000fe20008410000 */
[----:B------:R-:W-:Y:S04]  /*9280*/  FMNMX3.FTZ R26, R26, R165, R179, !PT ;  /* 0x000000a51a1a7276 */ /* 0x000fe800078100b3 */
[----:B------:R-:W-:Y:S01]  /*9290*/  MUFU.TANH R236, R236 ;  /* 0x000000ec00ec7308 */ /* 0x000fe20000002400 */
[----:B-1----:R-:W-:Y:S01]  /*92a0*/  FMUL.FTZ R140, R58, UR8 ;  /* 0x000000083a8c7c20 */ /* 0x002fe20008410000 */
[----:B--2---:R-:W-:Y:S08]  /*92b0*/  FMNMX3.FTZ R136, R136, R17, R18, !PT ;  /* 0x0000001188887276 */ /* 0x004ff00007810012 */
[----:B------:R-:W1:Y:S01]  /*92c0*/  MUFU.TANH R232, R232 ;  /* 0x000000e800e87308 */ /* 0x000e620000002400 */
[----:B---3--:R-:W-:Y:S01]  /*92d0*/  FMUL.FTZ R180, R60, UR8 ;  /* 0x000000083cb47c20 */ /* 0x008fe20008410000 */
[----:B----4-:R-:W-:Y:S08]  /*92e0*/  FMNMX3.FTZ R22, R22, R7, R171, !PT ;  /* 0x0000000716167276 */ /* 0x010ff000078100ab */
[----:B------:R-:W-:Y:S10]  /*92f0*/  MUFU.TANH R243, R243 ;  /* 0x000000f300f37308 */ /* 0x000ff40000002400 */
[----:B------:R-:W2:Y:S01]  /*9300*/  MUFU.TANH R245, R245 ;  /* 0x000000f500f57308 */ /* 0x000ea20000002400 */
[----:B-1----:R-:W-:Y:S09]  /*9310*/  FMNMX3.FTZ R21, R21, R236, R232, !PT ;  /* 0x000000ec15157276 */ /* 0x002ff200078100e8 */
[----:B------:R-:W-:Y:S10]  /*9320*/  MUFU.TANH R240, R240 ;  /* 0x000000f000f07308 */ /* 0x000ff40000002400 */
[----:B------:R-:W1:Y:S01]  /*9330*/  MUFU.TANH R238, R238 ;  /* 0x000000ee00ee7308 */ /* 0x000e620000002400 */
[----:B--2---:R-:W-:Y:S09]  /*9340*/  FMNMX3.FTZ R22, R22, R243, R245, !PT ;  /* 0x000000f316167276 */ /* 0x004ff200078100f5 */
        /* <DEDUP_REMOVED lines=62> */
[----:B-1----:R-:W-:Y:S02]  /*9730*/  FMNMX3.FTZ R21, R21, R212, R217, !PT ;  /* 0x000000d415157276 */ /* 0x002fe400078100d9 */
[----:B--2---:R-:W-:Y:S01]  /*9740*/  FMNMX3.FTZ R136, R136, R215, R210, !PT ;  /* 0x000000d788887276 */ /* 0x004fe200078100d2 */
[----:B------:R-:W-:Y:S06]  /*9750*/  @P0 BRA `(.L_x_800) ;  /* 0xffffffec00380947 */ /* 0x000fec000383ffff */
.L_x_799:
[----:B------:R-:W2:Y:S08]  /*9760*/  SHFL.BFLY PT, R6, R21, 0x2, 0x1f ;  /* 0x0c401f0015067f89 */ /* 0x000eb000000e0000 */
[----:B-1----:R-:W1:Y:S08]  /*9770*/  SHFL.BFLY PT, R11, R136, 0x2, 0x1f ;  /* 0x0c401f00880b7f89 */ /* 0x002e7000000e0000 */
[----:B------:R-:W3:Y:S08]  /*9780*/  SHFL.BFLY PT, R4, R5, 0x2, 0x1f ;  /* 0x0c401f0005047f89 */ /* 0x000ef000000e0000 */
[----:B------:R-:W4:Y:S08]  /*9790*/  SHFL.BFLY PT, R12, R19, 0x2, 0x1f ;  /* 0x0c401f00130c7f89 */ /* 0x000f3000000e0000 */
[----:B------:R-:W-:Y:S08]  /*97a0*/  LDSM.16.MT88.4 R36, [R184+0x6000] ;  /* 0x00600000b824783b */ /* 0x000ff00000004200 */
[----:B------:R-:W-:Y:S01]  /*97b0*/  LDSM.16.MT88.4 R52, [R143+0x6000] ;  /* 0x006000008f34783b */ /* 0x000fe20000004200 */
[----:B--2---:R-:W-:Y:S02]  /*97c0*/  FMNMX.FTZ R10, R21, R6, !PT ;  /* 0x00000006150a7209 */ /* 0x004fe40007810000 */
[----:B-1----:R-:W-:Y:S02]  /*97d0*/  FMNMX.FTZ R9, R136, R11, !PT ;  /* 0x0000000b88097209 */ /* 0x002fe40007810000 */
[----:B---3--:R-:W-:Y:S03]  /*97e0*/  FMNMX.FTZ R6, R5, R4, !PT ;  /* 0x0000000405067209 */ /* 0x008fe60007810000 */
[----:B------:R-:W1:Y:S01]  /*97f0*/  SHFL.BFLY PT, R13, R10, 0x1, 0x1f ;  /* 0x0c201f000a0d7f89 */ /* 0x000e6200000e0000 */
[----:B----4-:R-:W-:Y:S07]  /*9800*/  FMNMX.FTZ R8, R19, R12, !PT ;  /* 0x0000000c13087209 */ /* 0x010fee0007810000 */
[----:B------:R-:W2:Y:S08]  /*9810*/  SHFL.BFLY PT, R4, R9, 0x1, 0x1f ;  /* 0x0c201f0009047f89 */ /* 0x000eb000000e0000 */
[----:B------:R-:W3:Y:S08]  /*9820*/  SHFL.BFLY PT, R11, R8, 0x1, 0x1f ;  /* 0x0c201f00080b7f89 */ /* 0x000ef000000e0000 */
[----:B------:R-:W4:Y:S08]  /*9830*/  SHFL.BFLY PT, R133, R6, 0x1, 0x1f ;  /* 0x0c201f0006857f89 */ /* 0x000f3000000e0000 */
[----:B------:R-:W5:Y:S01]  /*9840*/  LDSM.16.MT88.4 R20, [R188+0x6000] ;  /* 0x00600000bc14783b */ /* 0x000f620000004200 */
[----:B-1----:R-:W-:Y:S02]  /*9850*/  FMNMX.FTZ R136, R10, R13, !PT ;  /* 0x0000000d0a887209 */ /* 0x002fe40007810000 */
[----:B--2---:R-:W-:Y:S03]  /*9860*/  FMNMX.FTZ R135, R9, R4, !PT ;  /* 0x0000000409877209 */ /* 0x004fe60007810000 */
[C---:B------:R-:W-:Y:S01]  /*9870*/  FMUL.FTZ R162, R136.reuse, UR4 ;  /* 0x0000000488a27c20 */ /* 0x040fe20008410000 */
[C---:B------:R-:W-:Y:S01]  /*9880*/  FSETP.NEU.FTZ.AND P1, PT, R136.reuse, -INF , PT ;  /* 0xff8000008800780b */ /* 0x040fe20003f3d000 */
[----:B------:R-:W-:Y:S01]  /*9890*/  FADD.FTZ R3, -R136, R3 ;  /* 0x0000000388037221 */ /* 0x000fe20000010100 */
[C---:B------:R-:W-:Y:S01]  /*98a0*/  FSETP.NEU.FTZ.AND P0, PT, R135.reuse, -INF , PT ;  /* 0xff8000008700780b */ /* 0x040fe20003f1d000 */
[C---:B------:R-:W-:Y:S01]  /*98b0*/  FMUL.FTZ R161, R135.reuse, UR4 ;  /* 0x0000000487a17c20 */ /* 0x040fe20008410000 */
[----:B---3--:R-:W-:Y:S01]  /*98c0*/  FMNMX.FTZ R134, R8, R11, !PT ;  /* 0x0000000b08867209 */ /* 0x008fe20007810000 */
[----:B------:R-:W-:Y:S01]  /*98d0*/  FADD.FTZ R4, -R135, R0 ;  /* 0x0000000087047221 */ /* 0x000fe20000010100 */
[----:B----4-:R-:W-:Y:S01]  /*98e0*/  FMNMX.FTZ R133, R6, R133, !PT ;  /* 0x0000008506857209 */ /* 0x010fe20007810000 */
[----:B------:R-:W-:Y:S01]  /*98f0*/  FMUL.FTZ R132, R3, UR4 ;  /* 0x0000000403847c20 */ /* 0x000fe20008410000 */
[----:B------:R-:W-:Y:S01]  /*9900*/  FSEL R161, R161, RZ, P0 ;  /* 0x000000ffa1a17208 */ /* 0x000fe20000000000 */
[----:B------:R-:W-:Y:S01]  /*9910*/  FADD.FTZ R0, -R134, R141 ;  /* 0x0000008d86007221 */ /* 0x000fe20000010100 */
[----:B------:R-:W-:Y:S01]  /*9920*/  FSEL R162, R162, RZ, P1 ;  /* 0x000000ffa2a27208 */ /* 0x000fe20000800000 */
[----:B------:R-:W-:Y:S01]  /*9930*/  FMUL.FTZ R160, R134, UR4 ;  /* 0x0000000486a07c20 */ /* 0x000fe20008410000 */
[C---:B------:R-:W-:Y:S01]  /*9940*/  FMUL.FTZ R159, R133.reuse, UR4 ;  /* 0x00000004859f7c20 */ /* 0x040fe20008410000 */
[----:B------:R-:W-:Y:S01]  /*9950*/  FADD.FTZ R2, -R133, R2 ;  /* 0x0000000285027221 */ /* 0x000fe20000010100 */
[----:B------:R-:W-:Y:S01]  /*9960*/  FMUL.FTZ R3, R4, UR4 ;  /* 0x0000000404037c20 */ /* 0x000fe20008410000 */
[----:B------:R-:W-:Y:S01]  /*9970*/  FSETP.NEU.FTZ.AND P1, PT, R134, -INF , PT ;  /* 0xff8000008600780b */ /* 0x000fe20003f3d000 */
[--C-:B------:R-:W-:Y:S01]  /*9980*/  FFMA.FTZ R153, R17, UR4, -R161.reuse ;  /* 0x0000000411997c23 */ /* 0x100fe200080108a1 */
[----:B------:R-:W-:Y:S01]  /*9990*/  FSETP.NEU.FTZ.AND P0, PT, R133, -INF , PT ;  /* 0xff8000008500780b */ /* 0x000fe20003f1d000 */
[--C-:B------:R-:W-:Y:S01]  /*99a0*/  FFMA.FTZ R150, R18, UR4, -R161.reuse ;  /* 0x0000000412967c23 */ /* 0x100fe200080108a1 */
[--C-:B------:R-:W-:Y:S01]  /*99b0*/  FFMA.FTZ R157, R252, UR4, -R162.reuse ;  /* 0x00000004fc9d7c23 */ /* 0x100fe200080108a2 */
[--C-:B------:R-:W-:Y:S01]  /*99c0*/  FFMA.FTZ R156, R167, UR4, -R162.reuse ;  /* 0x00000004a79c7c23 */ /* 0x100fe200080108a2 */
[--C-:B------:R-:W-:Y:S01]  /*99d0*/  FFMA.FTZ R158, R170, UR4, -R161.reuse ;  /* 0x00000004aa9e7c23 */ /* 0x100fe200080108a1 */
[----:B------:R-:W-:Y:S01]  /*99e0*/  FFMA.FTZ R152, R166, UR4, -R161 ;  /* 0x00000004a6987c23 */ /* 0x000fe200080108a1 */
[--C-:B------:R-:W-:Y:S01]  /*99f0*/  FFMA.FTZ R155, R7, UR4, -R162.reuse ;  /* 0x00000004079b7c23 */ /* 0x100fe200080108a2 */
[--C-:B------:R-:W-:Y:S01]  /*9a00*/  FFMA.FTZ R154, R171, UR4, -R162.reuse ;  /* 0x00000004ab9a7c23 */ /* 0x100fe200080108a2 */
[----:B------:R-:W-:Y:S01]  /*9a10*/  FMUL.FTZ R4, R0, UR4 ;  /* 0x0000000400047c20 */ /* 0x000fe20008410000 */
[----:B------:R-:W-:Y:S01]  /*9a20*/  FSEL R160, R160, RZ, P1 ;  /* 0x000000ffa0a07208 */ /* 0x000fe20000800000 */
[----:B------:R-:W-:Y:S01]  /*9a30*/  FMUL.FTZ R0, R2, UR4 ;  /* 0x0000000402007c20 */ /* 0x000fe20008410000 */
[----:B------:R-:W-:Y:S01]  /*9a40*/  FSEL R159, R159, RZ, P0 ;  /* 0x000000ff9f9f7208 */ /* 0x000fe20000000000 */
[----:B------:R-:W1:Y:S01]  /*9a50*/  MUFU.EX2 R132, R132 ;  /* 0x0000008400847308 */ /* 0x000e620000000800 */
[----:B------:R-:W-:Y:S01]  /*9a60*/  FFMA.FTZ R163, R243, UR4, -R162 ;  /* 0x00000004f3a37c23 */ /* 0x000fe200080108a2 */
[--C-:B------:R-:W-:Y:S01]  /*9a70*/  FFMA.FTZ R151, R250, UR4, -R160.reuse ;  /* 0x00000004fa977c23 */ /* 0x100fe200080108a0 */
[--C-:B------:R-:W-:Y:S07]  /*9a80*/  FFMA.FTZ R148, R251, UR4, -R160.reuse ;  /* 0x00000004fb947c23 */ /* 0x100fee00080108a0 */
[----:B------:R-:W2:Y:S01]  /*9a90*/  MUFU.EX2 R3, R3 ;  /* 0x0000000300037308 */ /* 0x000ea20000000800 */
[--C-:B------:R-:W-:Y:S01]  /*9aa0*/  FFMA.FTZ R147, R248, UR4, -R159.reuse ;  /* 0x00000004f8937c23 */ /* 0x100fe2000801089f */
[--C-:B------:R-:W-:Y:S01]  /*9ab0*/  FFMA.FTZ R145, R246, UR4, -R159.reuse ;  /* 0x00000004f6917c23 */ /* 0x100fe2000801089f */
[--C-:B------:R-:W-:Y:S07]  /*9ac0*/  FFMA.FTZ R149, R165, UR4, -R160.reuse ;  /* 0x00000004a5957c23 */ /* 0x100fee00080108a0 */
[----:B------:R3:W4:Y:S01]  /*9ad0*/  MUFU.EX2 R2, R4 ;  /* 0x0000000400027308 */ /* 0x0007220000000800 */
[----:B------:R-:W-:Y:S01]  /*9ae0*/  FFMA.FTZ R146, R179, UR4, -R160 ;  /* 0x00000004b3927c23 */ /* 0x000fe200080108a0 */
[--C-:B------:R-:W-:Y:S01]  /*9af0*/  FFMA.FTZ R144, R177, UR4, -R159.reuse ;  /* 0x00000004b1907c23 */ /* 0x100fe2000801089f */
[----:B------:R-:W-:Y:S07]  /*9b00*/  FFMA.FTZ R141, R178, UR4, -R159 ;  /* 0x00000004b28d7c23 */ /* 0x000fee000801089f */
[----:B------:R-:W-:Y:S01]  /*9b10*/  MUFU.EX2 R157, R157 ;  /* 0x0000009d009d7308 */ /* 0x000fe20000000800 */
[----:B------:R-:W-:Y:S01]  /*9b20*/  FFMA.FTZ R164, R245, UR4, -R162 ;  /* 0x00000004f5a47c23 */ /* 0x000fe200080108a2 */
[C---:B-1----:R-:W-:Y:S01]  /*9b30*/  FMUL.FTZ R5, R132.reuse, R129 ;  /* 0x0000008184057220 */ /* 0x042fe20000410000 */
[C---:B------:R-:W-:Y:S07]  /*9b40*/  FMUL.FTZ R16, R132.reuse, R116 ;  /* 0x0000007484107220 */ /* 0x040fee0000410000 */
[----:B------:R-:W1:Y:S01]  /*9b50*/  MUFU.EX2 R156, R156 ;  /* 0x0000009c009c7308 */ /* 0x000e620000000800 */
[C---:B------:R-:W-:Y:S01]  /*9b60*/  FMUL.FTZ R17, R132.reuse, R117 ;  /* 0x0000007584117220 */ /* 0x040fe20000410000 */
[C---:B--2---:R-:W-:Y:S01]  /*9b70*/  FMUL.FTZ R6, R3.reuse, R130 ;  /* 0x0000008203067220 */ /* 0x044fe20000410000 */
[C---:B------:R-:W-:Y:S07]  /*9b80*/  FMUL.FTZ R7, R3.reuse, R131 ;  /* 0x0000008303077220 */ /* 0x040fee0000410000 */
[----:B------:R-:W-:Y:S01]  /*9b90*/  MUFU.EX2 R158, R158 ;  /* 0x0000009e009e7308 */ /* 0x000fe20000000800 */
[C---:B------:R-:W-:Y:S01]  /*9ba0*/  FMUL.FTZ R18, R3.reuse, R118 ;  /* 0x0000007603127220 */ /* 0x040fe20000410000 */
[----:B---3--:R-:W-:Y:S01]  /*9bb0*/  FMUL.FTZ R4, R132, R128 ;  /* 0x0000008084047220 */ /* 0x008fe20000410000 */
[C---:B----4-:R-:W-:Y:S07]  /*9bc0*/  FMUL.FTZ R8, R2.reuse, R124 ;  /* 0x0000007c02087220 */ /* 0x050fee0000410000 */
[----:B------:R-:W2:Y:S01]  /*9bd0*/  MUFU.EX2 R152, R152 ;  /* 0x0000009800987308 */ /* 0x000ea20000000800 */
[C---:B------:R-:W-:Y:S01]  /*9be0*/  FMUL.FTZ R9, R2.reuse, R125 ;  /* 0x0000007d02097220 */ /* 0x040fe20000410000 */
[C---:B------:R-:W-:Y:S01]  /*9bf0*/  FMUL.FTZ R12, R2.reuse, R120 ;  /* 0x00000078020c7220 */ /* 0x040fe20000410000 */
[----:B------:R-:W-:Y:S07]  /*9c00*/  FMUL.FTZ R13, R2, R121 ;  /* 0x00000079020d7220 */ /* 0x000fee0000410000 */
[----:B------:R-:W-:Y:S01]  /*9c10*/  MUFU.EX2 R155, R155 ;  /* 0x0000009b009b7308 */ /* 0x000fe20000000800 */
[C---:B------:R-:W-:Y:S01]  /*9c20*/  FMUL.FTZ R19, R3.reuse, R119 ;  /* 0x0000007703137220 */ /* 0x040fe20000410000 */
[----:B-1----:R-:W-:Y:S01]  /*9c30*/  F2FP.F16.F32.PACK_AB R128, R156, R157 ;  /* 0x0000009d9c80723e */ /* 0x002fe200000000ff */
[----:B------:R-:W-:Y:S07]  /*9c40*/  LDSM.16.MT88.4 R116, [R188+0x7800] ;  /* 0x00780000bc74783b */ /* 0x000fee0000004200 */
[----:B------:R-:W1:Y:S01]  /*9c50*/  MUFU.EX2 R154, R154 ;  /* 0x0000009a009a7308 */ /* 0x000e620000000800 */
[C---:B------:R-:W-:Y:S01]  /*9c60*/  FMUL.FTZ R32, R132.reuse, R100 ;  /* 0x0000006484207220 */ /* 0x040fe20000410000 */
[----:B------:R-:W-:Y:S01]  /*9c70*/  FMUL.FTZ R33, R132, R101 ;  /* 0x0000006584217220 */ /* 0x000fe20000410000 */
[C---:B------:R-:W-:Y:S07]  /*9c80*/  FMUL.FTZ R34, R3.reuse, R102 ;  /* 0x0000006603227220 */ /* 0x040fee0000410000 */
[----:B------:R-:W-:Y:S01]  /*9c90*/  MUFU.EX2 R153, R153 ;  /* 0x0000009900997308 */ /* 0x000fe20000000800 */
[C---:B------:R-:W-:Y:S01]  /*9ca0*/  FMUL.FTZ R35, R3.reuse, R103 ;  /* 0x0000006703237220 */ /* 0x040fe20000410000 */
[----:B--2---:R-:W-:Y:S01]  /*9cb0*/  F2FP.F16.F32.PACK_AB R129, R152, R158 ;  /* 0x0000009e9881723e */ /* 0x004fe200000000ff */
[----:B------:R-:W-:Y:S07]  /*9cc0*/  LDSM.16.MT88.4 R100, [R184+0x7800] ;  /* 0x00780000b864783b */ /* 0x000fee0000004200 */
[----:B------:R-:W2:Y:S01]  /*9cd0*/  MUFU.EX2 R150, R150 ;  /* 0x0000009600967308 */ /* 0x000ea20000000800 */
[C---:B------:R-:W-:Y:S01]  /*9ce0*/  FMUL.FTZ R44, R2.reuse, R88 ;  /* 0x00000058022c7220 */ /* 0x040fe20000410000 */
[----:B------:R-:W-:Y:S01]  /*9cf0*/  FMUL.FTZ R45, R2, R89 ;  /* 0x00000059022d7220 */ /* 0x000fe20000410000 */
[C---:B------:R-:W-:Y:S07]  /*9d00*/  FMUL.FTZ R48, R132.reuse, R84 ;  /* 0x0000005484307220 */ /* 0x040fee0000410000 */
[----:B------:R-:W3:Y:S01]  /*9d10*/  MUFU.EX2 R0, R0 ;  /* 0x0000000000007308 */ /* 0x000ee20000000800 */
[----:B------:R-:W-:Y:S01]  /*9d20*/  FMUL.FTZ R49, R132, R85 ;  /* 0x0000005584317220 */ /* 0x000fe20000410000 */
[----:B-1----:R-:W-:Y:S01]  /*9d30*/  F2FP.F16.F32.PACK_AB R130, R154, R155 ;  /* 0x0000009b9a82723e */ /* 0x002fe200000000ff */
[C---:B------:R-:W-:Y:S07]  /*9d40*/  FMUL.FTZ R50, R3.reuse, R86 ;  /* 0x0000005603327220 */ /* 0x040fee0000410000 */
[----:B------:R-:W-:Y:S01]  /*9d50*/  MUFU.EX2 R151, R151 ;  /* 0x0000009700977308 */ /* 0x000fe20000000800 */
[----:B------:R-:W-:Y:S01]  /*9d60*/  FMUL.FTZ R51, R3, R87 ;  /* 0x0000005703337220 */ /* 0x000fe20000410000 */
[C---:B------:R-:W-:Y:S01]  /*9d70*/  FMUL.FTZ R56, R2.reuse, R76 ;  /* 0x0000004c02387220 */ /* 0x040fe20000410000 */
[----:B------:R-:W-:Y:S07]  /*9d80*/  LDSM.16.MT88.4 R84, [R143+0x6800] ;  /* 0x006800008f54783b */ /* 0x000fee0000004200 */
[----:B------:R-:W1:Y:S01]  /*9d90*/  MUFU.EX2 R148, R148 ;  /* 0x0000009400947308 */ /* 0x000e620000000800 */
[----:B------:R-:W-:Y:S01]  /*9da0*/  FMUL.FTZ R57, R2, R77 ;  /* 0x0000004d02397220 */ /* 0x000fe20000410000 */
[----:B--2---:R-:W-:Y:S01]  /*9db0*/  F2FP.F16.F32.PACK_AB R131, R150, R153 ;  /* 0x000000999683723e */ /* 0x004fe200000000ff */
[C---:B------:R-:W-:Y:S07]  /*9dc0*/  FMUL.FTZ R24, R2.reuse, R108 ;  /* 0x0000006c02187220 */ /* 0x040fee0000410000 */
[----:B------:R-:W-:Y:S01]  /*9dd0*/  MUFU.EX2 R147, R147 ;  /* 0x0000009300937308 */ /* 0x000fe20000000800 */
[----:B------:R-:W-:Y:S01]  /*9de0*/  FMUL.FTZ R25, R2, R109 ;  /* 0x0000006d02197220 */ /* 0x000fe20000410000 */
[C---:B---3--:R-:W-:Y:S01]  /*9df0*/  FMUL.FTZ R46, R0.reuse, R90 ;  /* 0x0000005a002e7220 */ /* 0x048fe20000410000 */
[C---:B------:R-:W-:Y:S07]  /*9e00*/  FMUL.FTZ R47, R0.reuse, R91 ;  /* 0x0000005b002f7220 */ /* 0x040fee0000410000 */
[----:B------:R-:W2:Y:S01]  /*9e10*/  MUFU.EX2 R145, R145 ;  /* 0x0000009100917308 */ /* 0x000ea20000000800 */
[-C--:B-----5:R-:W-:Y:S01]  /*9e20*/  HMMA.16816.F32 R4, R128, R20.reuse, R4 ;  /* 0x000000148004723c */ /* 0x0a0fe20000001804 */
[----:B------:R-:W-:Y:S08]  /*9e30*/  LDSM.16.MT88.4 R88, [R142+0x6800] ;  /* 0x006800008e58783b */ /* 0x000ff00000004200 */
[----:B------:R-:W-:Y:S01]  /*9e40*/  MUFU.EX2 R149, R149 ;  /* 0x0000009500957308 */ /* 0x000fe20000000800 */
[C---:B------:R-:W-:Y:S01]  /*9e50*/  FMUL.FTZ R10, R0.reuse, R126 ;  /* 0x0000007e000a7220 */ /* 0x040fe20000410000 */
[----:B------:R-:W-:Y:S08]  /*9e60*/  FMUL.FTZ R11, R0, R127 ;  /* 0x0000007f000b7220 */ /* 0x000ff00000410000 */
[----:B------:R-:W3:Y:S01]  /*9e70*/  MUFU.EX2 R146, R146 ;  /* 0x0000009200927308 */ /* 0x000ee20000000800 */
[----:B-1----:R-:W-:Y:S01]  /*9e80*/  F2FP.F16.F32.PACK_AB R64, R148, R151 ;  /* 0x000000979440723e */ /* 0x002fe200000000ff */
[C---:B------:R-:W-:Y:S01]  /*9e90*/  FMUL.FTZ R14, R0.reuse, R122 ;  /* 0x0000007a000e7220 */ /* 0x040fe20000410000 */
[C---:B------:R-:W-:Y:S07]  /*9ea0*/  FMUL.FTZ R15, R0.reuse, R123 ;  /* 0x0000007b000f7220 */ /* 0x040fee0000410000 */
[----:B------:R-:W-:Y:S01]  /*9eb0*/  MUFU.EX2 R144, R144 ;  /* 0x0000009000907308 */ /* 0x000fe20000000800 */
[C---:B------:R-:W-:Y:S01]  /*9ec0*/  FMUL.FTZ R58, R0.reuse, R78 ;  /* 0x0000004e003a7220 */ /* 0x040fe20000410000 */
[----:B--2---:R-:W-:Y:S01]  /*9ed0*/  F2FP.F16.F32.PACK_AB R65, R145, R147 ;  /* 0x000000939141723e */ /* 0x004fe200000000ff */
[C---:B------:R-:W-:Y:S07]  /*9ee0*/  FMUL.FTZ R59, R0.reuse, R79 ;  /* 0x0000004f003b7220 */ /* 0x040fee0000410000 */
[----:B------:R-:W1:Y:S01]  /*9ef0*/  MUFU.EX2 R141, R141 ;  /* 0x0000008d008d7308 */ /* 0x000e620000000800 */
[----:B------:R-:W-:Y:S01]  /*9f00*/  LDSM.16.MT88.4 R76, [R188+0x6800] ;  /* 0x00680000bc4c783b */ /* 0x000fe20000004200 */
[C---:B------:R-:W-:Y:S01]  /*9f10*/  FMUL.FTZ R26, R0.reuse, R110 ;  /* 0x0000006e001a7220 */ /* 0x040fe20000410000 */
[----:B------:R-:W-:Y:S01]  /*9f20*/  FMUL.FTZ R27, R0, R111 ;  /* 0x0000006f001b7220 */ /* 0x000fe20000410000 */
[C---:B------:R-:W-:Y:S01]  /*9f30*/  FMUL.FTZ R28, R2.reuse, R104 ;  /* 0x00000068021c7220 */ /* 0x040fe20000410000 */
[----:B------:R-:W-:Y:S01]  /*9f40*/  FMUL.FTZ R29, R2, R105 ;  /* 0x00000069021d7220 */ /* 0x000fe20000410000 */
[----:B---3--:R-:W-:Y:S01]  /*9f50*/  F2FP.F16.F32.PACK_AB R66, R146, R149 ;  /* 0x000000959242723e */ /* 0x008fe200000000ff */
[C---:B------:R-:W-:Y:S01]  /*9f60*/  FMUL.FTZ R30, R0.reuse, R106 ;  /* 0x0000006a001e7220 */ /* 0x040fe20000410000 */
[----:B------:R-:W-:Y:S01]  /*9f70*/  FMUL.FTZ R31, R0, R107 ;  /* 0x0000006b001f7220 */ /* 0x000fe20000410000 */
[C---:B------:R-:W-:Y:S01]  /*9f80*/  FMUL.FTZ R40, R2.reuse, R92 ;  /* 0x0000005c02287220 */ /* 0x040fe20000410000 */
[----:B------:R-:W-:Y:S01]  /*9f90*/  FFMA.FTZ R92, R221, UR4, -R160 ;  /* 0x00000004dd5c7c23 */ /* 0x000fe200080108a0 */
[----:B------:R-:W-:Y:S01]  /*9fa0*/  FMUL.FTZ R41, R2, R93 ;  /* 0x0000005d02297220 */ /* 0x000fe20000410000 */
[C---:B------:R-:W-:Y:S01]  /*9fb0*/  FMUL.FTZ R42, R0.reuse, R94 ;  /* 0x0000005e002a7220 */ /* 0x040fe20000410000 */
[----:B------:R-:W-:Y:S01]  /*9fc0*/  FMUL.FTZ R43, R0, R95 ;  /* 0x0000005f002b7220 */ /* 0x000fe20000410000 */
[----:B-1----:R-:W-:Y:S01]  /*9fd0*/  F2FP.F16.F32.PACK_AB R67, R141, R144 ;  /* 0x000000908d43723e */ /* 0x002fe200000000ff */
[C---:B------:R-:W-:Y:S01]  /*9fe0*/  FMUL.FTZ R60, R2.reuse, R72 ;  /* 0x00000048023c7220 */ /* 0x040fe20000410000 */
[----:B------:R-:W-:Y:S01]  /*9ff0*/  FMUL.FTZ R61, R2, R73 ;  /* 0x00000049023d7220 */ /* 0x000fe20000410000 */
[C---:B------:R-:W-:Y:S01]  /*a000*/  FMUL.FTZ R62, R0.reuse, R74 ;  /* 0x0000004a003e7220 */ /* 0x040fe20000410000 */
[----:B------:R-:W-:Y:S01]  /*a010*/  FMUL.FTZ R63, R0, R75 ;  /* 0x0000004b003f7220 */ /* 0x000fe20000410000 */
[----:B------:R-:W-:Y:S01]  /*a020*/  MUFU.EX2 R163, R163 ;  /* 0x000000a300a37308 */ /* 0x000fe20000000800 */
[--C-:B------:R-:W-:Y:S01]  /*a030*/  FFMA.FTZ R167, R240, UR4, -R161.reuse ;  /* 0x00000004f0a77c23 */ /* 0x100fe200080108a1 */
[C---:B------:R-:W-:Y:S08]  /*a040*/  HMMA.16816.F32 R8, R64.reuse, R20, R8 ;  /* 0x000000144008723c */ /* 0x040ff00000001808 */
[----:B------:R-:W-:Y:S01]  /*a050*/  MUFU.EX2 R164, R164 ;  /* 0x000000a400a47308 */ /* 0x000fe20000000800 */
[C---:B------:R-:W-:Y:S01]  /*a060*/  FMUL.FTZ R20, R132.reuse, R112 ;  /* 0x0000007084147220 */ /* 0x040fe20000410000 */
[----:B------:R-:W-:Y:S08]  /*a070*/  FMUL.FTZ R21, R132, R113 ;  /* 0x0000007184157220 */ /* 0x000ff00000410000 */
[----:B------:R-:W-:Y:S01]  /*a080*/  MUFU.EX2 R167, R167 ;  /* 0x000000a700a77308 */ /* 0x000fe20000000800 */
[--C-:B------:R-:W-:Y:S01]  /*a090*/  FFMA.FTZ R166, R238, UR4, -R161.reuse ;  /* 0x00000004eea67c23 */ /* 0x100fe200080108a1 */
[-C--:B------:R-:W-:Y:S03]  /*a0a0*/  HMMA.16816.F32 R12, R64, R22.reuse, R12 ;  /* 0x00000016400c723c */ /* 0x080fe6000000180c */
[--C-:B------:R-:W-:Y:S01]  /*a0b0*/  FFMA.FTZ R165, R249, UR4, -R162.reuse ;  /* 0x00000004f9a57c23 */ /* 0x100fe200080108a2 */
[----:B------:R-:W-:Y:S04]  /*a0c0*/  FFMA.FTZ R168, R247, UR4, -R162 ;  /* 0x00000004f7a87c23 */ /* 0x000fe800080108a2 */
[----:B------:R-:W-:Y:S01]  /*a0d0*/  MUFU.EX2 R166, R166 ;  /* 0x000000a600a67308 */ /* 0x000fe20000000800 */
[--C-:B------:R-:W-:Y:S01]  /*a0e0*/  FFMA.FTZ R169, R244, UR4, -R161.reuse ;  /* 0x00000004f4a97c23 */ /* 0x100fe200080108a1 */
[----:B------:R-:W-:Y:S01]  /*a0f0*/  FFMA.FTZ R170, R242, UR4, -R161 ;  /* 0x00000004f2aa7c23 */ /* 0x000fe200080108a1 */
[C---:B------:R-:W-:Y:S07]  /*a100*/  HMMA.16816.F32 R16, R128.reuse, R22, R16 ;  /* 0x000000168010723c */ /* 0x040fee0000001810 */
[----:B------:R-:W-:Y:S01]  /*a110*/  MUFU.EX2 R165, R165 ;  /* 0x000000a500a57308 */ /* 0x000fe20000000800 */
[C---:B------:R-:W-:Y:S01]  /*a120*/  FMUL.FTZ R22, R3.reuse, R114 ;  /* 0x0000007203167220 */ /* 0x040fe20000410000 */
[----:B------:R-:W-:Y:S08]  /*a130*/  FMUL.FTZ R23, R3, R115 ;  /* 0x0000007303177220 */ /* 0x000ff00000410000 */
[----:B------:R-:W-:Y:S01]  /*a140*/  MUFU.EX2 R168, R168 ;  /* 0x000000a800a87308 */ /* 0x000fe20000000800 */
[--C-:B------:R-:W-:Y:S01]  /*a150*/  FFMA.FTZ R172, R241, UR4, -R160.reuse ;  /* 0x00000004f1ac7c23 */ /* 0x100fe200080108a0 */
[--C-:B------:R-:W-:Y:S01]  /*a160*/  FFMA.FTZ R171, R239, UR4, -R160.reuse ;  /* 0x00000004efab7c23 */ /* 0x100fe200080108a0 */
[--C-:B------:R-:W-:Y:S07]  /*a170*/  FFMA.FTZ R176, R236, UR4, -R159.reuse ;  /* 0x00000004ecb07c23 */ /* 0x100fee000801089f */
[----:B------:R-:W-:Y:S01]  /*a180*/  MUFU.EX2 R169, R169 ;  /* 0x000000a900a97308 */ /* 0x000fe20000000800 */
[--C-:B------:R-:W-:Y:S01]  /*a190*/  FFMA.FTZ R173, R232, UR4, -R159.reuse ;  /* 0x00000004e8ad7c23 */ /* 0x100fe2000801089f */
[-C--:B------:R-:W-:Y:S08]  /*a1a0*/  HMMA.16816.F32 R20, R128, R36.reuse, R20 ;  /* 0x000000248014723c */ /* 0x080ff00000001814 */
[----:B------:R-:W-:Y:S01]  /*a1b0*/  MUFU.EX2 R170, R170 ;  /* 0x000000aa00aa7308 */ /* 0x000fe20000000800 */
[--C-:B------:R-:W-:Y:S01]  /*a1c0*/  FFMA.FTZ R177, R235, UR4, -R160.reuse ;  /* 0x00000004ebb17c23 */ /* 0x100fe200080108a0 */
[----:B------:R-:W-:Y:S01]  /*a1d0*/  FFMA.FTZ R174, R237, UR4, -R160 ;  /* 0x00000004edae7c23 */ /* 0x000fe200080108a0 */
[--C-:B------:R-:W-:Y:S07]  /*a1e0*/  FFMA.FTZ R178, R234, UR4, -R159.reuse ;  /* 0x00000004eab27c23 */ /* 0x100fee000801089f */
[----:B------:R-:W-:Y:S01]  /*a1f0*/  MUFU.EX2 R172, R172 ;  /* 0x000000ac00ac7308 */ /* 0x000fe20000000800 */
[----:B------:R-:W-:Y:S01]  /*a200*/  FFMA.FTZ R175, R230, UR4, -R159 ;  /* 0x00000004e6af7c23 */ /* 0x000fe2000801089f */
[C---:B------:R-:W-:Y:S08]  /*a210*/  HMMA.16816.F32 R24, R64.reuse, R36, R24 ;  /* 0x000000244018723c */ /* 0x040ff00000001818 */
[----:B------:R-:W1:Y:S01]  /*a220*/  MUFU.EX2 R171, R171 ;  /* 0x000000ab00ab7308 */ /* 0x000e620000000800 */
[C---:B------:R-:W-:Y:S01]  /*a230*/  FMUL.FTZ R36, R132.reuse, R96 ;  /* 0x0000006084247220 */ /* 0x040fe20000410000 */
[----:B------:R-:W-:Y:S08]  /*a240*/  FMUL.FTZ R37, R132, R97 ;  /* 0x0000006184257220 */ /* 0x000ff00000410000 */
[----:B------:R-:W-:Y:S01]  /*a250*/  MUFU.EX2 R176, R176 ;  /* 0x000000b000b07308 */ /* 0x000fe20000000800 */
[--C-:B------:R-:W-:Y:S01]  /*a260*/  FFMA.FTZ R179, R223, UR4, -R162.reuse ;  /* 0x00000004dfb37c23 */ /* 0x100fe200080108a2 */
[-C--:B------:R-:W-:Y:S08]  /*a270*/  HMMA.16816.F32 R28, R64, R38.reuse, R28 ;  /* 0x00000026401c723c */ /* 0x080ff0000000181c */
[----:B------:R-:W2:Y:S01]  /*a280*/  MUFU.EX2 R173, R173 ;  /* 0x000000ad00ad7308 */ /* 0x000ea20000000800 */
[--C-:B------:R-:W-:Y:S01]  /*a290*/  FFMA.FTZ R223, R222, UR4, -R161.reuse ;  /* 0x00000004dedf7c23 */ /* 0x100fe200080108a1 */
[--C-:B------:R-:W-:Y:S01]  /*a2a0*/  FFMA.FTZ R230, R224, UR4, -R161.reuse ;  /* 0x00000004e0e67c23 */ /* 0x100fe200080108a1 */
[--C-:B------:R-:W-:Y:S07]  /*a2b0*/  FFMA.FTZ R224, R233, UR4, -R162.reuse ;  /* 0x00000004e9e07c23 */ /* 0x100fee00080108a2 */
[----:B------:R-:W-:Y:S01]  /*a2c0*/  MUFU.EX2 R177, R177 ;  /* 0x000000b100b17308 */ /* 0x000fe20000000800 */
[----:B------:R-:W-:Y:S01]  /*a2d0*/  FFMA.FTZ R228, R228, UR4, -R161 ;  /* 0x00000004e4e47c23 */ /* 0x000fe200080108a1 */
[C---:B------:R-:W-:Y:S08]  /*a2e0*/  HMMA.16816.F32 R32, R128.reuse, R38, R32 ;  /* 0x000000268020723c */ /* 0x040ff00000001820 */
[----:B------:R-:W3:Y:S01]  /*a2f0*/  MUFU.EX2 R174, R174 ;  /* 0x000000ae00ae7308 */ /* 0x000ee20000000800 */
[C---:B------:R-:W-:Y:S01]  /*a300*/  FMUL.FTZ R38, R3.reuse, R98 ;  /* 0x0000006203267220 */ /* 0x040fe20000410000 */
[----:B------:R-:W-:Y:S01]  /*a310*/  FMUL.FTZ R39, R3, R99 ;  /* 0x0000006303277220 */ /* 0x000fe20000410000 */
[----:B-1----:R-:W-:Y:S01]  /*a320*/  F2FP.F16.F32.PACK_AB R72, R171, R172 ;  /* 0x000000acab48723e */ /* 0x002fe200000000ff */
[----:B------:R-:W1:Y:S01]  /*a330*/  LDSM.16.MT88.4 R96, [R142+0x6000] ;  /* 0x006000008e60783b */ /* 0x000e620000004200 */
[----:B--2---:R-:W-:Y:S05]  /*a340*/  F2FP.F16.F32.PACK_AB R73, R173, R176 ;  /* 0x000000b0ad49723e */ /* 0x004fea00000000ff */
[----:B------:R-:W-:Y:S01]  /*a350*/  MUFU.EX2 R178, R178 ;  /* 0x000000b200b27308 */ /* 0x000fe20000000800 */
[--C-:B------:R-:W-:Y:S01]  /*a360*/  FFMA.FTZ R220, R220, UR4, -R159.reuse ;  /* 0x00000004dcdc7c23 */ /* 0x100fe2000801089f */
[----:B------:R-:W-:Y:S01]  /*a370*/  FFMA.FTZ R216, R216, UR4, -R159 ;  /* 0x00000004d8d87c23 */ /* 0x000fe2000801089f */
[-C--:B------:R-:W-:Y:S07]  /*a380*/  HMMA.16816.F32 R36, R128, R52.reuse, R36 ;  /* 0x000000348024723c */ /* 0x080fee0000001824 */
[----:B------:R-:W2:Y:S01]  /*a390*/  MUFU.EX2 R175, R175 ;  /* 0x000000af00af7308 */ /* 0x000ea20000000800 */
[--C-:B------:R-:W-:Y:S01]  /*a3a0*/  FFMA.FTZ R208, R208, UR4, -R162.reuse ;  /* 0x00000004d0d07c23 */ /* 0x100fe200080108a2 */
[----:B---3--:R-:W-:Y:S08]  /*a3b0*/  F2FP.F16.F32.PACK_AB R74, R174, R177 ;  /* 0x000000b1ae4a723e */ /* 0x008ff000000000ff */
[----:B------:R-:W-:Y:S01]  /*a3c0*/  MUFU.EX2 R179, R179 ;  /* 0x000000b300b37308 */ /* 0x000fe20000000800 */
[--C-:B------:R-:W-:Y:S01]  /*a3d0*/  FFMA.FTZ R183, R183, UR4, -R162.reuse ;  /* 0x00000004b7b77c23 */ /* 0x100fe200080108a2 */
[--C-:B------:R-:W-:Y:S01]  /*a3e0*/  FFMA.FTZ R206, R206, UR4, -R161.reuse ;  /* 0x00000004cece7c23 */ /* 0x100fe200080108a1 */
[C---:B------:R-:W-:Y:S07]  /*a3f0*/  HMMA.16816.F32 R40, R64.reuse, R52, R40 ;  /* 0x000000344028723c */ /* 0x040fee0000001828 */
[----:B------:R-:W-:Y:S01]  /*a400*/  MUFU.EX2 R223, R223 ;  /* 0x000000df00df7308 */ /* 0x000fe20000000800 */
[C---:B------:R-:W-:Y:S01]  /*a410*/  FMUL.FTZ R52, R132.reuse, R80 ;  /* 0x0000005084347220 */ /* 0x040fe20000410000 */
[----:B------:R-:W-:Y:S08]  /*a420*/  FMUL.FTZ R53, R132, R81 ;  /* 0x0000005184357220 */ /* 0x000ff00000410000 */
[----:B------:R-:W-:Y:S01]  /*a430*/  MUFU.EX2 R230, R230 ;  /* 0x000000e600e67308 */ /* 0x000fe20000000800 */
[----:B--2---:R-:W-:Y:S01]  /*a440*/  F2FP.F16.F32.PACK_AB R75, R175, R178 ;  /* 0x000000b2af4b723e */ /* 0x004fe200000000ff */
[-C--:B------:R-:W-:Y:S08]  /*a450*/  HMMA.16816.F32 R44, R64, R54.reuse, R44 ;  /* 0x00000036402c723c */ /* 0x080ff0000000182c */
[----:B------:R-:W-:Y:S01]  /*a460*/  MUFU.EX2 R224, R224 ;  /* 0x000000e000e07308 */ /* 0x000fe20000000800 */
[--C-:B------:R-:W-:Y:S01]  /*a470*/  FFMA.FTZ R213, R213, UR4, -R161.reuse ;  /* 0x00000004d5d57c23 */ /* 0x100fe200080108a1 */
[----:B------:R-:W-:Y:S01]  /*a480*/  FFMA.FTZ R212, R212, UR4, -R162 ;  /* 0x00000004d4d47c23 */ /* 0x000fe200080108a2 */
[----:B------:R-:W-:Y:S07]  /*a490*/  FFMA.FTZ R215, R215, UR4, -R161 ;  /* 0x00000004d7d77c23 */ /* 0x000fee00080108a1 */
[----:B------:R-:W-:Y:S01]  /*a4a0*/  MUFU.EX2 R220, R220 ;  /* 0x000000dc00dc7308 */ /* 0x000fe20000000800 */
[----:B------:R-:W-:Y:S01]  /*a4b0*/  FFMA.FTZ R138, R138, UR4, -R159 ;  /* 0x000000048a8a7c23 */ /* 0x000fe2000801089f */
[C---:B------:R-:W-:Y:S08]  /*a4c0*/  HMMA.16816.F32 R48, R128.reuse, R54, R48 ;  /* 0x000000368030723c */ /* 0x040ff00000001830 */
[----:B------:R-:W-:Y:S01]  /*a4d0*/  MUFU.EX2 R216, R216 ;  /* 0x000000d800d87308 */ /* 0x000fe20000000800 */
[C---:B------:R-:W-:Y:S01]  /*a4e0*/  FMUL.FTZ R54, R3.reuse, R82 ;  /* 0x0000005203367220 */ /* 0x040fe20000410000 */
[----:B------:R-:W-:Y:S08]  /*a4f0*/  FMUL.FTZ R55, R3, R83 ;  /* 0x0000005303377220 */ /* 0x000ff00000410000 */
[----:B------:R-:W-:Y:S01]  /*a500*/  MUFU.EX2 R208, R208 ;  /* 0x000000d000d07308 */ /* 0x000fe20000000800 */
[----:B------:R-:W2:Y:S01]  /*a510*/  LDSM.16.MT88.4 R80, [R184+0x6800] ;  /* 0x00680000b850783b */ /* 0x000ea20000004200 */
[--C-:B------:R-:W-:Y:S01]  /*a520*/  FFMA.FTZ R181, R181, UR4, -R160.reuse ;  /* 0x00000004b5b57c23 */ /* 0x100fe200080108a0 */
[----:B------:R-:W-:Y:S07]  /*a530*/  ISETP.NE.AND P0, PT, R203, RZ, PT ;  /* 0x000000ffcb00720c */ /* 0x000fee0003f05270 */
[----:B------:R-:W-:Y:S01]  /*a540*/  MUFU.EX2 R183, R183 ;  /* 0x000000b700b77308 */ /* 0x000fe20000000800 */
[----:B------:R-:W-:Y:S01]  /*a550*/  FFMA.FTZ R180, R180, UR4, -R160 ;  /* 0x00000004b4b47c23 */ /* 0x000fe200080108a0 */
[-C--:B-1----:R-:W-:Y:S08]  /*a560*/  HMMA.16816.F32 R52, R128, R96.reuse, R52 ;  /* 0x000000608034723c */ /* 0x082ff00000001834 */
[----:B------:R-:W-:Y:S01]  /*a570*/  MUFU.EX2 R206, R206 ;  /* 0x000000ce00ce7308 */ /* 0x000fe20000000800 */
[----:B------:R-:W-:Y:S01]  /*a580*/  FFMA.FTZ R157, R132, R209, R157 ;  /* 0x000000d1849d7223 */ /* 0x000fe2000001009d */
[C---:B------:R-:W-:Y:S01]  /*a590*/  FFMA.FTZ R158, R3.reuse, R204, R158 ;  /* 0x000000cc039e7223 */ /* 0x040fe2000001009e */
[----:B------:R-:W-:Y:S07]  /*a5a0*/  FFMA.FTZ R151, R2, R207, R151 ;  /* 0x000000cf02977223 */ /* 0x000fee0000010097 */
[----:B------:R-:W-:Y:S01]  /*a5b0*/  MUFU.EX2 R213, R213 ;  /* 0x000000d500d57308 */ /* 0x000fe20000000800 */
[----:B------:R-:W-:Y:S01]  /*a5c0*/  FFMA.FTZ R147, R0, R205, R147 ;  /* 0x000000cd00937223 */ /* 0x000fe20000010093 */
        /* <DEDUP_REMOVED lines=8> */
[C---:B------:R-:W-:Y:S01]  /*a650*/  FMUL.FTZ R64, R132.reuse, R68 ;  /* 0x0000004484407220 */ /* 0x040fe20000410000 */
[----:B------:R-:W-:Y:S01]  /*a660*/  FMUL.FTZ R65, R132, R69 ;  /* 0x0000004584417220 */ /* 0x000fe20000410000 */
[C---:B------:R-:W-:Y:S01]  /*a670*/  FMUL.FTZ R66, R3.reuse, R70 ;  /* 0x0000004603427220 */ /* 0x040fe20000410000 */
[----:B------:R-:W-:Y:S01]  /*a680*/  FMUL.FTZ R67, R3, R71 ;  /* 0x0000004703437220 */ /* 0x000fe20000410000 */
[----:B------:R-:W-:Y:S01]  /*a690*/  F2FP.F16.F32.PACK_AB R68, R164, R163 ;  /* 0x000000a3a444723e */ /* 0x000fe200000000ff */
[----:B------:R-:W-:Y:S01]  /*a6a0*/  FADD.FTZ R147, R145, R147 ;  /* 0x0000009391937221 */ /* 0x000fe20000010000 */
[----:B------:R-:W-:Y:S01]  /*a6b0*/  F2FP.F16.F32.PACK_AB R69, R166, R167 ;  /* 0x000000a7a645723e */ /* 0x000fe200000000ff */
[----:B------:R-:W-:Y:S01]  /*a6c0*/  FADD.FTZ R155, R155, R156 ;  /* 0x0000009c9b9b7221 */ /* 0x000fe20000010000 */
[----:B------:R-:W-:Y:S01]  /*a6d0*/  F2FP.F16.F32.PACK_AB R70, R168, R165 ;  /* 0x000000a5a846723e */ /* 0x000fe200000000ff */
[----:B------:R-:W-:Y:S01]  /*a6e0*/  FADD.FTZ R153, R153, R158 ;  /* 0x0000009e99997221 */ /* 0x000fe20000010000 */
[----:B------:R-:W-:Y:S04]  /*a6f0*/  HMMA.16816.F32 R64, R128, R98, R64 ;  /* 0x000000628040723c */ /* 0x000fe80000001840 */
[----:B------:R-:W-:Y:S01]  /*a700*/  F2FP.F16.F32.PACK_AB R71, R170, R169 ;  /* 0x000000a9aa47723e */ /* 0x000fe200000000ff */
[----:B------:R-:W-:Y:S01]  /*a710*/  FADD.FTZ R149, R149, R148 ;  /* 0x0000009495957221 */ /* 0x000fe20000010000 */
[----:B------:R-:W-:Y:S01]  /*a720*/  IADD3 R203, PT, PT, R203, -0x1, RZ ;  /* 0xffffffffcbcb7810 */ /* 0x000fe20007ffe0ff */
[----:B------:R-:W-:Y:S01]  /*a730*/  FADD.FTZ R144, R144, R147 ;  /* 0x0000009390907221 */ /* 0x000fe20000010000 */
[----:B------:R-:W-:Y:S01]  /*a740*/  FADD.FTZ R154, R154, R155 ;  /* 0x0000009b9a9a7221 */ /* 0x000fe20000010000 */
[----:B------:R-:W-:Y:S01]  /*a750*/  FADD.FTZ R150, R150, R153 ;  /* 0x0000009996967221 */ /* 0x000fe20000010000 */
[----:B------:R-:W-:Y:S01]  /*a760*/  FADD.FTZ R149, R146, R149 ;  /* 0x0000009592957221 */ /* 0x000fe20000010000 */
        /* <DEDUP_REMOVED lines=21> */
[-C--:B--2---:R-:W-:Y:S03]  /*a8c0*/  HMMA.16816.F32 R20, R68, R80.reuse, R20 ;  /* 0x000000504414723c */ /* 0x084fe60000001814 */
[----:B------:R-:W-:Y:S01]  /*a8d0*/  FADD.FTZ R178, R175, R178 ;  /* 0x000000b2afb27221 */ /* 0x000fe20000010000 */
[----:B------:R-:W-:Y:S02]  /*a8e0*/  MOV R2, R133 ;  /* 0x0000008500027202 */ /* 0x000fe40000000f00 */
[----:B------:R-:W-:Y:S02]  /*a8f0*/  MOV R141, R134 ;  /* 0x00000086008d7202 */ /* 0x000fe40000000f00 */
[C---:B------:R-:W-:Y:S04]  /*a900*/  HMMA.16816.F32 R24, R72.reuse, R80, R24 ;  /* 0x000000504818723c */ /* 0x040fe80000001818 */
[----:B------:R-:W-:Y:S01]  /*a910*/  FFMA.FTZ R81, R226, UR4, -R161 ;  /* 0x00000004e2517c23 */ /* 0x000fe200080108a1 */
[--C-:B------:R-:W-:Y:S01]  /*a920*/  FFMA.FTZ R80, R227, UR4, -R162.reuse ;  /* 0x00000004e3507c23 */ /* 0x100fe200080108a2 */
[----:B------:R-:W-:Y:S01]  /*a930*/  MUFU.EX2 R226, R228 ;  /* 0x000000e400e27308 */ /* 0x000fe20000000800 */
[--C-:B------:R-:W-:Y:S01]  /*a940*/  FFMA.FTZ R227, R231, UR4, -R162.reuse ;  /* 0x00000004e7e37c23 */ /* 0x100fe200080108a2 */
[-C--:B------:R-:W-:Y:S08]  /*a950*/  HMMA.16816.F32 R28, R72, R82.reuse, R28 ;  /* 0x00000052481c723c */ /* 0x080ff0000000181c */
[----:B------:R2:W-:Y:S01]  /*a960*/  MUFU.EX2 R222, R80 ;  /* 0x0000005000de7308 */ /* 0x0005e20000000800 */
[----:B------:R-:W-:Y:S01]  /*a970*/  FFMA.FTZ R231, R218, UR4, -R159 ;  /* 0x00000004dae77c23 */ /* 0x000fe2000801089f */
[----:B------:R-:W-:Y:S01]  /*a980*/  FFMA.FTZ R162, R217, UR4, -R162 ;  /* 0x00000004d9a27c23 */ /* 0x000fe200080108a2 */
[----:B------:R-:W-:Y:S07]  /*a990*/  FFMA.FTZ R161, R210, UR4, -R161 ;  /* 0x00000004d2a17c23 */ /* 0x000fee00080108a1 */
[----:B------:R-:W-:Y:S01]  /*a9a0*/  MUFU.EX2 R227, R227 ;  /* 0x000000e300e37308 */ /* 0x000fe20000000800 */
[----:B------:R-:W-:Y:S01]  /*a9b0*/  MOV R0, R135 ;  /* 0x0000008700007202 */ /* 0x000fe20000000f00 */
[C---:B------:R-:W-:Y:S08]  /*a9c0*/  HMMA.16816.F32 R32, R68.reuse, R82, R32 ;  /* 0x000000524420723c */ /* 0x040ff00000001820 */
[----:B------:R-:W-:Y:S01]  /*a9d0*/  MUFU.EX2 R218, R92 ;  /* 0x0000005c00da7308 */ /* 0x000fe20000000800 */
[----:B------:R-:W-:Y:S09]  /*a9e0*/  MOV R3, R136 ;  /* 0x0000008800037202 */ /* 0x000ff20000000f00 */
[----:B------:R-:W-:Y:S01]  /*a9f0*/  MUFU.EX2 R231, R231 ;  /* 0x000000e700e77308 */ /* 0x000fe20000000800 */
[-C--:B------:R-:W-:Y:S09]  /*aa00*/  HMMA.16816.F32 R36, R68, R84.reuse, R36 ;  /* 0x000000544424723c */ /* 0x080ff20000001824 */
[----:B------:R-:W-:Y:S01]  /*aa10*/  MUFU.EX2 R217, R212 ;  /* 0x000000d400d97308 */ /* 0x000fe20000000800 */
[--C-:B--2---:R-:W-:Y:S09]  /*aa20*/  FFMA.FTZ R80, R219, UR4, -R160.reuse ;  /* 0x00000004db507c23 */ /* 0x104ff200080108a0 */
[----:B------:R-:W-:Y:S01]  /*aa30*/  MUFU.EX2 R219, R81 ;  /* 0x0000005100db7308 */ /* 0x000fe20000000800 */
[C---:B------:R-:W-:Y:S09]  /*aa40*/  HMMA.16816.F32 R40, R72.reuse, R84, R40 ;  /* 0x000000544828723c */ /* 0x040ff20000001828 */
[----:B------:R2:W3:Y:S10]  /*aa50*/  MUFU.EX2 R221, R80 ;  /* 0x0000005000dd7308 */ /* 0x0004f40000000800 */
[----:B------:R-:W-:Y:S01]  /*aa60*/  MUFU.EX2 R162, R162 ;  /* 0x000000a200a27308 */ /* 0x000fe20000000800 */
[-C--:B------:R-:W-:Y:S09]  /*aa70*/  HMMA.16816.F32 R44, R72, R86.reuse, R44 ;  /* 0x00000056482c723c */ /* 0x080ff2000000182c */
[----:B------:R-:W-:Y:S10]  /*aa80*/  MUFU.EX2 R210, R215 ;  /* 0x000000d700d27308 */ /* 0x000ff40000000800 */
[----:B------:R-:W-:Y:S01]  /*aa90*/  MUFU.EX2 R161, R161 ;  /* 0x000000a100a17308 */ /* 0x000fe20000000800 */
[C---:B------:R-:W-:Y:S01]  /*aaa0*/  HMMA.16816.F32 R48, R68.reuse, R86, R48 ;  /* 0x000000564430723c */ /* 0x040fe20000001830 */
[----:B--2---:R-:W2:Y:S07]  /*aab0*/  LDSM.16.MT88.4 R80, [R184+0x7000] ;  /* 0x00700000b850783b */ /* 0x004eae0000004200 */
[-C--:B------:R-:W-:Y:S01]  /*aac0*/  HMMA.16816.F32 R52, R68, R88.reuse, R52 ;  /* 0x000000584434723c */ /* 0x080fe20000001834 */
[----:B------:R-:W4:Y:S07]  /*aad0*/  LDSM.16.MT88.4 R84, [R143+0x7000] ;  /* 0x007000008f54783b */ /* 0x000f2e0000004200 */
[C---:B------:R-:W-:Y:S04]  /*aae0*/  HMMA.16816.F32 R56, R72.reuse, R88, R56 ;  /* 0x000000584838723c */ /* 0x040fe80000001838 */
[--C-:B------:R-:W-:Y:S01]  /*aaf0*/  FFMA.FTZ R88, R229, UR4, -R160.reuse ;  /* 0x00000004e5587c23 */ /* 0x100fe200080108a0 */
[----:B------:R-:W-:Y:S03]  /*ab00*/  FFMA.FTZ R229, R214, UR4, -R159 ;  /* 0x00000004d6e57c23 */ /* 0x000fe6000801089f */
[-C--:B------:R-:W-:Y:S03]  /*ab10*/  HMMA.16816.F32 R60, R72, R90.reuse, R60 ;  /* 0x0000005a483c723c */ /* 0x080fe6000000183c */
[----:B------:R-:W-:Y:S01]  /*ab20*/  FFMA.FTZ R74, R225, UR4, -R160 ;  /* 0x00000004e14a7c23 */ /* 0x000fe200080108a0 */
[----:B------:R-:W5:Y:S01]  /*ab30*/  MUFU.EX2 R229, R229 ;  /* 0x000000e500e57308 */ /* 0x000f620000000800 */
[----:B---3--:R-:W-:Y:S01]  /*ab40*/  F2FP.F16.F32.PACK_AB R72, R218, R221 ;  /* 0x000000ddda48723e */ /* 0x008fe200000000ff */
[----:B------:R-:W-:Y:S01]  /*ab50*/  FADD.FTZ R221, R221, R174 ;  /* 0x000000aedddd7221 */ /* 0x000fe20000010000 */
[----:B------:R-:W-:Y:S01]  /*ab60*/  F2FP.F16.F32.PACK_AB R73, R220, R231 ;  /* 0x000000e7dc49723e */ /* 0x000fe200000000ff */
[----:B------:R-:W-:Y:S06]  /*ab70*/  HMMA.16816.F32 R64, R68, R90, R64 ;  /* 0x0000005a4440723c */ /* 0x000fec0000001840 */
[----:B------:R-:W-:Y:S01]  /*ab80*/  MUFU.EX2 R225, R88 ;  /* 0x0000005800e17308 */ /* 0x000fe20000000800 */
[----:B------:R-:W-:Y:S09]  /*ab90*/  F2FP.F16.F32.PACK_AB R68, R222, R179 ;  /* 0x000000b3de44723e */ /* 0x000ff200000000ff */
[----:B------:R-:W3:Y:S01]  /*aba0*/  MUFU.EX2 R214, R74 ;  /* 0x0000004a00d67308 */ /* 0x000ee20000000800 */
[----:B------:R-:W-:Y:S01]  /*abb0*/  F2FP.F16.F32.PACK_AB R69, R230, R223 ;  /* 0x000000dfe645723e */ /* 0x000fe200000000ff */
[----:B------:R-:W-:Y:S01]  /*abc0*/  FADD.FTZ R179, R179, R168 ;  /* 0x000000a8b3b37221 */ /* 0x000fe20000010000 */
[----:B------:R-:W-:Y:S01]  /*abd0*/  F2FP.F16.F32.PACK_AB R70, R224, R227 ;  /* 0x000000e3e046723e */ /* 0x000fe200000000ff */
[----:B------:R-:W-:Y:S01]  /*abe0*/  FADD.FTZ R223, R223, R170 ;  /* 0x000000aadfdf7221 */ /* 0x000fe20000010000 */
[----:B------:R-:W-:Y:S01]  /*abf0*/  F2FP.F16.F32.PACK_AB R71, R219, R226 ;  /* 0x000000e2db47723e */ /* 0x000fe200000000ff */
[----:B------:R-:W-:Y:S01]  /*ac00*/  FADD.FTZ R231, R231, R178 ;  /* 0x000000b2e7e77221 */ /* 0x000fe20000010000 */
[----:B-----5:R-:W-:Y:S01]  /*ac10*/  F2FP.F16.F32.PACK_AB R75, R216, R229 ;  /* 0x000000e5d84b723e */ /* 0x020fe200000000ff */
[----:B------:R-:W-:Y:S01]  /*ac20*/  FADD.FTZ R222, R222, R179 ;  /* 0x000000b3dede7221 */ /* 0x000fe20000010000 */
[----:B------:R-:W-:Y:S01]  /*ac30*/  FADD.FTZ R223, R230, R223 ;  /* 0x000000dfe6df7221 */ /* 0x000fe20000010000 */
[----:B------:R-:W-:Y:S01]  /*ac40*/  FADD.FTZ R218, R218, R221 ;  /* 0x000000dddada7221 */ /* 0x000fe20000010000 */
[----:B------:R-:W-:Y:S01]  /*ac50*/  FADD.FTZ R220, R220, R231 ;  /* 0x000000e7dcdc7221 */ /* 0x000fe20000010000 */
[-C--:B-1----:R-:W-:Y:S03]  /*ac60*/  HMMA.16816.F32 R4, R68, R76.reuse, R4 ;  /* 0x0000004c4404723c */ /* 0x082fe60000001804 */
[----:B---3--:R-:W-:Y:S01]  /*ac70*/  F2FP.F16.F32.PACK_AB R74, R214, R225 ;  /* 0x000000e1d64a723e */ /* 0x008fe200000000ff */
        /* <DEDUP_REMOVED lines=8> */
[----:B------:R-:W-:Y:S03]  /*ad00*/  FADD.FTZ R216, R216, R229 ;  /* 0x000000e5d8d87221 */ /* 0x000fe60000010000 */
[-C--:B------:R-:W-:Y:S08]  /*ad10*/  HMMA.16816.F32 R12, R72, R78.reuse, R12 ;  /* 0x0000004e480c723c */ /* 0x080ff0000000180c */
[C---:B------:R-:W-:Y:S01]  /*ad20*/  HMMA.16816.F32 R16, R68.reuse, R78, R16 ;  /* 0x0000004e4410723c */ /* 0x040fe20000001810 */
[----:B------:R-:W1:Y:S07]  /*ad30*/  LDSM.16.MT88.4 R76, [R142+0x7000] ;  /* 0x007000008e4c783b */ /* 0x000e6e0000004200 */
[-C--:B--2---:R-:W-:Y:S08]  /*ad40*/  HMMA.16816.F32 R20, R68, R80.reuse, R20 ;  /* 0x000000504414723c */ /* 0x084ff00000001814 */
[C---:B------:R-:W-:Y:S04]  /*ad50*/  HMMA.16816.F32 R24, R72.reuse, R80, R24 ;  /* 0x000000504818723c */ /* 0x040fe80000001818 */
[--C-:B------:R-:W-:Y:S01]  /*ad60*/  FFMA.FTZ R81, R182, UR4, -R160.reuse ;  /* 0x00000004b6517c23 */ /* 0x100fe200080108a0 */
[--C-:B------:R-:W-:Y:S01]  /*ad70*/  FFMA.FTZ R80, R140, UR4, -R159.reuse ;  /* 0x000000048c507c23 */ /* 0x100fe2000801089f */
[--C-:B------:R-:W-:Y:S01]  /*ad80*/  FFMA.FTZ R182, R139, UR4, -R159.reuse ;  /* 0x000000048bb67c23 */ /* 0x100fe2000801089f */
[----:B------:R-:W-:Y:S01]  /*ad90*/  FFMA.FTZ R159, R137, UR4, -R159 ;  /* 0x00000004899f7c23 */ /* 0x000fe2000801089f */
[-C--:B------:R-:W-:Y:S01]  /*ada0*/  HMMA.16816.F32 R28, R72, R82.reuse, R28 ;  /* 0x00000052481c723c */ /* 0x080fe2000000181c */
[----:B------:R-:W2:Y:S02]  /*adb0*/  MUFU.EX2 R140, R81 ;  /* 0x00000051008c7308 */ /* 0x000ea40000000800 */
[----:B------:R-:W-:Y:S08]  /*adc0*/  FFMA.FTZ R160, R211, UR4, -R160 ;  /* 0x00000004d3a07c23 */ /* 0x000ff000080108a0 */
[----:B------:R-:W-:Y:S01]  /*add0*/  MUFU.EX2 R139, R80 ;  /* 0x00000050008b7308 */ /* 0x000fe20000000800 */
[C---:B------:R-:W-:Y:S09]  /*ade0*/  HMMA.16816.F32 R32, R68.reuse, R82, R32 ;  /* 0x000000524420723c */ /* 0x040ff20000001820 */
[----:B------:R-:W3:Y:S10]  /*adf0*/  MUFU.EX2 R182, R182 ;  /* 0x000000b600b67308 */ /* 0x000ef40000000800 */
[----:B------:R-:W5:Y:S01]  /*ae00*/  MUFU.EX2 R211, R160 ;  /* 0x000000a000d37308 */ /* 0x000f620000000800 */
[-C--:B----4-:R-:W-:Y:S09]  /*ae10*/  HMMA.16816.F32 R36, R68, R84.reuse, R36 ;  /* 0x000000544424723c */ /* 0x090ff20000001824 */
[----:B------:R-:W4:Y:S01]  /*ae20*/  MUFU.EX2 R159, R159 ;  /* 0x0000009f009f7308 */ /* 0x000f220000000800 */
[C---:B------:R-:W-:Y:S08]  /*ae30*/  HMMA.16816.F32 R40, R72.reuse, R84, R40 ;  /* 0x000000544828723c */ /* 0x040ff00000001828 */
[-C--:B------:R-:W-:Y:S08]  /*ae40*/  HMMA.16816.F32 R44, R72, R86.reuse, R44 ;  /* 0x00000056482c723c */ /* 0x080ff0000000182c */
[C---:B------:R-:W-:Y:S01]  /*ae50*/  HMMA.16816.F32 R48, R68.reuse, R86, R48 ;  /* 0x000000564430723c */ /* 0x040fe20000001830 */
[----:B------:R-:W4:Y:S07]  /*ae60*/  LDSM.16.MT88.4 R84, [R143+0x7800] ;  /* 0x007800008f54783b */ /* 0x000f2e0000004200 */
[-C--:B-1----:R-:W-:Y:S08]  /*ae70*/  HMMA.16816.F32 R52, R68, R76.reuse, R52 ;  /* 0x0000004c4434723c */ /* 0x082ff00000001834 */
[C---:B------:R-:W-:Y:S08]  /*ae80*/  HMMA.16816.F32 R56, R72.reuse, R76, R56 ;  /* 0x0000004c4838723c */ /* 0x040ff00000001838 */
[-C--:B------:R-:W-:Y:S03]  /*ae90*/  HMMA.16816.F32 R60, R72, R78.reuse, R60 ;  /* 0x0000004e483c723c */ /* 0x080fe6000000183c */
[----:B--2---:R-:W-:Y:S01]  /*aea0*/  F2FP.F16.F32.PACK_AB R72, R140, R181 ;  /* 0x000000b58c48723e */ /* 0x004fe200000000ff */
[----:B------:R-:W-:Y:S01]  /*aeb0*/  FADD.FTZ R181, R181, R214 ;  /* 0x000000d6b5b57221 */ /* 0x000fe20000010000 */
[----:B---3--:R-:W-:Y:S01]  /*aec0*/  F2FP.F16.F32.PACK_AB R73, R182, R139 ;  /* 0x0000008bb649723e */ /* 0x008fe200000000ff */
[----:B------:R-:W-:Y:S01]  /*aed0*/  FADD.FTZ R139, R139, R216 ;  /* 0x000000d88b8b7221 */ /* 0x000fe20000010000 */
[----:B-----5:R-:W-:Y:S01]  /*aee0*/  F2FP.F16.F32.PACK_AB R74, R211, R180 ;  /* 0x000000b4d34a723e */ /* 0x020fe200000000ff */
[----:B------:R-:W-:Y:S04]  /*aef0*/  HMMA.16816.F32 R64, R68, R78, R64 ;  /* 0x0000004e4440723c */ /* 0x000fe80000001840 */
        /* <DEDUP_REMOVED lines=10> */
[----:B------:R-:W-:Y:S01]  /*afa0*/  FADD.FTZ R139, R182, R139 ;  /* 0x0000008bb68b7221 */ /* 0x000fe20000010000 */
[----:B------:R-:W-:Y:S01]  /*afb0*/  FADD.FTZ R209, R217, R208 ;  /* 0x000000d0d9d17221 */ /* 0x000fe20000010000 */
[----:B------:R-:W-:Y:S01]  /*afc0*/  FADD.FTZ R204, R210, R213 ;  /* 0x000000d5d2cc7221 */ /* 0x000fe20000010000 */
[-C--:B------:R-:W-:Y:S01]  /*afd0*/  HMMA.16816.F32 R128, R68, R116.reuse, R4 ;  /* 0x000000744480723c */ /* 0x080fe20000001804 */
[----:B------:R-:W1:Y:S02]  /*afe0*/  LDSM.16.MT88.4 R4, [R142+0x7800] ;  /* 0x007800008e04783b */ /* 0x000e640000004200 */
[----:B------:R-:W-:Y:S01]  /*aff0*/  FADD.FTZ R180, R180, R181 ;  /* 0x000000b5b4b47221 */ /* 0x000fe20000010000 */
[----:B------:R-:W-:Y:S01]  /*b000*/  FADD.FTZ R138, R138, R139 ;  /* 0x0000008b8a8a7221 */ /* 0x000fe20000010000 */
[----:B------:R-:W-:Y:S01]  /*b010*/  FADD.FTZ R209, R162, R209 ;  /* 0x000000d1a2d17221 */ /* 0x000fe20000010000 */
[----:B------:R-:W-:Y:S01]  /*b020*/  FADD.FTZ R204, R161, R204 ;  /* 0x000000cca1cc7221 */ /* 0x000fe20000010000 */
[----:B------:R-:W-:Y:S01]  /*b030*/  FADD.FTZ R207, R211, R180 ;  /* 0x000000b4d3cf7221 */ /* 0x000fe20000010000 */
[C---:B------:R-:W-:Y:S04]  /*b040*/  HMMA.16816.F32 R124, R72.reuse, R116, R8 ;  /* 0x00000074487c723c */ /* 0x040fe80000001808 */
[----:B------:R-:W-:Y:S04]  /*b050*/  FADD.FTZ R205, R159, R138 ;  /* 0x0000008a9fcd7221 */ /* 0x000fe80000010000 */
        /* <DEDUP_REMOVED lines=16> */
.L_x_797:
[----:B------:R-:W1:Y:S01]  /*b160*/  SHFL.BFLY PT, R0, R209, 0x2, 0x1f ;  /* 0x0c401f00d1007f89 */ /* 0x000e6200000e0000 */
[----:B------:R-:W2:Y:S01]  /*b170*/  S2UR UR4, SR_CgaCtaId ;  /* 0x00000000000479c3 */ /* 0x000ea20000008800 */
[----:B------:R-:W-:Y:S02]  /*b180*/  UMOV UR5, 0x400 ;  /* 0x0000040000057882 */ /* 0x000fe40000000000 */
[----:B------:R-:W3:Y:S04]  /*b190*/  SHFL.BFLY PT, R3, R204, 0x2, 0x1f ;  /* 0x0c401f00cc037f89 */ /* 0x000ee800000e0000 */
[----:B------:R-:W4:Y:S01]  /*b1a0*/  SHFL.BFLY PT, R2, R207, 0x2, 0x1f ;  /* 0x0c401f00cf027f89 */ /* 0x000f2200000e0000 */
[----:B------:R-:W4:Y:S03]  /*b1b0*/  LDC R16, c[0x0][0x434] ;  /* 0x00010d00ff107b82 */ /* 0x000f260000000800 */
[----:B------:R-:W5:Y:S05]  /*b1c0*/  SHFL.BFLY PT, R6, R205, 0x2, 0x1f ;  /* 0x0c401f00cd067f89 */ /* 0x000f6a00000e0000 */
[----:B------:R-:W5:Y:S01]  /*b1d0*/  S2UR UR6, SR_CTAID.Z ;  /* 0x00000000000679c3 */ /* 0x000f620000002700 */
[----:B-1----:R-:W-:Y:S01]  /*b1e0*/  FADD.FTZ R5, R0, R209 ;  /* 0x000000d100057221 */ /* 0x002fe20000010000 */
[----:B--2---:R-:W-:Y:S01]  /*b1f0*/  ULEA UR4, UR4, UR5, 0x18 ;  /* 0x0000000504047291 */ /* 0x004fe2000f8ec0ff */
[----:B------:R-:W1:Y:S05]  /*b200*/  S2R R0, SR_TID.X ;  /* 0x0000000000007919 */ /* 0x000e6a0000002100 */
[----:B------:R-:W2:Y:S01]  /*b210*/  S2UR UR7, SR_CTAID.Y ;  /* 0x00000000000779c3 */ /* 0x000ea20000002600 */
[----:B---3--:R-:W-:Y:S01]  /*b220*/  FADD.FTZ R4, R3, R204 ;  /* 0x000000cc03047221 */ /* 0x008fe20000010000 */
[----:B------:R-:W3:Y:S01]  /*b230*/  SHFL.BFLY PT, R8, R5, 0x1, 0x1f ;  /* 0x0c201f0005087f89 */ /* 0x000ee200000e0000 */
[----:B----4-:R-:W-:-:S03]  /*b240*/  FADD.FTZ R3, R2, R207 ;  /* 0x000000cf02037221 */ /* 0x010fc60000010000 */
[----:B------:R-:W4:Y:S01]  /*b250*/  SHFL.BFLY PT, R7, R4, 0x1, 0x1f ;  /* 0x0c201f0004077f89 */ /* 0x000f2200000e0000 */
[----:B-----5:R-:W-:-:S03]  /*b260*/  FADD.FTZ R13, R6, R205 ;  /* 0x000000cd060d7221 */ /* 0x020fc60000010000 */
[----:B------:R-:W5:Y:S04]  /*b270*/  SHFL.BFLY PT, R2, R3, 0x1, 0x1f ;  /* 0x0c201f0003027f89 */ /* 0x000f6800000e0000 */
[----:B------:R-:W2:Y:S01]  /*b280*/  SHFL.BFLY PT, R12, R13, 0x1, 0x1f ;  /* 0x0c201f000d0c7f89 */ /* 0x000ea200000e0000 */
[----:B---3--:R-:W-:Y:S01]  /*b290*/  FADD.FTZ R8, R5, R8 ;  /* 0x0000000805087221 */ /* 0x008fe20000010000 */
[----:B-1----:R-:W-:Y:S01]  /*b2a0*/  SHF.L.U32 R9, R0, 0x4, RZ ;  /* 0x0000000400097819 */ /* 0x002fe200000006ff */
[----:B----4-:R-:W-:Y:S01]  /*b2b0*/  FADD.FTZ R7, R4, R7 ;  /* 0x0000000704077221 */ /* 0x010fe20000010000 */
[----:B------:R-:W-:Y:S01]  /*b2c0*/  SHF.L.U32 R6, R0, 0x1, RZ ;  /* 0x0000000100067819 */ /* 0x000fe200000006ff */
[----:B------:R-:W1:Y:S01]  /*b2d0*/  MUFU.RCP R11, R8 ;  /* 0x00000008000b7308 */ /* 0x000e620000001000 */
[----:B------:R-:W-:Y:S01]  /*b2e0*/  LOP3.LUT R9, R9, 0x1c0, RZ, 0xc0, !PT ;  /* 0x000001c009097812 */ /* 0x000fe200078ec0ff */
[----:B-----5:R-:W-:Y:S01]  /*b2f0*/  FADD.FTZ R2, R3, R2 ;  /* 0x0000000203027221 */ /* 0x020fe20000010000 */
[----:B------:R-:W-:Y:S01]  /*b300*/  LOP3.LUT R5, R6, 0x6, RZ, 0xc0, !PT ;  /* 0x0000000606057812 */ /* 0x000fe200078ec0ff */
[----:B--2---:R-:W-:Y:S01]  /*b310*/  FADD.FTZ R3, R13, R12 ;  /* 0x0000000c0d037221 */ /* 0x004fe20000010000 */
[----:B------:R-:W-:-:S02]  /*b320*/  SHF.L.U32 R4, R0, 0x5, RZ ;  /* 0x0000000500047819 */ /* 0x000fc400000006ff */
[----:B------:R-:W-:Y:S01]  /*b330*/  LOP3.LUT R9, R9, 0x38, R6, 0xf8, !PT ;  /* 0x0000003809097812 */ /* 0x000fe200078ef806 */
[----:B------:R-:W2:Y:S01]  /*b340*/  MUFU.RCP R10, R7 ;  /* 0x00000007000a7308 */ /* 0x000ea20000001000 */
[----:B------:R-:W-:Y:S02]  /*b350*/  LOP3.LUT R4, R5, 0x7c00, R4, 0xf8, !PT ;  /* 0x00007c0005047812 */ /* 0x000fe400078ef804 */
[----:B------:R-:W-:Y:S02]  /*b360*/  FSETP.NE.FTZ.AND P0, PT, R3, RZ, PT ;  /* 0x000000ff0300720b */ /* 0x000fe40003f15000 */
[----:B------:R-:W-:Y:S02]  /*b370*/  LOP3.LUT R4, R4, R9, RZ, 0xfc, !PT ;  /* 0x0000000904047212 */ /* 0x000fe400078efcff */
[----:B------:R-:W-:Y:S01]  /*b380*/  FSETP.NE.FTZ.AND P1, PT, R2, RZ, PT ;  /* 0x000000ff0200720b */ /* 0x000fe20003f35000 */
[----:B------:R-:W3:Y:S01]  /*b390*/  MUFU.RCP R6, R3 ;  /* 0x0000000300067308 */ /* 0x000ee20000001000 */
[----:B------:R-:W-:Y:S01]  /*b3a0*/  LEA R9, R4, UR4, 0x1 ;  /* 0x0000000404097c11 */ /* 0x000fe2000f8e08ff */
[----:B------:R-:W4:Y:S01]  /*b3b0*/  LDCU.U8 UR4, c[0x0][0x549] ;  /* 0x0000a920ff0477ac */ /* 0x000f220008000000 */
[----:B------:R-:W-:-:S02]  /*b3c0*/  FSETP.NE.FTZ.AND P6, PT, R8, RZ, PT ;  /* 0x000000ff0800720b */ /* 0x000fc40003fd5000 */
[----:B------:R-:W-:Y:S02]  /*b3d0*/  FSETP.NE.FTZ.AND P5, PT, R7, RZ, PT ;  /* 0x000000ff0700720b */ /* 0x000fe40003fb5000 */
[----:B-1----:R-:W-:Y:S01]  /*b3e0*/  FSEL R11, R11, 1, P6 ;  /* 0x3f8000000b0b7808 */ /* 0x002fe20003000000 */
[----:B------:R-:W1:Y:S01]  /*b3f0*/  MUFU.RCP R5, R2 ;  /* 0x0000000200057308 */ /* 0x000e620000001000 */
[----:B------:R-:W-:Y:S02]  /*b400*/  R2P PR, R0, 0x1c ;  /* 0x0000001c00007804 */ /* 0x000fe40000000000 */
[----:B--2---:R-:W-:Y:S01]  /*b410*/  FSEL R10, R10, 1, P5 ;  /* 0x3f8000000a0a7808 */ /* 0x004fe20002800000 */
[C---:B------:R-:W-:Y:S01]  /*b420*/  FMUL.FTZ R128, R11.reuse, R128 ;  /* 0x000000800b807220 */ /* 0x040fe20000410000 */
[----:B------:R-:W-:Y:S01]  /*b430*/  MOV R4, 0x20 ;  /* 0x0000002000047802 */ /* 0x000fe20000000f00 */
[C---:B------:R-:W-:Y:S01]  /*b440*/  FMUL.FTZ R129, R11.reuse, R129 ;  /* 0x000000810b817220 */ /* 0x040fe20000410000 */
[C---:B------:R-:W-:Y:S01]  /*b450*/  FMUL.FTZ R116, R11.reuse, R116 ;  /* 0x000000740b747220 */ /* 0x040fe20000410000 */
[C---:B------:R-:W-:Y:S01]  /*b460*/  FMUL.FTZ R130, R10.reuse, R130 ;  /* 0x000000820a827220 */ /* 0x040fe20000410000 */
[----:B------:R-:W-:Y:S01]  /*b470*/  FMUL.FTZ R131, R10, R131 ;  /* 0x000000830a837220 */ /* 0x000fe20000410000 */
[----:B---3--:R-:W-:Y:S01]  /*b480*/  FSEL R6, R6, 1, P0 ;  /* 0x3f80000006067808 */ /* 0x008fe20000000000 */
[----:B------:R-:W-:Y:S01]  /*b490*/  FMUL.FTZ R117, R11, R117 ;  /* 0x000000750b757220 */ /* 0x000fe20000410000 */
[C---:B------:R-:W-:Y:S01]  /*b4a0*/  FMUL.FTZ R118, R10.reuse, R118 ;  /* 0x000000760a767220 */ /* 0x040fe20000410000 */
[----:B------:R-:W-:Y:S01]  /*b4b0*/  FMUL.FTZ R119, R10, R119 ;  /* 0x000000770a777220 */ /* 0x000fe20000410000 */
[----:B------:R-:W-:Y:S01]  /*b4c0*/  SEL R4, R4, 0xffffffe0, !P3 ;  /* 0xffffffe004047807 */ /* 0x000fe20005800000 */
[C---:B------:R-:W-:Y:S01]  /*b4d0*/  FMUL.FTZ R126, R6.reuse, R126 ;  /* 0x0000007e067e7220 */ /* 0x040fe20000410000 */
[C---:B------:R-:W-:Y:S01]  /*b4e0*/  FMUL.FTZ R127, R6.reuse, R127 ;  /* 0x0000007f067f7220 */ /* 0x040fe20000410000 */
[C---:B------:R-:W-:Y:S01]  /*b4f0*/  FMUL.FTZ R122, R6.reuse, R122 ;  /* 0x0000007a067a7220 */ /* 0x040fe20000410000 */
        /* <DEDUP_REMOVED lines=31> */
[----:B------:R-:W-:Y:S01]  /*b6f0*/  SEL R6, R6, 0xfffffff0, !P2 ;  /* 0xfffffff006067807 */ /* 0x000fe20005000000 */
        /* <DEDUP_REMOVED lines=16> */
[----:B------:R-:W-:Y:S01]  /*b800*/  F2FP.F16.F32.PACK_AB R118, R119, R118 ;  /* 0x000000767776723e */ /* 0x000fe200000000ff */
[C---:B------:R-:W-:Y:S01]  /*b810*/  FMUL.FTZ R84, R11.reuse, R84 ;  /* 0x000000540b547220 */ /* 0x040fe20000410000 */
[----:B------:R-:W-:Y:S01]  /*b820*/  IADD3 R5, PT, PT, R6, R9, RZ ;  /* 0x0000000906057210 */ /* 0x000fe20007ffe0ff */
[----:B------:R-:W-:Y:S01]  /*b830*/  FMUL.FTZ R85, R11, R85 ;  /* 0x000000550b557220 */ /* 0x000fe20000410000 */
[----:B------:R-:W-:Y:S01]  /*b840*/  IADD3 R15, PT, PT, R4, R9, RZ ;  /* 0x00000009040f7210 */ /* 0x000fe20007ffe0ff */
[C---:B------:R-:W-:Y:S01]  /*b850*/  FMUL.FTZ R86, R10.reuse, R86 ;  /* 0x000000560a567220 */ /* 0x040fe20000410000 */
[----:B------:R-:W-:Y:S01]  /*b860*/  F2FP.F16.F32.PACK_AB R124, R125, R124 ;  /* 0x0000007c7d7c723e */ /* 0x000fe200000000ff */
[C---:B------:R-:W-:Y:S01]  /*b870*/  FMUL.FTZ R87, R10.reuse, R87 ;  /* 0x000000570a577220 */ /* 0x040fe20000410000 */
[----:B------:R-:W-:Y:S01]  /*b880*/  F2FP.F16.F32.PACK_AB R126, R127, R126 ;  /* 0x0000007e7f7e723e */ /* 0x000fe200000000ff */
[----:B------:R-:W-:Y:S01]  /*b890*/  STS [R9], R128 ;  /* 0x0000008009007388 */ /* 0x000fe20000000800 */
[----:B------:R-:W-:Y:S01]  /*b8a0*/  F2FP.F16.F32.PACK_AB R120, R121, R120 ;  /* 0x000000787978723e */ /* 0x000fe200000000ff */
[----:B------:R-:W-:Y:S01]  /*b8b0*/  FMUL.FTZ R80, R11, R80 ;  /* 0x000000500b507220 */ /* 0x000fe20000410000 */
[----:B------:R-:W-:Y:S01]  /*b8c0*/  F2FP.F16.F32.PACK_AB R122, R123, R122 ;  /* 0x0000007a7b7a723e */ /* 0x000fe200000000ff */
[----:B------:R-:W-:Y:S01]  /*b8d0*/  STS [R9+0x400], R130 ;  /* 0x0004008209007388 */ /* 0x000fe20000000800 */
[----:B----4-:R-:W-:Y:S01]  /*b8e0*/  ISETP.NE.AND P3, PT, RZ, UR4, PT ;  /* 0x00000004ff007c0c */ /* 0x010fe2000bf65270 */
[----:B------:R-:W-:Y:S01]  /*b8f0*/  FMUL.FTZ R81, R11, R81 ;  /* 0x000000510b517220 */ /* 0x000fe20000410000 */
[----:B------:R-:W-:Y:S01]  /*b900*/  F2FP.F16.F32.PACK_AB R112, R113, R112 ;  /* 0x000000707170723e */ /* 0x000fe200000000ff */
[----:B------:R-:W-:Y:S01]  /*b910*/  STS [R5], R116 ;  /* 0x0000007405007388 */ /* 0x000fe20000000800 */
[----:B------:R-:W-:Y:S01]  /*b920*/  F2FP.F16.F32.PACK_AB R114, R115, R114 ;  /* 0x000000727372723e */ /* 0x000fe200000000ff */
[----:B------:R-:W-:Y:S01]  /*b930*/  FMUL.FTZ R68, R11, R68 ;  /* 0x000000440b447220 */ /* 0x000fe20000410000 */
[----:B------:R-:W-:Y:S01]  /*b940*/  IADD3 R13, PT, PT, R9, 0x40, RZ ;  /* 0x00000040090d7810 */ /* 0x000fe20007ffe0ff */
[----:B------:R-:W-:Y:S01]  /*b950*/  STS [R5+0x400], R118 ;  /* 0x0004007605007388 */ /* 0x000fe20000000800 */
[----:B------:R-:W-:Y:S01]  /*b960*/  F2FP.F16.F32.PACK_AB R100, R101, R100 ;  /* 0x000000646564723e */ /* 0x000fe200000000ff */
[C---:B------:R-:W-:Y:S01]  /*b970*/  FMUL.FTZ R82, R10.reuse, R82 ;  /* 0x000000520a527220 */ /* 0x040fe20000410000 */
[----:B------:R-:W-:Y:S01]  /*b980*/  F2FP.F16.F32.PACK_AB R102, R103, R102 ;  /* 0x000000666766723e */ /* 0x000fe200000000ff */
[----:B------:R-:W-:Y:S01]  /*b990*/  FMUL.FTZ R83, R10, R83 ;  /* 0x000000530a537220 */ /* 0x000fe20000410000 */
[----:B------:R-:W-:Y:S01]  /*b9a0*/  @P4 IADD3 R13, PT, PT, R9, -0x40, RZ ;  /* 0xffffffc0090d4810 */ /* 0x000fe20007ffe0ff */
[----:B------:R-:W-:Y:S01]  /*b9b0*/  STS [R9+0x2000], R124 ;  /* 0x0020007c09007388 */ /* 0x000fe20000000800 */
[----:B------:R-:W-:Y:S01]  /*b9c0*/  IADD3 R17, PT, PT, R6, R15, RZ ;  /* 0x0000000f06117210 */ /* 0x000fe20007ffe0ff */
[----:B------:R-:W-:Y:S01]  /*b9d0*/  FMUL.FTZ R11, R11, R69 ;  /* 0x000000450b0b7220 */ /* 0x000fe20000410000 */
[----:B------:R-:W-:Y:S01]  /*b9e0*/  F2FP.F16.F32.PACK_AB R108, R109, R108 ;  /* 0x0000006c6d6c723e */ /* 0x000fe200000000ff */
[----:B------:R1:W-:Y:S01]  /*b9f0*/  STS [R9+0x2400], R126 ;  /* 0x0024007e09007388 */ /* 0x0003e20000000800 */
[----:B------:R-:W-:Y:S01]  /*ba00*/  F2FP.F16.F32.PACK_AB R110, R111, R110 ;  /* 0x0000006e6f6e723e */ /* 0x000fe200000000ff */
[C---:B------:R-:W-:Y:S01]  /*ba10*/  FMUL.FTZ R70, R10.reuse, R70 ;  /* 0x000000460a467220 */ /* 0x040fe20000410000 */
[----:B------:R-:W-:Y:S01]  /*ba20*/  F2FP.F16.F32.PACK_AB R104, R105, R104 ;  /* 0x000000686968723e */ /* 0x000fe200000000ff */
[----:B------:R-:W-:Y:S01]  /*ba30*/  FMUL.FTZ R71, R10, R71 ;  /* 0x000000470a477220 */ /* 0x000fe20000410000 */
[----:B------:R-:W-:Y:S01]  /*ba40*/  F2FP.F16.F32.PACK_AB R106, R107, R106 ;  /* 0x0000006a6b6a723e */ /* 0x000fe200000000ff */
[----:B------:R-:W-:Y:S01]  /*ba50*/  STS [R5+0x2000], R120 ;  /* 0x0020007805007388 */ /* 0x000fe20000000800 */
[----:B------:R-:W-:Y:S01]  /*ba60*/  F2FP.F16.F32.PACK_AB R96, R97, R96 ;  /* 0x000000606160723e */ /* 0x000fe200000000ff */
[----:B------:R-:W2:Y:S01]  /*ba70*/  @P6 LDC R25, c[0x0][0x458] ;  /* 0x00011600ff196b82 */ /* 0x000ea20000000800 */
[----:B------:R-:W-:Y:S01]  /*ba80*/  F2FP.F16.F32.PACK_AB R98, R99, R98 ;  /* 0x000000626362723e */ /* 0x000fe200000000ff */
[----:B------:R3:W-:Y:S01]  /*ba90*/  STS [R5+0x2400], R122 ;  /* 0x0024007a05007388 */ /* 0x0007e20000000800 */
[----:B------:R-:W-:Y:S01]  /*baa0*/  F2FP.F16.F32.PACK_AB R84, R85, R84 ;  /* 0x000000545554723e */ /* 0x000fe200000000ff */
[----:B------:R-:W4:Y:S01]  /*bab0*/  @P5 MUFU.LG2 R7, R7 ;  /* 0x0000000700075308 */ /* 0x000f220000000c00 */
[----:B------:R-:W-:Y:S01]  /*bac0*/  F2FP.F16.F32.PACK_AB R86, R87, R86 ;  /* 0x000000565756723e */ /* 0x000fe200000000ff */
[----:B------:R-:W-:Y:S01]  /*bad0*/  STS [R15], R112 ;  /* 0x000000700f007388 */ /* 0x000fe20000000800 */
[-C--:B------:R-:W-:Y:S01]  /*bae0*/  IADD3 R19, PT, PT, R6, R13.reuse, RZ ;  /* 0x0000000d06137210 */ /* 0x080fe20007ffe0ff */
[----:B------:R-:W2:Y:S01]  /*baf0*/  @P5 LDC R26, c[0x0][0x458] ;  /* 0x00011600ff1a5b82 */ /* 0x000ea20000000800 */
[----:B------:R-:W-:Y:S01]  /*bb00*/  F2FP.F16.F32.PACK_AB R92, R93, R92 ;  /* 0x0000005c5d5c723e */ /* 0x000fe200000000ff */
[----:B------:R-:W-:Y:S01]  /*bb10*/  STS [R15+0x400], R114 ;  /* 0x000400720f007388 */ /* 0x000fe20000000800 */
[----:B------:R-:W-:Y:S01]  /*bb20*/  F2FP.F16.F32.PACK_AB R94, R95, R94 ;  /* 0x0000005e5f5e723e */ /* 0x000fe200000000ff */
[----:B------:R-:W2:Y:S01]  /*bb30*/  LDCU.U8 UR4, c[0x0][0x548] ;  /* 0x0000a900ff0477ac */ /* 0x000ea20008000000 */
[----:B------:R-:W-:Y:S01]  /*bb40*/  F2FP.F16.F32.PACK_AB R88, R89, R88 ;  /* 0x000000585958723e */ /* 0x000fe200000000ff */
[----:B------:R-:W-:Y:S01]  /*bb50*/  STS [R17], R100 ;  /* 0x0000006411007388 */ /* 0x000fe20000000800 */
[----:B------:R-:W-:Y:S01]  /*bb60*/  F2FP.F16.F32.PACK_AB R90, R91, R90 ;  /* 0x0000005a5b5a723e */ /* 0x000fe200000000ff */
[----:B------:R-:W2:Y:S01]  /*bb70*/  @P3 LDC R22, c[0x0][0x430] ;  /* 0x00010c00ff163b82 */ /* 0x000ea20000000800 */
[----:B-1----:R-:W-:Y:S01]  /*bb80*/  IADD3 R9, PT, PT, R4, R13, RZ ;  /* 0x0000000d04097210 */ /* 0x002fe20007ffe0ff */
[----:B------:R-:W-:Y:S01]  /*bb90*/  STS [R17+0x400], R102 ;  /* 0x0004006611007388 */ /* 0x000fe20000000800 */
[----:B------:R-:W-:-:S02]  /*bba0*/  F2FP.F16.F32.PACK_AB R80, R81, R80 ;  /* 0x000000505150723e */ /* 0x000fc400000000ff */
[----:B------:R-:W-:Y:S01]  /*bbb0*/  F2FP.F16.F32.PACK_AB R82, R83, R82 ;  /* 0x000000525352723e */ /* 0x000fe200000000ff */
[----:B------:R-:W-:Y:S01]  /*bbc0*/  STS [R15+0x2000], R108 ;  /* 0x0020006c0f007388 */ /* 0x000fe20000000800 */
[----:B------:R-:W-:Y:S02]  /*bbd0*/  F2FP.F16.F32.PACK_AB R11, R11, R68 ;  /* 0x000000440b0b723e */ /* 0x000fe400000000ff */
[----:B------:R-:W-:Y:S01]  /*bbe0*/  F2FP.F16.F32.PACK_AB R70, R71, R70 ;  /* 0x000000464746723e */ /* 0x000fe200000000ff */
[----:B------:R1:W-:Y:S01]  /*bbf0*/  STS [R15+0x2400], R110 ;  /* 0x0024006e0f007388 */ /* 0x0003e20000000800 */
[----:B------:R-:W-:Y:S01]  /*bc00*/  IADD3 R21, PT, PT, R6, R9, RZ ;  /* 0x0000000906157210 */ /* 0x000fe20007ffe0ff */
[----:B---3--:R-:W3:Y:S01]  /*bc10*/  LDC.64 R4, c[0x0][0x400] ;  /* 0x00010000ff047b82 */ /* 0x008ee20000000a00 */
[----:B------:R-:W-:Y:S01]  /*bc20*/  F2FP.F16.F32.PACK_AB R76, R77, R76 ;  /* 0x0000004c4d4c723e */ /* 0x000fe200000000ff */
[----:B------:R-:W-:Y:S01]  /*bc30*/  STS [R17+0x2000], R104 ;  /* 0x0020006811007388 */ /* 0x000fe20000000800 */
[----:B------:R-:W-:Y:S01]  /*bc40*/  F2FP.F16.F32.PACK_AB R78, R79, R78 ;  /* 0x0000004e4f4e723e */ /* 0x000fe200000000ff */
[----:B------:R1:W1:Y:S01]  /*bc50*/  @P6 MUFU.LG2 R6, R8 ;  /* 0x0000000800066308 */ /* 0x0002620000000c00 */
[----:B------:R-:W-:Y:S01]  /*bc60*/  F2FP.F16.F32.PACK_AB R74, R75, R74 ;  /* 0x0000004a4b4a723e */ /* 0x000fe200000000ff */
[----:B------:R5:W-:Y:S01]  /*bc70*/  STS [R17+0x2400], R106 ;  /* 0x0024006a11007388 */ /* 0x000be20000000800 */
[----:B------:R-:W-:-:S03]  /*bc80*/  @P3 MOV R27, 0x1 ;  /* 0x00000001001b3802 */ /* 0x000fc60000000f00 */
[----:B------:R2:W-:Y:S04]  /*bc90*/  STS [R13], R96 ;  /* 0x000000600d007388 */ /* 0x0005e80000000800 */
[----:B------:R2:W-:Y:S04]  /*bca0*/  STS [R13+0x400], R98 ;  /* 0x000400620d007388 */ /* 0x0005e80000000800 */
[----:B------:R2:W-:Y:S04]  /*bcb0*/  STS [R19], R84 ;  /* 0x0000005413007388 */ /* 0x0005e80000000800 */
[----:B------:R2:W-:Y:S01]  /*bcc0*/  STS [R19+0x400], R86 ;  /* 0x0004005613007388 */ /* 0x0005e20000000800 */
[----:B-1----:R-:W1:Y:S03]  /*bcd0*/  @P3 LDC.64 R14, c[0x0][0x430] ;  /* 0x00010c00ff0e3b82 */ /* 0x002e660000000a00 */
[----:B------:R1:W-:Y:S04]  /*bce0*/  STS [R13+0x2000], R92 ;  /* 0x0020005c0d007388 */ /* 0x0003e80000000800 */
[----:B------:R1:W-:Y:S01]  /*bcf0*/  STS [R13+0x2400], R94 ;  /* 0x0024005e0d007388 */ /* 0x0003e20000000800 */
[----:B-----5:R1:W1:Y:S03]  /*bd00*/  @P1 MUFU.LG2 R17, R2 ;  /* 0x0000000200111308 */ /* 0x0202660000000c00 */
[----:B------:R1:W-:Y:S04]  /*bd10*/  STS [R19+0x2000], R88 ;  /* 0x0020005813007388 */ /* 0x0003e80000000800 */
[----:B------:R1:W-:Y:S04]  /*bd20*/  STS [R19+0x2400], R90 ;  /* 0x0024005a13007388 */ /* 0x0003e80000000800 */
[----:B------:R1:W-:Y:S04]  /*bd30*/  STS [R9], R80 ;  /* 0x0000005009007388 */ /* 0x0003e80000000800 */
[----:B------:R1:W-:Y:S02]  /*bd40*/  STS [R9+0x400], R82 ;  /* 0x0004005209007388 */ /* 0x0003e40000000800 */
[----:B-1----:R-:W-:-:S02]  /*bd50*/  @P3 IMAD R20, R15, R14, RZ ;  /* 0x0000000e0f143224 */ /* 0x002fc400078e02ff */
[----:B------:R1:W-:Y:S04]  /*bd60*/  STS [R21], R11 ;  /* 0x0000000b15007388 */ /* 0x0003e80000000800 */
[----:B------:R1:W-:Y:S04]  /*bd70*/  STS [R21+0x400], R70 ;  /* 0x0004004615007388 */ /* 0x0003e80000000800 */
[----:B------:R1:W-:Y:S04]  /*bd80*/  STS [R9+0x2000], R76 ;  /* 0x0020004c09007388 */ /* 0x0003e80000000800 */
[----:B------:R1:W-:Y:S04]  /*bd90*/  STS [R9+0x2400], R78 ;  /* 0x0024004e09007388 */ /* 0x0003e80000000800 */
[----:B------:R1:W-:Y:S04]  /*bda0*/  STS [R21+0x2000], R72 ;  /* 0x0020004815007388 */ /* 0x0003e80000000800 */
[----:B------:R1:W-:Y:S01]  /*bdb0*/  STS [R21+0x2400], R74 ;  /* 0x0024004a15007388 */ /* 0x0003e20000000800 */
[----:B--234-:R-:W-:Y:S05]  /*bdc0*/  @P3 BRA `(.L_x_801) ;  /* 0x0000000000283947 */ /* 0x01cfea0003800000 */
[----:B------:R-:W-:Y:S01]  /*bdd0*/  ISETP.NE.AND P2, PT, RZ, UR4, PT ;  /* 0x00000004ff007c0c */ /* 0x000fe2000bf45270 */
[----:B-1----:R-:W1:-:S12]  /*bde0*/  LDC R9, c[0x0][0x3e0] ;  /* 0x0000f800ff097b82 */ /* 0x002e580000000800 */
[----:B------:R-:W2:Y:S01]  /*bdf0*/  @P2 LDC R20, c[0x0][0x454] ;  /* 0x00011500ff142b82 */ /* 0x000ea20000000800 */
[----:B------:R-:W-:Y:S02]  /*be00*/  @P2 MOV R22, 0x1 ;  /* 0x0000000100162802 */ /* 0x000fe40000000f00 */
[----:B------:R-:W-:-:S05]  /*be10*/  @!P2 MOV R22, 0x1 ;  /* 0x000000010016a802 */ /* 0x000fca0000000f00 */
[----:B------:R-:W1:Y:S08]  /*be20*/  @P2 LDC R8, c[0x0][0x454] ;  /* 0x00011500ff082b82 */ /* 0x000e700000000800 */
[----:B------:R-:W3:Y:S08]  /*be30*/  @!P2 LDC R2, c[0x0][0x434] ;  /* 0x00010d00ff02ab82 */ /* 0x000ef00000000800 */
[----:B------:R-:W4:Y:S01]  /*be40*/  @!P2 LDC R20, c[0x0][0x434] ;  /* 0x00010d00ff14ab82 */ /* 0x000f220000000800 */
[----:B-1----:R-:W-:-:S02]  /*be50*/  @P2 IMAD R27, R8, R9, RZ ;  /* 0x00000009081b2224 */ /* 0x002fc400078e02ff */
[----:B--23--:R-:W-:-:S07]  /*be60*/  @!P2 IMAD R27, R2, R9, RZ ;  /* 0x00000009021ba224 */ /* 0x00cfce00078e02ff */
.L_x_801:
[----:B------:R-:W-:Y:S01]  /*be70*/  BAR.SYNC.DEFER_BLOCKING 0x0 ;  /* 0x0000000000007b1d */ /* 0x000fe20000010000 */
[----:B------:R-:W-:Y:S01]  /*be80*/  @P6 FMUL.FTZ R29, R6, 0.69314718246459960938 ;  /* 0x3f317218061d6820 */ /* 0x000fe20000410000 */
[----:B------:R-:W-:Y:S01]  /*be90*/  SHF.L.U32 R2, R0, 0x3, RZ ;  /* 0x0000000300027819 */ /* 0x000fe200000006ff */
[----:B------:R-:W-:Y:S01]  /*bea0*/  @P5 FMUL.FTZ R6, R7, 0.69314718246459960938 ;  /* 0x3f31721807065820 */ /* 0x000fe20000410000 */
[----:B------:R-:W-:Y:S01]  /*beb0*/  ISETP.NE.AND P3, PT, RZ, UR4, !P3 ;  /* 0x00000004ff007c0c */ /* 0x000fe2000df65270 */
[----:B----4-:R-:W-:-:S03]  /*bec0*/  IMAD R20, R20, UR6, RZ ;  /* 0x0000000614147c24 */ /* 0x010fc6000f8e02ff */
[----:B------:R-:W2:Y:S01]  /*bed0*/  @P1 LDC R19, c[0x0][0x458] ;  /* 0x00011600ff131b82 */ /* 0x000ea20000000800 */
[----:B------:R-:W-:Y:S01]  /*bee0*/  MOV R23, 0x7f800000 ;  /* 0x7f80000000177802 */ /* 0x000fe20000000f00 */
[----:B-1----:R-:W1:Y:S01]  /*bef0*/  @P0 MUFU.LG2 R21, R3 ;  /* 0x0000000300150308 */ /* 0x002e620000000c00 */
[----:B------:R-:W-:Y:S01]  /*bf00*/  LOP3.LUT R30, R2, 0x38, RZ, 0xc0, !PT ;  /* 0x00000038021e7812 */ /* 0x000fe200078ec0ff */
[----:B------:R-:W-:Y:S01]  /*bf10*/  @P5 FFMA.FTZ R23, R135, R26, R6 ;  /* 0x0000001a87175223 */ /* 0x000fe20000010006 */
[----:B------:R-:W-:Y:S01]  /*bf20*/  LOP3.LUT P5, RZ, R0, 0x3, RZ, 0xc0, !PT ;  /* 0x0000000300ff7812 */ /* 0x000fe200078ac0ff */
[----:B------:R-:W-:Y:S01]  /*bf30*/  IMAD R28, R16, UR7, RZ ;  /* 0x00000007101c7c24 */ /* 0x000fe2000f8e02ff */
[----:B------:R-:W-:Y:S01]  /*bf40*/  MOV R24, 0x7f800000 ;  /* 0x7f80000000187802 */ /* 0x000fe20000000f00 */
[----:B------:R-:W3:Y:S01]  /*bf50*/  @P0 LDC R18, c[0x0][0x458] ;  /* 0x00011600ff120b82 */ /* 0x000ee20000000800 */
[----:B------:R-:W-:Y:S01]  /*bf60*/  @P6 FFMA.FTZ R24, R136, R25, R29 ;  /* 0x0000001988186223 */ /* 0x000fe2000001001d */
[----:B------:R-:W-:Y:S01]  /*bf70*/  MOV R31, RZ ;  /* 0x000000ff001f7202 */ /* 0x000fe20000000f00 */
[----:B------:R-:W-:Y:S01]  /*bf80*/  @!P3 IMAD R20, R27, UR7, R20 ;  /* 0x000000071b14bc24 */ /* 0x000fe2000f8e0214 */
[----:B------:R-:W-:Y:S01]  /*bf90*/  SEL R25, R28, RZ, P3 ;  /* 0x000000ff1c197207 */ /* 0x000fe20001800000 */
[----:B------:R-:W-:Y:S01]  /*bfa0*/  IMAD R33, R199, R22, RZ ;  /* 0x00000016c7217224 */ /* 0x000fe200078e02ff */
[----:B------:R-:W-:Y:S01]  /*bfb0*/  SHF.R.S32.HI R28, RZ, 0x1f, R28 ;  /* 0x0000001fff1c7819 */ /* 0x000fe2000001141c */
[----:B------:R-:W-:Y:S01]  /*bfc0*/  IMAD.WIDE.U32 R30, R4, UR7, R30 ;  /* 0x00000007041e7c25 */ /* 0x000fe2000f8e001e */
[----:B------:R-:W4:Y:S03]  /*bfd0*/  LDC.64 R6, c[0x0][0x410] ;  /* 0x00010400ff067b82 */ /* 0x000f260000000a00 */
[----:B------:R-:W-:Y:S01]  /*bfe0*/  @P1 FMUL.FTZ R29, R17, 0.69314718246459960938 ;  /* 0x3f317218111d1820 */ /* 0x000fe20000410000 */
[----:B------:R2:W4:Y:S01]  /*bff0*/  LDS.128 R12, [R198] ;  /* 0x00000000c60c7984 */ /* 0x0005220000000c00 */
[--C-:B------:R-:W-:Y:S01]  /*c000*/  IADD3 R25, P4, P2, R33, R25, R20.reuse ;  /* 0x0000001921197210 */ /* 0x100fe20007a9e014 */
[----:B-1----:R-:W-:Y:S01]  /*c010*/  @P0 FMUL.FTZ R4, R21, 0.69314718246459960938 ;  /* 0x3f31721815040820 */ /* 0x002fe20000410000 */
[----:B------:R-:W-:Y:S01]  /*c020*/  SHF.R.S32.HI R17, RZ, 0x1f, R33 ;  /* 0x0000001fff117819 */ /* 0x000fe20000011421 */
[----:B------:R1:W1:Y:S01]  /*c030*/  LDS.128 R8, [R198+0x800] ;  /* 0x00080000c6087984 */ /* 0x0002620000000c00 */
[----:B------:R-:W-:Y:S01]  /*c040*/  SEL R28, R28, RZ, P3 ;  /* 0x000000ff1c1c7207 */ /* 0x000fe20001800000 */
[----:B------:R-:W1:Y:S01]  /*c050*/  LDC.64 R2, c[0x0][0x408] ;  /* 0x00010200ff027b82 */ /* 0x000e620000000a00 */
[----:B------:R-:W-:Y:S01]  /*c060*/  SHF.R.S32.HI R20, RZ, 0x1f, R20 ;  /* 0x0000001fff147819 */ /* 0x000fe20000011414 */
[----:B------:R-:W-:Y:S01]  /*c070*/  BSSY.RECONVERGENT B0, `(.L_x_802) ;  /* 0x0000030000007945 */ /* 0x000fe20003800200 */
[----:B------:R-:W-:Y:S01]  /*c080*/  MOV R27, 0x7f800000 ;  /* 0x7f800000001b7802 */ /* 0x000fe20000000f00 */
[----:B--2---:R-:W-:Y:S01]  /*c090*/  @P1 FFMA.FTZ R27, R134, R19, R29 ;  /* 0x00000013861b1223 */ /* 0x004fe2000001001d */
[----:B------:R-:W-:Y:S01]  /*c0a0*/  MOV R26, 0x7f800000 ;  /* 0x7f800000001a7802 */ /* 0x000fe20000000f00 */
[----:B------:R-:W-:Y:S01]  /*c0b0*/  IMAD R37, R5, UR7, R31 ;  /* 0x0000000705257c24 */ /* 0x000fe2000f8e021f */
[----:B------:R-:W-:Y:S01]  /*c0c0*/  IADD3.X R28, PT, PT, R17, R28, R20, P4, P2 ;  /* 0x0000001c111c7210 */ /* 0x000fe200027e4414 */
[----:B---3--:R-:W-:Y:S01]  /*c0d0*/  @P0 FFMA.FTZ R26, R133, R18, R4 ;  /* 0x00000012851a0223 */ /* 0x008fe20000010004 */
[----:B------:R-:W-:Y:S06]  /*c0e0*/  @P5 BRA `(.L_x_803) ;  /* 0x0000000000a05947 */ /* 0x000fec0003800000 */
[--C-:B------:R-:W-:Y:S01]  /*c0f0*/  SHF.R.U32.HI R4, RZ, 0x1, R0.reuse ;  /* 0x00000001ff047819 */ /* 0x100fe20000011600 */
[----:B------:R-:W-:Y:S01]  /*c100*/  IMAD.IADD R16, R16, 0x1, -R199 ;  /* 0x0000000110107824 */ /* 0x000fe200078e0ac7 */
[----:B------:R-:W-:Y:S02]  /*c110*/  SHF.R.U32.HI R33, RZ, 0x2, R0 ;  /* 0x00000002ff217819 */ /* 0x000fe40000011600 */
[----:B------:R-:W-:-:S04]  /*c120*/  LOP3.LUT R4, R4, 0x30, RZ, 0xc0, !PT ;  /* 0x0000003004047812 */ /* 0x000fc800078ec0ff */
[----:B------:R-:W-:-:S04]  /*c130*/  LOP3.LUT R33, R4, 0x7, R33, 0xf8, !PT ;  /* 0x0000000704217812 */ /* 0x000fc800078ef821 */
[C---:B------:R-:W-:Y:S01]  /*c140*/  LOP3.LUT R29, R33.reuse, 0x40, RZ, 0xfc, !PT ;  /* 0x00000040211d7812 */ /* 0x040fe200078efcff */
[C---:B------:R-:W-:Y:S01]  /*c150*/  VIADD R39, R33.reuse, 0x8 ;  /* 0x0000000821277836 */ /* 0x040fe20000000000 */
[CC--:B------:R-:W-:Y:S01]  /*c160*/  ISETP.GE.AND P6, PT, R33.reuse, R16.reuse, PT ;  /* 0x000000102100720c */ /* 0x0c0fe20003fc6270 */
[----:B------:R-:W-:Y:S01]  /*c170*/  VIADD R35, R33, 0x48 ;  /* 0x0000004821237836 */ /* 0x000fe20000000000 */
[-C--:B------:R-:W-:Y:S02]  /*c180*/  ISETP.GE.AND P4, PT, R29, R16.reuse, PT ;  /* 0x000000101d00720c */ /* 0x080fe40003f86270 */
[-C--:B------:R-:W-:Y:S02]  /*c190*/  ISETP.GE.AND P5, PT, R39, R16.reuse, PT ;  /* 0x000000102700720c */ /* 0x080fe40003fa6270 */
[----:B------:R-:W-:-:S07]  /*c1a0*/  ISETP.GE.AND P3, PT, R35, R16, PT ;  /* 0x000000102300720c */ /* 0x000fce0003f66270 */
[----:B------:R-:W2:Y:S01]  /*c1b0*/  @!P6 LDC.64 R20, c[0x0][0x420] ;  /* 0x00010800ff14eb82 */ /* 0x000ea20000000a00 */
[-C--:B------:R-:W-:Y:S02]  /*c1c0*/  @!P6 IMAD R34, R33, R22.reuse, RZ ;  /* 0x000000162122e224 */ /* 0x080fe400078e02ff */
[-C--:B------:R-:W-:Y:S02]  /*c1d0*/  @!P4 IMAD R29, R29, R22.reuse, RZ ;  /* 0x000000161d1dc224 */ /* 0x080fe400078e02ff */
[-C--:B------:R-:W-:Y:S01]  /*c1e0*/  @!P5 IMAD R32, R39, R22.reuse, RZ ;  /* 0x000000162720d224 */ /* 0x080fe200078e02ff */
[C---:B------:R-:W-:Y:S01]  /*c1f0*/  @!P6 IADD3 R0, P0, PT, R34.reuse, R25, RZ ;  /* 0x000000192200e210 */ /* 0x040fe20007f1e0ff */
[----:B------:R-:W-:Y:S01]  /*c200*/  @!P3 IMAD R35, R35, R22, RZ ;  /* 0x000000162323b224 */ /* 0x000fe200078e02ff */
[----:B------:R-:W3:Y:S02]  /*c210*/  @!P5 LDC.64 R18, c[0x0][0x420] ;  /* 0x00010800ff12db82 */ /* 0x000ee40000000a00 */
[----:B------:R-:W-:-:S02]  /*c220*/  @!P6 LEA.HI.X.SX32 R22, R34, R28, 0x1, P0 ;  /* 0x0000001c2216e211 */ /* 0x000fc400000f0eff */
[CC--:B------:R-:W-:Y:S02]  /*c230*/  @!P4 IADD3 R34, P1, PT, R29.reuse, R25.reuse, RZ ;  /* 0x000000191d22c210 */ /* 0x0c0fe40007f3e0ff */
[CC--:B------:R-:W-:Y:S02]  /*c240*/  @!P5 IADD3 R33, P2, PT, R32.reuse, R25.reuse, RZ ;  /* 0x000000192021d210 */ /* 0x0c0fe40007f5e0ff */
[----:B------:R-:W5:Y:S01]  /*c250*/  @!P4 LDC.64 R16, c[0x0][0x420] ;  /* 0x00010800ff10cb82 */ /* 0x000f620000000a00 */
[-C--:B------:R-:W-:Y:S02]  /*c260*/  @!P4 LEA.HI.X.SX32 R29, R29, R28.reuse, 0x1, P1 ;  /* 0x0000001c1d1dc211 */ /* 0x080fe400008f0eff */
[----:B------:R-:W-:Y:S02]  /*c270*/  @!P5 LEA.HI.X.SX32 R32, R32, R28, 0x1, P2 ;  /* 0x0000001c2020d211 */ /* 0x000fe400010f0eff */
[----:B------:R-:W-:-:S03]  /*c280*/  @!P3 IADD3 R25, P0, PT, R35, R25, RZ ;  /* 0x000000192319b210 */ /* 0x000fc60007f1e0ff */
[----:B------:R-:W4:Y:S01]  /*c290*/  @!P3 LDC.64 R4, c[0x0][0x420] ;  /* 0x00010800ff04bb82 */ /* 0x000f220000000a00 */
[C---:B--2---:R-:W-:Y:S02]  /*c2a0*/  @!P6 LEA R20, P2, R0.reuse, R20, 0x2 ;  /* 0x000000140014e211 */ /* 0x044fe400078410ff */
[----:B------:R-:W-:Y:S02]  /*c2b0*/  @!P3 LEA.HI.X.SX32 R28, R35, R28, 0x1, P0 ;  /* 0x0000001c231cb211 */ /* 0x000fe400000f0eff */
[----:B------:R-:W-:Y:S02]  /*c2c0*/  @!P6 LEA.HI.X R21, R0, R21, R22, 0x2, P2 ;  /* 0x000000150015e211 */ /* 0x000fe400010f1416 */
[----:B---3--:R-:W-:-:S03]  /*c2d0*/  @!P5 LEA R18, P1, R33, R18, 0x2 ;  /* 0x000000122112d211 */ /* 0x008fc600078210ff */
[----:B------:R2:W-:Y:S01]  /*c2e0*/  @!P6 STG.E desc[UR26][R20.64], R24 ;  /* 0x000000181400e986 */ /* 0x0005e2000c10191a */
[----:B------:R-:W-:Y:S02]  /*c2f0*/  @!P5 LEA.HI.X R19, R33, R19, R32, 0x2, P1 ;  /* 0x000000132113d211 */ /* 0x000fe400008f1420 */
[----:B-----5:R-:W-:-:S03]  /*c300*/  @!P4 LEA R16, P1, R34, R16, 0x2 ;  /* 0x000000102210c211 */ /* 0x020fc600078210ff */
[----:B------:R2:W-:Y:S01]  /*c310*/  @!P5 STG.E desc[UR26][R18.64], R23 ;  /* 0x000000171200d986 */ /* 0x0005e2000c10191a */
[----:B------:R-:W-:Y:S02]  /*c320*/  @!P4 LEA.HI.X R17, R34, R17, R29, 0x2, P1 ;  /* 0x000000112211c211 */ /* 0x000fe400008f141d */
[----:B----4-:R-:W-:-:S03]  /*c330*/  @!P3 LEA R4, P0, R25, R4, 0x2 ;  /* 0x000000041904b211 */ /* 0x010fc600078010ff */
[----:B------:R2:W-:Y:S01]  /*c340*/  @!P4 STG.E desc[UR26][R16.64], R27 ;  /* 0x0000001b1000c986 */ /* 0x0005e2000c10191a */
[----:B------:R-:W-:-:S05]  /*c350*/  @!P3 LEA.HI.X R5, R25, R5, R28, 0x2, P0 ;  /* 0x000000051905b211 */ /* 0x000fca00000f141c */
[----:B------:R2:W-:Y:S04]  /*c360*/  @!P3 STG.E desc[UR26][R4.64], R26 ;  /* 0x0000001a0400b986 */ /* 0x0005e8000c10191a */
.L_x_803:
[----:B------:R-:W-:Y:S05]  /*c370*/  BSYNC.RECONVERGENT B0 ;  /* 0x0000000000007941 */ /* 0x000fea0003800200 */
.L_x_802:
[----:B------:R-:W-:Y:S01]  /*c380*/  IMAD.MOV.U32 R36, RZ, RZ, R30 ;  /* 0x000000ffff247224 */ /* 0x000fe200078e001e */
[----:B------:R-:W3:Y:S01]  /*c390*/  LDCU.64 UR4, c[0x0][0x3f0] ;  /* 0x00007e00ff0477ac */ /* 0x000ee20008000a00 */
[----:B--2---:R-:W2:Y:S01]  /*c3a0*/  LDS.128 R16, [R198+0x1000] ;  /* 0x00100000c6107984 */ /* 0x004ea20000000c00 */
[----:B-1----:R-:W-:Y:S01]  /*c3b0*/  IMAD R0, R201, R2, RZ ;  /* 0x00000002c9007224 */ /* 0x002fe200078e02ff */
[----:B------:R-:W-:Y:S01]  /*c3c0*/  SHF.L.U64.HI R38, R2, 0x5, R3 ;  /* 0x0000000502267819 */ /* 0x000fe20000010203 */
[----:B----4-:R-:W-:Y:S01]  /*c3d0*/  IMAD.WIDE.U32 R36, R6, UR6, R36 ;  /* 0x0000000606247c25 */ /* 0x010fe2000f8e0024 */
[----:B------:R-:W1:Y:S03]  /*c3e0*/  LDS.128 R24, [R198+0x1800] ;  /* 0x00180000c6187984 */ /* 0x000e660000000c00 */
[----:B------:R-:W-:Y:S01]  /*c3f0*/  IMAD R37, R7, UR6, R37 ;  /* 0x0000000607257c24 */ /* 0x000fe2000f8e0225 */
[----:B------:R-:W4:Y:S01]  /*c400*/  LDS.128 R20, [R198+0x2000] ;  /* 0x00200000c6147984 */ /* 0x000f220000000c00 */
[----:B------:R-:W-:-:S02]  /*c410*/  IMAD R0, R197, R3, R0 ;  /* 0x00000003c5007224 */ /* 0x000fc400078e0200 */
[----:B------:R-:W-:Y:S01]  /*c420*/  IMAD.WIDE.U32 R36, R197, R2, R36 ;  /* 0x00000002c5247225 */ /* 0x000fe200078e0024 */
[----:B------:R-:W5:Y:S03]  /*c430*/  LDS.128 R4, [R198+0x2800] ;  /* 0x00280000c6047984 */ /* 0x000f660000000c00 */
[----:B------:R-:W-:Y:S01]  /*c440*/  IMAD.IADD R0, R37, 0x1, R0 ;  /* 0x0000000125007824 */ /* 0x000fe200078e0200 */
[----:B------:R-:W5:Y:S01]  /*c450*/  LDS.128 R28, [R198+0x3000] ;  /* 0x00300000c61c7984 */ /* 0x000f620000000c00 */
[----:B---3--:R-:W-:Y:S01]  /*c460*/  LEA R40, P0, R36, UR4, 0x1 ;  /* 0x0000000424287c11 */ /* 0x008fe2000f8008ff */
[----:B------:R-:W-:Y:S02]  /*c470*/  IMAD.SHL.U32 R37, R2, 0x20, RZ ;  /* 0x0000002002257824 */ /* 0x000fe400078e00ff */
[----:B------:R-:W3:Y:S01]  /*c480*/  LDS.128 R32, [R198+0x3800] ;  /* 0x00380000c6207984 */ /* 0x000ee20000000c00 */
[----:B------:R-:W-:-:S02]  /*c490*/  LEA.HI.X R41, R36, UR5, R0, 0x1, P0 ;  /* 0x0000000524297c11 */ /* 0x000fc400080f0c00 */
[C---:B------:R-:W-:Y:S02]  /*c4a0*/  SHF.L.U32 R0, R2.reuse, 0x6, RZ ;  /* 0x0000000602007819 */ /* 0x040fe400000006ff */
[----:B------:R-:W-:Y:S01]  /*c4b0*/  LEA R42, P0, R2, R40, 0x7 ;  /* 0x00000028022a7211 */ /* 0x000fe200078038ff */
[----:B------:R-:W-:Y:S01]  /*c4c0*/  STG.E.128 desc[UR26][R40.64], R12 ;  /* 0x0000000c28007986 */ /* 0x000fe2000c101d1a */
[----:B------:R-:W-:Y:S02]  /*c4d0*/  IADD3 R46, P2, PT, R40, R37, RZ ;  /* 0x00000025282e7210 */ /* 0x000fe40007f5e0ff */
[--C-:B------:R-:W-:Y:S02]  /*c4e0*/  SHF.L.U64.HI R36, R2, 0x6, R3.reuse ;  /* 0x0000000602247819 */ /* 0x100fe40000010203 */
[----:B------:R-:W-:Y:S01]  /*c4f0*/  IADD3 R44, P1, PT, R40, R0, RZ ;  /* 0x00000000282c7210 */ /* 0x000fe20007f3e0ff */
[----:B------:R-:W-:Y:S01]  /*c500*/  IMAD.X R47, R41, 0x1, R38, P2 ;  /* 0x00000001292f7824 */ /* 0x000fe200010e0626 */
[----:B------:R-:W-:-:S02]  /*c510*/  LEA.HI.X R43, R2, R41, R3, 0x7, P0 ;  /* 0x00000029022b7211 */ /* 0x000fc400000f3c03 */
[----:B------:R-:W-:Y:S01]  /*c520*/  IADD3 R48, P0, PT, R42, R0, RZ ;  /* 0x000000002a307210 */ /* 0x000fe20007f1e0ff */
[--C-:B------:R-:W-:Y:S01]  /*c530*/  IMAD.X R45, R41, 0x1, R36.reuse, P1 ;  /* 0x00000001292d7824 */ /* 0x100fe200008e0624 */
[-C--:B------:R-:W-:Y:S01]  /*c540*/  IADD3 R2, P2, PT, R44, R37.reuse, RZ ;  /* 0x000000252c027210 */ /* 0x080fe20007f5e0ff */
[----:B------:R-:W-:Y:S01]  /*c550*/  STG.E.128 desc[UR26][R46.64], R8 ;  /* 0x000000082e007986 */ /* 0x000fe2000c101d1a */
[-C--:B------:R-:W-:Y:S01]  /*c560*/  IADD3 R50, P1, PT, R42, R37.reuse, RZ ;  /* 0x000000252a327210 */ /* 0x080fe20007f3e0ff */
[----:B------:R-:W-:Y:S01]  /*c570*/  IMAD.X R49, R43, 0x1, R36, P0 ;  /* 0x000000012b317824 */ /* 0x000fe200000e0624 */
[-C--:B------:R-:W-:Y:S01]  /*c580*/  IADD3.X R3, PT, PT, R45, R38.reuse, RZ, P2, !PT ;  /* 0x000000262d037210 */ /* 0x080fe200017fe4ff */
[----:B--2---:R-:W-:Y:S01]  /*c590*/  STG.E.128 desc[UR26][R44.64], R16 ;  /* 0x000000102c007986 */ /* 0x004fe2000c101d1a */
[----:B------:R-:W-:Y:S01]  /*c5a0*/  IADD3 R36, P0, PT, R48, R37, RZ ;  /* 0x0000002530247210 */ /* 0x000fe20007f1e0ff */
[----:B------:R-:W-:Y:S02]  /*c5b0*/  IMAD.X R51, R43, 0x1, R38, P1 ;  /* 0x000000012b337824 */ /* 0x000fe400008e0626 */
[----:B-1----:R-:W-:Y:S01]  /*c5c0*/  STG.E.128 desc[UR26][R2.64], R24 ;  /* 0x0000001802007986 */ /* 0x002fe2000c101d1a */
[----:B------:R-:W-:-:S03]  /*c5d0*/  IADD3.X R37, PT, PT, R49, R38, RZ, P0, !PT ;  /* 0x0000002631257210 */ /* 0x000fc600007fe4ff */
[----:B----4-:R-:W-:Y:S04]  /*c5e0*/  STG.E.128 desc[UR26][R42.64], R20 ;  /* 0x000000142a007986 */ /* 0x010fe8000c101d1a */
[----:B-----5:R-:W-:Y:S04]  /*c5f0*/  STG.E.128 desc[UR26][R50.64], R4 ;  /* 0x0000000432007986 */ /* 0x020fe8000c101d1a */
[----:B------:R-:W-:Y:S04]  /*c600*/  STG.E.128 desc[UR26][R48.64], R28 ;  /* 0x0000001c30007986 */ /* 0x000fe8000c101d1a */
[----:B---3--:R-:W-:Y:S01]  /*c610*/  STG.E.128 desc[UR26][R36.64], R32 ;  /* 0x0000002024007986 */ /* 0x008fe2000c101d1a */
[----:B------:R-:W-:Y:S05]  /*c620*/  EXIT ;  /* 0x000000000000794d */ /* 0x000fea0003800000 */
.L_x_804:
        /* <DEDUP_REMOVED lines=13> */
.L_x_1466:


//--------------------- .text._ZN5flash16flash_fwd_kernelI23Flash_fwd_kernel_traitsILi64ELi128ELi64ELi4ELb0ELb0EN7cutlass6half_tE19Flash_kernel_traitsILi64ELi128ELi64ELi4ES3_EELb1ELb1ELb0ELb0ELb0ELb1ELb0ELb0EEEvNS_16Flash_fwd_paramsE --------------------------
	.section	.text._ZN5flash16flash_fwd_kernelI23Flash_fwd_kernel_traitsILi64ELi128ELi64ELi4ELb0ELb0EN7cutlass6half_tE19Flash_kernel_traitsILi64ELi128ELi64ELi4ES3_EELb1ELb1ELb0ELb0ELb0ELb1ELb0ELb0EEEvNS_16Flash_fwd_paramsE,"ax",@progbits
	.align	128
        .global         _ZN5flash16flash_fwd_kernelI23Flash_fwd_kernel_traitsILi64ELi128ELi64ELi4ELb0ELb0EN7cutlass6half_tE19Flash_kernel_traitsILi64ELi128ELi64ELi4ES3_EELb1ELb1ELb0ELb0ELb0ELb1ELb0ELb0EEEvNS_16Flash_fwd_paramsE
        .type           _ZN5flash16flash_fwd_kernelI23Flash_fwd_kernel_traitsILi64ELi128ELi64ELi4ELb0ELb0EN7cutlass6half_tE19Flash_kernel_traitsILi64ELi128ELi64ELi4ES3_EELb1ELb1ELb0ELb0ELb0ELb1ELb0ELb0EEEvNS_16Flash_fwd_paramsE,@function
        .size           _ZN5flash16flash_fwd_kernelI23Flash_fwd_kernel_traitsILi64ELi128ELi64ELi4ELb0ELb0EN7cutlass6half_tE19Flash_kernel_traitsILi64ELi128ELi64ELi4ES3_EELb1ELb1ELb0ELb0ELb0ELb1ELb0ELb0EEEvNS_16Flash_fwd_paramsE,(.L_x_1467 - _ZN5flash16flash_fwd_kernelI23Flash_fwd_kernel_traitsILi64ELi128ELi64ELi4ELb0ELb0EN7cutlass6half_tE19Flash_kernel_traitsILi64ELi128ELi64ELi4ES3_EELb1ELb1ELb0ELb0ELb0ELb1ELb0ELb0EEEvNS_16Flash_fwd_paramsE)
        .other          _ZN5flash16flash_fwd_kernelI23Flash_fwd_kernel_traitsILi64ELi128ELi64ELi4ELb0ELb0EN7cutlass6half_tE19Flash_kernel_traitsILi64ELi128ELi64ELi4ES3_EELb1ELb1ELb0ELb0ELb0ELb1ELb0ELb0EEEvNS_16Flash_fwd_paramsE,@"STO_CUDA_ENTRY STV_DEFAULT"
_ZN5flash16flash_fwd_kernelI23Flash_fwd_kernel_traitsILi64ELi128ELi64ELi4ELb0ELb0EN7cutlass6half_tE19Flash_kernel_traitsILi64ELi128ELi64ELi4ES3_EELb1ELb1ELb0ELb0ELb0ELb1ELb0ELb0EEEvNS_16Flash_fwd_paramsE:
.text._ZN5flash16flash_fwd_kernelI23Flash_fwd_kernel_traitsILi64ELi128ELi64ELi4ELb0ELb0EN7cutlass6half_tE19Flash_kernel_traitsILi64ELi128ELi64ELi4ES3_EELb1ELb1ELb0ELb0ELb0ELb1ELb0ELb0EEEvNS_16Flash_fwd_paramsE:
[----:B------:R-:W-:Y:S01]  /*0000*/  LDC R1, c[0x0][0x37c] ;  /* 0x0000df00ff017b82 */ /* 0x000fe20000000800 */
[----:B------:R-:W1:Y:S07]  /*0010*/  LDCU.U8 UR4, c[0x0][0x524] ;  /* 0x0000a480ff0477ac */ /* 0x000e6e0008000000 */
[----:B------:R-:W2:Y:S01]  /*0020*/  LDC R120, c[0x0][0x518] ;  /* 0x00014600ff787b82 */ /* 0x000ea20000000800 */
[----:B------:R-:W3:Y:S01]  /*0030*/  LDCU.64 UR22, c[0x0][0x510] ;  /* 0x0000a200ff1677ac */ /* 0x000ee20008000a00 */
[----:B------:R-:W4:Y:S06]  /*0040*/  LDCU.64 UR20, c[0x0][0x358] ;  /* 0x00006b00ff1477ac */ /* 0x000f2c0008000a00 */
[----:B------:R-:W4:Y:S01]  /*0050*/  LDC R119, c[0x0][0x51c] ;  /* 0x00014700ff777b82 */ /* 0x000f220000000800 */
[----:B------:R-:W4:Y:S01]  /*0060*/  S2R R205, SR_CTAID.Y ;  /* 0x0000000000cd7919 */ /* 0x000f220000002600 */
[----:B------:R-:W4:Y:S01]  /*0070*/  LDCU.64 UR6, c[0x0][0x470] ;  /* 0x00008e00ff0677ac */ /* 0x000f220008000a00 */
[----:B------:R-:W4:Y:S01]  /*0080*/  S2R R124, SR_CTAID.Z ;  /* 0x00000000007c7919 */ /* 0x000f220000002700 */
[----:B------:R-:W4:Y:S01]  /*0090*/  S2R R121, SR_TID.X ;  /* 0x0000000000797919 */ /* 0x000f220000002100 */
[----:B-1----:R-:W-:-:S03]  /*00a0*/  ISETP.NE.AND P3, PT, RZ, UR4, PT ;  /* 0x00000004ff007c0c */ /* 0x002fc6000bf65270 */
[----:B------:R-:W1:Y:S01]  /*00b0*/  S2UR UR16, SR_CTAID.X ;  /* 0x00000000001079c3 */ /* 0x000e620000002500 */
[----:B------:R-:W1:Y:S01]  /*00c0*/  LDCU.64 UR4, c[0x0][0x478] ;  /* 0x00008f00ff0477ac */ /* 0x000e620008000a00 */
[----:B---3--:R-:W-:Y:S02]  /*00d0*/  IMAD.U32 R10, RZ, RZ, UR22 ;  /* 0x00000016ff0a7e24 */ /* 0x008fe4000f8e00ff */
[----:B------:R-:W-:-:S04]  /*00e0*/  IMAD.U32 R11, RZ, RZ, UR23 ;  /* 0x00000017ff0b7e24 */ /* 0x000fc8000f8e00ff */
[----:B------:R-:W3:Y:S02]  /*00f0*/  LDC.64 R2, c[0x0][0x460] ;  /* 0x00011800ff027b82 */ /* 0x000ee40000000a00 */
[----:B--2---:R-:W-:Y:S01]  /*0100*/  @P3 IMAD.MOV.U32 R118, RZ, RZ, R120 ;  /* 0x000000ffff763224 */ /* 0x004fe200078e0078 */
[----:B----4-:R-:W2:Y:S05]  /*0110*/  @P3 LDG.E.64 R10, desc[UR20][R10.64] ;  /* 0x000000140a0a3981 */ /* 0x010eaa000c1e1b00 */
[----:B------:R-:W4:Y:S01]  /*0120*/  LDC.64 R4, c[0x0][0x460] ;  /* 0x00011800ff047b82 */ /* 0x000f220000000a00 */
[----:B------:R-:W2:Y:S01]  /*0130*/  @P3 LDG.E.64 R8, desc[UR20][R118.64] ;  /* 0x0000001476083981 */ /* 0x000ea2000c1e1b00 */
[----:B------:R-:W-:Y:S01]  /*0140*/  IMAD.MOV.U32 R204, RZ, RZ, -0x1 ;  /* 0xffffffffffcc7424 */ /* 0x000fe200078e00ff */
[----:B-1----:R-:W-:-:S04]  /*0150*/  LOP3.LUT R0, R124, UR16, R205, 0xfe, !PT ;  /* 0x000000107c007c12 */ /* 0x002fc8000f8efecd */
[----:B------:R-:W-:Y:S02]  /*0160*/  LOP3.LUT P4, RZ, R0, R121, RZ, 0xfc, !PT ;  /* 0x0000007900ff7212 */ /* 0x000fe4000788fcff */
[----:B------:R-:W1:Y:S01]  /*0170*/  @P3 LDC R0, c[0x0][0x520] ;  /* 0x00014800ff003b82 */ /* 0x000e620000000800 */
[C---:B---3--:R-:W-:Y:S02]  /*0180*/  ISETP.NE.U32.AND P0, PT, R2.reuse, RZ, PT ;  /* 0x000000ff0200720c */ /* 0x048fe40003f05070 */
[----:B------:R-:W-:Y:S02]  /*0190*/  ISETP.NE.U32.AND P1, PT, R2, RZ, PT ;  /* 0x000000ff0200720c */ /* 0x000fe40003f25070 */
[C---:B------:R-:W-:Y:S02]  /*01a0*/  ISETP.NE.AND.EX P0, PT, R3.reuse, RZ, PT, P0 ;  /* 0x000000ff0300720c */ /* 0x040fe40003f05300 */
[----:B------:R-:W-:Y:S01]  /*01b0*/  ISETP.NE.AND.EX P1, PT, R3, RZ, PT, P1 ;  /* 0x000000ff0300720c */ /* 0x000fe20003f25310 */
[----:B----4-:R-:W-:-:S03]  /*01c0*/  IMAD.WIDE.U32 R4, R205, 0x4, R4 ;  /* 0x00000004cd047825 */ /* 0x010fc600078e0004 */
[----:B------:R-:W3:Y:S07]  /*01d0*/  @!P4 LDC.64 R6, c[0x0][0x528] ;  /* 0x00014a00ff06cb82 */ /* 0x000eee0000000a00 */
[----:B------:R-:W-:Y:S01]  /*01e0*/  VOTEU.ANY UP0, P0 ;  /* 0x0000000000ff7886 */ /* 0x000fe20000000100 */
[----:B------:R-:W-:Y:S02]  /*01f0*/  PLOP3.LUT P0, PT, PT, PT, UP0, 0x80, 0x8 ;  /* 0x000000000008781c */ /* 0x000fe40003f0f008 */
[----:B------:R-:W-:-:S02]  /*0200*/  SHF.R.U32.HI R2, RZ, 0x1e, R205 ;  /* 0x0000001eff027819 */ /* 0x000fc400000116cd */
[----:B--2---:R-:W-:Y:S02]  /*0210*/  @P3 R2UR UR22, R10 ;  /* 0x000000000a1632ca */ /* 0x004fe400000e0000 */
[----:B------:R-:W-:Y:S02]  /*0220*/  @P3 R2UR UR23, R11 ;  /* 0x000000000b1732ca */ /* 0x000fe400000e0000 */
[----:B-1----:R-:W-:-:S05]  /*0230*/  @P3 IADD3 R120, P2, PT, R8, R0, RZ ;  /* 0x0000000008783210 */ /* 0x002fca0007f5e0ff */
[----:B------:R-:W-:Y:S01]  /*0240*/  @P3 IMAD.X R119, RZ, RZ, R9, P2 ;  /* 0x000000ffff773224 */ /* 0x000fe200010e0609 */
[----:B------:R-:W-:Y:S01]  /*0250*/  ISETP.NE.U32.AND P3, PT, RZ, UR4, PT ;  /* 0x00000004ff007c0c */ /* 0x000fe2000bf65070 */
[----:B------:R-:W-:Y:S02]  /*0260*/  @!P4 IMAD.MOV.U32 R118, RZ, RZ, R120 ;  /* 0x000000ffff76c224 */ /* 0x000fe400078e0078 */
[----:B------:R-:W-:Y:S01]  /*0270*/  IMAD.U32 R8, RZ, RZ, UR22 ;  /* 0x00000016ff087e24 */ /* 0x000fe2000f8e00ff */
[----:B------:R-:W-:Y:S01]  /*0280*/  ISETP.NE.AND.EX P3, PT, RZ, UR5, PT, P3 ;  /* 0x00000005ff007c0c */ /* 0x000fe2000bf65330 */
[----:B------:R-:W-:Y:S01]  /*0290*/  IMAD.U32 R9, RZ, RZ, UR23 ;  /* 0x00000017ff097e24 */ /* 0x000fe2000f8e00ff */
[----:B---3--:R-:W-:Y:S04]  /*02a0*/  @!P4 STG.E.64 desc[UR20][R6.64+0x8], R118 ;  /* 0x000008760600c986 */ /* 0x008fe8000c101b14 */
[----:B------:R1:W-:Y:S01]  /*02b0*/  @!P4 STG.E.64 desc[UR20][R6.64], R8 ;  /* 0x000000080600c986 */ /* 0x0003e2000c101b14 */
[----:B------:R-:W-:Y:S01]  /*02c0*/  ISETP.NE.U32.AND P4, PT, RZ, UR6, PT ;  /* 0x00000006ff007c0c */ /* 0x000fe2000bf85070 */
[----:B------:R-:W-:-:S02]  /*02d0*/  IMAD.SHL.U32 R11, R205, 0x4, RZ ;  /* 0x00000004cd0b7824 */ /* 0x000fc400078e00ff */
[----:B------:R-:W2:Y:S01]  /*02e0*/  @P1 LDG.E R204, desc[UR20][R4.64] ;  /* 0x0000001404cc1981 */ /* 0x000ea2000c1e1900 */
[----:B------:R-:W-:-:S03]  /*02f0*/  ISETP.NE.AND.EX P4, PT, RZ, UR7, PT, P4 ;  /* 0x00000007ff007c0c */ /* 0x000fc6000bf85340 */
[----:B------:R3:W2:Y:S01]  /*0300*/  @P0 LDG.E R3, desc[UR20][R4.64+0x4] ;  /* 0x0000041404030981 */ /* 0x0006a2000c1e1900 */
[----:B------:R-:W-:-:S09]  /*0310*/  IMAD.MOV.U32 R0, RZ, RZ, RZ ;  /* 0x000000ffff007224 */ /* 0x000fd200078e00ff */
[----:B------:R-:W-:-:S04]  /*0320*/  @P4 IADD3 R12, P2, PT, R11, UR6, RZ ;  /* 0x000000060b0c4c10 */ /* 0x000fc8000ff5e0ff */
[----:B------:R-:W-:-:S05]  /*0330*/  @P4 IADD3.X R13, PT, PT, R2, UR7, RZ, P2, !PT ;  /* 0x00000007020d4c10 */ /* 0x000fca00097fe4ff */
[----:B------:R4:W5:Y:S01]  /*0340*/  @P4 LDG.E R0, desc[UR20][R12.64] ;  /* 0x000000140c004981 */ /* 0x000962000c1e1900 */
[----:B-1----:R-:W-:Y:S01]  /*0350*/  @P3 IADD3 R8, P1, PT, R11, UR4, RZ ;  /* 0x000000040b083c10 */ /* 0x002fe2000ff3e0ff */
[----:B---3--:R-:W1:Y:S01]  /*0360*/  LDC.64 R4, c[0x0][0x468] ;  /* 0x00011a00ff047b82 */ /* 0x008e620000000a00 */
[----:B------:R-:W3:Y:S02]  /*0370*/  LDCU.U8 UR4, c[0x0][0x532] ;  /* 0x0000a640ff0477ac */ /* 0x000ee40008000000 */
[----:B------:R-:W-:Y:S01]  /*0380*/  @P3 IADD3.X R9, PT, PT, R2, UR5, RZ, P1, !PT ;  /* 0x0000000502093c10 */ /* 0x000fe20008ffe4ff */
[----:B------:R-:W-:-:S05]  /*0390*/  IMAD.MOV.U32 R7, RZ, RZ, -0x1 ;  /* 0xffffffffff077424 */ /* 0x000fca00078e00ff */
[----:B------:R4:W5:Y:S01]  /*03a0*/  @P3 LDG.E R9, desc[UR20][R8.64] ;  /* 0x0000001408093981 */ /* 0x000962000c1e1900 */
[----:B---3--:R-:W-:Y:S02]  /*03b0*/  ISETP.NE.AND P2, PT, RZ, UR4, PT ;  /* 0x00000004ff007c0c */ /* 0x008fe4000bf45270 */
[----:B-1----:R-:W-:-:S04]  /*03c0*/  ISETP.EQ.U32.AND P4, PT, R4, RZ, PT ;  /* 0x000000ff0400720c */ /* 0x002fc80003f82070 */
[----:B------:R-:W-:Y:S02]  /*03d0*/  ISETP.EQ.OR.EX P4, PT, R5, RZ, !P2, P4 ;  /* 0x000000ff0500720c */ /* 0x000fe40005782740 */
[----:B------:R-:W-:-:S05]  /*03e0*/  IADD3 R10, P1, PT, R11, R4, RZ ;  /* 0x000000040b0a7210 */ /* 0x000fca0007f3e0ff */
[----:B------:R-:W-:-:S06]  /*03f0*/  IMAD.X R11, R2, 0x1, R5, P1 ;  /* 0x00000001020b7824 */ /* 0x000fcc00008e0605 */
[----:B------:R4:W5:Y:S01]  /*0400*/  @!P4 LDG.E R7, desc[UR20][R10.64] ;  /* 0x000000140a07c981 */ /* 0x000962000c1e1900 */
[----:B------:R-:W-:Y:S01]  /*0410*/  ISETP.NE.U32.AND P1, PT, R4, RZ, PT ;  /* 0x000000ff0400720c */ /* 0x000fe20003f25070 */
[----:B------:R-:W1:Y:S01]  /*0420*/  @!UP0 LDCU UR18, c[0x0][0x434] ;  /* 0x00008680ff1287ac */ /* 0x000e620008000800 */
[----:B------:R-:W3:Y:S02]  /*0430*/  @!P3 LDC R4, c[0x0][0x43c] ;  /* 0x00010f00ff04bb82 */ /* 0x000ee40000000800 */
[----:B------:R-:W-:Y:S01]  /*0440*/  ISETP.NE.AND.EX P1, PT, R5, RZ, PT, P1 ;  /* 0x000000ff0500720c */ /* 0x000fe20003f25310 */
[----:B------:R-:W-:-:S12]  /*0450*/  USHF.L.U32 UR15, UR16, 0x7, URZ ;  /* 0x00000007100f7899 */ /* 0x000fd800080006ff */
[----:B------:R-:W1:Y:S01]  /*0460*/  @!P1 LDC R5, c[0x0][0x438] ;  /* 0x00010e00ff059b82 */ /* 0x000e620000000800 */
[----:B--2---:R-:W-:-:S05]  /*0470*/  @P0 IMAD.IADD R2, R3, 0x1, -R204 ;  /* 0x0000000103020824 */ /* 0x004fca00078e0acc */
[----:B------:R-:W-:Y:S02]  /*0480*/  @P0 R2UR UR4, R2 ;  /* 0x00000000020402ca */ /* 0x000fe400000e0000 */
[----:B------:R-:W2:Y:S11]  /*0490*/  @!P3 LDC.64 R2, c[0x0][0x488] ;  /* 0x00012200ff02bb82 */ /* 0x000eb60000000a00 */
[----:B-1----:R-:W-:-:S02]  /*04a0*/  @UP0 UMOV UR18, UR4 ;  /* 0x0000000400120c82 */ /* 0x002fc40008000000 */
[----:B------:R-:W-:-:S06]  /*04b0*/  UISETP.GT.AND UP0, UPT, UR18, UR15, UPT ;  /* 0x0000000f1200728c */ /* 0x000fcc000bf04270 */
[----:B------:R-:W-:Y:S01]  /*04c0*/  PLOP3.LUT P0, PT, PT, PT, UP0, 0x80, 0x8 ;  /* 0x000000000008781c */ /* 0x000fe20003f0f008 */
[----:B---34-:R-:W-:-:S12]  /*04d0*/  @!P1 BRA `(.L_x_805) ;  /* 0x00000000000c9947 */ /* 0x018fd80003800000 */
[----:B------:R-:W3:Y:S02]  /*04e0*/  @P2 LDG.E R6, desc[UR20][R10.64+0x4] ;  /* 0x000004140a062981 */ /* 0x000ee4000c1e1900 */
[----:B---3-5:R-:W-:-:S06]  /*04f0*/  @P2 IADD3 R5, PT, PT, R6, -R7, RZ ;  /* 0x8000000706052210 */ /* 0x028fcc0007ffe0ff */
[----:B------:R1:W5:Y:S02]  /*0500*/  @!P2 LDG.E R5, desc[UR20][R10.64] ;  /* 0x000000140a05a981 */ /* 0x000364000c1e1900 */
.L_x_805:
[----:B------:R-:W-:Y:S05]  /*0510*/  @!P0 EXIT ;  /* 0x000000000000894d */ /* 0x000fea0003800000 */
[----:B------:R-:W3:Y:S01]  /*0520*/  LDC R123, c[0x0][0x508] ;  /* 0x00014200ff7b7b82 */ /* 0x000ee20000000800 */
[----:B--2---:R-:W-:Y:S01]  /*0530*/  @!P3 ISETP.NE.U32.AND P0, PT, R2, RZ, PT ;  /* 0x000000ff0200b20c */ /* 0x004fe20003f05070 */
[----:B-----5:R-:W-:Y:S01]  /*0540*/  @P3 IMAD.IADD R122, R9, 0x1, -R0 ;  /* 0x00000001097a3824 */ /* 0x020fe200078e0a00 */
[----:B------:R-:W-:Y:S02]  /*0550*/  UIADD3 UR4, UPT, UPT, UR16, 0x1, URZ ;  /* 0x0000000110047890 */ /* 0x000fe4000fffe0ff */
[----:B------:R-:W-:Y:S02]  /*0560*/  @!P3 ISETP.NE.AND.EX P0, PT, R3, RZ, PT, P0 ;  /* 0x000000ff0300b20c */ /* 0x000fe40003f05300 */
[----:B------:R-:W-:Y:S02]  /*0570*/  ULEA UR4, UR4, -UR18, 0x7 ;  /* 0x8000001204047291 */ /* 0x000fe4000f8e38ff */
[----:B------:R-:W-:-:S04]  /*0580*/  @!P3 SEL R4, R4, RZ, P0 ;  /* 0x000000ff0404b207 */ /* 0x000fc80000000000 */
[----:B------:R-:W-:-:S05]  /*0590*/  @!P3 IADD3 R122, PT, PT, R4, R5, -R0 ;  /* 0x00000005047ab210 */ /* 0x000fca0007ffe800 */
[----:B------:R-:W-:-:S05]  /*05a0*/  VIADD R5, R122, 0x3f ;  /* 0x0000003f7a057836 */ /* 0x000fca0000000000 */
[----:B------:R-:W-:Y:S02]  /*05b0*/  SHF.R.S32.HI R4, RZ, 0x1f, R5 ;  /* 0x0000001fff047819 */ /* 0x000fe40000011405 */
[----:B---3--:R-:W-:Y:S02]  /*05c0*/  IADD3 R3, PT, PT, R5, UR4, R123 ;  /* 0x0000000405037c10 */ /* 0x008fe4000fffe07b */
        /* <DEDUP_REMOVED lines=8> */
[----:B------:R-:W2:Y:S01]  /*0650*/  LDC.U8 R0, c[0x0][0x549] ;  /* 0x00015240ff007b82 */ /* 0x000ea20000000000 */
[----:B------:R-:W-:-:S07]  /*0660*/  ISETP.NE.AND P0, PT, R204, -0x1, PT ;  /* 0xffffffffcc00780c */ /* 0x000fce0003f05270 */
[----:B------:R-:W3:Y:S08]  /*0670*/  LDC.U8 R9, c[0x0][0x548] ;  /* 0x00015200ff097b82 */ /* 0x000ef00000000000 */
[----:B------:R-:W4:Y:S01]  /*0680*/  LDC R8, c[0x0][0x434] ;  /* 0x00010d00ff087b82 */ /* 0x000f220000000800 */
[----:B--2---:R-:W-:-:S07]  /*0690*/  ISETP.NE.AND P1, PT, R0, RZ, PT ;  /* 0x000000ff0000720c */ /* 0x004fce0003f25270 */
[----:B------:R-:W2:Y:S01]  /*06a0*/  @!P0 LDC.64 R4, c[0x0][0x400] ;  /* 0x00010000ff048b82 */ /* 0x000ea20000000a00 */
[----:B---3--:R-:W-:-:S07]  /*06b0*/  ISETP.NE.AND P2, PT, R9, RZ, !P1 ;  /* 0x000000ff0900720c */ /* 0x008fce0004f45270 */
[----:B------:R-:W3:Y:S08]  /*06c0*/  @P0 LDC.64 R2, c[0x0][0x408] ;  /* 0x00010200ff020b82 */ /* 0x000ef00000000a00 */
[----:B------:R-:W1:Y:S08]  /*06d0*/  @P1 LDC.64 R6, c[0x0][0x430] ;  /* 0x00010c00ff061b82 */ /* 0x000e700000000a00 */
[----:B------:R-:W2:Y:S01]  /*06e0*/  @P1 LDC R0, c[0x0][0x430] ;  /* 0x00010c00ff001b82 */ /* 0x000ea20000000800 */
[----:B-1----:R-:W-:-:S02]  /*06f0*/  @P1 IMAD R11, R6, R7, RZ ;  /* 0x00000007060b1224 */ /* 0x002fc400078e02ff */
[----:B------:R-:W-:Y:S01]  /*0700*/  @P1 IMAD.MOV.U32 R7, RZ, RZ, 0x1 ;  /* 0x00000001ff071424 */ /* 0x000fe200078e00ff */
[----:B---34-:R-:W-:Y:S06]  /*0710*/  @P1 BRA `(.L_x_807) ;  /* 0x0000000000281947 */ /* 0x018fec0003800000 */
[----:B------:R-:W-:Y:S02]  /*0720*/  ISETP.NE.AND P1, PT, R9, RZ, PT ;  /* 0x000000ff0900720c */ /* 0x000fe40003f25270 */
[----:B------:R-:W1:Y:S11]  /*0730*/  LDC R9, c[0x0][0x3e0] ;  /* 0x0000f800ff097b82 */ /* 0x000e760000000800 */
[----:B------:R-:W3:Y:S01]  /*0740*/  @P1 LDC R11, c[0x0][0x454] ;  /* 0x00011500ff0b1b82 */ /* 0x000ee20000000800 */
[----:B--2---:R-:W-:-:S02]  /*0750*/  @P1 MOV R0, 0x1 ;  /* 0x0000000100001802 */ /* 0x004fc40000000f00 */
[----:B------:R-:W-:-:S05]  /*0760*/  @!P1 MOV R0, 0x1 ;  /* 0x0000000100009802 */ /* 0x000fca0000000f00 */
[----:B------:R-:W1:Y:S08]  /*0770*/  @P1 LDC R10, c[0x0][0x454] ;  /* 0x00011500ff0a1b82 */ /* 0x000e700000000800 */
[----:B------:R-:W2:Y:S08]  /*0780*/  @!P1 LDC R6, c[0x0][0x434] ;  /* 0x00010d00ff069b82 */ /* 0x000eb00000000800 */
[----:B------:R-:W4:Y:S01]  /*0790*/  @!P1 LDC R11, c[0x0][0x434] ;  /* 0x00010d00ff0b9b82 */ /* 0x000f220000000800 */
[----:B-1----:R-:W-:-:S02]  /*07a0*/  @P1 IMAD R7, R10, R9, RZ ;  /* 0x000000090a071224 */ /* 0x002fc400078e02ff */
[----:B--23--:R-:W-:-:S07]  /*07b0*/  @!P1 IMAD R7, R6, R9, RZ ;  /* 0x0000000906079224 */ /* 0x00cfce00078e02ff */
.L_x_807:
[C---:B------:R-:W-:Y:S01]  /*07c0*/  IMAD R9, R205.reuse, R8, RZ ;  /* 0x00000008cd097224 */ /* 0x040fe200078e02ff */
[C---:B------:R-:W-:Y:S01]  /*07d0*/  ISETP.NE.AND P1, PT, R204.reuse, -0x1, PT ;  /* 0xffffffffcc00780c */ /* 0x040fe20003f25270 */
[C---:B--2---:R-:W-:Y:S01]  /*07e0*/  @!P0 IMAD.WIDE.U32 R18, R205.reuse, R4, RZ ;  /* 0x00000004cd128225 */ /* 0x044fe200078e00ff */
[----:B------:R-:W1:Y:S01]  /*07f0*/  LDCU.64 UR4, c[0x0][0x410] ;  /* 0x00008200ff0477ac */ /* 0x000e620008000a00 */
[----:B------:R-:W-:Y:S01]  /*0800*/  SHF.R.U32.HI R17, RZ, 0x3, R121 ;  /* 0x00000003ff117819 */ /* 0x000fe20000011679 */
[----:B------:R-:W-:Y:S01]  /*0810*/  BSSY.RECONVERGENT B0, `(.L_x_808) ;  /* 0x0000034000007945 */ /* 0x000fe20003800200 */
[----:B------:R-:W-:Y:S01]  /*0820*/  @!P0 IMAD R5, R205, R5, R19 ;  /* 0x00000005cd058224 */ /* 0x000fe200078e0213 */
[----:B------:R-:W-:Y:S01]  /*0830*/  SEL R10, R9, R204, !P1 ;  /* 0x000000cc090a7207 */ /* 0x000fe20004800000 */
[----:B------:R-:W-:Y:S01]  /*0840*/  IMAD.SHL.U32 R19, R121, 0x8, RZ ;  /* 0x0000000879137824 */ /* 0x000fe200078e00ff */
[----:B------:R-:W-:Y:S01]  /*0850*/  UIMAD.WIDE.U32 UR16, UR16, 0x80, URZ ;  /* 0x00000080101078a5 */ /* 0x000fe2000f8e00ff */
[----:B------:R-:W-:Y:S01]  /*0860*/  @P0 IMAD.WIDE.U32 R8, R204, R2, RZ ;  /* 0x00000002cc080225 */ /* 0x000fe200078e00ff */
[----:B------:R-:W-:-:S02]  /*0870*/  SHF.R.S32.HI R4, RZ, 0x1f, R10 ;  /* 0x0000001fff047819 */ /* 0x000fc4000001140a */
[----:B------:R-:W-:Y:S01]  /*0880*/  LOP3.LUT R19, R19, 0x38, RZ, 0xc0, !PT ;  /* 0x0000003813137812 */ /* 0x000fe200078ec0ff */
[----:B----4-:R-:W-:Y:S01]  /*0890*/  IMAD R6, R124, R11, RZ ;  /* 0x0000000b7c067224 */ /* 0x010fe200078e02ff */
[----:B------:R-:W-:Y:S01]  /*08a0*/  SEL R2, R10, RZ, P2 ;  /* 0x000000ff0a027207 */ /* 0x000fe20001000000 */
[----:B------:R-:W-:Y:S01]  /*08b0*/  @P0 IMAD.MOV.U32 R18, RZ, RZ, R8 ;  /* 0x000000ffff120224 */ /* 0x000fe200078e0008 */
[----:B------:R-:W-:Y:S01]  /*08c0*/  SEL R4, R4, RZ, P2 ;  /* 0x000000ff04047207 */ /* 0x000fe20001000000 */
[----:B------:R-:W-:Y:S01]  /*08d0*/  @!P2 IMAD R6, R205, R7, R6 ;  /* 0x00000007cd06a224 */ /* 0x000fe200078e0206 */
[----:B------:R-:W-:Y:S01]  /*08e0*/  LOP3.LUT R8, R17, UR16, RZ, 0xfc, !PT ;  /* 0x0000001011087c12 */ /* 0x000fe2000f8efcff */
[----:B------:R-:W-:Y:S01]  /*08f0*/  IMAD R7, R0, UR15, RZ ;  /* 0x0000000f00077c24 */ /* 0x000fe2000f8e02ff */
[----:B------:R-:W-:Y:S01]  /*0900*/  UIADD3 UR15, UPT, UPT, -UR15, UR18, URZ ;  /* 0x000000120f0f7290 */ /* 0x000fe2000fffe1ff */
[----:B------:R-:W-:Y:S01]  /*0910*/  @P0 IMAD R5, R204, R3, R9 ;  /* 0x00000003cc050224 */ /* 0x000fe200078e0209 */
[----:B------:R-:W-:Y:S01]  /*0920*/  IADD3 R18, P0, PT, R19, R18, RZ ;  /* 0x0000001213127210 */ /* 0x000fe20007f1e0ff */
[----:B------:R-:W-:Y:S01]  /*0930*/  VIADD R15, R17, 0x10 ;  /* 0x00000010110f7836 */ /* 0x000fe20000000000 */
[--C-:B------:R-:W-:Y:S01]  /*0940*/  IADD3 R2, P2, P1, R7, R2, R6.reuse ;  /* 0x0000000207027210 */ /* 0x100fe2000795e006 */
[C---:B------:R-:W-:Y:S01]  /*0950*/  VIADD R13, R17.reuse, 0x20 ;  /* 0x00000020110d7836 */ /* 0x040fe20000000000 */
[----:B------:R-:W-:Y:S01]  /*0960*/  SHF.R.S32.HI R7, RZ, 0x1f, R7 ;  /* 0x0000001fff077819 */ /* 0x000fe20000011407 */
[----:B------:R-:W-:Y:S01]  /*0970*/  IMAD.X R19, RZ, RZ, R5, P0 ;  /* 0x000000ffff137224 */ /* 0x000fe200000e0605 */
[C---:B------:R-:W-:Y:S01]  /*0980*/  ISETP.GE.AND P0, PT, R17.reuse, UR15, PT ;  /* 0x0000000f11007c0c */ /* 0x040fe2000bf06270 */
[----:B------:R-:W-:Y:S01]  /*0990*/  VIADD R11, R17, 0x30 ;  /* 0x00000030110b7836 */ /* 0x000fe20000000000 */
[----:B------:R-:W-:Y:S01]  /*09a0*/  SHF.R.S32.HI R6, RZ, 0x1f, R6 ;  /* 0x0000001fff067819 */ /* 0x000fe20000011406 */
[----:B-1----:R-:W-:Y:S01]  /*09b0*/  IMAD.WIDE.U32 R18, R124, UR4, R18 ;  /* 0x000000047c127c25 */ /* 0x002fe2000f8e0012 */
[----:B------:R-:W-:-:S02]  /*09c0*/  ISETP.GE.AND P6, PT, R13, UR15, PT ;  /* 0x0000000f0d007c0c */ /* 0x000fc4000bfc6270 */
[----:B------:R-:W-:Y:S01]  /*09d0*/  IADD3.X R3, PT, PT, R7, R4, R6, P2, P1 ;  /* 0x0000000407037210 */ /* 0x000fe200017e2406 */
[----:B------:R-:W-:Y:S01]  /*09e0*/  VIADD R9, R17, 0x40 ;  /* 0x0000004011097836 */ /* 0x000fe20000000000 */
[----:B------:R-:W-:Y:S01]  /*09f0*/  ISETP.GE.AND P1, PT, R15, UR15, PT ;  /* 0x0000000f0f007c0c */ /* 0x000fe2000bf26270 */
[----:B------:R-:W-:Y:S01]  /*0a00*/  VIADD R7, R17, 0x50 ;  /* 0x0000005011077836 */ /* 0x000fe20000000000 */
[----:B------:R-:W-:Y:S01]  /*0a10*/  ISETP.GE.AND P5, PT, R11, UR15, PT ;  /* 0x0000000f0b007c0c */ /* 0x000fe2000bfa6270 */
[----:B------:R-:W-:Y:S01]  /*0a20*/  VIADD R5, R17, 0x60 ;  /* 0x0000006011057836 */ /* 0x000fe20000000000 */
[----:B------:R-:W-:Y:S01]  /*0a30*/  ISETP.GE.AND P4, PT, R9, UR15, PT ;  /* 0x0000000f09007c0c */ /* 0x000fe2000bf86270 */
[----:B------:R-:W-:Y:S01]  /*0a40*/  IMAD R125, R124, UR5, R19 ;  /* 0x000000057c7d7c24 */ /* 0x000fe2000f8e0213 */
[----:B------:R-:W-:Y:S01]  /*0a50*/  P2R R4, PR, RZ, 0x2 ;  /* 0x00000002ff047803 */ /* 0x000fe20000000000 */
[----:B------:R-:W-:Y:S01]  /*0a60*/  VIADD R23, R17, 0x70 ;  /* 0x0000007011177836 */ /* 0x000fe20000000000 */
[----:B------:R-:W-:-:S02]  /*0a70*/  ISETP.GE.AND P3, PT, R7, UR15, PT ;  /* 0x0000000f07007c0c */ /* 0x000fc4000bf66270 */
        /* <DEDUP_REMOVED lines=13> */
.L_x_809:
[----:B------:R-:W-:Y:S05]  /*0b50*/  BSYNC.RECONVERGENT B0 ;  /* 0x0000000000007941 */ /* 0x000fea0003800200 */
.L_x_808:
[----:B------:R-:W-:Y:S04]  /*0b60*/  BSSY.RECONVERGENT B0, `(.L_x_810) ;  /* 0x000000f000007945 */ /* 0x000fe80003800200 */
        /* <DEDUP_REMOVED lines=14> */
.L_x_811:
[----:B------:R-:W-:Y:S05]  /*0c50*/  BSYNC.RECONVERGENT B0 ;  /* 0x0000000000007941 */ /* 0x000fea0003800200 */
.L_x_810:
[----:B------:R-:W-:Y:S04]  /*0c60*/  BSSY.RECONVERGENT B0, `(.L_x_812) ;  /* 0x000000f000007945 */ /* 0x000fe80003800200 */
        /* <DEDUP_REMOVED lines=14> */
.L_x_813:
[----:B------:R-:W-:Y:S05]  /*0d50*/  BSYNC.RECONVERGENT B0 ;  /* 0x0000000000007941 */ /* 0x000fea0003800200 */
.L_x_812:
[----:B------:R-:W-:Y:S04]  /*0d60*/  BSSY.RECONVERGENT B0, `(.L_x_814) ;  /* 0x000000f000007945 */ /* 0x000fe80003800200 */
        /* <DEDUP_REMOVED lines=14> */
.L_x_815:
[----:B------:R-:W-:Y:S05]  /*0e50*/  BSYNC.RECONVERGENT B0 ;  /* 0x0000000000007941 */ /* 0x000fea0003800200 */
.L_x_814:
        /* <DEDUP_REMOVED lines=15> */
.L_x_817:
[----:B------:R-:W-:Y:S05]  /*0f50*/  BSYNC.RECONVERGENT B0 ;  /* 0x0000000000007941 */ /* 0x000fea0003800200 */
.L_x_816:
        /* <DEDUP_REMOVED lines=15> */
.L_x_819:
[----:B------:R-:W-:Y:S05]  /*1050*/  BSYNC.RECONVERGENT B0 ;  /* 0x0000000000007941 */ /* 0x000fea0003800200 */
.L_x_818:
        /* <DEDUP_REMOVED lines=15> */
.L_x_821:
[----:B------:R-:W-:Y:S05]  /*1150*/  BSYNC.RECONVERGENT B0 ;  /* 0x0000000000007941 */ /* 0x000fea0003800200 */
.L_x_820:
        /* <DEDUP_REMOVED lines=15> */
.L_x_823:
[----:B------:R-:W-:Y:S05]  /*1250*/  BSYNC.RECONVERGENT B0 ;  /* 0x0000000000007941 */ /* 0x000fea0003800200 */
.L_x_822:
        /* <DEDUP_REMOVED lines=8> */
[----:B------:R-:W-:Y:S02]  /*12e0*/  P2R R4, PR, RZ, 0x2 ;  /* 0x00000002ff047803 */ /* 0x000fe40000000000 */
[----:B------:R-:W-:Y:S02]  /*12f0*/  ISETP.NE.AND P1, PT, R6, RZ, PT ;  /* 0x000000ff0600720c */ /* 0x000fe40003f25270 */
[C---:B------:R-:W-:Y:S02]  /*1300*/  ISETP.NE.OR P4, PT, R121.reuse, RZ, P4 ;  /* 0x000000ff7900720c */ /* 0x040fe40002785670 */
[C---:B------:R-:W-:Y:S02]  /*1310*/  ISETP.NE.OR P3, PT, R121.reuse, RZ, P3 ;  /* 0x000000ff7900720c */ /* 0x040fe40001f65670 */
[----:B------:R-:W-:-:S02]  /*1320*/  ISETP.NE.OR P2, PT, R121, RZ, P2 ;  /* 0x000000ff7900720c */ /* 0x000fc40001745670 */
[----:B------:R-:W-:Y:S01]  /*1330*/  ISETP.NE.OR P1, PT, R121, RZ, P1 ;  /* 0x000000ff7900720c */ /* 0x000fe20000f25670 */
[----:B------:R-:W-:-:S12]  /*1340*/  @P0 BRA `(.L_x_825) ;  /* 0x0000000000200947 */ /* 0x000fd80003800000 */
[----:B------:R-:W5:Y:S01]  /*1350*/  LDCU.64 UR4, c[0x0][0x420] ;  /* 0x00008400ff0477ac */ /* 0x000f620008000a00 */
[----:B------:R-:W-:Y:S02]  /*1360*/  IMAD R6, R17, R0, RZ ;  /* 0x0000000011067224 */ /* 0x000fe400078e02ff */
[----:B-1----:R-:W-:-:S03]  /*1370*/  IMAD.MOV.U32 R19, RZ, RZ, 0x7f800000 ;  /* 0x7f800000ff137424 */ /* 0x002fc600078e00ff */
[----:B------:R-:W-:-:S04]  /*1380*/  IADD3 R17, P0, PT, R6, R2, RZ ;  /* 0x0000000206117210 */ /* 0x000fc80007f1e0ff */
[----:B------:R-:W-:Y:S02]  /*1390*/  LEA.HI.X.SX32 R6, R6, R3, 0x1, P0 ;  /* 0x0000000306067211 */ /* 0x000fe400000f0eff */
[----:B-----5:R-:W-:-:S04]  /*13a0*/  LEA R16, P0, R17, UR4, 0x2 ;  /* 0x0000000411107c11 */ /* 0x020fc8000f8010ff */
[----:B------:R-:W-:-:S05]  /*13b0*/  LEA.HI.X R17, R17, UR5, R6, 0x2, P0 ;  /* 0x0000000511117c11 */ /* 0x000fca00080f1406 */
[----:B------:R1:W-:Y:S04]  /*13c0*/  STG.E desc[UR20][R16.64], R19 ;  /* 0x0000001310007986 */ /* 0x0003e8000c101914 */
.L_x_825:
[----:B------:R-:W-:Y:S05]  /*13d0*/  BSYNC.RECONVERGENT B0 ;  /* 0x0000000000007941 */ /* 0x000fea0003800200 */
.L_x_824:
[----:B------:R-:W-:Y:S01]  /*13e0*/  ISETP.NE.AND P0, PT, R4, RZ, PT ;  /* 0x000000ff0400720c */ /* 0x000fe20003f05270 */
[----:B------:R-:W-:-:S12]  /*13f0*/  BSSY.RECONVERGENT B0, `(.L_x_826) ;  /* 0x000000a000007945 */ /* 0x000fd80003800200 */
[----:B------:R-:W-:Y:S05]  /*1400*/  @P0 BRA `(.L_x_827) ;  /* 0x0000000000200947 */ /* 0x000fea0003800000 */
        /* <DEDUP_REMOVED lines=8> */
.L_x_827:
[----:B------:R-:W-:Y:S05]  /*1490*/  BSYNC.RECONVERGENT B0 ;  /* 0x0000000000007941 */ /* 0x000fea0003800200 */
.L_x_826:
[----:B------:R-:W-:Y:S04]  /*14a0*/  BSSY.RECONVERGENT B0, `(.L_x_828) ;  /* 0x000000a000007945 */ /* 0x000fe80003800200 */
        /* <DEDUP_REMOVED lines=9> */
.L_x_829:
[----:B------:R-:W-:Y:S05]  /*1540*/  BSYNC.RECONVERGENT B0 ;  /* 0x0000000000007941 */ /* 0x000fea0003800200 */
.L_x_828:
        /* <DEDUP_REMOVED lines=10> */
.L_x_831:
[----:B------:R-:W-:Y:S05]  /*15f0*/  BSYNC.RECONVERGENT B0 ;  /* 0x0000000000007941 */ /* 0x000fea0003800200 */
.L_x_830:
        /* <DEDUP_REMOVED lines=10> */
.L_x_833:
[----:B------:R-:W-:Y:S05]  /*16a0*/  BSYNC.RECONVERGENT B0 ;  /* 0x0000000000007941 */ /* 0x000fea0003800200 */
.L_x_832:
        /* <DEDUP_REMOVED lines=10> */
.L_x_835:
[----:B------:R-:W-:Y:S05]  /*1750*/  BSYNC.RECONVERGENT B0 ;  /* 0x0000000000007941 */ /* 0x000fea0003800200 */
.L_x_834:
[----:B------:R-:W-:Y:S04]  /*1760*/  BSSY.RECONVERGENT B0, `(.L_x_836) ;  /* 0x000000a000007945 */ /* 0x000fe80003800200 */
[----:B------:R-:W-:Y:S05]  /*1770*/  @P2 BRA `(.L_x_837) ;  /* 0x0000000000202947 */ /* 0x000fea0003800000 */
[----:B------:R-:W1:Y:S01]  /*1780*/  LDCU.64 UR4, c[0x0][0x420] ;  /* 0x00008400ff0477ac */ /* 0x000e620008000a00 */
[----:B------:R-:W-:-:S05]  /*1790*/  IMAD R4, R5, R0, RZ ;  /* 0x0000000005047224 */ /* 0x000fca00078e02ff */
[----:B------:R-:W-:-:S04]  /*17a0*/  IADD3 R5, P0, PT, R4, R2, RZ ;  /* 0x0000000204057210 */ /* 0x000fc80007f1e0ff */
[----:B------:R-:W-:Y:S02]  /*17b0*/  LEA.HI.X.SX32 R4, R4, R3, 0x1, P0 ;  /* 0x0000000304047211 */ /* 0x000fe400000f0eff */
[----:B-1----:R-:W-:-:S04]  /*17c0*/  LEA R6, P0, R5, UR4, 0x2 ;  /* 0x0000000405067c11 */ /* 0x002fc8000f8010ff */
[----:B------:R-:W-:Y:S01]  /*17d0*/  LEA.HI.X R7, R5, UR5, R4, 0x2, P0 ;  /* 0x0000000505077c11 */ /* 0x000fe200080f1404 */
[----:B------:R-:W-:-:S05]  /*17e0*/  IMAD.MOV.U32 R5, RZ, RZ, 0x7f800000 ;  /* 0x7f800000ff057424 */ /* 0x000fca00078e00ff */
[----:B------:R1:W-:Y:S03]  /*17f0*/  STG.E desc[UR20][R6.64], R5 ;  /* 0x0000000506007986 */ /* 0x0003e6000c101914 */
.L_x_837:
[----:B------:R-:W-:Y:S05]  /*1800*/  BSYNC.RECONVERGENT B0 ;  /* 0x0000000000007941 */ /* 0x000fea0003800200 */
.L_x_836:
[----:B------:R-:W-:Y:S05]  /*1810*/  @P1 EXIT ;  /* 0x000000000000194d */ /* 0x000fea0003800000 */
[----:B------:R-:W5:Y:S01]  /*1820*/  LDCU.64 UR4, c[0x0][0x420] ;  /* 0x00008400ff0477ac */ /* 0x000f620008000a00 */
[----:B------:R-:W-:-:S05]  /*1830*/  IMAD R0, R23, R0, RZ ;  /* 0x0000000017007224 */ /* 0x000fca00078e02ff */
[----:B------:R-:W-:-:S04]  /*1840*/  IADD3 R2, P0, PT, R0, R2, RZ ;  /* 0x0000000200027210 */ /* 0x000fc80007f1e0ff */
[----:B------:R-:W-:Y:S02]  /*1850*/  LEA.HI.X.SX32 R3, R0, R3, 0x1, P0 ;  /* 0x0000000300037211 */ /* 0x000fe400000f0eff */
[----:B-----5:R-:W-:-:S04]  /*1860*/  LEA R4, P0, R2, UR4, 0x2 ;  /* 0x0000000402047c11 */ /* 0x020fc8000f8010ff */
[----:B-1----:R-:W-:Y:S01]  /*1870*/  LEA.HI.X R5, R2, UR5, R3, 0x2, P0 ;  /* 0x0000000502057c11 */ /* 0x002fe200080f1403 */
[----:B------:R-:W-:-:S05]  /*1880*/  IMAD.MOV.U32 R3, RZ, RZ, 0x7f800000 ;  /* 0x7f800000ff037424 */ /* 0x000fca00078e00ff */
[----:B------:R-:W-:Y:S01]  /*1890*/  STG.E desc[UR20][R4.64], R3 ;  /* 0x0000000304007986 */ /* 0x000fe2000c101914 */
[----:B------:R-:W-:Y:S05]  /*18a0*/  EXIT ;  /* 0x000000000000794d */ /* 0x000fea0003800000 */
.L_x_806:
[----:B------:R-:W-:Y:S02]  /*18b0*/  ISETP.NE.AND P0, PT, R204, -0x1, PT ;  /* 0xffffffffcc00780c */ /* 0x000fe40003f05270 */
[----:B------:R-:W-:-:S11]  /*18c0*/  ISETP.NE.AND P2, PT, R7, -0x1, PT ;  /* 0xffffffff0700780c */ /* 0x000fd60003f45270 */
[----:B------:R-:W2:Y:S08]  /*18d0*/  @!P0 LDC.64 R4, c[0x0][0x398] ;  /* 0x0000e600ff048b82 */ /* 0x000eb00000000a00 */
[----:B------:R-:W3:Y:S01]  /*18e0*/  @P0 LDC.64 R2, c[0x0][0x3b0] ;  /* 0x0000ec00ff020b82 */ /* 0x000ee20000000a00 */
[----:B--2---:R-:W-:-:S04]  /*18f0*/  @!P0 IMAD.WIDE.U32 R12, R205, R4, RZ ;  /* 0x00000004cd0c8225 */ /* 0x004fc800078e00ff */
[----:B-1----:R-:W-:Y:S01]  /*1900*/  @!P0 IMAD R10, R205, R5, R13 ;  /* 0x00000005cd0a8224 */ /* 0x002fe200078e020d */
[----:B------:R-:W-:Y:S01]  /*1910*/  @!P0 MOV R21, R12 ;  /* 0x0000000c00158202 */ /* 0x000fe20000000f00 */
[----:B---3--:R-:W-:-:S04]  /*1920*/  @P0 IMAD.WIDE.U32 R8, R204, R2, RZ ;  /* 0x00000002cc080225 */ /* 0x008fc800078e00ff */
[----:B------:R-:W-:Y:S01]  /*1930*/  @P0 IMAD R10, R204, R3, R9 ;  /* 0x00000003cc0a0224 */ /* 0x000fe200078e0209 */
[----:B------:R-:W-:Y:S01]  /*1940*/  @P0 MOV R21, R8 ;  /* 0x0000000800150202 */ /* 0x000fe20000000f00 */
[----:B------:R-:W-:Y:S06]  /*1950*/  @P2 BRA `(.L_x_838) ;  /* 0x0000000000302947 */ /* 0x000fec0003800000 */
[----:B------:R-:W1:Y:S01]  /*1960*/  LDCU.64 UR4, c[0x0][0x3b8] ;  /* 0x00007700ff0477ac */ /* 0x000e620008000a00 */
[----:B------:R-:W-:Y:S01]  /*1970*/  SHF.R.S32.HI R3, RZ, 0x1f, R0 ;  /* 0x0000001fff037819 */ /* 0x000fe20000011400 */
[----:B------:R-:W2:Y:S01]  /*1980*/  LDCU.64 UR6, c[0x0][0x3a0] ;  /* 0x00007400ff0677ac */ /* 0x000ea20008000a00 */
[----:B-1----:R-:W-:Y:S02]  /*1990*/  MOV R216, UR4 ;  /* 0x0000000400d87c02 */ /* 0x002fe40008000f00 */
[----:B------:R-:W-:-:S03]  /*19a0*/  MOV R217, UR5 ;  /* 0x0000000500d97c02 */ /* 0x000fc60008000f00 */
[-C--:B------:R-:W-:Y:S02]  /*19b0*/  IMAD R2, R3, R216.reuse, RZ ;  /* 0x000000d803027224 */ /* 0x080fe400078e02ff */
[----:B------:R-:W-:-:S04]  /*19c0*/  IMAD.WIDE.U32 R4, R0, R216, RZ ;  /* 0x000000d800047225 */ /* 0x000fc800078e00ff */
[----:B------:R-:W-:-:S05]  /*19d0*/  IMAD R2, R0, R217, R2 ;  /* 0x000000d900027224 */ /* 0x000fca00078e0202 */
[----:B------:R-:W-:-:S03]  /*19e0*/  IADD3 R5, PT, PT, R5, R2, RZ ;  /* 0x0000000205057210 */ /* 0x000fc60007ffe0ff */
[----:B--2---:R-:W-:-:S04]  /*19f0*/  IMAD.WIDE.U32 R8, R205, UR6, R4 ;  /* 0x00000006cd087c25 */ /* 0x004fc8000f8e0004 */
[----:B------:R-:W-:Y:S01]  /*1a00*/  IMAD R2, R205, UR7, R9 ;  /* 0x00000007cd027c24 */ /* 0x000fe2000f8e0209 */
[----:B------:R-:W-:Y:S06]  /*1a10*/  BRA `(.L_x_839) ;  /* 0x0000000000147947 */ /* 0x000fec0003800000 */
.L_x_838:
[----:B------:R-:W1:Y:S01]  /*1a20*/  LDC.64 R216, c[0x0][0x3b8] ;  /* 0x0000ee00ffd87b82 */ /* 0x000e620000000a00 */
[----:B------:R-:W-:-:S05]  /*1a30*/  IADD3 R8, PT, PT, R0, R7, RZ ;  /* 0x0000000700087210 */ /* 0x000fca0007ffe0ff */
[C---:B-1----:R-:W-:Y:S02]  /*1a40*/  IMAD R2, R8.reuse, R217, RZ ;  /* 0x000000d908027224 */ /* 0x042fe400078e02ff */
[----:B------:R-:W-:-:S05]  /*1a50*/  IMAD.WIDE.U32 R8, R8, R216, RZ ;  /* 0x000000d808087225 */ /* 0x000fca00078e00ff */
[----:B------:R-:W-:-:S07]  /*1a60*/  IADD3 R2, PT, PT, R9, R2, RZ ;  /* 0x0000000209027210 */ /* 0x000fce0007ffe0ff */
.L_x_839:
        /* <DEDUP_REMOVED lines=10> */
[----:B------:R-:W-:-:S06]  /*1b10*/  IMAD.HI.U32 R5, R13, R5, R12 ;  /* 0x000000050d057227 */ /* 0x000fcc00078e000c */
[----:B------:R-:W-:-:S04]  /*1b20*/  IMAD.HI.U32 R18, R5, R4, RZ ;  /* 0x0000000405127227 */ /* 0x000fc800078e00ff */
[----:B------:R-:W-:-:S04]  /*1b30*/  IMAD.MOV R5, RZ, RZ, -R18 ;  /* 0x000000ffff057224 */ /* 0x000fc800078e0a12 */
[----:B------:R-:W-:Y:S01]  /*1b40*/  IMAD R5, R6, R5, R4 ;  /* 0x0000000506057224 */ /* 0x000fe200078e0204 */
[----:B------:R-:W-:-:S04]  /*1b50*/  LOP3.LUT R4, R124, R3, RZ, 0x3c, !PT ;  /* 0x000000037c047212 */ /* 0x000fc800078e3cff */
[----:B------:R-:W-:Y:S02]  /*1b60*/  ISETP.GT.U32.AND P1, PT, R6, R5, PT ;  /* 0x000000050600720c */ /* 0x000fe40003f24070 */
[----:B------:R-:W-:-:S11]  /*1b70*/  ISETP.GE.AND P0, PT, R4, RZ, PT ;  /* 0x000000ff0400720c */ /* 0x000fd60003f06270 */
[----:B------:R-:W-:Y:S01]  /*1b80*/  @!P1 IMAD.IADD R5, R5, 0x1, -R6 ;  /* 0x0000000105059824 */ /* 0x000fe200078e0a06 */
[----:B------:R-:W-:Y:S02]  /*1b90*/  @!P1 IADD3 R18, PT, PT, R18, 0x1, RZ ;  /* 0x0000000112129810 */ /* 0x000fe40007ffe0ff */
[----:B------:R-:W-:Y:S02]  /*1ba0*/  ISETP.NE.AND P1, PT, R3, RZ, PT ;  /* 0x000000ff0300720c */ /* 0x000fe40003f25270 */
[----:B------:R-:W-:-:S13]  /*1bb0*/  ISETP.GE.U32.AND P3, PT, R5, R6, PT ;  /* 0x000000060500720c */ /* 0x000fda0003f66070 */
[----:B------:R-:W-:-:S05]  /*1bc0*/  @P3 VIADD R18, R18, 0x1 ;  /* 0x0000000112123836 */ /* 0x000fca0000000000 */
[----:B------:R-:W-:Y:S02]  /*1bd0*/  @!P0 IADD3 R18, PT, PT, -R18, RZ, RZ ;  /* 0x000000ff12128210 */ /* 0x000fe40007ffe1ff */
[----:B------:R-:W-:Y:S01]  /*1be0*/  @!P1 LOP3.LUT R18, RZ, R3, RZ, 0x33, !PT ;  /* 0x00000003ff129212 */ /* 0x000fe200078e33ff */
        /* <DEDUP_REMOVED lines=13> */
.L_x_840:
[----:B------:R-:W1:Y:S01]  /*1cc0*/  LDC.64 R234, c[0x0][0x3c0] ;  /* 0x0000f000ffea7b82 */ /* 0x000e620000000a00 */
[----:B------:R-:W-:-:S05]  /*1cd0*/  IADD3 R0, PT, PT, R0, R7, RZ ;  /* 0x0000000700007210 */ /* 0x000fca0007ffe0ff */
[C---:B-1----:R-:W-:Y:S02]  /*1ce0*/  IMAD R3, R0.reuse, R235, RZ ;  /* 0x000000eb00037224 */ /* 0x042fe400078e02ff */
[----:B------:R-:W-:-:S05]  /*1cf0*/  IMAD.WIDE.U32 R16, R0, R234, RZ ;  /* 0x000000ea00107225 */ /* 0x000fca00078e00ff */
[----:B------:R-:W-:-:S07]  /*1d00*/  IADD3 R3, PT, PT, R17, R3, RZ ;  /* 0x0000000311037210 */ /* 0x000fce0007ffe0ff */
.L_x_841:
[----:B------:R-:W-:Y:S01]  /*1d10*/  UIADD3 UR14, UPT, UPT, -UR15, UR18, URZ ;  /* 0x000000120f0e7290 */ /* 0x000fe2000fffe1ff */
[----:B------:R-:W-:Y:S01]  /*1d20*/  SHF.R.U32.HI R199, RZ, 0x3, R121 ;  /* 0x00000003ffc77819 */ /* 0x000fe20000011679 */
[----:B------:R-:W-:Y:S01]  /*1d30*/  IMAD.SHL.U32 R0, R121, 0x8, RZ ;  /* 0x0000000879007824 */ /* 0x000fe200078e00ff */
[----:B------:R-:W1:Y:S01]  /*1d40*/  LDCU.128 UR4, c[0x0][0x3d0] ;  /* 0x00007a00ff0477ac */ /* 0x000e620008000c00 */
[----:B------:R-:W-:Y:S01]  /*1d50*/  SHF.R.S32.HI R15, RZ, 0x1f, R18 ;  /* 0x0000001fff0f7819 */ /* 0x000fe20000011412 */
[----:B------:R-:W-:Y:S01]  /*1d60*/  VIADD R117, R137, 0xffffffff ;  /* 0xffffffff89757836 */ /* 0x000fe20000000000 */
[C---:B------:R-:W-:Y:S01]  /*1d70*/  ISETP.GE.AND P1, PT, R199.reuse, UR14, PT ;  /* 0x0000000ec7007c0c */ /* 0x040fe2000bf26270 */
[C---:B------:R-:W-:Y:S01]  /*1d80*/  VIADD R197, R199.reuse, 0x10 ;  /* 0x00000010c7c57836 */ /* 0x040fe20000000000 */
[----:B------:R-:W-:Y:S01]  /*1d90*/  LOP3.LUT R20, R0, 0x38, RZ, 0xc0, !PT ;  /* 0x0000003800147812 */ /* 0x000fe200078ec0ff */
[----:B------:R-:W2:Y:S01]  /*1da0*/  LDCU.64 UR12, c[0x0][0x388] ;  /* 0x00007100ff0c77ac */ /* 0x000ea20008000a00 */
[C---:B------:R-:W-:Y:S01]  /*1db0*/  VIADD R196, R199.reuse, 0x20 ;  /* 0x00000020c7c47836 */ /* 0x040fe20000000000 */
[----:B------:R-:W-:Y:S01]  /*1dc0*/  SHF.L.U64.HI R116, R216, 0x6, R217 ;  /* 0x00000006d8747819 */ /* 0x000fe200000102d9 */
[----:B------:R-:W-:Y:S01]  /*1dd0*/  VIADD R195, R199, 0x30 ;  /* 0x00000030c7c37836 */ /* 0x000fe20000000000 */
[C---:B------:R-:W-:Y:S01]  /*1de0*/  IADD3 R8, P2, PT, R20.reuse, R8, RZ ;  /* 0x0000000814087210 */ /* 0x040fe20007f5e0ff */
[----:B------:R-:W3:Y:S01]  /*1df0*/  LDCU.64 UR10, c[0x0][0x3c8] ;  /* 0x00007900ff0a77ac */ /* 0x000ee20008000a00 */
[----:B------:R-:W-:Y:S01]  /*1e00*/  ISETP.GE.AND P5, PT, R197, UR14, PT ;  /* 0x0000000ec5007c0c */ /* 0x000fe2000bfa6270 */
[----:B------:R-:W-:Y:S01]  /*1e10*/  VIADD R194, R199, 0x40 ;  /* 0x00000040c7c27836 */ /* 0x000fe20000000000 */
[----:B------:R-:W-:Y:S01]  /*1e20*/  IADD3 R16, P0, PT, R20, R16, RZ ;  /* 0x0000001014107210 */ /* 0x000fe20007f1e0ff */
[----:B------:R-:W-:Y:S01]  /*1e30*/  IMAD.X R9, RZ, RZ, R2, P2 ;  /* 0x000000ffff097224 */ /* 0x000fe200010e0602 */
[----:B------:R-:W4:Y:S01]  /*1e40*/  @!P1 LDC.64 R6, c[0x0][0x3b0] ;  /* 0x0000ec00ff069b82 */ /* 0x000f220000000a00 */
[----:B------:R-:W-:Y:S01]  /*1e50*/  UIMAD.WIDE.U32 UR16, UR16, 0x80, URZ ;  /* 0x00000080101078a5 */ /* 0x000fe2000f8e00ff */
[----:B-1----:R-:W-:Y:S01]  /*1e60*/  IMAD R13, R15, UR4, RZ ;  /* 0x000000040f0d7c24 */ /* 0x002fe2000f8e02ff */
[----:B------:R-:W-:Y:S01]  /*1e70*/  ISETP.GE.AND P4, PT, R196, UR14, PT ;  /* 0x0000000ec4007c0c */ /* 0x000fe2000bf86270 */
[----:B------:R-:W-:Y:S01]  /*1e80*/  IMAD.WIDE.U32 R8, R199, R216, R8 ;  /* 0x000000d8c7087225 */ /* 0x000fe200078e0008 */
[----:B------:R-:W1:Y:S01]  /*1e90*/  LDCU.64 UR8, c[0x0][0x390] ;  /* 0x00007200ff0877ac */ /* 0x000e620008000a00 */
[----:B------:R-:W-:-:S02]  /*1ea0*/  ISETP.GE.AND P6, PT, R195, UR14, PT ;  /* 0x0000000ec3007c0c */ /* 0x000fc4000bfc6270 */
[----:B------:R-:W-:Y:S01]  /*1eb0*/  IMAD.X R17, RZ, RZ, R3, P0 ;  /* 0x000000ffff117224 */ /* 0x000fe200000e0603 */
[----:B------:R-:W-:Y:S01]  /*1ec0*/  IADD3 R20, P0, PT, R20, R21, RZ ;  /* 0x0000001514147210 */ /* 0x000fe20007f1e0ff */
[C---:B------:R-:W-:Y:S01]  /*1ed0*/  IMAD R9, R199.reuse, R217, R9 ;  /* 0x000000d9c7097224 */ /* 0x040fe200078e0209 */
[----:B------:R-:W5:Y:S01]  /*1ee0*/  @!P5 LDC.64 R2, c[0x0][0x3b0] ;  /* 0x0000ec00ff02db82 */ /* 0x000f620000000a00 */
[C---:B------:R-:W-:Y:S01]  /*1ef0*/  IMAD R13, R18.reuse, UR5, R13 ;  /* 0x00000005120d7c24 */ /* 0x040fe2000f8e020d */
[----:B------:R-:W-:Y:S01]  /*1f00*/  LOP3.LUT R198, R199, UR16, RZ, 0xfc, !PT ;  /* 0x00000010c7c67c12 */ /* 0x000fe2000f8efcff */
[----:B------:R-:W-:Y:S01]  /*1f10*/  IMAD.WIDE.U32 R8, R18, UR4, R8 ;  /* 0x0000000412087c25 */ /* 0x000fe2000f8e0008 */
[----:B------:R-:W-:Y:S01]  /*1f20*/  UMOV UR4, 0x400 ;  /* 0x0000040000047882 */ /* 0x000fe20000000000 */
[----:B------:R-:W-:Y:S02]  /*1f30*/  ISETP.GE.AND P3, PT, R194, UR14, PT ;  /* 0x0000000ec2007c0c */ /* 0x000fe4000bf66270 */
[----:B------:R-:W-:Y:S01]  /*1f40*/  IMAD.X R21, RZ, RZ, R10, P0 ;  /* 0x000000ffff157224 */ /* 0x000fe200000e060a */
[----:B------:R-:W1:Y:S01]  /*1f50*/  @!P1 LDC.64 R4, c[0x0][0x380] ;  /* 0x0000e000ff049b82 */ /* 0x000e620000000a00 */
[----:B------:R-:W-:Y:S01]  /*1f60*/  IMAD.IADD R202, R9, 0x1, R13 ;  /* 0x0000000109ca7824 */ /* 0x000fe200078e020d */
[----:B--2---:R-:W-:Y:S01]  /*1f70*/  LEA R203, P0, R8, UR12, 0x1 ;  /* 0x0000000c08cb7c11 */ /* 0x004fe2000f8008ff */
[----:B---3--:R-:W-:Y:S01]  /*1f80*/  IMAD.WIDE.U32 R12, R124, UR10, R20 ;  /* 0x0000000a7c0c7c25 */ /* 0x008fe2000f8e0014 */
[----:B------:R-:W-:-:S02]  /*1f90*/  SHF.L.U64.HI R138, R216, 0x4, R217 ;  /* 0x00000004d88a7819 */ /* 0x000fc400000102d9 */
[----:B------:R-:W-:Y:S01]  /*1fa0*/  LEA.HI.X R202, R8, UR13, R202, 0x1, P0 ;  /* 0x0000000d08ca7c11 */ /* 0x000fe200080f0cca */
[----:B----4-:R-:W-:Y:S01]  /*1fb0*/  @!P1 IMAD R11, R6, UR17, RZ ;  /* 0x00000011060b9c24 */ /* 0x010fe2000f8e02ff */
[C---:B------:R-:W-:Y:S01]  /*1fc0*/  @!P5 IADD3 R20, P0, PT, R198.reuse, 0x10, RZ ;  /* 0x00000010c614d810 */ /* 0x040fe20007f1e0ff */
[----:B------:R-:W-:Y:S01]  /*1fd0*/  IMAD.WIDE.U32 R16, R199, R234, R16 ;  /* 0x000000eac7107225 */ /* 0x000fe200078e0010 */
[----:B------:R-:W2:Y:S01]  /*1fe0*/  S2UR UR5, SR_CgaCtaId ;  /* 0x00000000000579c3 */ /* 0x000ea20000008800 */
[----:B------:R-:W-:Y:S02]  /*1ff0*/  @!P4 MOV R24, R12 ;  /* 0x0000000c0018c202 */ /* 0x000fe40000000f00 */
[----:B------:R-:W-:Y:S01]  /*2000*/  @!P1 IMAD R11, R198, R7, R11 ;  /* 0x00000007c60b9224 */ /* 0x000fe200078e020b */
[--C-:B------:R-:W-:Y:S01]  /*2010*/  SHF.R.U32.HI R127, RZ, 0x1, R121.reuse ;  /* 0x00000001ff7f7819 */ /* 0x100fe20000011679 */
[----:B------:R-:W-:Y:S01]  /*2020*/  @!P5 IMAD.X R7, RZ, RZ, UR17, P0 ;  /* 0x00000011ff07de24 */ /* 0x000fe200080e06ff */
[----:B------:R-:W-:Y:S01]  /*2030*/  SHF.R.U32.HI R207, RZ, 0x2, R121 ;  /* 0x00000002ffcf7819 */ /* 0x000fe20000011679 */
[----:B------:R-:W-:Y:S01]  /*2040*/  IMAD R13, R124, UR11, R13 ;  /* 0x0000000b7c0d7c24 */ /* 0x000fe2000f8e020d */
[----:B------:R-:W3:Y:S01]  /*2050*/  @!P4 LDC.64 R8, c[0x0][0x3b0] ;  /* 0x0000ec00ff08cb82 */ /* 0x000ee20000000a00 */
[----:B------:R-:W-:Y:S01]  /*2060*/  IMAD R15, R15, UR6, RZ ;  /* 0x000000060f0f7c24 */ /* 0x000fe2000f8e02ff */
[----:B------:R-:W-:Y:S01]  /*2070*/  LOP3.LUT R207, R207, 0x7, RZ, 0xc0, !PT ;  /* 0x00000007cfcf7812 */ /* 0x000fe200078ec0ff */
[----:B------:R-:W-:Y:S01]  /*2080*/  IMAD R17, R199, R235, R17 ;  /* 0x000000ebc7117224 */ /* 0x000fe200078e0211 */
[----:B------:R-:W-:Y:S01]  /*2090*/  LOP3.LUT R230, R121, 0x1f, RZ, 0xc0, !PT ;  /* 0x0000001f79e67812 */ /* 0x000fe200078ec0ff */
[----:B------:R-:W-:-:S04]  /*20a0*/  @!P1 IMAD.WIDE.U32 R22, R198, R6, R12 ;  /* 0x00000006c6169225 */ /* 0x000fc800078e000c */
[----:B-----5:R-:W-:Y:S02]  /*20b0*/  @!P5 IMAD R14, R7, R2, RZ ;  /* 0x00000002070ed224 */ /* 0x020fe400078e02ff */
[----:B------:R-:W4:Y:S01]  /*20c0*/  @!P5 LDC.64 R6, c[0x0][0x380] ;  /* 0x0000e000ff06db82 */ /* 0x000f220000000a00 */
[C---:B------:R-:W-:Y:S02]  /*20d0*/  IMAD R15, R18.reuse, UR7, R15 ;  /* 0x00000007120f7c24 */ /* 0x040fe4000f8e020f */
[----:B------:R-:W-:Y:S01]  /*20e0*/  IMAD.WIDE.U32 R18, R18, UR6, R16 ;  /* 0x0000000612127c25 */ /* 0x000fe2000f8e0010 */
[----:B-1----:R-:W-:Y:S01]  /*20f0*/  @!P1 LEA R16, P0, R22, R4, 0x1 ;  /* 0x0000000416109211 */ /* 0x002fe200078008ff */
[----:B--2---:R-:W-:Y:S02]  /*2100*/  ULEA UR5, UR5, UR4, 0x18 ;  /* 0x0000000405057291 */ /* 0x004fe4000f8ec0ff */
[----:B------:R-:W-:Y:S01]  /*2110*/  @!P1 IMAD.IADD R10, R23, 0x1, R11 ;  /* 0x00000001170a9824 */ /* 0x000fe200078e020b */
[----:B------:R-:W-:Y:S01]  /*2120*/  LEA R201, P2, R18, UR8, 0x1 ;  /* 0x0000000812c97c11 */ /* 0x000fe2000f8408ff */
[----:B------:R-:W-:-:S02]  /*2130*/  @!P5 IMAD R14, R20, R3, R14 ;  /* 0x00000003140ed224 */ /* 0x000fc400078e020e */
[----:B------:R-:W-:Y:S01]  /*2140*/  @!P5 IMAD.WIDE.U32 R20, R20, R2, R12 ;  /* 0x000000021414d225 */ /* 0x000fe200078e000c */
[----:B------:R-:W-:Y:S01]  /*2150*/  @!P1 LEA.HI.X R17, R22, R5, R10, 0x1, P0 ;  /* 0x0000000516119211 */ /* 0x000fe200000f0c0a */
[----:B------:R-:W1:Y:S01]  /*2160*/  @!P6 LDC.64 R2, c[0x0][0x3b0] ;  /* 0x0000ec00ff02eb82 */ /* 0x000e620000000a00 */
[----:B------:R-:W-:Y:S01]  /*2170*/  @!P4 IADD3 R11, P0, PT, R198, 0x20, RZ ;  /* 0x00000020c60bc810 */ /* 0x000fe20007f1e0ff */
[----:B------:R-:W-:Y:S01]  /*2180*/  IMAD.IADD R200, R19, 0x1, R15 ;  /* 0x0000000113c87824 */ /* 0x000fe200078e020f */
[----:B------:R-:W-:Y:S01]  /*2190*/  LOP3.LUT R10, R0, 0x1f8, RZ, 0xc0, !PT ;  /* 0x000001f8000a7812 */ /* 0x000fe200078ec0ff */
[----:B------:R-:W-:Y:S02]  /*21a0*/  VIADD R193, R199, 0x50 ;  /* 0x00000050c7c17836 */ /* 0x000fe40000000000 */
[----:B------:R-:W-:Y:S01]  /*21b0*/  @!P4 IMAD.X R19, RZ, RZ, UR17, P0 ;  /* 0x00000011ff13ce24 */ /* 0x000fe200080e06ff */
[----:B------:R-:W-:Y:S01]  /*21c0*/  LOP3.LUT R15, R10, 0x38, R121, 0x78, !PT ;  /* 0x000000380a0f7812 */ /* 0x000fe200078e7879 */
[----:B------:R-:W2:Y:S01]  /*21d0*/  @!P4 LDC.64 R4, c[0x0][0x380] ;  /* 0x0000e000ff04cb82 */ /* 0x000ea20000000a00 */
[----:B------:R-:W-:Y:S01]  /*21e0*/  LEA.HI.X R200, R18, UR9, R200, 0x1, P2 ;  /* 0x0000000912c87c11 */ /* 0x000fe200090f0cc8 */
[----:B------:R-:W-:Y:S01]  /*21f0*/  @!P5 IMAD.IADD R14, R21, 0x1, R14 ;  /* 0x00000001150ed824 */ /* 0x000fe200078e020e */
[----:B------:R-:W-:Y:S01]  /*2200*/  LOP3.LUT R206, R15, 0x1e00, R0, 0xf8, !PT ;  /* 0x00001e000fce7812 */ /* 0x000fe200078ef800 */
[----:B---3--:R-:W-:Y:S01]  /*2210*/  @!P4 IMAD R10, R19, R8, RZ ;  /* 0x00000008130ac224 */ /* 0x008fe200078e02ff */
[----:B----4-:R-:W-:Y:S01]  /*2220*/  @!P5 LEA R18, P0, R20, R6, 0x1 ;  /* 0x000000061412d211 */ /* 0x010fe200078008ff */
[----:B------:R-:W-:Y:S01]  /*2230*/  @!P4 IMAD.MOV.U32 R25, RZ, RZ, R13 ;  /* 0x000000ffff19c224 */ /* 0x000fe200078e000d */
[----:B------:R-:W-:Y:S01]  /*2240*/  ISETP.GE.AND P2, PT, R193, UR14, PT ;  /* 0x0000000ec1007c0c */ /* 0x000fe2000bf46270 */
[C---:B------:R-:W-:Y:S01]  /*2250*/  @!P4 IMAD R10, R11.reuse, R9, R10 ;  /* 0x000000090b0ac224 */ /* 0x040fe200078e020a */
[----:B------:R-:W-:Y:S01]  /*2260*/  LEA R206, R206, UR5, 0x1 ;  /* 0x00000005cece7c11 */ /* 0x000fe2000f8e08ff */
[----:B------:R-:W-:Y:S01]  /*2270*/  @!P4 IMAD.WIDE.U32 R24, R11, R8, R24 ;  /* 0x000000080b18c225 */ /* 0x000fe200078e0018 */
[----:B------:R-:W-:Y:S01]  /*2280*/  @!P5 LEA.HI.X R19, R20, R7, R14, 0x1, P0 ;  /* 0x000000071413d211 */ /* 0x000fe200000f0c0e */
[----:B------:R-:W3:Y:S01]  /*2290*/  @!P6 LDC.64 R8, c[0x0][0x380] ;  /* 0x0000e000ff08eb82 */ /* 0x000ee20000000a00 */
[----:B------:R-:W-:Y:S01]  /*22a0*/  @!P6 IADD3 R22, P0, PT, R198, 0x30, RZ ;  /* 0x00000030c616e810 */ /* 0x000fe20007f1e0ff */
[----:B------:R-:W-:Y:S01]  /*22b0*/  @!PT LDS RZ, [RZ] ;  /* 0x00000000fffff984 */ /* 0x000fe20000000800 */
[----:B------:R-:W-:Y:S01]  /*22c0*/  @!PT LDS RZ, [RZ] ;  /* 0x00000000fffff984 */ /* 0x000fe20000000800 */
[----:B------:R-:W-:Y:S01]  /*22d0*/  @!PT LDS RZ, [RZ] ;  /* 0x00000000fffff984 */ /* 0x000fe20000000800 */
[----:B------:R4:W-:Y:S01]  /*22e0*/  @!P1 LDGSTS.E.BYPASS.LTC128B.128 [R206], desc[UR20][R16.64] ;  /* 0x0000000010ce9fae */ /* 0x0009e2000b981a14 */
[----:B------:R-:W-:-:S02]  /*22f0*/  @!P4 IMAD.IADD R10, R25, 0x1, R10 ;  /* 0x00000001190ac824 */ /* 0x000fc400078e020a */
[C---:B------:R-:W-:Y:S01]  /*2300*/  VIADD R191, R199.reuse, 0x70 ;  /* 0x00000070c7bf7836 */ /* 0x040fe20000000000 */
[----:B------:R3:W-:Y:S01]  /*2310*/  @!P5 LDGSTS.E.BYPASS.LTC128B.128 [R206+0x800], desc[UR20][R18.64] ;  /* 0x0080000012cedfae */ /* 0x0007e2000b981a14 */
[----:B------:R-:W-:Y:S01]  /*2320*/  @!P6 IMAD.X R11, RZ, RZ, UR17, P0 ;  /* 0x00000011ff0bee24 */ /* 0x000fe200080e06ff */
[----:B------:R-:W5:Y:S01]  /*2330*/  @!P3 LDC.64 R6, c[0x0][0x3b0] ;  /* 0x0000ec00ff06bb82 */ /* 0x000f620000000a00 */
[----:B------:R-:W-:Y:S01]  /*2340*/  @!P2 IADD3 R14, P0, PT, R198, 0x50, RZ ;  /* 0x00000050c60ea810 */ /* 0x000fe20007f1e0ff */
[----:B------:R-:W-:Y:S01]  /*2350*/  VIADD R192, R199, 0x60 ;  /* 0x00000060c7c07836 */ /* 0x000fe20000000000 */
[----:B--2---:R-:W-:Y:S01]  /*2360*/  @!P4 LEA R26, P1, R24, R4, 0x1 ;  /* 0x00000004181ac211 */ /* 0x004fe200078208ff */
[----:B-1----:R-:W-:-:S03]  /*2370*/  @!P6 IMAD R11, R11, R2, RZ ;  /* 0x000000020b0be224 */ /* 0x002fc600078e02ff */
[----:B------:R-:W-:Y:S01]  /*2380*/  ISETP.GE.AND P5, PT, R192, UR14, PT ;  /* 0x0000000ec0007c0c */ /* 0x000fe2000bfa6270 */
[----:B------:R-:W-:Y:S01]  /*2390*/  @!P3 IMAD.MOV.U32 R21, RZ, RZ, R13 ;  /* 0x000000ffff15b224 */ /* 0x000fe200078e000d */
[----:B------:R-:W-:Y:S01]  /*23a0*/  @!P4 LEA.HI.X R27, R24, R5, R10, 0x1, P1 ;  /* 0x00000005181bc211 */ /* 0x000fe200008f0c0a */
[----:B------:R-:W-:Y:S01]  /*23b0*/  @!P6 IMAD R20, R22, R3, R11 ;  /* 0x000000031614e224 */ /* 0x000fe200078e020b */
[----:B------:R-:W1:Y:S01]  /*23c0*/  @!P2 LDC.64 R4, c[0x0][0x3b0] ;  /* 0x0000ec00ff04ab82 */ /* 0x000e620000000a00 */
[----:B------:R-:W-:Y:S02]  /*23d0*/  @!P6 IMAD.MOV.U32 R10, RZ, RZ, R12 ;  /* 0x000000ffff0ae224 */ /* 0x000fe400078e000c */
[----:B------:R-:W-:Y:S01]  /*23e0*/  @!P6 IMAD.MOV.U32 R11, RZ, RZ, R13 ;  /* 0x000000ffff0be224 */ /* 0x000fe200078e000d */
[----:B------:R-:W-:Y:S01]  /*23f0*/  @!P4 LDGSTS.E.BYPASS.LTC128B.128 [R206+0x1000], desc[UR20][R26.64] ;  /* 0x010000001acecfae */ /* 0x000fe2000b981a14 */
[----:B------:R-:W-:Y:S01]  /*2400*/  ISETP.GE.AND P4, PT, R191, UR14, PT ;  /* 0x0000000ebf007c0c */ /* 0x000fe2000bf86270 */
[----:B------:R-:W-:-:S02]  /*2410*/  IMAD.SHL.U32 R118, R216, 0x40, RZ ;  /* 0x00000040d8767824 */ /* 0x000fc400078e00ff */
[----:B------:R-:W-:Y:S02]  /*2420*/  @!P6 IMAD.WIDE.U32 R22, R22, R2, R10 ;  /* 0x000000021616e225 */ /* 0x000fe400078e000a */
[----:B------:R-:W2:Y:S01]  /*2430*/  @!P3 LDC.64 R2, c[0x0][0x380] ;  /* 0x0000e000ff02bb82 */ /* 0x000ea20000000a00 */
[----:B----4-:R-:W-:Y:S01]  /*2440*/  @!P3 IADD3 R16, P1, PT, R198, 0x40, RZ ;  /* 0x00000040c610b810 */ /* 0x010fe20007f3e0ff */
[----:B------:R-:W-:Y:S02]  /*2450*/  @!P2 IMAD.X R17, RZ, RZ, UR17, P0 ;  /* 0x00000011ff11ae24 */ /* 0x000fe400080e06ff */
[----:B------:R-:W-:Y:S01]  /*2460*/  @!P6 IMAD.IADD R20, R23, 0x1, R20 ;  /* 0x000000011714e824 */ /* 0x000fe200078e0214 */
[C---:B---3--:R-:W-:Y:S01]  /*2470*/  @!P6 LEA R18, P0, R22.reuse, R8, 0x1 ;  /* 0x000000081612e211 */ /* 0x048fe200078008ff */
[----:B------:R-:W-:Y:S02]  /*2480*/  @!P3 IMAD.X R15, RZ, RZ, UR17, P1 ;  /* 0x00000011ff0fbe24 */ /* 0x000fe400088e06ff */
[----:B------:R-:W3:Y:S01]  /*2490*/  @!P2 LDC.64 R10, c[0x0][0x380] ;  /* 0x0000e000ff0aab82 */ /* 0x000ee20000000a00 */
[----:B------:R-:W-:Y:S01]  /*24a0*/  @!P6 LEA.HI.X R19, R22, R9, R20, 0x1, P0 ;  /* 0x000000091613e211 */ /* 0x000fe200000f0c14 */
[----:B-----5:R-:W-:Y:S01]  /*24b0*/  @!P3 IMAD R15, R15, R6, RZ ;  /* 0x000000060f0fb224 */ /* 0x020fe200078e02ff */
[----:B------:R-:W-:Y:S01]  /*24c0*/  @!P3 MOV R20, R12 ;  /* 0x0000000c0014b202 */ /* 0x000fe20000000f00 */
[----:B------:R-:W-:-:S02]  /*24d0*/  @!P4 IMAD.MOV.U32 R22, RZ, RZ, R12 ;  /* 0x000000ffff16c224 */ /* 0x000fc400078e000c */
[----:B-1----:R-:W-:Y:S01]  /*24e0*/  @!P2 IMAD R17, R17, R4, RZ ;  /* 0x000000041111a224 */ /* 0x002fe200078e02ff */
[----:B------:R1:W-:Y:S01]  /*24f0*/  @!P6 LDGSTS.E.BYPASS.LTC128B.128 [R206+0x1800], desc[UR20][R18.64] ;  /* 0x0180000012ceefae */ /* 0x0003e2000b981a14 */
[C---:B------:R-:W-:Y:S01]  /*2500*/  @!P3 IMAD R15, R16.reuse, R7, R15 ;  /* 0x00000007100fb224 */ /* 0x040fe200078e020f */
[----:B------:R-:W4:Y:S01]  /*2510*/  @!P5 LDC.64 R8, c[0x0][0x3b0] ;  /* 0x0000ec00ff08db82 */ /* 0x000f220000000a00 */
[----:B------:R-:W-:-:S04]  /*2520*/  @!P3 IMAD.WIDE.U32 R20, R16, R6, R20 ;  /* 0x000000061014b225 */ /* 0x000fc800078e0014 */
[C---:B------:R-:W-:Y:S02]  /*2530*/  @!P2 IMAD R5, R14.reuse, R5, R17 ;  /* 0x000000050e05a224 */ /* 0x040fe400078e0211 */
[----:B------:R-:W-:Y:S01]  /*2540*/  @!P2 IMAD.MOV.U32 R16, RZ, RZ, R12 ;  /* 0x000000ffff10a224 */ /* 0x000fe200078e000c */
[----:B------:R-:W5:Y:S01]  /*2550*/  @!P4 LDC.64 R6, c[0x0][0x3b0] ;  /* 0x0000ec00ff06cb82 */ /* 0x000f620000000a00 */
[----:B------:R-:W-:Y:S02]  /*2560*/  @!P2 IMAD.MOV.U32 R17, RZ, RZ, R13 ;  /* 0x000000ffff11a224 */ /* 0x000fe400078e000d */
[----:B------:R-:W-:Y:S02]  /*2570*/  @!P3 IMAD.IADD R15, R21, 0x1, R15 ;  /* 0x00000001150fb824 */ /* 0x000fe400078e020f */
[----:B------:R-:W-:Y:S01]  /*2580*/  @!P2 IMAD.WIDE.U32 R16, R14, R4, R16 ;  /* 0x000000040e10a225 */ /* 0x000fe200078e0010 */
[----:B--2---:R-:W-:-:S03]  /*2590*/  @!P3 LEA R14, P0, R20, R2, 0x1 ;  /* 0x00000002140eb211 */ /* 0x004fc600078008ff */
[----:B------:R-:W-:Y:S01]  /*25a0*/  @!P4 IMAD.MOV.U32 R23, RZ, RZ, R13 ;  /* 0x000000ffff17c224 */ /* 0x000fe200078e000d */
[----:B------:R-:W-:Y:S01]  /*25b0*/  @!P3 LEA.HI.X R15, R20, R3, R15, 0x1, P0 ;  /* 0x00000003140fb211 */ /* 0x000fe200000f0c0f */
[----:B------:R-:W-:Y:S01]  /*25c0*/  @!P2 IMAD.IADD R20, R17, 0x1, R5 ;  /* 0x000000011114a824 */ /* 0x000fe200078e0205 */
[----:B---3--:R-:W-:Y:S01]  /*25d0*/  @!P2 LEA R24, P0, R16, R10, 0x1 ;  /* 0x0000000a1018a211 */ /* 0x008fe200078008ff */
[----:B------:R-:W2:Y:S01]  /*25e0*/  @!P5 LDC.64 R4, c[0x0][0x380] ;  /* 0x0000e000ff04db82 */ /* 0x000ea20000000a00 */
[----:B------:R-:W-:Y:S01]  /*25f0*/  @!P5 IADD3 R17, P1, PT, R198, 0x60, RZ ;  /* 0x00000060c611d810 */ /* 0x000fe20007f3e0ff */
[----:B------:R3:W-:Y:S01]  /*2600*/  @!P3 LDGSTS.E.BYPASS.LTC128B.128 [R206+0x2000], desc[UR20][R14.64] ;  /* 0x020000000ecebfae */ /* 0x0007e2000b981a14 */
[----:B------:R-:W-:Y:S01]  /*2610*/  @!P2 LEA.HI.X R25, R16, R11, R20, 0x1, P0 ;  /* 0x0000000b1019a211 */ /* 0x000fe200000f0c14 */
[----:B------:R-:W-:Y:S01]  /*2620*/  IMAD.SHL.U32 R218, R216, 0x10, RZ ;  /* 0x00000010d8da7824 */ /* 0x000fe200078e00ff */
[----:B------:R-:W-:Y:S01]  /*2630*/  @!P4 IADD3 R11, P0, PT, R198, 0x70, RZ ;  /* 0x00000070c60bc810 */ /* 0x000fe20007f1e0ff */
[----:B------:R-:W-:-:S02]  /*2640*/  @!P5 IMAD.X R21, RZ, RZ, UR17, P1 ;  /* 0x00000011ff15de24 */ /* 0x000fc400088e06ff */
[----:B------:R-:W3:Y:S01]  /*2650*/  @!P4 LDC.64 R2, c[0x0][0x380] ;  /* 0x0000e000ff02cb82 */ /* 0x000ee20000000a00 */
[----:B------:R-:W-:Y:S01]  /*2660*/  @!P2 LDGSTS.E.BYPASS.LTC128B.128 [R206+0x2800], desc[UR20][R24.64] ;  /* 0x0280000018ceafae */ /* 0x000fe2000b981a14 */
[----:B-1----:R-:W-:Y:S02]  /*2670*/  @!P4 IMAD.X R19, RZ, RZ, UR17, P0 ;  /* 0x00000011ff13ce24 */ /* 0x002fe400080e06ff */
[----:B----4-:R-:W-:Y:S02]  /*2680*/  @!P5 IMAD R10, R21, R8, RZ ;  /* 0x00000008150ad224 */ /* 0x010fe400078e02ff */
[----:B-----5:R-:W-:Y:S02]  /*2690*/  @!P4 IMAD R16, R19, R6, RZ ;  /* 0x000000061310c224 */ /* 0x020fe400078e02ff */
[----:B------:R-:W-:-:S04]  /*26a0*/  @!P5 IMAD.WIDE.U32 R18, R17, R8, R12 ;  /* 0x000000081112d225 */ /* 0x000fc800078e000c */
[----:B------:R-:W-:Y:S02]  /*26b0*/  IMAD R8, R117, -0x40, R122 ;  /* 0xffffffc075087824 */ /* 0x000fe400078e027a */
[C---:B------:R-:W-:Y:S02]  /*26c0*/  @!P4 IMAD R7, R11.reuse, R7, R16 ;  /* 0x000000070b07c224 */ /* 0x040fe400078e0210 */
[----:B------:R-:W-:Y:S01]  /*26d0*/  @!P4 IMAD.WIDE.U32 R22, R11, R6, R22 ;  /* 0x000000060b16c225 */ /* 0x000fe200078e0016 */
[-C--:B------:R-:W-:Y:S02]  /*26e0*/  ISETP.GE.AND P3, PT, R197, R8.reuse, PT ;  /* 0x00000008c500720c */ /* 0x080fe40003f66270 */
[----:B------:R-:W-:Y:S01]  /*26f0*/  ISETP.GE.AND P6, PT, R199, R8, PT ;  /* 0x00000008c700720c */ /* 0x000fe20003fc6270 */
[----:B------:R-:W-:Y:S01]  /*2700*/  @!P5 IMAD R9, R17, R9, R10 ;  /* 0x000000091109d224 */ /* 0x000fe200078e020a */
[----:B--2---:R-:W-:Y:S01]  /*2710*/  @!P5 LEA R10, P1, R18, R4, 0x1 ;  /* 0x00000004120ad211 */ /* 0x004fe200078208ff */
[----:B------:R-:W-:Y:S01]  /*2720*/  @!P4 IMAD.IADD R4, R23, 0x1, R7 ;  /* 0x000000011704c824 */ /* 0x000fe200078e0207 */
[----:B------:R-:W-:Y:S01]  /*2730*/  ISETP.GE.AND P2, PT, R196, R8, PT ;  /* 0x00000008c400720c */ /* 0x000fe20003f46270 */
[----:B------:R-:W-:Y:S01]  /*2740*/  IMAD.WIDE.U32 R6, R118, R117, RZ ;  /* 0x0000007576067225 */ /* 0x000fe200078e00ff */
[----:B---3--:R-:W-:-:S02]  /*2750*/  @!P4 LEA R12, P0, R22, R2, 0x1 ;  /* 0x00000002160cc211 */ /* 0x008fc400078008ff */
[----:B------:R-:W-:Y:S01]  /*2760*/  @!P5 IADD3 R9, PT, PT, R19, R9, RZ ;  /* 0x000000091309d210 */ /* 0x000fe20007ffe0ff */
[----:B------:R-:W-:Y:S01]  /*2770*/  IMAD R15, R116, R117, RZ ;  /* 0x00000075740f7224 */ /* 0x000fe200078e02ff */
[----:B------:R-:W-:Y:S01]  /*2780*/  @!P4 LEA.HI.X R13, R22, R3, R4, 0x1, P0 ;  /* 0x00000003160dc211 */ /* 0x000fe200000f0c04 */
[----:B------:R-:W-:Y:S01]  /*2790*/  IMAD.SHL.U32 R126, R121, 0x40, RZ ;  /* 0x00000040797e7824 */ /* 0x000fe200078e00ff */
[----:B------:R-:W-:Y:S01]  /*27a0*/  @!P3 IADD3 R2, P0, PT, R218, R6, RZ ;  /* 0x00000006da02b210 */ /* 0x000fe20007f1e0ff */
[----:B------:R-:W-:Y:S01]  /*27b0*/  IMAD.IADD R7, R7, 0x1, R15 ;  /* 0x0000000107077824 */ /* 0x000fe200078e020f */
[----:B------:R-:W-:Y:S01]  /*27c0*/  @!P5 LEA.HI.X R11, R18, R5, R9, 0x1, P1 ;  /* 0x00000005120bd211 */ /* 0x000fe200008f0c09 */
[----:B------:R-:W-:Y:S01]  /*27d0*/  IMAD.WIDE.U32 R4, R216, 0x20, RZ ;  /* 0x00000020d8047825 */ /* 0x000fe200078e00ff */
[-C--:B------:R-:W-:Y:S02]  /*27e0*/  @!P6 LEA R16, P1, R6, R203.reuse, 0x1 ;  /* 0x000000cb0610e211 */ /* 0x080fe400078208ff */
[----:B------:R-:W-:Y:S01]  /*27f0*/  LOP3.LUT R189, R126, 0x400, RZ, 0xc0, !PT ;  /* 0x000004007ebd7812 */ /* 0x000fe200078ec0ff */
[--C-:B------:R-:W-:Y:S01]  /*2800*/  @!P3 IMAD.X R3, R138, 0x1, R7.reuse, P0 ;  /* 0x000000018a03b824 */ /* 0x100fe200000e0607 */
[----:B------:R-:W-:Y:S01]  /*2810*/  @!P3 LEA R14, P0, R2, R203, 0x1 ;  /* 0x000000cb020eb211 */ /* 0x000fe200078008ff */
[----:B------:R1:W-:Y:S01]  /*2820*/  @!P5 LDGSTS.E.BYPASS.LTC128B.128 [R206+0x3000], desc[UR20][R10.64] ;  /* 0x030000000acedfae */ /* 0x0003e2000b981a14 */
[----:B------:R-:W-:Y:S01]  /*2830*/  @!P6 LEA.HI.X R17, R6, R202, R7, 0x1, P1 ;  /* 0x000000ca0611e211 */ /* 0x000fe200008f0c07 */
[----:B------:R-:W-:Y:S01]  /*2840*/  IMAD.SHL.U32 R132, R121, 0x2, RZ ;  /* 0x0000000279847824 */ /* 0x000fe200078e00ff */
[----:B------:R-:W-:Y:S01]  /*2850*/  ISETP.GE.AND P1, PT, R195, R8, PT ;  /* 0x00000008c300720c */ /* 0x000fe20003f26270 */
[----:B------:R2:W-:Y:S01]  /*2860*/  @!P4 LDGSTS.E.BYPASS.LTC128B.128 [R206+0x3800], desc[UR20][R12.64] ;  /* 0x038000000ccecfae */ /* 0x0005e2000b981a14 */
[----:B------:R-:W-:Y:S01]  /*2870*/  @!P3 LEA.HI.X R15, R2, R202, R3, 0x1, P0 ;  /* 0x000000ca020fb211 */ /* 0x000fe200000f0c03 */
[----:B------:R-:W-:Y:S01]  /*2880*/  IMAD.SHL.U32 R3, R217, 0x20, RZ ;  /* 0x00000020d9037824 */ /* 0x000fe200078e00ff */
[----:B------:R-:W-:Y:S01]  /*2890*/  @!P2 IADD3 R2, P0, PT, R6, R4, RZ ;  /* 0x000000040602a210 */ /* 0x000fe20007f1e0ff */
[----:B------:R3:W-:Y:S01]  /*28a0*/  @!P6 LDGSTS.E.BYPASS.LTC128B.128 [R206+0x4000], desc[UR20][R16.64] ;  /* 0x0400000010ceefae */ /* 0x0007e2000b981a14 */
[----:B------:R-:W-:-:S02]  /*28b0*/  SHF.L.U64.HI R4, R234, 0x6, R235 ;  /* 0x00000006ea047819 */ /* 0x000fc400000102eb */
[----:B------:R-:W-:Y:S01]  /*28c0*/  @!P2 IADD3.X R3, PT, PT, R7, R5, R3, P0, !PT ;  /* 0x000000050703a210 */ /* 0x000fe200007fe403 */
[----:B------:R4:W-:Y:S01]  /*28d0*/  @!P3 LDGSTS.E.BYPASS.LTC128B.128 [R206+0x4800], desc[UR20][R14.64] ;  /* 0x048000000ecebfae */ /* 0x0009e2000b981a14 */
[----:B------:R-:W-:Y:S01]  /*28e0*/  @!P2 LEA R18, P0, R2, R203, 0x1 ;  /* 0x000000cb0212a211 */ /* 0x000fe200078008ff */
[----:B------:R-:W-:Y:S01]  /*28f0*/  IMAD R9, R4, R117, RZ ;  /* 0x0000007504097224 */ /* 0x000fe200078e02ff */
[----:B------:R-:W-:Y:S01]  /*2900*/  ISETP.GE.AND P3, PT, R195, R8, PT ;  /* 0x00000008c300720c */ /* 0x000fe20003f66270 */
[----:B------:R-:W-:Y:S01]  /*2910*/  @!P1 IMAD.WIDE.U32 R6, R216, 0x30, R6 ;  /* 0x00000030d8069825 */ /* 0x000fe200078e0006 */
[----:B------:R-:W-:Y:S02]  /*2920*/  @!P2 LEA.HI.X R19, R2, R202, R3, 0x1, P0 ;  /* 0x000000ca0213a211 */ /* 0x000fe400000f0c03 */
[----:B------:R-:W-:Y:S01]  /*2930*/  ISETP.GE.AND P4, PT, R196, R8, PT ;  /* 0x00000008c400720c */ /* 0x000fe20003f86270 */
[----:B------:R-:W-:Y:S01]  /*2940*/  @!P1 IMAD R3, R217, 0x30, RZ ;  /* 0x00000030d9039824 */ /* 0x000fe200078e02ff */
[----:B------:R-:W-:Y:S01]  /*2950*/  LOP3.LUT R132, R132, 0x6, RZ, 0xc0, !PT ;  /* 0x0000000684847812 */ /* 0x000fe200078ec0ff */
[----:B------:R-:W-:Y:S01]  /*2960*/  @!P2 LDGSTS.E.BYPASS.LTC128B.128 [R206+0x5000], desc[UR20][R18.64] ;  /* 0x0500000012ceafae */ /* 0x000fe2000b981a14 */
[----:B------:R-:W-:-:S02]  /*2970*/  IMAD.SHL.U32 R2, R234, 0x40, RZ ;  /* 0x00000040ea027824 */ /* 0x000fc400078e00ff */
[----:B------:R-:W-:Y:S01]  /*2980*/  @!P1 IMAD.IADD R3, R7, 0x1, R3 ;  /* 0x0000000107039824 */ /* 0x000fe200078e0203 */
[----:B------:R-:W-:Y:S01]  /*2990*/  LOP3.LUT R7, R126, 0x1c0, RZ, 0xc0, !PT ;  /* 0x000001c07e077812 */ /* 0x000fe200078ec0ff */
[----:B-1----:R-:W-:Y:S01]  /*29a0*/  IMAD.WIDE.U32 R10, R234, 0x20, RZ ;  /* 0x00000020ea0a7825 */ /* 0x002fe200078e00ff */
[----:B------:R-:W-:-:S03]  /*29b0*/  LOP3.LUT R126, R126, 0x200, RZ, 0xc0, !PT ;  /* 0x000002007e7e7812 */ /* 0x000fc600078ec0ff */
[----:B--2---:R-:W-:Y:S01]  /*29c0*/  IMAD.WIDE.U32 R12, R2, R117, RZ ;  /* 0x00000075020c7225 */ /* 0x004fe200078e00ff */
[----:B---3--:R-:W-:-:S03]  /*29d0*/  @!P1 LEA R16, P5, R6, R203, 0x1 ;  /* 0x000000cb06109211 */ /* 0x008fc600078a08ff */
[----:B------:R-:W-:Y:S01]  /*29e0*/  IMAD.IADD R9, R13, 0x1, R9 ;  /* 0x000000010d097824 */ /* 0x000fe200078e0209 */
[----:B------:R-:W-:Y:S01]  /*29f0*/  @!P4 IADD3 R4, P0, PT, R12, R10, RZ ;  /* 0x0000000a0c04c210 */ /* 0x000fe20007f1e0ff */
[C---:B------:R-:W-:Y:S01]  /*2a00*/  IMAD.SHL.U32 R5, R235.reuse, 0x20, RZ ;  /* 0x00000020eb057824 */ /* 0x040fe200078e00ff */
[----:B------:R-:W-:Y:S01]  /*2a10*/  @!P1 LEA.HI.X R17, R6, R202, R3, 0x1, P5 ;  /* 0x000000ca06119211 */ /* 0x000fe200028f0c03 */
[----:B------:R-:W-:Y:S01]  /*2a20*/  @!P3 IMAD R3, R235, 0x30, RZ ;  /* 0x00000030eb03b824 */ /* 0x000fe200078e02ff */
[----:B------:R-:W-:Y:S01]  /*2a30*/  ISETP.GE.AND P5, PT, R197, R8, PT ;  /* 0x00000008c500720c */ /* 0x000fe20003fa6270 */
[----:B------:R-:W-:Y:S01]  /*2a40*/  @!P3 IMAD.MOV.U32 R8, RZ, RZ, R12 ;  /* 0x000000ffff08b224 */ /* 0x000fe200078e000c */
[----:B------:R-:W-:Y:S01]  /*2a50*/  LOP3.LUT R6, R7, 0x38, R0, 0xf8, !PT ;  /* 0x0000003807067812 */ /* 0x000fe200078ef800 */
[----:B------:R-:W-:Y:S01]  /*2a60*/  @!P1 LDGSTS.E.BYPASS.LTC128B.128 [R206+0x5800], desc[UR20][R16.64] ;  /* 0x0580000010ce9fae */ /* 0x000fe2000b981a14 */
[----:B------:R-:W-:Y:S01]  /*2a70*/  @!P4 IADD3.X R5, PT, PT, R9, R11, R5, P0, !PT ;  /* 0x0000000b0905c210 */ /* 0x000fe200007fe405 */
[----:B----4-:R-:W-:Y:S01]  /*2a80*/  @!P3 IMAD.WIDE.U32 R14, R234, 0x30, R8 ;  /* 0x00000030ea0eb825 */ /* 0x010fe200078e0008 */
[----:B------:R-:W-:Y:S01]  /*2a90*/  LOP3.LUT R0, R6, 0x8, R121, 0x78, !PT ;  /* 0x0000000806007812 */ /* 0x000fe200078e7879 */
[----:B------:R-:W0:Y:S01]  /*2aa0*/  LDGDEPBAR ;  /* 0x00000000000079af */ /* 0x000e220000000000 */
[----:B------:R-:W-:Y:S01]  /*2ab0*/  @!P6 LEA R10, P2, R12, R201, 0x1 ;  /* 0x000000c90c0ae211 */ /* 0x000fe200078408ff */
[----:B------:R-:W-:Y:S01]  /*2ac0*/  IMAD.SHL.U32 R13, R121, 0x20, RZ ;  /* 0x00000020790d7824 */ /* 0x000fe200078e00ff */
[----:B------:R-:W-:Y:S01]  /*2ad0*/  @!P3 IADD3 R3, PT, PT, R15, R3, RZ ;  /* 0x000000030f03b210 */ /* 0x000fe20007ffe0ff */
[----:B------:R-:W-:Y:S01]  /*2ae0*/  IMAD R189, R0, 0x2, R189 ;  /* 0x0000000200bd7824 */ /* 0x000fe200078e02bd */
[----:B------:R-:W-:-:S02]  /*2af0*/  @!P3 LEA R2, P0, R14, R201, 0x1 ;  /* 0x000000c90e02b211 */ /* 0x000fc400078008ff */
[----:B------:R-:W-:Y:S02]  /*2b00*/  @!P5 LEA R0, P1, R234, R12, 0x4 ;  /* 0x0000000cea00d211 */ /* 0x000fe400078220ff */
[----:B------:R-:W-:Y:S02]  /*2b10*/  @!P3 LEA.HI.X R3, R14, R200, R3, 0x1, P0 ;  /* 0x000000c80e03b211 */ /* 0x000fe400000f0c03 */
[----:B------:R-:W-:Y:S02]  /*2b20*/  @!P5 LEA.HI.X R7, R234, R9, R235, 0x4, P1 ;  /* 0x00000009ea07d211 */ /* 0x000fe400008f24eb */
[----:B------:R-:W-:Y:S02]  /*2b30*/  LOP3.LUT R190, R126, 0x7c00, R13, 0xf8, !PT ;  /* 0x00007c007ebe7812 */ /* 0x000fe400078ef80d */
[----:B------:R-:W-:Y:S02]  /*2b40*/  LOP3.LUT R125, R6, 0x8, R127, 0x78, !PT ;  /* 0x00000008067d7812 */ /* 0x000fe400078e787f */
[----:B------:R-:W-:-:S02]  /*2b50*/  @!P5 LEA R14, P1, R0, R201, 0x1 ;  /* 0x000000c9000ed211 */ /* 0x000fc400078208ff */
[-C--:B------:R-:W-:Y:S01]  /*2b60*/  @!P6 LEA.HI.X R11, R12, R200.reuse, R9, 0x1, P2 ;  /* 0x000000c80c0be211 */ /* 0x080fe200010f0c09 */
[----:B------:R-:W-:Y:S01]  /*2b70*/  IMAD.IADD R190, R125, 0x1, R190 ;  /* 0x000000017dbe7824 */ /* 0x000fe200078e02be */
[----:B------:R-:W-:Y:S02]  /*2b80*/  @!P4 LEA R8, P0, R4, R201, 0x1 ;  /* 0x000000c90408c211 */ /* 0x000fe400078008ff */
[----:B------:R-:W-:Y:S01]  /*2b90*/  @!P5 LEA.HI.X R15, R0, R200, R7, 0x1, P1 ;  /* 0x000000c8000fd211 */ /* 0x000fe200008f0c07 */
[----:B------:R-:W-:-:S04]  /*2ba0*/  DEPBAR.LE SB0, 0x0 ;  /* 0x000080000000791a */ /* 0x000fc80000000000 */
[----:B------:R-:W-:Y:S01]  /*2bb0*/  BAR.SYNC.DEFER_BLOCKING 0x0 ;  /* 0x0000000000007b1d */ /* 0x000fe20000010000 */
[----:B------:R-:W-:Y:S01]  /*2bc0*/  @!P4 LEA.HI.X R9, R4, R200, R5, 0x1, P0 ;  /* 0x000000c80409c211 */ /* 0x000fe200000f0c05 */
[----:B------:R-:W-:Y:S01]  /*2bd0*/  IMAD.MOV.U32 R0, RZ, RZ, 0x20 ;  /* 0x00000020ff007424 */ /* 0x000fe200078e00ff */
[----:B------:R-:W-:Y:S02]  /*2be0*/  LEA R190, R190, UR5, 0x1 ;  /* 0x00000005bebe7c11 */ /* 0x000fe4000f8e08ff */
[----:B------:R-:W-:Y:S02]  /*2bf0*/  R2P PR, R121, 0x6 ;  /* 0x0000000679007804 */ /* 0x000fe40000000000 */
[----:B------:R-:W-:-:S03]  /*2c00*/  LOP3.LUT R127, R127, 0x1f0, RZ, 0xc0, !PT ;  /* 0x000001f07f7f7812 */ /* 0x000fc600078ec0ff */
[----:B------:R-:W-:-:S05]  /*2c10*/  SEL R0, R0, 0xffffffe0, !P1 ;  /* 0xffffffe000007807 */ /* 0x000fca0004800000 */
[----:B------:R-:W-:Y:S01]  /*2c20*/  IMAD.IADD R188, R190, 0x1, R0 ;  /* 0x00000001bebc7824 */ /* 0x000fe200078e0200 */
[----:B------:R-:W-:Y:S01]  /*2c30*/  @!PT LDS RZ, [RZ] ;  /* 0x00000000fffff984 */ /* 0x000fe20000000800 */
[----:B------:R-:W-:Y:S01]  /*2c40*/  @!PT LDS RZ, [RZ] ;  /* 0x00000000fffff984 */ /* 0x000fe20000000800 */
[----:B------:R-:W-:Y:S01]  /*2c50*/  @!PT LDS RZ, [RZ] ;  /* 0x00000000fffff984 */ /* 0x000fe20000000800 */
[----:B------:R-:W-:Y:S04]  /*2c60*/  @!P6 LDGSTS.E.BYPASS.LTC128B.128 [R206+0x6000], desc[UR20][R10.64] ;  /* 0x060000000aceefae */ /* 0x000fe8000b981a14 */
[----:B------:R-:W-:Y:S01]  /*2c70*/  @P6 STS.128 [R206+0x6000], RZ ;  /* 0x006000ffce006388 */ /* 0x000fe20000000c00 */
[----:B------:R-:W-:-:S03]  /*2c80*/  ISETP.NE.AND P6, PT, R137, 0x1, PT ;  /* 0x000000018900780c */ /* 0x000fc60003fc5270 */
        /* <DEDUP_REMOVED lines=16> */
[----:B------:R-:W2:Y:S04]  /*2d90*/  LDSM.16.M88.4 R84, [R189+UR5+0x4000] ;  /* 0x00400005bd54783b */ /* 0x000ea80008000200 */
[----:B------:R-:W3:Y:S04]  /*2da0*/  LDSM.16.M88.4 R60, [R190+0x2000] ;  /* 0x00200000be3c783b */ /* 0x000ee80000000200 */
[----:B------:R-:W4:Y:S04]  /*2db0*/  LDSM.16.M88.4 R76, [R189+UR5+0x4800] ;  /* 0x00480005bd4c783b */ /* 0x000f280008000200 */
[----:B------:R-:W5:Y:S04]  /*2dc0*/  LDSM.16.M88.4 R68, [R189+UR5+0x5000] ;  /* 0x00500005bd44783b */ /* 0x000f680008000200 */
[----:B------:R-:W5:Y:S01]  /*2dd0*/  LDSM.16.M88.4 R92, [R189+UR5+0x5800] ;  /* 0x00580005bd5c783b */ /* 0x000f620008000200 */
[----:B-1----:R-:W-:-:S03]  /*2de0*/  VIADD R3, R189, UR5 ;  /* 0x00000005bd037c36 */ /* 0x002fc60008000000 */
[----:B------:R-:W-:Y:S01]  /*2df0*/  LDSM.16.M88.4 R52, [R188+0x2000] ;  /* 0x00200000bc34783b */ /* 0x000fe20000000200 */
[----:B------:R-:W-:Y:S02]  /*2e00*/  IMAD.MOV.U32 R2, RZ, RZ, 0x40 ;  /* 0x00000040ff027424 */ /* 0x000fe400078e00ff */
[C---:B------:R-:W-:Y:S01]  /*2e10*/  IMAD.IADD R184, R3.reuse, 0x1, R0 ;  /* 0x0000000103b87824 */ /* 0x040fe200078e0200 */
[----:B------:R-:W-:Y:S02]  /*2e20*/  LDSM.16.M88.4 R4, [R188] ;  /* 0x00000000bc04783b */ /* 0x000fe40000000200 */
[----:B------:R-:W-:Y:S02]  /*2e30*/  SEL R2, R2, 0xffffffc0, !P2 ;  /* 0xffffffc002027807 */ /* 0x000fe40005000000 */
[----:B------:R-:W1:Y:S03]  /*2e40*/  LDSM.16.M88.4 R48, [R184+0x4000] ;  /* 0x00400000b830783b */ /* 0x000e660000000200 */
[--C-:B------:R-:W-:Y:S01]  /*2e50*/  IMAD.IADD R187, R190, 0x1, R2.reuse ;  /* 0x00000001bebb7824 */ /* 0x100fe200078e0202 */
[----:B------:R-:W1:Y:S01]  /*2e60*/  LDSM.16.M88.4 R44, [R184+0x4800] ;  /* 0x00480000b82c783b */ /* 0x000e620000000200 */
[----:B------:R-:W-:-:S03]  /*2e70*/  IMAD.IADD R183, R3, 0x1, R2 ;  /* 0x0000000103b77824 */ /* 0x000fc600078e0202 */
[----:B------:R-:W1:Y:S01]  /*2e80*/  LDSM.16.M88.4 R12, [R184+0x5000] ;  /* 0x00500000b80c783b */ /* 0x000e620000000200 */
[C---:B------:R-:W-:Y:S01]  /*2e90*/  IADD3 R186, PT, PT, R0.reuse, R187, RZ ;  /* 0x000000bb00ba7210 */ /* 0x040fe20007ffe0ff */
[----:B------:R-:W-:Y:S02]  /*2ea0*/  IMAD.IADD R182, R0, 0x1, R183 ;  /* 0x0000000100b67824 */ /* 0x000fe400078e02b7 */
[----:B------:R-:W1:Y:S01]  /*2eb0*/  LDSM.16.M88.4 R8, [R184+0x5800] ;  /* 0x00580000b808783b */ /* 0x000e620000000200 */
[-C--:B--2---:R-:W-:Y:S03]  /*2ec0*/  HMMA.16816.F32 R88, R56, R84.reuse, RZ ;  /* 0x000000543858723c */ /* 0x084fe600000018ff */
[----:B------:R-:W-:Y:S04]  /*2ed0*/  LDSM.16.M88.4 R108, [R187+0x2000] ;  /* 0x00200000bb6c783b */ /* 0x000fe80000000200 */
[----:B------:R-:W2:Y:S01]  /*2ee0*/  LDSM.16.M88.4 R104, [R183+0x4000] ;  /* 0x00400000b768783b */ /* 0x000ea20000000200 */
[C---:B---3--:R-:W-:Y:S03]  /*2ef0*/  HMMA.16816.F32 R40, R60.reuse, R84, RZ ;  /* 0x000000543c28723c */ /* 0x048fe600000018ff */
[----:B------:R-:W3:Y:S04]  /*2f00*/  LDSM.16.M88.4 R112, [R187] ;  /* 0x00000000bb70783b */ /* 0x000ee80000000200 */
[----:B------:R-:W3:Y:S01]  /*2f10*/  LDSM.16.M88.4 R100, [R183+0x4800] ;  /* 0x00480000b764783b */ /* 0x000ee20000000200 */
[C---:B------:R-:W-:Y:S03]  /*2f20*/  HMMA.16816.F32 R36, R60.reuse, R86, RZ ;  /* 0x000000563c24723c */ /* 0x040fe600000018ff */
[----:B------:R-:W-:Y:S01]  /*2f30*/  LDSM.16.M88.4 R96, [R183+0x5000] ;  /* 0x00500000b760783b */ /* 0x000fe20000000200 */
[----:B------:R-:W3:Y:S04]  /*2f40*/  S2R R3, SR_CTAID.X ;  /* 0x0000000000037919 */ /* 0x000ee80000002500 */
[C---:B----4-:R-:W-:Y:S01]  /*2f50*/  HMMA.16816.F32 R32, R60.reuse, R76, RZ ;  /* 0x0000004c3c20723c */ /* 0x050fe200000018ff */
[----:B------:R-:W0:Y:S07]  /*2f60*/  LDGDEPBAR ;  /* 0x00000000000079af */ /* 0x000e2e0000000000 */
[C---:B-----5:R-:W-:Y:S08]  /*2f70*/  HMMA.16816.F32 R24, R60.reuse, R68, RZ ;  /* 0x000000443c18723c */ /* 0x060ff000000018ff */
[C---:B------:R-:W-:Y:S08]  /*2f80*/  HMMA.16816.F32 R28, R60.reuse, R78, RZ ;  /* 0x0000004e3c1c723c */ /* 0x040ff000000018ff */
[----:B------:R-:W-:Y:S08]  /*2f90*/  HMMA.16816.F32 R20, R60, R70, RZ ;  /* 0x000000463c14723c */ /* 0x000ff000000018ff */
[C---:B------:R-:W-:Y:S08]  /*2fa0*/  HMMA.16816.F32 R80, R56.reuse, R76, RZ ;  /* 0x0000004c3850723c */ /* 0x040ff000000018ff */
[C---:B------:R-:W-:Y:S08]  /*2fb0*/  HMMA.16816.F32 R72, R56.reuse, R68, RZ ;  /* 0x000000443848723c */ /* 0x040ff000000018ff */
[----:B------:R-:W-:Y:S08]  /*2fc0*/  HMMA.16816.F32 R84, R56, R86, RZ ;  /* 0x000000563854723c */ /* 0x000ff000000018ff */
[----:B------:R-:W-:Y:S08]  /*2fd0*/  HMMA.16816.F32 R16, R60, R92, RZ ;  /* 0x0000005c3c10723c */ /* 0x000ff000000018ff */
[C---:B------:R-:W-:Y:S08]  /*2fe0*/  HMMA.16816.F32 R76, R56.reuse, R78, RZ ;  /* 0x0000004e384c723c */ /* 0x040ff000000018ff */
[C---:B------:R-:W-:Y:S08]  /*2ff0*/  HMMA.16816.F32 R68, R56.reuse, R70, RZ ;  /* 0x000000463844723c */ /* 0x040ff000000018ff */
[----:B------:R-:W-:Y:S08]  /*3000*/  HMMA.16816.F32 R64, R56, R92, RZ ;  /* 0x0000005c3840723c */ /* 0x000ff000000018ff */
[-C--:B------:R-:W-:Y:S08]  /*3010*/  HMMA.16816.F32 R60, R60, R94.reuse, RZ ;  /* 0x0000005e3c3c723c */ /* 0x080ff000000018ff */
[----:B------:R-:W-:Y:S01]  /*3020*/  HMMA.16816.F32 R56, R56, R94, RZ ;  /* 0x0000005e3838723c */ /* 0x000fe200000018ff */
[----:B------:R-:W-:Y:S07]  /*3030*/  LDSM.16.M88.4 R92, [R183+0x5800] ;  /* 0x00580000b75c783b */ /* 0x000fee0000000200 */
[C---:B-1----:R-:W-:Y:S08]  /*3040*/  HMMA.16816.F32 R40, R52.reuse, R48, R40 ;  /* 0x000000303428723c */ /* 0x042ff00000001828 */
        /* <DEDUP_REMOVED lines=10> */
[C---:B------:R-:W-:Y:S01]  /*30f0*/  HMMA.16816.F32 R84, R4.reuse, R50, R84 ;  /* 0x000000320454723c */ /* 0x040fe20000001854 */
[----:B------:R-:W1:Y:S07]  /*3100*/  LDSM.16.M88.4 R48, [R182+0x4000] ;  /* 0x00400000b630783b */ /* 0x000e6e0000000200 */
[C---:B------:R-:W-:Y:S01]  /*3110*/  HMMA.16816.F32 R56, R4.reuse, R10, R56 ;  /* 0x0000000a0438723c */ /* 0x040fe20000001838 */
[----:B------:R-:W4:Y:S07]  /*3120*/  LDSM.16.M88.4 R8, [R186] ;  /* 0x00000000ba08783b */ /* 0x000f2e0000000200 */
[C---:B------:R-:W-:Y:S08]  /*3130*/  HMMA.16816.F32 R80, R4.reuse, R44, R80 ;  /* 0x0000002c0450723c */ /* 0x040ff00000001850 */
[----:B------:R-:W-:Y:S01]  /*3140*/  HMMA.16816.F32 R76, R4, R46, R76 ;  /* 0x0000002e044c723c */ /* 0x000fe2000000184c */
[----:B------:R-:W5:Y:S07]  /*3150*/  LDSM.16.M88.4 R44, [R182+0x4800] ;  /* 0x00480000b62c783b */ /* 0x000f6e0000000200 */
[-C--:B--2---:R-:W-:Y:S08]  /*3160*/  HMMA.16816.F32 R40, R108, R104.reuse, R40 ;  /* 0x000000686c28723c */ /* 0x084ff00000001828 */
[----:B---3--:R-:W-:Y:S08]  /*3170*/  HMMA.16816.F32 R88, R112, R104, R88 ;  /* 0x000000687058723c */ /* 0x008ff00000001858 */
[C---:B------:R-:W-:Y:S08]  /*3180*/  HMMA.16816.F32 R72, R4.reuse, R12, R72 ;  /* 0x0000000c0448723c */ /* 0x040ff00000001848 */
[----:B------:R-:W-:Y:S01]  /*3190*/  HMMA.16816.F32 R68, R4, R14, R68 ;  /* 0x0000000e0444723c */ /* 0x000fe20000001844 */
[----:B------:R-:W2:Y:S04]  /*31a0*/  LDSM.16.M88.4 R12, [R182+0x5000] ;  /* 0x00500000b60c783b */ /* 0x000ea80000000200 */
[----:B------:R-:W3:Y:S01]  /*31b0*/  LDSM.16.M88.4 R4, [R182+0x5800] ;  /* 0x00580000b604783b */ /* 0x000ee20000000200 */
[----:B------:R-:W-:-:S04]  /*31c0*/  DEPBAR.LE SB0, 0x0 ;  /* 0x000080000000791a */ /* 0x000fc80000000000 */
[-C--:B------:R-:W-:Y:S08]  /*31d0*/  HMMA.16816.F32 R32, R108, R100.reuse, R32 ;  /* 0x000000646c20723c */ /* 0x080ff00000001820 */
[----:B------:R-:W-:Y:S08]  /*31e0*/  HMMA.16816.F32 R80, R112, R100, R80 ;  /* 0x000000647050723c */ /* 0x000ff00000001850 */
[-C--:B-1----:R-:W-:Y:S08]  /*31f0*/  HMMA.16816.F32 R40, R52, R48.reuse, R40 ;  /* 0x000000303428723c */ /* 0x082ff00000001828 */
[----:B----4-:R-:W-:Y:S01]  /*3200*/  HMMA.16816.F32 R88, R8, R48, R88 ;  /* 0x000000300858723c */ /* 0x010fe20000001858 */
[----:B------:R-:W1:Y:S07]  /*3210*/  LDC R48, c[0x0][0x3e0] ;  /* 0x0000f800ff307b82 */ /* 0x000e6e0000000800 */
[-C--:B------:R-:W-:Y:S08]  /*3220*/  HMMA.16816.F32 R24, R108, R96.reuse, R24 ;  /* 0x000000606c18723c */ /* 0x080ff00000001818 */
[----:B------:R-:W-:Y:S08]  /*3230*/  HMMA.16816.F32 R72, R112, R96, R72 ;  /* 0x000000607048723c */ /* 0x000ff00000001848 */
[-C--:B------:R-:W-:Y:S08]  /*3240*/  HMMA.16816.F32 R28, R108, R102.reuse, R28 ;  /* 0x000000666c1c723c */ /* 0x080ff0000000181c */
[----:B------:R-:W-:Y:S08]  /*3250*/  HMMA.16816.F32 R76, R112, R102, R76 ;  /* 0x00000066704c723c */ /* 0x000ff0000000184c */
[-C--:B------:R-:W-:Y:S08]  /*3260*/  HMMA.16816.F32 R20, R108, R98.reuse, R20 ;  /* 0x000000626c14723c */ /* 0x080ff00000001814 */
[----:B------:R-:W-:Y:S08]  /*3270*/  HMMA.16816.F32 R68, R112, R98, R68 ;  /* 0x000000627044723c */ /* 0x000ff00000001844 */
[-C--:B------:R-:W-:Y:S08]  /*3280*/  HMMA.16816.F32 R16, R108, R92.reuse, R16 ;  /* 0x0000005c6c10723c */ /* 0x080ff00000001810 */
[----:B------:R-:W-:Y:S01]  /*3290*/  HMMA.16816.F32 R64, R112, R92, R64 ;  /* 0x0000005c7040723c */ /* 0x000fe20000001840 */
[----:B------:R-:W-:-:S07]  /*32a0*/  IMAD R93, R117, 0x40, R132 ;  /* 0x00000040755d7824 */ /* 0x000fce00078e0284 */
[C---:B------:R-:W-:Y:S08]  /*32b0*/  HMMA.16816.F32 R36, R108.reuse, R106, R36 ;  /* 0x0000006a6c24723c */ /* 0x040ff00000001824 */
[----:B------:R-:W-:Y:S08]  /*32c0*/  HMMA.16816.F32 R60, R108, R94, R60 ;  /* 0x0000005e6c3c723c */ /* 0x000ff0000000183c */
[C---:B------:R-:W-:Y:S08]  /*32d0*/  HMMA.16816.F32 R84, R112.reuse, R106, R84 ;  /* 0x0000006a7054723c */ /* 0x040ff00000001854 */
[----:B------:R-:W-:Y:S08]  /*32e0*/  HMMA.16816.F32 R56, R112, R94, R56 ;  /* 0x0000005e7038723c */ /* 0x000ff00000001838 */
[-C--:B-----5:R-:W-:Y:S08]  /*32f0*/  HMMA.16816.F32 R32, R52, R44.reuse, R32 ;  /* 0x0000002c3420723c */ /* 0x0a0ff00000001820 */
[----:B------:R-:W-:Y:S01]  /*3300*/  HMMA.16816.F32 R80, R8, R44, R80 ;  /* 0x0000002c0850723c */ /* 0x000fe20000001850 */
[----:B------:R-:W-:-:S05]  /*3310*/  IMAD.U32 R44, RZ, RZ, UR15 ;  /* 0x0000000fff2c7e24 */ /* 0x000fca000f8e00ff */
[----:B------:R-:W-:Y:S02]  /*3320*/  IADD3 R44, PT, PT, R127, 0x1, R44 ;  /* 0x000000017f2c7810 */ /* 0x000fe40007ffe02c */
[----:B--2---:R-:W-:Y:S02]  /*3330*/  HMMA.16816.F32 R24, R52, R12, R24 ;  /* 0x0000000c3418723c */ /* 0x004fe40000001818 */
[----:B------:R-:W-:-:S04]  /*3340*/  IADD3 R44, PT, PT, R44, -UR18, R207 ;  /* 0x800000122c2c7c10 */ /* 0x000fc8000fffe0cf */
[----:B------:R-:W-:Y:S02]  /*3350*/  IADD3 R123, PT, PT, R44, R123, R122 ;  /* 0x0000007b2c7b7210 */ /* 0x000fe40007ffe07a */
[----:B------:R-:W-:Y:S01]  /*3360*/  HMMA.16816.F32 R72, R8, R12, R72 ;  /* 0x0000000c0848723c */ /* 0x000fe20000001848 */
[----:B-1----:R-:W-:Y:S01]  /*3370*/  IMAD R13, R205, R48, R124 ;  /* 0x00000030cd0d7224 */ /* 0x002fe200078e027c */
[C---:B------:R-:W-:Y:S02]  /*3380*/  VIMNMX R236, PT, PT, R123.reuse, R122, PT ;  /* 0x0000007a7bec7248 */ /* 0x040fe40003fe0100 */
[--C-:B------:R-:W-:Y:S01]  /*3390*/  VIADDMNMX R232, R123, 0x8, R122.reuse, PT ;  /* 0x000000087be87846 */ /* 0x100fe2000380017a */
[----:B------:R-:W-:Y:S01]  /*33a0*/  IMAD.SHL.U32 R13, R13, 0x20, RZ ;  /* 0x000000200d0d7824 */ /* 0x000fe200078e00ff */
[C-C-:B------:R-:W-:Y:S02]  /*33b0*/  VIADDMNMX R226, R123.reuse, 0x40, R122.reuse, PT ;  /* 0x000000407be27846 */ /* 0x140fe4000380017a */
[----:B------:R-:W-:Y:S01]  /*33c0*/  HMMA.16816.F32 R28, R52, R46, R28 ;  /* 0x0000002e341c723c */ /* 0x000fe2000000181c */
[----:B------:R-:W-:-:S02]  /*33d0*/  VIADDMNMX R222, R123, 0x48, R122, PT ;  /* 0x000000487bde7846 */ /* 0x000fc4000380017a */
[----:B------:R-:W-:-:S05]  /*33e0*/  IADD3 R230, P1, P0, R13, R120, R230 ;  /* 0x000000780de67210 */ /* 0x000fca000783e0e6 */
[----:B------:R-:W-:Y:S01]  /*33f0*/  HMMA.16816.F32 R76, R8, R46, R76 ;  /* 0x0000002e084c723c */ /* 0x000fe2000000184c */
[----:B------:R-:W-:-:S05]  /*3400*/  SHF.R.U32.HI R46, RZ, 0x5, R121 ;  /* 0x00000005ff2e7819 */ /* 0x000fca0000011679 */
[----:B------:R-:W-:Y:S02]  /*3410*/  IMAD R12, R3, 0x8, R46 ;  /* 0x00000008030c7824 */ /* 0x000fe400078e022e */
[----:B------:R-:W-:Y:S01]  /*3420*/  HMMA.16816.F32 R20, R52, R14, R20 ;  /* 0x0000000e3414723c */ /* 0x000fe20000001814 */
[----:B------:R-:W-:-:S07]  /*3430*/  IMAD.IADD R3, R126, 0x1, R125 ;  /* 0x000000017e037824 */ /* 0x000fce00078e027d */
[----:B------:R-:W-:Y:S01]  /*3440*/  HMMA.16816.F32 R68, R8, R14, R68 ;  /* 0x0000000e0844723c */ /* 0x000fe20000001844 */
[----:B------:R-:W-:-:S05]  /*3450*/  VIADD R15, R93, 0x1 ;  /* 0x000000015d0f7836 */ /* 0x000fca0000000000 */
[C---:B------:R-:W-:Y:S02]  /*3460*/  ISETP.GE.AND P5, PT, R15.reuse, R236, PT ;  /* 0x000000ec0f00720c */ /* 0x040fe40003fa6270 */
[----:B---3--:R-:W-:Y:S01]  /*3470*/  HMMA.16816.F32 R16, R52, R4, R16 ;  /* 0x000000043410723c */ /* 0x008fe20000001810 */
[C---:B------:R-:W-:Y:S01]  /*3480*/  ISETP.GE.AND P4, PT, R15.reuse, R232, PT ;  /* 0x000000e80f00720c */ /* 0x040fe20003f86270 */
[----:B------:R-:W-:Y:S01]  /*3490*/  BAR.SYNC.DEFER_BLOCKING 0x0 ;  /* 0x0000000000007b1d */ /* 0x000fe20000010000 */
[C---:B------:R-:W-:Y:S02]  /*34a0*/  ISETP.GE.AND P3, PT, R15.reuse, R226, PT ;  /* 0x000000e20f00720c */ /* 0x040fe40003f66270 */
[----:B------:R-:W-:-:S03]  /*34b0*/  ISETP.GE.AND P2, PT, R15, R222, PT ;  /* 0x000000de0f00720c */ /* 0x000fc60003f46270 */
[----:B------:R-:W-:Y:S01]  /*34c0*/  HMMA.16816.F32 R64, R8, R4, R64 ;  /* 0x000000040840723c */ /* 0x000fe20000001840 */
[----:B------:R-:W-:-:S04]  /*34d0*/  SHF.R.S32.HI R4, RZ, 0x1f, R13 ;  /* 0x0000001fff047819 */ /* 0x000fc8000001140d */
[----:B------:R-:W-:-:S03]  /*34e0*/  IADD3.X R119, PT, PT, R4, R119, RZ, P1, P0 ;  /* 0x0000007704777210 */ /* 0x000fc60000fe04ff */
[C---:B------:R-:W-:Y:S08]  /*34f0*/  HMMA.16816.F32 R36, R52.reuse, R50, R36 ;  /* 0x000000323424723c */ /* 0x040ff00000001824 */
[----:B------:R-:W-:Y:S08]  /*3500*/  HMMA.16816.F32 R60, R52, R6, R60 ;  /* 0x00000006343c723c */ /* 0x000ff0000000183c */
[C---:B------:R-:W-:Y:S08]  /*3510*/  HMMA.16816.F32 R84, R8.reuse, R50, R84 ;  /* 0x000000320854723c */ /* 0x040ff00000001854 */
[----:B------:R-:W-:Y:S01]  /*3520*/  HMMA.16816.F32 R56, R8, R6, R56 ;  /* 0x000000060838723c */ /* 0x000fe20000001838 */
[----:B------:R-:W-:Y:S01]  /*3530*/  VIADD R7, R93, 0x8 ;  /* 0x000000085d077836 */ /* 0x000fe20000000000 */
[----:B------:R-:W-:-:S03]  /*3540*/  NOP ;  /* 0x0000000000007918 */ /* 0x000fc60000000000 */
[----:B------:R-:W-:-:S15]  /*3550*/  @!P6 BRA `(.L_x_842) ;  /* 0x000000000068e947 */ /* 0x000fde0003800000 */
[----:B------:R-:W-:-:S04]  /*3560*/  VIADD R5, R137, 0xfffffffe ;  /* 0xfffffffe89057836 */ /* 0x000fc80000000000 */
[-C--:B------:R-:W-:Y:S02]  /*3570*/  IMAD R9, R116, R5.reuse, RZ ;  /* 0x0000000574097224 */ /* 0x080fe400078e02ff */
[----:B------:R-:W-:-:S04]  /*3580*/  IMAD.WIDE.U32 R4, R118, R5, RZ ;  /* 0x0000000576047225 */ /* 0x000fc800078e00ff */
[----:B------:R-:W-:Y:S01]  /*3590*/  IMAD.IADD R9, R5, 0x1, R9 ;  /* 0x0000000105097824 */ /* 0x000fe200078e0209 */
[----:B------:R-:W-:Y:S02]  /*35a0*/  LEA R44, P1, R4, R203, 0x1 ;  /* 0x000000cb042c7211 */ /* 0x000fe400078208ff */
[----:B------:R-:W-:Y:S02]  /*35b0*/  IADD3 R5, P0, PT, R218, R4, RZ ;  /* 0x00000004da057210 */ /* 0x000fe40007f1e0ff */
[-CC-:B------:R-:W-:Y:S02]  /*35c0*/  LEA.HI.X R45, R4, R202.reuse, R9.reuse, 0x1, P1 ;  /* 0x000000ca042d7211 */ /* 0x180fe400008f0c09 */
[----:B------:R-:W-:Y:S01]  /*35d0*/  IADD3 R4, P1, PT, R218, R5, RZ ;  /* 0x00000005da047210 */ /* 0x000fe20007f3e0ff */
[----:B------:R-:W-:Y:S01]  /*35e0*/  IMAD.X R9, R138, 0x1, R9, P0 ;  /* 0x000000018a097824 */ /* 0x000fe200000e0609 */
[C---:B------:R-:W-:Y:S01]  /*35f0*/  LEA R14, P0, R5.reuse, R203, 0x1 ;  /* 0x000000cb050e7211 */ /* 0x040fe200078008ff */
[----:B------:R-:W-:Y:S01]  /*3600*/  @!PT LDS RZ, [RZ] ;  /* 0x00000000fffff984 */ /* 0x000fe20000000800 */
[----:B------:R-:W-:Y:S01]  /*3610*/  @!PT LDS RZ, [RZ] ;  /* 0x00000000fffff984 */ /* 0x000fe20000000800 */
[----:B------:R-:W-:Y:S01]  /*3620*/  @!PT LDS RZ, [RZ] ;  /* 0x00000000fffff984 */ /* 0x000fe20000000800 */
[----:B------:R1:W-:Y:S03]  /*3630*/  LDGSTS.E.BYPASS.LTC128B.128 [R206+0x4000], desc[UR20][R44.64] ;  /* 0x040000002cce7fae */ /* 0x0003e6000b981a14 */
[----:B------:R-:W-:-:S02]  /*3640*/  LEA.HI.X R15, R5, R202, R9, 0x1, P0 ;  /* 0x000000ca050f7211 */ /* 0x000fc400000f0c09 */
[----:B------:R-:W-:Y:S01]  /*3650*/  LEA R6, P0, R216, R5, 0x5 ;  /* 0x00000005d8067211 */ /* 0x000fe200078028ff */
[----:B------:R-:W-:Y:S01]  /*3660*/  IMAD.X R5, R138, 0x1, R9, P1 ;  /* 0x000000018a057824 */ /* 0x000fe200008e0609 */
[----:B------:R-:W-:Y:S01]  /*3670*/  LEA R10, P1, R4, R203, 0x1 ;  /* 0x000000cb040a7211 */ /* 0x000fe200078208ff */
[----:B------:R1:W-:Y:S01]  /*3680*/  LDGSTS.E.BYPASS.LTC128B.128 [R206+0x4800], desc[UR20][R14.64] ;  /* 0x048000000ece7fae */ /* 0x0003e2000b981a14 */
[----:B------:R-:W-:Y:S02]  /*3690*/  LEA.HI.X R9, R216, R9, R217, 0x5, P0 ;  /* 0x00000009d8097211 */ /* 0x000fe400000f2cd9 */
[----:B------:R-:W-:Y:S02]  /*36a0*/  LEA R8, P0, R6, R203, 0x1 ;  /* 0x000000cb06087211 */ /* 0x000fe400078008ff */
[-C--:B------:R-:W-:Y:S02]  /*36b0*/  LEA.HI.X R11, R4, R202.reuse, R5, 0x1, P1 ;  /* 0x000000ca040b7211 */ /* 0x080fe400008f0c05 */
[----:B------:R-:W-:-:S03]  /*36c0*/  LEA.HI.X R9, R6, R202, R9, 0x1, P0 ;  /* 0x000000ca06097211 */ /* 0x000fc600000f0c09 */
[----:B------:R1:W-:Y:S04]  /*36d0*/  LDGSTS.E.BYPASS.LTC128B.128 [R206+0x5000], desc[UR20][R10.64] ;  /* 0x050000000ace7fae */ /* 0x0003e8000b981a14 */
[----:B------:R1:W-:Y:S04]  /*36e0*/  LDGSTS.E.BYPASS.LTC128B.128 [R206+0x5800], desc[UR20][R8.64] ;  /* 0x0580000008ce7fae */ /* 0x0003e8000b981a14 */
[----:B------:R-:W0:Y:S02]  /*36f0*/  LDGDEPBAR ;  /* 0x00000000000079af */ /* 0x000e240000000000 */
.L_x_842:
[----:B-1----:R-:W-:Y:S01]  /*3700*/  VIADD R9, R93, 0x9 ;  /* 0x000000095d097836 */ /* 0x002fe20000000000 */
[----:B------:R-:W-:Y:S01]  /*3710*/  ISETP.GE.AND P1, PT, R7, R236, PT ;  /* 0x000000ec0700720c */ /* 0x000fe20003f26270 */
[----:B------:R-:W-:Y:S01]  /*3720*/  VIADD R11, R93, 0x10 ;  /* 0x000000105d0b7836 */ /* 0x000fe20000000000 */
[----:B------:R-:W-:Y:S01]  /*3730*/  FSEL R5, R43, -INF , !P2 ;  /* 0xff8000002b057808 */ /* 0x000fe20005000000 */
[----:B------:R-:W-:Y:S01]  /*3740*/  VIADD R13, R93, 0x19 ;  /* 0x000000195d0d7836 */ /* 0x000fe20000000000 */
[----:B------:R-:W-:Y:S01]  /*3750*/  FSEL R45, R41, -INF , !P3 ;  /* 0xff800000292d7808 */ /* 0x000fe20005800000 */
[----:B------:R-:W-:Y:S01]  /*3760*/  IMAD.WIDE.U32 R240, R12, -0x326172a9, RZ ;  /* 0xcd9e8d570cf07825 */ /* 0x000fe200078e00ff */
[----:B------:R-:W-:Y:S01]  /*3770*/  FSEL R43, R84, -INF , !P1 ;  /* 0xff800000542b7808 */ /* 0x000fe20004800000 */
[----:B------:R-:W-:Y:S01]  /*3780*/  UIADD3 UR4, UPT, UPT, UR23, -0x4498517b, URZ ;  /* 0xbb67ae8517047890 */ /* 0x000fe2000fffe0ff */
[C---:B------:R-:W-:Y:S01]  /*3790*/  ISETP.GE.AND P0, PT, R7.reuse, R232, PT ;  /* 0x000000e80700720c */ /* 0x040fe20003f06270 */
[----:B------:R-:W-:Y:S01]  /*37a0*/  VIADD R238, R12, 0x4 ;  /* 0x000000040cee7836 */ /* 0x000fe20000000000 */
[----:B------:R-:W-:Y:S01]  /*37b0*/  ISETP.GE.AND P3, PT, R7, R226, PT ;  /* 0x000000e20700720c */ /* 0x000fe20003f66270 */
[----:B------:R-:W-:Y:S01]  /*37c0*/  IMAD.SHL.U32 R219, R117, 0x2, RZ ;  /* 0x0000000275db7824 */ /* 0x000fe200078e00ff */
[----:B------:R-:W-:Y:S01]  /*37d0*/  ISETP.GE.AND P1, PT, R9, R236, PT ;  /* 0x000000ec0900720c */ /* 0x000fe20003f26270 */
[----:B------:R-:W-:Y:S01]  /*37e0*/  IMAD.WIDE.U32 R238, R238, -0x326172a9, RZ ;  /* 0xcd9e8d57eeee7825 */ /* 0x000fe200078e00ff */
[----:B------:R-:W-:Y:S01]  /*37f0*/  FSEL R41, R86, -INF , !P0 ;  /* 0xff80000056297808 */ /* 0x000fe20004000000 */
[----:B------:R-:W-:Y:S01]  /*3800*/  UIADD3 UR6, UPT, UPT, UR22, -0x61c88647, URZ ;  /* 0x9e3779b916067890 */ /* 0x000fe2000fffe0ff */
[----:B------:R-:W-:Y:S01]  /*3810*/  FSEL R47, R36, -INF , !P3 ;  /* 0xff800000242f7808 */ /* 0x000fe20005800000 */
[----:B------:R-:W-:Y:S01]  /*3820*/  IMAD.WIDE.U32 R230, R230, -0x2daee0ad, RZ ;  /* 0xd2511f53e6e67825 */ /* 0x000fe200078e00ff */
[----:B------:R-:W-:Y:S01]  /*3830*/  FSEL R85, R85, -INF , !P1 ;  /* 0xff80000055557808 */ /* 0x000fe20004800000 */
[----:B------:R-:W-:Y:S01]  /*3840*/  UIADD3 UR12, UPT, UPT, UR22, 0x3c6ef372, URZ ;  /* 0x3c6ef372160c7890 */ /* 0x000fe2000fffe0ff */
[C---:B------:R-:W-:Y:S01]  /*3850*/  ISETP.GE.AND P0, PT, R9.reuse, R232, PT ;  /* 0x000000e80900720c */ /* 0x040fe20003f06270 */
[----:B------:R-:W-:Y:S01]  /*3860*/  UIADD3 UR18, UPT, UPT, UR23, 0x32370b8f, URZ ;  /* 0x32370b8f17127890 */ /* 0x000fe2000fffe0ff */
[C---:B------:R-:W-:Y:S01]  /*3870*/  ISETP.GE.AND P3, PT, R9.reuse, R226, PT ;  /* 0x000000e20900720c */ /* 0x040fe20003f66270 */
[----:B------:R-:W-:Y:S01]  /*3880*/  UIADD3 UR19, UPT, UPT, UR23, 0x76cf5d0a, URZ ;  /* 0x76cf5d0a17137890 */ /* 0x000fe2000fffe0ff */
[----:B------:R-:W-:Y:S01]  /*3890*/  ISETP.GE.AND P1, PT, R9, R222, PT ;  /* 0x000000de0900720c */ /* 0x000fe20003f26270 */
[----:B------:R-:W-:Y:S01]  /*38a0*/  VIADD R9, R93, 0x11 ;  /* 0x000000115d097836 */ /* 0x000fe20000000000 */
[----:B------:R-:W-:Y:S01]  /*38b0*/  FSEL R95, R37, -INF , !P3 ;  /* 0xff800000255f7808 */ /* 0x000fe20005800000 */
[----:B------:R-:W-:Y:S01]  /*38c0*/  UIADD3 UR10, UPT, UPT, UR22, 0x78dde6e4, URZ ;  /* 0x78dde6e4160a7890 */ /* 0x000fe2000fffe0ff */
[----:B------:R-:W-:Y:S01]  /*38d0*/  FSEL R87, R87, -INF , !P0 ;  /* 0xff80000057577808 */ /* 0x000fe20004000000 */
[----:B------:R-:W-:Y:S01]  /*38e0*/  UIADD3 UR11, UPT, UPT, UR22, -0x255992d5, URZ ;  /* 0xdaa66d2b160b7890 */ /* 0x000fe2000fffe0ff */
[----:B------:R-:W-:Y:S01]  /*38f0*/  FSEL R89, R89, -INF , !P5 ;  /* 0xff80000059597808 */ /* 0x000fe20006800000 */
[----:B------:R-:W-:Y:S01]  /*3900*/  UIADD3 UR7, UPT, UPT, UR23, -0x56f99767, URZ ;  /* 0xa906689917077890 */ /* 0x000fe2000fffe0ff */
[----:B------:R-:W-:Y:S01]  /*3910*/  FSEL R37, R39, -INF , !P1 ;  /* 0xff80000027257808 */ /* 0x000fe20004800000 */
[----:B------:R-:W-:Y:S01]  /*3920*/  UIADD3 UR13, UPT, UPT, UR23, -0x126145ec, URZ ;  /* 0xed9eba14170d7890 */ /* 0x000fe2000fffe0ff */
[C---:B------:R-:W-:Y:S01]  /*3930*/  ISETP.GE.AND P0, PT, R11.reuse, R236, PT ;  /* 0x000000ec0b00720c */ /* 0x040fe20003f06270 */
[----:B------:R-:W1:Y:S01]  /*3940*/  LDCU UR24, c[0x0][0x45c] ;  /* 0x00008b80ff1877ac */ /* 0x000e620008000800 */
[----:B------:R-:W-:Y:S01]  /*3950*/  ISETP.GE.AND P5, PT, R11, R232, PT ;  /* 0x000000e80b00720c */ /* 0x000fe20003fa6270 */
[----:B------:R-:W2:Y:S01]  /*3960*/  LDC.U8 R48, c[0x0][0x4f8] ;  /* 0x00013e00ff307b82 */ /* 0x000ea20000000000 */
[----:B------:R-:W-:Y:S01]  /*3970*/  ISETP.GE.AND P1, PT, R9, R236, PT ;  /* 0x000000ec0900720c */ /* 0x000fe20003f26270 */
[----:B------:R-:W-:Y:S01]  /*3980*/  UIADD3 UR8, UPT, UPT, UR22, -0x4ab325aa, URZ ;  /* 0xb54cda5616087890 */ /* 0x000fe2000fffe0ff */
[----:B------:R-:W-:Y:S01]  /*3990*/  ISETP.GE.AND P2, PT, R7, R222, PT ;  /* 0x000000de0700720c */ /* 0x000fe20003f46270 */
[----:B------:R-:W-:Y:S01]  /*39a0*/  UIADD3 UR9, UPT, UPT, UR22, 0x1715609d, URZ ;  /* 0x1715609d16097890 */ /* 0x000fe2000fffe0ff */
[----:B------:R-:W-:-:S02]  /*39b0*/  FSEL R53, R80, -INF , !P0 ;  /* 0xff80000050357808 */ /* 0x000fc40004000000 */
[----:B------:R-:W-:Y:S02]  /*39c0*/  FSEL R215, R82, -INF , !P5 ;  /* 0xff80000052d77808 */ /* 0x000fe40006800000 */
[----:B------:R-:W-:Y:S02]  /*39d0*/  FSEL R223, R81, -INF , !P1 ;  /* 0xff80000051df7808 */ /* 0x000fe40004800000 */
[----:B------:R-:W-:Y:S02]  /*39e0*/  FSEL R7, R38, -INF , !P2 ;  /* 0xff80000026077808 */ /* 0x000fe40005000000 */
[C---:B------:R-:W-:Y:S02]  /*39f0*/  ISETP.GE.AND P0, PT, R9.reuse, R232, PT ;  /* 0x000000e80900720c */ /* 0x040fe40003f06270 */
[C---:B------:R-:W-:Y:S02]  /*3a00*/  ISETP.GE.AND P5, PT, R9.reuse, R226, PT ;  /* 0x000000e20900720c */ /* 0x040fe40003fa6270 */
[----:B------:R-:W-:Y:S01]  /*3a10*/  ISETP.GE.AND P1, PT, R9, R222, PT ;  /* 0x000000de0900720c */ /* 0x000fe20003f26270 */
[----:B------:R-:W-:Y:S01]  /*3a20*/  VIADD R9, R93, 0x18 ;  /* 0x000000185d097836 */ /* 0x000fe20000000000 */
[----:B------:R-:W-:-:S02]  /*3a30*/  ISETP.GE.AND P2, PT, R11, R226, PT ;  /* 0x000000e20b00720c */ /* 0x000fc40003f46270 */
[----:B------:R-:W-:Y:S02]  /*3a40*/  ISETP.GE.AND P3, PT, R11, R222, PT ;  /* 0x000000de0b00720c */ /* 0x000fe40003f66270 */
[----:B------:R-:W-:Y:S02]  /*3a50*/  FSEL R213, R83, -INF , !P0 ;  /* 0xff80000053d57808 */ /* 0x000fe40004000000 */
[----:B------:R-:W-:Y:S02]  /*3a60*/  FSEL R39, R32, -INF , !P2 ;  /* 0xff80000020277808 */ /* 0x000fe40005000000 */
[----:B------:R-:W-:Y:S02]  /*3a70*/  FSEL R11, R34, -INF , !P3 ;  /* 0xff800000220b7808 */ /* 0x000fe40005800000 */
[----:B------:R-:W-:Y:S02]  /*3a80*/  FSEL R33, R33, -INF , !P5 ;  /* 0xff80000021217808 */ /* 0x000fe40006800000 */
[----:B------:R-:W-:-:S02]  /*3a90*/  ISETP.GE.AND P0, PT, R9, R236, PT ;  /* 0x000000ec0900720c */ /* 0x000fc40003f06270 */
[C---:B------:R-:W-:Y:S02]  /*3aa0*/  ISETP.GE.AND P3, PT, R9.reuse, R232, PT ;  /* 0x000000e80900720c */ /* 0x040fe40003f66270 */
[C---:B------:R-:W-:Y:S02]  /*3ab0*/  ISETP.GE.AND P2, PT, R9.reuse, R226, PT ;  /* 0x000000e20900720c */ /* 0x040fe40003f46270 */
[----:B------:R-:W-:Y:S02]  /*3ac0*/  ISETP.GE.AND P5, PT, R9, R222, PT ;  /* 0x000000de0900720c */ /* 0x000fe40003fa6270 */
[----:B------:R-:W-:Y:S01]  /*3ad0*/  FSEL R9, R35, -INF , !P1 ;  /* 0xff80000023097808 */ /* 0x000fe20004800000 */
[----:B------:R-:W-:Y:S01]  /*3ae0*/  VIADD R35, R93, 0x21 ;  /* 0x000000215d237836 */ /* 0x000fe20000000000 */
[----:B------:R-:W-:Y:S02]  /*3af0*/  ISETP.GE.AND P1, PT, R13, R236, PT ;  /* 0x000000ec0d00720c */ /* 0x000fe40003f26270 */
[----:B------:R-:W-:-:S02]  /*3b00*/  FSEL R55, R76, -INF , !P0 ;  /* 0xff8000004c377808 */ /* 0x000fc40004000000 */
[----:B------:R-:W-:Y:S01]  /*3b10*/  FSEL R227, R77, -INF , !P1 ;  /* 0xff8000004de37808 */ /* 0x000fe20004800000 */
[----:B------:R-:W-:Y:S01]  /*3b20*/  VIADD R77, R93, 0x20 ;  /* 0x000000205d4d7836 */ /* 0x000fe20000000000 */
[C---:B------:R-:W-:Y:S02]  /*3b30*/  ISETP.GE.AND P0, PT, R13.reuse, R232, PT ;  /* 0x000000e80d00720c */ /* 0x040fe40003f06270 */
[C---:B------:R-:W-:Y:S02]  /*3b40*/  ISETP.GE.AND P1, PT, R13.reuse, R222, PT ;  /* 0x000000de0d00720c */ /* 0x040fe40003f26270 */
[----:B------:R-:W-:Y:S02]  /*3b50*/  FSEL R51, R78, -INF , !P3 ;  /* 0xff8000004e337808 */ /* 0x000fe40005800000 */
[----:B------:R-:W-:Y:S02]  /*3b60*/  ISETP.GE.AND P3, PT, R13, R226, PT ;  /* 0x000000e20d00720c */ /* 0x000fe40003f66270 */
[----:B------:R-:W-:-:S02]  /*3b70*/  FSEL R225, R79, -INF , !P0 ;  /* 0xff8000004fe17808 */ /* 0x000fc40004000000 */
[----:B------:R-:W-:Y:S02]  /*3b80*/  FSEL R13, R30, -INF , !P5 ;  /* 0xff8000001e0d7808 */ /* 0x000fe40006800000 */
[----:B------:R-:W-:Y:S02]  /*3b90*/  FSEL R31, R31, -INF , !P1 ;  /* 0xff8000001f1f7808 */ /* 0x000fe40004800000 */
[C---:B------:R-:W-:Y:S02]  /*3ba0*/  ISETP.GE.AND P0, PT, R77.reuse, R236, PT ;  /* 0x000000ec4d00720c */ /* 0x040fe40003f06270 */
[----:B------:R-:W-:Y:S02]  /*3bb0*/  ISETP.GE.AND P5, PT, R77, R232, PT ;  /* 0x000000e84d00720c */ /* 0x000fe40003fa6270 */
[----:B------:R-:W-:Y:S02]  /*3bc0*/  ISETP.GE.AND P1, PT, R35, R236, PT ;  /* 0x000000ec2300720c */ /* 0x000fe40003f26270 */
[----:B------:R-:W-:-:S02]  /*3bd0*/  FSEL R163, R72, -INF , !P0 ;  /* 0xff80000048a37808 */ /* 0x000fc40004000000 */
[----:B------:R-:W-:Y:S02]  /*3be0*/  FSEL R153, R74, -INF , !P5 ;  /* 0xff8000004a997808 */ /* 0x000fe40006800000 */
[----:B------:R-:W-:Y:S02]  /*3bf0*/  FSEL R161, R73, -INF , !P1 ;  /* 0xff80000049a17808 */ /* 0x000fe40004800000 */
[C---:B------:R-:W-:Y:S02]  /*3c00*/  ISETP.GE.AND P0, PT, R35.reuse, R232, PT ;  /* 0x000000e82300720c */ /* 0x040fe40003f06270 */
[C---:B------:R-:W-:Y:S02]  /*3c10*/  ISETP.GE.AND P5, PT, R35.reuse, R226, PT ;  /* 0x000000e22300720c */ /* 0x040fe40003fa6270 */
[-C--:B------:R-:W-:Y:S01]  /*3c20*/  ISETP.GE.AND P1, PT, R35, R222.reuse, PT ;  /* 0x000000de2300720c */ /* 0x080fe20003f26270 */
[----:B------:R-:W-:Y:S01]  /*3c30*/  VIADD R35, R93, 0x28 ;  /* 0x000000285d237836 */ /* 0x000fe20000000000 */
[----:B------:R-:W-:Y:S01]  /*3c40*/  FSEL R15, R29, -INF , !P3 ;  /* 0xff8000001d0f7808 */ /* 0x000fe20005800000 */
[----:B------:R-:W-:Y:S01]  /*3c50*/  VIADD R29, R93, 0x29 ;  /* 0x000000295d1d7836 */ /* 0x000fe20000000000 */
[----:B------:R-:W-:Y:S01]  /*3c60*/  FSEL R177, R25, -INF , !P5 ;  /* 0xff80000019b17808 */ /* 0x000fe20006800000 */
[----:B------:R-:W-:Y:S01]  /*3c70*/  VIADD R25, R93, 0x30 ;  /* 0x000000305d197836 */ /* 0x000fe20000000000 */
[----:B------:R-:W-:-:S02]  /*3c80*/  ISETP.GE.AND P5, PT, R35, R222, PT ;  /* 0x000000de2300720c */ /* 0x000fc40003fa6270 */
[----:B------:R-:W-:Y:S02]  /*3c90*/  FSEL R157, R27, -INF , !P1 ;  /* 0xff8000001b9d7808 */ /* 0x000fe40004800000 */
[C---:B------:R-:W-:Y:S02]  /*3ca0*/  ISETP.GE.AND P1, PT, R29.reuse, R226, PT ;  /* 0x000000e21d00720c */ /* 0x040fe40003f26270 */
[----:B------:R-:W-:Y:S02]  /*3cb0*/  FSEL R173, R22, -INF , !P5 ;  /* 0xff80000016ad7808 */ /* 0x000fe40006800000 */
[----:B------:R-:W-:Y:S02]  /*3cc0*/  ISETP.GE.AND P5, PT, R29, R222, PT ;  /* 0x000000de1d00720c */ /* 0x000fe40003fa6270 */
[----:B------:R-:W-:Y:S02]  /*3cd0*/  FSEL R49, R28, -INF , !P2 ;  /* 0xff8000001c317808 */ /* 0x000fe40005000000 */
[----:B------:R-:W-:-:S02]  /*3ce0*/  ISETP.GE.AND P2, PT, R77, R226, PT ;  /* 0x000000e24d00720c */ /* 0x000fc40003f46270 */
[----:B------:R-:W-:Y:S02]  /*3cf0*/  FSEL R159, R21, -INF , !P1 ;  /* 0xff800000159f7808 */ /* 0x000fe40004800000 */
[----:B------:R-:W-:Y:S02]  /*3d00*/  FSEL R149, R75, -INF , !P0 ;  /* 0xff8000004b957808 */ /* 0x000fe40004000000 */
[----:B------:R-:W-:Y:S01]  /*3d10*/  FSEL R155, R23, -INF , !P5 ;  /* 0xff800000179b7808 */ /* 0x000fe20006800000 */
[----:B------:R-:W-:Y:S01]  /*3d20*/  VIADD R23, R93, 0x31 ;  /* 0x000000315d177836 */ /* 0x000fe20000000000 */
[----:B------:R-:W-:Y:S02]  /*3d30*/  FSEL R21, R91, -INF , !P4 ;  /* 0xff8000005b157808 */ /* 0x000fe40006000000 */
[----:B------:R-:W-:Y:S02]  /*3d40*/  ISETP.GE.AND P0, PT, R35, R236, PT ;  /* 0x000000ec2300720c */ /* 0x000fe40003f06270 */
[----:B------:R-:W-:-:S02]  /*3d50*/  ISETP.GE.AND P4, PT, R25, R226, PT ;  /* 0x000000e21900720c */ /* 0x000fc40003f86270 */
[----:B------:R-:W-:Y:S02]  /*3d60*/  FSEL R151, R24, -INF , !P2 ;  /* 0xff80000018977808 */ /* 0x000fe40005000000 */
[----:B------:R-:W-:Y:S02]  /*3d70*/  ISETP.GE.AND P2, PT, R35, R226, PT ;  /* 0x000000e22300720c */ /* 0x000fe40003f46270 */
[----:B------:R-:W-:Y:S02]  /*3d80*/  FSEL R165, R68, -INF , !P0 ;  /* 0xff80000044a57808 */ /* 0x000fe40004000000 */
[----:B------:R-:W-:Y:S02]  /*3d90*/  FSEL R143, R16, -INF , !P4 ;  /* 0xff800000108f7808 */ /* 0x000fe40006000000 */
[-C--:B------:R-:W-:Y:S02]  /*3da0*/  ISETP.GE.AND P0, PT, R25, R222.reuse, PT ;  /* 0x000000de1900720c */ /* 0x080fe40003f06270 */
[----:B------:R-:W-:-:S02]  /*3db0*/  ISETP.GE.AND P4, PT, R23, R222, PT ;  /* 0x000000de1700720c */ /* 0x000fc40003f86270 */
[----:B------:R-:W-:Y:S02]  /*3dc0*/  FSEL R179, R20, -INF , !P2 ;  /* 0xff80000014b37808 */ /* 0x000fe40005000000 */
[----:B------:R-:W-:Y:S02]  /*3dd0*/  ISETP.GE.AND P5, PT, R23, R226, PT ;  /* 0x000000e21700720c */ /* 0x000fe40003fa6270 */
[-C--:B------:R-:W-:Y:S02]  /*3de0*/  ISETP.GE.AND P2, PT, R29, R236.reuse, PT ;  /* 0x000000ec1d00720c */ /* 0x080fe40003f46270 */
[----:B------:R-:W-:Y:S02]  /*3df0*/  FSEL R142, R18, -INF , !P0 ;  /* 0xff800000128e7808 */ /* 0x000fe40004000000 */
[----:B------:R-:W-:Y:S01]  /*3e00*/  FSEL R141, R19, -INF , !P4 ;  /* 0xff800000138d7808 */ /* 0x000fe20006000000 */
[----:B------:R-:W-:Y:S01]  /*3e10*/  VIADD R19, R93, 0x38 ;  /* 0x000000385d137836 */ /* 0x000fe20000000000 */
[----:B------:R-:W-:-:S02]  /*3e20*/  ISETP.GE.AND P0, PT, R25, R236, PT ;  /* 0x000000ec1900720c */ /* 0x000fc40003f06270 */
[----:B------:R-:W-:Y:S01]  /*3e30*/  FSEL R145, R17, -INF , !P5 ;  /* 0xff80000011917808 */ /* 0x000fe20006800000 */
[----:B------:R-:W-:Y:S01]  /*3e40*/  VIADD R17, R93, 0x39 ;  /* 0x000000395d117836 */ /* 0x000fe20000000000 */
[----:B------:R-:W-:Y:S02]  /*3e50*/  FSEL R167, R69, -INF , !P2 ;  /* 0xff80000045a77808 */ /* 0x000fe40005000000 */
[----:B------:R-:W-:Y:S02]  /*3e60*/  ISETP.GE.AND P2, PT, R23, R236, PT ;  /* 0x000000ec1700720c */ /* 0x000fe40003f46270 */
[----:B------:R-:W-:Y:S02]  /*3e70*/  FSEL R64, R64, -INF , !P0 ;  /* 0xff80000040407808 */ /* 0x000fe40004000000 */
[----:B------:R-:W-:Y:S02]  /*3e80*/  ISETP.GE.AND P0, PT, R19, R226, PT ;  /* 0x000000e21300720c */ /* 0x000fe40003f06270 */
[----:B------:R-:W-:-:S02]  /*3e90*/  FSEL R65, R65, -INF , !P2 ;  /* 0xff80000041417808 */ /* 0x000fc40005000000 */
[----:B------:R-:W-:Y:S02]  /*3ea0*/  ISETP.GE.AND P4, PT, R17, R226, PT ;  /* 0x000000e21100720c */ /* 0x000fe40003f86270 */
[-C--:B------:R-:W-:Y:S02]  /*3eb0*/  ISETP.GE.AND P2, PT, R19, R222.reuse, PT ;  /* 0x000000de1300720c */ /* 0x080fe40003f46270 */
[----:B------:R-:W-:Y:S02]  /*3ec0*/  FSEL R146, R60, -INF , !P0 ;  /* 0xff8000003c927808 */ /* 0x000fe40004000000 */
[----:B------:R-:W-:Y:S02]  /*3ed0*/  ISETP.GE.AND P0, PT, R17, R222, PT ;  /* 0x000000de1100720c */ /* 0x000fe40003f06270 */
[----:B------:R-:W-:Y:S02]  /*3ee0*/  FSEL R147, R61, -INF , !P4 ;  /* 0xff8000003d937808 */ /* 0x000fe40006000000 */
[----:B------:R-:W-:-:S02]  /*3ef0*/  FSEL R144, R62, -INF , !P2 ;  /* 0xff8000003e907808 */ /* 0x000fc40005000000 */
[-C--:B------:R-:W-:Y:S02]  /*3f00*/  ISETP.GE.AND P4, PT, R17, R236.reuse, PT ;  /* 0x000000ec1100720c */ /* 0x080fe40003f86270 */
[----:B------:R-:W-:Y:S02]  /*3f10*/  ISETP.GE.AND P2, PT, R19, R236, PT ;  /* 0x000000ec1300720c */ /* 0x000fe40003f46270 */
[----:B------:R-:W-:Y:S02]  /*3f20*/  FSEL R63, R63, -INF , !P0 ;  /* 0xff8000003f3f7808 */ /* 0x000fe40004000000 */
[----:B------:R-:W-:Y:S02]  /*3f30*/  ISETP.GE.AND P0, PT, R93, R232, PT ;  /* 0x000000e85d00720c */ /* 0x000fe40003f06270 */
        /* <DEDUP_REMOVED lines=9> */
[----:B------:R-:W-:Y:S02]  /*3fd0*/  LOP3.LUT R228, R119, UR22, R241, 0x96, !PT ;  /* 0x0000001677e47c12 */ /* 0x000fe4000f8e96f1 */
[----:B------:R-:W-:Y:S02]  /*3fe0*/  FSEL R73, R42, -INF , !P4 ;  /* 0xff8000002a497808 */ /* 0x000fe40006000000 */
[----:B------:R-:W-:Y:S01]  /*3ff0*/  FMNMX3.FTZ R6, R23, R45, R47, !PT ;  /* 0x0000002d17067276 */ /* 0x000fe2000781002f */
[----:B------:R-:W-:Y:S01]  /*4000*/  IMAD.WIDE.U32 R228, R228, -0x2daee0ad, RZ ;  /* 0xd2511f53e4e47825 */ /* 0x000fe200078e00ff */
[----:B------:R-:W-:Y:S02]  /*4010*/  LOP3.LUT R210, R119, UR22, R239, 0x96, !PT ;  /* 0x0000001677d27c12 */ /* 0x000fe4000f8e96ef */
[----:B------:R-:W-:-:S02]  /*4020*/  FMNMX3.FTZ R4, R73, R5, R7, !PT ;  /* 0x0000000549047276 */ /* 0x000fc40007810007 */
[----:B------:R-:W-:Y:S01]  /*4030*/  FMNMX3.FTZ R6, R6, R95, R39, !PT ;  /* 0x0000005f06067276 */ /* 0x000fe20007810027 */
[----:B------:R-:W-:Y:S01]  /*4040*/  IMAD.WIDE.U32 R210, R210, -0x2daee0ad, RZ ;  /* 0xd2511f53d2d27825 */ /* 0x000fe200078e00ff */
[----:B------:R-:W-:Y:S02]  /*4050*/  LOP3.LUT R24, R219, UR23, R231, 0x96, !PT ;  /* 0x00000017db187c12 */ /* 0x000fe4000f8e96e7 */
[----:B------:R-:W-:Y:S02]  /*4060*/  LOP3.LUT R220, R230, UR4, R229, 0x96, !PT ;  /* 0x00000004e6dc7c12 */ /* 0x000fe4000f8e96e5 */
[----:B------:R-:W-:Y:S02]  /*4070*/  ISETP.GE.AND P3, PT, R77, R222, PT ;  /* 0x000000de4d00720c */ /* 0x000fe40003f66270 */
[----:B------:R-:W-:Y:S01]  /*4080*/  FMNMX3.FTZ R4, R4, R37, R11, !PT ;  /* 0x0000002504047276 */ /* 0x000fe2000781000b */
[----:B------:R-:W-:Y:S01]  /*4090*/  IMAD.WIDE.U32 R220, R220, -0x326172a9, RZ ;  /* 0xcd9e8d57dcdc7825 */ /* 0x000fe200078e00ff */
[----:B------:R-:W-:-:S02]  /*40a0*/  FMNMX3.FTZ R6, R6, R33, R49, !PT ;  /* 0x0000002106067276 */ /* 0x000fc40007810031 */
[----:B------:R-:W-:Y:S01]  /*40b0*/  ISETP.GE.AND P5, PT, R25, R232, PT ;  /* 0x000000e81900720c */ /* 0x000fe20003fa6270 */
[----:B------:R-:W-:Y:S01]  /*40c0*/  IMAD.WIDE.U32 R24, R24, -0x326172a9, RZ ;  /* 0xcd9e8d5718187825 */ /* 0x000fe200078e00ff */
[----:B------:R-:W-:Y:S01]  /*40d0*/  LOP3.LUT R208, R230, UR4, R211, 0x96, !PT ;  /* 0x00000004e6d07c12 */ /* 0x000fe2000f8e96d3 */
[----:B------:R-:W-:Y:S01]  /*40e0*/  UIADD3 UR4, UPT, UPT, UR23, 0x646e171e, URZ ;  /* 0x646e171e17047890 */ /* 0x000fe2000fffe0ff */
[----:B------:R-:W-:Y:S02]  /*40f0*/  FSEL R175, R26, -INF , !P3 ;  /* 0xff8000001aaf7808 */ /* 0x000fe40005800000 */
[----:B------:R-:W-:Y:S01]  /*4100*/  FMNMX3.FTZ R4, R4, R9, R13, !PT ;  /* 0x0000000904047276 */ /* 0x000fe2000781000d */
[----:B------:R-:W-:Y:S01]  /*4110*/  IMAD.WIDE.U32 R208, R208, -0x326172a9, RZ ;  /* 0xcd9e8d57d0d07825 */ /* 0x000fe200078e00ff */
[----:B------:R-:W-:Y:S02]  /*4120*/  FMNMX3.FTZ R6, R6, R15, R151, !PT ;  /* 0x0000000f06067276 */ /* 0x000fe40007810097 */
[----:B------:R-:W-:-:S02]  /*4130*/  FMNMX3.FTZ R4, R4, R31, R175, !PT ;  /* 0x0000001f04047276 */ /* 0x000fc400078100af */
[----:B------:R-:W-:Y:S02]  /*4140*/  FMNMX3.FTZ R6, R6, R177, R179, !PT ;  /* 0x000000b106067276 */ /* 0x000fe400078100b3 */
[----:B------:R-:W-:Y:S02]  /*4150*/  LOP3.LUT R18, R240, UR6, R25, 0x96, !PT ;  /* 0x00000006f0127c12 */ /* 0x000fe4000f8e9619 */
[----:B------:R-:W-:Y:S02]  /*4160*/  LOP3.LUT R28, R24, UR12, R221, 0x96, !PT ;  /* 0x0000000c181c7c12 */ /* 0x000fe4000f8e96dd */
[----:B------:R-:W-:Y:S02]  /*4170*/  FMNMX3.FTZ R4, R4, R157, R173, !PT ;  /* 0x0000009d04047276 */ /* 0x000fe400078100ad */
[----:B------:R-:W-:Y:S02]  /*4180*/  FMNMX3.FTZ R6, R6, R159, R143, !PT ;  /* 0x0000009f06067276 */ /* 0x000fe4000781008f */
[-C--:B------:R-:W-:Y:S01]  /*4190*/  ISETP.GE.AND P1, PT, R29, R232.reuse, PT ;  /* 0x000000e81d00720c */ /* 0x080fe20003f26270 */
[----:B------:R-:W-:Y:S01]  /*41a0*/  IMAD.WIDE.U32 R28, R28, -0x2daee0ad, RZ ;  /* 0xd2511f531c1c7825 */ /* 0x000fe200078e00ff */
[----:B------:R-:W-:-:S02]  /*41b0*/  ISETP.GE.AND P2, PT, R19, R232, PT ;  /* 0x000000e81300720c */ /* 0x000fc40003f46270 */
[----:B------:R-:W-:Y:S01]  /*41c0*/  LOP3.LUT R8, R238, UR6, R25, 0x96, !PT ;  /* 0x00000006ee087c12 */ /* 0x000fe2000f8e9619 */
[----:B------:R-:W-:Y:S01]  /*41d0*/  IMAD.WIDE.U32 R18, R18, -0x2daee0ad, RZ ;  /* 0xd2511f5312127825 */ /* 0x000fe200078e00ff */
[----:B------:R-:W-:Y:S02]  /*41e0*/  LOP3.LUT R24, R24, UR12, R209, 0x96, !PT ;  /* 0x0000000c18187c12 */ /* 0x000fe4000f8e96d1 */
[----:B------:R-:W-:Y:S01]  /*41f0*/  FMNMX3.FTZ R4, R4, R155, R142, !PT ;  /* 0x0000009b04047276 */ /* 0x000fe2000781008e */
[----:B------:R-:W-:Y:S01]  /*4200*/  IMAD.WIDE.U32 R26, R8, -0x2daee0ad, RZ ;  /* 0xd2511f53081a7825 */ /* 0x000fe200078e00ff */
[----:B------:R-:W-:Y:S02]  /*4210*/  FMNMX3.FTZ R6, R6, R145, R146, !PT ;  /* 0x0000009106067276 */ /* 0x000fe40007810092 */
[----:B------:R-:W-:Y:S01]  /*4220*/  LOP3.LUT R18, R18, UR18, R29, 0x96, !PT ;  /* 0x0000001212127c12 */ /* 0x000fe2000f8e961d */
[----:B------:R-:W-:Y:S01]  /*4230*/  IMAD.WIDE.U32 R24, R24, -0x2daee0ad, RZ ;  /* 0xd2511f5318187825 */ /* 0x000fe200078e00ff */
[----:B------:R-:W-:-:S02]  /*4240*/  FMNMX3.FTZ R4, R4, R141, R144, !PT ;  /* 0x0000008d04047276 */ /* 0x000fc40007810090 */
[----:B------:R-:W-:Y:S02]  /*4250*/  FMNMX.FTZ R29, R147, R6, !PT ;  /* 0x00000006931d7209 */ /* 0x000fe40007810000 */
[----:B------:R-:W-:Y:S02]  /*4260*/  LOP3.LUT R26, R26, UR18, R25, 0x96, !PT ;  /* 0x000000121a1a7c12 */ /* 0x000fe4000f8e9619 */
[----:B------:R-:W-:Y:S01]  /*4270*/  FMNMX.FTZ R25, R63, R4, !PT ;  /* 0x000000043f197209 */ /* 0x000fe20007810000 */
[----:B------:R-:W3:Y:S01]  /*4280*/  SHFL.BFLY PT, R12, R29, 0x2, 0x1f ;  /* 0x0c401f001d0c7f89 */ /* 0x000ee200000e0000 */
[----:B------:R-:W-:Y:S01]  /*4290*/  LOP3.LUT R16, R210, UR19, R27, 0x96, !PT ;  /* 0x00000013d2107c12 */ /* 0x000fe2000f8e961b */
[----:B------:R-:W-:Y:S01]  /*42a0*/  IMAD.WIDE.U32 R26, R26, -0x326172a9, RZ ;  /* 0xcd9e8d571a1a7825 */ /* 0x000fe200078e00ff */
[----:B------:R-:W-:Y:S01]  /*42b0*/  LOP3.LUT R168, R228, UR19, R19, 0x96, !PT ;  /* 0x00000013e4a87c12 */ /* 0x000fe2000f8e9613 */
[----:B------:R-:W4:Y:S01]  /*42c0*/  SHFL.BFLY PT, R6, R25, 0x2, 0x1f ;  /* 0x0c401f0019067f89 */ /* 0x000f2200000e0000 */
[----:B------:R-:W-:Y:S01]  /*42d0*/  ISETP.GE.AND P4, PT, R17, R232, PT ;  /* 0x000000e81100720c */ /* 0x000fe20003f86270 */
[----:B------:R-:W-:Y:S01]  /*42e0*/  IMAD.WIDE.U32 R16, R16, -0x326172a9, RZ ;  /* 0xcd9e8d5710107825 */ /* 0x000fe200078e00ff */
[----:B------:R-:W-:-:S02]  /*42f0*/  FMNMX3.FTZ R10, R69, R89, R43, !PT ;  /* 0x00000059450a7276 */ /* 0x000fc4000781002b */
[----:B------:R-:W-:Y:S01]  /*4300*/  ISETP.GE.AND P3, PT, R35, R232, PT ;  /* 0x000000e82300720c */ /* 0x000fe20003f66270 */
[----:B------:R-:W-:Y:S01]  /*4310*/  IMAD.WIDE.U32 R168, R168, -0x326172a9, RZ ;  /* 0xcd9e8d57a8a87825 */ /* 0x000fe200078e00ff */
[----:B------:R-:W-:Y:S02]  /*4320*/  LOP3.LUT R16, R16, UR10, R27, 0x96, !PT ;  /* 0x0000000a10107c12 */ /* 0x000fe4000f8e961b */
[----:B------:R-:W-:Y:S01]  /*4330*/  FMNMX3.FTZ R10, R10, R85, R53, !PT ;  /* 0x000000550a0a7276 */ /* 0x000fe20007810035 */
[----:B------:R-:W-:Y:S01]  /*4340*/  IMAD.WIDE.U32 R18, R18, -0x326172a9, RZ ;  /* 0xcd9e8d5712127825 */ /* 0x000fe200078e00ff */
[----:B------:R-:W-:Y:S02]  /*4350*/  LOP3.LUT R8, R220, UR11, R169, 0x96, !PT ;  /* 0x0000000bdc087c12 */ /* 0x000fe4000f8e96a9 */
[----:B------:R-:W-:Y:S02]  /*4360*/  FMNMX3.FTZ R10, R10, R223, R55, !PT ;  /* 0x000000df0a0a7276 */ /* 0x000fe40007810037 */
[----:B------:R-:W-:Y:S01]  /*4370*/  LOP3.LUT R168, R168, UR10, R19, 0x96, !PT ;  /* 0x0000000aa8a87c12 */ /* 0x000fe2000f8e9613 */
[----:B------:R-:W-:Y:S01]  /*4380*/  IMAD.WIDE.U32 R74, R8, -0x2daee0ad, RZ ;  /* 0xd2511f53084a7825 */ /* 0x000fe200078e00ff */
[----:B------:R-:W-:-:S02]  /*4390*/  FMNMX3.FTZ R10, R10, R227, R163, !PT ;  /* 0x000000e30a0a7276 */ /* 0x000fc400078100a3 */
[----:B------:R-:W-:Y:S01]  /*43a0*/  FSEL R171, R71, -INF , !P1 ;  /* 0xff80000047ab7808 */ /* 0x000fe20004800000 */
[----:B------:R-:W-:Y:S01]  /*43b0*/  IMAD.WIDE.U32 R168, R168, -0x2daee0ad, RZ ;  /* 0xd2511f53a8a87825 */ /* 0x000fe200078e00ff */
[----:B---3--:R-:W-:Y:S02]  /*43c0*/  FMNMX.FTZ R27, R29, R12, !PT ;  /* 0x0000000c1d1b7209 */ /* 0x008fe40007810000 */
[----:B------:R-:W-:Y:S02]  /*43d0*/  FMNMX3.FTZ R12, R61, R21, R41, !PT ;  /* 0x000000153d0c7276 */ /* 0x000fe40007810029 */
[----:B----4-:R-:W-:Y:S01]  /*43e0*/  FMNMX.FTZ R6, R25, R6, !PT ;  /* 0x0000000619067209 */ /* 0x010fe20007810000 */
[----:B------:R-:W-:Y:S01]  /*43f0*/  SHFL.BFLY PT, R134, R27, 0x1, 0x1f ;  /* 0x0c201f001b867f89 */ /* 0x000fe200000e0000 */
[----:B------:R-:W-:Y:S02]  /*4400*/  FMNMX3.FTZ R12, R12, R87, R215, !PT ;  /* 0x000000570c0c7276 */ /* 0x000fe400078100d7 */
[----:B------:R-:W-:Y:S01]  /*4410*/  FMNMX3.FTZ R10, R10, R161, R165, !PT ;  /* 0x000000a10a0a7276 */ /* 0x000fe200078100a5 */
[----:B------:R-:W3:Y:S01]  /*4420*/  SHFL.BFLY PT, R133, R6, 0x1, 0x1f ;  /* 0x0c201f0006857f89 */ /* 0x000ee200000e0000 */
[----:B------:R-:W-:-:S02]  /*4430*/  FMNMX3.FTZ R12, R12, R213, R51, !PT ;  /* 0x000000d50c0c7276 */ /* 0x000fc40007810033 */
[----:B------:R-:W-:Y:S02]  /*4440*/  LOP3.LUT R8, R74, UR7, R169, 0x96, !PT ;  /* 0x000000074a087c12 */ /* 0x000fe4000f8e96a9 */
[----:B------:R-:W-:Y:S02]  /*4450*/  FSEL R169, R70, -INF , !P3 ;  /* 0xff80000046a97808 */ /* 0x000fe40005800000 */
[----:B------:R-:W-:Y:S02]  /*4460*/  FMNMX3.FTZ R12, R12, R225, R153, !PT ;  /* 0x000000e10c0c7276 */ /* 0x000fe40007810099 */
[----:B------:R-:W-:Y:S02]  /*4470*/  FMNMX3.FTZ R10, R10, R167, R64, !PT ;  /* 0x000000a70a0a7276 */ /* 0x000fe40007810040 */
[----:B------:R-:W-:Y:S02]  /*4480*/  FSEL R66, R66, -INF , !P5 ;  /* 0xff80000042427808 */ /* 0x000fe40006800000 */
[----:B------:R-:W-:-:S02]  /*4490*/  FMNMX3.FTZ R12, R12, R149, R169, !PT ;  /* 0x000000950c0c7276 */ /* 0x000fc400078100a9 */
[----:B------:R-:W-:Y:S02]  /*44a0*/  FMNMX3.FTZ R10, R10, R65, R56, !PT ;  /* 0x000000410a0a7276 */ /* 0x000fe40007810038 */
[----:B------:R-:W-:Y:S02]  /*44b0*/  FSEL R67, R67, -INF , !P0 ;  /* 0xff80000043437808 */ /* 0x000fe40004000000 */
[----:B------:R-:W-:Y:S02]  /*44c0*/  FSEL R58, R58, -INF , !P2 ;  /* 0xff8000003a3a7808 */ /* 0x000fe40005000000 */
[----:B------:R-:W-:Y:S02]  /*44d0*/  FMNMX3.FTZ R12, R12, R171, R66, !PT ;  /* 0x000000ab0c0c7276 */ /* 0x000fe40007810042 */
[----:B------:R-:W-:Y:S01]  /*44e0*/  LOP3.LUT R4, R208, UR11, R17, 0x96, !PT ;  /* 0x0000000bd0047c12 */ /* 0x000fe2000f8e9611 */
[----:B------:R-:W-:Y:S01]  /*44f0*/  IMAD.WIDE.U32 R16, R16, -0x2daee0ad, RZ ;  /* 0xd2511f5310107825 */ /* 0x000fe200078e00ff */
[----:B------:R-:W-:-:S02]  /*4500*/  FMNMX.FTZ R19, R57, R10, !PT ;  /* 0x0000000a39137209 */ /* 0x000fc40007810000 */
[----:B------:R-:W-:Y:S01]  /*4510*/  FSEL R59, R59, -INF , !P4 ;  /* 0xff8000003b3b7808 */ /* 0x000fe20006000000 */
[----:B------:R-:W-:Y:S01]  /*4520*/  IMAD.WIDE.U32 R34, R4, -0x2daee0ad, RZ ;  /* 0xd2511f5304227825 */ /* 0x000fe200078e00ff */
[----:B------:R-:W-:Y:S01]  /*4530*/  FMNMX3.FTZ R12, R12, R67, R58, !PT ;  /* 0x000000430c0c7276 */ /* 0x000fe2000781003a */
[----:B------:R-:W4:Y:S01]  /*4540*/  SHFL.BFLY PT, R136, R19, 0x2, 0x1f ;  /* 0x0c401f0013887f89 */ /* 0x000f2200000e0000 */
[----:B---3--:R-:W-:Y:S02]  /*4550*/  FMNMX.FTZ R133, R6, R133, !PT ;  /* 0x0000008506857209 */ /* 0x008fe40007810000 */
[----:B------:R-:W-:Y:S02]  /*4560*/  FMNMX.FTZ R135, R59, R12, !PT ;  /* 0x0000000c3b877209 */ /* 0x000fe40007810000 */
[----:B------:R-:W-:Y:S01]  /*4570*/  LOP3.LUT R4, R34, UR7, R17, 0x96, !PT ;  /* 0x0000000722047c12 */ /* 0x000fe2000f8e9611 */
[----:B-1----:R-:W-:Y:S01]  /*4580*/  FMUL.FTZ R148, R133, UR24 ;  /* 0x0000001885947c20 */ /* 0x002fe20008410000 */
[----:B------:R-:W-:Y:S01]  /*4590*/  LOP3.LUT R24, R24, UR13, R35, 0x96, !PT ;  /* 0x0000000d18187c12 */ /* 0x000fe2000f8e9623 */
[----:B------:R-:W1:Y:S01]  /*45a0*/  SHFL.BFLY PT, R6, R135, 0x2, 0x1f ;  /* 0x0c401f0087067f89 */ /* 0x000e6200000e0000 */
[----:B------:R-:W-:Y:S01]  /*45b0*/  FMNMX.FTZ R134, R27, R134, !PT ;  /* 0x000000861b867209 */ /* 0x000fe20007810000 */
[----:B------:R-:W-:Y:S01]  /*45c0*/  IMAD.WIDE.U32 R34, R4, -0x326172a9, RZ ;  /* 0xcd9e8d5704227825 */ /* 0x000fe200078e00ff */
[----:B------:R-:W-:-:S02]  /*45d0*/  LEA R185, R3, UR5, 0x1 ;  /* 0x0000000503b97c11 */ /* 0x000fc4000f8e08ff */
[C---:B------:R-:W-:Y:S01]  /*45e0*/  FSETP.NEU.FTZ.AND P0, PT, R134.reuse, -INF , PT ;  /* 0xff8000008600780b */ /* 0x040fe20003f1d000 */
[----:B------:R-:W-:Y:S02]  /*45f0*/  IMAD.MOV.U32 R10, RZ, RZ, R34 ;  /* 0x000000ffff0a7224 */ /* 0x000fe400078e0022 */
[----:B------:R-:W-:Y:S01]  /*4600*/  FMUL.FTZ R150, R134, UR24 ;  /* 0x0000001886967c20 */ /* 0x000fe20008410000 */
[----:B------:R-:W-:Y:S01]  /*4610*/  IMAD.WIDE.U32 R24, R24, -0x326172a9, RZ ;  /* 0xcd9e8d5718187825 */ /* 0x000fe200078e00ff */
[----:B------:R-:W-:Y:S01]  /*4620*/  PRMT R17, R34, 0x7771, RZ ;  /* 0x0000777122117816 */ /* 0x000fe200000000ff */
[----:B------:R-:W-:Y:S01]  /*4630*/  LDSM.16.MT88.4 R116, [R185+0x6000] ;  /* 0x00600000b974783b */ /* 0x000fe20000004200 */
[----:B------:R-:W-:Y:S01]  /*4640*/  LOP3.LUT R14, R10, 0xff, RZ, 0xc0, !PT ;  /* 0x000000ff0a0e7812 */ /* 0x000fe200078ec0ff */
[----:B------:R-:W-:Y:S01]  /*4650*/  IMAD.IADD R180, R2, 0x1, R185 ;  /* 0x0000000102b47824 */ /* 0x000fe200078e02b9 */
[----:B------:R-:W-:Y:S01]  /*4660*/  LOP3.LUT R10, R24, UR8, R35, 0x96, !PT ;  /* 0x00000008180a7c12 */ /* 0x000fe2000f8e9623 */
[----:B------:R-:W-:Y:S01]  /*4670*/  IMAD.IADD R181, R0, 0x1, R185 ;  /* 0x0000000100b57824 */ /* 0x000fe200078e02b9 */
[----:B------:R-:W-:Y:S01]  /*4680*/  FSEL R150, R150, RZ, P0 ;  /* 0x000000ff96967208 */ /* 0x000fe20000000000 */
[----:B------:R-:W-:Y:S01]  /*4690*/  IMAD.IADD R139, R0, 0x1, R180 ;  /* 0x00000001008b7824 */ /* 0x000fe200078e02b4 */
[----:B----4-:R-:W-:Y:S01]  /*46a0*/  FMNMX.FTZ R136, R19, R136, !PT ;  /* 0x0000008813887209 */ /* 0x010fe20007810000 */
[----:B------:R-:W-:Y:S01]  /*46b0*/  LDSM.16.MT88.4 R108, [R180+0x6000] ;  /* 0x00600000b46c783b */ /* 0x000fe20000004200 */
[----:B------:R-:W-:Y:S01]  /*46c0*/  PRMT R12, R10, 0x7632, R12 ;  /* 0x000076320a0c7816 */ /* 0x000fe2000000000c */
[----:B------:R-:W-:Y:S01]  /*46d0*/  FFMA.FTZ R36, R23, UR24, -R150 ;  /* 0x0000001817247c23 */ /* 0x000fe20008010896 */
[----:B------:R-:W-:Y:S01]  /*46e0*/  SHF.R.U32.HI R19, RZ, 0x18, R10 ;  /* 0x00000018ff137819 */ /* 0x000fe2000001160a */
[----:B------:R-:W3:Y:S01]  /*46f0*/  SHFL.BFLY PT, R27, R136, 0x1, 0x1f ;  /* 0x0c201f00881b7f89 */ /* 0x000ee200000e0000 */
[----:B------:R-:W-:Y:S01]  /*4700*/  LOP3.LUT R12, R12, 0xff, RZ, 0xc0, !PT ;  /* 0x000000ff0c0c7812 */ /* 0x000fe200078ec0ff */
[--C-:B------:R-:W-:Y:S01]  /*4710*/  FFMA.FTZ R35, R45, UR24, -R150.reuse ;  /* 0x000000182d237c23 */ /* 0x100fe20008010896 */
[----:B-1----:R-:W-:Y:S01]  /*4720*/  FMNMX.FTZ R135, R135, R6, !PT ;  /* 0x0000000687877209 */ /* 0x002fe20007810000 */
[----:B------:R-:W-:Y:S01]  /*4730*/  MUFU.EX2 R36, R36 ;  /* 0x0000002400247308 */ /* 0x000fe20000000800 */
[----:B------:R-:W-:Y:S01]  /*4740*/  FSETP.NEU.FTZ.AND P0, PT, R133, -INF , PT ;  /* 0xff8000008500780b */ /* 0x000fe20003f1d000 */
[----:B------:R-:W-:Y:S01]  /*4750*/  IMAD.WIDE.U32 R44, R8, -0x326172a9, RZ ;  /* 0xcd9e8d57082c7825 */ /* 0x000fe200078e00ff */
[----:B------:R-:W-:Y:S01]  /*4760*/  PRMT R19, R12, 0x5410, R19 ;  /* 0x000054100c137816 */ /* 0x000fe20000000013 */
[----:B------:R-:W1:Y:S01]  /*4770*/  MUFU.EX2 R35, R35 ;  /* 0x0000002300237308 */ /* 0x000e620000000800 */
[----:B------:R-:W4:Y:S01]  /*4780*/  SHFL.BFLY PT, R12, R135, 0x1, 0x1f ;  /* 0x0c201f00870c7f89 */ /* 0x000f2200000e0000 */
[----:B------:R-:W-:Y:S01]  /*4790*/  PRMT R17, R14, 0x5410, R17 ;  /* 0x000054100e117816 */ /* 0x000fe20000000011 */
[--C-:B------:R-:W-:Y:S01]  /*47a0*/  FFMA.FTZ R40, R39, UR24, -R150.reuse ;  /* 0x0000001827287c23 */ /* 0x100fe20008010896 */
[----:B------:R-:W-:Y:S01]  /*47b0*/  LOP3.LUT R14, R10, 0xffff, RZ, 0xc0, !PT ;  /* 0x0000ffff0a0e7812 */ /* 0x000fe200078ec0ff */
[----:B------:R-:W-:Y:S01]  /*47c0*/  LDSM.16.MT88.4 R80, [R181+0x6000] ;  /* 0x00600000b550783b */ /* 0x000fe20000004200 */
[----:B------:R-:W-:Y:S01]  /*47d0*/  FSEL R148, R148, RZ, P0 ;  /* 0x000000ff94947208 */ /* 0x000fe20000000000 */
[--C-:B------:R-:W-:Y:S01]  /*47e0*/  FFMA.FTZ R39, R33, UR24, -R150.reuse ;  /* 0x0000001821277c23 */ /* 0x100fe20008010896 */
[----:B------:R-:W-:Y:S01]  /*47f0*/  LOP3.LUT R3, R10, 0xff, RZ, 0xc0, !PT ;  /* 0x000000ff0a037812 */ /* 0x000fe200078ec0ff */
[----:B------:R-:W-:Y:S01]  /*4800*/  FFMA.FTZ R33, R15, UR24, -R150 ;  /* 0x000000180f217c23 */ /* 0x000fe20008010896 */
[----:B------:R-:W-:Y:S01]  /*4810*/  SHF.R.U32.HI R10, RZ, 0x8, R14 ;  /* 0x00000008ff0a7819 */ /* 0x000fe2000001160e */
[--C-:B------:R-:W-:Y:S01]  /*4820*/  FFMA.FTZ R6, R37, UR24, -R148.reuse ;  /* 0x0000001825067c23 */ /* 0x100fe20008010894 */
[C---:B------:R-:W-:Y:S01]  /*4830*/  PRMT R29, R34.reuse, 0x7773, RZ ;  /* 0x00007773221d7816 */ /* 0x040fe200000000ff */
[--C-:B------:R-:W-:Y:S01]  /*4840*/  FFMA.FTZ R32, R73, UR24, -R148.reuse ;  /* 0x0000001849207c23 */ /* 0x100fe20008010894 */
[----:B------:R-:W-:Y:S01]  /*4850*/  PRMT R4, R34, 0x7772, RZ ;  /* 0x0000777222047816 */ /* 0x000fe200000000ff */
[----:B------:R-:W-:Y:S01]  /*4860*/  FFMA.FTZ R37, R5, UR24, -R148 ;  /* 0x0000001805257c23 */ /* 0x000fe20008010894 */
[----:B------:R-:W-:Y:S01]  /*4870*/  PRMT R23, R3, 0x5410, R10 ;  /* 0x0000541003177816 */ /* 0x000fe2000000000a */
[----:B------:R-:W-:Y:S01]  /*4880*/  FFMA.FTZ R3, R7, UR24, -R148 ;  /* 0x0000001807037c23 */ /* 0x000fe20008010894 */
[----:B------:R-:W-:Y:S01]  /*4890*/  LOP3.LUT R22, R28, UR13, R75, 0x96, !PT ;  /* 0x0000000d1c167c12 */ /* 0x000fe2000f8e964b */
[--C-:B------:R-:W-:Y:S01]  /*48a0*/  FFMA.FTZ R28, R95, UR24, -R150.reuse ;  /* 0x000000185f1c7c23 */ /* 0x100fe20008010896 */
[----:B------:R-:W-:Y:S01]  /*48b0*/  PRMT R4, R4, 0x5410, R29 ;  /* 0x0000541004047816 */ /* 0x000fe2000000001d */
[--C-:B------:R-:W-:Y:S01]  /*48c0*/  FFMA.FTZ R29, R47, UR24, -R150.reuse ;  /* 0x000000182f1d7c23 */ /* 0x100fe20008010896 */
[----:B------:R-:W-:Y:S01]  /*48d0*/  MUFU.EX2 R32, R32 ;  /* 0x0000002000207308 */ /* 0x000fe20000000800 */
[----:B--2---:R-:W-:Y:S01]  /*48e0*/  IMAD.U32 R7, R48, 0x10000, RZ ;  /* 0x0001000030077824 */ /* 0x004fe200078e00ff */
[----:B---3--:R-:W-:Y:S01]  /*48f0*/  FMNMX.FTZ R136, R136, R27, !PT ;  /* 0x0000001b88887209 */ /* 0x008fe20007810000 */
[----:B------:R-:W-:Y:S01]  /*4900*/  FFMA.FTZ R34, R49, UR24, -R150 ;  /* 0x0000001831227c23 */ /* 0x000fe20008010896 */
[----:B------:R-:W2:Y:S01]  /*4910*/  MUFU.EX2 R37, R37 ;  /* 0x0000002500257308 */ /* 0x000ea20000000800 */
[----:B----4-:R-:W-:Y:S01]  /*4920*/  FMNMX.FTZ R135, R135, R12, !PT ;  /* 0x0000000c87877209 */ /* 0x010fe20007810000 */
[--C-:B------:R-:W-:Y:S01]  /*4930*/  FFMA.FTZ R38, R13, UR24, -R148.reuse ;  /* 0x000000180d267c23 */ /* 0x100fe20008010894 */
[----:B------:R-:W-:Y:S01]  /*4940*/  LOP3.LUT R48, R48, 0xff0000, R7, 0xf8, !PT ;  /* 0x00ff000030307812 */ /* 0x000fe200078ef807 */
[----:B------:R-:W-:Y:S01]  /*4950*/  MUFU.EX2 R3, R3 ;  /* 0x0000000300037308 */ /* 0x000fe20000000800 */
[C---:B------:R-:W-:Y:S01]  /*4960*/  FMUL.FTZ R60, R136.reuse, UR24 ;  /* 0x00000018883c7c20 */ /* 0x040fe20008410000 */
[----:B------:R-:W-:Y:S01]  /*4970*/  FSETP.NEU.FTZ.AND P0, PT, R136, -INF , PT ;  /* 0xff8000008800780b */ /* 0x000fe20003f1d000 */
[----:B------:R-:W-:Y:S01]  /*4980*/  FMUL.FTZ R52, R135, UR24 ;  /* 0x0000001887347c20 */ /* 0x000fe20008410000 */
[----:B------:R3:W4:Y:S01]  /*4990*/  MUFU.EX2 R2, R6 ;  /* 0x0000000600027308 */ /* 0x0007220000000800 */
[----:B------:R-:W-:Y:S01]  /*49a0*/  LOP3.LUT R103, R4, 0xff00ff, RZ, 0xc0, !PT ;  /* 0x00ff00ff04677812 */ /* 0x000fe200078ec0ff */
[--C-:B------:R-:W-:Y:S01]  /*49b0*/  FFMA.FTZ R31, R31, UR24, -R148.reuse ;  /* 0x000000181f1f7c23 */ /* 0x100fe20008010894 */
[--C-:B------:R-:W-:Y:S01]  /*49c0*/  HSET2.LE.AND R23, R23, R48.reuse, PT ;  /* 0x0000003017177233 */ /* 0x100fe20003803000 */
[----:B------:R-:W-:Y:S01]  /*49d0*/  MUFU.EX2 R29, R29 ;  /* 0x0000001d001d7308 */ /* 0x000fe20000000800 */
[----:B-1----:R-:W-:Y:S01]  /*49e0*/  F2FP.F16.F32.PACK_AB R100, R35, R36 ;  /* 0x000000242364723e */ /* 0x002fe200000000ff */
[--C-:B------:R-:W-:Y:S01]  /*49f0*/  FFMA.FTZ R46, R11, UR24, -R148.reuse ;  /* 0x000000180b2e7c23 */ /* 0x100fe20008010894 */
[--C-:B------:R-:W-:Y:S01]  /*4a00*/  HSET2.LE.AND R19, R19, R48.reuse, PT ;  /* 0x0000003013137233 */ /* 0x100fe20003803000 */
[----:B------:R-:W1:Y:S01]  /*4a10*/  MUFU.EX2 R28, R28 ;  /* 0x0000001c001c7308 */ /* 0x000e620000000800 */
[----:B--2---:R-:W-:Y:S01]  /*4a20*/  F2FP.F16.F32.PACK_AB R0, R37, R32 ;  /* 0x000000202500723e */ /* 0x004fe200000000ff */
[----:B------:R-:W-:Y:S01]  /*4a30*/  FFMA.FTZ R49, R9, UR24, -R148 ;  /* 0x0000001809317c23 */ /* 0x000fe20008010894 */
[----:B------:R-:W-:Y:S01]  /*4a40*/  FSEL R60, R60, RZ, P0 ;  /* 0x000000ff3c3c7208 */ /* 0x000fe20000000000 */
[----:B------:R-:W-:Y:S01]  /*4a50*/  MUFU.EX2 R34, R34 ;  /* 0x0000002200227308 */ /* 0x000fe20000000800 */
[----:B------:R-:W-:Y:S01]  /*4a60*/  FSETP.NEU.FTZ.AND P0, PT, R135, -INF , PT ;  /* 0xff8000008700780b */ /* 0x000fe20003f1d000 */
[----:B---3--:R-:W2:Y:S01]  /*4a70*/  LDSM.16.MT88.4 R4, [R139+0x6000] ;  /* 0x006000008b04783b */ /* 0x008ea20000004200 */
[----:B------:R-:W-:Y:S01]  /*4a80*/  LOP3.LUT R100, R100, R23, RZ, 0xc0, !PT ;  /* 0x0000001764647212 */ /* 0x000fe200078ec0ff */
[----:B------:R-:W-:Y:S01]  /*4a90*/  IMAD.WIDE.U32 R22, R22, -0x326172a9, RZ ;  /* 0xcd9e8d5716167825 */ /* 0x000fe200078e00ff */
[----:B------:R-:W-:-:S03]  /*4aa0*/  HSET2.LE.AND R103, R103, R48, PT ;  /* 0x0000003067677233 */ /* 0x000fc60003803000 */
[--C-:B------:R-:W-:Y:S01]  /*4ab0*/  FFMA.FTZ R47, R69, UR24, -R60.reuse ;  /* 0x00000018452f7c23 */ /* 0x100fe2000801083c */
[----:B----4-:R-:W-:Y:S01]  /*4ac0*/  F2FP.F16.F32.PACK_AB R10, R2, R3 ;  /* 0x00000003020a723e */ /* 0x010fe200000000ff */
[----:B------:R-:W-:Y:S01]  /*4ad0*/  FFMA.FTZ R30, R85, UR24, -R60 ;  /* 0x00000018551e7c23 */ /* 0x000fe2000801083c */
[--C-:B------:R-:W-:Y:S01]  /*4ae0*/  HSET2.LE.AND R17, R17, R48.reuse, PT ;  /* 0x0000003011117233 */ /* 0x100fe20003803000 */
[----:B------:R-:W-:Y:S01]  /*4af0*/  MUFU.EX2 R33, R33 ;  /* 0x0000002100217308 */ /* 0x000fe20000000800 */
[----:B------:R-:W-:Y:S01]  /*4b00*/  LOP3.LUT R101, R0, R19, RZ, 0xc0, !PT ;  /* 0x0000001300657212 */ /* 0x000fe200078ec0ff */
[----:B------:R-:W-:Y:S01]  /*4b10*/  IMAD.MOV.U32 R0, RZ, RZ, R44 ;  /* 0x000000ffff007224 */ /* 0x000fe200078e002c */
[----:B-1----:R-:W-:Y:S01]  /*4b20*/  F2FP.F16.F32.PACK_AB R102, R28, R29 ;  /* 0x0000001d1c66723e */ /* 0x002fe200000000ff */
[----:B------:R-:W-:Y:S01]  /*4b30*/  MUFU.EX2 R47, R47 ;  /* 0x0000002f002f7308 */ /* 0x000fe20000000800 */
[----:B------:R-:W-:Y:S01]  /*4b40*/  FSEL R52, R52, RZ, P0 ;  /* 0x000000ff34347208 */ /* 0x000fe20000000000 */
[--C-:B------:R-:W-:Y:S01]  /*4b50*/  FFMA.FTZ R62, R223, UR24, -R60.reuse ;  /* 0x00000018df3e7c23 */ /* 0x100fe2000801083c */
[----:B------:R-:W-:Y:S01]  /*4b60*/  LOP3.LUT R103, R10, R103, RZ, 0xc0, !PT ;  /* 0x000000670a677212 */ /* 0x000fe200078ec0ff */
[----:B------:R-:W-:Y:S01]  /*4b70*/  MUFU.EX2 R30, R30 ;  /* 0x0000001e001e7308 */ /* 0x000fe20000000800 */
[----:B------:R-:W-:Y:S01]  /*4b80*/  LOP3.LUT R10, R22, UR8, R45, 0x96, !PT ;  /* 0x00000008160a7c12 */ /* 0x000fe2000f8e962d */
[----:B------:R-:W-:Y:S01]  /*4b90*/  FFMA.FTZ R45, R43, UR24, -R60 ;  /* 0x000000182b2d7c23 */ /* 0x000fe2000801083c */
[----:B------:R-:W-:Y:S01]  /*4ba0*/  LOP3.LUT R102, R102, R17, RZ, 0xc0, !PT ;  /* 0x0000001166667212 */ /* 0x000fe200078ec0ff */
[--C-:B------:R-:W-:Y:S01]  /*4bb0*/  FFMA.FTZ R43, R61, UR24, -R52.reuse ;  /* 0x000000183d2b7c23 */ /* 0x100fe20008010834 */
[----:B------:R-:W-:Y:S01]  /*4bc0*/  PRMT R17, R44, 0x7771, RZ ;  /* 0x000077712c117816 */ /* 0x000fe200000000ff */
[--C-:B------:R-:W-:Y:S01]  /*4bd0*/  FFMA.FTZ R42, R21, UR24, -R52.reuse ;  /* 0x00000018152a7c23 */ /* 0x100fe20008010834 */
[----:B------:R-:W-:Y:S01]  /*4be0*/  LOP3.LUT R0, R0, 0xff, RZ, 0xc0, !PT ;  /* 0x000000ff00007812 */ /* 0x000fe200078ec0ff */
[----:B------:R-:W-:Y:S01]  /*4bf0*/  FFMA.FTZ R41, R41, UR24, -R52 ;  /* 0x0000001829297c23 */ /* 0x000fe20008010834 */
[C---:B------:R-:W-:Y:S01]  /*4c00*/  PRMT R8, R44.reuse, 0x7773, RZ ;  /* 0x000077732c087816 */ /* 0x040fe200000000ff */
[----:B------:R-:W-:Y:S01]  /*4c10*/  MUFU.EX2 R43, R43 ;  /* 0x0000002b002b7308 */ /* 0x000fe20000000800 */
[----:B------:R-:W-:Y:S01]  /*4c20*/  PRMT R19, R44, 0x7772, RZ ;  /* 0x000077722c137816 */ /* 0x000fe200000000ff */
[----:B------:R-:W-:Y:S01]  /*4c30*/  FFMA.FTZ R44, R89, UR24, -R60 ;  /* 0x00000018592c7c23 */ /* 0x000fe2000801083c */
[----:B------:R-:W-:Y:S01]  /*4c40*/  PRMT R17, R0, 0x5410, R17 ;  /* 0x0000541000117816 */ /* 0x000fe20000000011 */
[----:B------:R-:W-:Y:S01]  /*4c50*/  FFMA.FTZ R0, R87, UR24, -R52 ;  /* 0x0000001857007c23 */ /* 0x000fe20008010834 */
[C---:B------:R-:W-:Y:S01]  /*4c60*/  PRMT R12, R10.reuse, 0x7632, R12 ;  /* 0x000076320a0c7816 */ /* 0x040fe2000000000c */
[----:B------:R-:W1:Y:S01]  /*4c70*/  MUFU.EX2 R42, R42 ;  /* 0x0000002a002a7308 */ /* 0x000e620000000800 */
[----:B------:R-:W-:Y:S01]  /*4c80*/  PRMT R19, R19, 0x5410, R8 ;  /* 0x0000541013137816 */ /* 0x000fe20000000008 */
[C---:B------:R-:W-:Y:S01]  /*4c90*/  HMMA.16816.F32 R124, R100.reuse, R116, RZ ;  /* 0x00000074647c723c */ /* 0x040fe200000018ff */
[C---:B------:R-:W-:Y:S01]  /*4ca0*/  LOP3.LUT R27, R10.reuse, 0xffff, RZ, 0xc0, !PT ;  /* 0x0000ffff0a1b7812 */ /* 0x040fe200078ec0ff */
[----:B------:R-:W-:Y:S01]  /*4cb0*/  MUFU.EX2 R41, R41 ;  /* 0x0000002900297308 */ /* 0x000fe20000000800 */
[----:B------:R-:W-:Y:S01]  /*4cc0*/  LOP3.LUT R8, R10, 0xff, RZ, 0xc0, !PT ;  /* 0x000000ff0a087812 */ /* 0x000fe200078ec0ff */
[----:B------:R-:W-:Y:S01]  /*4cd0*/  FFMA.FTZ R51, R51, UR24, -R52 ;  /* 0x0000001833337c23 */ /* 0x000fe20008010834 */
[----:B------:R-:W-:Y:S01]  /*4ce0*/  SHF.R.U32.HI R10, RZ, 0x18, R10 ;  /* 0x00000018ff0a7819 */ /* 0x000fe2000001160a */
[----:B------:R-:W3:Y:S01]  /*4cf0*/  MUFU.EX2 R0, R0 ;  /* 0x0000000000007308 */ /* 0x000ee20000000800 */
[----:B------:R-:W-:Y:S01]  /*4d00*/  LOP3.LUT R21, R12, 0xff, RZ, 0xc0, !PT ;  /* 0x000000ff0c157812 */ /* 0x000fe200078ec0ff */
[C---:B--2---:R-:W-:Y:S01]  /*4d10*/  HMMA.16816.F32 R92, R100.reuse, R4, RZ ;  /* 0x00000004645c723c */ /* 0x044fe200000018ff */
[----:B------:R-:W-:Y:S01]  /*4d20*/  SHF.R.U32.HI R27, RZ, 0x8, R27 ;  /* 0x00000008ff1b7819 */ /* 0x000fe2000001161b */
[----:B------:R-:W2:Y:S01]  /*4d30*/  MUFU.EX2 R44, R44 ;  /* 0x0000002c002c7308 */ /* 0x000ea20000000800 */
[----:B------:R-:W-:Y:S01]  /*4d40*/  PRMT R21, R21, 0x5410, R10 ;  /* 0x0000541015157816 */ /* 0x000fe2000000000a */
[----:B------:R-:W-:Y:S01]  /*4d50*/  FFMA.FTZ R140, R215, UR24, -R52 ;  /* 0x00000018d78c7c23 */ /* 0x000fe20008010834 */
[----:B------:R-:W-:Y:S01]  /*4d60*/  LOP3.LUT R20, R26, UR9, R25, 0x96, !PT ;  /* 0x000000091a147c12 */ /* 0x000fe2000f8e9619 */
[----:B------:R-:W4:Y:S01]  /*4d70*/  MUFU.EX2 R45, R45 ;  /* 0x0000002d002d7308 */ /* 0x000f220000000800 */
[----:B------:R-:W-:Y:S01]  /*4d80*/  LOP3.LUT R19, R19, 0xff00ff, RZ, 0xc0, !PT ;  /* 0x00ff00ff13137812 */ /* 0x000fe200078ec0ff */
[C---:B------:R-:W-:Y:S01]  /*4d90*/  HMMA.16816.F32 R72, R100.reuse, R80, RZ ;  /* 0x000000506448723c */ /* 0x040fe200000018ff */
[----:B------:R-:W-:Y:S01]  /*4da0*/  PRMT R27, R8, 0x5410, R27 ;  /* 0x00005410081b7816 */ /* 0x000fe2000000001b */
[----:B------:R-:W-:Y:S01]  /*4db0*/  MUFU.EX2 R38, R38 ;  /* 0x0000002600267308 */ /* 0x000fe20000000800 */
[--C-:B------:R-:W-:Y:S01]  /*4dc0*/  HSET2.LE.AND R97, R21, R48.reuse, PT ;  /* 0x0000003015617233 */ /* 0x100fe20003803000 */
[----:B------:R-:W-:Y:S01]  /*4dd0*/  IMAD.WIDE.U32 R20, R20, -0x2daee0ad, RZ ;  /* 0xd2511f5314147825 */ /* 0x000fe200078e00ff */
[----:B-1----:R-:W-:Y:S01]  /*4de0*/  F2FP.F16.F32.PACK_AB R8, R42, R43 ;  /* 0x0000002b2a08723e */ /* 0x002fe200000000ff */
[----:B------:R-:W1:Y:S01]  /*4df0*/  MUFU.EX2 R31, R31 ;  /* 0x0000001f001f7308 */ /* 0x000e620000000800 */
[--C-:B------:R-:W-:Y:S01]  /*4e00*/  HSET2.LE.AND R19, R19, R48.reuse, PT ;  /* 0x0000003013137233 */ /* 0x100fe20003803000 */
[C---:B------:R-:W-:Y:S01]  /*4e10*/  HMMA.16816.F32 R88, R100.reuse, R108, RZ ;  /* 0x0000006c6458723c */ /* 0x040fe200000018ff */
[----:B------:R-:W-:Y:S01]  /*4e20*/  LOP3.LUT R97, R8, R97, RZ, 0xc0, !PT ;  /* 0x0000006108617212 */ /* 0x000fe200078ec0ff */
[----:B------:R-:W-:Y:S01]  /*4e30*/  IMAD.MOV.U32 R8, RZ, RZ, R20 ;  /* 0x000000ffff087224 */ /* 0x000fe200078e0014 */
[----:B---3--:R-:W-:Y:S01]  /*4e40*/  F2FP.F16.F32.PACK_AB R10, R0, R41 ;  /* 0x00000029000a723e */ /* 0x008fe200000000ff */
[----:B------:R-:W-:Y:S01]  /*4e50*/  MUFU.EX2 R46, R46 ;  /* 0x0000002e002e7308 */ /* 0x000fe20000000800 */
[--C-:B------:R-:W-:Y:S01]  /*4e60*/  HSET2.LE.AND R27, R27, R48.reuse, PT ;  /* 0x000000301b1b7233 */ /* 0x100fe20003803000 */
[----:B------:R-:W-:Y:S01]  /*4e70*/  FFMA.FTZ R154, R213, UR24, -R52 ;  /* 0x00000018d59a7c23 */ /* 0x000fe20008010834 */
[----:B--2---:R-:W-:Y:S01]  /*4e80*/  F2FP.F16.F32.PACK_AB R96, R44, R47 ;  /* 0x0000002f2c60723e */ /* 0x004fe200000000ff */
[----:B------:R-:W2:Y:S01]  /*4e90*/  MUFU.EX2 R49, R49 ;  /* 0x0000003100317308 */ /* 0x000ea20000000800 */
[----:B------:R-:W-:Y:S01]  /*4ea0*/  LOP3.LUT R99, R10, R19, RZ, 0xc0, !PT ;  /* 0x000000130a637212 */ /* 0x000fe200078ec0ff */
[C---:B------:R-:W-:Y:S01]  /*4eb0*/  HMMA.16816.F32 R120, R100.reuse, R118, RZ ;  /* 0x000000766478723c */ /* 0x040fe200000018ff */
[----:B------:R-:W-:Y:S01]  /*4ec0*/  LOP3.LUT R10, R8, 0xff, RZ, 0xc0, !PT ;  /* 0x000000ff080a7812 */ /* 0x000fe200078ec0ff */
[----:B------:R-:W-:Y:S01]  /*4ed0*/  MUFU.EX2 R40, R40 ;  /* 0x0000002800287308 */ /* 0x000fe20000000800 */
[----:B------:R-:W-:Y:S01]  /*4ee0*/  LOP3.LUT R96, R96, R27, RZ, 0xc0, !PT ;  /* 0x0000001b60607212 */ /* 0x000fe200078ec0ff */
[----:B------:R-:W-:Y:S01]  /*4ef0*/  FFMA.FTZ R173, R173, UR24, -R148 ;  /* 0x00000018adad7c23 */ /* 0x000fe20008010894 */
[----:B------:R-:W-:Y:S01]  /*4f00*/  LOP3.LUT R8, R16, UR4, R21, 0x96, !PT ;  /* 0x0000000410087c12 */ /* 0x000fe2000f8e9615 */
[----:B------:R-:W3:Y:S01]  /*4f10*/  MUFU.EX2 R39, R39 ;  /* 0x0000002700277308 */ /* 0x000ee20000000800 */
[C---:B------:R-:W-:Y:S01]  /*4f20*/  PRMT R25, R20.reuse, 0x7771, RZ ;  /* 0x0000777114197816 */ /* 0x040fe200000000ff */
[C---:B------:R-:W-:Y:S01]  /*4f30*/  HMMA.16816.F32 R76, R100.reuse, R82, RZ ;  /* 0x00000052644c723c */ /* 0x040fe200000018ff */
[C---:B------:R-:W-:Y:S01]  /*4f40*/  PRMT R12, R20.reuse, 0x7773, RZ ;  /* 0x00007773140c7816 */ /* 0x040fe200000000ff */
[----:B------:R-:W-:Y:S01]  /*4f50*/  MUFU.EX2 R51, R51 ;  /* 0x0000003300337308 */ /* 0x000fe20000000800 */
[----:B------:R-:W-:Y:S01]  /*4f60*/  PRMT R27, R20, 0x7772, RZ ;  /* 0x00007772141b7816 */ /* 0x000fe200000000ff */
[----:B------:R-:W-:Y:S01]  /*4f70*/  FFMA.FTZ R156, R151, UR24, -R150 ;  /* 0x00000018979c7c23 */ /* 0x000fe20008010896 */
[----:B------:R-:W-:Y:S01]  /*4f80*/  PRMT R11, R8, 0x7632, R11 ;  /* 0x00007632080b7816 */ /* 0x000fe2000000000b */
[----:B------:R-:W-:Y:S01]  /*4f90*/  MUFU.EX2 R62, R62 ;  /* 0x0000003e003e7308 */ /* 0x000fe20000000800 */
[--C-:B------:R-:W-:Y:S01]  /*4fa0*/  HSET2.LE.AND R17, R17, R48.reuse, PT ;  /* 0x0000003011117233 */ /* 0x100fe20003803000 */
[C---:B------:R-:W-:Y:S01]  /*4fb0*/  HMMA.16816.F32 R112, R100.reuse, R110, RZ ;  /* 0x0000006e6470723c */ /* 0x040fe200000018ff */
[----:B------:R-:W-:Y:S01]  /*4fc0*/  PRMT R27, R27, 0x5410, R12 ;  /* 0x000054101b1b7816 */ /* 0x000fe2000000000c */
[----:B------:R-:W-:Y:S01]  /*4fd0*/  MUFU.EX2 R140, R140 ;  /* 0x0000008c008c7308 */ /* 0x000fe20000000800 */
[----:B------:R-:W-:Y:S01]  /*4fe0*/  PRMT R25, R10, 0x5410, R25 ;  /* 0x000054100a197816 */ /* 0x000fe20000000019 */
[----:B------:R-:W-:Y:S01]  /*4ff0*/  LDSM.16.MT88.4 R12, [R180+0x6800] ;  /* 0x00680000b40c783b */ /* 0x000fe20000004200 */
[----:B----4-:R-:W-:Y:S01]  /*5000*/  F2FP.F16.F32.PACK_AB R98, R30, R45 ;  /* 0x0000002d1e62723e */ /* 0x010fe200000000ff */
[----:B------:R-:W-:Y:S01]  /*5010*/  FFMA.FTZ R151, R177, UR24, -R150 ;  /* 0x00000018b1977c23 */ /* 0x000fe20008010896 */
[C---:B------:R-:W-:Y:S01]  /*5020*/  LOP3.LUT R10, R8.reuse, 0xffff, RZ, 0xc0, !PT ;  /* 0x0000ffff080a7812 */ /* 0x040fe200078ec0ff */
[----:B------:R-:W-:Y:S01]  /*5030*/  HMMA.16816.F32 R100, R100, R6, RZ ;  /* 0x000000066464723c */ /* 0x000fe200000018ff */
[----:B------:R-:W-:Y:S01]  /*5040*/  LOP3.LUT R61, R8, 0xff, RZ, 0xc0, !PT ;  /* 0x000000ff083d7812 */ /* 0x000fe200078ec0ff */
[----:B------:R-:W-:Y:S01]  /*5050*/  FFMA.FTZ R158, R175, UR24, -R148 ;  /* 0x00000018af9e7c23 */ /* 0x000fe20008010894 */
[----:B------:R-:W-:Y:S01]  /*5060*/  SHF.R.U32.HI R8, RZ, 0x18, R8 ;  /* 0x00000018ff087819 */ /* 0x000fe20000011608 */
[----:B------:R-:W-:Y:S01]  /*5070*/  FFMA.FTZ R157, R157, UR24, -R148 ;  /* 0x000000189d9d7c23 */ /* 0x000fe20008010894 */
[----:B------:R-:W-:Y:S01]  /*5080*/  LOP3.LUT R9, R11, 0xff, RZ, 0xc0, !PT ;  /* 0x000000ff0b097812 */ /* 0x000fe200078ec0ff */
[----:B------:R-:W-:Y:S01]  /*5090*/  FFMA.FTZ R179, R179, UR24, -R150 ;  /* 0x00000018b3b37c23 */ /* 0x000fe20008010896 */
[----:B------:R-:W-:Y:S01]  /*50a0*/  LOP3.LUT R27, R27, 0xff00ff, RZ, 0xc0, !PT ;  /* 0x00ff00ff1b1b7812 */ /* 0x000fe200078ec0ff */
[----:B------:R-:W-:Y:S01]  /*50b0*/  MUFU.EX2 R156, R156 ;  /* 0x0000009c009c7308 */ /* 0x000fe20000000800 */
[----:B------:R-:W-:Y:S01]  /*50c0*/  LOP3.LUT R98, R98, R17, RZ, 0xc0, !PT ;  /* 0x0000001162627212 */ /* 0x000fe200078ec0ff */
[----:B------:R-:W-:Y:S01]  /*50d0*/  FFMA.FTZ R161, R161, UR24, -R60 ;  /* 0x00000018a1a17c23 */ /* 0x000fe2000801083c */
[----:B------:R-:W-:Y:S01]  /*50e0*/  SHF.R.U32.HI R10, RZ, 0x8, R10 ;  /* 0x00000008ff0a7819 */ /* 0x000fe2000001160a */
[----:B------:R-:W-:Y:S01]  /*50f0*/  MUFU.EX2 R151, R151 ;  /* 0x0000009700977308 */ /* 0x000fe20000000800 */
[--C-:B------:R-:W-:Y:S01]  /*5100*/  HSET2.LE.AND R26, R25, R48.reuse, PT ;  /* 0x00000030191a7233 */ /* 0x100fe20003803000 */
[----:B------:R-:W-:Y:S01]  /*5110*/  FFMA.FTZ R146, R146, UR24, -R150 ;  /* 0x0000001892927c23 */ /* 0x000fe20008010896 */
[----:B------:R-:W-:Y:S01]  /*5120*/  F2FP.F16.F32.PACK_AB R105, R33, R34 ;  /* 0x000000222169723e */ /* 0x000fe200000000ff */
[C---:B------:R-:W-:Y:S01]  /*5130*/  HMMA.16816.F32 R128, R96.reuse, R116, RZ ;  /* 0x000000746080723c */ /* 0x040fe200000018ff */
[----:B------:R-:W-:Y:S01]  /*5140*/  PRMT R25, R9, 0x5410, R8 ;  /* 0x0000541009197816 */ /* 0x000fe20000000008 */
[----:B------:R-:W-:Y:S01]  /*5150*/  MUFU.EX2 R158, R158 ;  /* 0x0000009e009e7308 */ /* 0x000fe20000000800 */
[----:B------:R-:W-:Y:S01]  /*5160*/  LOP3.LUT R50, R18, UR9, R23, 0x96, !PT ;  /* 0x0000000912327c12 */ /* 0x000fe2000f8e9617 */
[----:B------:R-:W-:Y:S01]  /*5170*/  FFMA.FTZ R144, R144, UR24, -R148 ;  /* 0x0000001890907c23 */ /* 0x000fe20008010894 */
[--C-:B------:R-:W-:Y:S01]  /*5180*/  HSET2.LE.AND R27, R27, R48.reuse, PT ;  /* 0x000000301b1b7233 */ /* 0x100fe20003803000 */
[----:B------:R-:W4:Y:S01]  /*5190*/  LDSM.16.MT88.4 R20, [R185+0x6800] ;  /* 0x00680000b914783b */ /* 0x000f220000004200 */
[----:B------:R-:W-:Y:S01]  /*51a0*/  PRMT R61, R61, 0x5410, R10 ;  /* 0x000054103d3d7816 */ /* 0x000fe2000000000a */
[----:B------:R-:W-:Y:S01]  /*51b0*/  IMAD.WIDE.U32 R242, R50, -0x2daee0ad, RZ ;  /* 0xd2511f5332f27825 */ /* 0x000fe200078e00ff */
[----:B-1----:R-:W-:Y:S01]  /*51c0*/  F2FP.F16.F32.PACK_AB R54, R31, R38 ;  /* 0x000000261f36723e */ /* 0x002fe200000000ff */
[----:B------:R-:W1:Y:S01]  /*51d0*/  LDSM.16.MT88.4 R16, [R181+0x6800] ;  /* 0x00680000b510783b */ /* 0x000e620000004200 */
[----:B------:R-:W-:Y:S01]  /*51e0*/  LOP3.LUT R26, R105, R26, RZ, 0xc0, !PT ;  /* 0x0000001a691a7212 */ /* 0x000fe200078ec0ff */
[----:B------:R-:W-:Y:S01]  /*51f0*/  FFMA.FTZ R50, R55, UR24, -R60 ;  /* 0x0000001837327c23 */ /* 0x000fe2000801083c */
[C---:B------:R-:W-:Y:S01]  /*5200*/  HMMA.16816.F32 R104, R96.reuse, R4, RZ ;  /* 0x000000046068723c */ /* 0x040fe200000018ff */
[----:B------:R-:W5:Y:S01]  /*5210*/  LDSM.16.MT88.4 R8, [R139+0x6800] ;  /* 0x006800008b08783b */ /* 0x000f620000004200 */
[--C-:B------:R-:W-:Y:S01]  /*5220*/  HSET2.LE.AND R25, R25, R48.reuse, PT ;  /* 0x0000003019197233 */ /* 0x100fe20003803000 */
[----:B------:R-:W-:Y:S01]  /*5230*/  MUFU.EX2 R157, R157 ;  /* 0x0000009d009d7308 */ /* 0x000fe20000000800 */
[----:B--2---:R-:W-:Y:S01]  /*5240*/  F2FP.F16.F32.PACK_AB R4, R49, R46 ;  /* 0x0000002e3104723e */ /* 0x004fe200000000ff */
[----:B------:R-:W-:Y:S01]  /*5250*/  FADD.FTZ R44, R47, R44 ;  /* 0x0000002c2f2c7221 */ /* 0x000fe20000010000 */
[----:B------:R-:W-:Y:S01]  /*5260*/  LOP3.LUT R27, R54, R27, RZ, 0xc0, !PT ;  /* 0x0000001b361b7212 */ /* 0x000fe200078ec0ff */
[----:B------:R-:W-:Y:S01]  /*5270*/  FFMA.FTZ R54, R53, UR24, -R60 ;  /* 0x0000001835367c23 */ /* 0x000fe2000801083c */
[--C-:B------:R-:W-:Y:S01]  /*5280*/  HSET2.LE.AND R24, R61, R48.reuse, PT ;  /* 0x000000303d187233 */ /* 0x100fe20003803000 */
[C---:B------:R-:W-:Y:S01]  /*5290*/  HMMA.16816.F32 R68, R96.reuse, R80, RZ ;  /* 0x000000506044723c */ /* 0x040fe200000018ff */
[----:B------:R-:W-:Y:S01]  /*52a0*/  LOP3.LUT R25, R4, R25, RZ, 0xc0, !PT ;  /* 0x0000001904197212 */ /* 0x000fe200078ec0ff */
[----:B------:R-:W-:Y:S01]  /*52b0*/  IMAD.MOV.U32 R4, RZ, RZ, R242 ;  /* 0x000000ffff047224 */ /* 0x000fe200078e00f2 */
[----:B---3--:R-:W-:Y:S01]  /*52c0*/  F2FP.F16.F32.PACK_AB R5, R39, R40 ;  /* 0x000000282705723e */ /* 0x008fe200000000ff */
[----:B------:R2:W-:Y:S01]  /*52d0*/  MUFU.EX2 R55, R54 ;  /* 0x0000003600377308 */ /* 0x0005e20000000800 */
[----:B------:R-:W-:Y:S01]  /*52e0*/  FFMA.FTZ R53, R227, UR24, -R60 ;  /* 0x00000018e3357c23 */ /* 0x000fe2000801083c */
[----:B------:R-:W-:Y:S01]  /*52f0*/  LOP3.LUT R168, R168, UR4, R243, 0x96, !PT ;  /* 0x00000004a8a87c12 */ /* 0x000fe2000f8e96f3 */
[----:B------:R-:W-:Y:S01]  /*5300*/  FFMA.FTZ R227, R147, UR24, -R150 ;  /* 0x0000001893e37c23 */ /* 0x000fe20008010896 */
[C---:B------:R-:W-:Y:S01]  /*5310*/  HMMA.16816.F32 R84, R96.reuse, R108, RZ ;  /* 0x0000006c6054723c */ /* 0x040fe200000018ff */
[----:B------:R-:W-:Y:S01]  /*5320*/  LOP3.LUT R24, R5, R24, RZ, 0xc0, !PT ;  /* 0x0000001805187212 */ /* 0x000fe200078ec0ff */
[----:B------:R-:W-:Y:S01]  /*5330*/  MUFU.EX2 R50, R50 ;  /* 0x0000003200327308 */ /* 0x000fe20000000800 */
[----:B------:R-:W-:Y:S01]  /*5340*/  PRMT R5, R242, 0x7771, RZ ;  /* 0x00007771f2057816 */ /* 0x000fe200000000ff */
[----:B------:R-:W-:Y:S01]  /*5350*/  FADD.FTZ R42, R43, R42 ;  /* 0x0000002a2b2a7221 */ /* 0x000fe20000010000 */
[----:B------:R-:W-:Y:S01]  /*5360*/  LOP3.LUT R4, R4, 0xff, RZ, 0xc0, !PT ;  /* 0x000000ff04047812 */ /* 0x000fe200078ec0ff */
[----:B------:R-:W-:Y:S01]  /*5370*/  MUFU.EX2 R53, R53 ;  /* 0x0000003500357308 */ /* 0x000fe20000000800 */
[----:B------:R-:W-:Y:S01]  /*5380*/  PRMT R61, R168, 0x7632, R61 ;  /* 0x00007632a83d7816 */ /* 0x000fe2000000003d */
[C---:B------:R-:W-:Y:S01]  /*5390*/  HMMA.16816.F32 R116, R96.reuse, R118, RZ ;  /* 0x000000766074723c */ /* 0x040fe200000018ff */
[----:B------:R-:W-:Y:S01]  /*53a0*/  PRMT R5, R4, 0x5410, R5 ;  /* 0x0000541004057816 */ /* 0x000fe20000000005 */
[----:B--2---:R-:W-:Y:S01]  /*53b0*/  FFMA.FTZ R54, R225, UR24, -R52 ;  /* 0x00000018e1367c23 */ /* 0x004fe20008010834 */
[----:B------:R-:W-:Y:S01]  /*53c0*/  LOP3.LUT R4, R168, 0xffff, RZ, 0xc0, !PT ;  /* 0x0000ffffa8047812 */ /* 0x000fe200078ec0ff */
[----:B------:R-:W-:Y:S01]  /*53d0*/  MUFU.EX2 R161, R161 ;  /* 0x000000a100a17308 */ /* 0x000fe20000000800 */
[----:B------:R-:W-:Y:S01]  /*53e0*/  LOP3.LUT R213, R61, 0xff, RZ, 0xc0, !PT ;  /* 0x000000ff3dd57812 */ /* 0x000fe200078ec0ff */
[----:B------:R-:W-:Y:S01]  /*53f0*/  FADD.FTZ R36, R36, R35 ;  /* 0x0000002324247221 */ /* 0x000fe20000010000 */
[----:B------:R-:W-:Y:S01]  /*5400*/  SHF.R.U32.HI R4, RZ, 0x8, R4 ;  /* 0x00000008ff047819 */ /* 0x000fe20000011604 */
[C---:B------:R-:W-:Y:S01]  /*5410*/  HMMA.16816.F32 R80, R96.reuse, R82, RZ ;  /* 0x000000526050723c */ /* 0x040fe200000018ff */
[----:B------:R-:W2:Y:S01]  /*5420*/  MUFU.EX2 R54, R54 ;  /* 0x0000003600367308 */ /* 0x000ea20000000800 */
[--C-:B------:R-:W-:Y:S01]  /*5430*/  HSET2.LE.AND R5, R5, R48.reuse, PT ;  /* 0x0000003005057233 */ /* 0x100fe20003803000 */
[----:B------:R-:W-:Y:S01]  /*5440*/  FADD.FTZ R32, R32, R37 ;  /* 0x0000002520207221 */ /* 0x000fe20000010000 */
[----:B------:R-:W-:Y:S01]  /*5450*/  FADD.FTZ R45, R45, R44 ;  /* 0x0000002c2d2d7221 */ /* 0x000fe20000010000 */
[----:B------:R-:W3:Y:S01]  /*5460*/  MUFU.EX2 R61, R154 ;  /* 0x0000009a003d7308 */ /* 0x000ee20000000800 */
[----:B------:R-:W-:Y:S01]  /*5470*/  FADD.FTZ R41, R41, R42 ;  /* 0x0000002a29297221 */ /* 0x000fe20000010000 */
[----:B------:R-:W-:Y:S01]  /*5480*/  FADD.FTZ R29, R29, R36 ;  /* 0x000000241d1d7221 */ /* 0x000fe20000010000 */
[C---:B------:R-:W-:Y:S01]  /*5490*/  HMMA.16816.F32 R108, R96.reuse, R110, RZ ;  /* 0x0000006e606c723c */ /* 0x040fe200000018ff */
[----:B------:R-:W-:Y:S01]  /*54a0*/  MUFU.EX2 R146, R146 ;  /* 0x0000009200927308 */ /* 0x000fe20000000800 */
[----:B------:R-:W-:Y:S01]  /*54b0*/  FADD.FTZ R3, R3, R32 ;  /* 0x0000002003037221 */ /* 0x000fe20000010000 */
[----:B------:R-:W-:Y:S01]  /*54c0*/  FADD.FTZ R30, R30, R45 ;  /* 0x0000002d1e1e7221 */ /* 0x000fe20000010000 */
[----:B------:R-:W-:Y:S01]  /*54d0*/  FADD.FTZ R41, R0, R41 ;  /* 0x0000002900297221 */ /* 0x000fe20000010000 */
[----:B------:R-:W-:Y:S01]  /*54e0*/  MUFU.EX2 R227, R227 ;  /* 0x000000e300e37308 */ /* 0x000fe20000000800 */
[----:B------:R-:W-:Y:S01]  /*54f0*/  FADD.FTZ R29, R28, R29 ;  /* 0x0000001d1c1d7221 */ /* 0x000fe20000010000 */
[----:B--2---:R-:W-:Y:S01]  /*5500*/  F2FP.F16.F32.PACK_AB R223, R54, R51 ;  /* 0x0000003336df723e */ /* 0x004fe200000000ff */
[----:B------:R-:W-:Y:S01]  /*5510*/  HMMA.16816.F32 R96, R96, R6, RZ ;  /* 0x000000066060723c */ /* 0x000fe200000018ff */
[C---:B------:R-:W-:Y:S01]  /*5520*/  PRMT R6, R242.reuse, 0x7773, RZ ;  /* 0x00007773f2067816 */ /* 0x040fe200000000ff */
[----:B------:R-:W-:Y:S01]  /*5530*/  MUFU.EX2 R144, R144 ;  /* 0x0000009000907308 */ /* 0x000fe20000000800 */
[----:B------:R-:W-:Y:S01]  /*5540*/  PRMT R7, R242, 0x7772, RZ ;  /* 0x00007772f2077816 */ /* 0x000fe200000000ff */
[----:B------:R-:W-:Y:S01]  /*5550*/  FADD.FTZ R3, R2, R3 ;  /* 0x0000000302037221 */ /* 0x000fe20000010000 */
[----:B---3--:R-:W-:Y:S01]  /*5560*/  F2FP.F16.F32.PACK_AB R154, R61, R140 ;  /* 0x0000008c3d9a723e */ /* 0x008fe200000000ff */
[----:B------:R-:W-:Y:S01]  /*5570*/  FADD.FTZ R140, R140, R41 ;  /* 0x000000298c8c7221 */ /* 0x000fe20000010000 */
[----:B------:R-:W-:Y:S01]  /*5580*/  PRMT R6, R7, 0x5410, R6 ;  /* 0x0000541007067816 */ /* 0x000fe20000000006 */
[C---:B----4-:R-:W-:Y:S01]  /*5590*/  HMMA.16816.F32 R124, R24.reuse, R20, R124 ;  /* 0x00000014187c723c */ /* 0x050fe2000000187c */
[----:B------:R-:W-:Y:S01]  /*55a0*/  LOP3.LUT R7, R168, 0xff, RZ, 0xc0, !PT ;  /* 0x000000ffa8077812 */ /* 0x000fe200078ec0ff */
[----:B------:R-:W-:Y:S01]  /*55b0*/  FADD.FTZ R40, R40, R29 ;  /* 0x0000001d28287221 */ /* 0x000fe20000010000 */
[----:B------:R-:W-:Y:S01]  /*55c0*/  LOP3.LUT R215, R6, 0xff00ff, RZ, 0xc0, !PT ;  /* 0x00ff00ff06d77812 */ /* 0x000fe200078ec0ff */
[----:B------:R-:W-:Y:S01]  /*55d0*/  FADD.FTZ R46, R46, R3 ;  /* 0x000000032e2e7221 */ /* 0x000fe20000010000 */
[----:B------:R-:W-:Y:S01]  /*55e0*/  SHF.R.U32.HI R168, RZ, 0x18, R168 ;  /* 0x00000018ffa87819 */ /* 0x000fe200000116a8 */
[----:B------:R-:W-:Y:S01]  /*55f0*/  FFMA.FTZ R141, R141, UR24, -R148 ;  /* 0x000000188d8d7c23 */ /* 0x000fe20008010894 */
[----:B------:R-:W-:Y:S01]  /*5600*/  F2FP.F16.F32.PACK_AB R6, R53, R50 ;  /* 0x000000323506723e */ /* 0x000fe200000000ff */
[C---:B-1----:R-:W-:Y:S01]  /*5610*/  HMMA.16816.F32 R72, R24.reuse, R16, R72 ;  /* 0x000000101848723c */ /* 0x042fe20000001848 */
[--C-:B------:R-:W-:Y:S01]  /*5620*/  HSET2.LE.AND R152, R215, R48.reuse, PT ;  /* 0x00000030d7987233 */ /* 0x100fe20003803000 */
[----:B------:R-:W-:Y:S01]  /*5630*/  FADD.FTZ R140, R61, R140 ;  /* 0x0000008c3d8c7221 */ /* 0x000fe20000010000 */
[----:B------:R-:W-:Y:S01]  /*5640*/  PRMT R215, R7, 0x5410, R4 ;  /* 0x0000541007d77816 */ /* 0x000fe20000000004 */
[----:B------:R-:W-:Y:S01]  /*5650*/  FADD.FTZ R39, R39, R40 ;  /* 0x0000002827277221 */ /* 0x000fe20000010000 */
[----:B------:R-:W-:Y:S01]  /*5660*/  PRMT R213, R213, 0x5410, R168 ;  /* 0x00005410d5d57816 */ /* 0x000fe200000000a8 */
[----:B------:R-:W-:Y:S01]  /*5670*/  FFMA.FTZ R168, R167, UR24, -R60 ;  /* 0x00000018a7a87c23 */ /* 0x000fe2000801083c */
[----:B------:R-:W-:Y:S01]  /*5680*/  LOP3.LUT R6, R6, R5, RZ, 0xc0, !PT ;  /* 0x0000000506067212 */ /* 0x000fe200078ec0ff */
[C---:B------:R-:W-:Y:S01]  /*5690*/  HMMA.16816.F32 R88, R24.reuse, R12, R88 ;  /* 0x0000000c1858723c */ /* 0x040fe20000001858 */
[--C-:B------:R-:W-:Y:S01]  /*56a0*/  HSET2.LE.AND R4, R215, R48.reuse, PT ;  /* 0x00000030d7047233 */ /* 0x100fe20003803000 */
[----:B------:R-:W-:Y:S01]  /*56b0*/  VIADD R215, R219, 0x1 ;  /* 0x00000001dbd77836 */ /* 0x000fe20000000000 */
[----:B------:R-:W-:Y:S01]  /*56c0*/  LOP3.LUT R7, R223, R152, RZ, 0xc0, !PT ;  /* 0x00000098df077212 */ /* 0x000fe200078ec0ff */
[----:B------:R-:W-:Y:S01]  /*56d0*/  FADD.FTZ R49, R49, R46 ;  /* 0x0000002e31317221 */ /* 0x000fe20000010000 */
[----:B------:R-:W-:Y:S01]  /*56e0*/  HSET2.LE.AND R5, R213, R48, PT ;  /* 0x00000030d5057233 */ /* 0x000fe20003803000 */
[----:B------:R-:W-:Y:S01]  /*56f0*/  FADD.FTZ R51, R51, R140 ;  /* 0x0000008c33337221 */ /* 0x000fe20000010000 */
[----:B------:R-:W-:Y:S01]  /*5700*/  F2FP.F16.F32.PACK_AB R223, R62, R55 ;  /* 0x000000373edf723e */ /* 0x000fe200000000ff */
[C---:B-----5:R-:W-:Y:S01]  /*5710*/  HMMA.16816.F32 R92, R24.reuse, R8, R92 ;  /* 0x00000008185c723c */ /* 0x060fe2000000185c */
[----:B------:R-:W-:Y:S01]  /*5720*/  LOP3.LUT R152, R215, UR23, R231, 0x96, !PT ;  /* 0x00000017d7987c12 */ /* 0x000fe2000f8e96e7 */
[----:B------:R-:W-:Y:S01]  /*5730*/  FADD.FTZ R55, R55, R30 ;  /* 0x0000001e37377221 */ /* 0x000fe20000010000 */
[----:B------:R-:W-:Y:S01]  /*5740*/  LOP3.LUT R4, R223, R4, RZ, 0xc0, !PT ;  /* 0x00000004df047212 */ /* 0x000fe200078ec0ff */
[----:B------:R-:W-:Y:S01]  /*5750*/  FADD.FTZ R34, R34, R39 ;  /* 0x0000002722227221 */ /* 0x000fe20000010000 */
[----:B------:R-:W-:Y:S01]  /*5760*/  LOP3.LUT R5, R154, R5, RZ, 0xc0, !PT ;  /* 0x000000059a057212 */ /* 0x000fe200078ec0ff */
[----:B------:R-:W-:Y:S01]  /*5770*/  FFMA.FTZ R154, R159, UR24, -R150 ;  /* 0x000000189f9a7c23 */ /* 0x000fe20008010896 */
[----:B------:R-:W-:Y:S01]  /*5780*/  FADD.FTZ R55, R62, R55 ;  /* 0x000000373e377221 */ /* 0x000fe20000010000 */
[C---:B------:R-:W-:Y:S01]  /*5790*/  HMMA.16816.F32 R120, R24.reuse, R22, R120 ;  /* 0x000000161878723c */ /* 0x040fe20000001878 */
[----:B------:R-:W-:Y:S01]  /*57a0*/  MUFU.EX2 R159, R179 ;  /* 0x000000b3009f7308 */ /* 0x000fe20000000800 */
[----:B------:R-:W-:Y:S01]  /*57b0*/  FADD.FTZ R38, R38, R49 ;  /* 0x0000003126267221 */ /* 0x000fe20000010000 */
[----:B------:R-:W-:Y:S01]  /*57c0*/  FADD.FTZ R50, R50, R55 ;  /* 0x0000003732327221 */ /* 0x000fe20000010000 */
[----:B------:R-:W-:Y:S01]  /*57d0*/  FFMA.FTZ R142, R142, UR24, -R148 ;  /* 0x000000188e8e7c23 */ /* 0x000fe20008010894 */
[----:B------:R-:W1:Y:S01]  /*57e0*/  MUFU.EX2 R154, R154 ;  /* 0x0000009a009a7308 */ /* 0x000e620000000800 */
[--C-:B------:R-:W-:Y:S01]  /*57f0*/  FFMA.FTZ R59, R59, UR24, -R52.reuse ;  /* 0x000000183b3b7c23 */ /* 0x100fe20008010834 */
[----:B------:R-:W-:Y:S01]  /*5800*/  FFMA.FTZ R66, R66, UR24, -R52 ;  /* 0x0000001842427c23 */ /* 0x000fe20008010834 */
[----:B------:R-:W-:Y:S01]  /*5810*/  HMMA.16816.F32 R76, R24, R18, R76 ;  /* 0x00000012184c723c */ /* 0x000fe2000000184c */
[----:B------:R-:W-:Y:S01]  /*5820*/  FADD.FTZ R53, R53, R50 ;  /* 0x0000003235357221 */ /* 0x000fe20000010000 */
[----:B------:R-:W-:Y:S01]  /*5830*/  FADD.FTZ R54, R54, R51 ;  /* 0x0000003336367221 */ /* 0x000fe20000010000 */
[----:B------:R-:W-:Y:S01]  /*5840*/  FADD.FTZ R33, R33, R34 ;  /* 0x0000002221217221 */ /* 0x000fe20000010000 */
[----:B------:R-:W-:Y:S01]  /*5850*/  FADD.FTZ R31, R31, R38 ;  /* 0x000000261f1f7221 */ /* 0x000fe20000010000 */
[----:B------:R-:W-:Y:S01]  /*5860*/  MUFU.EX2 R142, R142 ;  /* 0x0000008e008e7308 */ /* 0x000fe20000000800 */
[----:B------:R-:W-:-:S02]  /*5870*/  IMAD.MOV.U32 R223, RZ, RZ, -0x1 ;  /* 0xffffffffffdf7424 */ /* 0x000fc400078e00ff */
[----:B------:R-:W-:Y:S01]  /*5880*/  HMMA.16816.F32 R112, R24, R14, R112 ;  /* 0x0000000e1870723c */ /* 0x000fe20000001870 */
[----:B------:R-:W-:Y:S01]  /*5890*/  MUFU.EX2 R59, R59 ;  /* 0x0000003b003b7308 */ /* 0x000fe20000000800 */
[----:B-1----:R-:W-:-:S06]  /*58a0*/  F2FP.F16.F32.PACK_AB R162, R154, R159 ;  /* 0x0000009f9aa2723e */ /* 0x002fcc00000000ff */
[----:B------:R-:W-:Y:S01]  /*58b0*/  HMMA.16816.F32 R100, R24, R10, R100 ;  /* 0x0000000a1864723c */ /* 0x000fe20000001864 */
[----:B------:R-:W-:-:S04]  /*58c0*/  IMAD.WIDE.U32 R24, R152, -0x326172a9, RZ ;  /* 0xcd9e8d5798187825 */ /* 0x000fc800078e00ff */
[----:B------:R-:W-:Y:S02]  /*58d0*/  FFMA.FTZ R152, R155, UR24, -R148 ;  /* 0x000000189b987c23 */ /* 0x000fe40008010894 */
[----:B------:R1:W-:Y:S01]  /*58e0*/  MUFU.EX2 R155, R173 ;  /* 0x000000ad009b7308 */ /* 0x0003e20000000800 */
[----:B------:R-:W-:Y:S01]  /*58f0*/  LOP3.LUT R244, R24, UR12, R221, 0x96, !PT ;  /* 0x0000000c18f47c12 */ /* 0x000fe2000f8e96dd */
[----:B------:R-:W-:Y:S01]  /*5900*/  HMMA.16816.F32 R128, R4, R20, R128 ;  /* 0x000000140480723c */ /* 0x000fe20000001880 */
[----:B------:R-:W-:Y:S01]  /*5910*/  LOP3.LUT R21, R238, UR6, R25, 0x96, !PT ;  /* 0x00000006ee157c12 */ /* 0x000fe2000f8e9619 */
[----:B------:R-:W2:Y:S01]  /*5920*/  MUFU.EX2 R152, R152 ;  /* 0x0000009800987308 */ /* 0x000ea20000000800 */
[----:B------:R-:W-:Y:S01]  /*5930*/  LOP3.LUT R20, R24, UR12, R209, 0x96, !PT ;  /* 0x0000000c18147c12 */ /* 0x000fe2000f8e96d1 */
[----:B------:R-:W-:-:S04]  /*5940*/  IMAD.WIDE.U32 R244, R244, -0x2daee0ad, RZ ;  /* 0xd2511f53f4f47825 */ /* 0x000fc800078e00ff */
[----:B------:R-:W-:Y:S01]  /*5950*/  HMMA.16816.F32 R68, R4, R16, R68 ;  /* 0x000000100444723c */ /* 0x000fe20000001844 */
[----:B------:R-:W-:-:S04]  /*5960*/  IMAD.WIDE.U32 R212, R21, -0x2daee0ad, RZ ;  /* 0xd2511f5315d47825 */ /* 0x000fc800078e00ff */
[----:B------:R-:W-:Y:S01]  /*5970*/  IMAD.WIDE.U32 R16, R20, -0x2daee0ad, RZ ;  /* 0xd2511f5314107825 */ /* 0x000fe200078e00ff */
[----:B------:R-:W-:Y:S02]  /*5980*/  LOP3.LUT R20, R210, UR19, R213, 0x96, !PT ;  /* 0x00000013d2147c12 */ /* 0x000fe4000f8e96d5 */
[----:B------:R-:W-:Y:S01]  /*5990*/  HMMA.16816.F32 R84, R4, R12, R84 ;  /* 0x0000000c0454723c */ /* 0x000fe20000001854 */
[----:B------:R-:W-:Y:S02]  /*59a0*/  LOP3.LUT R13, R240, UR6, R25, 0x96, !PT ;  /* 0x00000006f00d7c12 */ /* 0x000fe4000f8e9619 */
[----:B------:R-:W-:Y:S01]  /*59b0*/  LOP3.LUT R212, R212, UR18, R17, 0x96, !PT ;  /* 0x00000012d4d47c12 */ /* 0x000fe2000f8e9611 */
[----:B------:R-:W-:-:S04]  /*59c0*/  IMAD.WIDE.U32 R20, R20, -0x326172a9, RZ ;  /* 0xcd9e8d5714147825 */ /* 0x000fc800078e00ff */
[----:B------:R-:W-:Y:S01]  /*59d0*/  IMAD.WIDE.U32 R212, R212, -0x326172a9, RZ ;  /* 0xcd9e8d57d4d47825 */ /* 0x000fe200078e00ff */
[----:B------:R-:W-:Y:S01]  /*59e0*/  LOP3.LUT R12, R208, UR11, R21, 0x96, !PT ;  /* 0x0000000bd00c7c12 */ /* 0x000fe2000f8e9615 */
[----:B------:R-:W-:Y:S02]  /*59f0*/  HMMA.16816.F32 R104, R4, R8, R104 ;  /* 0x000000080468723c */ /* 0x000fe40000001868 */
[----:B------:R-:W-:Y:S01]  /*5a00*/  IMAD.WIDE.U32 R224, R13, -0x2daee0ad, RZ ;  /* 0xd2511f530de07825 */ /* 0x000fe200078e00ff */
[----:B------:R-:W-:-:S03]  /*5a10*/  LOP3.LUT R214, R20, UR10, R213, 0x96, !PT ;  /* 0x0000000a14d67c12 */ /* 0x000fc6000f8e96d5 */
[----:B------:R-:W-:Y:S01]  /*5a20*/  IMAD.WIDE.U32 R12, R12, -0x2daee0ad, RZ ;  /* 0xd2511f530c0c7825 */ /* 0x000fe200078e00ff */
[----:B------:R-:W-:Y:S01]  /*5a30*/  LOP3.LUT R8, R228, UR19, R225, 0x96, !PT ;  /* 0x00000013e4087c12 */ /* 0x000fe2000f8e96e1 */
[C---:B------:R-:W-:Y:S01]  /*5a40*/  HMMA.16816.F32 R116, R4.reuse, R22, R116 ;  /* 0x000000160474723c */ /* 0x040fe20000001874 */
[----:B------:R-:W-:Y:S01]  /*5a50*/  LOP3.LUT R224, R224, UR18, R245, 0x96, !PT ;  /* 0x00000012e0e07c12 */ /* 0x000fe2000f8e96f5 */
[----:B------:R-:W-:Y:S01]  /*5a60*/  IMAD.WIDE.U32 R214, R214, -0x2daee0ad, RZ ;  /* 0xd2511f53d6d67825 */ /* 0x000fe200078e00ff */
[----:B------:R-:W-:Y:S01]  /*5a70*/  LOP3.LUT R242, R16, UR13, R13, 0x96, !PT ;  /* 0x0000000d10f27c12 */ /* 0x000fe2000f8e960d */
[----:B------:R-:W-:Y:S02]  /*5a80*/  LDSM.16.MT88.4 R20, [R185+0x7000] ;  /* 0x00700000b914783b */ /* 0x000fe40000004200 */
[----:B------:R-:W-:Y:S01]  /*5a90*/  IMAD.WIDE.U32 R8, R8, -0x326172a9, RZ ;  /* 0xcd9e8d5708087825 */ /* 0x000fe200078e00ff */
[----:B------:R-:W-:Y:S01]  /*5aa0*/  LOP3.LUT R17, R12, UR7, R215, 0x96, !PT ;  /* 0x000000070c117c12 */ /* 0x000fe2000f8e96d7 */
[----:B------:R-:W-:Y:S02]  /*5ab0*/  HMMA.16816.F32 R80, R4, R18, R80 ;  /* 0x000000120450723c */ /* 0x000fe40000001850 */
[----:B------:R-:W-:Y:S01]  /*5ac0*/  IMAD.WIDE.U32 R224, R224, -0x326172a9, RZ ;  /* 0xcd9e8d57e0e07825 */ /* 0x000fe200078e00ff */
[----:B------:R-:W-:-:S03]  /*5ad0*/  LOP3.LUT R24, R220, UR11, R9, 0x96, !PT ;  /* 0x0000000bdc187c12 */ /* 0x000fc6000f8e9609 */
[----:B------:R-:W-:Y:S01]  /*5ae0*/  IMAD.WIDE.U32 R16, R17, -0x326172a9, RZ ;  /* 0xcd9e8d5711107825 */ /* 0x000fe200078e00ff */
[----:B------:R-:W-:Y:S01]  /*5af0*/  LOP3.LUT R172, R8, UR10, R225, 0x96, !PT ;  /* 0x0000000a08ac7c12 */ /* 0x000fe2000f8e96e1 */
[C---:B------:R-:W-:Y:S02]  /*5b00*/  HMMA.16816.F32 R108, R4.reuse, R14, R108 ;  /* 0x0000000e046c723c */ /* 0x040fe4000000186c */
[----:B------:R-:W-:Y:S01]  /*5b10*/  FFMA.FTZ R225, R63, UR24, -R148 ;  /* 0x000000183fe17c23 */ /* 0x000fe20008010894 */
[----:B------:R-:W-:Y:S01]  /*5b20*/  IMAD.WIDE.U32 R242, R242, -0x326172a9, RZ ;  /* 0xcd9e8d57f2f27825 */ /* 0x000fe200078e00ff */
[C---:B------:R-:W-:Y:S01]  /*5b30*/  PRMT R8, R16.reuse, 0x7773, RZ ;  /* 0x0000777310087816 */ /* 0x040fe200000000ff */
[----:B------:R3:W-:Y:S01]  /*5b40*/  MUFU.EX2 R63, R141 ;  /* 0x0000008d003f7308 */ /* 0x0007e20000000800 */
[----:B------:R-:W-:Y:S01]  /*5b50*/  PRMT R13, R16, 0x7772, RZ ;  /* 0x00007772100d7816 */ /* 0x000fe200000000ff */
[----:B------:R-:W-:Y:S01]  /*5b60*/  IMAD.MOV.U32 R12, RZ, RZ, R16 ;  /* 0x000000ffff0c7224 */ /* 0x000fe200078e0010 */
[----:B------:R-:W-:Y:S01]  /*5b70*/  LOP3.LUT R25, R242, UR8, R17, 0x96, !PT ;  /* 0x00000008f2197c12 */ /* 0x000fe2000f8e9611 */
[----:B------:R-:W-:Y:S01]  /*5b80*/  IMAD.WIDE.U32 R176, R24, -0x2daee0ad, RZ ;  /* 0xd2511f5318b07825 */ /* 0x000fe200078e00ff */
[----:B------:R-:W-:Y:S01]  /*5b90*/  PRMT R8, R13, 0x5410, R8 ;  /* 0x000054100d087816 */ /* 0x000fe20000000008 */
[----:B------:R-:W-:Y:S01]  /*5ba0*/  HMMA.16816.F32 R96, R4, R10, R96 ;  /* 0x0000000a0460723c */ /* 0x000fe20000001860 */
[C---:B------:R-:W-:Y:S01]  /*5bb0*/  LOP3.LUT R160, R25.reuse, 0xffff, RZ, 0xc0, !PT ;  /* 0x0000ffff19a07812 */ /* 0x040fe200078ec0ff */
[----:B-1----:R-:W-:Y:S01]  /*5bc0*/  IMAD.WIDE.U32 R172, R172, -0x2daee0ad, RZ ;  /* 0xd2511f53acac7825 */ /* 0x002fe200078e00ff */
[C---:B------:R-:W-:Y:S01]  /*5bd0*/  PRMT R26, R25.reuse, 0x7632, R26 ;  /* 0x00007632191a7816 */ /* 0x040fe2000000001a */
[----:B------:R-:W-:Y:S01]  /*5be0*/  MUFU.EX2 R225, R225 ;  /* 0x000000e100e17308 */ /* 0x000fe20000000800 */
[----:B------:R-:W-:-:S02]  /*5bf0*/  LOP3.LUT R27, R25, 0xff, RZ, 0xc0, !PT ;  /* 0x000000ff191b7812 */ /* 0x000fc400078ec0ff */
[----:B------:R-:W-:Y:S01]  /*5c00*/  SHF.R.U32.HI R160, RZ, 0x8, R160 ;  /* 0x00000008ffa07819 */ /* 0x000fe200000116a0 */
[----:B---3--:R-:W-:Y:S01]  /*5c10*/  FFMA.FTZ R141, R65, UR24, -R60 ;  /* 0x00000018418d7c23 */ /* 0x008fe2000801083c */
[----:B------:R-:W-:Y:S02]  /*5c20*/  LOP3.LUT R175, R8, 0xff00ff, RZ, 0xc0, !PT ;  /* 0x00ff00ff08af7812 */ /* 0x000fe400078ec0ff */
[----:B------:R-:W-:Y:S02]  /*5c30*/  PRMT R9, R16, 0x7771, RZ ;  /* 0x0000777110097816 */ /* 0x000fe400000000ff */
[----:B------:R-:W-:Y:S01]  /*5c40*/  LOP3.LUT R12, R12, 0xff, RZ, 0xc0, !PT ;  /* 0x000000ff0c0c7812 */ /* 0x000fe200078ec0ff */
[----:B------:R-:W1:Y:S01]  /*5c50*/  LDSM.16.MT88.4 R16, [R181+0x7000] ;  /* 0x00700000b510783b */ /* 0x000e620000004200 */
[----:B------:R-:W-:Y:S02]  /*5c60*/  SHF.R.U32.HI R25, RZ, 0x18, R25 ;  /* 0x00000018ff197819 */ /* 0x000fe40000011619 */
[----:B------:R-:W-:-:S02]  /*5c70*/  LOP3.LUT R26, R26, 0xff, RZ, 0xc0, !PT ;  /* 0x000000ff1a1a7812 */ /* 0x000fc400078ec0ff */
[----:B------:R-:W-:Y:S02]  /*5c80*/  LOP3.LUT R176, R176, UR7, R173, 0x96, !PT ;  /* 0x00000007b0b07c12 */ /* 0x000fe4000f8e96ad */
[----:B------:R-:W-:Y:S01]  /*5c90*/  PRMT R27, R27, 0x5410, R160 ;  /* 0x000054101b1b7816 */ /* 0x000fe200000000a0 */
[----:B------:R-:W-:Y:S01]  /*5ca0*/  FFMA.FTZ R160, R163, UR24, -R60 ;  /* 0x00000018a3a07c23 */ /* 0x000fe2000801083c */
[----:B------:R-:W-:Y:S01]  /*5cb0*/  PRMT R9, R12, 0x5410, R9 ;  /* 0x000054100c097816 */ /* 0x000fe20000000009 */
[----:B------:R-:W-:Y:S01]  /*5cc0*/  FFMA.FTZ R163, R169, UR24, -R52 ;  /* 0x00000018a9a37c23 */ /* 0x000fe20008010834 */
[----:B------:R-:W-:Y:S01]  /*5cd0*/  HSET2.LE.AND R175, R175, R48, PT ;  /* 0x00000030afaf7233 */ /* 0x000fe20003803000 */
[----:B------:R-:W3:Y:S01]  /*5ce0*/  LDSM.16.MT88.4 R12, [R180+0x7000] ;  /* 0x00700000b40c783b */ /* 0x000ee20000004200 */
[----:B------:R-:W-:Y:S01]  /*5cf0*/  PRMT R25, R26, 0x5410, R25 ;  /* 0x000054101a197816 */ /* 0x000fe20000000019 */
[----:B------:R-:W-:Y:S01]  /*5d00*/  MUFU.EX2 R160, R160 ;  /* 0x000000a000a07308 */ /* 0x000fe20000000800 */
[----:B--2---:R-:W-:-:S02]  /*5d10*/  F2FP.F16.F32.PACK_AB R6, R152, R155 ;  /* 0x0000009b9806723e */ /* 0x004fc400000000ff */
[----:B------:R-:W-:Y:S01]  /*5d20*/  LOP3.LUT R174, R244, UR13, R177, 0x96, !PT ;  /* 0x0000000df4ae7c12 */ /* 0x000fe2000f8e96b1 */
[----:B------:R-:W-:Y:S01]  /*5d30*/  IMAD.WIDE.U32 R176, R176, -0x326172a9, RZ ;  /* 0xcd9e8d57b0b07825 */ /* 0x000fe200078e00ff */
[--C-:B------:R-:W-:Y:S01]  /*5d40*/  HSET2.LE.AND R24, R27, R48.reuse, PT ;  /* 0x000000301b187233 */ /* 0x100fe20003803000 */
[----:B------:R-:W-:Y:S01]  /*5d50*/  MUFU.EX2 R163, R163 ;  /* 0x000000a300a37308 */ /* 0x000fe20000000800 */
[--C-:B------:R-:W-:Y:S02]  /*5d60*/  HSET2.LE.AND R9, R9, R48.reuse, PT ;  /* 0x0000003009097233 */ /* 0x100fe40003803000 */
[----:B------:R-:W-:Y:S01]  /*5d70*/  LOP3.LUT R27, R6, R175, RZ, 0xc0, !PT ;  /* 0x000000af061b7212 */ /* 0x000fe200078ec0ff */
[----:B------:R-:W-:Y:S01]  /*5d80*/  IMAD.MOV.U32 R6, RZ, RZ, R176 ;  /* 0x000000ffff067224 */ /* 0x000fe200078e00b0 */
[----:B------:R-:W-:Y:S01]  /*5d90*/  F2FP.F16.F32.PACK_AB R5, R151, R156 ;  /* 0x0000009c9705723e */ /* 0x000fe200000000ff */
[----:B------:R-:W-:Y:S01]  /*5da0*/  IMAD.WIDE.U32 R174, R174, -0x326172a9, RZ ;  /* 0xcd9e8d57aeae7825 */ /* 0x000fe200078e00ff */
[----:B------:R-:W-:-:S03]  /*5db0*/  HSET2.LE.AND R25, R25, R48, PT ;  /* 0x0000003019197233 */ /* 0x000fc60003803000 */
[----:B------:R-:W-:Y:S01]  /*5dc0*/  FADD.FTZ R156, R156, R33 ;  /* 0x000000219c9c7221 */ /* 0x000fe20000010000 */
[----:B------:R-:W-:Y:S01]  /*5dd0*/  F2FP.F16.F32.PACK_AB R4, R157, R158 ;  /* 0x0000009e9d04723e */ /* 0x000fe200000000ff */
[----:B------:R-:W-:Y:S01]  /*5de0*/  FADD.FTZ R158, R158, R31 ;  /* 0x0000001f9e9e7221 */ /* 0x000fe20000010000 */
[----:B------:R-:W-:Y:S01]  /*5df0*/  LOP3.LUT R26, R162, R9, RZ, 0xc0, !PT ;  /* 0x00000009a21a7212 */ /* 0x000fe200078ec0ff */
[----:B------:R-:W-:Y:S01]  /*5e00*/  FFMA.FTZ R162, R165, UR24, -R60 ;  /* 0x00000018a5a27c23 */ /* 0x000fe2000801083c */
[----:B------:R-:W-:Y:S01]  /*5e10*/  LOP3.LUT R24, R5, R24, RZ, 0xc0, !PT ;  /* 0x0000001805187212 */ /* 0x000fe200078ec0ff */
[----:B------:R-:W2:Y:S01]  /*5e20*/  LDSM.16.MT88.4 R8, [R139+0x7000] ;  /* 0x007000008b08783b */ /* 0x000ea20000004200 */
[----:B------:R-:W-:Y:S01]  /*5e30*/  LOP3.LUT R25, R4, R25, RZ, 0xc0, !PT ;  /* 0x0000001904197212 */ /* 0x000fe200078ec0ff */
[----:B------:R-:W-:Y:S01]  /*5e40*/  FFMA.FTZ R165, R153, UR24, -R52 ;  /* 0x0000001899a57c23 */ /* 0x000fe20008010834 */
[----:B------:R-:W-:Y:S01]  /*5e50*/  PRMT R5, R176, 0x7771, RZ ;  /* 0x00007771b0057816 */ /* 0x000fe200000000ff */
[----:B------:R-:W-:Y:S01]  /*5e60*/  MUFU.EX2 R162, R162 ;  /* 0x000000a200a27308 */ /* 0x000fe20000000800 */
[----:B------:R-:W-:Y:S01]  /*5e70*/  LOP3.LUT R164, R6, 0xff, RZ, 0xc0, !PT ;  /* 0x000000ff06a47812 */ /* 0x000fe200078ec0ff */
[----:B------:R-:W-:Y:S01]  /*5e80*/  FADD.FTZ R156, R151, R156 ;  /* 0x0000009c979c7221 */ /* 0x000fe20000010000 */
[C---:B------:R-:W-:Y:S01]  /*5e90*/  PRMT R4, R176.reuse, 0x7773, RZ ;  /* 0x00007773b0047816 */ /* 0x040fe200000000ff */
[----:B------:R4:W5:Y:S01]  /*5ea0*/  MUFU.EX2 R153, R168 ;  /* 0x000000a800997308 */ /* 0x0009620000000800 */
[----:B------:R-:W-:Y:S01]  /*5eb0*/  PRMT R7, R176, 0x7772, RZ ;  /* 0x00007772b0077816 */ /* 0x000fe200000000ff */
[C---:B-1----:R-:W-:Y:S01]  /*5ec0*/  HMMA.16816.F32 R76, R24.reuse, R18, R76 ;  /* 0x00000012184c723c */ /* 0x042fe2000000184c */
[----:B------:R-:W-:Y:S01]  /*5ed0*/  LOP3.LUT R6, R174, UR8, R177, 0x96, !PT ;  /* 0x00000008ae067c12 */ /* 0x000fe2000f8e96b1 */
[----:B------:R-:W-:Y:S01]  /*5ee0*/  MUFU.EX2 R165, R165 ;  /* 0x000000a500a57308 */ /* 0x000fe20000000800 */
[----:B------:R-:W-:Y:S01]  /*5ef0*/  PRMT R5, R164, 0x5410, R5 ;  /* 0x00005410a4057816 */ /* 0x000fe20000000005 */
[----:B------:R-:W-:Y:S01]  /*5f00*/  FFMA.FTZ R164, R171, UR24, -R52 ;  /* 0x00000018aba47c23 */ /* 0x000fe20008010834 */
[----:B------:R-:W-:Y:S01]  /*5f10*/  PRMT R4, R7, 0x5410, R4 ;  /* 0x0000541007047816 */ /* 0x000fe20000000004 */
[----:B------:R-:W-:Y:S01]  /*5f20*/  FADD.FTZ R158, R157, R158 ;  /* 0x0000009e9d9e7221 */ /* 0x000fe20000010000 */
[C---:B------:R-:W-:Y:S01]  /*5f30*/  LOP3.LUT R166, R6.reuse, 0xffff, RZ, 0xc0, !PT ;  /* 0x0000ffff06a67812 */ /* 0x040fe200078ec0ff */
[C---:B---3--:R-:W-:Y:S01]  /*5f40*/  HMMA.16816.F32 R88, R24.reuse, R12, R88 ;  /* 0x0000000c1858723c */ /* 0x048fe20000001858 */
[C---:B------:R-:W-:Y:S01]  /*5f50*/  PRMT R167, R6.reuse, 0x7632, R167 ;  /* 0x0000763206a77816 */ /* 0x040fe200000000a7 */
[----:B------:R-:W1:Y:S01]  /*5f60*/  MUFU.EX2 R164, R164 ;  /* 0x000000a400a47308 */ /* 0x000e620000000800 */
[----:B------:R-:W-:Y:S01]  /*5f70*/  LOP3.LUT R7, R6, 0xff, RZ, 0xc0, !PT ;  /* 0x000000ff06077812 */ /* 0x000fe200078ec0ff */
[----:B----4-:R-:W-:Y:S01]  /*5f80*/  FFMA.FTZ R168, R149, UR24, -R52 ;  /* 0x0000001895a87c23 */ /* 0x010fe20008010834 */
[----:B------:R-:W-:Y:S01]  /*5f90*/  LOP3.LUT R149, R4, 0xff00ff, RZ, 0xc0, !PT ;  /* 0x00ff00ff04957812 */ /* 0x000fe200078ec0ff */
[----:B------:R-:W-:Y:S01]  /*5fa0*/  FADD.FTZ R159, R159, R156 ;  /* 0x0000009c9f9f7221 */ /* 0x000fe20000010000 */
[----:B------:R-:W-:Y:S01]  /*5fb0*/  SHF.R.U32.HI R4, RZ, 0x8, R166 ;  /* 0x00000008ff047819 */ /* 0x000fe200000116a6 */
[C---:B------:R-:W-:Y:S01]  /*5fc0*/  HMMA.16816.F32 R124, R24.reuse, R20, R124 ;  /* 0x00000014187c723c */ /* 0x040fe2000000187c */
[----:B------:R-:W3:Y:S01]  /*5fd0*/  MUFU.EX2 R166, R168 ;  /* 0x000000a800a67308 */ /* 0x000ee20000000800 */
[----:B------:R-:W-:Y:S01]  /*5fe0*/  SHF.R.U32.HI R6, RZ, 0x18, R6 ;  /* 0x00000018ff067819 */ /* 0x000fe20000011606 */
[----:B------:R-:W-:Y:S01]  /*5ff0*/  FADD.FTZ R155, R155, R158 ;  /* 0x0000009e9b9b7221 */ /* 0x000fe20000010000 */
[----:B------:R-:W-:Y:S01]  /*6000*/  LOP3.LUT R167, R167, 0xff, RZ, 0xc0, !PT ;  /* 0x000000ffa7a77812 */ /* 0x000fe200078ec0ff */
[----:B------:R-:W-:Y:S01]  /*6010*/  FADD.FTZ R159, R154, R159 ;  /* 0x0000009f9a9f7221 */ /* 0x000fe20000010000 */
[----:B------:R-:W-:Y:S01]  /*6020*/  HSET2.LE.AND R169, R5, R48, PT ;  /* 0x0000003005a97233 */ /* 0x000fe20003803000 */
[----:B------:R-:W-:Y:S01]  /*6030*/  FADD.FTZ R155, R152, R155 ;  /* 0x0000009b989b7221 */ /* 0x000fe20000010000 */
[----:B------:R-:W-:Y:S01]  /*6040*/  PRMT R7, R7, 0x5410, R4 ;  /* 0x0000541007077816 */ /* 0x000fe20000000004 */
[----:B------:R-:W-:Y:S01]  /*6050*/  HMMA.16816.F32 R72, R24, R16, R72 ;  /* 0x000000101848723c */ /* 0x000fe20000001848 */
[----:B------:R-:W-:-:S02]  /*6060*/  PRMT R5, R167, 0x5410, R6 ;  /* 0x00005410a7057816 */ /* 0x000fc40000000006 */
[----:B-----5:R-:W-:Y:S02]  /*6070*/  F2FP.F16.F32.PACK_AB R170, R153, R162 ;  /* 0x000000a299aa723e */ /* 0x020fe400000000ff */
[----:B------:R-:W-:Y:S02]  /*6080*/  LOP3.LUT R212, R212, UR9, R243, 0x96, !PT ;  /* 0x00000009d4d47c12 */ /* 0x000fe4000f8e96f3 */
[----:B------:R-:W-:Y:S01]  /*6090*/  LOP3.LUT R6, R170, R169, RZ, 0xc0, !PT ;  /* 0x000000a9aa067212 */ /* 0x000fe200078ec0ff */
[----:B--2---:R-:W-:Y:S01]  /*60a0*/  HMMA.16816.F32 R92, R24, R8, R92 ;  /* 0x00000008185c723c */ /* 0x004fe2000000185c */
[--C-:B------:R-:W-:Y:S01]  /*60b0*/  HSET2.LE.AND R149, R149, R48.reuse, PT ;  /* 0x0000003095957233 */ /* 0x100fe20003803000 */
[----:B------:R-:W-:Y:S01]  /*60c0*/  IMAD.WIDE.U32 R212, R212, -0x2daee0ad, RZ ;  /* 0xd2511f53d4d47825 */ /* 0x000fe200078e00ff */
[--C-:B------:R-:W-:Y:S02]  /*60d0*/  HSET2.LE.AND R4, R7, R48.reuse, PT ;  /* 0x0000003007047233 */ /* 0x100fe40003803000 */
[----:B------:R-:W-:-:S02]  /*60e0*/  HSET2.LE.AND R5, R5, R48, PT ;  /* 0x0000003005057233 */ /* 0x000fc40003803000 */
[----:B-1----:R-:W-:Y:S01]  /*60f0*/  F2FP.F16.F32.PACK_AB R170, R164, R163 ;  /* 0x000000a3a4aa723e */ /* 0x002fe200000000ff */
[C---:B------:R-:W-:Y:S01]  /*6100*/  HMMA.16816.F32 R120, R24.reuse, R22, R120 ;  /* 0x000000161878723c */ /* 0x040fe20000001878 */
[----:B------:R-:W-:Y:S01]  /*6110*/  F2FP.F16.F32.PACK_AB R167, R161, R160 ;  /* 0x000000a0a1a7723e */ /* 0x000fe200000000ff */
[----:B------:R-:W-:Y:S01]  /*6120*/  FADD.FTZ R160, R160, R53 ;  /* 0x00000035a0a07221 */ /* 0x000fe20000010000 */
[----:B---3--:R-:W-:Y:S01]  /*6130*/  F2FP.F16.F32.PACK_AB R168, R166, R165 ;  /* 0x000000a5a6a8723e */ /* 0x008fe200000000ff */
[----:B------:R-:W-:Y:S01]  /*6140*/  FADD.FTZ R165, R165, R54 ;  /* 0x00000036a5a57221 */ /* 0x000fe20000010000 */
[----:B------:R-:W-:Y:S01]  /*6150*/  LOP3.LUT R7, R170, R149, RZ, 0xc0, !PT ;  /* 0x00000095aa077212 */ /* 0x000fe200078ec0ff */
[----:B------:R-:W-:Y:S01]  /*6160*/  FADD.FTZ R161, R161, R160 ;  /* 0x000000a0a1a17221 */ /* 0x000fe20000010000 */
[----:B------:R-:W-:Y:S01]  /*6170*/  LOP3.LUT R4, R167, R4, RZ, 0xc0, !PT ;  /* 0x00000004a7047212 */ /* 0x000fe200078ec0ff */
[----:B------:R-:W-:Y:S01]  /*6180*/  HMMA.16816.F32 R112, R24, R14, R112 ;  /* 0x0000000e1870723c */ /* 0x000fe20000001870 */
[----:B------:R-:W-:Y:S01]  /*6190*/  LOP3.LUT R5, R168, R5, RZ, 0xc0, !PT ;  /* 0x00000005a8057212 */ /* 0x000fe200078ec0ff */
[--C-:B------:R-:W-:Y:S01]  /*61a0*/  FFMA.FTZ R168, R143, UR24, -R150.reuse ;  /* 0x000000188fa87c23 */ /* 0x100fe20008010896 */
[----:B------:R-:W-:Y:S01]  /*61b0*/  FFMA.FTZ R143, R145, UR24, -R150 ;  /* 0x00000018918f7c23 */ /* 0x000fe20008010896 */
[----:B------:R-:W-:Y:S01]  /*61c0*/  LOP3.LUT R214, R214, UR4, R213, 0x96, !PT ;  /* 0x00000004d6d67c12 */ /* 0x000fe2000f8e96d5 */
[----:B------:R-:W-:Y:S01]  /*61d0*/  FFMA.FTZ R145, R56, UR24, -R60 ;  /* 0x0000001838917c23 */ /* 0x000fe2000801083c */
[----:B------:R-:W-:Y:S01]  /*61e0*/  LOP3.LUT R174, R224, UR9, R175, 0x96, !PT ;  /* 0x00000009e0ae7c12 */ /* 0x000fe2000f8e96af */
[----:B------:R-:W-:Y:S01]  /*61f0*/  MUFU.EX2 R56, R141 ;  /* 0x0000008d00387308 */ /* 0x000fe20000000800 */
[----:B------:R-:W-:Y:S01]  /*6200*/  HMMA.16816.F32 R80, R4, R18, R80 ;  /* 0x000000120450723c */ /* 0x000fe20000001850 */
[----:B------:R-:W-:Y:S01]  /*6210*/  LOP3.LUT R19, R214, 0xffff, RZ, 0xc0, !PT ;  /* 0x0000ffffd6137812 */ /* 0x000fe200078ec0ff */
[----:B------:R-:W-:Y:S01]  /*6220*/  FADD.FTZ R166, R166, R165 ;  /* 0x000000a5a6a67221 */ /* 0x000fe20000010000 */
[----:B------:R-:W-:Y:S01]  /*6230*/  MUFU.EX2 R168, R168 ;  /* 0x000000a800a87308 */ /* 0x000fe20000000800 */
[----:B------:R-:W-:Y:S01]  /*6240*/  LOP3.LUT R18, R214, 0xff, RZ, 0xc0, !PT ;  /* 0x000000ffd6127812 */ /* 0x000fe200078ec0ff */
[----:B------:R-:W-:-:S04]  /*6250*/  IMAD.WIDE.U32 R174, R174, -0x2daee0ad, RZ ;  /* 0xd2511f53aeae7825 */ /* 0x000fc800078e00ff */
[----:B------:R-:W-:Y:S01]  /*6260*/  FADD.FTZ R162, R162, R161 ;  /* 0x000000a1a2a27221 */ /* 0x000fe20000010000 */
[----:B------:R-:W1:Y:S01]  /*6270*/  MUFU.EX2 R143, R143 ;  /* 0x0000008f008f7308 */ /* 0x000e620000000800 */
[----:B------:R-:W-:Y:S01]  /*6280*/  HMMA.16816.F32 R84, R4, R12, R84 ;  /* 0x0000000c0454723c */ /* 0x000fe20000001854 */
[----:B------:R-:W-:Y:S01]  /*6290*/  SHF.R.U32.HI R13, RZ, 0x8, R19 ;  /* 0x00000008ff0d7819 */ /* 0x000fe20000011613 */
[----:B------:R-:W-:Y:S01]  /*62a0*/  FADD.FTZ R163, R163, R166 ;  /* 0x000000a6a3a37221 */ /* 0x000fe20000010000 */
[----:B------:R-:W-:Y:S01]  /*62b0*/  LOP3.LUT R172, R172, UR4, R175, 0x96, !PT ;  /* 0x00000004acac7c12 */ /* 0x000fe2000f8e96af */
[----:B------:R-:W-:Y:S01]  /*62c0*/  FADD.FTZ R162, R153, R162 ;  /* 0x000000a299a27221 */ /* 0x000fe20000010000 */
[----:B------:R-:W-:Y:S01]  /*62d0*/  PRMT R13, R18, 0x5410, R13 ;  /* 0x00005410120d7816 */ /* 0x000fe2000000000d */
[----:B------:R-:W-:Y:S01]  /*62e0*/  FADD.FTZ R164, R164, R163 ;  /* 0x000000a3a4a47221 */ /* 0x000fe20000010000 */
[----:B------:R-:W-:Y:S01]  /*62f0*/  F2FP.F16.F32.PACK_AB R148, R63, R142 ;  /* 0x0000008e3f94723e */ /* 0x000fe200000000ff */
[----:B------:R-:W-:Y:S01]  /*6300*/  HMMA.16816.F32 R100, R24, R10, R100 ;  /* 0x0000000a1864723c */ /* 0x000fe20000001864 */
[----:B------:R-:W-:Y:S01]  /*6310*/  IMAD.MOV.U32 R26, RZ, RZ, R212 ;  /* 0x000000ffff1a7224 */ /* 0x000fe200078e00d4 */
[----:B------:R-:W-:Y:S01]  /*6320*/  PRMT R24, R212, 0x7771, RZ ;  /* 0x00007771d4187816 */ /* 0x000fe200000000ff */
[----:B------:R-:W-:Y:S01]  /*6330*/  FADD.FTZ R142, R142, R155 ;  /* 0x0000009b8e8e7221 */ /* 0x000fe20000010000 */
[----:B------:R-:W-:-:S02]  /*6340*/  HSET2.LE.AND R25, R13, R48, PT ;  /* 0x000000300d197233 */ /* 0x000fc40003803000 */
[----:B------:R-:W-:Y:S01]  /*6350*/  LOP3.LUT R27, R26, 0xff, RZ, 0xc0, !PT ;  /* 0x000000ff1a1b7812 */ /* 0x000fe200078ec0ff */
[----:B------:R-:W-:Y:S01]  /*6360*/  FADD.FTZ R63, R63, R142 ;  /* 0x0000008e3f3f7221 */ /* 0x000fe20000010000 */
[C---:B------:R-:W-:Y:S01]  /*6370*/  HMMA.16816.F32 R68, R4.reuse, R16, R68 ;  /* 0x000000100444723c */ /* 0x040fe20000001844 */
[C---:B------:R-:W-:Y:S02]  /*6380*/  PRMT R17, R212.reuse, 0x7773, RZ ;  /* 0x00007773d4117816 */ /* 0x040fe400000000ff */
[----:B------:R-:W-:Y:S02]  /*6390*/  PRMT R16, R212, 0x7772, RZ ;  /* 0x00007772d4107816 */ /* 0x000fe400000000ff */
[----:B------:R-:W-:Y:S02]  /*63a0*/  PRMT R13, R27, 0x5410, R24 ;  /* 0x000054101b0d7816 */ /* 0x000fe40000000018 */
[----:B------:R-:W-:Y:S01]  /*63b0*/  PRMT R12, R16, 0x5410, R17 ;  /* 0x00005410100c7816 */ /* 0x000fe20000000011 */
[----:B------:R-:W-:Y:S01]  /*63c0*/  HMMA.16816.F32 R108, R4, R14, R108 ;  /* 0x0000000e046c723c */ /* 0x000fe2000000186c */
[----:B------:R-:W-:Y:S01]  /*63d0*/  PRMT R14, R214, 0x7632, R14 ;  /* 0x00007632d60e7816 */ /* 0x000fe2000000000e */
[----:B------:R-:W2:Y:S01]  /*63e0*/  LDSM.16.MT88.4 R16, [R181+0x7800] ;  /* 0x00780000b510783b */ /* 0x000ea20000004200 */
[----:B-1----:R-:W-:Y:S01]  /*63f0*/  F2FP.F16.F32.PACK_AB R26, R143, R168 ;  /* 0x000000a88f1a723e */ /* 0x002fe200000000ff */
[----:B------:R-:W-:Y:S01]  /*6400*/  FADD.FTZ R168, R168, R159 ;  /* 0x0000009fa8a87221 */ /* 0x000fe20000010000 */
[----:B------:R-:W-:-:S02]  /*6410*/  LOP3.LUT R27, R12, 0xff00ff, RZ, 0xc0, !PT ;  /* 0x00ff00ff0c1b7812 */ /* 0x000fc400078ec0ff */
[----:B------:R-:W-:Y:S01]  /*6420*/  SHF.R.U32.HI R15, RZ, 0x18, R214 ;  /* 0x00000018ff0f7819 */ /* 0x000fe200000116d6 */
[C---:B------:R-:W-:Y:S01]  /*6430*/  HMMA.16816.F32 R104, R4.reuse, R8, R104 ;  /* 0x000000080468723c */ /* 0x040fe20000001868 */
[----:B------:R-:W-:Y:S01]  /*6440*/  LOP3.LUT R14, R14, 0xff, RZ, 0xc0, !PT ;  /* 0x000000ff0e0e7812 */ /* 0x000fe200078ec0ff */
[----:B------:R-:W-:Y:S01]  /*6450*/  FADD.FTZ R143, R143, R168 ;  /* 0x000000a88f8f7221 */ /* 0x000fe20000010000 */
[----:B------:R-:W-:Y:S02]  /*6460*/  LOP3.LUT R24, R26, R25, RZ, 0xc0, !PT ;  /* 0x000000191a187212 */ /* 0x000fe400078ec0ff */
[----:B------:R-:W-:Y:S02]  /*6470*/  PRMT R15, R14, 0x5410, R15 ;  /* 0x000054100e0f7816 */ /* 0x000fe4000000000f */
[--C-:B------:R-:W-:Y:S01]  /*6480*/  HSET2.LE.AND R26, R13, R48.reuse, PT ;  /* 0x000000300d1a7233 */ /* 0x100fe20003803000 */
[----:B------:R-:W-:Y:S01]  /*6490*/  HMMA.16816.F32 R128, R4, R20, R128 ;  /* 0x000000140480723c */ /* 0x000fe20000001880 */
[----:B------:R-:W-:-:S02]  /*64a0*/  HSET2.LE.AND R27, R27, R48, PT ;  /* 0x000000301b1b7233 */ /* 0x000fc40003803000 */
[----:B------:R-:W-:Y:S01]  /*64b0*/  F2FP.F16.F32.PACK_AB R9, R227, R146 ;  /* 0x00000092e309723e */ /* 0x000fe200000000ff */
[----:B------:R-:W-:Y:S01]  /*64c0*/  FADD.FTZ R146, R146, R143 ;  /* 0x0000008f92927221 */ /* 0x000fe20000010000 */
[----:B------:R-:W-:Y:S01]  /*64d0*/  F2FP.F16.F32.PACK_AB R8, R225, R144 ;  /* 0x00000090e108723e */ /* 0x000fe200000000ff */
[----:B------:R-:W-:Y:S01]  /*64e0*/  FADD.FTZ R144, R144, R63 ;  /* 0x0000003f90907221 */ /* 0x000fe20000010000 */
[----:B------:R-:W-:Y:S01]  /*64f0*/  HSET2.LE.AND R25, R15, R48, PT ;  /* 0x000000300f197233 */ /* 0x000fe20003803000 */
[C---:B------:R-:W-:Y:S01]  /*6500*/  HMMA.16816.F32 R116, R4.reuse, R22, R116 ;  /* 0x000000160474723c */ /* 0x040fe20000001874 */
[----:B------:R-:W-:Y:S01]  /*6510*/  LOP3.LUT R26, R9, R26, RZ, 0xc0, !PT ;  /* 0x0000001a091a7212 */ /* 0x000fe200078ec0ff */
[----:B------:R-:W1:Y:S01]  /*6520*/  LDSM.16.MT88.4 R20, [R185+0x7800] ;  /* 0x00780000b914783b */ /* 0x000e620000004200 */
[----:B------:R-:W-:Y:S01]  /*6530*/  LOP3.LUT R27, R8, R27, RZ, 0xc0, !PT ;  /* 0x0000001b081b7212 */ /* 0x000fe200078ec0ff */
[----:B------:R-:W-:Y:S01]  /*6540*/  FADD.FTZ R227, R227, R146 ;  /* 0x00000092e3e37221 */ /* 0x000fe20000010000 */
[----:B------:R-:W-:Y:S01]  /*6550*/  LOP3.LUT R25, R148, R25, RZ, 0xc0, !PT ;  /* 0x0000001994197212 */ /* 0x000fe200078ec0ff */
[----:B------:R-:W3:Y:S01]  /*6560*/  LDSM.16.MT88.4 R12, [R180+0x7800] ;  /* 0x00780000b40c783b */ /* 0x000ee20000004200 */
[----:B------:R-:W-:Y:S01]  /*6570*/  FADD.FTZ R225, R225, R144 ;  /* 0x00000090e1e17221 */ /* 0x000fe20000010000 */
[----:B------:R-:W-:Y:S01]  /*6580*/  HMMA.16816.F32 R96, R4, R10, R96 ;  /* 0x0000000a0460723c */ /* 0x000fe20000001860 */
[--C-:B------:R-:W-:Y:S01]  /*6590*/  FFMA.FTZ R7, R64, UR24, -R60.reuse ;  /* 0x0000001840077c23 */ /* 0x100fe2000801083c */
[----:B------:R-:W4:Y:S01]  /*65a0*/  LDSM.16.MT88.4 R8, [R139+0x7800] ;  /* 0x007800008b08783b */ /* 0x000f220000004200 */
[C---:B------:R-:W-:Y:S01]  /*65b0*/  PRMT R64, R174.reuse, 0x7773, RZ ;  /* 0x00007773ae407816 */ /* 0x040fe200000000ff */
[----:B------:R-:W-:Y:S01]  /*65c0*/  FFMA.FTZ R60, R57, UR24, -R60 ;  /* 0x00000018393c7c23 */ /* 0x000fe2000801083c */
[C---:B------:R-:W-:Y:S01]  /*65d0*/  PRMT R5, R174.reuse, 0x7772, RZ ;  /* 0x00007772ae057816 */ /* 0x040fe200000000ff */
[----:B------:R5:W-:Y:S01]  /*65e0*/  MUFU.EX2 R65, R7 ;  /* 0x0000000700417308 */ /* 0x000be20000000800 */
[----:B------:R-:W-:Y:S01]  /*65f0*/  IMAD.MOV.U32 R6, RZ, RZ, R174 ;  /* 0x000000ffff067224 */ /* 0x000fe200078e00ae */
[----:B------:R-:W-:-:S02]  /*6600*/  PRMT R4, R174, 0x7771, RZ ;  /* 0x00007771ae047816 */ /* 0x000fc400000000ff */
[----:B------:R-:W-:Y:S01]  /*6610*/  PRMT R5, R5, 0x5410, R64 ;  /* 0x0000541005057816 */ /* 0x000fe20000000040 */
[----:B------:R-:W-:Y:S01]  /*6620*/  FFMA.FTZ R64, R58, UR24, -R52 ;  /* 0x000000183a407c23 */ /* 0x000fe20008010834 */
[----:B------:R-:W-:Y:S01]  /*6630*/  LOP3.LUT R58, R172, 0xffff, RZ, 0xc0, !PT ;  /* 0x0000ffffac3a7812 */ /* 0x000fe200078ec0ff */
[----:B------:R1:W-:Y:S01]  /*6640*/  MUFU.EX2 R57, R145 ;  /* 0x0000009100397308 */ /* 0x0003e20000000800 */
[----:B------:R-:W-:Y:S01]  /*6650*/  LOP3.LUT R141, R6, 0xff, RZ, 0xc0, !PT ;  /* 0x000000ff068d7812 */ /* 0x000fe200078ec0ff */
[C---:B--2---:R-:W-:Y:S01]  /*6660*/  HMMA.16816.F32 R72, R24.reuse, R16, R72 ;  /* 0x000000101848723c */ /* 0x044fe20000001848 */
[----:B------:R-:W-:Y:S01]  /*6670*/  SHF.R.U32.HI R147, RZ, 0x8, R58 ;  /* 0x00000008ff937819 */ /* 0x000fe2000001163a */
[----:B------:R-:W2:Y:S01]  /*6680*/  MUFU.EX2 R60, R60 ;  /* 0x0000003c003c7308 */ /* 0x000ea20000000800 */
[----:B------:R-:W-:Y:S01]  /*6690*/  LOP3.LUT R6, R172, 0xff, RZ, 0xc0, !PT ;  /* 0x000000ffac067812 */ /* 0x000fe200078ec0ff */
[----:B-----5:R-:W-:Y:S01]  /*66a0*/  FFMA.FTZ R7, R67, UR24, -R52 ;  /* 0x0000001843077c23 */ /* 0x020fe20008010834 */
[----:B------:R-:W-:Y:S01]  /*66b0*/  LOP3.LUT R5, R5, 0xff00ff, RZ, 0xc0, !PT ;  /* 0x00ff00ff05057812 */ /* 0x000fe200078ec0ff */
[----:B------:R-:W-:Y:S01]  /*66c0*/  MUFU.EX2 R67, R66 ;  /* 0x0000004200437308 */ /* 0x000fe20000000800 */
[----:B------:R-:W-:Y:S01]  /*66d0*/  PRMT R141, R141, 0x5410, R4 ;  /* 0x000054108d8d7816 */ /* 0x000fe20000000004 */
[----:B------:R-:W-:Y:S01]  /*66e0*/  HMMA.16816.F32 R76, R24, R18, R76 ;  /* 0x00000012184c723c */ /* 0x000fe2000000184c */
[----:B------:R-:W-:Y:S01]  /*66f0*/  PRMT R147, R6, 0x5410, R147 ;  /* 0x0000541006937816 */ /* 0x000fe20000000093 */
[----:B------:R5:W3:Y:S01]  /*6700*/  MUFU.EX2 R52, R64 ;  /* 0x0000004000347308 */ /* 0x000ae20000000800 */
[----:B-1----:R-:W-:-:S02]  /*6710*/  PRMT R145, R172, 0x7632, R145 ;  /* 0x00007632ac917816 */ /* 0x002fc40000000091 */
[----:B------:R-:W-:Y:S01]  /*6720*/  SHF.R.U32.HI R172, RZ, 0x18, R172 ;  /* 0x00000018ffac7819 */ /* 0x000fe200000116ac */
[----:B------:R3:W1:Y:S01]  /*6730*/  MUFU.EX2 R58, R7 ;  /* 0x00000007003a7308 */ /* 0x0006620000000800 */
[----:B------:R-:W-:Y:S02]  /*6740*/  LOP3.LUT R145, R145, 0xff, RZ, 0xc0, !PT ;  /* 0x000000ff91917812 */ /* 0x000fe400078ec0ff */
[--C-:B------:R-:W-:Y:S01]  /*6750*/  HSET2.LE.AND R6, R141, R48.reuse, PT ;  /* 0x000000308d067233 */ /* 0x100fe20003803000 */
[----:B------:R-:W-:Y:S01]  /*6760*/  HMMA.16816.F32 R124, R24, R20, R124 ;  /* 0x00000014187c723c */ /* 0x000fe2000000187c */
[----:B------:R-:W-:Y:S02]  /*6770*/  PRMT R145, R145, 0x5410, R172 ;  /* 0x0000541091917816 */ /* 0x000fe400000000ac */
[----:B------:R-:W-:Y:S02]  /*6780*/  HSET2.LE.AND R4, R147, R48, PT ;  /* 0x0000003093047233 */ /* 0x000fe40003803000 */
[----:B--2---:R-:W-:-:S02]  /*6790*/  F2FP.F16.F32.PACK_AB R141, R60, R57 ;  /* 0x000000393c8d723e */ /* 0x004fc400000000ff */
[--C-:B-----5:R-:W-:Y:S01]  /*67a0*/  HSET2.LE.AND R64, R5, R48.reuse, PT ;  /* 0x0000003005407233 */ /* 0x120fe20003803000 */
[C---:B------:R-:W-:Y:S01]  /*67b0*/  HMMA.16816.F32 R120, R24.reuse, R22, R120 ;  /* 0x000000161878723c */ /* 0x040fe20000001878 */
[----:B------:R-:W-:Y:S02]  /*67c0*/  HSET2.LE.AND R5, R145, R48, PT ;  /* 0x0000003091057233 */ /* 0x000fe40003803000 */
[----:B---3--:R-:W-:Y:S02]  /*67d0*/  F2FP.F16.F32.PACK_AB R7, R59, R52 ;  /* 0x000000343b07723e */ /* 0x008fe400000000ff */
[----:B------:R-:W-:Y:S01]  /*67e0*/  F2FP.F16.F32.PACK_AB R145, R56, R65 ;  /* 0x000000413891723e */ /* 0x000fe200000000ff */
[----:B------:R-:W-:Y:S01]  /*67f0*/  FADD.FTZ R65, R65, R162 ;  /* 0x000000a241417221 */ /* 0x000fe20000010000 */
[----:B-1----:R-:W-:Y:S01]  /*6800*/  F2FP.F16.F32.PACK_AB R48, R58, R67 ;  /* 0x000000433a30723e */ /* 0x002fe200000000ff */
        /* <DEDUP_REMOVED lines=9> */
[----:B------:R-:W-:Y:S01]  /*68a0*/  HMMA.16816.F32 R88, R24, R12, R88 ;  /* 0x0000000c1858723c */ /* 0x000fe20000001858 */
[----:B------:R-:W-:-:S02]  /*68b0*/  FADD.FTZ R233, R60, R57 ;  /* 0x000000393ce97221 */ /* 0x000fc40000010000 */
[----:B------:R-:W-:-:S05]  /*68c0*/  FADD.FTZ R224, R59, R52 ;  /* 0x000000343be07221 */ /* 0x000fca0000010000 */
        /* <DEDUP_REMOVED lines=15> */
[----:B------:R-:W-:Y:S01]  /*69c0*/  IMAD.WIDE.U32 R10, R5, R234, RZ ;  /* 0x000000ea050a7225 */ /* 0x000fe200078e00ff */
[----:B------:R-:W-:-:S03]  /*69d0*/  SHF.L.U64.HI R2, R234, 0x4, R235 ;  /* 0x00000004ea027819 */ /* 0x000fc600000102eb */
[----:B------:R-:W-:Y:S01]  /*69e0*/  IMAD.SHL.U32 R3, R234, 0x10, RZ ;  /* 0x00000010ea037824 */ /* 0x000fe200078e00ff */
[----:B------:R-:W-:Y:S01]  /*69f0*/  BAR.SYNC.DEFER_BLOCKING 0x0 ;  /* 0x0000000000007b1d */ /* 0x000fe20000010000 */
[----:B------:R-:W-:Y:S01]  /*6a00*/  IMAD R5, R5, R235, R11 ;  /* 0x000000eb05057224 */ /* 0x000fe200078e020b */
[C---:B------:R-:W-:Y:S02]  /*6a10*/  LEA R16, P3, R10.reuse, R201, 0x7 ;  /* 0x000000c90a107211 */ /* 0x040fe400078638ff */
[CC--:B------:R-:W-:Y:S02]  /*6a20*/  LEA R0, P0, R10.reuse, R3.reuse, 0x6 ;  /* 0x000000030a007211 */ /* 0x0c0fe400078030ff */
[C-C-:B------:R-:W-:Y:S02]  /*6a30*/  LEA.HI.X R17, R10.reuse, R200, R5.reuse, 0x7, P3 ;  /* 0x000000c80a117211 */ /* 0x140fe400018f3c05 */
[----:B------:R-:W-:Y:S02]  /*6a40*/  LEA.HI.X R7, R10, R2, R5, 0x6, P0 ;  /* 0x000000020a077211 */ /* 0x000fe400000f3405 */
[----:B------:R-:W-:-:S02]  /*6a50*/  IADD3 R4, P1, PT, R0, R3, RZ ;  /* 0x0000000300047210 */ /* 0x000fc40007f3e0ff */
[----:B------:R-:W-:Y:S02]  /*6a60*/  LEA R6, P0, R234, R0, 0x5 ;  /* 0x00000000ea067211 */ /* 0x000fe400078028ff */
[-C--:B------:R-:W-:Y:S01]  /*6a70*/  LEA R14, P2, R0, R201.reuse, 0x1 ;  /* 0x000000c9000e7211 */ /* 0x080fe200078408ff */
[----:B------:R-:W-:Y:S01]  /*6a80*/  IMAD.X R9, R7, 0x1, R2, P1 ;  /* 0x0000000107097824 */ /* 0x000fe200008e0602 */
[----:B------:R-:W-:Y:S02]  /*6a90*/  LEA R12, P1, R4, R201, 0x1 ;  /* 0x000000c9040c7211 */ /* 0x000fe400078208ff */
[----:B------:R-:W-:Y:S02]  /*6aa0*/  LEA.HI.X R11, R234, R7, R235, 0x5, P0 ;  /* 0x00000007ea0b7211 */ /* 0x000fe400000f2ceb */
[----:B------:R-:W-:Y:S02]  /*6ab0*/  LEA R8, P0, R6, R201, 0x1 ;  /* 0x000000c906087211 */ /* 0x000fe400078008ff */
[-C--:B------:R-:W-:Y:S01]  /*6ac0*/  LEA.HI.X R15, R0, R200.reuse, R7, 0x1, P2 ;  /* 0x000000c8000f7211 */ /* 0x080fe200010f0c07 */
[----:B------:R-:W-:Y:S01]  /*6ad0*/  IMAD R0, R137, 0x40, R132 ;  /* 0x0000004089007824 */ /* 0x000fe200078e0284 */
[-C--:B------:R-:W-:Y:S01]  /*6ae0*/  LEA.HI.X R13, R4, R200.reuse, R9, 0x1, P1 ;  /* 0x000000c8040d7211 */ /* 0x080fe200008f0c09 */
[----:B------:R-:W-:Y:S01]  /*6af0*/  @!PT LDS RZ, [RZ] ;  /* 0x00000000fffff984 */ /* 0x000fe20000000800 */
[----:B------:R-:W-:Y:S01]  /*6b00*/  @!PT LDS RZ, [RZ] ;  /* 0x00000000fffff984 */ /* 0x000fe20000000800 */
[----:B------:R-:W-:Y:S01]  /*6b10*/  @!PT LDS RZ, [RZ] ;  /* 0x00000000fffff984 */ /* 0x000fe20000000800 */
[----:B------:R1:W-:Y:S01]  /*6b20*/  LDGSTS.E.BYPASS.LTC128B.128 [R206+0x6000], desc[UR20][R16.64] ;  /* 0x0600000010ce7fae */ /* 0x0003e2000b981a14 */
[----:B------:R-:W-:-:S03]  /*6b30*/  LEA.HI.X R9, R6, R200, R11, 0x1, P0 ;  /* 0x000000c806097211 */ /* 0x000fc600000f0c0b */
[----:B------:R-:W-:Y:S04]  /*6b40*/  LDGSTS.E.BYPASS.LTC128B.128 [R206+0x6800], desc[UR20][R14.64] ;  /* 0x068000000ece7fae */ /* 0x000fe8000b981a14 */
[----:B------:R-:W-:Y:S04]  /*6b50*/  LDGSTS.E.BYPASS.LTC128B.128 [R206+0x7000], desc[UR20][R12.64] ;  /* 0x070000000cce7fae */ /* 0x000fe8000b981a14 */
[----:B------:R2:W-:Y:S04]  /*6b60*/  LDGSTS.E.BYPASS.LTC128B.128 [R206+0x7800], desc[UR20][R8.64] ;  /* 0x0780000008ce7fae */ /* 0x0005e8000b981a14 */
[----:B------:R-:W-:Y:S04]  /*6b70*/  LDSM.16.M88.4 R156, [R189+UR5+0x4000] ;  /* 0x00400005bd9c783b */ /* 0x000fe80008000200 */
[----:B------:R-:W3:Y:S04]  /*6b80*/  LDSM.16.M88.4 R4, [R190+0x2000] ;  /* 0x00200000be04783b */ /* 0x000ee80000000200 */
[----:B------:R-:W4:Y:S04]  /*6b90*/  LDSM.16.M88.4 R148, [R189+UR5+0x4800] ;  /* 0x00480005bd94783b */ /* 0x000f280008000200 */
[----:B------:R-:W1:Y:S04]  /*6ba0*/  LDSM.16.M88.4 R140, [R189+UR5+0x5000] ;  /* 0x00500005bd8c783b */ /* 0x000e680008000200 */
[----:B------:R-:W2:Y:S04]  /*6bb0*/  LDSM.16.M88.4 R36, [R189+UR5+0x5800] ;  /* 0x00580005bd24783b */ /* 0x000ea80008000200 */
[----:B------:R-:W5:Y:S04]  /*6bc0*/  LDSM.16.M88.4 R60, [R190] ;  /* 0x00000000be3c783b */ /* 0x000f680000000200 */
[----:B------:R-:W-:Y:S04]  /*6bd0*/  LDSM.16.M88.4 R56, [R184+0x4000] ;  /* 0x00400000b838783b */ /* 0x000fe80000000200 */
[----:B------:R-:W5:Y:S04]  /*6be0*/  LDSM.16.M88.4 R212, [R188+0x2000] ;  /* 0x00200000bcd4783b */ /* 0x000f680000000200 */
[----:B------:R-:W5:Y:S04]  /*6bf0*/  LDSM.16.M88.4 R52, [R184+0x4800] ;  /* 0x00480000b834783b */ /* 0x000f680000000200 */
[----:B------:R-:W5:Y:S04]  /*6c00*/  LDSM.16.M88.4 R48, [R184+0x5000] ;  /* 0x00500000b830783b */ /* 0x000f680000000200 */
[----:B------:R-:W5:Y:S01]  /*6c10*/  LDSM.16.M88.4 R44, [R184+0x5800] ;  /* 0x00580000b82c783b */ /* 0x000f620000000200 */
[C---:B---3--:R-:W-:Y:S03]  /*6c20*/  HMMA.16816.F32 R32, R4.reuse, R156, RZ ;  /* 0x0000009c0420723c */ /* 0x048fe600000018ff */
[----:B------:R-:W3:Y:S04]  /*6c30*/  LDSM.16.M88.4 R40, [R188] ;  /* 0x00000000bc28783b */ /* 0x000ee80000000200 */
[----:B------:R-:W-:Y:S01]  /*6c40*/  LDSM.16.M88.4 R176, [R183+0x4000] ;  /* 0x00400000b7b0783b */ /* 0x000fe20000000200 */
[C---:B------:R-:W-:Y:S03]  /*6c50*/  HMMA.16816.F32 R28, R4.reuse, R158, RZ ;  /* 0x0000009e041c723c */ /* 0x040fe600000018ff */
[----:B------:R-:W-:Y:S04]  /*6c60*/  LDSM.16.M88.4 R172, [R183+0x4800] ;  /* 0x00480000b7ac783b */ /* 0x000fe80000000200 */
[----:B------:R-:W-:Y:S01]  /*6c70*/  LDSM.16.M88.4 R168, [R183+0x5000] ;  /* 0x00500000b7a8783b */ /* 0x000fe20000000200 */
[C---:B----4-:R-:W-:Y:S03]  /*6c80*/  HMMA.16816.F32 R24, R4.reuse, R148, RZ ;  /* 0x000000940418723c */ /* 0x050fe600000018ff */
[----:B------:R-:W-:Y:S04]  /*6c90*/  LDSM.16.M88.4 R164, [R183+0x5800] ;  /* 0x00580000b7a4783b */ /* 0x000fe80000000200 */
[----:B------:R-:W0:Y:S01]  /*6ca0*/  LDGDEPBAR ;  /* 0x00000000000079af */ /* 0x000e220000000000 */
[C---:B-1----:R-:W-:Y:S08]  /*6cb0*/  HMMA.16816.F32 R16, R4.reuse, R140, RZ ;  /* 0x0000008c0410723c */ /* 0x042ff000000018ff */
[C---:B--2---:R-:W-:Y:S08]  /*6cc0*/  HMMA.16816.F32 R8, R4.reuse, R36, RZ ;  /* 0x000000240408723c */ /* 0x044ff000000018ff */
[C---:B------:R-:W-:Y:S08]  /*6cd0*/  HMMA.16816.F32 R20, R4.reuse, R150, RZ ;  /* 0x000000960414723c */ /* 0x040ff000000018ff */
[C---:B------:R-:W-:Y:S08]  /*6ce0*/  HMMA.16816.F32 R12, R4.reuse, R142, RZ ;  /* 0x0000008e040c723c */ /* 0x040ff000000018ff */
[----:B------:R-:W-:Y:S08]  /*6cf0*/  HMMA.16816.F32 R4, R4, R38, RZ ;  /* 0x000000260404723c */ /* 0x000ff000000018ff */
[C---:B-----5:R-:W-:Y:S08]  /*6d00*/  HMMA.16816.F32 R160, R60.reuse, R156, RZ ;  /* 0x0000009c3ca0723c */ /* 0x060ff000000018ff */
        /* <DEDUP_REMOVED lines=11> */
[----:B------:R-:W1:Y:S07]  /*6dc0*/  LDSM.16.M88.4 R212, [R187] ;  /* 0x00000000bbd4783b */ /* 0x000e6e0000000200 */
[C---:B------:R-:W-:Y:S08]  /*6dd0*/  HMMA.16816.F32 R152, R60.reuse, R148, RZ ;  /* 0x000000943c98723c */ /* 0x040ff000000018ff */
[C---:B------:R-:W-:Y:S08]  /*6de0*/  HMMA.16816.F32 R148, R60.reuse, R150, RZ ;  /* 0x000000963c94723c */ /* 0x040ff000000018ff */
[C---:B------:R-:W-:Y:S08]  /*6df0*/  HMMA.16816.F32 R64, R60.reuse, R36, RZ ;  /* 0x000000243c40723c */ /* 0x040ff000000018ff */
[----:B------:R-:W-:Y:S01]  /*6e00*/  HMMA.16816.F32 R60, R60, R38, RZ ;  /* 0x000000263c3c723c */ /* 0x000fe200000018ff */
[----:B------:R-:W2:Y:S07]  /*6e10*/  LDSM.16.M88.4 R36, [R187+0x2000] ;  /* 0x00200000bb24783b */ /* 0x000eae0000000200 */
[C---:B---3--:R-:W-:Y:S08]  /*6e20*/  HMMA.16816.F32 R160, R40.reuse, R56, R160 ;  /* 0x0000003828a0723c */ /* 0x048ff000000018a0 */
[C---:B------:R-:W-:Y:S08]  /*6e30*/  HMMA.16816.F32 R144, R40.reuse, R48, R144 ;  /* 0x000000302890723c */ /* 0x040ff00000001890 */
[C---:B------:R-:W-:Y:S01]  /*6e40*/  HMMA.16816.F32 R156, R40.reuse, R58, R156 ;  /* 0x0000003a289c723c */ /* 0x040fe2000000189c */
[----:B------:R-:W-:Y:S07]  /*6e50*/  LDSM.16.M88.4 R56, [R186] ;  /* 0x00000000ba38783b */ /* 0x000fee0000000200 */
[C---:B------:R-:W-:Y:S01]  /*6e60*/  HMMA.16816.F32 R140, R40.reuse, R50, R140 ;  /* 0x00000032288c723c */ /* 0x040fe2000000188c */
[----:B------:R-:W3:Y:S07]  /*6e70*/  LDSM.16.M88.4 R48, [R182+0x4000] ;  /* 0x00400000b630783b */ /* 0x000eee0000000200 */
[C---:B------:R-:W-:Y:S08]  /*6e80*/  HMMA.16816.F32 R152, R40.reuse, R52, R152 ;  /* 0x000000342898723c */ /* 0x040ff00000001898 */
[C---:B------:R-:W-:Y:S01]  /*6e90*/  HMMA.16816.F32 R148, R40.reuse, R54, R148 ;  /* 0x000000362894723c */ /* 0x040fe20000001894 */
[----:B------:R-:W4:Y:S07]  /*6ea0*/  LDSM.16.M88.4 R52, [R186+0x2000] ;  /* 0x00200000ba34783b */ /* 0x000f2e0000000200 */
[C---:B------:R-:W-:Y:S08]  /*6eb0*/  HMMA.16816.F32 R64, R40.reuse, R44, R64 ;  /* 0x0000002c2840723c */ /* 0x040ff00000001840 */
[----:B------:R-:W-:Y:S01]  /*6ec0*/  HMMA.16816.F32 R60, R40, R46, R60 ;  /* 0x0000002e283c723c */ /* 0x000fe2000000183c */
[----:B------:R-:W5:Y:S04]  /*6ed0*/  LDSM.16.M88.4 R44, [R182+0x4800] ;  /* 0x00480000b62c783b */ /* 0x000f680000000200 */
[----:B------:R-:W5:Y:S03]  /*6ee0*/  LDSM.16.M88.4 R40, [R182+0x5000] ;  /* 0x00500000b628783b */ /* 0x000f660000000200 */
[-C--:B-1----:R-:W-:Y:S08]  /*6ef0*/  HMMA.16816.F32 R160, R212, R176.reuse, R160 ;  /* 0x000000b0d4a0723c */ /* 0x082ff000000018a0 */
[C---:B--2---:R-:W-:Y:S08]  /*6f00*/  HMMA.16816.F32 R32, R36.reuse, R176, R32 ;  /* 0x000000b02420723c */ /* 0x044ff00000001820 */
[-C--:B------:R-:W-:Y:S08]  /*6f10*/  HMMA.16816.F32 R24, R36, R172.reuse, R24 ;  /* 0x000000ac2418723c */ /* 0x080ff00000001818 */
[----:B------:R-:W-:Y:S08]  /*6f20*/  HMMA.16816.F32 R152, R212, R172, R152 ;  /* 0x000000acd498723c */ /* 0x000ff00000001898 */
[C---:B------:R-:W-:Y:S08]  /*6f30*/  HMMA.16816.F32 R28, R36.reuse, R178, R28 ;  /* 0x000000b2241c723c */ /* 0x040ff0000000181c */
[C---:B------:R-:W-:Y:S08]  /*6f40*/  HMMA.16816.F32 R16, R36.reuse, R168, R16 ;  /* 0x000000a82410723c */ /* 0x040ff00000001810 */
[C---:B------:R-:W-:Y:S08]  /*6f50*/  HMMA.16816.F32 R8, R36.reuse, R164, R8 ;  /* 0x000000a42408723c */ /* 0x040ff00000001808 */
[C---:B------:R-:W-:Y:S08]  /*6f60*/  HMMA.16816.F32 R20, R36.reuse, R174, R20 ;  /* 0x000000ae2414723c */ /* 0x040ff00000001814 */
[C---:B------:R-:W-:Y:S08]  /*6f70*/  HMMA.16816.F32 R12, R36.reuse, R170, R12 ;  /* 0x000000aa240c723c */ /* 0x040ff0000000180c */
[----:B------:R-:W-:Y:S01]  /*6f80*/  HMMA.16816.F32 R4, R36, R166, R4 ;  /* 0x000000a62404723c */ /* 0x000fe20000001804 */
[----:B------:R-:W1:Y:S01]  /*6f90*/  LDSM.16.M88.4 R36, [R182+0x5800] ;  /* 0x00580000b624783b */ /* 0x000e620000000200 */
[----:B------:R-:W-:-:S06]  /*6fa0*/  DEPBAR.LE SB0, 0x0 ;  /* 0x000080000000791a */ /* 0x000fcc0000000000 */
[C---:B------:R-:W-:Y:S08]  /*6fb0*/  HMMA.16816.F32 R148, R212.reuse, R174, R148 ;  /* 0x000000aed494723c */ /* 0x040ff00000001894 */
[----:B------:R-:W-:Y:S08]  /*6fc0*/  HMMA.16816.F32 R156, R212, R178, R156 ;  /* 0x000000b2d49c723c */ /* 0x000ff0000000189c */
[----:B---3--:R-:W-:Y:S08]  /*6fd0*/  HMMA.16816.F32 R160, R56, R48, R160 ;  /* 0x0000003038a0723c */ /* 0x008ff000000018a0 */
[----:B------:R-:W-:Y:S01]  /*6fe0*/  HMMA.16816.F32 R144, R212, R168, R144 ;  /* 0x000000a8d490723c */ /* 0x000fe20000001890 */
[----:B------:R-:W-:-:S07]  /*6ff0*/  VIADD R169, R0, 0xffffff99 ;  /* 0xffffff9900a97836 */ /* 0x000fce0000000000 */
[C---:B----4-:R-:W-:Y:S08]  /*7000*/  HMMA.16816.F32 R32, R52.reuse, R48, R32 ;  /* 0x000000303420723c */ /* 0x050ff00000001820 */
[-C--:B-----5:R-:W-:Y:S08]  /*7010*/  HMMA.16816.F32 R24, R52, R44.reuse, R24 ;  /* 0x0000002c3418723c */ /* 0x0a0ff00000001818 */
[----:B------:R-:W-:Y:S01]  /*7020*/  HMMA.16816.F32 R152, R56, R44, R152 ;  /* 0x0000002c3898723c */ /* 0x000fe20000001898 */
[----:B------:R-:W-:-:S05]  /*7030*/  VIADD R45, R0, 0xffffff80 ;  /* 0xffffff80002d7836 */ /* 0x000fca0000000000 */
[C---:B------:R-:W-:Y:S02]  /*7040*/  ISETP.GE.AND P3, PT, R45.reuse, R236, PT ;  /* 0x000000ec2d00720c */ /* 0x040fe40003f66270 */
[C---:B------:R-:W-:Y:S01]  /*7050*/  HMMA.16816.F32 R28, R52.reuse, R50, R28 ;  /* 0x00000032341c723c */ /* 0x040fe2000000181c */
[C---:B------:R-:W-:Y:S02]  /*7060*/  ISETP.GE.AND P5, PT, R45.reuse, R222, PT ;  /* 0x000000de2d00720c */ /* 0x040fe40003fa6270 */
[C---:B------:R-:W-:Y:S02]  /*7070*/  ISETP.GE.AND P6, PT, R45.reuse, R232, PT ;  /* 0x000000e82d00720c */ /* 0x040fe40003fc6270 */
[----:B------:R-:W-:Y:S01]  /*7080*/  ISETP.GE.AND P0, PT, R45, R226, PT ;  /* 0x000000e22d00720c */ /* 0x000fe20003f06270 */
[----:B------:R-:W-:Y:S02]  /*7090*/  VIADD R45, R0, 0xffffff89 ;  /* 0xffffff89002d7836 */ /* 0x000fe40000000000 */
[----:B------:R-:W-:Y:S01]  /*70a0*/  HMMA.16816.F32 R20, R52, R46, R20 ;  /* 0x0000002e3414723c */ /* 0x000fe20000001814 */
[----:B------:R-:W-:-:S07]  /*70b0*/  FSEL R32, R32, -INF , !P0 ;  /* 0xff80000020207808 */ /* 0x000fce0004000000 */
[----:B------:R-:W-:Y:S01]  /*70c0*/  HMMA.16816.F32 R148, R56, R46, R148 ;  /* 0x0000002e3894723c */ /* 0x000fe20000001894 */
[----:B------:R-:W-:-:S05]  /*70d0*/  VIADD R47, R0, 0xffffff81 ;  /* 0xffffff81002f7836 */ /* 0x000fca0000000000 */
[C---:B------:R-:W-:Y:S02]  /*70e0*/  ISETP.GE.AND P4, PT, R47.reuse, R236, PT ;  /* 0x000000ec2f00720c */ /* 0x040fe40003f86270 */
[----:B------:R-:W-:Y:S01]  /*70f0*/  HMMA.16816.F32 R64, R212, R164, R64 ;  /* 0x000000a4d440723c */ /* 0x000fe20000001840 */
[C---:B------:R-:W-:Y:S02]  /*7100*/  ISETP.GE.AND P2, PT, R47.reuse, R232, PT ;  /* 0x000000e82f00720c */ /* 0x040fe40003f46270 */
[----:B------:R-:W-:-:S05]  /*7110*/  ISETP.GE.AND P1, PT, R47, R226, PT ;  /* 0x000000e22f00720c */ /* 0x000fca0003f26270 */
[----:B------:R-:W-:Y:S01]  /*7120*/  HMMA.16816.F32 R156, R56, R50, R156 ;  /* 0x00000032389c723c */ /* 0x000fe2000000189c */
[----:B------:R-:W-:Y:S01]  /*7130*/  FSEL R50, R160, -INF , !P3 ;  /* 0xff800000a0327808 */ /* 0x000fe20005800000 */
[C---:B------:R-:W-:Y:S01]  /*7140*/  VIADD R51, R0.reuse, 0xffffff98 ;  /* 0xffffff9800337836 */ /* 0x040fe20000000000 */
[----:B------:R-:W-:Y:S01]  /*7150*/  ISETP.GE.AND P3, PT, R47, R222, PT ;  /* 0x000000de2f00720c */ /* 0x000fe20003f66270 */
[----:B------:R-:W-:-:S03]  /*7160*/  VIADD R47, R0, 0xffffff88 ;  /* 0xffffff88002f7836 */ /* 0x000fc60000000000 */
[----:B------:R-:W-:Y:S01]  /*7170*/  FSEL R179, R35, -INF , !P3 ;  /* 0xff80000023b37808 */ /* 0x000fe20005800000 */
[----:B------:R-:W-:Y:S01]  /*7180*/  HMMA.16816.F32 R16, R52, R40, R16 ;  /* 0x000000283410723c */ /* 0x000fe20000001810 */
[----:B------:R-:W-:Y:S01]  /*7190*/  ISETP.GE.AND P3, PT, R45, R226, PT ;  /* 0x000000e22d00720c */ /* 0x000fe20003f66270 */
[----:B------:R-:W-:Y:S01]  /*71a0*/  VIADD R35, R0, 0xffffffa0 ;  /* 0xffffffa000237836 */ /* 0x000fe20000000000 */
[----:B------:R-:W-:-:S05]  /*71b0*/  ISETP.GE.AND P0, PT, R47, R232, PT ;  /* 0x000000e82f00720c */ /* 0x000fca0003f06270 */
[----:B------:R-:W-:Y:S01]  /*71c0*/  HMMA.16816.F32 R144, R56, R40, R144 ;  /* 0x000000283890723c */ /* 0x000fe20000001890 */
[----:B------:R-:W-:Y:S02]  /*71d0*/  FSEL R41, R34, -INF , !P5 ;  /* 0xff80000022297808 */ /* 0x000fe40006800000 */
[----:B------:R-:W-:Y:S01]  /*71e0*/  FSEL R34, R33, -INF , !P1 ;  /* 0xff80000021227808 */ /* 0x000fe20004800000 */
[----:B------:R-:W-:Y:S01]  /*71f0*/  VIADD R33, R0, 0xffffffa1 ;  /* 0xffffffa100217836 */ /* 0x000fe20000000000 */
[C---:B------:R-:W-:Y:S02]  /*7200*/  ISETP.GE.AND P1, PT, R47.reuse, R222, PT ;  /* 0x000000de2f00720c */ /* 0x040fe40003f26270 */
[----:B------:R-:W-:Y:S01]  /*7210*/  ISETP.GE.AND P5, PT, R47, R226, PT ;  /* 0x000000e22f00720c */ /* 0x000fe20003fa6270 */
[----:B------:R-:W-:Y:S01]  /*7220*/  HMMA.16816.F32 R140, R212, R170, R140 ;  /* 0x000000aad48c723c */ /* 0x000fe2000000188c */
[----:B------:R-:W-:Y:S02]  /*7230*/  FSEL R177, R30, -INF , !P1 ;  /* 0xff8000001eb17808 */ /* 0x000fe40004800000 */
[----:B------:R-:W-:-:S02]  /*7240*/  FSEL R170, R28, -INF , !P5 ;  /* 0xff8000001caa7808 */ /* 0x000fc40006800000 */
[----:B------:R-:W-:Y:S02]  /*7250*/  FSEL R30, R29, -INF , !P3 ;  /* 0xff8000001d1e7808 */ /* 0x000fe40005800000 */
[C---:B------:R-:W-:Y:S01]  /*7260*/  ISETP.GE.AND P5, PT, R45.reuse, R236, PT ;  /* 0x000000ec2d00720c */ /* 0x040fe20003fa6270 */
[----:B------:R-:W-:Y:S01]  /*7270*/  HMMA.16816.F32 R12, R52, R42, R12 ;  /* 0x0000002a340c723c */ /* 0x000fe2000000180c */
[C---:B------:R-:W-:Y:S01]  /*7280*/  ISETP.GE.AND P1, PT, R45.reuse, R222, PT ;  /* 0x000000de2d00720c */ /* 0x040fe20003f26270 */
[----:B------:R-:W-:Y:S01]  /*7290*/  BAR.SYNC.DEFER_BLOCKING 0x0 ;  /* 0x0000000000007b1d */ /* 0x000fe20000010000 */
[----:B------:R-:W-:Y:S01]  /*72a0*/  ISETP.GE.AND P3, PT, R45, R232, PT ;  /* 0x000000e82d00720c */ /* 0x000fe20003f66270 */
[----:B------:R-:W-:Y:S01]  /*72b0*/  VIADD R45, R0, 0xffffff90 ;  /* 0xffffff90002d7836 */ /* 0x000fe20000000000 */
[----:B------:R-:W-:-:S03]  /*72c0*/  FSEL R49, R158, -INF , !P0 ;  /* 0xff8000009e317808 */ /* 0x000fc60004000000 */
[C---:B-1----:R-:W-:Y:S08]  /*72d0*/  HMMA.16816.F32 R8, R52.reuse, R36, R8 ;  /* 0x000000243408723c */ /* 0x042ff00000001808 */
[----:B------:R-:W-:Y:S01]  /*72e0*/  HMMA.16816.F32 R4, R52, R38, R4 ;  /* 0x000000263404723c */ /* 0x000fe20000001804 */
[----:B------:R-:W-:Y:S02]  /*72f0*/  FSEL R53, R162, -INF , !P6 ;  /* 0xff800000a2357808 */ /* 0x000fe40007000000 */
[----:B------:R-:W-:Y:S01]  /*7300*/  ISETP.GE.AND P6, PT, R47, R236, PT ;  /* 0x000000ec2f00720c */ /* 0x000fe20003fc6270 */
[----:B------:R-:W-:Y:S01]  /*7310*/  VIADD R47, R0, 0xffffff91 ;  /* 0xffffff91002f7836 */ /* 0x000fe20000000000 */
[----:B------:R-:W-:-:S02]  /*7320*/  FSEL R52, R161, -INF , !P4 ;  /* 0xff800000a1347808 */ /* 0x000fc40006000000 */
[----:B------:R-:W-:Y:S01]  /*7330*/  FSEL R55, R163, -INF , !P2 ;  /* 0xff800000a3377808 */ /* 0x000fe20005000000 */
[----:B------:R-:W-:Y:S01]  /*7340*/  HMMA.16816.F32 R64, R56, R36, R64 ;  /* 0x000000243840723c */ /* 0x000fe20000001840 */
[----:B------:R-:W-:Y:S02]  /*7350*/  FSEL R37, R31, -INF , !P1 ;  /* 0xff8000001f257808 */ /* 0x000fe40004800000 */
[-C--:B------:R-:W-:Y:S02]  /*7360*/  ISETP.GE.AND P1, PT, R45, R226.reuse, PT ;  /* 0x000000e22d00720c */ /* 0x080fe40003f26270 */
[----:B------:R-:W-:Y:S02]  /*7370*/  ISETP.GE.AND P4, PT, R47, R226, PT ;  /* 0x000000e22f00720c */ /* 0x000fe40003f86270 */
[----:B------:R-:W-:Y:S01]  /*7380*/  ISETP.GE.AND P2, PT, R45, R222, PT ;  /* 0x000000de2d00720c */ /* 0x000fe20003f46270 */
[----:B------:R-:W-:Y:S01]  /*7390*/  HMMA.16816.F32 R60, R212, R166, R60 ;  /* 0x000000a6d43c723c */ /* 0x000fe2000000183c */
[----:B------:R-:W-:-:S02]  /*73a0*/  FSEL R166, R24, -INF , !P1 ;  /* 0xff80000018a67808 */ /* 0x000fc40004800000 */
[-C--:B------:R-:W-:Y:S02]  /*73b0*/  ISETP.GE.AND P1, PT, R47, R222.reuse, PT ;  /* 0x000000de2f00720c */ /* 0x080fe40003f26270 */
[----:B------:R-:W-:Y:S02]  /*73c0*/  FSEL R168, R25, -INF , !P4 ;  /* 0xff80000019a87808 */ /* 0x000fe40006000000 */
[----:B------:R-:W-:Y:S01]  /*73d0*/  FSEL R27, R27, -INF , !P1 ;  /* 0xff8000001b1b7808 */ /* 0x000fe20004800000 */
[----:B------:R-:W-:Y:S01]  /*73e0*/  HMMA.16816.F32 R140, R56, R42, R140 ;  /* 0x0000002a388c723c */ /* 0x000fe2000000188c */
[----:B------:R-:W-:Y:S02]  /*73f0*/  ISETP.GE.AND P1, PT, R51, R222, PT ;  /* 0x000000de3300720c */ /* 0x000fe40003f26270 */
[----:B------:R-:W-:Y:S02]  /*7400*/  FSEL R171, R26, -INF , !P2 ;  /* 0xff8000001aab7808 */ /* 0x000fe40005000000 */
[----:B------:R-:W-:-:S02]  /*7410*/  FSEL R25, R22, -INF , !P1 ;  /* 0xff80000016197808 */ /* 0x000fc40004800000 */
[-C--:B------:R-:W-:Y:S02]  /*7420*/  ISETP.GE.AND P2, PT, R51, R226.reuse, PT ;  /* 0x000000e23300720c */ /* 0x080fe40003f46270 */
[-C--:B------:R-:W-:Y:S02]  /*7430*/  ISETP.GE.AND P4, PT, R169, R226.reuse, PT ;  /* 0x000000e2a900720c */ /* 0x080fe40003f86270 */
[----:B------:R-:W-:Y:S01]  /*7440*/  ISETP.GE.AND P1, PT, R35, R226, PT ;  /* 0x000000e22300720c */ /* 0x000fe20003f26270 */
[----:B------:R-:W-:Y:S01]  /*7450*/  HMMA.16816.F32 R60, R56, R38, R60 ;  /* 0x00000026383c723c */ /* 0x000fe2000000183c */
[----:B------:R-:W-:Y:S02]  /*7460*/  FSEL R26, R20, -INF , !P2 ;  /* 0xff800000141a7808 */ /* 0x000fe40005000000 */
[----:B------:R-:W-:Y:S01]  /*7470*/  FSEL R24, R21, -INF , !P4 ;  /* 0xff80000015187808 */ /* 0x000fe20006000000 */
[----:B------:R-:W-:Y:S01]  /*7480*/  VIADD R21, R0, 0xffffffa8 ;  /* 0xffffffa800157836 */ /* 0x000fe20000000000 */
[----:B------:R-:W-:-:S02]  /*7490*/  FSEL R132, R16, -INF , !P1 ;  /* 0xff80000010847808 */ /* 0x000fc40004800000 */
[-C--:B------:R-:W-:Y:S02]  /*74a0*/  ISETP.GE.AND P2, PT, R169, R222.reuse, PT ;  /* 0x000000dea900720c */ /* 0x080fe40003f46270 */
[----:B------:R-:W-:Y:S02]  /*74b0*/  ISETP.GE.AND P1, PT, R33, R222, PT ;  /* 0x000000de2100720c */ /* 0x000fe40003f26270 */
[----:B------:R-:W-:Y:S01]  /*74c0*/  FSEL R173, R23, -INF , !P2 ;  /* 0xff80000017ad7808 */ /* 0x000fe20005000000 */
[C---:B------:R-:W-:Y:S01]  /*74d0*/  VIADD R23, R0.reuse, 0xffffffa9 ;  /* 0xffffffa900177836 */ /* 0x040fe20000000000 */
[----:B------:R-:W-:Y:S01]  /*74e0*/  FSEL R163, R19, -INF , !P1 ;  /* 0xff80000013a37808 */ /* 0x000fe20004800000 */
[----:B------:R-:W-:Y:S01]  /*74f0*/  VIADD R19, R0, 0xffffffb0 ;  /* 0xffffffb000137836 */ /* 0x000fe20000000000 */
[----:B------:R-:W-:Y:S02]  /*7500*/  ISETP.GE.AND P4, PT, R33, R226, PT ;  /* 0x000000e22100720c */ /* 0x000fe40003f86270 */
[----:B------:R-:W-:-:S02]  /*7510*/  ISETP.GE.AND P1, PT, R21, R222, PT ;  /* 0x000000de1500720c */ /* 0x000fc40003f26270 */
[----:B------:R-:W-:Y:S02]  /*7520*/  ISETP.GE.AND P2, PT, R35, R222, PT ;  /* 0x000000de2300720c */ /* 0x000fe40003f46270 */
[----:B------:R-:W-:Y:S01]  /*7530*/  FSEL R160, R17, -INF , !P4 ;  /* 0xff80000011a07808 */ /* 0x000fe20006000000 */
[----:B------:R-:W-:Y:S01]  /*7540*/  VIADD R17, R0, 0xffffffb1 ;  /* 0xffffffb100117836 */ /* 0x000fe20000000000 */
[----:B------:R-:W-:Y:S02]  /*7550*/  FSEL R167, R14, -INF , !P1 ;  /* 0xff8000000ea77808 */ /* 0x000fe40004800000 */
[----:B------:R-:W-:Y:S02]  /*7560*/  FSEL R161, R18, -INF , !P2 ;  /* 0xff80000012a17808 */ /* 0x000fe40005000000 */
[-C--:B------:R-:W-:Y:S02]  /*7570*/  ISETP.GE.AND P4, PT, R23, R226.reuse, PT ;  /* 0x000000e21700720c */ /* 0x080fe40003f86270 */
        /* <DEDUP_REMOVED lines=8> */
[-C--:B------:R-:W-:Y:S02]  /*7600*/  ISETP.GE.AND P4, PT, R17, R226.reuse, PT ;  /* 0x000000e21100720c */ /* 0x080fe40003f86270 */
[----:B------:R-:W-:Y:S02]  /*7610*/  FSEL R28, R11, -INF , !P1 ;  /* 0xff8000000b1c7808 */ /* 0x000fe40004800000 */
[----:B------:R-:W-:Y:S02]  /*7620*/  FSEL R165, R15, -INF , !P2 ;  /* 0xff8000000fa57808 */ /* 0x000fe40005000000 */
[----:B------:R-:W-:Y:S02]  /*7630*/  ISETP.GE.AND P1, PT, R13, R226, PT ;  /* 0x000000e20d00720c */ /* 0x000fe40003f26270 */
[----:B------:R-:W-:Y:S02]  /*7640*/  ISETP.GE.AND P2, PT, R19, R222, PT ;  /* 0x000000de1300720c */ /* 0x000fe40003f46270 */
[----:B------:R-:W-:-:S02]  /*7650*/  FMNMX3.FTZ R11, R134, R32, R34, !PT ;  /* 0x00000020860b7276 */ /* 0x000fc40007810022 */
[----:B------:R-:W-:Y:S02]  /*7660*/  FMNMX3.FTZ R8, R133, R41, R179, !PT ;  /* 0x0000002985087276 */ /* 0x000fe400078100b3 */
[----:B------:R-:W-:Y:S01]  /*7670*/  FSEL R43, R9, -INF , !P4 ;  /* 0xff800000092b7808 */ /* 0x000fe20006000000 */
[----:B------:R-:W-:Y:S01]  /*7680*/  VIADD R9, R0, 0xffffffb9 ;  /* 0xffffffb900097836 */ /* 0x000fe20000000000 */
[----:B------:R-:W-:Y:S02]  /*7690*/  FSEL R42, R4, -INF , !P1 ;  /* 0xff800000042a7808 */ /* 0x000fe40004800000 */
        /* <DEDUP_REMOVED lines=8> */
[----:B------:R-:W-:-:S02]  /*7720*/  FSEL R29, R6, -INF , !P2 ;  /* 0xff800000061d7808 */ /* 0x000fc40005000000 */
[----:B------:R-:W-:Y:S02]  /*7730*/  ISETP.GE.U32.AND P6, PT, R137, 0x3, PT ;  /* 0x000000038900780c */ /* 0x000fe40003fc6070 */
[C---:B------:R-:W-:Y:S02]  /*7740*/  ISETP.GE.AND P4, PT, R45.reuse, R236, PT ;  /* 0x000000ec2d00720c */ /* 0x040fe40003f86270 */
[----:B------:R-:W-:Y:S02]  /*7750*/  ISETP.GE.AND P2, PT, R45, R232, PT ;  /* 0x000000e82d00720c */ /* 0x000fe40003f46270 */
[----:B------:R-:W-:Y:S02]  /*7760*/  FSEL R45, R5, -INF , !P1 ;  /* 0xff800000052d7808 */ /* 0x000fe40004800000 */
        /* <DEDUP_REMOVED lines=8> */
[----:B------:R-:W-:Y:S02]  /*77f0*/  FMNMX3.FTZ R10, R10, R40, R43, !PT ;  /* 0x000000280a0a7276 */ /* 0x000fe4000781002b */
[----:B------:R-:W-:Y:S01]  /*7800*/  FMNMX3.FTZ R4, R4, R31, R28, !PT ;  /* 0x0000001f04047276 */ /* 0x000fe2000781001c */
[----:B------:R-:W-:Y:S06]  /*7810*/  @!P6 BRA `(.L_x_844) ;  /* 0x000000000064e947 */ /* 0x000fec0003800000 */
[----:B------:R-:W-:-:S04]  /*7820*/  VIADD R5, R137, 0xfffffffd ;  /* 0xfffffffd89057836 */ /* 0x000fc80000000000 */
[----:B------:R-:W-:-:S04]  /*7830*/  IMAD.WIDE.U32 R6, R5, R216, RZ ;  /* 0x000000d805067225 */ /* 0x000fc800078e00ff */
[----:B------:R-:W-:Y:S01]  /*7840*/  IMAD R5, R5, R217, R7 ;  /* 0x000000d905057224 */ /* 0x000fe200078e0207 */
[CC--:B------:R-:W-:Y:S02]  /*7850*/  LEA R14, P1, R6.reuse, R203.reuse, 0x7 ;  /* 0x000000cb060e7211 */ /* 0x0c0fe400078238ff */
[C---:B------:R-:W-:Y:S02]  /*7860*/  LEA R7, P0, R6.reuse, R218, 0x6 ;  /* 0x000000da06077211 */ /* 0x040fe400078030ff */
[C-C-:B------:R-:W-:Y:S02]  /*7870*/  LEA.HI.X R15, R6.reuse, R202, R5.reuse, 0x7, P1 ;  /* 0x000000ca060f7211 */ /* 0x140fe400008f3c05 */
[----:B------:R-:W-:Y:S02]  /*7880*/  LEA.HI.X R5, R6, R138, R5, 0x6, P0 ;  /* 0x0000008a06057211 */ /* 0x000fe400000f3405 */
[----:B------:R-:W-:Y:S01]  /*7890*/  LEA R38, P0, R7, R203, 0x1 ;  /* 0x000000cb07267211 */ /* 0x000fe200078008ff */
[----:B------:R-:W-:Y:S01]  /*78a0*/  @!PT LDS RZ, [RZ] ;  /* 0x00000000fffff984 */ /* 0x000fe20000000800 */
[----:B------:R-:W-:Y:S01]  /*78b0*/  @!PT LDS RZ, [RZ] ;  /* 0x00000000fffff984 */ /* 0x000fe20000000800 */
[----:B------:R-:W-:Y:S01]  /*78c0*/  @!PT LDS RZ, [RZ] ;  /* 0x00000000fffff984 */ /* 0x000fe20000000800 */
[----:B------:R1:W-:Y:S01]  /*78d0*/  LDGSTS.E.BYPASS.LTC128B.128 [R206+0x4000], desc[UR20][R14.64] ;  /* 0x040000000ece7fae */ /* 0x0003e2000b981a14 */
[----:B------:R-:W-:-:S02]  /*78e0*/  IADD3 R6, P1, PT, R218, R7, RZ ;  /* 0x00000007da067210 */ /* 0x000fc40007f3e0ff */
[-CC-:B------:R-:W-:Y:S02]  /*78f0*/  LEA.HI.X R39, R7, R202.reuse, R5.reuse, 0x1, P0 ;  /* 0x000000ca07277211 */ /* 0x180fe400000f0c05 */
[----:B------:R-:W-:Y:S01]  /*7900*/  LEA R8, P0, R216, R7, 0x5 ;  /* 0x00000007d8087211 */ /* 0x000fe200078028ff */
[----:B------:R-:W-:Y:S01]  /*7910*/  IMAD.X R7, R138, 0x1, R5, P1 ;  /* 0x000000018a077824 */ /* 0x000fe200008e0605 */
[----:B------:R-:W-:Y:S01]  /*7920*/  LEA R58, P1, R6, R203, 0x1 ;  /* 0x000000cb063a7211 */ /* 0x000fe200078208ff */
[----:B------:R1:W-:Y:S01]  /*7930*/  LDGSTS.E.BYPASS.LTC128B.128 [R206+0x4800], desc[UR20][R38.64] ;  /* 0x0480000026ce7fae */ /* 0x0003e2000b981a14 */
[----:B------:R-:W-:Y:S02]  /*7940*/  LEA.HI.X R5, R216, R5, R217, 0x5, P0 ;  /* 0x00000005d8057211 */ /* 0x000fe400000f2cd9 */
[----:B------:R-:W-:Y:S02]  /*7950*/  LEA R56, P0, R8, R203, 0x1 ;  /* 0x000000cb08387211 */ /* 0x000fe400078008ff */
[----:B------:R-:W-:-:S02]  /*7960*/  LEA.HI.X R59, R6, R202, R7, 0x1, P1 ;  /* 0x000000ca063b7211 */ /* 0x000fc400008f0c07 */
[----:B------:R-:W-:-:S03]  /*7970*/  LEA.HI.X R57, R8, R202, R5, 0x1, P0 ;  /* 0x000000ca08397211 */ /* 0x000fc600000f0c05 */
[----:B------:R1:W-:Y:S04]  /*7980*/  LDGSTS.E.BYPASS.LTC128B.128 [R206+0x5000], desc[UR20][R58.64] ;  /* 0x050000003ace7fae */ /* 0x0003e8000b981a14 */
[----:B------:R1:W-:Y:S04]  /*7990*/  LDGSTS.E.BYPASS.LTC128B.128 [R206+0x5800], desc[UR20][R56.64] ;  /* 0x0580000038ce7fae */ /* 0x0003e8000b981a14 */
[----:B------:R-:W0:Y:S02]  /*79a0*/  LDGDEPBAR ;  /* 0x00000000000079af */ /* 0x000e240000000000 */
.L_x_844:
[----:B------:R-:W-:Y:S01]  /*79b0*/  FMNMX3.FTZ R5, R10, R42, R45, !PT ;  /* 0x0000002a0a057276 */ /* 0x000fe2000781002d */
[----:B------:R-:W-:Y:S01]  /*79c0*/  UIADD3 UR19, UPT, UPT, UR23, 0x32370b8f, URZ ;  /* 0x32370b8f17137890 */ /* 0x000fe2000fffe0ff */
[----:B------:R-:W-:Y:S01]  /*79d0*/  FMNMX3.FTZ R4, R4, R29, R44, !PT ;  /* 0x0000001d04047276 */ /* 0x000fe2000781002c */
[----:B------:R-:W-:Y:S01]  /*79e0*/  UIADD3 UR13, UPT, UPT, UR23, 0x76cf5d0a, URZ ;  /* 0x76cf5d0a170d7890 */ /* 0x000fe2000fffe0ff */
[----:B------:R-:W-:Y:S01]  /*79f0*/  LEA R7, R137, 0xfffffffc, 0x1 ;  /* 0xfffffffc89077811 */ /* 0x000fe200078e08ff */
[----:B------:R-:W2:Y:S01]  /*7a00*/  SHFL.BFLY PT, R8, R5, 0x2, 0x1f ;  /* 0x0c401f0005087f89 */ /* 0x000ea200000e0000 */
[----:B------:R-:W-:Y:S01]  /*7a10*/  FSEL R54, R157, -INF , !P5 ;  /* 0xff8000009d367808 */ /* 0x000fe20006800000 */
[----:B------:R-:W-:Y:S01]  /*7a20*/  UIADD3 UR7, UPT, UPT, UR23, -0x56f99767, URZ ;  /* 0xa906689917077890 */ /* 0x000fe2000fffe0ff */
[----:B------:R-:W-:Y:S01]  /*7a30*/  LOP3.LUT R7, R7, UR23, R231, 0x96, !PT ;  /* 0x0000001707077c12 */ /* 0x000fe2000f8e96e7 */
[----:B------:R-:W3:Y:S01]  /*7a40*/  SHFL.BFLY PT, R11, R4, 0x2, 0x1f ;  /* 0x0c401f00040b7f89 */ /* 0x000ee200000e0000 */
[----:B------:R-:W-:Y:S01]  /*7a50*/  FSEL R156, R152, -INF , !P4 ;  /* 0xff800000989c7808 */ /* 0x000fe20006000000 */
[----:B------:R-:W-:Y:S01]  /*7a60*/  UIADD3 UR18, UPT, UPT, UR23, -0x126145ec, URZ ;  /* 0xed9eba1417127890 */ /* 0x000fe2000fffe0ff */
[-C--:B------:R-:W-:Y:S01]  /*7a70*/  ISETP.GE.AND P5, PT, R51, R236.reuse, PT ;  /* 0x000000ec3300720c */ /* 0x080fe20003fa6270 */
[----:B------:R-:W-:Y:S01]  /*7a80*/  IMAD.WIDE.U32 R6, R7, -0x326172a9, RZ ;  /* 0xcd9e8d5707067825 */ /* 0x000fe200078e00ff */
[----:B------:R-:W-:Y:S01]  /*7a90*/  ISETP.GE.AND P4, PT, R169, R236, PT ;  /* 0x000000eca900720c */ /* 0x000fe20003f86270 */
[----:B------:R-:W-:Y:S01]  /*7aa0*/  UIADD3 UR4, UPT, UPT, UR23, 0x646e171e, URZ ;  /* 0x646e171e17047890 */ /* 0x000fe2000fffe0ff */
[----:B------:R-:W-:-:S02]  /*7ab0*/  FSEL R152, R148, -INF , !P5 ;  /* 0xff80000094987808 */ /* 0x000fc40006800000 */
[----:B------:R-:W-:Y:S02]  /*7ac0*/  LOP3.LUT R174, R6, UR12, R209, 0x96, !PT ;  /* 0x0000000c06ae7c12 */ /* 0x000fe4000f8e96d1 */
[----:B------:R-:W-:Y:S02]  /*7ad0*/  FSEL R158, R149, -INF , !P4 ;  /* 0xff800000959e7808 */ /* 0x000fe40006000000 */
[-C--:B------:R-:W-:Y:S01]  /*7ae0*/  ISETP.GE.AND P0, PT, R47, R232.reuse, PT ;  /* 0x000000e82f00720c */ /* 0x080fe20003f06270 */
[----:B------:R-:W-:Y:S01]  /*7af0*/  IMAD.WIDE.U32 R174, R174, -0x2daee0ad, RZ ;  /* 0xd2511f53aeae7825 */ /* 0x000fe200078e00ff */
[----:B-1----:R-:W-:Y:S02]  /*7b00*/  FSEL R57, R159, -INF , !P3 ;  /* 0xff8000009f397808 */ /* 0x002fe40005800000 */
[----:B------:R-:W-:Y:S02]  /*7b10*/  FSEL R157, R154, -INF , !P2 ;  /* 0xff8000009a9d7808 */ /* 0x000fe40005000000 */
[----:B------:R-:W-:-:S02]  /*7b20*/  ISETP.GE.AND P3, PT, R51, R232, PT ;  /* 0x000000e83300720c */ /* 0x000fc40003f66270 */
[----:B--2---:R-:W-:Y:S02]  /*7b30*/  FMNMX.FTZ R8, R5, R8, !PT ;  /* 0x0000000805087209 */ /* 0x004fe40007810000 */
[----:B------:R-:W-:Y:S02]  /*7b40*/  LOP3.LUT R5, R238, UR6, R7, 0x96, !PT ;  /* 0x00000006ee057c12 */ /* 0x000fe4000f8e9607 */
[----:B---3--:R-:W-:Y:S01]  /*7b50*/  FMNMX.FTZ R11, R4, R11, !PT ;  /* 0x0000000b040b7209 */ /* 0x008fe20007810000 */
[----:B------:R-:W1:Y:S01]  /*7b60*/  SHFL.BFLY PT, R213, R8, 0x1, 0x1f ;  /* 0x0c201f0008d57f89 */ /* 0x000e6200000e0000 */
[----:B------:R-:W-:Y:S01]  /*7b70*/  ISETP.GE.AND P2, PT, R169, R232, PT ;  /* 0x000000e8a900720c */ /* 0x000fe20003f46270 */
[----:B------:R-:W-:Y:S01]  /*7b80*/  IMAD.WIDE.U32 R148, R5, -0x2daee0ad, RZ ;  /* 0xd2511f5305947825 */ /* 0x000fe200078e00ff */
[----:B------:R-:W-:Y:S01]  /*7b90*/  FSEL R159, R155, -INF , !P0 ;  /* 0xff8000009b9f7808 */ /* 0x000fe20004000000 */
[----:B------:R-:W2:Y:S01]  /*7ba0*/  SHFL.BFLY PT, R212, R11, 0x1, 0x1f ;  /* 0x0c201f000bd47f89 */ /* 0x000ea200000e0000 */
[----:B------:R-:W-:-:S02]  /*7bb0*/  FSEL R155, R150, -INF , !P3 ;  /* 0xff800000969b7808 */ /* 0x000fc40005800000 */
[----:B------:R-:W-:Y:S02]  /*7bc0*/  LOP3.LUT R4, R210, UR13, R149, 0x96, !PT ;  /* 0x0000000dd2047c12 */ /* 0x000fe4000f8e9695 */
[----:B------:R-:W-:Y:S02]  /*7bd0*/  LOP3.LUT R148, R148, UR19, R175, 0x96, !PT ;  /* 0x0000001394947c12 */ /* 0x000fe4000f8e96af */
[----:B------:R-:W-:Y:S01]  /*7be0*/  FSEL R169, R151, -INF , !P2 ;  /* 0xff80000097a97808 */ /* 0x000fe20005000000 */
[----:B------:R-:W-:Y:S01]  /*7bf0*/  IMAD.WIDE.U32 R150, R4, -0x326172a9, RZ ;  /* 0xcd9e8d5704967825 */ /* 0x000fe200078e00ff */
[-C--:B------:R-:W-:Y:S02]  /*7c00*/  ISETP.GE.AND P1, PT, R47, R236.reuse, PT ;  /* 0x000000ec2f00720c */ /* 0x080fe40003f26270 */
[----:B------:R-:W-:Y:S01]  /*7c10*/  ISETP.GE.AND P5, PT, R33, R236, PT ;  /* 0x000000ec2100720c */ /* 0x000fe20003fa6270 */
[----:B------:R-:W-:Y:S01]  /*7c20*/  IMAD.WIDE.U32 R148, R148, -0x326172a9, RZ ;  /* 0xcd9e8d5794947825 */ /* 0x000fe200078e00ff */
[----:B------:R-:W-:-:S02]  /*7c30*/  LOP3.LUT R4, R208, UR11, R151, 0x96, !PT ;  /* 0x0000000bd0047c12 */ /* 0x000fc4000f8e9697 */
[----:B------:R-:W-:Y:S02]  /*7c40*/  FSEL R154, R153, -INF , !P1 ;  /* 0xff800000999a7808 */ /* 0x000fe40004800000 */
[----:B------:R-:W-:Y:S01]  /*7c50*/  LOP3.LUT R150, R150, UR10, R149, 0x96, !PT ;  /* 0x0000000a96967c12 */ /* 0x000fe2000f8e9695 */
[----:B------:R-:W-:Y:S01]  /*7c60*/  IMAD.WIDE.U32 R4, R4, -0x2daee0ad, RZ ;  /* 0xd2511f5304047825 */ /* 0x000fe200078e00ff */
[----:B------:R-:W-:Y:S02]  /*7c70*/  ISETP.GE.AND P3, PT, R33, R232, PT ;  /* 0x000000e82100720c */ /* 0x000fe40003f66270 */
[C---:B------:R-:W-:Y:S01]  /*7c80*/  ISETP.GE.AND P1, PT, R35.reuse, R236, PT ;  /* 0x000000ec2300720c */ /* 0x040fe20003f26270 */
[----:B------:R-:W-:Y:S01]  /*7c90*/  IMAD.WIDE.U32 R150, R150, -0x2daee0ad, RZ ;  /* 0xd2511f5396967825 */ /* 0x000fe200078e00ff */
[----:B------:R-:W-:Y:S02]  /*7ca0*/  ISETP.GE.AND P0, PT, R35, R232, PT ;  /* 0x000000e82300720c */ /* 0x000fe40003f06270 */
[----:B------:R-:W-:-:S02]  /*7cb0*/  FSEL R145, R145, -INF , !P5 ;  /* 0xff80000091917808 */ /* 0x000fc40006800000 */
[----:B-1----:R-:W-:Y:S02]  /*7cc0*/  FMNMX.FTZ R213, R8, R213, !PT ;  /* 0x000000d508d57209 */ /* 0x002fe40007810000 */
[----:B------:R-:W-:Y:S01]  /*7cd0*/  FSEL R147, R147, -INF , !P3 ;  /* 0xff80000093937808 */ /* 0x000fe20005800000 */
[----:B------:R-:W1:Y:S01]  /*7ce0*/  LDC R8, c[0x0][0x4f8] ;  /* 0x00013e00ff087b82 */ /* 0x000e620000000800 */
[----:B------:R-:W-:Y:S01]  /*7cf0*/  ISETP.GE.AND P5, PT, R19, R236, PT ;  /* 0x000000ec1300720c */ /* 0x000fe20003fa6270 */
[----:B------:R-:W-:Y:S01]  /*7d00*/  FMUL.FTZ R47, R213, UR24 ;  /* 0x00000018d52f7c20 */ /* 0x000fe20008410000 */
[----:B--2---:R-:W-:Y:S02]  /*7d10*/  FMNMX.FTZ R212, R11, R212, !PT ;  /* 0x000000d40bd47209 */ /* 0x004fe40007810000 */
[----:B------:R-:W-:Y:S02]  /*7d20*/  FSEL R144, R144, -INF , !P1 ;  /* 0xff80000090907808 */ /* 0x000fe40004800000 */
[----:B------:R-:W-:Y:S01]  /*7d30*/  FSEL R146, R146, -INF , !P0 ;  /* 0xff80000092927808 */ /* 0x000fe20004000000 */
[----:B------:R-:W-:Y:S01]  /*7d40*/  FMUL.FTZ R46, R212, UR24 ;  /* 0x00000018d42e7c20 */ /* 0x000fe20008410000 */
[----:B------:R-:W-:-:S02]  /*7d50*/  ISETP.GE.AND P3, PT, R19, R232, PT ;  /* 0x000000e81300720c */ /* 0x000fc40003f66270 */
[C---:B------:R-:W-:Y:S02]  /*7d60*/  ISETP.GE.AND P1, PT, R23.reuse, R236, PT ;  /* 0x000000ec1700720c */ /* 0x040fe40003f26270 */
[----:B------:R-:W-:Y:S02]  /*7d70*/  ISETP.GE.AND P0, PT, R23, R232, PT ;  /* 0x000000e81700720c */ /* 0x000fe40003f06270 */
[----:B------:R-:W-:Y:S02]  /*7d80*/  LOP3.LUT R4, R4, UR7, R151, 0x96, !PT ;  /* 0x0000000704047c12 */ /* 0x000fe4000f8e9697 */
[----:B------:R-:W-:Y:S02]  /*7d90*/  FSEL R64, R64, -INF , !P5 ;  /* 0xff80000040407808 */ /* 0x000fe40006800000 */
[----:B------:R-:W-:Y:S02]  /*7da0*/  FSETP.NEU.FTZ.AND P5, PT, R213, -INF , PT ;  /* 0xff800000d500780b */ /* 0x000fe40003fbd000 */
[----:B------:R-:W-:-:S02]  /*7db0*/  FSEL R66, R66, -INF , !P3 ;  /* 0xff80000042427808 */ /* 0x000fc40005800000 */
[----:B------:R-:W-:Y:S02]  /*7dc0*/  FSEL R141, R141, -INF , !P1 ;  /* 0xff8000008d8d7808 */ /* 0x000fe40004800000 */
[----:B------:R-:W-:Y:S02]  /*7dd0*/  FSEL R143, R143, -INF , !P0 ;  /* 0xff8000008f8f7808 */ /* 0x000fe40004000000 */
[----:B------:R-:W-:Y:S02]  /*7de0*/  FSETP.NEU.FTZ.AND P3, PT, R212, -INF , PT ;  /* 0xff800000d400780b */ /* 0x000fe40003f7d000 */
[C---:B------:R-:W-:Y:S02]  /*7df0*/  ISETP.GE.AND P1, PT, R13.reuse, R236, PT ;  /* 0x000000ec0d00720c */ /* 0x040fe40003f26270 */
[----:B------:R-:W-:Y:S01]  /*7e00*/  ISETP.GE.AND P0, PT, R13, R232, PT ;  /* 0x000000e80d00720c */ /* 0x000fe20003f06270 */
[----:B------:R-:W-:Y:S01]  /*7e10*/  IMAD.WIDE.U32 R12, R4, -0x326172a9, RZ ;  /* 0xcd9e8d57040c7825 */ /* 0x000fe200078e00ff */
[----:B------:R-:W-:-:S02]  /*7e20*/  LOP3.LUT R174, R174, UR18, R5, 0x96, !PT ;  /* 0x00000012aeae7c12 */ /* 0x000fc4000f8e9605 */
[----:B------:R-:W-:Y:S01]  /*7e30*/  FSEL R47, R47, RZ, P5 ;  /* 0x000000ff2f2f7208 */ /* 0x000fe20002800000 */
[----:B------:R-:W-:Y:S01]  /*7e40*/  IMAD.MOV.U32 R10, RZ, RZ, R12 ;  /* 0x000000ffff0a7224 */ /* 0x000fe200078e000c */
[----:B------:R-:W-:Y:S01]  /*7e50*/  FSEL R46, R46, RZ, P3 ;  /* 0x000000ff2e2e7208 */ /* 0x000fe20001800000 */
[----:B------:R-:W-:Y:S01]  /*7e60*/  IMAD.WIDE.U32 R174, R174, -0x326172a9, RZ ;  /* 0xcd9e8d57aeae7825 */ /* 0x000fe200078e00ff */
[----:B------:R-:W-:-:S03]  /*7e70*/  LOP3.LUT R56, R240, UR6, R7, 0x96, !PT ;  /* 0x00000006f0387c12 */ /* 0x000fc6000f8e9607 */
        /* <DEDUP_REMOVED lines=8> */
[C---:B------:R-:W-:Y:S01]  /*7f00*/  ISETP.GE.AND P4, PT, R21.reuse, R236, PT ;  /* 0x000000ec1500720c */ /* 0x040fe20003f86270 */
[----:B------:R-:W-:Y:S01]  /*7f10*/  MUFU.EX2 R38, R38 ;  /* 0x0000002600267308 */ /* 0x000fe20000000800 */
[----:B------:R-:W-:Y:S01]  /*7f20*/  ISETP.GE.AND P2, PT, R21, R232, PT ;  /* 0x000000e81500720c */ /* 0x000fe20003f46270 */
[----:B------:R-:W-:Y:S01]  /*7f30*/  IMAD.WIDE.U32 R242, R56, -0x2daee0ad, RZ ;  /* 0xd2511f5338f27825 */ /* 0x000fe200078e00ff */
[----:B------:R-:W-:Y:S01]  /*7f40*/  PRMT R7, R12, 0x7771, RZ ;  /* 0x000077710c077816 */ /* 0x000fe200000000ff */
[----:B------:R-:W-:Y:S01]  /*7f50*/  MUFU.EX2 R35, R35 ;  /* 0x0000002300237308 */ /* 0x000fe20000000800 */
[----:B------:R-:W-:Y:S01]  /*7f60*/  LOP3.LUT R10, R10, 0xff, RZ, 0xc0, !PT ;  /* 0x000000ff0a0a7812 */ /* 0x000fe200078ec0ff */
[----:B------:R-:W-:Y:S01]  /*7f70*/  FFMA.FTZ R151, R26, UR24, -R47 ;  /* 0x000000181a977c23 */ /* 0x000fe2000801082f */
[----:B------:R-:W-:Y:S01]  /*7f80*/  FSEL R5, R213, RZ, P5 ;  /* 0x000000ffd5057208 */ /* 0x000fe20002800000 */
[----:B------:R-:W-:Y:S01]  /*7f90*/  MUFU.EX2 R36, R36 ;  /* 0x0000002400247308 */ /* 0x000fe20000000800 */
[----:B------:R-:W-:Y:S01]  /*7fa0*/  FSEL R4, R212, RZ, P3 ;  /* 0x000000ffd4047208 */ /* 0x000fe20001800000 */
[----:B------:R-:W-:Y:S01]  /*7fb0*/  FFMA.FTZ R165, R165, UR24, -R46 ;  /* 0x00000018a5a57c23 */ /* 0x000fe2000801082e */
[----:B------:R-:W-:Y:S01]  /*7fc0*/  LOP3.LUT R21, R174, UR8, R13, 0x96, !PT ;  /* 0x00000008ae157c12 */ /* 0x000fe2000f8e960d */
[----:B------:R-:W-:Y:S01]  /*7fd0*/  MUFU.EX2 R33, R33 ;  /* 0x0000002100217308 */ /* 0x000fe20000000800 */
[C---:B------:R-:W-:Y:S01]  /*7fe0*/  ISETP.GE.AND P5, PT, R9.reuse, R236, PT ;  /* 0x000000ec0900720c */ /* 0x040fe20003fa6270 */
[----:B------:R-:W-:Y:S01]  /*7ff0*/  FADD.FTZ R5, R134, -R5 ;  /* 0x8000000586057221 */ /* 0x000fe20000010000 */
[----:B------:R-:W-:Y:S01]  /*8000*/  ISETP.GE.AND P3, PT, R9, R232, PT ;  /* 0x000000e80900720c */ /* 0x000fe20003f66270 */
[----:B------:R-:W-:Y:S01]  /*8010*/  MUFU.EX2 R34, R34 ;  /* 0x0000002200227308 */ /* 0x000fe20000000800 */
[----:B------:R-:W-:Y:S01]  /*8020*/  LOP3.LUT R51, R6, UR12, R221, 0x96, !PT ;  /* 0x0000000c06337c12 */ /* 0x000fe2000f8e96dd */
[----:B------:R-:W-:Y:S01]  /*8030*/  FADD.FTZ R4, R133, -R4 ;  /* 0x8000000485047221 */ /* 0x000fe20000010000 */
[C---:B------:R-:W-:Y:S01]  /*8040*/  PRMT R9, R12.reuse, 0x7773, RZ ;  /* 0x000077730c097816 */ /* 0x040fe200000000ff */
[----:B------:R-:W-:Y:S01]  /*8050*/  MUFU.EX2 R32, R32 ;  /* 0x0000002000207308 */ /* 0x000fe20000000800 */
[----:B------:R-:W-:Y:S01]  /*8060*/  PRMT R6, R12, 0x7772, RZ ;  /* 0x000077720c067816 */ /* 0x000fe200000000ff */
[----:B------:R-:W-:Y:S01]  /*8070*/  FMUL.FTZ R41, R5, UR24 ;  /* 0x0000001805297c20 */ /* 0x000fe20008410000 */
[----:B------:R-:W-:Y:S01]  /*8080*/  PRMT R7, R10, 0x5410, R7 ;  /* 0x000054100a077816 */ /* 0x000fe20000000007 */
[----:B------:R-:W-:Y:S01]  /*8090*/  MUFU.EX2 R30, R30 ;  /* 0x0000001e001e7308 */ /* 0x000fe20000000800 */
[C---:B------:R-:W-:Y:S01]  /*80a0*/  LOP3.LUT R12, R21.reuse, 0xffff, RZ, 0xc0, !PT ;  /* 0x0000ffff150c7812 */ /* 0x040fe200078ec0ff */
[----:B------:R-:W-:Y:S01]  /*80b0*/  FMUL.FTZ R39, R4, UR24 ;  /* 0x0000001804277c20 */ /* 0x000fe20008410000 */
[----:B------:R-:W-:Y:S01]  /*80c0*/  PRMT R10, R21, 0x7632, R10 ;  /* 0x00007632150a7816 */ /* 0x000fe2000000000a */
[----:B------:R-:W-:Y:S01]  /*80d0*/  MUFU.EX2 R37, R37 ;  /* 0x0000002500257308 */ /* 0x000fe20000000800 */
[----:B------:R-:W-:Y:S01]  /*80e0*/  PRMT R6, R6, 0x5410, R9 ;  /* 0x0000541006067816 */ /* 0x000fe20000000009 */
[----:B------:R-:W-:Y:S01]  /*80f0*/  IMAD.WIDE.U32 R178, R51, -0x2daee0ad, RZ ;  /* 0xd2511f5333b27825 */ /* 0x000fe200078e00ff */
[----:B-1----:R-:W-:Y:S01]  /*8100*/  LOP3.LUT R8, R8, 0xff, RZ, 0xc0, !PT ;  /* 0x000000ff08087812 */ /* 0x002fe200078ec0ff */
[----:B------:R-:W1:Y:S01]  /*8110*/  MUFU.EX2 R41, R41 ;  /* 0x0000002900297308 */ /* 0x000e620000000800 */
[----:B------:R-:W-:Y:S01]  /*8120*/  LOP3.LUT R9, R21, 0xff, RZ, 0xc0, !PT ;  /* 0x000000ff15097812 */ /* 0x000fe200078ec0ff */
[----:B------:R-:W-:Y:S01]  /*8130*/  FFMA.FTZ R163, R163, UR24, -R46 ;  /* 0x00000018a3a37c23 */ /* 0x000fe2000801082e */
[----:B------:R-:W-:Y:S01]  /*8140*/  SHF.R.U32.HI R12, RZ, 0x8, R12 ;  /* 0x00000008ff0c7819 */ /* 0x000fe2000001160c */
[----:B------:R-:W-:Y:S01]  /*8150*/  IMAD R214, R8, 0x10000, R8 ;  /* 0x0001000008d67824 */ /* 0x000fe200078e0208 */
[----:B------:R-:W-:Y:S01]  /*8160*/  SHF.R.U32.HI R21, RZ, 0x18, R21 ;  /* 0x00000018ff157819 */ /* 0x000fe20000011615 */
[----:B------:R-:W2:Y:S01]  /*8170*/  MUFU.EX2 R39, R39 ;  /* 0x0000002700277308 */ /* 0x000ea20000000800 */
[----:B------:R-:W-:-:S02]  /*8180*/  LOP3.LUT R10, R10, 0xff, RZ, 0xc0, !PT ;  /* 0x000000ff0a0a7812 */ /* 0x000fc400078ec0ff */
[----:B------:R-:W-:Y:S01]  /*8190*/  PRMT R9, R9, 0x5410, R12 ;  /* 0x0000541009097816 */ /* 0x000fe2000000000c */
[----:B------:R-:W-:Y:S01]  /*81a0*/  MUFU.EX2 R151, R151 ;  /* 0x0000009700977308 */ /* 0x000fe20000000800 */
[----:B------:R-:W-:Y:S01]  /*81b0*/  PRMT R21, R10, 0x5410, R21 ;  /* 0x000054100a157816 */ /* 0x000fe20000000015 */
[----:B------:R-:W-:Y:S01]  /*81c0*/  LDSM.16.MT88.4 R12, [R181+0x6000] ;  /* 0x00600000b50c783b */ /* 0x000fe20000004200 */
[----:B------:R-:W-:Y:S01]  /*81d0*/  LOP3.LUT R23, R6, 0xff00ff, RZ, 0xc0, !PT ;  /* 0x00ff00ff06177812 */ /* 0x000fe200078ec0ff */
[-C--:B-1----:R-:W-:Y:S01]  /*81e0*/  FMUL.FTZ R124, R124, R41.reuse ;  /* 0x000000297c7c7220 */ /* 0x082fe20000410000 */
[--C-:B------:R-:W-:Y:S01]  /*81f0*/  HSET2.LE.AND R22, R7, R214.reuse, PT ;  /* 0x000000d607167233 */ /* 0x100fe20003803000 */
[-C--:B------:R-:W-:Y:S01]  /*8200*/  FMUL.FTZ R125, R125, R41.reuse ;  /* 0x000000297d7d7220 */ /* 0x080fe20000410000 */
[--C-:B------:R-:W-:Y:S01]  /*8210*/  HSET2.LE.AND R20, R9, R214.reuse, PT ;  /* 0x000000d609147233 */ /* 0x100fe20003803000 */
[----:B------:R-:W-:Y:S01]  /*8220*/  FMUL.FTZ R120, R120, R41 ;  /* 0x0000002978787220 */ /* 0x000fe20000410000 */
[--C-:B------:R-:W-:Y:S01]  /*8230*/  HSET2.LE.AND R23, R23, R214.reuse, PT ;  /* 0x000000d617177233 */ /* 0x100fe20003803000 */
[----:B------:R-:W-:Y:S01]  /*8240*/  LDSM.16.MT88.4 R8, [R180+0x6000] ;  /* 0x00600000b408783b */ /* 0x000fe20000004200 */
[----:B------:R-:W-:Y:S01]  /*8250*/  HSET2.LE.AND R21, R21, R214, PT ;  /* 0x000000d615157233 */ /* 0x000fe20003803000 */
[-C--:B--2---:R-:W-:Y:S01]  /*8260*/  FMUL.FTZ R126, R126, R39.reuse ;  /* 0x000000277e7e7220 */ /* 0x084fe20000410000 */
[----:B------:R-:W-:Y:S01]  /*8270*/  F2FP.F16.F32.PACK_AB R7, R35, R38 ;  /* 0x000000262307723e */ /* 0x000fe200000000ff */
[----:B------:R-:W-:Y:S01]  /*8280*/  FMUL.FTZ R127, R127, R39 ;  /* 0x000000277f7f7220 */ /* 0x000fe20000410000 */
[----:B------:R-:W-:Y:S01]  /*8290*/  F2FP.F16.F32.PACK_AB R6, R32, R34 ;  /* 0x000000222006723e */ /* 0x000fe200000000ff */
[----:B------:R-:W-:Y:S01]  /*82a0*/  FMUL.FTZ R121, R121, R41 ;  /* 0x0000002979797220 */ /* 0x000fe20000410000 */
[----:B------:R-:W-:Y:S01]  /*82b0*/  F2FP.F16.F32.PACK_AB R5, R33, R36 ;  /* 0x000000242105723e */ /* 0x000fe200000000ff */
[-C--:B------:R-:W-:Y:S01]  /*82c0*/  FMUL.FTZ R122, R122, R39.reuse ;  /* 0x000000277a7a7220 */ /* 0x080fe20000410000 */
[----:B------:R-:W-:Y:S01]  /*82d0*/  F2FP.F16.F32.PACK_AB R4, R37, R30 ;  /* 0x0000001e2504723e */ /* 0x000fe200000000ff */
[----:B------:R-:W-:Y:S01]  /*82e0*/  FMUL.FTZ R123, R123, R39 ;  /* 0x000000277b7b7220 */ /* 0x000fe20000410000 */
[----:B------:R-:W-:Y:S01]  /*82f0*/  FSEL R140, R140, -INF , !P4 ;  /* 0xff8000008c8c7808 */ /* 0x000fe20006000000 */
[-C--:B------:R-:W-:Y:S01]  /*8300*/  FMUL.FTZ R72, R72, R41.reuse ;  /* 0x0000002948487220 */ /* 0x080fe20000410000 */
[----:B------:R-:W-:Y:S01]  /*8310*/  FSEL R142, R142, -INF , !P2 ;  /* 0xff8000008e8e7808 */ /* 0x000fe20005000000 */
[----:B------:R-:W-:Y:S01]  /*8320*/  FMUL.FTZ R73, R73, R41 ;  /* 0x0000002949497220 */ /* 0x000fe20000410000 */
[C---:B------:R-:W-:Y:S01]  /*8330*/  ISETP.GE.AND P4, PT, R17.reuse, R236, PT ;  /* 0x000000ec1100720c */ /* 0x040fe20003f86270 */
[-C--:B------:R-:W-:Y:S01]  /*8340*/  FMUL.FTZ R74, R74, R39.reuse ;  /* 0x000000274a4a7220 */ /* 0x080fe20000410000 */
[----:B------:R-:W-:Y:S01]  /*8350*/  ISETP.GE.AND P2, PT, R17, R232, PT ;  /* 0x000000e81100720c */ /* 0x000fe20003f46270 */
[----:B------:R-:W-:Y:S01]  /*8360*/  FMUL.FTZ R75, R75, R39 ;  /* 0x000000274b4b7220 */ /* 0x000fe20000410000 */
[----:B------:R-:W-:Y:S01]  /*8370*/  LOP3.LUT R20, R7, R20, RZ, 0xc0, !PT ;  /* 0x0000001407147212 */ /* 0x000fe200078ec0ff */
[----:B------:R-:W1:Y:S01]  /*8380*/  LDSM.16.MT88.4 R16, [R185+0x6000] ;  /* 0x00600000b910783b */ /* 0x000e620000004200 */
[----:B------:R-:W-:Y:S01]  /*8390*/  LOP3.LUT R21, R6, R21, RZ, 0xc0, !PT ;  /* 0x0000001506157212 */ /* 0x000fe200078ec0ff */
[-C--:B------:R-:W-:Y:S01]  /*83a0*/  FMUL.FTZ R76, R76, R41.reuse ;  /* 0x000000294c4c7220 */ /* 0x080fe20000410000 */
[----:B------:R-:W-:Y:S01]  /*83b0*/  LOP3.LUT R22, R5, R22, RZ, 0xc0, !PT ;  /* 0x0000001605167212 */ /* 0x000fe200078ec0ff */
[----:B------:R-:W-:Y:S01]  /*83c0*/  FMUL.FTZ R77, R77, R41 ;  /* 0x000000294d4d7220 */ /* 0x000fe20000410000 */
[----:B------:R-:W-:Y:S01]  /*83d0*/  LOP3.LUT R23, R4, R23, RZ, 0xc0, !PT ;  /* 0x0000001704177212 */ /* 0x000fe200078ec0ff */
[-C--:B------:R-:W-:Y:S01]  /*83e0*/  FMUL.FTZ R78, R78, R39.reuse ;  /* 0x000000274e4e7220 */ /* 0x080fe20000410000 */
[----:B------:R-:W-:Y:S01]  /*83f0*/  LDSM.16.MT88.4 R4, [R139+0x6000] ;  /* 0x006000008b04783b */ /* 0x000fe20000004200 */
[----:B------:R-:W-:Y:S01]  /*8400*/  FMNMX3.FTZ R59, R136, R50, R52, !PT ;  /* 0x00000032883b7276 */ /* 0x000fe20007810034 */
[----:B------:R-:W-:Y:S01]  /*8410*/  FMUL.FTZ R79, R79, R39 ;  /* 0x000000274f4f7220 */ /* 0x000fe20000410000 */
[----:B------:R-:W-:Y:S01]  /*8420*/  FMNMX3.FTZ R58, R135, R53, R55, !PT ;  /* 0x00000035873a7276 */ /* 0x000fe20007810037 */
[-C--:B------:R-:W-:Y:S01]  /*8430*/  FMUL.FTZ R88, R88, R41.reuse ;  /* 0x0000002958587220 */ /* 0x080fe20000410000 */
        /* <DEDUP_REMOVED lines=14> */
[----:B------:R-:W-:Y:S01]  /*8520*/  FSEL R65, R65, -INF , !P4 ;  /* 0xff80000041417808 */ /* 0x000fe20006000000 */
[-C--:B------:R-:W-:Y:S01]  /*8530*/  FMUL.FTZ R92, R92, R41.reuse ;  /* 0x000000295c5c7220 */ /* 0x080fe20000410000 */
[----:B------:R-:W-:Y:S01]  /*8540*/  FMNMX3.FTZ R59, R59, R140, R141, !PT ;  /* 0x0000008c3b3b7276 */ /* 0x000fe2000781008d */
[----:B------:R-:W-:Y:S01]  /*8550*/  FMUL.FTZ R93, R93, R41 ;  /* 0x000000295d5d7220 */ /* 0x000fe20000410000 */
[----:B------:R-:W-:Y:S01]  /*8560*/  FMNMX3.FTZ R58, R58, R146, R147, !PT ;  /* 0x000000923a3a7276 */ /* 0x000fe20007810093 */
[-C--:B------:R-:W-:Y:S01]  /*8570*/  FMUL.FTZ R94, R94, R39.reuse ;  /* 0x000000275e5e7220 */ /* 0x080fe20000410000 */
[----:B------:R-:W-:Y:S01]  /*8580*/  FSEL R60, R60, -INF , !P1 ;  /* 0xff8000003c3c7808 */ /* 0x000fe20004800000 */
[----:B------:R-:W-:Y:S01]  /*8590*/  FMUL.FTZ R95, R95, R39 ;  /* 0x000000275f5f7220 */ /* 0x000fe20000410000 */
[----:B------:R-:W-:Y:S01]  /*85a0*/  FSEL R61, R61, -INF , !P5 ;  /* 0xff8000003d3d7808 */ /* 0x000fe20006800000 */
        /* <DEDUP_REMOVED lines=8> */
[C---:B-1----:R-:W-:Y:S01]  /*8630*/  HMMA.16816.F32 R124, R20.reuse, R16, R124 ;  /* 0x00000010147c723c */ /* 0x042fe2000000187c */
[----:B------:R-:W-:Y:S01]  /*8640*/  FSEL R62, R62, -INF , !P0 ;  /* 0xff8000003e3e7808 */ /* 0x000fe20004000000 */
[----:B------:R-:W-:Y:S01]  /*8650*/  MUFU.EX2 R163, R163 ;  /* 0x000000a300a37308 */ /* 0x000fe20000000800 */
[----:B------:R-:W-:Y:S01]  /*8660*/  FSEL R63, R63, -INF , !P3 ;  /* 0xff8000003f3f7808 */ /* 0x000fe20005800000 */
[----:B------:R-:W1:Y:S01]  /*8670*/  SHFL.BFLY PT, R51, R56, 0x2, 0x1f ;  /* 0x0c401f0038337f89 */ /* 0x000e6200000e0000 */
[----:B------:R-:W-:Y:S01]  /*8680*/  FMNMX3.FTZ R58, R58, R66, R67, !PT ;  /* 0x000000423a3a7276 */ /* 0x000fe20007810043 */
[----:B------:R-:W-:Y:S01]  /*8690*/  FFMA.FTZ R38, R227, R41, R38 ;  /* 0x00000029e3267223 */ /* 0x000fe20000010026 */
[----:B------:R-:W-:Y:S01]  /*86a0*/  LOP3.LUT R59, R228, UR13, R243, 0x96, !PT ;  /* 0x0000000de43b7c12 */ /* 0x000fe2000f8e96f3 */
[----:B------:R-:W-:Y:S01]  /*86b0*/  HMMA.16816.F32 R120, R20, R18, R120 ;  /* 0x000000121478723c */ /* 0x000fe20000001878 */
[----:B------:R-:W-:Y:S01]  /*86c0*/  FMNMX3.FTZ R58, R58, R62, R63, !PT ;  /* 0x0000003e3a3a7276 */ /* 0x000fe2000781003f */
[----:B------:R-:W-:Y:S01]  /*86d0*/  FFMA.FTZ R39, R225, R39, R34 ;  /* 0x00000027e1277223 */ /* 0x000fe20000010022 */
[----:B------:R-:W-:Y:S01]  /*86e0*/  LOP3.LUT R242, R242, UR19, R179, 0x96, !PT ;  /* 0x00000013f2f27c12 */ /* 0x000fe2000f8e96b3 */
[----:B------:R-:W-:Y:S01]  /*86f0*/  IMAD.WIDE.U32 R176, R59, -0x326172a9, RZ ;  /* 0xcd9e8d573bb07825 */ /* 0x000fe200078e00ff */
[----:B------:R-:W-:-:S03]  /*8700*/  LOP3.LUT R148, R148, UR9, R175, 0x96, !PT ;  /* 0x0000000994947c12 */ /* 0x000fc6000f8e96af */
[----:B------:R-:W-:Y:S01]  /*8710*/  FADD.FTZ R35, R35, R38 ;  /* 0x0000002623237221 */ /* 0x000fe20000010000 */
[----:B------:R-:W-:Y:S01]  /*8720*/  FADD.FTZ R39, R32, R39 ;  /* 0x0000002720277221 */ /* 0x000fe20000010000 */
[----:B------:R-:W-:Y:S01]  /*8730*/  HMMA.16816.F32 R72, R20, R12, R72 ;  /* 0x0000000c1448723c */ /* 0x000fe20000001848 */
[----:B------:R-:W-:-:S04]  /*8740*/  IMAD.WIDE.U32 R242, R242, -0x326172a9, RZ ;  /* 0xcd9e8d57f2f27825 */ /* 0x000fc800078e00ff */
[----:B------:R-:W-:Y:S01]  /*8750*/  FADD.FTZ R36, R36, R35 ;  /* 0x0000002324247221 */ /* 0x000fe20000010000 */
[----:B------:R-:W-:Y:S01]  /*8760*/  FADD.FTZ R30, R30, R39 ;  /* 0x000000271e1e7221 */ /* 0x000fe20000010000 */
[----:B------:R-:W-:Y:S02]  /*8770*/  LOP3.LUT R176, R176, UR10, R243, 0x96, !PT ;  /* 0x0000000ab0b07c12 */ /* 0x000fe4000f8e96f3 */
[----:B------:R-:W-:Y:S01]  /*8780*/  FADD.FTZ R33, R33, R36 ;  /* 0x0000002421217221 */ /* 0x000fe20000010000 */
[----:B------:R-:W-:Y:S01]  /*8790*/  HMMA.16816.F32 R76, R20, R14, R76 ;  /* 0x0000000e144c723c */ /* 0x000fe2000000184c */
[----:B------:R-:W-:Y:S01]  /*87a0*/  FADD.FTZ R37, R37, R30 ;  /* 0x0000001e25257221 */ /* 0x000fe20000010000 */
[----:B-1----:R-:W-:-:S06]  /*87b0*/  FMNMX.FTZ R134, R56, R51, !PT ;  /* 0x0000003338867209 */ /* 0x002fcc0007810000 */
[C---:B------:R-:W-:Y:S01]  /*87c0*/  HMMA.16816.F32 R88, R20.reuse, R8, R88 ;  /* 0x000000081458723c */ /* 0x040fe20000001858 */
[----:B------:R-:W1:Y:S07]  /*87d0*/  SHFL.BFLY PT, R237, R134, 0x1, 0x1f ;  /* 0x0c201f0086ed7f89 */ /* 0x000e6e00000e0000 */
[C---:B------:R-:W-:Y:S08]  /*87e0*/  HMMA.16816.F32 R112, R20.reuse, R10, R112 ;  /* 0x0000000a1470723c */ /* 0x040ff00000001870 */
[C---:B------:R-:W-:Y:S08]  /*87f0*/  HMMA.16816.F32 R92, R20.reuse, R4, R92 ;  /* 0x00000004145c723c */ /* 0x040ff0000000185c */
[----:B------:R-:W-:Y:S01]  /*8800*/  HMMA.16816.F32 R100, R20, R6, R100 ;  /* 0x000000061464723c */ /* 0x000fe20000001864 */
[----:B------:R-:W2:Y:S01]  /*8810*/  SHFL.BFLY PT, R21, R58, 0x2, 0x1f ;  /* 0x0c401f003a157f89 */ /* 0x000ea200000e0000 */
[----:B------:R-:W-:Y:S01]  /*8820*/  LOP3.LUT R20, R220, UR11, R177, 0x96, !PT ;  /* 0x0000000bdc147c12 */ /* 0x000fe2000f8e96b1 */
[----:B------:R-:W-:Y:S01]  /*8830*/  IMAD.WIDE.U32 R176, R176, -0x2daee0ad, RZ ;  /* 0xd2511f53b0b07825 */ /* 0x000fe200078e00ff */
[----:B-1----:R-:W-:-:S03]  /*8840*/  FMNMX.FTZ R237, R134, R237, !PT ;  /* 0x000000ed86ed7209 */ /* 0x002fc60007810000 */
[----:B------:R-:W-:Y:S01]  /*8850*/  IMAD.WIDE.U32 R22, R20, -0x2daee0ad, RZ ;  /* 0xd2511f5314167825 */ /* 0x000fe200078e00ff */
[----:B------:R-:W-:-:S03]  /*8860*/  FSETP.NEU.FTZ.AND P1, PT, R237, -INF , PT ;  /* 0xff800000ed00780b */ /* 0x000fc60003f3d000 */
[----:B------:R-:W-:Y:S01]  /*8870*/  FMUL.FTZ R59, R237, UR24 ;  /* 0x00000018ed3b7c20 */ /* 0x000fe20008410000 */
[----:B------:R-:W-:Y:S02]  /*8880*/  LOP3.LUT R20, R22, UR7, R177, 0x96, !PT ;  /* 0x0000000716147c12 */ /* 0x000fe4000f8e96b1 */
[----:B------:R-:W-:Y:S02]  /*8890*/  LOP3.LUT R178, R178, UR18, R23, 0x96, !PT ;  /* 0x00000012b2b27c12 */ /* 0x000fe4000f8e9617 */
[----:B------:R-:W-:Y:S01]  /*88a0*/  FSEL R59, R59, RZ, P1 ;  /* 0x000000ff3b3b7208 */ /* 0x000fe20000800000 */
[----:B------:R-:W-:Y:S01]  /*88b0*/  IMAD.WIDE.U32 R244, R20, -0x326172a9, RZ ;  /* 0xcd9e8d5714f47825 */ /* 0x000fe200078e00ff */
[----:B------:R-:W-:-:S03]  /*88c0*/  FSEL R149, R237, RZ, P1 ;  /* 0x000000ffed957208 */ /* 0x000fc60000800000 */
[----:B------:R-:W-:Y:S01]  /*88d0*/  IMAD.WIDE.U32 R178, R178, -0x326172a9, RZ ;  /* 0xcd9e8d57b2b27825 */ /* 0x000fe200078e00ff */
[----:B------:R-:W-:-:S03]  /*88e0*/  PRMT R51, R244, 0x7773, RZ ;  /* 0x00007773f4337816 */ /* 0x000fc600000000ff */
[--C-:B------:R-:W-:Y:S01]  /*88f0*/  FFMA.FTZ R48, R48, UR24, -R59.reuse ;  /* 0x0000001830307c23 */ /* 0x100fe2000801083b */
[----:B------:R-:W-:Y:S01]  /*8900*/  PRMT R23, R244, 0x7771, RZ ;  /* 0x00007771f4177816 */ /* 0x000fe200000000ff */
[----:B------:R-:W-:Y:S01]  /*8910*/  IMAD.MOV.U32 R22, RZ, RZ, R244 ;  /* 0x000000ffff167224 */ /* 0x000fe200078e00f4 */
[----:B--2---:R-:W-:Y:S01]  /*8920*/  FMNMX.FTZ R20, R58, R21, !PT ;  /* 0x000000153a147209 */ /* 0x004fe20007810000 */
[----:B------:R-:W-:Y:S01]  /*8930*/  FFMA.FTZ R156, R156, UR24, -R59 ;  /* 0x000000189c9c7c23 */ /* 0x000fe2000801083b */
[----:B------:R-:W-:Y:S01]  /*8940*/  LOP3.LUT R21, R178, UR8, R245, 0x96, !PT ;  /* 0x00000008b2157c12 */ /* 0x000fe2000f8e96f5 */
[----:B------:R-:W-:Y:S01]  /*8950*/  MUFU.EX2 R48, R48 ;  /* 0x0000003000307308 */ /* 0x000fe20000000800 */
[----:B------:R-:W-:Y:S01]  /*8960*/  LOP3.LUT R56, R22, 0xff, RZ, 0xc0, !PT ;  /* 0x000000ff16387812 */ /* 0x000fe200078ec0ff */
[----:B------:R-:W1:Y:S01]  /*8970*/  SHFL.BFLY PT, R215, R20, 0x1, 0x1f ;  /* 0x0c201f0014d77f89 */ /* 0x000e6200000e0000 */
[C---:B------:R-:W-:Y:S01]  /*8980*/  LOP3.LUT R133, R21.reuse, 0xffff, RZ, 0xc0, !PT ;  /* 0x0000ffff15857812 */ /* 0x040fe200078ec0ff */
[----:B------:R-:W-:Y:S01]  /*8990*/  FFMA.FTZ R172, R154, UR24, -R59 ;  /* 0x000000189aac7c23 */ /* 0x000fe2000801083b */
[----:B------:R-:W-:Y:S01]  /*89a0*/  LOP3.LUT R58, R21, 0xff, RZ, 0xc0, !PT ;  /* 0x000000ff153a7812 */ /* 0x000fe200078ec0ff */
[----:B------:R-:W-:Y:S01]  /*89b0*/  MUFU.EX2 R156, R156 ;  /* 0x0000009c009c7308 */ /* 0x000fe20000000800 */
[----:B------:R-:W-:Y:S01]  /*89c0*/  SHF.R.U32.HI R133, RZ, 0x8, R133 ;  /* 0x00000008ff857819 */ /* 0x000fe20000011685 */
[----:B------:R-:W-:Y:S01]  /*89d0*/  FFMA.FTZ R144, R144, UR24, -R59 ;  /* 0x0000001890907c23 */ /* 0x000fe2000801083b */
[----:B------:R-:W-:-:S02]  /*89e0*/  PRMT R22, R244, 0x7772, RZ ;  /* 0x00007772f4167816 */ /* 0x000fc400000000ff */
[----:B------:R-:W-:Y:S02]  /*89f0*/  PRMT R133, R58, 0x5410, R133 ;  /* 0x000054103a857816 */ /* 0x000fe40000000085 */
[----:B------:R-:W-:Y:S01]  /*8a00*/  PRMT R22, R22, 0x5410, R51 ;  /* 0x0000541016167816 */ /* 0x000fe20000000033 */
[----:B------:R-:W-:Y:S01]  /*8a10*/  FFMA.FTZ R51, R54, UR24, -R59 ;  /* 0x0000001836337c23 */ /* 0x000fe2000801083b */
[----:B------:R-:W-:Y:S01]  /*8a20*/  PRMT R23, R56, 0x5410, R23 ;  /* 0x0000541038177816 */ /* 0x000fe20000000017 */
[----:B------:R-:W-:Y:S01]  /*8a30*/  MUFU.EX2 R144, R144 ;  /* 0x0000009000907308 */ /* 0x000fe20000000800 */
[----:B------:R-:W-:Y:S02]  /*8a40*/  PRMT R56, R21, 0x7632, R56 ;  /* 0x0000763215387816 */ /* 0x000fe40000000038 */
[----:B------:R-:W-:Y:S01]  /*8a50*/  SHF.R.U32.HI R21, RZ, 0x18, R21 ;  /* 0x00000018ff157819 */ /* 0x000fe20000011615 */
[----:B------:R-:W2:Y:S01]  /*8a60*/  MUFU.EX2 R51, R51 ;  /* 0x0000003300337308 */ /* 0x000ea20000000800 */
[----:B------:R-:W-:-:S02]  /*8a70*/  LOP3.LUT R56, R56, 0xff, RZ, 0xc0, !PT ;  /* 0x000000ff38387812 */ /* 0x000fc400078ec0ff */
[----:B------:R-:W-:Y:S02]  /*8a80*/  LOP3.LUT R153, R242, UR9, R179, 0x96, !PT ;  /* 0x00000009f2997c12 */ /* 0x000fe4000f8e96b3 */
[----:B------:R-:W-:Y:S01]  /*8a90*/  PRMT R21, R56, 0x5410, R21 ;  /* 0x0000541038157816 */ /* 0x000fe20000000015 */
[----:B------:R-:W-:Y:S01]  /*8aa0*/  FFMA.FTZ R56, R50, UR24, -R59 ;  /* 0x0000001832387c23 */ /* 0x000fe2000801083b */
[----:B-1----:R-:W-:Y:S01]  /*8ab0*/  FMNMX.FTZ R215, R20, R215, !PT ;  /* 0x000000d714d77209 */ /* 0x002fe20007810000 */
[----:B------:R-:W-:Y:S01]  /*8ac0*/  FADD.FTZ R20, R136, -R149 ;  /* 0x8000009588147221 */ /* 0x000fe20000010000 */
[----:B------:R-:W-:Y:S01]  /*8ad0*/  IMAD.WIDE.U32 R148, R148, -0x2daee0ad, RZ ;  /* 0xd2511f5394947825 */ /* 0x000fe200078e00ff */
[----:B------:R-:W-:-:S03]  /*8ae0*/  HSET2.LE.AND R21, R21, R214, PT ;  /* 0x000000d615157233 */ /* 0x000fc60003803000 */
[C---:B------:R-:W-:Y:S01]  /*8af0*/  FMUL.FTZ R58, R215.reuse, UR24 ;  /* 0x00000018d73a7c20 */ /* 0x040fe20008410000 */
[C---:B------:R-:W-:Y:S01]  /*8b00*/  FSETP.NEU.FTZ.AND P0, PT, R215.reuse, -INF , PT ;  /* 0xff800000d700780b */ /* 0x040fe20003f1d000 */
[----:B------:R-:W-:Y:S03]  /*8b10*/  MUFU.EX2 R56, R56 ;  /* 0x0000003800387308 */ /* 0x000fe60000000800 */
[----:B------:R-:W-:Y:S02]  /*8b20*/  FSEL R58, R58, RZ, P0 ;  /* 0x000000ff3a3a7208 */ /* 0x000fe40000000000 */
[----:B------:R-:W-:-:S03]  /*8b30*/  FSEL R54, R215, RZ, P0 ;  /* 0x000000ffd7367208 */ /* 0x000fc60000000000 */
[--C-:B------:R-:W-:Y:S01]  /*8b40*/  FFMA.FTZ R49, R49, UR24, -R58.reuse ;  /* 0x0000001831317c23 */ /* 0x100fe2000801083a */
[----:B------:R-:W-:Y:S01]  /*8b50*/  FFMA.FTZ R134, R57, UR24, -R58 ;  /* 0x0000001839867c23 */ /* 0x000fe2000801083a */
[----:B------:R-:W-:Y:S01]  /*8b60*/  FADD.FTZ R57, R135, -R54 ;  /* 0x8000003687397221 */ /* 0x000fe20000010000 */
[----:B------:R-:W-:Y:S01]  /*8b70*/  FFMA.FTZ R54, R52, UR24, -R59 ;  /* 0x0000001834367c23 */ /* 0x000fe2000801083b */
[--C-:B------:R-:W-:Y:S01]  /*8b80*/  FFMA.FTZ R53, R53, UR24, -R58.reuse ;  /* 0x0000001835357c23 */ /* 0x100fe2000801083a */
[----:B------:R1:W-:Y:S01]  /*8b90*/  MUFU.EX2 R50, R134 ;  /* 0x0000008600327308 */ /* 0x0003e20000000800 */
[--C-:B------:R-:W-:Y:S01]  /*8ba0*/  FFMA.FTZ R52, R55, UR24, -R58.reuse ;  /* 0x0000001837347c23 */ /* 0x100fe2000801083a */
[----:B------:R-:W-:Y:S01]  /*8bb0*/  FMUL.FTZ R55, R57, UR24 ;  /* 0x0000001839377c20 */ /* 0x000fe20008410000 */
[----:B------:R-:W-:Y:S01]  /*8bc0*/  LOP3.LUT R135, R22, 0xff00ff, RZ, 0xc0, !PT ;  /* 0x00ff00ff16877812 */ /* 0x000fe200078ec0ff */
[----:B------:R-:W3:Y:S01]  /*8bd0*/  MUFU.EX2 R49, R49 ;  /* 0x0000003100317308 */ /* 0x000ee20000000800 */
[--C-:B------:R-:W-:Y:S01]  /*8be0*/  HSET2.LE.AND R22, R23, R214.reuse, PT ;  /* 0x000000d617167233 */ /* 0x100fe20003803000 */
[--C-:B------:R-:W-:Y:S01]  /*8bf0*/  FFMA.FTZ R155, R155, UR24, -R58.reuse ;  /* 0x000000189b9b7c23 */ /* 0x100fe2000801083a */
[----:B--2---:R-:W-:Y:S01]  /*8c00*/  F2FP.F16.F32.PACK_AB R23, R51, R48 ;  /* 0x000000303317723e */ /* 0x004fe200000000ff */
[----:B------:R-:W2:Y:S01]  /*8c10*/  MUFU.EX2 R54, R54 ;  /* 0x0000003600367308 */ /* 0x000ea20000000800 */
[--C-:B------:R-:W-:Y:S01]  /*8c20*/  FFMA.FTZ R146, R146, UR24, -R58.reuse ;  /* 0x0000001892927c23 */ /* 0x100fe2000801083a */
[----:B------:R-:W-:Y:S01]  /*8c30*/  FFMA.FTZ R63, R63, UR24, -R58 ;  /* 0x000000183f3f7c23 */ /* 0x000fe2000801083a */
[----:B------:R-:W-:Y:S01]  /*8c40*/  LOP3.LUT R22, R23, R22, RZ, 0xc0, !PT ;  /* 0x0000001617167212 */ /* 0x000fe200078ec0ff */
[----:B------:R-:W-:Y:S01]  /*8c50*/  MUFU.EX2 R53, R53 ;  /* 0x0000003500357308 */ /* 0x000fe20000000800 */
[----:B------:R-:W-:Y:S01]  /*8c60*/  HSET2.LE.AND R23, R135, R214, PT ;  /* 0x000000d687177233 */ /* 0x000fe20003803000 */
[----:B-1----:R-:W-:Y:S01]  /*8c70*/  FMUL.FTZ R134, R20, UR24 ;  /* 0x0000001814867c20 */ /* 0x002fe20008410000 */
[----:B------:R-:W-:Y:S01]  /*8c80*/  FFMA.FTZ R135, R25, UR24, -R46 ;  /* 0x0000001819877c23 */ /* 0x000fe2000801082e */
[----:B------:R-:W1:Y:S01]  /*8c90*/  MUFU.EX2 R52, R52 ;  /* 0x0000003400347308 */ /* 0x000e620000000800 */
[----:B------:R-:W-:Y:S01]  /*8ca0*/  FFMA.FTZ R67, R67, UR24, -R58 ;  /* 0x0000001843437c23 */ /* 0x000fe2000801083a */
[----:B---3--:R-:W-:-:S02]  /*8cb0*/  F2FP.F16.F32.PACK_AB R20, R50, R49 ;  /* 0x000000313214723e */ /* 0x008fc400000000ff */
[----:B------:R-:W3:Y:S02]  /*8cc0*/  MUFU.EX2 R57, R134 ;  /* 0x0000008600397308 */ /* 0x000ee40000000800 */
[----:B------:R-:W-:Y:S02]  /*8cd0*/  LOP3.LUT R23, R20, R23, RZ, 0xc0, !PT ;  /* 0x0000001714177212 */ /* 0x000fe400078ec0ff */
[----:B------:R-:W4:Y:S01]  /*8ce0*/  MUFU.EX2 R55, R55 ;  /* 0x0000003700377308 */ /* 0x000f220000000800 */
[----:B------:R-:W-:Y:S02]  /*8cf0*/  HSET2.LE.AND R20, R133, R214, PT ;  /* 0x000000d685147233 */ /* 0x000fe40003803000 */
[----:B--2---:R-:W-:Y:S01]  /*8d00*/  F2FP.F16.F32.PACK_AB R133, R54, R56 ;  /* 0x000000383685723e */ /* 0x004fe200000000ff */
[----:B------:R-:W-:Y:S01]  /*8d10*/  MUFU.EX2 R135, R135 ;  /* 0x0000008700877308 */ /* 0x000fe20000000800 */
[----:B-1----:R-:W-:Y:S02]  /*8d20*/  F2FP.F16.F32.PACK_AB R136, R52, R53 ;  /* 0x000000353488723e */ /* 0x002fe400000000ff */
[----:B------:R-:W-:Y:S01]  /*8d30*/  LOP3.LUT R20, R133, R20, RZ, 0xc0, !PT ;  /* 0x0000001485147212 */ /* 0x000fe200078ec0ff */
[----:B------:R-:W-:Y:S01]  /*8d40*/  FFMA.FTZ R133, R168, UR24, -R47 ;  /* 0x00000018a8857c23 */ /* 0x000fe2000801082f */
[----:B------:R-:W-:Y:S01]  /*8d50*/  LOP3.LUT R21, R136, R21, RZ, 0xc0, !PT ;  /* 0x0000001588157212 */ /* 0x000fe200078ec0ff */
[-C--:B---3--:R-:W-:Y:S01]  /*8d60*/  FMUL.FTZ R84, R84, R57.reuse ;  /* 0x0000003954547220 */ /* 0x088fe20000410000 */
[-C--:B------:R-:W-:Y:S01]  /*8d70*/  FMUL.FTZ R85, R85, R57.reuse ;  /* 0x0000003955557220 */ /* 0x080fe20000410000 */
[----:B------:R-:W-:Y:S01]  /*8d80*/  FMUL.FTZ R68, R68, R57 ;  /* 0x0000003944447220 */ /* 0x000fe20000410000 */
[-C--:B----4-:R-:W-:Y:S01]  /*8d90*/  FMUL.FTZ R86, R86, R55.reuse ;  /* 0x0000003756567220 */ /* 0x090fe20000410000 */
[----:B------:R-:W-:Y:S01]  /*8da0*/  FMUL.FTZ R87, R87, R55 ;  /* 0x0000003757577220 */ /* 0x000fe20000410000 */
        /* <DEDUP_REMOVED lines=8> */
[----:B------:R-:W-:-:S02]  /*8e30*/  IMAD.MOV.U32 R9, RZ, RZ, R148 ;  /* 0x000000ffff097224 */ /* 0x000fc400078e0094 */
[----:B------:R-:W-:Y:S01]  /*8e40*/  FFMA.FTZ R136, R24, UR24, -R47 ;  /* 0x0000001818887c23 */ /* 0x000fe2000801082f */
[--C-:B------:R-:W-:Y:S01]  /*8e50*/  FFMA.FTZ R134, R173, UR24, -R46.reuse ;  /* 0x00000018ad867c23 */ /* 0x100fe2000801082e */
[----:B------:R-:W-:Y:S01]  /*8e60*/  PRMT R8, R148, 0x7772, RZ ;  /* 0x0000777294087816 */ /* 0x000fe200000000ff */
[-C--:B------:R-:W-:Y:S01]  /*8e70*/  FMUL.FTZ R108, R108, R57.reuse ;  /* 0x000000396c6c7220 */ /* 0x080fe20000410000 */
[----:B------:R-:W-:Y:S01]  /*8e80*/  FMUL.FTZ R109, R109, R57 ;  /* 0x000000396d6d7220 */ /* 0x000fe20000410000 */
[-C--:B------:R-:W-:Y:S01]  /*8e90*/  FMUL.FTZ R110, R110, R55.reuse ;  /* 0x000000376e6e7220 */ /* 0x080fe20000410000 */
[C---:B------:R-:W-:Y:S01]  /*8ea0*/  HMMA.16816.F32 R68, R20.reuse, R12, R68 ;  /* 0x0000000c1444723c */ /* 0x040fe20000001844 */
[----:B------:R-:W-:Y:S01]  /*8eb0*/  LOP3.LUT R12, R9, 0xff, RZ, 0xc0, !PT ;  /* 0x000000ff090c7812 */ /* 0x000fe200078ec0ff */
[----:B------:R-:W-:Y:S01]  /*8ec0*/  FMUL.FTZ R111, R111, R55 ;  /* 0x000000376f6f7220 */ /* 0x000fe20000410000 */
[----:B------:R-:W-:Y:S01]  /*8ed0*/  PRMT R13, R148, 0x7771, RZ ;  /* 0x00007771940d7816 */ /* 0x000fe200000000ff */
[----:B------:R-:W1:Y:S01]  /*8ee0*/  MUFU.EX2 R136, R136 ;  /* 0x0000008800887308 */ /* 0x000e620000000800 */
[----:B------:R-:W-:Y:S01]  /*8ef0*/  LOP3.LUT R9, R150, UR4, R149, 0x96, !PT ;  /* 0x0000000496097c12 */ /* 0x000fe2000f8e9695 */
[--C-:B------:R-:W-:Y:S01]  /*8f00*/  FFMA.FTZ R150, R171, UR24, -R46.reuse ;  /* 0x00000018ab967c23 */ /* 0x100fe2000801082e */
[----:B------:R-:W-:Y:S01]  /*8f10*/  FFMA.FTZ R149, R27, UR24, -R46 ;  /* 0x000000181b957c23 */ /* 0x000fe2000801082e */
[C---:B------:R-:W-:Y:S01]  /*8f20*/  HMMA.16816.F32 R80, R20.reuse, R14, R80 ;  /* 0x0000000e1450723c */ /* 0x040fe20000001850 */
[----:B------:R-:W-:Y:S01]  /*8f30*/  PRMT R15, R148, 0x7773, RZ ;  /* 0x00007773940f7816 */ /* 0x000fe200000000ff */
[----:B------:R-:W-:Y:S01]  /*8f40*/  FFMA.FTZ R148, R166, UR24, -R47 ;  /* 0x00000018a6947c23 */ /* 0x000fe2000801082f */
[----:B------:R-:W2:Y:S01]  /*8f50*/  MUFU.EX2 R134, R134 ;  /* 0x0000008600867308 */ /* 0x000ea20000000800 */
[----:B------:R-:W-:Y:S01]  /*8f60*/  PRMT R13, R12, 0x5410, R13 ;  /* 0x000054100c0d7816 */ /* 0x000fe2000000000d */
[-C--:B------:R-:W-:Y:S01]  /*8f70*/  FMUL.FTZ R104, R104, R57.reuse ;  /* 0x0000003968687220 */ /* 0x080fe20000410000 */
[----:B------:R-:W-:Y:S01]  /*8f80*/  PRMT R8, R8, 0x5410, R15 ;  /* 0x0000541008087816 */ /* 0x000fe2000000000f */
[----:B------:R-:W-:Y:S01]  /*8f90*/  MUFU.EX2 R133, R133 ;  /* 0x0000008500857308 */ /* 0x000fe20000000800 */
[C---:B------:R-:W-:Y:S01]  /*8fa0*/  HMMA.16816.F32 R108, R20.reuse, R10, R108 ;  /* 0x0000000a146c723c */ /* 0x040fe2000000186c */
[----:B------:R-:W-:Y:S01]  /*8fb0*/  LOP3.LUT R10, R9, 0xffff, RZ, 0xc0, !PT ;  /* 0x0000ffff090a7812 */ /* 0x000fe200078ec0ff */
[----:B------:R-:W-:Y:S01]  /*8fc0*/  FMUL.FTZ R105, R105, R57 ;  /* 0x0000003969697220 */ /* 0x000fe20000410000 */
[----:B------:R-:W3:Y:S01]  /*8fd0*/  MUFU.EX2 R148, R148 ;  /* 0x0000009400947308 */ /* 0x000ee20000000800 */
[C---:B------:R-:W-:Y:S01]  /*8fe0*/  PRMT R12, R9.reuse, 0x7632, R12 ;  /* 0x00007632090c7816 */ /* 0x040fe2000000000c */
[-C--:B------:R-:W-:Y:S01]  /*8ff0*/  FMUL.FTZ R106, R106, R55.reuse ;  /* 0x000000376a6a7220 */ /* 0x080fe20000410000 */
[----:B------:R-:W-:Y:S01]  /*9000*/  LOP3.LUT R15, R8, 0xff00ff, RZ, 0xc0, !PT ;  /* 0x00ff00ff080f7812 */ /* 0x000fe200078ec0ff */
[----:B------:R-:W-:Y:S01]  /*9010*/  MUFU.EX2 R150, R150 ;  /* 0x0000009600967308 */ /* 0x000fe20000000800 */
[----:B------:R-:W-:Y:S01]  /*9020*/  LOP3.LUT R11, R9, 0xff, RZ, 0xc0, !PT ;  /* 0x000000ff090b7812 */ /* 0x000fe200078ec0ff */
[----:B------:R-:W-:Y:S01]  /*9030*/  FMUL.FTZ R107, R107, R55 ;  /* 0x000000376b6b7220 */ /* 0x000fe20000410000 */
[----:B------:R-:W-:Y:S01]  /*9040*/  SHF.R.U32.HI R9, RZ, 0x18, R9 ;  /* 0x00000018ff097819 */ /* 0x000fe20000011609 */
[----:B------:R-:W4:Y:S01]  /*9050*/  MUFU.EX2 R149, R149 ;  /* 0x0000009500957308 */ /* 0x000f220000000800 */
[----:B------:R-:W-:Y:S01]  /*9060*/  SHF.R.U32.HI R10, RZ, 0x8, R10 ;  /* 0x00000008ff0a7819 */ /* 0x000fe2000001160a */
[-C--:B------:R-:W-:Y:S01]  /*9070*/  FMUL.FTZ R128, R128, R57.reuse ;  /* 0x0000003980807220 */ /* 0x080fe20000410000 */
[----:B------:R-:W-:Y:S01]  /*9080*/  LOP3.LUT R8, R12, 0xff, RZ, 0xc0, !PT ;  /* 0x000000ff0c087812 */ /* 0x000fe200078ec0ff */
[----:B------:R-:W-:Y:S01]  /*9090*/  FMUL.FTZ R129, R129, R57 ;  /* 0x0000003981817220 */ /* 0x000fe20000410000 */
[-C--:B------:R-:W-:Y:S01]  /*90a0*/  FMUL.FTZ R130, R130, R55.reuse ;  /* 0x0000003782827220 */ /* 0x080fe20000410000 */
[----:B------:R-:W-:Y:S01]  /*90b0*/  FMUL.FTZ R131, R131, R55 ;  /* 0x0000003783837220 */ /* 0x000fe20000410000 */
[-C--:B------:R-:W-:Y:S01]  /*90c0*/  FMUL.FTZ R116, R116, R57.reuse ;  /* 0x0000003974747220 */ /* 0x080fe20000410000 */
[----:B------:R-:W-:Y:S01]  /*90d0*/  FMUL.FTZ R117, R117, R57 ;  /* 0x0000003975757220 */ /* 0x000fe20000410000 */
[-C--:B------:R-:W-:Y:S01]  /*90e0*/  FMUL.FTZ R118, R118, R55.reuse ;  /* 0x0000003776767220 */ /* 0x080fe20000410000 */
[----:B------:R-:W-:Y:S01]  /*90f0*/  FMUL.FTZ R119, R119, R55 ;  /* 0x0000003777777220 */ /* 0x000fe20000410000 */
[--C-:B------:R-:W-:Y:S01]  /*9100*/  HSET2.LE.AND R26, R13, R214.reuse, PT ;  /* 0x000000d60d1a7233 */ /* 0x100fe20003803000 */
[-C--:B------:R-:W-:Y:S01]  /*9110*/  FMUL.FTZ R96, R96, R57.reuse ;  /* 0x0000003960607220 */ /* 0x080fe20000410000 */
[----:B------:R-:W-:Y:S01]  /*9120*/  HSET2.LE.AND R27, R15, R214, PT ;  /* 0x000000d60f1b7233 */ /* 0x000fe20003803000 */
[----:B------:R-:W-:Y:S01]  /*9130*/  FMUL.FTZ R97, R97, R57 ;  /* 0x0000003961617220 */ /* 0x000fe20000410000 */
[----:B-1----:R-:W-:Y:S01]  /*9140*/  F2FP.F16.F32.PACK_AB R25, R136, R151 ;  /* 0x000000978819723e */ /* 0x002fe200000000ff */
[----:B------:R-:W-:Y:S01]  /*9150*/  FMUL.FTZ R98, R98, R55 ;  /* 0x0000003762627220 */ /* 0x000fe20000410000 */
[----:B--2---:R-:W-:Y:S01]  /*9160*/  F2FP.F16.F32.PACK_AB R24, R134, R135 ;  /* 0x000000878618723e */ /* 0x004fe200000000ff */
[----:B------:R-:W-:Y:S01]  /*9170*/  FMUL.FTZ R99, R99, R55 ;  /* 0x0000003763637220 */ /* 0x000fe20000410000 */
[----:B------:R-:W-:Y:S01]  /*9180*/  PRMT R11, R11, 0x5410, R10 ;  /* 0x000054100b0b7816 */ /* 0x000fe2000000000a */
[----:B------:R-:W-:Y:S01]  /*9190*/  HMMA.16816.F32 R104, R20, R4, R104 ;  /* 0x000000041468723c */ /* 0x000fe20000001868 */
[----:B------:R-:W-:Y:S01]  /*91a0*/  PRMT R9, R8, 0x5410, R9 ;  /* 0x0000541008097816 */ /* 0x000fe20000000009 */
[----:B------:R-:W-:Y:S01]  /*91b0*/  IMAD.WIDE.U32 R170, R153, -0x2daee0ad, RZ ;  /* 0xd2511f5399aa7825 */ /* 0x000fe200078e00ff */
[----:B------:R-:W-:-:S03]  /*91c0*/  LOP3.LUT R26, R25, R26, RZ, 0xc0, !PT ;  /* 0x0000001a191a7212 */ /* 0x000fc600078ec0ff */
[--C-:B------:R-:W-:Y:S01]  /*91d0*/  FFMA.FTZ R153, R152, UR24, -R59.reuse ;  /* 0x0000001898997c23 */ /* 0x100fe2000801083b */
[----:B------:R-:W-:Y:S01]  /*91e0*/  LOP3.LUT R27, R24, R27, RZ, 0xc0, !PT ;  /* 0x0000001b181b7212 */ /* 0x000fe200078ec0ff */
[----:B------:R-:W-:Y:S01]  /*91f0*/  FFMA.FTZ R152, R158, UR24, -R59 ;  /* 0x000000189e987c23 */ /* 0x000fe2000801083b */
[--C-:B------:R-:W-:Y:S01]  /*9200*/  HSET2.LE.AND R24, R11, R214.reuse, PT ;  /* 0x000000d60b187233 */ /* 0x100fe20003803000 */
[C---:B------:R-:W-:Y:S01]  /*9210*/  HMMA.16816.F32 R128, R20.reuse, R16, R128 ;  /* 0x000000101480723c */ /* 0x040fe20000001880 */
[----:B---3--:R-:W-:Y:S01]  /*9220*/  F2FP.F16.F32.PACK_AB R5, R133, R148 ;  /* 0x000000948505723e */ /* 0x008fe200000000ff */
[----:B------:R-:W1:Y:S01]  /*9230*/  LDSM.16.MT88.4 R12, [R181+0x6800] ;  /* 0x00680000b50c783b */ /* 0x000e620000004200 */
[--C-:B------:R-:W-:Y:S01]  /*9240*/  HSET2.LE.AND R25, R9, R214.reuse, PT ;  /* 0x000000d609197233 */ /* 0x100fe20003803000 */
[--C-:B------:R-:W-:Y:S01]  /*9250*/  FFMA.FTZ R168, R169, UR24, -R58.reuse ;  /* 0x00000018a9a87c23 */ /* 0x100fe2000801083a */
[----:B----4-:R-:W-:Y:S01]  /*9260*/  F2FP.F16.F32.PACK_AB R4, R149, R150 ;  /* 0x000000969504723e */ /* 0x010fe200000000ff */
[----:B------:R-:W-:Y:S01]  /*9270*/  LDSM.16.MT88.4 R8, [R180+0x6800] ;  /* 0x00680000b408783b */ /* 0x000fe20000004200 */
[----:B------:R-:W-:Y:S01]  /*9280*/  LOP3.LUT R24, R5, R24, RZ, 0xc0, !PT ;  /* 0x0000001805187212 */ /* 0x000fe200078ec0ff */
[C---:B------:R-:W-:Y:S01]  /*9290*/  HMMA.16816.F32 R116, R20.reuse, R18, R116 ;  /* 0x000000121474723c */ /* 0x040fe20000001874 */
[----:B------:R-:W-:Y:S01]  /*92a0*/  LOP3.LUT R25, R4, R25, RZ, 0xc0, !PT ;  /* 0x0000001904197212 */ /* 0x000fe200078ec0ff */
[----:B------:R-:W2:Y:S01]  /*92b0*/  LDSM.16.MT88.4 R16, [R185+0x6800] ;  /* 0x00680000b910783b */ /* 0x000ea20000004200 */
[----:B------:R-:W-:Y:S01]  /*92c0*/  LOP3.LUT R176, R176, UR4, R171, 0x96, !PT ;  /* 0x00000004b0b07c12 */ /* 0x000fe2000f8e96ab */
[----:B------:R-:W-:Y:S01]  /*92d0*/  MUFU.EX2 R153, R153 ;  /* 0x0000009900997308 */ /* 0x000fe20000000800 */
[----:B------:R-:W-:Y:S01]  /*92e0*/  FFMA.FTZ R166, R157, UR24, -R58 ;  /* 0x000000189da67c23 */ /* 0x000fe2000801083a */
[----:B------:R-:W-:Y:S01]  /*92f0*/  FFMA.FTZ R57, R233, R57, R56 ;  /* 0x00000039e9397223 */ /* 0x000fe20000010038 */
[----:B------:R-:W-:Y:S01]  /*9300*/  PRMT R158, R176, 0x7632, R158 ;  /* 0x00007632b09e7816 */ /* 0x000fe2000000009e */
[----:B------:R-:W-:Y:S01]  /*9310*/  HMMA.16816.F32 R96, R20, R6, R96 ;  /* 0x000000061460723c */ /* 0x000fe20000001860 */
[----:B------:R-:W-:Y:S01]  /*9320*/  IMAD.MOV.U32 R20, RZ, RZ, R170 ;  /* 0x000000ffff147224 */ /* 0x000fe200078e00aa */
[----:B------:R-:W3:Y:S01]  /*9330*/  LDSM.16.MT88.4 R4, [R139+0x6800] ;  /* 0x006800008b04783b */ /* 0x000ee20000004200 */
[C---:B------:R-:W-:Y:S01]  /*9340*/  PRMT R22, R170.reuse, 0x7773, RZ ;  /* 0x00007773aa167816 */ /* 0x040fe200000000ff */
[----:B------:R-:W4:Y:S01]  /*9350*/  MUFU.EX2 R152, R152 ;  /* 0x0000009800987308 */ /* 0x000f220000000800 */
[----:B------:R-:W-:Y:S01]  /*9360*/  PRMT R23, R170, 0x7772, RZ ;  /* 0x00007772aa177816 */ /* 0x000fe200000000ff */
[----:B------:R-:W-:Y:S01]  /*9370*/  FFMA.FTZ R53, R224, R55, R53 ;  /* 0x00000037e0357223 */ /* 0x000fe20000010035 */
[----:B------:R-:W-:Y:S01]  /*9380*/  PRMT R21, R170, 0x7771, RZ ;  /* 0x00007771aa157816 */ /* 0x000fe200000000ff */
[----:B------:R-:W-:Y:S01]  /*9390*/  MUFU.EX2 R155, R155 ;  /* 0x0000009b009b7308 */ /* 0x000fe20000000800 */
[----:B------:R-:W-:Y:S01]  /*93a0*/  LOP3.LUT R20, R20, 0xff, RZ, 0xc0, !PT ;  /* 0x000000ff14147812 */ /* 0x000fe200078ec0ff */
[----:B------:R-:W-:Y:S01]  /*93b0*/  FFMA.FTZ R170, R159, UR24, -R58 ;  /* 0x000000189faa7c23 */ /* 0x000fe2000801083a */
[----:B------:R-:W-:Y:S01]  /*93c0*/  PRMT R22, R23, 0x5410, R22 ;  /* 0x0000541017167816 */ /* 0x000fe20000000016 */
[----:B------:R5:W2:Y:S01]  /*93d0*/  MUFU.EX2 R154, R168 ;  /* 0x000000a8009a7308 */ /* 0x000aa20000000800 */
[----:B------:R-:W-:Y:S01]  /*93e0*/  PRMT R21, R20, 0x5410, R21 ;  /* 0x0000541014157816 */ /* 0x000fe20000000015 */
[----:B------:R-:W-:Y:S01]  /*93f0*/  FADD.FTZ R57, R54, R57 ;  /* 0x0000003936397221 */ /* 0x000fe20000010000 */
[----:B------:R-:W-:Y:S01]  /*9400*/  LOP3.LUT R20, R176, 0xffff, RZ, 0xc0, !PT ;  /* 0x0000ffffb0147812 */ /* 0x000fe200078ec0ff */
[----:B------:R-:W3:Y:S01]  /*9410*/  MUFU.EX2 R157, R172 ;  /* 0x000000ac009d7308 */ /* 0x000ee20000000800 */
[----:B------:R-:W-:Y:S01]  /*9420*/  LOP3.LUT R169, R22, 0xff00ff, RZ, 0xc0, !PT ;  /* 0x00ff00ff16a97812 */ /* 0x000fe200078ec0ff */
[----:B------:R-:W-:Y:S01]  /*9430*/  FADD.FTZ R52, R52, R53 ;  /* 0x0000003534347221 */ /* 0x000fe20000010000 */
[----:B------:R-:W-:Y:S01]  /*9440*/  LOP3.LUT R171, R158, 0xff, RZ, 0xc0, !PT ;  /* 0x000000ff9eab7812 */ /* 0x000fe200078ec0ff */
[----:B------:R-:W-:Y:S01]  /*9450*/  MUFU.EX2 R159, R166 ;  /* 0x000000a6009f7308 */ /* 0x000fe20000000800 */
[----:B------:R-:W-:Y:S01]  /*9460*/  LOP3.LUT R23, R176, 0xff, RZ, 0xc0, !PT ;  /* 0x000000ffb0177812 */ /* 0x000fe200078ec0ff */
[----:B------:R-:W-:Y:S01]  /*9470*/  FADD.FTZ R48, R48, R57 ;  /* 0x0000003930307221 */ /* 0x000fe20000010000 */
[----:B------:R-:W-:Y:S01]  /*9480*/  SHF.R.U32.HI R20, RZ, 0x8, R20 ;  /* 0x00000008ff147819 */ /* 0x000fe20000011614 */
[----:B------:R-:W3:Y:S01]  /*9490*/  MUFU.EX2 R158, R170 ;  /* 0x000000aa009e7308 */ /* 0x000ee20000000800 */
[----:B------:R-:W-:Y:S01]  /*94a0*/  SHF.R.U32.HI R176, RZ, 0x18, R176 ;  /* 0x00000018ffb07819 */ /* 0x000fe200000116b0 */
[C---:B-1----:R-:W-:Y:S01]  /*94b0*/  HMMA.16816.F32 R72, R24.reuse, R12, R72 ;  /* 0x0000000c1848723c */ /* 0x042fe20000001848 */
[--C-:B-----5:R-:W-:Y:S01]  /*94c0*/  HSET2.LE.AND R168, R169, R214.reuse, PT ;  /* 0x000000d6a9a87233 */ /* 0x120fe20003803000 */
[----:B------:R-:W-:Y:S01]  /*94d0*/  MUFU.EX2 R146, R146 ;  /* 0x0000009200927308 */ /* 0x000fe20000000800 */
[----:B------:R-:W-:Y:S01]  /*94e0*/  PRMT R169, R23, 0x5410, R20 ;  /* 0x0000541017a97816 */ /* 0x000fe20000000014 */
[----:B------:R-:W-:Y:S01]  /*94f0*/  FADD.FTZ R49, R49, R52 ;  /* 0x0000003431317221 */ /* 0x000fe20000010000 */
[--C-:B------:R-:W-:Y:S01]  /*9500*/  HSET2.LE.AND R21, R21, R214.reuse, PT ;  /* 0x000000d615157233 */ /* 0x100fe20003803000 */
[----:B------:R-:W-:Y:S01]  /*9510*/  FADD.FTZ R51, R51, R48 ;  /* 0x0000003033337221 */ /* 0x000fe20000010000 */
[----:B----4-:R-:W-:Y:S01]  /*9520*/  F2FP.F16.F32.PACK_AB R22, R152, R153 ;  /* 0x000000999816723e */ /* 0x010fe200000000ff */
[C---:B--2---:R-:W-:Y:S01]  /*9530*/  HMMA.16816.F32 R124, R24.reuse, R16, R124 ;  /* 0x00000010187c723c */ /* 0x044fe2000000187c */
[----:B------:R-:W-:Y:S01]  /*9540*/  PRMT R171, R171, 0x5410, R176 ;  /* 0x00005410abab7816 */ /* 0x000fe200000000b0 */
[----:B------:R-:W-:Y:S01]  /*9550*/  FADD.FTZ R50, R50, R49 ;  /* 0x0000003132327221 */ /* 0x000fe20000010000 */
[----:B------:R-:W-:Y:S01]  /*9560*/  F2FP.F16.F32.PACK_AB R173, R154, R155 ;  /* 0x0000009b9aad723e */ /* 0x000fe200000000ff */
[----:B------:R-:W-:Y:S01]  /*9570*/  FADD.FTZ R148, R148, R33 ;  /* 0x0000002194947221 */ /* 0x000fe20000010000 */
[--C-:B------:R-:W-:Y:S01]  /*9580*/  HSET2.LE.AND R20, R169, R214.reuse, PT ;  /* 0x000000d6a9147233 */ /* 0x100fe20003803000 */
[----:B------:R-:W-:Y:S01]  /*9590*/  VIADD R169, R219, 0xffffffff ;  /* 0xffffffffdba97836 */ /* 0x000fe20000000000 */
[----:B------:R-:W-:Y:S01]  /*95a0*/  LOP3.LUT R22, R22, R21, RZ, 0xc0, !PT ;  /* 0x0000001516167212 */ /* 0x000fe200078ec0ff */
[C---:B------:R-:W-:Y:S01]  /*95b0*/  HMMA.16816.F32 R120, R24.reuse, R18, R120 ;  /* 0x000000121878723c */ /* 0x040fe20000001878 */
[----:B------:R-:W-:Y:S01]  /*95c0*/  LOP3.LUT R23, R173, R168, RZ, 0xc0, !PT ;  /* 0x000000a8ad177212 */ /* 0x000fe200078ec0ff */
[----:B------:R-:W-:Y:S01]  /*95d0*/  FADD.FTZ R150, R150, R37 ;  /* 0x0000002596967221 */ /* 0x000fe20000010000 */
[----:B------:R-:W-:Y:S01]  /*95e0*/  HSET2.LE.AND R21, R171, R214, PT ;  /* 0x000000d6ab157233 */ /* 0x000fe20003803000 */
[----:B------:R-:W-:Y:S01]  /*95f0*/  FADD.FTZ R148, R133, R148 ;  /* 0x0000009485947221 */ /* 0x000fe20000010000 */
[----:B---3--:R-:W-:Y:S01]  /*9600*/  F2FP.F16.F32.PACK_AB R173, R157, R156 ;  /* 0x0000009c9dad723e */ /* 0x008fe200000000ff */
[----:B------:R-:W-:Y:S01]  /*9610*/  FADD.FTZ R156, R156, R51 ;  /* 0x000000339c9c7221 */ /* 0x000fe20000010000 */
[----:B------:R-:W-:Y:S01]  /*9620*/  F2FP.F16.F32.PACK_AB R166, R158, R159 ;  /* 0x0000009f9ea6723e */ /* 0x000fe200000000ff */
[----:B------:R-:W-:Y:S01]  /*9630*/  HMMA.16816.F32 R76, R24, R14, R76 ;  /* 0x0000000e184c723c */ /* 0x000fe2000000184c */
[----:B------:R-:W-:Y:S01]  /*9640*/  LOP3.LUT R170, R169, UR23, R231, 0x96, !PT ;  /* 0x00000017a9aa7c12 */ /* 0x000fe2000f8e96e7 */
[----:B------:R-:W-:Y:S01]  /*9650*/  FFMA.FTZ R169, R160, UR24, -R47 ;  /* 0x00000018a0a97c23 */ /* 0x000fe2000801082f */
[----:B------:R-:W-:Y:S01]  /*9660*/  LOP3.LUT R20, R173, R20, RZ, 0xc0, !PT ;  /* 0x00000014ad147212 */ /* 0x000fe200078ec0ff */
[----:B------:R-:W-:Y:S01]  /*9670*/  FADD.FTZ R159, R159, R50 ;  /* 0x000000329f9f7221 */ /* 0x000fe20000010000 */
[----:B------:R-:W-:Y:S01]  /*9680*/  LOP3.LUT R21, R166, R21, RZ, 0xc0, !PT ;  /* 0x00000015a6157212 */ /* 0x000fe200078ec0ff */
[----:B------:R-:W-:-:S04]  /*9690*/  IMAD.WIDE.U32 R170, R170, -0x326172a9, RZ ;  /* 0xcd9e8d57aaaa7825 */ /* 0x000fc800078e00ff */
[----:B------:R-:W-:Y:S01]  /*96a0*/  FADD.FTZ R156, R157, R156 ;  /* 0x0000009c9d9c7221 */ /* 0x000fe20000010000 */
[----:B------:R-:W-:Y:S01]  /*96b0*/  HMMA.16816.F32 R88, R24, R8, R88 ;  /* 0x000000081858723c */ /* 0x000fe20000001858 */
[----:B------:R-:W-:Y:S01]  /*96c0*/  MUFU.EX2 R169, R169 ;  /* 0x000000a900a97308 */ /* 0x000fe20000000800 */
[----:B------:R-:W-:Y:S01]  /*96d0*/  FADD.FTZ R158, R158, R159 ;  /* 0x0000009f9e9e7221 */ /* 0x000fe20000010000 */
[----:B------:R-:W-:Y:S01]  /*96e0*/  FADD.FTZ R150, R149, R150 ;  /* 0x0000009695967221 */ /* 0x000fe20000010000 */
[----:B------:R-:W-:Y:S01]  /*96f0*/  FADD.FTZ R153, R153, R156 ;  /* 0x0000009c99997221 */ /* 0x000fe20000010000 */
[----:B------:R-:W-:Y:S01]  /*9700*/  FADD.FTZ R151, R151, R148 ;  /* 0x0000009497977221 */ /* 0x000fe20000010000 */
[----:B------:R-:W-:Y:S01]  /*9710*/  FADD.FTZ R155, R155, R158 ;  /* 0x0000009e9b9b7221 */ /* 0x000fe20000010000 */
[----:B------:R-:W-:Y:S01]  /*9720*/  FADD.FTZ R135, R135, R150 ;  /* 0x0000009687877221 */ /* 0x000fe20000010000 */
[----:B------:R-:W-:Y:S01]  /*9730*/  HMMA.16816.F32 R128, R20, R16, R128 ;  /* 0x000000101480723c */ /* 0x000fe20000001880 */
[----:B------:R-:W-:Y:S01]  /*9740*/  LOP3.LUT R17, R238, UR6, R171, 0x96, !PT ;  /* 0x00000006ee117c12 */ /* 0x000fe2000f8e96ab */
[----:B------:R-:W-:Y:S01]  /*9750*/  FADD.FTZ R153, R152, R153 ;  /* 0x0000009998997221 */ /* 0x000fe20000010000 */
[----:B------:R-:W-:Y:S01]  /*9760*/  LOP3.LUT R16, R170, UR12, R209, 0x96, !PT ;  /* 0x0000000caa107c12 */ /* 0x000fe2000f8e96d1 */
[----:B------:R-:W-:Y:S01]  /*9770*/  FADD.FTZ R155, R154, R155 ;  /* 0x0000009b9a9b7221 */ /* 0x000fe20000010000 */
[----:B------:R-:W-:Y:S01]  /*9780*/  LOP3.LUT R170, R170, UR12, R221, 0x96, !PT ;  /* 0x0000000caaaa7c12 */ /* 0x000fe2000f8e96dd */
[----:B------:R-:W-:Y:S01]  /*9790*/  FADD.FTZ R151, R136, R151 ;  /* 0x0000009788977221 */ /* 0x000fe20000010000 */
[----:B------:R-:W-:Y:S01]  /*97a0*/  FADD.FTZ R135, R134, R135 ;  /* 0x0000008786877221 */ /* 0x000fe20000010000 */
[----:B------:R-:W-:Y:S01]  /*97b0*/  HMMA.16816.F32 R112, R24, R10, R112 ;  /* 0x0000000a1870723c */ /* 0x000fe20000001870 */
[----:B------:R-:W-:Y:S01]  /*97c0*/  MUFU.EX2 R63, R63 ;  /* 0x0000003f003f7308 */ /* 0x000fe20000000800 */
[----:B------:R-:W-:-:S02]  /*97d0*/  IMAD.MOV.U32 R133, RZ, RZ, R212 ;  /* 0x000000ffff857224 */ /* 0x000fc400078e00d4 */
[----:B------:R-:W-:Y:S02]  /*97e0*/  IMAD.MOV.U32 R134, RZ, RZ, R213 ;  /* 0x000000ffff867224 */ /* 0x000fe400078e00d5 */
[----:B------:R-:W-:Y:S02]  /*97f0*/  IMAD.MOV.U32 R136, RZ, RZ, R237 ;  /* 0x000000ffff887224 */ /* 0x000fe400078e00ed */
[C---:B------:R-:W-:Y:S08]  /*9800*/  HMMA.16816.F32 R92, R24.reuse, R4, R92 ;  /* 0x00000004185c723c */ /* 0x040ff0000000185c */
[----:B------:R-:W-:Y:S01]  /*9810*/  HMMA.16816.F32 R100, R24, R6, R100 ;  /* 0x000000061864723c */ /* 0x000fe20000001864 */
[----:B------:R-:W-:-:S07]  /*9820*/  IMAD.WIDE.U32 R26, R17, -0x2daee0ad, RZ ;  /* 0xd2511f53111a7825 */ /* 0x000fce00078e00ff */
[----:B------:R-:W-:Y:S01]  /*9830*/  HMMA.16816.F32 R116, R20, R18, R116 ;  /* 0x000000121474723c */ /* 0x000fe20000001874 */
[----:B------:R-:W-:Y:S01]  /*9840*/  IMAD.WIDE.U32 R18, R16, -0x2daee0ad, RZ ;  /* 0xd2511f5310127825 */ /* 0x000fe200078e00ff */
[----:B------:R-:W-:-:S04]  /*9850*/  LOP3.LUT R16, R210, UR13, R27, 0x96, !PT ;  /* 0x0000000dd2107c12 */ /* 0x000fc8000f8e961b */
[----:B------:R-:W-:Y:S01]  /*9860*/  LOP3.LUT R26, R26, UR19, R19, 0x96, !PT ;  /* 0x000000131a1a7c12 */ /* 0x000fe2000f8e9613 */
[----:B------:R-:W-:Y:S01]  /*9870*/  IMAD.WIDE.U32 R16, R16, -0x326172a9, RZ ;  /* 0xcd9e8d5710107825 */ /* 0x000fe200078e00ff */
[----:B------:R-:W-:Y:S03]  /*9880*/  HMMA.16816.F32 R68, R20, R12, R68 ;  /* 0x0000000c1444723c */ /* 0x000fe60000001844 */
[----:B------:R-:W-:Y:S01]  /*9890*/  IMAD.WIDE.U32 R26, R26, -0x326172a9, RZ ;  /* 0xcd9e8d571a1a7825 */ /* 0x000fe200078e00ff */
[----:B------:R-:W-:-:S04]  /*98a0*/  LOP3.LUT R12, R208, UR11, R17, 0x96, !PT ;  /* 0x0000000bd00c7c12 */ /* 0x000fc8000f8e9611 */
[----:B------:R-:W-:Y:S01]  /*98b0*/  LOP3.LUT R24, R16, UR10, R27, 0x96, !PT ;  /* 0x0000000a10187c12 */ /* 0x000fe2000f8e961b */
[----:B------:R-:W-:Y:S01]  /*98c0*/  IMAD.WIDE.U32 R12, R12, -0x2daee0ad, RZ ;  /* 0xd2511f530c0c7825 */ /* 0x000fe200078e00ff */
[----:B------:R-:W-:Y:S03]  /*98d0*/  HMMA.16816.F32 R108, R20, R10, R108 ;  /* 0x0000000a146c723c */ /* 0x000fe6000000186c */
[--C-:B------:R-:W-:Y:S01]  /*98e0*/  FFMA.FTZ R10, R132, UR24, -R47.reuse ;  /* 0x00000018840a7c23 */ /* 0x100fe2000801082f */
[----:B------:R-:W-:Y:S01]  /*98f0*/  FFMA.FTZ R132, R162, UR24, -R47 ;  /* 0x00000018a2847c23 */ /* 0x000fe2000801082f */
[----:B------:R-:W-:Y:S01]  /*9900*/  IMAD.WIDE.U32 R24, R24, -0x2daee0ad, RZ ;  /* 0xd2511f5318187825 */ /* 0x000fe200078e00ff */
[----:B------:R-:W-:-:S03]  /*9910*/  LOP3.LUT R172, R18, UR18, R13, 0x96, !PT ;  /* 0x0000001212ac7c12 */ /* 0x000fc6000f8e960d */
[----:B------:R-:W-:Y:S01]  /*9920*/  FFMA.FTZ R162, R167, UR24, -R46 ;  /* 0x00000018a7a27c23 */ /* 0x000fe2000801082e */
[----:B------:R1:W-:Y:S01]  /*9930*/  MUFU.EX2 R160, R10 ;  /* 0x0000000a00a07308 */ /* 0x0003e20000000800 */
[----:B------:R-:W2:Y:S01]  /*9940*/  LDSM.16.MT88.4 R16, [R185+0x7000] ;  /* 0x00700000b910783b */ /* 0x000ea20000004200 */
[----:B------:R-:W-:Y:S01]  /*9950*/  LOP3.LUT R12, R12, UR7, R25, 0x96, !PT ;  /* 0x000000070c0c7c12 */ /* 0x000fe2000f8e9619 */
[----:B------:R-:W-:Y:S01]  /*9960*/  IMAD.WIDE.U32 R172, R172, -0x326172a9, RZ ;  /* 0xcd9e8d57acac7825 */ /* 0x000fe200078e00ff */
[C---:B------:R-:W-:Y:S01]  /*9970*/  HMMA.16816.F32 R84, R20.reuse, R8, R84 ;  /* 0x000000081454723c */ /* 0x040fe20000001854 */
[----:B------:R-:W-:Y:S02]  /*9980*/  MUFU.EX2 R132, R132 ;  /* 0x0000008400847308 */ /* 0x000fe40000000800 */
[----:B------:R-:W-:Y:S01]  /*9990*/  IMAD.WIDE.U32 R12, R12, -0x326172a9, RZ ;  /* 0xcd9e8d570c0c7825 */ /* 0x000fe200078e00ff */
[----:B------:R-:W-:Y:S01]  /*99a0*/  LOP3.LUT R26, R26, UR9, R173, 0x96, !PT ;  /* 0x000000091a1a7c12 */ /* 0x000fe2000f8e96ad */
[----:B------:R-:W-:Y:S02]  /*99b0*/  MUFU.EX2 R162, R162 ;  /* 0x000000a200a27308 */ /* 0x000fe40000000800 */
[----:B------:R-:W-:Y:S01]  /*99c0*/  IMAD.MOV.U32 R8, RZ, RZ, R12 ;  /* 0x000000ffff087224 */ /* 0x000fe200078e000c */
[----:B------:R-:W-:Y:S01]  /*99d0*/  LOP3.LUT R25, R172, UR8, R13, 0x96, !PT ;  /* 0x00000008ac197c12 */ /* 0x000fe2000f8e960d */
[----:B------:R-:W-:Y:S01]  /*99e0*/  HMMA.16816.F32 R104, R20, R4, R104 ;  /* 0x000000041468723c */ /* 0x000fe20000001868 */
[----:B------:R-:W-:Y:S01]  /*99f0*/  FFMA.FTZ R5, R164, UR24, -R47 ;  /* 0x00000018a4057c23 */ /* 0x000fe2000801082f */
[----:B------:R-:W-:Y:S01]  /*9a00*/  PRMT R9, R12, 0x7773, RZ ;  /* 0x000077730c097816 */ /* 0x000fe200000000ff */
[----:B------:R-:W-:Y:S01]  /*9a10*/  FFMA.FTZ R164, R161, UR24, -R46 ;  /* 0x00000018a1a47c23 */ /* 0x000fe2000801082e */
[----:B------:R-:W-:Y:S01]  /*9a20*/  LOP3.LUT R27, R25, 0xffff, RZ, 0xc0, !PT ;  /* 0x0000ffff191b7812 */ /* 0x000fe200078ec0ff */
[----:B------:R-:W3:Y:S01]  /*9a30*/  MUFU.EX2 R167, R5 ;  /* 0x0000000500a77308 */ /* 0x000ee20000000800 */
[----:B------:R-:W-:-:S02]  /*9a40*/  LOP3.LUT R8, R8, 0xff, RZ, 0xc0, !PT ;  /* 0x000000ff08087812 */ /* 0x000fc400078ec0ff */
[C---:B------:R-:W-:Y:S01]  /*9a50*/  LOP3.LUT R4, R25.reuse, 0xff, RZ, 0xc0, !PT ;  /* 0x000000ff19047812 */ /* 0x040fe200078ec0ff */
[----:B------:R4:W5:Y:S01]  /*9a60*/  MUFU.EX2 R161, R165 ;  /* 0x000000a500a17308 */ /* 0x0009620000000800 */
[C---:B------:R-:W-:Y:S01]  /*9a70*/  PRMT R175, R12.reuse, 0x7771, RZ ;  /* 0x000077710caf7816 */ /* 0x040fe200000000ff */
[C---:B------:R-:W-:Y:S01]  /*9a80*/  HMMA.16816.F32 R80, R20.reuse, R14, R80 ;  /* 0x0000000e1450723c */ /* 0x040fe20000001850 */
[----:B------:R-:W-:Y:S01]  /*9a90*/  PRMT R166, R12, 0x7772, RZ ;  /* 0x000077720ca67816 */ /* 0x000fe200000000ff */
[----:B------:R-:W2:Y:S01]  /*9aa0*/  MUFU.EX2 R164, R164 ;  /* 0x000000a400a47308 */ /* 0x000ea20000000800 */
[----:B------:R-:W-:Y:S01]  /*9ab0*/  SHF.R.U32.HI R27, RZ, 0x8, R27 ;  /* 0x00000008ff1b7819 */ /* 0x000fe2000001161b */
[----:B------:R-:W2:Y:S01]  /*9ac0*/  LDSM.16.MT88.4 R12, [R181+0x7000] ;  /* 0x00700000b50c783b */ /* 0x000ea20000004200 */
[----:B------:R-:W-:Y:S02]  /*9ad0*/  PRMT R166, R166, 0x5410, R9 ;  /* 0x00005410a6a67816 */ /* 0x000fe40000000009 */
[----:B------:R-:W-:Y:S01]  /*9ae0*/  PRMT R175, R8, 0x5410, R175 ;  /* 0x0000541008af7816 */ /* 0x000fe200000000af */
[----:B------:R-:W-:Y:S01]  /*9af0*/  HMMA.16816.F32 R96, R20, R6, R96 ;  /* 0x000000061460723c */ /* 0x000fe20000001860 */
[----:B------:R-:W-:Y:S01]  /*9b00*/  PRMT R27, R4, 0x5410, R27 ;  /* 0x00005410041b7816 */ /* 0x000fe2000000001b */
[----:B-1----:R-:W1:Y:S01]  /*9b10*/  LDSM.16.MT88.4 R8, [R180+0x7000] ;  /* 0x00700000b408783b */ /* 0x002e620000004200 */
[----:B------:R-:W-:Y:S01]  /*9b20*/  PRMT R20, R25, 0x7632, R20 ;  /* 0x0000763219147816 */ /* 0x000fe20000000014 */
[----:B----4-:R-:W-:Y:S01]  /*9b30*/  FFMA.FTZ R165, R140, UR24, -R59 ;  /* 0x000000188ca57c23 */ /* 0x010fe2000801083b */
[----:B------:R-:W-:Y:S01]  /*9b40*/  LOP3.LUT R21, R166, 0xff00ff, RZ, 0xc0, !PT ;  /* 0x00ff00ffa6157812 */ /* 0x000fe200078ec0ff */
[----:B------:R-:W4:Y:S01]  /*9b50*/  LDSM.16.MT88.4 R4, [R139+0x7000] ;  /* 0x007000008b04783b */ /* 0x000f220000004200 */
[----:B------:R-:W-:Y:S01]  /*9b60*/  SHF.R.U32.HI R25, RZ, 0x18, R25 ;  /* 0x00000018ff197819 */ /* 0x000fe20000011619 */
[----:B------:R-:W-:Y:S01]  /*9b70*/  FFMA.FTZ R140, R141, UR24, -R59 ;  /* 0x000000188d8c7c23 */ /* 0x000fe2000801083b */
[----:B------:R-:W-:Y:S01]  /*9b80*/  LOP3.LUT R20, R20, 0xff, RZ, 0xc0, !PT ;  /* 0x000000ff14147812 */ /* 0x000fe200078ec0ff */
[--C-:B------:R-:W-:Y:S01]  /*9b90*/  FFMA.FTZ R141, R142, UR24, -R58.reuse ;  /* 0x000000188e8d7c23 */ /* 0x100fe2000801083a */
[--C-:B------:R-:W-:Y:S01]  /*9ba0*/  HSET2.LE.AND R22, R175, R214.reuse, PT ;  /* 0x000000d6af167233 */ /* 0x100fe20003803000 */
[----:B------:R-:W-:Y:S01]  /*9bb0*/  IMAD.WIDE.U32 R174, R170, -0x2daee0ad, RZ ;  /* 0xd2511f53aaae7825 */ /* 0x000fe200078e00ff */
[----:B------:R-:W-:Y:S01]  /*9bc0*/  PRMT R25, R20, 0x5410, R25 ;  /* 0x0000541014197816 */ /* 0x000fe20000000019 */
[----:B------:R-:W-:Y:S01]  /*9bd0*/  MUFU.EX2 R165, R165 ;  /* 0x000000a500a57308 */ /* 0x000fe20000000800 */
[--C-:B------:R-:W-:Y:S01]  /*9be0*/  HSET2.LE.AND R21, R21, R214.reuse, PT ;  /* 0x000000d615157233 */ /* 0x100fe20003803000 */
[--C-:B------:R-:W-:Y:S01]  /*9bf0*/  FFMA.FTZ R142, R143, UR24, -R58.reuse ;  /* 0x000000188f8e7c23 */ /* 0x100fe2000801083a */
[----:B---3--:R-:W-:Y:S01]  /*9c00*/  F2FP.F16.F32.PACK_AB R23, R167, R132 ;  /* 0x00000084a717723e */ /* 0x008fe200000000ff */
[----:B------:R-:W3:Y:S01]  /*9c10*/  MUFU.EX2 R140, R140 ;  /* 0x0000008c008c7308 */ /* 0x000ee20000000800 */
[----:B-----5:R-:W-:Y:S01]  /*9c20*/  F2FP.F16.F32.PACK_AB R20, R161, R162 ;  /* 0x000000a2a114723e */ /* 0x020fe200000000ff */
[----:B------:R-:W-:Y:S01]  /*9c30*/  FFMA.FTZ R143, R145, UR24, -R59 ;  /* 0x00000018918f7c23 */ /* 0x000fe2000801083b */
[----:B------:R-:W-:Y:S01]  /*9c40*/  LOP3.LUT R22, R23, R22, RZ, 0xc0, !PT ;  /* 0x0000001617167212 */ /* 0x000fe200078ec0ff */
[----:B------:R-:W-:Y:S01]  /*9c50*/  MUFU.EX2 R141, R141 ;  /* 0x0000008d008d7308 */ /* 0x000fe20000000800 */
[----:B------:R-:W-:Y:S01]  /*9c60*/  LOP3.LUT R23, R20, R21, RZ, 0xc0, !PT ;  /* 0x0000001514177212 */ /* 0x000fe200078ec0ff */
[----:B------:R-:W-:Y:S01]  /*9c70*/  FFMA.FTZ R145, R147, UR24, -R58 ;  /* 0x0000001893917c23 */ /* 0x000fe2000801083a */
[--C-:B------:R-:W-:Y:S01]  /*9c80*/  HSET2.LE.AND R20, R27, R214.reuse, PT ;  /* 0x000000d61b147233 */ /* 0x100fe20003803000 */
[----:B------:R-:W5:Y:S01]  /*9c90*/  MUFU.EX2 R142, R142 ;  /* 0x0000008e008e7308 */ /* 0x000f620000000800 */
[----:B------:R-:W-:-:S02]  /*9ca0*/  HSET2.LE.AND R21, R25, R214, PT ;  /* 0x000000d619157233 */ /* 0x000fc40003803000 */
[----:B------:R-:W-:Y:S01]  /*9cb0*/  F2FP.F16.F32.PACK_AB R25, R169, R160 ;  /* 0x000000a0a919723e */ /* 0x000fe200000000ff */
[----:B------:R-:W5:Y:S01]  /*9cc0*/  MUFU.EX2 R143, R143 ;  /* 0x0000008f008f7308 */ /* 0x000f620000000800 */
[----:B--2---:R-:W-:Y:S01]  /*9cd0*/  F2FP.F16.F32.PACK_AB R166, R163, R164 ;  /* 0x000000a4a3a6723e */ /* 0x004fe200000000ff */
[----:B------:R-:W-:Y:S01]  /*9ce0*/  FADD.FTZ R160, R160, R151 ;  /* 0x00000097a0a07221 */ /* 0x000fe20000010000 */
[----:B------:R-:W-:Y:S01]  /*9cf0*/  LOP3.LUT R20, R25, R20, RZ, 0xc0, !PT ;  /* 0x0000001419147212 */ /* 0x000fe200078ec0ff */
[----:B------:R-:W2:Y:S01]  /*9d00*/  MUFU.EX2 R145, R145 ;  /* 0x0000009100917308 */ /* 0x000ea20000000800 */
[----:B------:R-:W-:Y:S01]  /*9d10*/  LOP3.LUT R25, R240, UR6, R171, 0x96, !PT ;  /* 0x00000006f0197c12 */ /* 0x000fe2000f8e96ab */
[----:B------:R-:W-:Y:S01]  /*9d20*/  FADD.FTZ R164, R164, R135 ;  /* 0x00000087a4a47221 */ /* 0x000fe20000010000 */
[----:B------:R-:W-:Y:S01]  /*9d30*/  LOP3.LUT R21, R166, R21, RZ, 0xc0, !PT ;  /* 0x00000015a6157212 */ /* 0x000fe200078ec0ff */
[----:B------:R-:W-:Y:S01]  /*9d40*/  FADD.FTZ R169, R169, R160 ;  /* 0x000000a0a9a97221 */ /* 0x000fe20000010000 */
[----:B------:R-:W-:-:S02]  /*9d50*/  IMAD.MOV.U32 R135, RZ, RZ, R215 ;  /* 0x000000ffff877224 */ /* 0x000fc400078e00d7 */
[----:B------:R-:W-:Y:S01]  /*9d60*/  FADD.FTZ R163, R163, R164 ;  /* 0x000000a4a3a37221 */ /* 0x000fe20000010000 */
[----:B------:R-:W-:-:S04]  /*9d70*/  IMAD.WIDE.U32 R176, R25, -0x2daee0ad, RZ ;  /* 0xd2511f5319b07825 */ /* 0x000fc800078e00ff */
[----:B------:R-:W-:Y:S01]  /*9d80*/  FADD.FTZ R132, R132, R169 ;  /* 0x000000a984847221 */ /* 0x000fe20000010000 */
[C---:B------:R-:W-:Y:S01]  /*9d90*/  HMMA.16816.F32 R124, R20.reuse, R16, R124 ;  /* 0x00000010147c723c */ /* 0x040fe2000000187c */
[----:B------:R-:W-:Y:S01]  /*9da0*/  FADD.FTZ R162, R162, R163 ;  /* 0x000000a3a2a27221 */ /* 0x000fe20000010000 */
[----:B------:R-:W-:Y:S01]  /*9db0*/  LOP3.LUT R25, R228, UR13, R177, 0x96, !PT ;  /* 0x0000000de4197c12 */ /* 0x000fe2000f8e96b1 */
[----:B------:R-:W-:Y:S01]  /*9dc0*/  FADD.FTZ R132, R167, R132 ;  /* 0x00000084a7847221 */ /* 0x000fe20000010000 */
[----:B------:R-:W-:Y:S01]  /*9dd0*/  LOP3.LUT R176, R176, UR19, R175, 0x96, !PT ;  /* 0x00000013b0b07c12 */ /* 0x000fe2000f8e96af */
[----:B------:R-:W-:Y:S02]  /*9de0*/  FADD.FTZ R161, R161, R162 ;  /* 0x000000a2a1a17221 */ /* 0x000fe40000010000 */
[----:B------:R-:W-:Y:S01]  /*9df0*/  IMAD.WIDE.U32 R170, R25, -0x326172a9, RZ ;  /* 0xcd9e8d5719aa7825 */ /* 0x000fe200078e00ff */
[----:B------:R-:W-:Y:S03]  /*9e00*/  HMMA.16816.F32 R120, R20, R18, R120 ;  /* 0x000000121478723c */ /* 0x000fe60000001878 */
[----:B------:R-:W-:-:S05]  /*9e10*/  IMAD.WIDE.U32 R176, R176, -0x326172a9, RZ ;  /* 0xcd9e8d57b0b07825 */ /* 0x000fca00078e00ff */
[----:B------:R-:W-:Y:S01]  /*9e20*/  HMMA.16816.F32 R72, R20, R12, R72 ;  /* 0x0000000c1448723c */ /* 0x000fe20000001848 */
[----:B------:R-:W-:-:S07]  /*9e30*/  LOP3.LUT R170, R170, UR10, R177, 0x96, !PT ;  /* 0x0000000aaaaa7c12 */ /* 0x000fce000f8e96b1 */
[C---:B------:R-:W-:Y:S08]  /*9e40*/  HMMA.16816.F32 R76, R20.reuse, R14, R76 ;  /* 0x0000000e144c723c */ /* 0x040ff0000000184c */
[C---:B-1----:R-:W-:Y:S08]  /*9e50*/  HMMA.16816.F32 R88, R20.reuse, R8, R88 ;  /* 0x000000081458723c */ /* 0x042ff00000001858 */
[C---:B------:R-:W-:Y:S08]  /*9e60*/  HMMA.16816.F32 R112, R20.reuse, R10, R112 ;  /* 0x0000000a1470723c */ /* 0x040ff00000001870 */
[C---:B----4-:R-:W-:Y:S08]  /*9e70*/  HMMA.16816.F32 R92, R20.reuse, R4, R92 ;  /* 0x00000004145c723c */ /* 0x050ff0000000185c */
[----:B------:R-:W-:Y:S01]  /*9e80*/  HMMA.16816.F32 R100, R20, R6, R100 ;  /* 0x000000061464723c */ /* 0x000fe20000001864 */
[----:B------:R-:W-:Y:S01]  /*9e90*/  LOP3.LUT R20, R220, UR11, R171, 0x96, !PT ;  /* 0x0000000bdc147c12 */ /* 0x000fe2000f8e96ab */
[----:B------:R-:W-:-:S04]  /*9ea0*/  IMAD.WIDE.U32 R170, R170, -0x2daee0ad, RZ ;  /* 0xd2511f53aaaa7825 */ /* 0x000fc800078e00ff */
[----:B------:R-:W-:-:S05]  /*9eb0*/  IMAD.WIDE.U32 R20, R20, -0x2daee0ad, RZ ;  /* 0xd2511f5314147825 */ /* 0x000fca00078e00ff */
[----:B------:R-:W-:Y:S02]  /*9ec0*/  LOP3.LUT R174, R174, UR18, R21, 0x96, !PT ;  /* 0x00000012aeae7c12 */ /* 0x000fe4000f8e9615 */
[----:B------:R-:W-:-:S03]  /*9ed0*/  LOP3.LUT R20, R20, UR7, R171, 0x96, !PT ;  /* 0x0000000714147c12 */ /* 0x000fc6000f8e96ab */
[----:B------:R-:W-:-:S04]  /*9ee0*/  IMAD.WIDE.U32 R174, R174, -0x326172a9, RZ ;  /* 0xcd9e8d57aeae7825 */ /* 0x000fc800078e00ff */
[----:B------:R-:W-:Y:S01]  /*9ef0*/  IMAD.WIDE.U32 R22, R20, -0x326172a9, RZ ;  /* 0xcd9e8d5714167825 */ /* 0x000fe200078e00ff */
[----:B------:R-:W-:-:S03]  /*9f00*/  LOP3.LUT R147, R176, UR9, R175, 0x96, !PT ;  /* 0x00000009b0937c12 */ /* 0x000fc6000f8e96af */
[--C-:B------:R-:W-:Y:S01]  /*9f10*/  IMAD.MOV.U32 R168, RZ, RZ, R22.reuse ;  /* 0x000000ffffa87224 */ /* 0x100fe200078e0016 */
[----:B------:R-:W-:Y:S01]  /*9f20*/  LOP3.LUT R21, R174, UR8, R23, 0x96, !PT ;  /* 0x00000008ae157c12 */ /* 0x000fe2000f8e9617 */
[----:B------:R-:W-:Y:S01]  /*9f30*/  IMAD.WIDE.U32 R172, R147, -0x2daee0ad, RZ ;  /* 0xd2511f5393ac7825 */ /* 0x000fe200078e00ff */
[C---:B------:R-:W-:Y:S02]  /*9f40*/  PRMT R25, R22.reuse, 0x7773, RZ ;  /* 0x0000777316197816 */ /* 0x040fe400000000ff */
[C---:B------:R-:W-:Y:S02]  /*9f50*/  PRMT R20, R22.reuse, 0x7772, RZ ;  /* 0x0000777216147816 */ /* 0x040fe400000000ff */
[----:B------:R-:W-:Y:S02]  /*9f60*/  PRMT R23, R22, 0x7771, RZ ;  /* 0x0000777116177816 */ /* 0x000fe400000000ff */
[----:B------:R-:W-:Y:S02]  /*9f70*/  LOP3.LUT R168, R168, 0xff, RZ, 0xc0, !PT ;  /* 0x000000ffa8a87812 */ /* 0x000fe400078ec0ff */
[----:B------:R-:W-:-:S02]  /*9f80*/  PRMT R22, R21, 0x7632, R22 ;  /* 0x0000763215167816 */ /* 0x000fc40000000016 */
[----:B------:R-:W-:Y:S02]  /*9f90*/  PRMT R20, R20, 0x5410, R25 ;  /* 0x0000541014147816 */ /* 0x000fe40000000019 */
[C---:B------:R-:W-:Y:S02]  /*9fa0*/  LOP3.LUT R25, R21.reuse, 0xffff, RZ, 0xc0, !PT ;  /* 0x0000ffff15197812 */ /* 0x040fe400078ec0ff */
[----:B------:R-:W-:Y:S02]  /*9fb0*/  LOP3.LUT R166, R21, 0xff, RZ, 0xc0, !PT ;  /* 0x000000ff15a67812 */ /* 0x000fe400078ec0ff */
[----:B------:R-:W-:Y:S02]  /*9fc0*/  SHF.R.U32.HI R21, RZ, 0x18, R21 ;  /* 0x00000018ff157819 */ /* 0x000fe40000011615 */
[----:B------:R-:W-:Y:S02]  /*9fd0*/  LOP3.LUT R22, R22, 0xff, RZ, 0xc0, !PT ;  /* 0x000000ff16167812 */ /* 0x000fe400078ec0ff */
[----:B------:R-:W-:-:S02]  /*9fe0*/  PRMT R23, R168, 0x5410, R23 ;  /* 0x00005410a8177816 */ /* 0x000fc40000000017 */
[----:B------:R-:W-:Y:S02]  /*9ff0*/  PRMT R21, R22, 0x5410, R21 ;  /* 0x0000541016157816 */ /* 0x000fe40000000015 */
[----:B------:R-:W-:Y:S02]  /*a000*/  LOP3.LUT R27, R20, 0xff00ff, RZ, 0xc0, !PT ;  /* 0x00ff00ff141b7812 */ /* 0x000fe400078ec0ff */
[----:B------:R-:W-:Y:S02]  /*a010*/  HSET2.LE.AND R22, R23, R214, PT ;  /* 0x000000d617167233 */ /* 0x000fe40003803000 */
[----:B---3--:R-:W-:Y:S02]  /*a020*/  F2FP.F16.F32.PACK_AB R23, R140, R165 ;  /* 0x000000a58c17723e */ /* 0x008fe400000000ff */
[----:B------:R-:W-:Y:S02]  /*a030*/  SHF.R.U32.HI R25, RZ, 0x8, R25 ;  /* 0x00000008ff197819 */ /* 0x000fe40000011619 */
[----:B------:R-:W-:-:S02]  /*a040*/  LOP3.LUT R22, R23, R22, RZ, 0xc0, !PT ;  /* 0x0000001617167212 */ /* 0x000fc400078ec0ff */
[--C-:B------:R-:W-:Y:S01]  /*a050*/  HSET2.LE.AND R23, R27, R214.reuse, PT ;  /* 0x000000d61b177233 */ /* 0x100fe20003803000 */
[----:B------:R-:W-:Y:S01]  /*a060*/  IMAD.WIDE.U32 R26, R26, -0x2daee0ad, RZ ;  /* 0xd2511f531a1a7825 */ /* 0x000fe200078e00ff */
[----:B------:R-:W-:Y:S02]  /*a070*/  PRMT R25, R166, 0x5410, R25 ;  /* 0x00005410a6197816 */ /* 0x000fe40000000019 */
[----:B-----5:R-:W-:Y:S02]  /*a080*/  F2FP.F16.F32.PACK_AB R20, R142, R141 ;  /* 0x0000008d8e14723e */ /* 0x020fe400000000ff */
[--C-:B------:R-:W-:Y:S02]  /*a090*/  HSET2.LE.AND R21, R21, R214.reuse, PT ;  /* 0x000000d615157233 */ /* 0x100fe40003803000 */
[----:B------:R-:W-:Y:S02]  /*a0a0*/  LOP3.LUT R23, R20, R23, RZ, 0xc0, !PT ;  /* 0x0000001714177212 */ /* 0x000fe400078ec0ff */
[----:B------:R-:W-:-:S02]  /*a0b0*/  HSET2.LE.AND R20, R25, R214, PT ;  /* 0x000000d619147233 */ /* 0x000fc40003803000 */
[----:B------:R-:W-:Y:S01]  /*a0c0*/  F2FP.F16.F32.PACK_AB R25, R143, R144 ;  /* 0x000000908f19723e */ /* 0x000fe200000000ff */
[----:B------:R-:W-:Y:S01]  /*a0d0*/  FADD.FTZ R144, R144, R153 ;  /* 0x0000009990907221 */ /* 0x000fe20000010000 */
[----:B--2---:R-:W-:Y:S01]  /*a0e0*/  F2FP.F16.F32.PACK_AB R166, R145, R146 ;  /* 0x0000009291a6723e */ /* 0x004fe200000000ff */
[----:B------:R-:W-:Y:S01]  /*a0f0*/  FADD.FTZ R146, R146, R155 ;  /* 0x0000009b92927221 */ /* 0x000fe20000010000 */
[----:B------:R-:W-:Y:S01]  /*a100*/  LOP3.LUT R20, R25, R20, RZ, 0xc0, !PT ;  /* 0x0000001419147212 */ /* 0x000fe200078ec0ff */
[----:B------:R-:W-:Y:S01]  /*a110*/  FADD.FTZ R144, R143, R144 ;  /* 0x000000908f907221 */ /* 0x000fe20000010000 */
[----:B------:R-:W-:Y:S01]  /*a120*/  LOP3.LUT R21, R166, R21, RZ, 0xc0, !PT ;  /* 0x00000015a6157212 */ /* 0x000fe200078ec0ff */
[--C-:B------:R-:W-:Y:S01]  /*a130*/  FFMA.FTZ R166, R29, UR24, -R46.reuse ;  /* 0x000000181da67c23 */ /* 0x100fe2000801082e */
[----:B------:R-:W-:Y:S01]  /*a140*/  PRMT R25, R26, 0x7771, RZ ;  /* 0x000077711a197816 */ /* 0x000fe200000000ff */
[----:B------:R-:W-:Y:S01]  /*a150*/  FFMA.FTZ R29, R44, UR24, -R46 ;  /* 0x000000182c1d7c23 */ /* 0x000fe2000801082e */
[----:B------:R-:W-:Y:S01]  /*a160*/  LOP3.LUT R170, R170, UR4, R173, 0x96, !PT ;  /* 0x00000004aaaa7c12 */ /* 0x000fe2000f8e96ad */
[----:B------:R-:W-:Y:S01]  /*a170*/  MUFU.EX2 R44, R166 ;  /* 0x000000a6002c7308 */ /* 0x000fe20000000800 */
[----:B------:R-:W-:Y:S01]  /*a180*/  FADD.FTZ R146, R145, R146 ;  /* 0x0000009291927221 */ /* 0x000fe20000010000 */
[----:B------:R-:W-:Y:S01]  /*a190*/  HMMA.16816.F32 R128, R20, R16, R128 ;  /* 0x000000101480723c */ /* 0x000fe20000001880 */
[--C-:B------:R-:W-:Y:S01]  /*a1a0*/  FFMA.FTZ R17, R40, UR24, -R47.reuse ;  /* 0x0000001828117c23 */ /* 0x100fe2000801082f */
[----:B------:R-:W-:Y:S01]  /*a1b0*/  FFMA.FTZ R40, R42, UR24, -R47 ;  /* 0x000000182a287c23 */ /* 0x000fe2000801082f */
[----:B------:R-:W-:Y:S01]  /*a1c0*/  PRMT R16, R26, 0x7772, RZ ;  /* 0x000077721a107816 */ /* 0x000fe200000000ff */
[----:B------:R-:W-:Y:S01]  /*a1d0*/  MUFU.EX2 R29, R29 ;  /* 0x0000001d001d7308 */ /* 0x000fe20000000800 */
[----:B------:R-:W-:Y:S01]  /*a1e0*/  FADD.FTZ R165, R165, R144 ;  /* 0x00000090a5a57221 */ /* 0x000fe20000010000 */
[----:B------:R-:W-:-:S02]  /*a1f0*/  FADD.FTZ R141, R141, R146 ;  /* 0x000000928d8d7221 */ /* 0x000fc40000010000 */
[C---:B------:R-:W-:Y:S01]  /*a200*/  HMMA.16816.F32 R68, R20.reuse, R12, R68 ;  /* 0x0000000c1444723c */ /* 0x040fe20000001844 */
[----:B------:R-:W-:Y:S01]  /*a210*/  IMAD.MOV.U32 R12, RZ, RZ, R26 ;  /* 0x000000ffff0c7224 */ /* 0x000fe200078e001a */
[----:B------:R-:W-:Y:S01]  /*a220*/  PRMT R13, R26, 0x7773, RZ ;  /* 0x000077731a0d7816 */ /* 0x000fe200000000ff */
[--C-:B------:R-:W-:Y:S01]  /*a230*/  FFMA.FTZ R26, R31, UR24, -R46.reuse ;  /* 0x000000181f1a7c23 */ /* 0x100fe2000801082e */
[----:B------:R-:W-:Y:S01]  /*a240*/  MUFU.EX2 R40, R40 ;  /* 0x0000002800287308 */ /* 0x000fe20000000800 */
[----:B------:R-:W-:Y:S01]  /*a250*/  FADD.FTZ R165, R140, R165 ;  /* 0x000000a58ca57221 */ /* 0x000fe20000010000 */
[----:B------:R-:W-:Y:S02]  /*a260*/  FADD.FTZ R142, R142, R141 ;  /* 0x0000008d8e8e7221 */ /* 0x000fe40000010000 */
[----:B------:R-:W-:Y:S01]  /*a270*/  HMMA.16816.F32 R80, R20, R14, R80 ;  /* 0x0000000e1450723c */ /* 0x000fe20000001850 */
[--C-:B------:R-:W-:Y:S01]  /*a280*/  FFMA.FTZ R15, R43, UR24, -R47.reuse ;  /* 0x000000182b0f7c23 */ /* 0x100fe2000801082f */
[----:B------:R-:W-:Y:S01]  /*a290*/  FFMA.FTZ R47, R45, UR24, -R47 ;  /* 0x000000182d2f7c23 */ /* 0x000fe2000801082f */
[----:B------:R-:W-:Y:S01]  /*a2a0*/  FFMA.FTZ R45, R28, UR24, -R46 ;  /* 0x000000181c2d7c23 */ /* 0x000fe2000801082e */
[----:B------:R-:W-:Y:S01]  /*a2b0*/  LOP3.LUT R14, R12, 0xff, RZ, 0xc0, !PT ;  /* 0x000000ff0c0e7812 */ /* 0x000fe200078ec0ff */
[----:B------:R-:W-:Y:S01]  /*a2c0*/  MUFU.EX2 R43, R17 ;  /* 0x00000011002b7308 */ /* 0x000fe20000000800 */
[----:B------:R-:W-:-:S02]  /*a2d0*/  LOP3.LUT R12, R24, UR4, R27, 0x96, !PT ;  /* 0x00000004180c7c12 */ /* 0x000fc4000f8e961b */
[C---:B------:R-:W-:Y:S01]  /*a2e0*/  HMMA.16816.F32 R108, R20.reuse, R10, R108 ;  /* 0x0000000a146c723c */ /* 0x040fe2000000186c */
[----:B------:R-:W1:Y:S01]  /*a2f0*/  MUFU.EX2 R42, R15 ;  /* 0x0000000f002a7308 */ /* 0x000e620000000800 */
[C---:B------:R-:W-:Y:S02]  /*a300*/  LOP3.LUT R10, R12.reuse, 0xffff, RZ, 0xc0, !PT ;  /* 0x0000ffff0c0a7812 */ /* 0x040fe400078ec0ff */
[----:B------:R-:W-:Y:S01]  /*a310*/  PRMT R27, R12, 0x7632, R27 ;  /* 0x000076320c1b7816 */ /* 0x000fe2000000001b */
[----:B------:R2:W-:Y:S01]  /*a320*/  MUFU.EX2 R28, R26 ;  /* 0x0000001a001c7308 */ /* 0x0005e20000000800 */
[----:B------:R-:W-:Y:S02]  /*a330*/  PRMT R25, R14, 0x5410, R25 ;  /* 0x000054100e197816 */ /* 0x000fe40000000019 */
[----:B------:R-:W-:Y:S01]  /*a340*/  HMMA.16816.F32 R84, R20, R8, R84 ;  /* 0x000000081454723c */ /* 0x000fe20000001854 */
[----:B------:R-:W3:Y:S01]  /*a350*/  MUFU.EX2 R45, R45 ;  /* 0x0000002d002d7308 */ /* 0x000ee20000000800 */
[----:B------:R-:W-:-:S02]  /*a360*/  LOP3.LUT R9, R12, 0xff, RZ, 0xc0, !PT ;  /* 0x000000ff0c097812 */ /* 0x000fc400078ec0ff */
[----:B------:R-:W-:Y:S01]  /*a370*/  SHF.R.U32.HI R8, RZ, 0x18, R12 ;  /* 0x00000018ff087819 */ /* 0x000fe2000001160c */
[----:B------:R-:W4:Y:S01]  /*a380*/  MUFU.EX2 R31, R47 ;  /* 0x0000002f001f7308 */ /* 0x000f220000000800 */
[----:B------:R-:W-:Y:S02]  /*a390*/  SHF.R.U32.HI R10, RZ, 0x8, R10 ;  /* 0x00000008ff0a7819 */ /* 0x000fe4000001160a */
[----:B------:R-:W-:Y:S01]  /*a3a0*/  LOP3.LUT R27, R27, 0xff, RZ, 0xc0, !PT ;  /* 0x000000ff1b1b7812 */ /* 0x000fe200078ec0ff */
[----:B------:R-:W-:Y:S01]  /*a3b0*/  HMMA.16816.F32 R104, R20, R4, R104 ;  /* 0x000000041468723c */ /* 0x000fe20000001868 */
[----:B------:R-:W-:Y:S02]  /*a3c0*/  PRMT R24, R16, 0x5410, R13 ;  /* 0x0000541010187816 */ /* 0x000fe4000000000d */
[----:B--2---:R-:W-:Y:S01]  /*a3d0*/  HSET2.LE.AND R26, R25, R214, PT ;  /* 0x000000d6191a7233 */ /* 0x004fe20003803000 */
[----:B------:R-:W-:Y:S01]  /*a3e0*/  LDSM.16.MT88.4 R12, [R181+0x7800] ;  /* 0x00780000b50c783b */ /* 0x000fe20000004200 */
[----:B------:R-:W-:-:S02]  /*a3f0*/  PRMT R9, R9, 0x5410, R10 ;  /* 0x0000541009097816 */ /* 0x000fc4000000000a */
[----:B------:R-:W-:Y:S01]  /*a400*/  PRMT R25, R27, 0x5410, R8 ;  /* 0x000054101b197816 */ /* 0x000fe20000000008 */
[C---:B------:R-:W-:Y:S01]  /*a410*/  HMMA.16816.F32 R116, R20.reuse, R18, R116 ;  /* 0x000000121474723c */ /* 0x040fe20000001874 */
[----:B------:R-:W-:Y:S01]  /*a420*/  LOP3.LUT R11, R24, 0xff00ff, RZ, 0xc0, !PT ;  /* 0x00ff00ff180b7812 */ /* 0x000fe200078ec0ff */
[----:B------:R-:W2:Y:S01]  /*a430*/  LDSM.16.MT88.4 R16, [R185+0x7800] ;  /* 0x00780000b910783b */ /* 0x000ea20000004200 */
[--C-:B------:R-:W-:Y:S02]  /*a440*/  HSET2.LE.AND R24, R9, R214.reuse, PT ;  /* 0x000000d609187233 */ /* 0x100fe40003803000 */
[--C-:B------:R-:W-:Y:S02]  /*a450*/  HSET2.LE.AND R25, R25, R214.reuse, PT ;  /* 0x000000d619197233 */ /* 0x100fe40003803000 */
[----:B-1----:R-:W-:Y:S01]  /*a460*/  F2FP.F16.F32.PACK_AB R5, R42, R43 ;  /* 0x0000002b2a05723e */ /* 0x002fe200000000ff */
[----:B------:R-:W-:Y:S01]  /*a470*/  HMMA.16816.F32 R96, R20, R6, R96 ;  /* 0x000000061460723c */ /* 0x000fe20000001860 */
[----:B---3--:R-:W-:Y:S01]  /*a480*/  F2FP.F16.F32.PACK_AB R4, R45, R28 ;  /* 0x0000001c2d04723e */ /* 0x008fe200000000ff */
[----:B------:R-:W-:Y:S01]  /*a490*/  IMAD.MOV.U32 R22, RZ, RZ, R172 ;  /* 0x000000ffff167224 */ /* 0x000fe200078e00ac */
[--C-:B------:R-:W-:Y:S01]  /*a4a0*/  HSET2.LE.AND R27, R11, R214.reuse, PT ;  /* 0x000000d60b1b7233 */ /* 0x100fe20003803000 */
[----:B------:R-:W-:Y:S01]  /*a4b0*/  FADD.FTZ R43, R43, R132 ;  /* 0x000000842b2b7221 */ /* 0x000fe20000010000 */
[----:B------:R-:W-:Y:S01]  /*a4c0*/  F2FP.F16.F32.PACK_AB R46, R29, R44 ;  /* 0x0000002c1d2e723e */ /* 0x000fe200000000ff */
[----:B------:R-:W1:Y:S01]  /*a4d0*/  LDSM.16.MT88.4 R8, [R180+0x7800] ;  /* 0x00780000b408783b */ /* 0x000e620000004200 */
[----:B------:R-:W-:Y:S01]  /*a4e0*/  LOP3.LUT R24, R5, R24, RZ, 0xc0, !PT ;  /* 0x0000001805187212 */ /* 0x000fe200078ec0ff */
[----:B------:R-:W-:Y:S01]  /*a4f0*/  FADD.FTZ R28, R28, R161 ;  /* 0x000000a11c1c7221 */ /* 0x000fe20000010000 */
[----:B------:R-:W-:Y:S01]  /*a500*/  LOP3.LUT R25, R4, R25, RZ, 0xc0, !PT ;  /* 0x0000001904197212 */ /* 0x000fe200078ec0ff */
[----:B------:R-:W-:Y:S01]  /*a510*/  FADD.FTZ R43, R42, R43 ;  /* 0x0000002b2a2b7221 */ /* 0x000fe20000010000 */
[----:B------:R-:W-:Y:S01]  /*a520*/  LOP3.LUT R27, R46, R27, RZ, 0xc0, !PT ;  /* 0x0000001b2e1b7212 */ /* 0x000fe200078ec0ff */
[----:B------:R-:W3:Y:S01]  /*a530*/  LDSM.16.MT88.4 R4, [R139+0x7800] ;  /* 0x007800008b04783b */ /* 0x000ee20000004200 */
[--C-:B------:R-:W-:Y:S01]  /*a540*/  FFMA.FTZ R46, R64, UR24, -R59.reuse ;  /* 0x00000018402e7c23 */ /* 0x100fe2000801083b */
[--C-:B------:R-:W-:Y:S01]  /*a550*/  FFMA.FTZ R64, R60, UR24, -R59.reuse ;  /* 0x000000183c407c23 */ /* 0x100fe2000801083b */
[----:B----4-:R-:W-:Y:S01]  /*a560*/  F2FP.F16.F32.PACK_AB R47, R31, R40 ;  /* 0x000000281f2f723e */ /* 0x010fe200000000ff */
[--C-:B------:R-:W-:Y:S01]  /*a570*/  FFMA.FTZ R60, R61, UR24, -R59.reuse ;  /* 0x000000183d3c7c23 */ /* 0x100fe2000801083b */
[----:B------:R-:W-:Y:S01]  /*a580*/  PRMT R20, R172, 0x7773, RZ ;  /* 0x00007773ac147816 */ /* 0x000fe200000000ff */
[--C-:B------:R-:W-:Y:S01]  /*a590*/  FFMA.FTZ R61, R66, UR24, -R58.reuse ;  /* 0x00000018423d7c23 */ /* 0x100fe2000801083a */
[----:B------:R-:W-:Y:S01]  /*a5a0*/  PRMT R23, R172, 0x7772, RZ ;  /* 0x00007772ac177816 */ /* 0x000fe200000000ff */
[----:B------:R-:W-:Y:S01]  /*a5b0*/  FFMA.FTZ R66, R62, UR24, -R58 ;  /* 0x000000183e427c23 */ /* 0x000fe2000801083a */
[----:B------:R-:W-:Y:S01]  /*a5c0*/  LOP3.LUT R26, R47, R26, RZ, 0xc0, !PT ;  /* 0x0000001a2f1a7212 */ /* 0x000fe200078ec0ff */
[----:B------:R-:W-:Y:S01]  /*a5d0*/  FFMA.FTZ R47, R65, UR24, -R59 ;  /* 0x00000018412f7c23 */ /* 0x000fe2000801083b */
[----:B------:R-:W-:Y:S01]  /*a5e0*/  PRMT R20, R23, 0x5410, R20 ;  /* 0x0000541017147816 */ /* 0x000fe20000000014 */
[----:B------:R-:W-:Y:S01]  /*a5f0*/  MUFU.EX2 R59, R64 ;  /* 0x00000040003b7308 */ /* 0x000fe20000000800 */
[C---:B------:R-:W-:Y:S01]  /*a600*/  LOP3.LUT R23, R170.reuse, 0xffff, RZ, 0xc0, !PT ;  /* 0x0000ffffaa177812 */ /* 0x040fe200078ec0ff */
[----:B------:R-:W-:Y:S01]  /*a610*/  FADD.FTZ R45, R45, R28 ;  /* 0x0000001c2d2d7221 */ /* 0x000fe20000010000 */
[----:B------:R-:W-:Y:S01]  /*a620*/  PRMT R62, R170, 0x7632, R62 ;  /* 0x00007632aa3e7816 */ /* 0x000fe2000000003e */
[----:B------:R-:W4:Y:S01]  /*a630*/  MUFU.EX2 R60, R60 ;  /* 0x0000003c003c7308 */ /* 0x000f220000000800 */
[----:B------:R-:W-:Y:S01]  /*a640*/  PRMT R21, R172, 0x7771, RZ ;  /* 0x00007771ac157816 */ /* 0x000fe200000000ff */
[----:B------:R-:W-:Y:S01]  /*a650*/  FADD.FTZ R40, R40, R43 ;  /* 0x0000002b28287221 */ /* 0x000fe20000010000 */
[----:B------:R-:W-:Y:S01]  /*a660*/  LOP3.LUT R22, R22, 0xff, RZ, 0xc0, !PT ;  /* 0x000000ff16167812 */ /* 0x000fe200078ec0ff */
[----:B------:R-:W-:Y:S01]  /*a670*/  MUFU.EX2 R46, R46 ;  /* 0x0000002e002e7308 */ /* 0x000fe20000000800 */
[----:B------:R-:W-:Y:S01]  /*a680*/  SHF.R.U32.HI R147, RZ, 0x8, R23 ;  /* 0x00000008ff937819 */ /* 0x000fe20000011617 */
[----:B------:R-:W-:Y:S01]  /*a690*/  FADD.FTZ R44, R44, R45 ;  /* 0x0000002d2c2c7221 */ /* 0x000fe20000010000 */
[----:B------:R-:W-:Y:S01]  /*a6a0*/  LOP3.LUT R23, R62, 0xff, RZ, 0xc0, !PT ;  /* 0x000000ff3e177812 */ /* 0x000fe200078ec0ff */
[----:B------:R-:W-:Y:S01]  /*a6b0*/  MUFU.EX2 R47, R47 ;  /* 0x0000002f002f7308 */ /* 0x000fe20000000800 */
[----:B------:R-:W-:Y:S01]  /*a6c0*/  PRMT R21, R22, 0x5410, R21 ;  /* 0x0000541016157816 */ /* 0x000fe20000000015 */
[C---:B--2---:R-:W-:Y:S01]  /*a6d0*/  HMMA.16816.F32 R124, R24.reuse, R16, R124 ;  /* 0x00000010187c723c */ /* 0x044fe2000000187c */
[----:B------:R-:W-:Y:S01]  /*a6e0*/  LOP3.LUT R22, R170, 0xff, RZ, 0xc0, !PT ;  /* 0x000000ffaa167812 */ /* 0x000fe200078ec0ff */
[----:B------:R-:W-:Y:S01]  /*a6f0*/  MUFU.EX2 R61, R61 ;  /* 0x0000003d003d7308 */ /* 0x000fe20000000800 */
[----:B------:R-:W-:Y:S01]  /*a700*/  SHF.R.U32.HI R170, RZ, 0x18, R170 ;  /* 0x00000018ffaa7819 */ /* 0x000fe200000116aa */
[----:B------:R-:W-:Y:S01]  /*a710*/  FADD.FTZ R227, R31, R40 ;  /* 0x000000281fe37221 */ /* 0x000fe20000010000 */
[----:B------:R-:W-:Y:S01]  /*a720*/  LOP3.LUT R65, R20, 0xff00ff, RZ, 0xc0, !PT ;  /* 0x00ff00ff14417812 */ /* 0x000fe200078ec0ff */
[----:B------:R-:W2:Y:S01]  /*a730*/  MUFU.EX2 R58, R66 ;  /* 0x00000042003a7308 */ /* 0x000ea20000000800 */
[----:B------:R-:W-:Y:S01]  /*a740*/  HSET2.LE.AND R20, R21, R214, PT ;  /* 0x000000d615147233 */ /* 0x000fe20003803000 */
[----:B------:R-:W-:Y:S01]  /*a750*/  HMMA.16816.F32 R120, R24, R18, R120 ;  /* 0x000000121878723c */ /* 0x000fe20000001878 */
[----:B----4-:R-:W-:Y:S01]  /*a760*/  F2FP.F16.F32.PACK_AB R171, R60, R59 ;  /* 0x0000003b3cab723e */ /* 0x010fe200000000ff */
[----:B------:R-:W4:Y:S01]  /*a770*/  MUFU.EX2 R62, R67 ;  /* 0x00000043003e7308 */ /* 0x000f220000000800 */
[----:B------:R-:W-:Y:S01]  /*a780*/  PRMT R147, R22, 0x5410, R147 ;  /* 0x0000541016937816 */ /* 0x000fe20000000093 */
[----:B------:R-:W-:Y:S01]  /*a790*/  FADD.FTZ R225, R29, R44 ;  /* 0x0000002c1de17221 */ /* 0x000fe20000010000 */
[----:B------:R-:W-:-:S02]  /*a7a0*/  PRMT R21, R23, 0x5410, R170 ;  /* 0x0000541017157816 */ /* 0x000fc400000000aa */
[----:B------:R-:W-:Y:S01]  /*a7b0*/  LOP3.LUT R22, R171, R20, RZ, 0xc0, !PT ;  /* 0x00000014ab167212 */ /* 0x000fe200078ec0ff */
[C---:B------:R-:W-:Y:S01]  /*a7c0*/  HMMA.16816.F32 R72, R24.reuse, R12, R72 ;  /* 0x0000000c1848723c */ /* 0x040fe20000001848 */
[--C-:B------:R-:W-:Y:S02]  /*a7d0*/  HSET2.LE.AND R23, R65, R214.reuse, PT ;  /* 0x000000d641177233 */ /* 0x100fe40003803000 */
[--C-:B------:R-:W-:Y:S02]  /*a7e0*/  HSET2.LE.AND R20, R147, R214.reuse, PT ;  /* 0x000000d693147233 */ /* 0x100fe40003803000 */
[----:B------:R-:W-:Y:S02]  /*a7f0*/  HSET2.LE.AND R21, R21, R214, PT ;  /* 0x000000d615157233 */ /* 0x000fe40003803000 */
[----:B--2---:R-:W-:Y:S01]  /*a800*/  F2FP.F16.F32.PACK_AB R66, R63, R58 ;  /* 0x0000003a3f42723e */ /* 0x004fe200000000ff */
[C---:B------:R-:W-:Y:S01]  /*a810*/  HMMA.16816.F32 R76, R24.reuse, R14, R76 ;  /* 0x0000000e184c723c */ /* 0x040fe2000000184c */
[----:B------:R-:W-:Y:S01]  /*a820*/  F2FP.F16.F32.PACK_AB R65, R47, R46 ;  /* 0x0000002e2f41723e */ /* 0x000fe200000000ff */
[----:B------:R-:W-:Y:S01]  /*a830*/  FADD.FTZ R46, R46, R165 ;  /* 0x000000a52e2e7221 */ /* 0x000fe20000010000 */
[----:B----4-:R-:W-:Y:S01]  /*a840*/  F2FP.F16.F32.PACK_AB R64, R62, R61 ;  /* 0x0000003d3e40723e */ /* 0x010fe200000000ff */
[----:B------:R-:W-:Y:S01]  /*a850*/  FADD.FTZ R61, R61, R142 ;  /* 0x0000008e3d3d7221 */ /* 0x000fe20000010000 */
[----:B------:R-:W-:Y:S01]  /*a860*/  LOP3.LUT R23, R66, R23, RZ, 0xc0, !PT ;  /* 0x0000001742177212 */ /* 0x000fe200078ec0ff */
[----:B------:R-:W-:Y:S01]  /*a870*/  FADD.FTZ R46, R47, R46 ;  /* 0x0000002e2f2e7221 */ /* 0x000fe20000010000 */
[----:B------:R-:W-:Y:S01]  /*a880*/  LOP3.LUT R20, R65, R20, RZ, 0xc0, !PT ;  /* 0x0000001441147212 */ /* 0x000fe200078ec0ff */
[----:B------:R-:W-:Y:S01]  /*a890*/  FADD.FTZ R61, R62, R61 ;  /* 0x0000003d3e3d7221 */ /* 0x000fe20000010000 */
[----:B------:R-:W-:Y:S01]  /*a8a0*/  LOP3.LUT R21, R64, R21, RZ, 0xc0, !PT ;  /* 0x0000001540157212 */ /* 0x000fe200078ec0ff */
[----:B------:R-:W-:Y:S01]  /*a8b0*/  FADD.FTZ R59, R59, R46 ;  /* 0x0000002e3b3b7221 */ /* 0x000fe20000010000 */
[----:B-1----:R-:W-:Y:S01]  /*a8c0*/  HMMA.16816.F32 R88, R24, R8, R88 ;  /* 0x000000081858723c */ /* 0x002fe20000001858 */
[----:B------:R-:W-:-:S02]  /*a8d0*/  FADD.FTZ R58, R58, R61 ;  /* 0x0000003d3a3a7221 */ /* 0x000fc40000010000 */
[----:B------:R-:W-:Y:S02]  /*a8e0*/  FADD.FTZ R233, R60, R59 ;  /* 0x0000003b3ce97221 */ /* 0x000fe40000010000 */
[----:B------:R-:W-:-:S03]  /*a8f0*/  FADD.FTZ R224, R63, R58 ;  /* 0x0000003a3fe07221 */ /* 0x000fc60000010000 */
[C---:B------:R-:W-:Y:S08]  /*a900*/  HMMA.16816.F32 R112, R24.reuse, R10, R112 ;  /* 0x0000000a1870723c */ /* 0x040ff00000001870 */
[C---:B---3--:R-:W-:Y:S08]  /*a910*/  HMMA.16816.F32 R92, R24.reuse, R4, R92 ;  /* 0x00000004185c723c */ /* 0x048ff0000000185c */
        /* <DEDUP_REMOVED lines=14> */
[----:B------:R-:W-:-:S03]  /*aa00*/  UIADD3 UR7, UPT, UPT, UR23, 0x76cf5d0a, URZ ;  /* 0x76cf5d0a17077890 */ /* 0x000fc6000fffe0ff */
[----:B------:R-:W-:Y:S01]  /*aa10*/  IMAD R5, R5, R235, R9 ;  /* 0x000000eb05057224 */ /* 0x000fe200078e0209 */
[----:B------:R-:W-:Y:S01]  /*aa20*/  BAR.SYNC.DEFER_BLOCKING 0x0 ;  /* 0x0000000000007b1d */ /* 0x000fe20000010000 */
[C---:B------:R-:W-:Y:S02]  /*aa30*/  LEA R4, P0, R8.reuse, R3, 0x6 ;  /* 0x0000000308047211 */ /* 0x040fe400078030ff */
[----:B------:R-:W-:Y:S02]  /*aa40*/  LEA R12, P3, R8, R201, 0x7 ;  /* 0x000000c9080c7211 */ /* 0x000fe400078638ff */
[----:B------:R-:W-:Y:S02]  /*aa50*/  IADD3 R6, P1, PT, R4, R3, RZ ;  /* 0x0000000304067210 */ /* 0x000fe40007f3e0ff */
[----:B------:R-:W-:Y:S02]  /*aa60*/  LEA.HI.X R3, R8, R2, R5, 0x6, P0 ;  /* 0x0000000208037211 */ /* 0x000fe400000f3405 */
[----:B------:R-:W-:-:S02]  /*aa70*/  LEA R7, P0, R234, R4, 0x5 ;  /* 0x00000004ea077211 */ /* 0x000fc400078028ff */
[-C--:B------:R-:W-:Y:S01]  /*aa80*/  LEA R10, P2, R4, R201.reuse, 0x1 ;  /* 0x000000c9040a7211 */ /* 0x080fe200078408ff */
[----:B------:R-:W-:Y:S01]  /*aa90*/  IMAD.X R9, R3, 0x1, R2, P1 ;  /* 0x0000000103097824 */ /* 0x000fe200008e0602 */
[----:B------:R-:W-:Y:S02]  /*aaa0*/  LEA R16, P1, R6, R201, 0x1 ;  /* 0x000000c906107211 */ /* 0x000fe400078208ff */
[----:B------:R-:W-:Y:S02]  /*aab0*/  LEA.HI.X R2, R234, R3, R235, 0x5, P0 ;  /* 0x00000003ea027211 */ /* 0x000fe400000f2ceb */
[C---:B------:R-:W-:Y:S02]  /*aac0*/  LEA R14, P0, R7.reuse, R201, 0x1 ;  /* 0x000000c9070e7211 */ /* 0x040fe400078008ff */
[-C--:B------:R-:W-:Y:S02]  /*aad0*/  LEA.HI.X R13, R8, R200.reuse, R5, 0x7, P3 ;  /* 0x000000c8080d7211 */ /* 0x080fe400018f3c05 */
[-C--:B------:R-:W-:Y:S01]  /*aae0*/  LEA.HI.X R11, R4, R200.reuse, R3, 0x1, P2 ;  /* 0x000000c8040b7211 */ /* 0x080fe200010f0c03 */
[----:B------:R-:W-:Y:S01]  /*aaf0*/  VIADD R3, R0, 0xffffff40 ;  /* 0xffffff4000037836 */ /* 0x000fe20000000000 */
[-C--:B------:R-:W-:Y:S01]  /*ab00*/  LEA.HI.X R17, R6, R200.reuse, R9, 0x1, P1 ;  /* 0x000000c806117211 */ /* 0x080fe200008f0c09 */
[----:B------:R-:W-:Y:S01]  /*ab10*/  @!PT LDS RZ, [RZ] ;  /* 0x00000000fffff984 */ /* 0x000fe20000000800 */
[----:B------:R-:W-:Y:S01]  /*ab20*/  @!PT LDS RZ, [RZ] ;  /* 0x00000000fffff984 */ /* 0x000fe20000000800 */
[----:B------:R-:W-:Y:S01]  /*ab30*/  @!PT LDS RZ, [RZ] ;  /* 0x00000000fffff984 */ /* 0x000fe20000000800 */
[----:B------:R-:W-:Y:S01]  /*ab40*/  LDGSTS.E.BYPASS.LTC128B.128 [R206+0x6000], desc[UR20][R12.64] ;  /* 0x060000000cce7fae */ /* 0x000fe2000b981a14 */
[----:B------:R-:W-:-:S02]  /*ab50*/  LEA.HI.X R15, R7, R200, R2, 0x1, P0 ;  /* 0x000000c8070f7211 */ /* 0x000fc400000f0c02 */
[C---:B------:R-:W-:Y:S01]  /*ab60*/  ISETP.GE.AND P0, PT, R3.reuse, R236, PT ;  /* 0x000000ec0300720c */ /* 0x040fe20003f06270 */
[----:B------:R-:W-:Y:S01]  /*ab70*/  LDGSTS.E.BYPASS.LTC128B.128 [R206+0x6800], desc[UR20][R10.64] ;  /* 0x068000000ace7fae */ /* 0x000fe2000b981a14 */
[C---:B------:R-:W-:Y:S02]  /*ab80*/  ISETP.GE.AND P1, PT, R3.reuse, R226, PT ;  /* 0x000000e20300720c */ /* 0x040fe40003f26270 */
[C---:B------:R-:W-:Y:S01]  /*ab90*/  ISETP.GE.AND P4, PT, R3.reuse, R222, PT ;  /* 0x000000de0300720c */ /* 0x040fe20003f86270 */
[----:B------:R1:W-:Y:S01]  /*aba0*/  LDGSTS.E.BYPASS.LTC128B.128 [R206+0x7000], desc[UR20][R16.64] ;  /* 0x0700000010ce7fae */ /* 0x0003e2000b981a14 */
[----:B------:R-:W-:Y:S01]  /*abb0*/  ISETP.GE.AND P3, PT, R3, R232, PT ;  /* 0x000000e80300720c */ /* 0x000fe20003f66270 */
[----:B------:R-:W-:Y:S02]  /*abc0*/  VIADD R3, R0, 0xffffff48 ;  /* 0xffffff4800037836 */ /* 0x000fe40000000000 */
[----:B------:R2:W-:Y:S04]  /*abd0*/  LDGSTS.E.BYPASS.LTC128B.128 [R206+0x7800], desc[UR20][R14.64] ;  /* 0x078000000ece7fae */ /* 0x0005e8000b981a14 */
[----:B------:R-:W-:Y:S04]  /*abe0*/  LDSM.16.M88.4 R64, [R190] ;  /* 0x00000000be40783b */ /* 0x000fe80000000200 */
[----:B------:R-:W-:Y:S04]  /*abf0*/  LDSM.16.M88.4 R4, [R190+0x2000] ;  /* 0x00200000be04783b */ /* 0x000fe80000000200 */
[----:B------:R-:W3:Y:S04]  /*ac00*/  LDSM.16.M88.4 R148, [R189+UR5+0x4800] ;  /* 0x00480005bd94783b */ /* 0x000ee80008000200 */
[----:B------:R-:W1:Y:S04]  /*ac10*/  LDSM.16.M88.4 R140, [R189+UR5+0x5000] ;  /* 0x00500005bd8c783b */ /* 0x000e680008000200 */
[----:B------:R-:W4:Y:S04]  /*ac20*/  LDSM.16.M88.4 R156, [R189+UR5+0x4000] ;  /* 0x00400005bd9c783b */ /* 0x000f280008000200 */
[----:B------:R-:W5:Y:S04]  /*ac30*/  LDSM.16.M88.4 R44, [R189+UR5+0x5800] ;  /* 0x00580005bd2c783b */ /* 0x000f680008000200 */
[----:B------:R-:W-:Y:S04]  /*ac40*/  LDSM.16.M88.4 R40, [R188+0x2000] ;  /* 0x00200000bc28783b */ /* 0x000fe80000000200 */
[----:B------:R-:W5:Y:S04]  /*ac50*/  LDSM.16.M88.4 R168, [R184+0x4800] ;  /* 0x00480000b8a8783b */ /* 0x000f680000000200 */
[----:B------:R-:W5:Y:S04]  /*ac60*/  LDSM.16.M88.4 R172, [R188] ;  /* 0x00000000bcac783b */ /* 0x000f680000000200 */
[----:B------:R-:W5:Y:S04]  /*ac70*/  LDSM.16.M88.4 R164, [R184+0x5000] ;  /* 0x00500000b8a4783b */ /* 0x000f680000000200 */
[----:B------:R-:W5:Y:S04]  /*ac80*/  LDSM.16.M88.4 R176, [R184+0x4000] ;  /* 0x00400000b8b0783b */ /* 0x000f680000000200 */
[----:B------:R-:W5:Y:S01]  /*ac90*/  LDSM.16.M88.4 R160, [R184+0x5800] ;  /* 0x00580000b8a0783b */ /* 0x000f620000000200 */
[C---:B---3--:R-:W-:Y:S03]  /*aca0*/  HMMA.16816.F32 R24, R4.reuse, R148, RZ ;  /* 0x000000940418723c */ /* 0x048fe600000018ff */
[----:B------:R-:W-:Y:S04]  /*acb0*/  LDSM.16.M88.4 R52, [R183+0x4000] ;  /* 0x00400000b734783b */ /* 0x000fe80000000200 */
[----:B------:R-:W3:Y:S01]  /*acc0*/  LDSM.16.M88.4 R60, [R187] ;  /* 0x00000000bb3c783b */ /* 0x000ee20000000200 */
[----:B------:R-:W-:Y:S03]  /*acd0*/  HMMA.16816.F32 R20, R4, R150, RZ ;  /* 0x000000960414723c */ /* 0x000fe600000018ff */
[----:B------:R-:W-:Y:S04]  /*ace0*/  LDSM.16.M88.4 R56, [R187+0x2000] ;  /* 0x00200000bb38783b */ /* 0x000fe80000000200 */
[----:B------:R-:W-:Y:S01]  /*acf0*/  LDSM.16.M88.4 R48, [R183+0x4800] ;  /* 0x00480000b730783b */ /* 0x000fe20000000200 */
[----:B------:R-:W-:Y:S03]  /*ad00*/  HMMA.16816.F32 R152, R64, R148, RZ ;  /* 0x000000944098723c */ /* 0x000fe600000018ff */
[----:B------:R-:W0:Y:S05]  /*ad10*/  LDGDEPBAR ;  /* 0x00000000000079af */ /* 0x000e2a0000000000 */
[C---:B-1----:R-:W-:Y:S08]  /*ad20*/  HMMA.16816.F32 R16, R4.reuse, R140, RZ ;  /* 0x0000008c0410723c */ /* 0x042ff000000018ff */
[----:B--2---:R-:W-:Y:S08]  /*ad30*/  HMMA.16816.F32 R12, R4, R142, RZ ;  /* 0x0000008e040c723c */ /* 0x004ff000000018ff */
[C---:B------:R-:W-:Y:S08]  /*ad40*/  HMMA.16816.F32 R148, R64.reuse, R150, RZ ;  /* 0x000000964094723c */ /* 0x040ff000000018ff */
[C---:B------:R-:W-:Y:S08]  /*ad50*/  HMMA.16816.F32 R144, R64.reuse, R140, RZ ;  /* 0x0000008c4090723c */ /* 0x040ff000000018ff */
[C---:B------:R-:W-:Y:S08]  /*ad60*/  HMMA.16816.F32 R140, R64.reuse, R142, RZ ;  /* 0x0000008e408c723c */ /* 0x040ff000000018ff */
[-C--:B----4-:R-:W-:Y:S08]  /*ad70*/  HMMA.16816.F32 R36, R64, R156.reuse, RZ ;  /* 0x0000009c4024723c */ /* 0x090ff000000018ff */
[C---:B------:R-:W-:Y:S08]  /*ad80*/  HMMA.16816.F32 R32, R4.reuse, R156, RZ ;  /* 0x0000009c0420723c */ /* 0x040ff000000018ff */
[-C--:B------:R-:W-:Y:S08]  /*ad90*/  HMMA.16816.F32 R28, R4, R158.reuse, RZ ;  /* 0x0000009e041c723c */ /* 0x080ff000000018ff */
[----:B------:R-:W-:Y:S08]  /*ada0*/  HMMA.16816.F32 R156, R64, R158, RZ ;  /* 0x0000009e409c723c */ /* 0x000ff000000018ff */
[-C--:B-----5:R-:W-:Y:S08]  /*adb0*/  HMMA.16816.F32 R8, R4, R44.reuse, RZ ;  /* 0x0000002c0408723c */ /* 0x0a0ff000000018ff */
[----:B------:R-:W-:Y:S08]  /*adc0*/  HMMA.16816.F32 R132, R64, R44, RZ ;  /* 0x0000002c4084723c */ /* 0x000ff000000018ff */
[-C--:B------:R-:W-:Y:S08]  /*add0*/  HMMA.16816.F32 R4, R4, R46.reuse, RZ ;  /* 0x0000002e0404723c */ /* 0x080ff000000018ff */
[----:B------:R-:W-:Y:S01]  /*ade0*/  HMMA.16816.F32 R64, R64, R46, RZ ;  /* 0x0000002e4040723c */ /* 0x000fe200000018ff */
[----:B------:R-:W1:Y:S07]  /*adf0*/  LDSM.16.M88.4 R44, [R183+0x5000] ;  /* 0x00500000b72c783b */ /* 0x000e6e0000000200 */
        /* <DEDUP_REMOVED lines=14> */
[----:B------:R-:W4:Y:S07]  /*aee0*/  LDSM.16.M88.4 R64, [R186+0x2000] ;  /* 0x00200000ba40783b */ /* 0x000f2e0000000200 */
[C---:B------:R-:W-:Y:S08]  /*aef0*/  HMMA.16816.F32 R32, R40.reuse, R176, R32 ;  /* 0x000000b02820723c */ /* 0x040ff00000001820 */
[C---:B------:R-:W-:Y:S08]  /*af00*/  HMMA.16816.F32 R8, R40.reuse, R160, R8 ;  /* 0x000000a02808723c */ /* 0x040ff00000001808 */
[C---:B------:R-:W-:Y:S08]  /*af10*/  HMMA.16816.F32 R28, R40.reuse, R178, R28 ;  /* 0x000000b2281c723c */ /* 0x040ff0000000181c */
[----:B------:R-:W-:Y:S01]  /*af20*/  HMMA.16816.F32 R4, R40, R162, R4 ;  /* 0x000000a22804723c */ /* 0x000fe20000001804 */
[----:B------:R-:W5:Y:S07]  /*af30*/  LDSM.16.M88.4 R40, [R183+0x5800] ;  /* 0x00580000b728783b */ /* 0x000f6e0000000200 */
[----:B---3--:R-:W-:Y:S08]  /*af40*/  HMMA.16816.F32 R36, R60, R52, R36 ;  /* 0x000000343c24723c */ /* 0x008ff00000001824 */
[C---:B-1----:R-:W-:Y:S08]  /*af50*/  HMMA.16816.F32 R16, R56.reuse, R44, R16 ;  /* 0x0000002c3810723c */ /* 0x042ff00000001810 */
[----:B------:R-:W-:Y:S08]  /*af60*/  HMMA.16816.F32 R12, R56, R46, R12 ;  /* 0x0000002e380c723c */ /* 0x000ff0000000180c */
[C---:B------:R-:W-:Y:S08]  /*af70*/  HMMA.16816.F32 R144, R60.reuse, R44, R144 ;  /* 0x0000002c3c90723c */ /* 0x040ff00000001890 */
[----:B------:R-:W-:Y:S01]  /*af80*/  HMMA.16816.F32 R168, R60, R46, R168 ;  /* 0x0000002e3ca8723c */ /* 0x000fe200000018a8 */
[----:B------:R-:W1:Y:S07]  /*af90*/  LDSM.16.M88.4 R44, [R182+0x4800] ;  /* 0x00480000b62c783b */ /* 0x000e6e0000000200 */
[C---:B------:R-:W-:Y:S08]  /*afa0*/  HMMA.16816.F32 R32, R56.reuse, R52, R32 ;  /* 0x000000343820723c */ /* 0x040ff00000001820 */
[-C--:B------:R-:W-:Y:S08]  /*afb0*/  HMMA.16816.F32 R28, R56, R54.reuse, R28 ;  /* 0x00000036381c723c */ /* 0x080ff0000000181c */
[----:B------:R-:W-:Y:S08]  /*afc0*/  HMMA.16816.F32 R156, R60, R54, R156 ;  /* 0x000000363c9c723c */ /* 0x000ff0000000189c */
[----:B--2---:R-:W-:Y:S08]  /*afd0*/  HMMA.16816.F32 R36, R164, R140, R36 ;  /* 0x0000008ca424723c */ /* 0x004ff00000001824 */
[----:B------:R-:W-:Y:S08]  /*afe0*/  HMMA.16816.F32 R152, R60, R48, R152 ;  /* 0x000000303c98723c */ /* 0x000ff00000001898 */
[----:B----4-:R-:W-:Y:S03]  /*aff0*/  HMMA.16816.F32 R32, R64, R140, R32 ;  /* 0x0000008c4020723c */ /* 0x010fe60000001820 */
[----:B------:R-:W-:-:S02]  /*b000*/  FSEL R36, R36, -INF , !P0 ;  /* 0xff80000024247808 */ /* 0x000fc40004000000 */
[----:B------:R-:W-:Y:S02]  /*b010*/  FSEL R223, R38, -INF , !P3 ;  /* 0xff80000026df7808 */ /* 0x000fe40005800000 */
[----:B------:R-:W-:Y:S01]  /*b020*/  ISETP.GE.AND P3, PT, R3, R236, PT ;  /* 0x000000ec0300720c */ /* 0x000fe20003f66270 */
[-C--:B-----5:R-:W-:Y:S08]  /*b030*/  HMMA.16816.F32 R8, R56, R40.reuse, R8 ;  /* 0x000000283808723c */ /* 0x0a0ff00000001808 */
[----:B------:R-:W-:Y:S01]  /*b040*/  HMMA.16816.F32 R132, R60, R40, R132 ;  /* 0x000000283c84723c */ /* 0x000fe20000001884 */
[----:B------:R-:W-:-:S02]  /*b050*/  VIADD R41, R0, 0xffffff41 ;  /* 0xffffff4100297836 */ /* 0x000fc40000000000 */
[----:B------:R-:W-:Y:S02]  /*b060*/  FSEL R2, R32, -INF , !P1 ;  /* 0xff80000020027808 */ /* 0x000fe40004800000 */
[----:B------:R-:W-:Y:S02]  /*b070*/  ISETP.GE.AND P1, PT, R3, R232, PT ;  /* 0x000000e80300720c */ /* 0x000fe40003f26270 */
[C---:B------:R-:W-:Y:S01]  /*b080*/  ISETP.GE.AND P2, PT, R41.reuse, R226, PT ;  /* 0x000000e22900720c */ /* 0x040fe20003f46270 */
[----:B------:R-:W-:Y:S01]  /*b090*/  HMMA.16816.F32 R28, R64, R142, R28 ;  /* 0x0000008e401c723c */ /* 0x000fe2000000181c */
[C---:B------:R-:W-:Y:S02]  /*b0a0*/  ISETP.GE.AND P0, PT, R41.reuse, R222, PT ;  /* 0x000000de2900720c */ /* 0x040fe40003f06270 */
[C---:B------:R-:W-:Y:S02]  /*b0b0*/  ISETP.GE.AND P6, PT, R41.reuse, R236, PT ;  /* 0x000000ec2900720c */ /* 0x040fe40003fc6270 */
[----:B------:R-:W-:-:S02]  /*b0c0*/  ISETP.GE.AND P5, PT, R41, R232, PT ;  /* 0x000000e82900720c */ /* 0x000fc40003fa6270 */
[----:B------:R-:W-:Y:S01]  /*b0d0*/  FSEL R41, R34, -INF , !P4 ;  /* 0xff80000022297808 */ /* 0x000fe20006000000 */
[----:B------:R-:W-:Y:S01]  /*b0e0*/  HMMA.16816.F32 R156, R164, R142, R156 ;  /* 0x0000008ea49c723c */ /* 0x000fe2000000189c */
[----:B------:R-:W-:Y:S02]  /*b0f0*/  FSEL R243, R35, -INF , !P0 ;  /* 0xff80000023f37808 */ /* 0x000fe40004000000 */
[----:B------:R-:W-:Y:S02]  /*b100*/  ISETP.GE.AND P4, PT, R3, R226, PT ;  /* 0x000000e20300720c */ /* 0x000fe40003f86270 */
[----:B------:R-:W-:Y:S02]  /*b110*/  FSEL R40, R37, -INF , !P6 ;  /* 0xff80000025287808 */ /* 0x000fe40007000000 */
[----:B------:R-:W-:Y:S01]  /*b120*/  FSEL R179, R39, -INF , !P5 ;  /* 0xff80000027b37808 */ /* 0x000fe20006800000 */
[----:B------:R-:W-:Y:S01]  /*b130*/  HMMA.16816.F32 R24, R56, R48, R24 ;  /* 0x000000303818723c */ /* 0x000fe20000001818 */
[----:B------:R-:W-:-:S02]  /*b140*/  VIADD R49, R0, 0xffffff49 ;  /* 0xffffff4900317836 */ /* 0x000fc40000000000 */
[----:B------:R-:W-:-:S03]  /*b150*/  FSEL R242, R28, -INF , !P4 ;  /* 0xff8000001cf27808 */ /* 0x000fc60006000000 */
[C---:B------:R-:W-:Y:S02]  /*b160*/  ISETP.GE.AND P0, PT, R49.reuse, R226, PT ;  /* 0x000000e23100720c */ /* 0x040fe40003f06270 */
[C---:B------:R-:W-:Y:S01]  /*b170*/  HMMA.16816.F32 R20, R56.reuse, R50, R20 ;  /* 0x000000323814723c */ /* 0x040fe20000001814 */
[----:B------:R-:W-:Y:S02]  /*b180*/  ISETP.GE.AND P6, PT, R49, R236, PT ;  /* 0x000000ec3100720c */ /* 0x000fe40003fc6270 */
[----:B------:R-:W-:Y:S02]  /*b190*/  FSEL R38, R156, -INF , !P3 ;  /* 0xff8000009c267808 */ /* 0x000fe40005800000 */
[----:B------:R-:W-:Y:S02]  /*b1a0*/  FSEL R53, R158, -INF , !P1 ;  /* 0xff8000009e357808 */ /* 0x000fe40004800000 */
[----:B------:R-:W-:Y:S01]  /*b1b0*/  FSEL R244, R29, -INF , !P0 ;  /* 0xff8000001df47808 */ /* 0x000fe20004000000 */
[----:B------:R-:W-:Y:S01]  /*b1c0*/  HMMA.16816.F32 R4, R56, R42, R4 ;  /* 0x0000002a3804723c */ /* 0x000fe20000001804 */
[----:B------:R-:W-:Y:S01]  /*b1d0*/  FSEL R56, R33, -INF , !P2 ;  /* 0xff80000021387808 */ /* 0x000fe20005000000 */
[C---:B------:R-:W-:Y:S01]  /*b1e0*/  VIADD R29, R0.reuse, 0xffffff51 ;  /* 0xffffff51001d7836 */ /* 0x040fe20000000000 */
[----:B------:R-:W2:Y:S01]  /*b1f0*/  LDSM.16.M88.4 R32, [R182+0x5000] ;  /* 0x00500000b620783b */ /* 0x000ea20000000200 */
[----:B------:R-:W-:Y:S01]  /*b200*/  ISETP.GE.AND P2, PT, R3, R222, PT ;  /* 0x000000de0300720c */ /* 0x000fe20003f46270 */
[----:B------:R-:W-:Y:S01]  /*b210*/  VIADD R3, R0, 0xffffff50 ;  /* 0xffffff5000037836 */ /* 0x000fe20000000000 */
[----:B------:R-:W-:-:S02]  /*b220*/  ISETP.GE.AND P5, PT, R49, R232, PT ;  /* 0x000000e83100720c */ /* 0x000fc40003fa6270 */
[----:B-1----:R-:W-:Y:S01]  /*b230*/  HMMA.16816.F32 R152, R164, R44, R152 ;  /* 0x0000002ca498723c */ /* 0x002fe20000001898 */
[----:B------:R-:W-:Y:S02]  /*b240*/  ISETP.GE.AND P3, PT, R49, R222, PT ;  /* 0x000000de3100720c */ /* 0x000fe40003f66270 */
[----:B------:R-:W-:Y:S02]  /*b250*/  ISETP.GE.AND P1, PT, R3, R236, PT ;  /* 0x000000ec0300720c */ /* 0x000fe40003f26270 */
[----:B------:R-:W-:Y:S02]  /*b260*/  FSEL R39, R31, -INF , !P3 ;  /* 0xff8000001f277808 */ /* 0x000fe40005800000 */
[----:B------:R-:W-:Y:S01]  /*b270*/  FSEL R59, R159, -INF , !P5 ;  /* 0xff8000009f3b7808 */ /* 0x000fe20006800000 */
[----:B------:R-:W-:Y:S01]  /*b280*/  HMMA.16816.F32 R148, R60, R50, R148 ;  /* 0x000000323c94723c */ /* 0x000fe20000001894 */
[----:B------:R-:W-:Y:S02]  /*b290*/  FSEL R50, R157, -INF , !P6 ;  /* 0xff8000009d327808 */ /* 0x000fe40007000000 */
[----:B------:R-:W-:-:S02]  /*b2a0*/  FSEL R37, R30, -INF , !P2 ;  /* 0xff8000001e257808 */ /* 0x000fc40005000000 */
[C---:B------:R-:W-:Y:S02]  /*b2b0*/  ISETP.GE.AND P3, PT, R29.reuse, R236, PT ;  /* 0x000000ec1d00720c */ /* 0x040fe40003f66270 */
[C---:B------:R-:W-:Y:S01]  /*b2c0*/  ISETP.GE.AND P6, PT, R29.reuse, R232, PT ;  /* 0x000000e81d00720c */ /* 0x040fe20003fc6270 */
[C---:B------:R-:W-:Y:S01]  /*b2d0*/  HMMA.16816.F32 R24, R64.reuse, R44, R24 ;  /* 0x0000002c4018723c */ /* 0x040fe20000001818 */
[C---:B------:R-:W-:Y:S01]  /*b2e0*/  ISETP.GE.AND P5, PT, R29.reuse, R226, PT ;  /* 0x000000e21d00720c */ /* 0x040fe20003fa6270 */
[----:B------:R-:W-:Y:S01]  /*b2f0*/  VIADD R45, R0, 0xffffff59 ;  /* 0xffffff59002d7836 */ /* 0x000fe20000000000 */
[----:B------:R-:W-:Y:S02]  /*b300*/  FSEL R152, R152, -INF , !P1 ;  /* 0xff80000098987808 */ /* 0x000fe40004800000 */
[----:B------:R-:W-:Y:S02]  /*b310*/  ISETP.GE.AND P1, PT, R29, R222, PT ;  /* 0x000000de1d00720c */ /* 0x000fe40003f26270 */
[----:B------:R-:W1:Y:S01]  /*b320*/  LDSM.16.M88.4 R28, [R182+0x5800] ;  /* 0x00580000b61c783b */ /* 0x000e620000000200 */
[----:B------:R-:W-:Y:S01]  /*b330*/  HMMA.16816.F32 R20, R64, R46, R20 ;  /* 0x0000002e4014723c */ /* 0x000fe20000001814 */
[----:B------:R-:W-:Y:S01]  /*b340*/  ISETP.GE.AND P4, PT, R3, R232, PT ;  /* 0x000000e80300720c */ /* 0x000fe20003f86270 */
[----:B------:R-:W-:-:S04]  /*b350*/  DEPBAR.LE SB0, 0x0 ;  /* 0x000080000000791a */ /* 0x000fc80000000000 */
[C---:B------:R-:W-:Y:S02]  /*b360*/  ISETP.GE.AND P2, PT, R3.reuse, R226, PT ;  /* 0x000000e20300720c */ /* 0x040fe40003f46270 */
[C---:B------:R-:W-:Y:S01]  /*b370*/  HMMA.16816.F32 R148, R164.reuse, R46, R148 ;  /* 0x0000002ea494723c */ /* 0x040fe20000001894 */
[----:B------:R-:W-:Y:S01]  /*b380*/  ISETP.GE.AND P0, PT, R3, R222, PT ;  /* 0x000000de0300720c */ /* 0x000fe20003f06270 */
[----:B------:R-:W-:Y:S01]  /*b390*/  VIADD R3, R0, 0xffffff58 ;  /* 0xffffff5800037836 */ /* 0x000fe20000000000 */
[----:B------:R-:W-:Y:S02]  /*b3a0*/  FSEL R161, R27, -INF , !P1 ;  /* 0xff8000001ba17808 */ /* 0x000fe40004800000 */
[----:B------:R-:W-:Y:S02]  /*b3b0*/  ISETP.GE.AND P1, PT, R45, R226, PT ;  /* 0x000000e22d00720c */ /* 0x000fe40003f26270 */
[----:B------:R-:W-:Y:S01]  /*b3c0*/  FSEL R157, R154, -INF , !P4 ;  /* 0xff8000009a9d7808 */ /* 0x000fe20006000000 */
[----:B--2---:R-:W-:Y:S01]  /*b3d0*/  HMMA.16816.F32 R144, R164, R32, R144 ;  /* 0x00000020a490723c */ /* 0x004fe20000001890 */
[----:B------:R-:W-:-:S02]  /*b3e0*/  FSEL R162, R24, -INF , !P2 ;  /* 0xff80000018a27808 */ /* 0x000fc40005000000 */
[----:B------:R-:W-:Y:S02]  /*b3f0*/  FSEL R159, R26, -INF , !P0 ;  /* 0xff8000001a9f7808 */ /* 0x000fe40004000000 */
[----:B------:R-:W-:Y:S02]  /*b400*/  FSEL R154, R153, -INF , !P3 ;  /* 0xff800000999a7808 */ /* 0x000fe40005800000 */
[C---:B------:R-:W-:Y:S01]  /*b410*/  ISETP.GE.AND P4, PT, R3.reuse, R236, PT ;  /* 0x000000ec0300720c */ /* 0x040fe20003f86270 */
[C---:B------:R-:W-:Y:S01]  /*b420*/  HMMA.16816.F32 R16, R64.reuse, R32, R16 ;  /* 0x000000204010723c */ /* 0x040fe20000001810 */
[C---:B------:R-:W-:Y:S02]  /*b430*/  ISETP.GE.AND P2, PT, R3.reuse, R232, PT ;  /* 0x000000e80300720c */ /* 0x040fe40003f46270 */
[C---:B------:R-:W-:Y:S02]  /*b440*/  ISETP.GE.AND P0, PT, R3.reuse, R226, PT ;  /* 0x000000e20300720c */ /* 0x040fe40003f06270 */
[----:B------:R-:W-:Y:S01]  /*b450*/  ISETP.GE.AND P3, PT, R3, R222, PT ;  /* 0x000000de0300720c */ /* 0x000fe20003f66270 */
[C---:B------:R-:W-:Y:S01]  /*b460*/  VIADD R3, R0.reuse, 0xffffff60 ;  /* 0xffffff6000037836 */ /* 0x040fe20000000000 */
[----:B------:R-:W-:Y:S01]  /*b470*/  FSEL R155, R155, -INF , !P6 ;  /* 0xff8000009b9b7808 */ /* 0x000fe20007000000 */
[----:B------:R-:W-:Y:S01]  /*b480*/  HMMA.16816.F32 R12, R64, R34, R12 ;  /* 0x00000022400c723c */ /* 0x000fe2000000180c */
[----:B------:R-:W-:Y:S01]  /*b490*/  FSEL R176, R21, -INF , !P1 ;  /* 0xff80000015b07808 */ /* 0x000fe20004800000 */
[----:B------:R-:W-:Y:S01]  /*b4a0*/  VIADD R21, R0, 0xffffff61 ;  /* 0xffffff6100157836 */ /* 0x000fe20000000000 */
[----:B------:R-:W-:-:S02]  /*b4b0*/  ISETP.GE.AND P6, PT, R45, R236, PT ;  /* 0x000000ec2d00720c */ /* 0x000fc40003fc6270 */
[----:B------:R-:W-:Y:S02]  /*b4c0*/  FSEL R153, R150, -INF , !P2 ;  /* 0xff80000096997808 */ /* 0x000fe40005000000 */
[----:B------:R-:W-:Y:S01]  /*b4d0*/  FSEL R178, R20, -INF , !P0 ;  /* 0xff80000014b27808 */ /* 0x000fe20004000000 */
[C---:B------:R-:W-:Y:S01]  /*b4e0*/  HMMA.16816.F32 R168, R164.reuse, R34, R168 ;  /* 0x00000022a4a8723c */ /* 0x040fe200000018a8 */
[----:B------:R-:W-:Y:S02]  /*b4f0*/  FSEL R177, R22, -INF , !P3 ;  /* 0xff80000016b17808 */ /* 0x000fe40005800000 */
[C---:B------:R-:W-:Y:S02]  /*b500*/  ISETP.GE.AND P2, PT, R3.reuse, R236, PT ;  /* 0x000000ec0300720c */ /* 0x040fe40003f46270 */
[C---:B------:R-:W-:Y:S02]  /*b510*/  ISETP.GE.AND P0, PT, R3.reuse, R232, PT ;  /* 0x000000e80300720c */ /* 0x040fe40003f06270 */
[C---:B------:R-:W-:Y:S01]  /*b520*/  ISETP.GE.AND P3, PT, R3.reuse, R226, PT ;  /* 0x000000e20300720c */ /* 0x040fe20003f66270 */
[----:B-1----:R-:W-:Y:S01]  /*b530*/  HMMA.16816.F32 R132, R164, R28, R132 ;  /* 0x0000001ca484723c */ /* 0x002fe20000001884 */
[----:B------:R-:W-:Y:S01]  /*b540*/  ISETP.GE.AND P1, PT, R3, R222, PT ;  /* 0x000000de0300720c */ /* 0x000fe20003f26270 */
[----:B------:R-:W-:Y:S01]  /*b550*/  VIADD R3, R0, 0xffffff68 ;  /* 0xffffff6800037836 */ /* 0x000fe20000000000 */
[----:B------:R-:W-:-:S02]  /*b560*/  FSEL R160, R149, -INF , !P6 ;  /* 0xff80000095a07808 */ /* 0x000fc40007000000 */
[----:B------:R-:W-:Y:S02]  /*b570*/  FSEL R158, R25, -INF , !P5 ;  /* 0xff800000199e7808 */ /* 0x000fe40006800000 */
[----:B------:R-:W-:Y:S01]  /*b580*/  ISETP.GE.AND P6, PT, R21, R236, PT ;  /* 0x000000ec1500720c */ /* 0x000fe20003fc6270 */
[----:B------:R-:W-:Y:S01]  /*b590*/  HMMA.16816.F32 R8, R64, R28, R8 ;  /* 0x0000001c4008723c */ /* 0x000fe20000001808 */
[----:B------:R-:W-:Y:S02]  /*b5a0*/  ISETP.GE.AND P5, PT, R45, R232, PT ;  /* 0x000000e82d00720c */ /* 0x000fe40003fa6270 */
[----:B------:R-:W-:Y:S02]  /*b5b0*/  FSEL R146, R146, -INF , !P0 ;  /* 0xff80000092927808 */ /* 0x000fe40004000000 */
[----:B------:R-:W-:Y:S02]  /*b5c0*/  FSEL R142, R16, -INF , !P3 ;  /* 0xff800000108e7808 */ /* 0x000fe40005800000 */
[----:B------:R-:W-:Y:S01]  /*b5d0*/  FSEL R141, R18, -INF , !P1 ;  /* 0xff800000128d7808 */ /* 0x000fe20004800000 */
[----:B------:R-:W-:Y:S01]  /*b5e0*/  HMMA.16816.F32 R172, R60, R42, R172 ;  /* 0x0000002a3cac723c */ /* 0x000fe200000018ac */
[----:B------:R-:W-:-:S02]  /*b5f0*/  FSEL R44, R145, -INF , !P6 ;  /* 0xff800000912c7808 */ /* 0x000fc40007000000 */
[----:B------:R-:W-:Y:S02]  /*b600*/  FSEL R151, R151, -INF , !P5 ;  /* 0xff80000097977808 */ /* 0x000fe40006800000 */
[C---:B------:R-:W-:Y:S02]  /*b610*/  ISETP.GE.AND P0, PT, R3.reuse, R236, PT ;  /* 0x000000ec0300720c */ /* 0x040fe40003f06270 */
[C---:B------:R-:W-:Y:S01]  /*b620*/  ISETP.GE.AND P3, PT, R3.reuse, R232, PT ;  /* 0x000000e80300720c */ /* 0x040fe20003f66270 */
[----:B------:R-:W-:Y:S01]  /*b630*/  HMMA.16816.F32 R4, R64, R30, R4 ;  /* 0x0000001e4004723c */ /* 0x000fe20000001804 */
[C---:B------:R-:W-:Y:S02]  /*b640*/  ISETP.GE.AND P1, PT, R3.reuse, R226, PT ;  /* 0x000000e20300720c */ /* 0x040fe40003f26270 */
[----:B------:R-:W-:Y:S01]  /*b650*/  ISETP.GE.AND P6, PT, R3, R222, PT ;  /* 0x000000de0300720c */ /* 0x000fe20003fc6270 */
[----:B------:R-:W-:Y:S01]  /*b660*/  VIADD R3, R0, 0xffffff69 ;  /* 0xffffff6900037836 */ /* 0x000fe20000000000 */
[----:B------:R-:W-:-:S02]  /*b670*/  ISETP.GE.AND P5, PT, R21, R232, PT ;  /* 0x000000e81500720c */ /* 0x000fc40003fa6270 */
[----:B------:R-:W-:Y:S02]  /*b680*/  FSEL R148, R148, -INF , !P4 ;  /* 0xff80000094947808 */ /* 0x000fe40006000000 */
[-C--:B------:R-:W-:Y:S02]  /*b690*/  ISETP.GE.AND P4, PT, R45, R222.reuse, PT ;  /* 0x000000de2d00720c */ /* 0x080fe40003f86270 */
[----:B------:R-:W-:Y:S01]  /*b6a0*/  FSEL R144, R144, -INF , !P2 ;  /* 0xff80000090907808 */ /* 0x000fe20005000000 */
[----:B------:R-:W-:Y:S01]  /*b6b0*/  HMMA.16816.F32 R172, R164, R30, R172 ;  /* 0x0000001ea4ac723c */ /* 0x000fe200000018ac */
[----:B------:R-:W-:Y:S01]  /*b6c0*/  BAR.SYNC.DEFER_BLOCKING 0x0 ;  /* 0x0000000000007b1d */ /* 0x000fe20000010000 */
[----:B------:R-:W-:Y:S02]  /*b6d0*/  ISETP.GE.AND P2, PT, R21, R222, PT ;  /* 0x000000de1500720c */ /* 0x000fe40003f46270 */
[----:B------:R-:W-:Y:S02]  /*b6e0*/  FSEL R147, R147, -INF , !P5 ;  /* 0xff80000093937808 */ /* 0x000fe40006800000 */
[----:B------:R-:W-:-:S02]  /*b6f0*/  ISETP.GE.AND P5, PT, R3, R226, PT ;  /* 0x000000e20300720c */ /* 0x000fc40003fa6270 */
[----:B------:R-:W-:Y:S01]  /*b700*/  FSEL R163, R23, -INF , !P4 ;  /* 0xff80000017a37808 */ /* 0x000fe20006000000 */
[C---:B------:R-:W-:Y:S01]  /*b710*/  VIADD R23, R0.reuse, 0xffffff70 ;  /* 0xffffff7000177836 */ /* 0x040fe20000000000 */
[----:B------:R-:W-:Y:S01]  /*b720*/  ISETP.GE.AND P4, PT, R21, R226, PT ;  /* 0x000000e21500720c */ /* 0x000fe20003f86270 */
[C---:B------:R-:W-:Y:S01]  /*b730*/  VIADD R21, R0.reuse, 0xffffff71 ;  /* 0xffffff7100157836 */ /* 0x040fe20000000000 */
[----:B------:R-:W-:Y:S01]  /*b740*/  FSEL R143, R19, -INF , !P2 ;  /* 0xff800000138f7808 */ /* 0x000fe20005000000 */
[----:B------:R-:W-:Y:S01]  /*b750*/  VIADD R19, R0, 0xffffff78 ;  /* 0xffffff7800137836 */ /* 0x000fe20000000000 */
[----:B------:R-:W-:Y:S02]  /*b760*/  ISETP.GE.AND P2, PT, R3, R232, PT ;  /* 0x000000e80300720c */ /* 0x000fe40003f46270 */
[----:B------:R-:W-:Y:S02]  /*b770*/  FSEL R150, R13, -INF , !P5 ;  /* 0xff8000000d967808 */ /* 0x000fe40006800000 */
[----:B------:R-:W-:-:S02]  /*b780*/  LEA R13, R137, 0xfffffffa, 0x1 ;  /* 0xfffffffa890d7811 */ /* 0x000fc400078e08ff */
[----:B------:R-:W-:Y:S02]  /*b790*/  FSEL R168, R168, -INF , !P0 ;  /* 0xff800000a8a87808 */ /* 0x000fe40004000000 */
[----:B------:R-:W-:Y:S02]  /*b7a0*/  ISETP.GE.AND P0, PT, R3, R222, PT ;  /* 0x000000de0300720c */ /* 0x000fe40003f06270 */
[----:B------:R-:W-:Y:S02]  /*b7b0*/  FSEL R171, R171, -INF , !P2 ;  /* 0xff800000abab7808 */ /* 0x000fe40005000000 */
[----:B------:R-:W-:Y:S02]  /*b7c0*/  FSEL R156, R12, -INF , !P1 ;  /* 0xff8000000c9c7808 */ /* 0x000fe40004800000 */
[----:B------:R-:W-:Y:S02]  /*b7d0*/  ISETP.GE.AND P2, PT, R21, R232, PT ;  /* 0x000000e81500720c */ /* 0x000fe40003f46270 */
[----:B------:R-:W-:-:S02]  /*b7e0*/  LOP3.LUT R13, R13, UR23, R231, 0x96, !PT ;  /* 0x000000170d0d7c12 */ /* 0x000fc4000f8e96e7 */
[-C--:B------:R-:W-:Y:S02]  /*b7f0*/  ISETP.GE.AND P1, PT, R21, R236.reuse, PT ;  /* 0x000000ec1500720c */ /* 0x080fe40003f26270 */
[----:B------:R-:W-:Y:S01]  /*b800*/  FSEL R140, R17, -INF , !P4 ;  /* 0xff800000118c7808 */ /* 0x000fe20006000000 */
[----:B------:R-:W-:Y:S01]  /*b810*/  IMAD.WIDE.U32 R246, R13, -0x326172a9, RZ ;  /* 0xcd9e8d570df67825 */ /* 0x000fe200078e00ff */
[----:B------:R-:W-:Y:S02]  /*b820*/  FSEL R67, R15, -INF , !P0 ;  /* 0xff8000000f437808 */ /* 0x000fe40004000000 */
[----:B------:R-:W-:Y:S01]  /*b830*/  ISETP.GE.AND P4, PT, R3, R236, PT ;  /* 0x000000ec0300720c */ /* 0x000fe20003f86270 */
[----:B------:R-:W-:Y:S01]  /*b840*/  VIADD R17, R0, 0xffffff79 ;  /* 0xffffff7900117836 */ /* 0x000fe20000000000 */
[----:B------:R-:W-:Y:S02]  /*b850*/  ISETP.GE.AND P0, PT, R23, R232, PT ;  /* 0x000000e81700720c */ /* 0x000fe40003f06270 */
[----:B------:R-:W-:-:S02]  /*b860*/  FSEL R29, R135, -INF , !P2 ;  /* 0xff800000871d7808 */ /* 0x000fc40005000000 */
[----:B------:R-:W-:Y:S02]  /*b870*/  FSEL R3, R133, -INF , !P1 ;  /* 0xff80000085037808 */ /* 0x000fe40004800000 */
[-C--:B------:R-:W-:Y:S02]  /*b880*/  ISETP.GE.AND P2, PT, R21, R226.reuse, PT ;  /* 0x000000e21500720c */ /* 0x080fe40003f46270 */
[C---:B------:R-:W-:Y:S02]  /*b890*/  ISETP.GE.AND P1, PT, R23.reuse, R226, PT ;  /* 0x000000e21700720c */ /* 0x040fe40003f26270 */
[----:B------:R-:W-:Y:S02]  /*b8a0*/  FSEL R0, R134, -INF , !P0 ;  /* 0xff80000086007808 */ /* 0x000fe40004000000 */
[----:B------:R-:W-:Y:S02]  /*b8b0*/  ISETP.GE.AND P0, PT, R23, R222, PT ;  /* 0x000000de1700720c */ /* 0x000fe40003f06270 */
[----:B------:R-:W-:-:S02]  /*b8c0*/  FSEL R48, R9, -INF , !P2 ;  /* 0xff80000009307808 */ /* 0x000fc40005000000 */
[----:B------:R-:W-:Y:S02]  /*b8d0*/  FSEL R47, R8, -INF , !P1 ;  /* 0xff800000082f7808 */ /* 0x000fe40004800000 */
[----:B------:R-:W-:Y:S02]  /*b8e0*/  LOP3.LUT R9, R238, UR6, R247, 0x96, !PT ;  /* 0x00000006ee097c12 */ /* 0x000fe4000f8e96f7 */
[----:B------:R-:W-:Y:S02]  /*b8f0*/  LOP3.LUT R8, R246, UR12, R209, 0x96, !PT ;  /* 0x0000000cf6087c12 */ /* 0x000fe4000f8e96d1 */
[----:B------:R-:W-:Y:S02]  /*b900*/  FSEL R57, R10, -INF , !P0 ;  /* 0xff8000000a397808 */ /* 0x000fe40004000000 */
[----:B------:R-:W-:Y:S01]  /*b910*/  FSEL R145, R14, -INF , !P6 ;  /* 0xff8000000e917808 */ /* 0x000fe20007000000 */
[----:B------:R-:W-:Y:S01]  /*b920*/  IMAD.WIDE.U32 R14, R9, -0x2daee0ad, RZ ;  /* 0xd2511f53090e7825 */ /* 0x000fe200078e00ff */
[----:B------:R-:W-:-:S02]  /*b930*/  ISETP.GE.AND P0, PT, R17, R222, PT ;  /* 0x000000de1100720c */ /* 0x000fc40003f06270 */
[-C--:B------:R-:W-:Y:S01]  /*b940*/  ISETP.GE.AND P1, PT, R19, R226.reuse, PT ;  /* 0x000000e21300720c */ /* 0x080fe20003f26270 */
[----:B------:R-:W-:Y:S01]  /*b950*/  IMAD.WIDE.U32 R8, R8, -0x2daee0ad, RZ ;  /* 0xd2511f5308087825 */ /* 0x000fe200078e00ff */
[----:B------:R-:W-:Y:S02]  /*b960*/  FSEL R55, R7, -INF , !P0 ;  /* 0xff80000007377808 */ /* 0x000fe40004000000 */
[----:B------:R-:W-:Y:S02]  /*b970*/  FSEL R49, R4, -INF , !P1 ;  /* 0xff80000004317808 */ /* 0x000fe40004800000 */
[----:B------:R-:W-:Y:S02]  /*b980*/  ISETP.NE.AND P0, PT, R137, 0x3, PT ;  /* 0x000000038900780c */ /* 0x000fe40003f05270 */
[----:B------:R-:W-:Y:S02]  /*b990*/  ISETP.GE.AND P1, PT, R17, R226, PT ;  /* 0x000000e21100720c */ /* 0x000fe40003f26270 */
[----:B------:R-:W-:-:S02]  /*b9a0*/  LOP3.LUT R4, R240, UR6, R247, 0x96, !PT ;  /* 0x00000006f0047c12 */ /* 0x000fc4000f8e96f7 */
[----:B------:R-:W-:Y:S02]  /*b9b0*/  LOP3.LUT R246, R246, UR12, R221, 0x96, !PT ;  /* 0x0000000cf6f67c12 */ /* 0x000fe4000f8e96dd */
[----:B------:R-:W-:Y:S02]  /*b9c0*/  LOP3.LUT R12, R210, UR7, R15, 0x96, !PT ;  /* 0x00000007d20c7c12 */ /* 0x000fe4000f8e960f */
[----:B------:R-:W-:Y:S01]  /*b9d0*/  LOP3.LUT R62, R14, UR19, R9, 0x96, !PT ;  /* 0x000000130e3e7c12 */ /* 0x000fe2000f8e9609 */
[----:B------:R-:W-:Y:S01]  /*b9e0*/  IMAD.WIDE.U32 R246, R246, -0x2daee0ad, RZ ;  /* 0xd2511f53f6f67825 */ /* 0x000fe200078e00ff */
[----:B------:R-:W-:Y:S02]  /*b9f0*/  FSEL R51, R170, -INF , !P3 ;  /* 0xff800000aa337808 */ /* 0x000fe40005800000 */
[----:B------:R-:W-:Y:S01]  /*ba00*/  FSEL R58, R5, -INF , !P1 ;  /* 0xff800000053a7808 */ /* 0x000fe20004800000 */
[----:B------:R-:W-:Y:S01]  /*ba10*/  IMAD.WIDE.U32 R4, R4, -0x2daee0ad, RZ ;  /* 0xd2511f5304047825 */ /* 0x000fe200078e00ff */
[----:B------:R-:W-:-:S02]  /*ba20*/  ISETP.GE.AND P3, PT, R23, R236, PT ;  /* 0x000000ec1700720c */ /* 0x000fc40003f66270 */
[----:B------:R-:W-:Y:S01]  /*ba30*/  FSEL R64, R169, -INF , !P4 ;  /* 0xff800000a9407808 */ /* 0x000fe20006000000 */
[----:B------:R-:W-:Y:S01]  /*ba40*/  IMAD.WIDE.U32 R12, R12, -0x326172a9, RZ ;  /* 0xcd9e8d570c0c7825 */ /* 0x000fe200078e00ff */
[----:B------:R-:W-:Y:S02]  /*ba50*/  FSEL R132, R132, -INF , !P3 ;  /* 0xff80000084847808 */ /* 0x000fe40005800000 */
[-C--:B------:R-:W-:Y:S01]  /*ba60*/  ISETP.GE.AND P6, PT, R19, R236.reuse, PT ;  /* 0x000000ec1300720c */ /* 0x080fe20003fc6270 */
[----:B------:R-:W-:Y:S01]  /*ba70*/  IMAD.WIDE.U32 R62, R62, -0x326172a9, RZ ;  /* 0xcd9e8d573e3e7825 */ /* 0x000fe200078e00ff */
[----:B------:R-:W-:Y:S02]  /*ba80*/  ISETP.GE.AND P5, PT, R17, R236, PT ;  /* 0x000000ec1100720c */ /* 0x000fe40003fa6270 */
[-C--:B------:R-:W-:Y:S02]  /*ba90*/  ISETP.GE.AND P4, PT, R19, R232.reuse, PT ;  /* 0x000000e81300720c */ /* 0x080fe40003f86270 */
[----:B------:R-:W-:-:S02]  /*baa0*/  ISETP.GE.AND P3, PT, R17, R232, PT ;  /* 0x000000e81100720c */ /* 0x000fc40003f66270 */
[-C--:B------:R-:W-:Y:S02]  /*bab0*/  ISETP.GE.AND P2, PT, R21, R222.reuse, PT ;  /* 0x000000de1500720c */ /* 0x080fe40003f46270 */
[----:B------:R-:W-:Y:S02]  /*bac0*/  ISETP.GE.AND P1, PT, R19, R222, PT ;  /* 0x000000de1300720c */ /* 0x000fe40003f26270 */
[----:B------:R-:W-:Y:S02]  /*bad0*/  LOP3.LUT R248, R4, UR19, R247, 0x96, !PT ;  /* 0x0000001304f87c12 */ /* 0x000fe4000f8e96f7 */
[----:B------:R-:W-:Y:S02]  /*bae0*/  LOP3.LUT R5, R228, UR7, R5, 0x96, !PT ;  /* 0x00000007e4057c12 */ /* 0x000fe4000f8e9605 */
[----:B------:R-:W-:Y:S02]  /*baf0*/  LOP3.LUT R4, R208, UR11, R13, 0x96, !PT ;  /* 0x0000000bd0047c12 */ /* 0x000fe4000f8e960d */
[----:B------:R-:W-:-:S02]  /*bb00*/  LOP3.LUT R166, R12, UR10, R63, 0x96, !PT ;  /* 0x0000000a0ca67c12 */ /* 0x000fc4000f8e963f */
[----:B------:R-:W-:Y:S02]  /*bb10*/  FSEL R52, R11, -INF , !P2 ;  /* 0xff8000000b347808 */ /* 0x000fe40005000000 */
[----:B------:R-:W-:Y:S02]  /*bb20*/  FSEL R54, R6, -INF , !P1 ;  /* 0xff80000006367808 */ /* 0x000fe40004800000 */
[----:B------:R-:W-:Y:S02]  /*bb30*/  FSEL R172, R172, -INF , !P6 ;  /* 0xff800000acac7808 */ /* 0x000fe40007000000 */
[----:B------:R-:W-:Y:S02]  /*bb40*/  FSEL R173, R173, -INF , !P5 ;  /* 0xff800000adad7808 */ /* 0x000fe40006800000 */
[----:B------:R-:W-:Y:S02]  /*bb50*/  FSEL R174, R174, -INF , !P4 ;  /* 0xff800000aeae7808 */ /* 0x000fe40006000000 */
[----:B------:R-:W-:Y:S01]  /*bb60*/  FSEL R175, R175, -INF , !P3 ;  /* 0xff800000afaf7808 */ /* 0x000fe20005800000 */
[----:B------:R-:W-:Y:S06]  /*bb70*/  @!P0 BRA `(.L_x_845) ;  /* 0x0000000000648947 */ /* 0x000fec0003800000 */
[----:B------:R-:W-:-:S04]  /*bb80*/  VIADD R7, R137, 0xfffffffc ;  /* 0xfffffffc89077836 */ /* 0x000fc80000000000 */
[----:B------:R-:W-:-:S04]  /*bb90*/  IMAD.WIDE.U32 R10, R7, R216, RZ ;  /* 0x000000d8070a7225 */ /* 0x000fc800078e00ff */
[----:B------:R-:W-:Y:S01]  /*bba0*/  IMAD R7, R7, R217, R11 ;  /* 0x000000d907077224 */ /* 0x000fe200078e020b */
[C---:B------:R-:W-:Y:S02]  /*bbb0*/  LEA R13, P0, R10.reuse, R218, 0x6 ;  /* 0x000000da0a0d7211 */ /* 0x040fe400078030ff */
[C---:B------:R-:W-:Y:S02]  /*bbc0*/  LEA R14, P2, R10.reuse, R203, 0x7 ;  /* 0x000000cb0a0e7211 */ /* 0x040fe400078438ff */
[--C-:B------:R-:W-:Y:S02]  /*bbd0*/  LEA.HI.X R11, R10, R138, R7.reuse, 0x6, P0 ;  /* 0x0000008a0a0b7211 */ /* 0x100fe400000f3407 */
[-C--:B------:R-:W-:Y:S02]  /*bbe0*/  IADD3 R218, P0, PT, R218, R13.reuse, RZ ;  /* 0x0000000ddada7210 */ /* 0x080fe40007f1e0ff */
[----:B------:R-:W-:Y:S02]  /*bbf0*/  LEA R6, P1, R216, R13, 0x5 ;  /* 0x0000000dd8067211 */ /* 0x000fe400078228ff */
[----:B------:R-:W-:Y:S01]  /*bc00*/  LEA.HI.X R15, R10, R202, R7, 0x7, P2 ;  /* 0x000000ca0a0f7211 */ /* 0x000fe200010f3c07 */
[----:B------:R-:W-:Y:S01]  /*bc10*/  IMAD.X R7, R138, 0x1, R11, P0 ;  /* 0x000000018a077824 */ /* 0x000fe200000e060b */
[----:B------:R-:W-:-:S02]  /*bc20*/  LEA.HI.X R217, R216, R11, R217, 0x5, P1 ;  /* 0x0000000bd8d97211 */ /* 0x000fc400008f2cd9 */
[CC--:B------:R-:W-:Y:S01]  /*bc30*/  LEA R10, P2, R13.reuse, R203.reuse, 0x1 ;  /* 0x000000cb0d0a7211 */ /* 0x0c0fe200078408ff */
[----:B------:R-:W-:Y:S01]  /*bc40*/  @!PT LDS RZ, [RZ] ;  /* 0x00000000fffff984 */ /* 0x000fe20000000800 */
[----:B------:R-:W-:Y:S01]  /*bc50*/  @!PT LDS RZ, [RZ] ;  /* 0x00000000fffff984 */ /* 0x000fe20000000800 */
[----:B------:R-:W-:Y:S01]  /*bc60*/  @!PT LDS RZ, [RZ] ;  /* 0x00000000fffff984 */ /* 0x000fe20000000800 */
[----:B------:R1:W-:Y:S01]  /*bc70*/  LDGSTS.E.BYPASS.LTC128B.128 [R206+0x4000], desc[UR20][R14.64] ;  /* 0x040000000ece7fae */ /* 0x0003e2000b981a14 */
[-C--:B------:R-:W-:Y:S02]  /*bc80*/  LEA R16, P1, R218, R203.reuse, 0x1 ;  /* 0x000000cbda107211 */ /* 0x080fe400078208ff */
[----:B------:R-:W-:Y:S02]  /*bc90*/  LEA R12, P0, R6, R203, 0x1 ;  /* 0x000000cb060c7211 */ /* 0x000fe400078008ff */
[-C--:B------:R-:W-:Y:S02]  /*bca0*/  LEA.HI.X R11, R13, R202.reuse, R11, 0x1, P2 ;  /* 0x000000ca0d0b7211 */ /* 0x080fe400010f0c0b */
[-C--:B------:R-:W-:Y:S02]  /*bcb0*/  LEA.HI.X R17, R218, R202.reuse, R7, 0x1, P1 ;  /* 0x000000cada117211 */ /* 0x080fe400008f0c07 */
[----:B------:R-:W-:Y:S01]  /*bcc0*/  LEA.HI.X R13, R6, R202, R217, 0x1, P0 ;  /* 0x000000ca060d7211 */ /* 0x000fe200000f0cd9 */
[----:B------:R1:W-:Y:S04]  /*bcd0*/  LDGSTS.E.BYPASS.LTC128B.128 [R206+0x4800], desc[UR20][R10.64] ;  /* 0x048000000ace7fae */ /* 0x0003e8000b981a14 */
[----:B------:R1:W-:Y:S04]  /*bce0*/  LDGSTS.E.BYPASS.LTC128B.128 [R206+0x5000], desc[UR20][R16.64] ;  /* 0x0500000010ce7fae */ /* 0x0003e8000b981a14 */
[----:B------:R1:W-:Y:S04]  /*bcf0*/  LDGSTS.E.BYPASS.LTC128B.128 [R206+0x5800], desc[UR20][R12.64] ;  /* 0x058000000cce7fae */ /* 0x0003e8000b981a14 */
[----:B------:R-:W0:Y:S02]  /*bd00*/  LDGDEPBAR ;  /* 0x00000000000079af */ /* 0x000e240000000000 */
.L_x_845:
[----:B------:R-:W-:Y:S01]  /*bd10*/  FMNMX3.FTZ R7, R213, R2, R56, !PT ;  /* 0x00000002d5077276 */ /* 0x000fe20007810038 */
[----:B------:R-:W-:Y:S01]  /*bd20*/  IMAD.WIDE.U32 R164, R5, -0x326172a9, RZ ;  /* 0xcd9e8d5705a47825 */ /* 0x000fe200078e00ff */
[----:B------:R-:W-:Y:S01]  /*bd30*/  FMNMX3.FTZ R6, R212, R41, R243, !PT ;  /* 0x00000029d4067276 */ /* 0x000fe200078100f3 */
[----:B------:R-:W-:Y:S01]  /*bd40*/  UIADD3 UR13, UPT, UPT, UR23, -0x56f99767, URZ ;  /* 0xa9066899170d7890 */ /* 0x000fe2000fffe0ff */
[----:B------:R-:W-:Y:S01]  /*bd50*/  FMNMX3.FTZ R7, R7, R242, R244, !PT ;  /* 0x000000f207077276 */ /* 0x000fe200078100f4 */
[----:B------:R-:W-:Y:S01]  /*bd60*/  IMAD.WIDE.U32 R248, R248, -0x326172a9, RZ ;  /* 0xcd9e8d57f8f87825 */ /* 0x000fe200078e00ff */
[----:B------:R-:W-:Y:S01]  /*bd70*/  FMNMX3.FTZ R6, R6, R37, R39, !PT ;  /* 0x0000002506067276 */ /* 0x000fe20007810027 */
[----:B------:R-:W-:Y:S01]  /*bd80*/  UIADD3 UR4, UPT, UPT, UR23, 0x646e171e, URZ ;  /* 0x646e171e17047890 */ /* 0x000fe2000fffe0ff */
[----:B------:R-:W-:Y:S01]  /*bd90*/  FMNMX3.FTZ R7, R7, R162, R158, !PT ;  /* 0x000000a207077276 */ /* 0x000fe2000781009e */
[----:B------:R-:W-:Y:S01]  /*bda0*/  IMAD.WIDE.U32 R18, R4, -0x2daee0ad, RZ ;  /* 0xd2511f5304127825 */ /* 0x000fe200078e00ff */
[----:B------:R-:W-:-:S02]  /*bdb0*/  FMNMX3.FTZ R6, R6, R159, R161, !PT ;  /* 0x0000009f06067276 */ /* 0x000fc400078100a1 */
[----:B-1----:R-:W-:Y:S01]  /*bdc0*/  FMNMX3.FTZ R10, R215, R223, R179, !PT ;  /* 0x000000dfd70a7276 */ /* 0x002fe200078100b3 */
[----:B------:R-:W-:Y:S01]  /*bdd0*/  IMAD.WIDE.U32 R166, R166, -0x2daee0ad, RZ ;  /* 0xd2511f53a6a67825 */ /* 0x000fe200078e00ff */
[----:B------:R-:W-:Y:S02]  /*bde0*/  FMNMX3.FTZ R7, R7, R178, R176, !PT ;  /* 0x000000b207077276 */ /* 0x000fe400078100b0 */
[----:B------:R-:W-:Y:S01]  /*bdf0*/  FMNMX3.FTZ R6, R6, R177, R163, !PT ;  /* 0x000000b106067276 */ /* 0x000fe200078100a3 */
[----:B------:R-:W-:Y:S01]  /*be00*/  VIADD R219, R219, 0xfffffffd ;  /* 0xfffffffddbdb7836 */ /* 0x000fe20000000000 */
        /* <DEDUP_REMOVED lines=12> */
[----:B------:R-:W-:Y:S01]  /*bed0*/  FMNMX3.FTZ R5, R237, R36, R40, !PT ;  /* 0x00000024ed057276 */ /* 0x000fe20007810028 */
[----:B------:R-:W1:Y:S01]  /*bee0*/  SHFL.BFLY PT, R13, R16, 0x2, 0x1f ;  /* 0x0c401f00100d7f89 */ /* 0x000e6200000e0000 */
[----:B------:R-:W-:Y:S02]  /*bef0*/  FMNMX3.FTZ R17, R10, R51, R171, !PT ;  /* 0x000000330a117276 */ /* 0x000fe400078100ab */
[----:B------:R-:W-:Y:S01]  /*bf00*/  FMNMX3.FTZ R5, R5, R38, R50, !PT ;  /* 0x0000002605057276 */ /* 0x000fe20007810032 */
[----:B------:R-:W2:Y:S01]  /*bf10*/  SHFL.BFLY PT, R10, R15, 0x2, 0x1f ;  /* 0x0c401f000f0a7f89 */ /* 0x000ea200000e0000 */
[----:B------:R-:W-:-:S02]  /*bf20*/  FMNMX3.FTZ R17, R17, R0, R29, !PT ;  /* 0x0000000011117276 */ /* 0x000fc4000781001d */
[----:B------:R-:W-:Y:S02]  /*bf30*/  FMNMX3.FTZ R5, R5, R152, R154, !PT ;  /* 0x0000009805057276 */ /* 0x000fe4000781009a */
[----:B------:R-:W-:Y:S02]  /*bf40*/  FMNMX3.FTZ R17, R17, R174, R175, !PT ;  /* 0x000000ae11117276 */ /* 0x000fe400078100af */
[----:B------:R-:W-:Y:S02]  /*bf50*/  FMNMX3.FTZ R5, R5, R148, R160, !PT ;  /* 0x0000009405057276 */ /* 0x000fe400078100a0 */
[----:B------:R-:W-:Y:S01]  /*bf60*/  LOP3.LUT R164, R164, UR10, R249, 0x96, !PT ;  /* 0x0000000aa4a47c12 */ /* 0x000fe2000f8e96f9 */
[----:B------:R-:W3:Y:S01]  /*bf70*/  SHFL.BFLY PT, R6, R17, 0x2, 0x1f ;  /* 0x0c401f0011067f89 */ /* 0x000ee200000e0000 */
[----:B------:R-:W-:Y:S02]  /*bf80*/  FMNMX3.FTZ R5, R5, R144, R44, !PT ;  /* 0x0000009005057276 */ /* 0x000fe4000781002c */
[----:B------:R-:W-:-:S02]  /*bf90*/  LOP3.LUT R216, R8, UR18, R19, 0x96, !PT ;  /* 0x0000001208d87c12 */ /* 0x000fc4000f8e9613 */
[----:B------:R-:W-:Y:S02]  /*bfa0*/  FMNMX3.FTZ R14, R5, R168, R64, !PT ;  /* 0x000000a8050e7276 */ /* 0x000fe40007810040 */
[----:B------:R-:W-:Y:S01]  /*bfb0*/  LOP3.LUT R5, R220, UR11, R165, 0x96, !PT ;  /* 0x0000000bdc057c12 */ /* 0x000fe2000f8e96a5 */
[----:B------:R-:W-:Y:S01]  /*bfc0*/  IMAD.WIDE.U32 R164, R164, -0x2daee0ad, RZ ;  /* 0xd2511f53a4a47825 */ /* 0x000fe200078e00ff */
[----:B------:R-:W-:Y:S02]  /*bfd0*/  FMNMX3.FTZ R14, R14, R132, R3, !PT ;  /* 0x000000840e0e7276 */ /* 0x000fe40007810003 */
[----:B-1----:R-:W-:Y:S01]  /*bfe0*/  FMNMX.FTZ R13, R16, R13, !PT ;  /* 0x0000000d100d7209 */ /* 0x002fe20007810000 */
[----:B------:R-:W-:Y:S01]  /*bff0*/  IMAD.WIDE.U32 R8, R5, -0x2daee0ad, RZ ;  /* 0xd2511f5305087825 */ /* 0x000fe200078e00ff */
[----:B------:R-:W-:Y:S02]  /*c000*/  FMNMX3.FTZ R14, R14, R172, R173, !PT ;  /* 0x000000ac0e0e7276 */ /* 0x000fe400078100ad */
[----:B--2---:R-:W-:Y:S01]  /*c010*/  FMNMX.FTZ R10, R15, R10, !PT ;  /* 0x0000000a0f0a7209 */ /* 0x004fe20007810000 */
[----:B------:R-:W1:Y:S01]  /*c020*/  SHFL.BFLY PT, R134, R13, 0x1, 0x1f ;  /* 0x0c201f000d867f89 */ /* 0x000e6200000e0000 */
[----:B------:R-:W-:Y:S01]  /*c030*/  LOP3.LUT R8, R8, UR13, R165, 0x96, !PT ;  /* 0x0000000d08087c12 */ /* 0x000fe2000f8e96a5 */
[----:B------:R-:W-:Y:S01]  /*c040*/  IMAD.WIDE.U32 R216, R216, -0x326172a9, RZ ;  /* 0xcd9e8d57d8d87825 */ /* 0x000fe200078e00ff */
[----:B------:R-:W-:Y:S01]  /*c050*/  LOP3.LUT R4, R18, UR13, R167, 0x96, !PT ;  /* 0x0000000d12047c12 */ /* 0x000fe2000f8e96a7 */
[----:B------:R-:W2:Y:S01]  /*c060*/  SHFL.BFLY PT, R133, R10, 0x1, 0x1f ;  /* 0x0c201f000a857f89 */ /* 0x000ea200000e0000 */
[----:B------:R-:W-:Y:S01]  /*c070*/  LOP3.LUT R246, R246, UR18, R9, 0x96, !PT ;  /* 0x00000012f6f67c12 */ /* 0x000fe2000f8e9609 */
[----:B------:R-:W-:Y:S01]  /*c080*/  IMAD.WIDE.U32 R20, R8, -0x326172a9, RZ ;  /* 0xcd9e8d5708147825 */ /* 0x000fe200078e00ff */
[----:B------:R-:W-:Y:S01]  /*c090*/  LOP3.LUT R62, R62, UR9, R217, 0x96, !PT ;  /* 0x000000093e3e7c12 */ /* 0x000fe2000f8e96d9 */
[----:B------:R-:W4:Y:S01]  /*c0a0*/  SHFL.BFLY PT, R11, R14, 0x2, 0x1f ;  /* 0x0c401f000e0b7f89 */ /* 0x000f2200000e0000 */
[----:B---3--:R-:W-:Y:S01]  /*c0b0*/  FMNMX.FTZ R8, R17, R6, !PT ;  /* 0x0000000611087209 */ /* 0x008fe20007810000 */
[----:B------:R-:W-:Y:S01]  /*c0c0*/  IMAD.WIDE.U32 R4, R4, -0x326172a9, RZ ;  /* 0xcd9e8d5704047825 */ /* 0x000fe200078e00ff */
[----:B------:R-:W-:-:S02]  /*c0d0*/  PRMT R65, R20, 0x7772, RZ ;  /* 0x0000777214417816 */ /* 0x000fc400000000ff */
[----:B------:R-:W-:Y:S01]  /*c0e0*/  PRMT R63, R20, 0x7771, RZ ;  /* 0x00007771143f7816 */ /* 0x000fe200000000ff */
[----:B------:R-:W3:Y:S01]  /*c0f0*/  SHFL.BFLY PT, R135, R8, 0x1, 0x1f ;  /* 0x0c201f0008877f89 */ /* 0x000ee200000e0000 */
[----:B------:R-:W-:Y:S01]  /*c100*/  LOP3.LUT R7, R216, UR8, R5, 0x96, !PT ;  /* 0x00000008d8077c12 */ /* 0x000fe2000f8e9605 */
[----:B------:R-:W-:Y:S01]  /*c110*/  IMAD.MOV.U32 R12, RZ, RZ, R4 ;  /* 0x000000ffff0c7224 */ /* 0x000fe200078e0004 */
[----:B------:R-:W-:Y:S01]  /*c120*/  PRMT R5, R4, 0x7771, RZ ;  /* 0x0000777104057816 */ /* 0x000fe200000000ff */
[----:B------:R-:W-:Y:S01]  /*c130*/  IMAD.WIDE.U32 R246, R246, -0x326172a9, RZ ;  /* 0xcd9e8d57f6f67825 */ /* 0x000fe200078e00ff */
[C---:B------:R-:W-:Y:S02]  /*c140*/  PRMT R9, R4.reuse, 0x7773, RZ ;  /* 0x0000777304097816 */ /* 0x040fe400000000ff */
[----:B------:R-:W-:Y:S01]  /*c150*/  PRMT R4, R4, 0x7772, RZ ;  /* 0x0000777204047816 */ /* 0x000fe200000000ff */
[----:B------:R-:W-:Y:S01]  /*c160*/  IMAD.MOV.U32 R18, RZ, RZ, R20 ;  /* 0x000000ffff127224 */ /* 0x000fe200078e0014 */
[----:B------:R-:W-:-:S02]  /*c170*/  LOP3.LUT R16, R7, 0xff, RZ, 0xc0, !PT ;  /* 0x000000ff07107812 */ /* 0x000fc400078ec0ff */
[----:B-1----:R-:W-:Y:S02]  /*c180*/  FMNMX.FTZ R134, R13, R134, !PT ;  /* 0x000000860d867209 */ /* 0x002fe40007810000 */
[----:B------:R-:W-:Y:S02]  /*c190*/  PRMT R4, R4, 0x5410, R9 ;  /* 0x0000541004047816 */ /* 0x000fe40000000009 */
[----:B--2---:R-:W-:Y:S01]  /*c1a0*/  FMNMX.FTZ R133, R10, R133, !PT ;  /* 0x000000850a857209 */ /* 0x004fe20007810000 */
[C---:B------:R-:W-:Y:S01]  /*c1b0*/  FMUL.FTZ R61, R134.reuse, UR24 ;  /* 0x00000018863d7c20 */ /* 0x040fe20008410000 */
[----:B------:R-:W-:Y:S02]  /*c1c0*/  FSETP.NEU.FTZ.AND P1, PT, R134, -INF , PT ;  /* 0xff8000008600780b */ /* 0x000fe40003f3d000 */
[----:B----4-:R-:W-:Y:S01]  /*c1d0*/  FMNMX.FTZ R11, R14, R11, !PT ;  /* 0x0000000b0e0b7209 */ /* 0x010fe20007810000 */
[C---:B------:R-:W-:Y:S01]  /*c1e0*/  FMUL.FTZ R60, R133.reuse, UR24 ;  /* 0x00000018853c7c20 */ /* 0x040fe20008410000 */
[----:B------:R-:W-:-:S02]  /*c1f0*/  FSETP.NEU.FTZ.AND P0, PT, R133, -INF , PT ;  /* 0xff8000008500780b */ /* 0x000fc40003f1d000 */
[----:B------:R-:W-:Y:S01]  /*c200*/  FSEL R61, R61, RZ, P1 ;  /* 0x000000ff3d3d7208 */ /* 0x000fe20000800000 */
[----:B------:R-:W1:Y:S01]  /*c210*/  SHFL.BFLY PT, R136, R11, 0x1, 0x1f ;  /* 0x0c201f000b887f89 */ /* 0x000e6200000e0000 */
[----:B------:R-:W-:Y:S02]  /*c220*/  FSEL R60, R60, RZ, P0 ;  /* 0x000000ff3c3c7208 */ /* 0x000fe40000000000 */
[----:B------:R-:W-:Y:S01]  /*c230*/  PRMT R14, R20, 0x7773, RZ ;  /* 0x00007773140e7816 */ /* 0x000fe200000000ff */
[--C-:B------:R-:W-:Y:S01]  /*c240*/  FFMA.FTZ R30, R2, UR24, -R61.reuse ;  /* 0x00000018021e7c23 */ /* 0x100fe2000801083d */
[--C-:B------:R-:W-:Y:S01]  /*c250*/  FFMA.FTZ R28, R56, UR24, -R61.reuse ;  /* 0x00000018381c7c23 */ /* 0x100fe2000801083d */
[--C-:B------:R-:W-:Y:S01]  /*c260*/  FFMA.FTZ R2, R41, UR24, -R60.reuse ;  /* 0x0000001829027c23 */ /* 0x100fe2000801083c */
[----:B------:R-:W-:Y:S01]  /*c270*/  FFMA.FTZ R31, R243, UR24, -R60 ;  /* 0x00000018f31f7c23 */ /* 0x000fe2000801083c */
[--C-:B------:R-:W-:Y:S01]  /*c280*/  PRMT R65, R65, 0x5410, R14.reuse ;  /* 0x0000541041417816 */ /* 0x100fe2000000000e */
[--C-:B------:R-:W-:Y:S01]  /*c290*/  FFMA.FTZ R34, R242, UR24, -R61.reuse ;  /* 0x00000018f2227c23 */ /* 0x100fe2000801083d */
[C---:B------:R-:W-:Y:S01]  /*c2a0*/  LOP3.LUT R9, R7.reuse, 0xffff, RZ, 0xc0, !PT ;  /* 0x0000ffff07097812 */ /* 0x040fe200078ec0ff */
[----:B------:R-:W-:Y:S01]  /*c2b0*/  MUFU.EX2 R30, R30 ;  /* 0x0000001e001e7308 */ /* 0x000fe20000000800 */
[----:B------:R-:W-:Y:S01]  /*c2c0*/  FFMA.FTZ R33, R244, UR24, -R61 ;  /* 0x00000018f4217c23 */ /* 0x000fe2000801083d */
[----:B------:R-:W-:Y:S01]  /*c2d0*/  PRMT R14, R7, 0x7632, R14 ;  /* 0x00007632070e7816 */ /* 0x000fe2000000000e */
[--C-:B------:R-:W-:Y:S01]  /*c2e0*/  FFMA.FTZ R32, R37, UR24, -R60.reuse ;  /* 0x0000001825207c23 */ /* 0x100fe2000801083c */
[----:B------:R-:W2:Y:S01]  /*c2f0*/  MUFU.EX2 R28, R28 ;  /* 0x0000001c001c7308 */ /* 0x000ea20000000800 */
[----:B------:R-:W-:Y:S01]  /*c300*/  SHF.R.U32.HI R9, RZ, 0x8, R9 ;  /* 0x00000008ff097819 */ /* 0x000fe20000011609 */
[----:B------:R-:W-:Y:S01]  /*c310*/  FFMA.FTZ R35, R39, UR24, -R60 ;  /* 0x0000001827237c23 */ /* 0x000fe2000801083c */
[----:B------:R-:W-:Y:S01]  /*c320*/  LOP3.LUT R6, R246, UR8, R21, 0x96, !PT ;  /* 0x00000008f6067c12 */ /* 0x000fe2000f8e9615 */
[----:B------:R-:W-:Y:S01]  /*c330*/  MUFU.EX2 R2, R2 ;  /* 0x0000000200027308 */ /* 0x000fe20000000800 */
[----:B------:R-:W-:Y:S01]  /*c340*/  SHF.R.U32.HI R7, RZ, 0x18, R7 ;  /* 0x00000018ff077819 */ /* 0x000fe20000011607 */
[--C-:B------:R-:W-:Y:S01]  /*c350*/  FFMA.FTZ R156, R156, UR24, -R61.reuse ;  /* 0x000000189c9c7c23 */ /* 0x100fe2000801083d */
[----:B------:R-:W-:Y:S01]  /*c360*/  LOP3.LUT R14, R14, 0xff, RZ, 0xc0, !PT ;  /* 0x000000ff0e0e7812 */ /* 0x000fe200078ec0ff */
[----:B------:R-:W4:Y:S01]  /*c370*/  MUFU.EX2 R31, R31 ;  /* 0x0000001f001f7308 */ /* 0x000f220000000800 */
[----:B------:R-:W-:Y:S01]  /*c380*/  LOP3.LUT R12, R12, 0xff, RZ, 0xc0, !PT ;  /* 0x000000ff0c0c7812 */ /* 0x000fe200078ec0ff */
[----:B------:R-:W-:Y:S01]  /*c390*/  FFMA.FTZ R142, R142, UR24, -R61 ;  /* 0x000000188e8e7c23 */ /* 0x000fe2000801083d */
[----:B------:R-:W-:Y:S01]  /*c3a0*/  PRMT R9, R16, 0x5410, R9 ;  /* 0x0000541010097816 */ /* 0x000fe20000000009 */
[----:B------:R-:W-:Y:S01]  /*c3b0*/  MUFU.EX2 R34, R34 ;  /* 0x0000002200227308 */ /* 0x000fe20000000800 */
[----:B---3--:R-:W-:Y:S01]  /*c3c0*/  FMNMX.FTZ R135, R8, R135, !PT ;  /* 0x0000008708877209 */ /* 0x008fe20007810000 */
[----:B------:R-:W-:Y:S01]  /*c3d0*/  FFMA.FTZ R47, R47, UR24, -R61 ;  /* 0x000000182f2f7c23 */ /* 0x000fe2000801083d */
[----:B------:R-:W-:Y:S01]  /*c3e0*/  PRMT R7, R14, 0x5410, R7 ;  /* 0x000054100e077816 */ /* 0x000fe20000000007 */
[----:B------:R-:W3:Y:S01]  /*c3f0*/  MUFU.EX2 R33, R33 ;  /* 0x0000002100217308 */ /* 0x000ee20000000800 */
[----:B------:R-:W-:Y:S01]  /*c400*/  PRMT R8, R6, 0x7632, R8 ;  /* 0x0000763206087816 */ /* 0x000fe20000000008 */
[----:B------:R-:W-:Y:S01]  /*c410*/  FMUL.FTZ R42, R135, UR24 ;  /* 0x00000018872a7c20 */ /* 0x000fe20008410000 */
[----:B-1----:R-:W-:Y:S01]  /*c420*/  FMNMX.FTZ R136, R11, R136, !PT ;  /* 0x000000880b887209 */ /* 0x002fe20007810000 */
[----:B------:R-:W-:Y:S01]  /*c430*/  MUFU.EX2 R32, R32 ;  /* 0x0000002000207308 */ /* 0x000fe20000000800 */
[----:B------:R-:W-:Y:S01]  /*c440*/  PRMT R5, R12, 0x5410, R5 ;  /* 0x000054100c057816 */ /* 0x000fe20000000005 */
[--C-:B------:R-:W-:Y:S01]  /*c450*/  FFMA.FTZ R48, R48, UR24, -R61.reuse ;  /* 0x0000001830307c23 */ /* 0x100fe2000801083d */
[C---:B------:R-:W-:Y:S01]  /*c460*/  LOP3.LUT R23, R6.reuse, 0xffff, RZ, 0xc0, !PT ;  /* 0x0000ffff06177812 */ /* 0x040fe200078ec0ff */
[----:B------:R-:W1:Y:S01]  /*c470*/  MUFU.EX2 R35, R35 ;  /* 0x0000002300237308 */ /* 0x000e620000000800 */
[----:B------:R-:W-:Y:S01]  /*c480*/  LOP3.LUT R12, R6, 0xff, RZ, 0xc0, !PT ;  /* 0x000000ff060c7812 */ /* 0x000fe200078ec0ff */
[----:B------:R-:W-:Y:S01]  /*c490*/  FMUL.FTZ R45, R136, UR24 ;  /* 0x00000018882d7c20 */ /* 0x000fe20008410000 */
[----:B------:R-:W-:Y:S01]  /*c4a0*/  SHF.R.U32.HI R21, RZ, 0x18, R6 ;  /* 0x00000018ff157819 */ /* 0x000fe20000011606 */
[----:B------:R-:W-:Y:S01]  /*c4b0*/  MUFU.EX2 R142, R142 ;  /* 0x0000008e008e7308 */ /* 0x000fe20000000800 */
[----:B------:R-:W-:Y:S01]  /*c4c0*/  LOP3.LUT R6, R8, 0xff, RZ, 0xc0, !PT ;  /* 0x000000ff08067812 */ /* 0x000fe200078ec0ff */
[--C-:B------:R-:W-:Y:S01]  /*c4d0*/  FFMA.FTZ R49, R49, UR24, -R61.reuse ;  /* 0x0000001831317c23 */ /* 0x100fe2000801083d */
[--C-:B------:R-:W-:Y:S01]  /*c4e0*/  HSET2.LE.AND R24, R9, R214.reuse, PT ;  /* 0x000000d609187233 */ /* 0x100fe20003803000 */
[----:B------:R-:W-:Y:S01]  /*c4f0*/  MUFU.EX2 R47, R47 ;  /* 0x0000002f002f7308 */ /* 0x000fe20000000800 */
[----:B------:R-:W-:Y:S01]  /*c500*/  HSET2.LE.AND R7, R7, R214, PT ;  /* 0x000000d607077233 */ /* 0x000fe20003803000 */
[----:B------:R-:W-:Y:S01]  /*c510*/  FFMA.FTZ R58, R58, UR24, -R61 ;  /* 0x000000183a3a7c23 */ /* 0x000fe2000801083d */
[----:B------:R-:W-:Y:S01]  /*c520*/  FSEL R9, R133, RZ, P0 ;  /* 0x000000ff85097208 */ /* 0x000fe20000000000 */
[----:B------:R-:W-:Y:S01]  /*c530*/  MUFU.EX2 R48, R48 ;  /* 0x0000003000307308 */ /* 0x000fe20000000800 */
[----:B--2---:R-:W-:-:S02]  /*c540*/  F2FP.F16.F32.PACK_AB R11, R28, R30 ;  /* 0x0000001e1c0b723e */ /* 0x004fc400000000ff */
[----:B----4-:R-:W-:Y:S01]  /*c550*/  F2FP.F16.F32.PACK_AB R8, R31, R2 ;  /* 0x000000021f08723e */ /* 0x010fe200000000ff */
[----:B------:R-:W-:Y:S01]  /*c560*/  FADD.FTZ R39, R212, -R9 ;  /* 0x80000009d4277221 */ /* 0x000fe20000010000 */
[----:B------:R-:W-:Y:S01]  /*c570*/  FSETP.NEU.FTZ.AND P3, PT, R136, -INF , PT ;  /* 0xff8000008800780b */ /* 0x000fe20003f7d000 */
[----:B------:R-:W-:Y:S01]  /*c580*/  MUFU.EX2 R49, R49 ;  /* 0x0000003100317308 */ /* 0x000fe20000000800 */
[----:B------:R-:W-:Y:S01]  /*c590*/  PRMT R21, R6, 0x5410, R21 ;  /* 0x0000541006157816 */ /* 0x000fe20000000015 */
[----:B------:R-:W-:Y:S01]  /*c5a0*/  FMUL.FTZ R39, R39, UR24 ;  /* 0x0000001827277c20 */ /* 0x000fe20008410000 */
[----:B------:R-:W-:Y:S01]  /*c5b0*/  FSETP.NEU.FTZ.AND P2, PT, R135, -INF , PT ;  /* 0xff8000008700780b */ /* 0x000fe20003f5d000 */
[----:B------:R-:W-:Y:S01]  /*c5c0*/  MUFU.EX2 R58, R58 ;  /* 0x0000003a003a7308 */ /* 0x000fe20000000800 */
[----:B------:R-:W-:Y:S02]  /*c5d0*/  FSEL R6, R134, RZ, P1 ;  /* 0x000000ff86067208 */ /* 0x000fe40000800000 */
[----:B------:R-:W-:Y:S01]  /*c5e0*/  LOP3.LUT R24, R11, R24, RZ, 0xc0, !PT ;  /* 0x000000180b187212 */ /* 0x000fe200078ec0ff */
[----:B------:R-:W2:Y:S01]  /*c5f0*/  MUFU.EX2 R39, R39 ;  /* 0x0000002700277308 */ /* 0x000ea20000000800 */
[----:B------:R-:W-:Y:S01]  /*c600*/  LOP3.LUT R25, R8, R7, RZ, 0xc0, !PT ;  /* 0x0000000708197212 */ /* 0x000fe200078ec0ff */
[----:B------:R-:W-:Y:S01]  /*c610*/  FADD.FTZ R6, R213, -R6 ;  /* 0x80000006d5067221 */ /* 0x000fe20000010000 */
[----:B------:R-:W-:Y:S01]  /*c620*/  HSET2.LE.AND R5, R5, R214, PT ;  /* 0x000000d605057233 */ /* 0x000fe20003803000 */
[----:B------:R-:W4:Y:S01]  /*c630*/  LDSM.16.MT88.4 R8, [R180+0x6000] ;  /* 0x00600000b408783b */ /* 0x000f220000004200 */
[----:B---3--:R-:W-:Y:S01]  /*c640*/  F2FP.F16.F32.PACK_AB R26, R33, R34 ;  /* 0x00000022211a723e */ /* 0x008fe200000000ff */
[----:B------:R-:W-:Y:S01]  /*c650*/  FMUL.FTZ R41, R6, UR24 ;  /* 0x0000001806297c20 */ /* 0x000fe20008410000 */
[----:B------:R-:W-:-:S02]  /*c660*/  FSEL R45, R45, RZ, P3 ;  /* 0x000000ff2d2d7208 */ /* 0x000fc40001800000 */
[----:B------:R-:W-:Y:S02]  /*c670*/  SHF.R.U32.HI R23, RZ, 0x8, R23 ;  /* 0x00000008ff177819 */ /* 0x000fe40000011617 */
[----:B------:R-:W-:Y:S01]  /*c680*/  FSEL R42, R42, RZ, P2 ;  /* 0x000000ff2a2a7208 */ /* 0x000fe20001000000 */
[--C-:B------:R-:W-:Y:S01]  /*c690*/  FFMA.FTZ R37, R38, UR24, -R45.reuse ;  /* 0x0000001826257c23 */ /* 0x100fe2000801082d */
[----:B------:R-:W-:Y:S01]  /*c6a0*/  LOP3.LUT R27, R4, 0xff00ff, RZ, 0xc0, !PT ;  /* 0x00ff00ff041b7812 */ /* 0x000fe200078ec0ff */
[--C-:B------:R-:W-:Y:S01]  /*c6b0*/  FFMA.FTZ R4, R40, UR24, -R45.reuse ;  /* 0x0000001828047c23 */ /* 0x100fe2000801082d */
[----:B------:R-:W-:Y:S01]  /*c6c0*/  LOP3.LUT R18, R18, 0xff, RZ, 0xc0, !PT ;  /* 0x000000ff12127812 */ /* 0x000fe200078ec0ff */
[--C-:B------:R-:W-:Y:S01]  /*c6d0*/  FFMA.FTZ R43, R223, UR24, -R42.reuse ;  /* 0x00000018df2b7c23 */ /* 0x100fe2000801082a */
[----:B------:R-:W-:Y:S01]  /*c6e0*/  FSEL R22, R136, RZ, P3 ;  /* 0x000000ff88167208 */ /* 0x000fe20001800000 */
[--C-:B------:R-:W-:Y:S01]  /*c6f0*/  FFMA.FTZ R46, R179, UR24, -R42.reuse ;  /* 0x00000018b32e7c23 */ /* 0x100fe2000801082a */
[----:B------:R-:W-:Y:S01]  /*c700*/  FSEL R20, R135, RZ, P2 ;  /* 0x000000ff87147208 */ /* 0x000fe20001000000 */
[----:B------:R-:W-:Y:S01]  /*c710*/  MUFU.EX2 R38, R4 ;  /* 0x0000000400267308 */ /* 0x000fe20000000800 */
[----:B------:R-:W-:Y:S01]  /*c720*/  LOP3.LUT R26, R26, R5, RZ, 0xc0, !PT ;  /* 0x000000051a1a7212 */ /* 0x000fe200078ec0ff */
[----:B------:R-:W-:Y:S01]  /*c730*/  FFMA.FTZ R5, R36, UR24, -R45 ;  /* 0x0000001824057c23 */ /* 0x000fe2000801082d */
[----:B------:R-:W-:Y:S01]  /*c740*/  PRMT R23, R12, 0x5410, R23 ;  /* 0x000054100c177816 */ /* 0x000fe20000000017 */
[----:B------:R-:W-:Y:S01]  /*c750*/  FFMA.FTZ R36, R50, UR24, -R45 ;  /* 0x0000001832247c23 */ /* 0x000fe2000801082d */
[----:B------:R-:W3:Y:S01]  /*c760*/  LDSM.16.MT88.4 R12, [R181+0x6000] ;  /* 0x00600000b50c783b */ /* 0x000ee20000004200 */
[--C-:B------:R-:W-:Y:S01]  /*c770*/  FFMA.FTZ R50, R53, UR24, -R42.reuse ;  /* 0x0000001835327c23 */ /* 0x100fe2000801082a */
[--C-:B------:R-:W-:Y:S01]  /*c780*/  HSET2.LE.AND R27, R27, R214.reuse, PT ;  /* 0x000000d61b1b7233 */ /* 0x100fe20003803000 */
[----:B------:R-:W-:Y:S01]  /*c790*/  FFMA.FTZ R53, R59, UR24, -R42 ;  /* 0x000000183b357c23 */ /* 0x000fe2000801082a */
[----:B-1----:R-:W-:Y:S01]  /*c7a0*/  F2FP.F16.F32.PACK_AB R6, R35, R32 ;  /* 0x000000202306723e */ /* 0x002fe200000000ff */
[----:B------:R-:W-:Y:S01]  /*c7b0*/  FADD.FTZ R22, R237, -R22 ;  /* 0x80000016ed167221 */ /* 0x000fe20000010000 */
[----:B------:R-:W-:Y:S01]  /*c7c0*/  PRMT R63, R18, 0x5410, R63 ;  /* 0x00005410123f7816 */ /* 0x000fe2000000003f */
[----:B------:R-:W-:Y:S01]  /*c7d0*/  FADD.FTZ R20, R215, -R20 ;  /* 0x80000014d7147221 */ /* 0x000fe20000010000 */
[----:B------:R-:W1:Y:S01]  /*c7e0*/  LDSM.16.MT88.4 R16, [R185+0x6000] ;  /* 0x00600000b910783b */ /* 0x000e620000004200 */
[----:B------:R5:W4:Y:S01]  /*c7f0*/  MUFU.EX2 R40, R5 ;  /* 0x0000000500287308 */ /* 0x000b220000000800 */
[----:B------:R-:W-:Y:S01]  /*c800*/  LOP3.LUT R27, R6, R27, RZ, 0xc0, !PT ;  /* 0x0000001b061b7212 */ /* 0x000fe200078ec0ff */
[----:B------:R-:W-:Y:S01]  /*c810*/  FMUL.FTZ R56, R22, UR24 ;  /* 0x0000001816387c20 */ /* 0x000fe20008410000 */
[----:B------:R-:W-:Y:S01]  /*c820*/  FMUL.FTZ R59, R20, UR24 ;  /* 0x00000018143b7c20 */ /* 0x000fe20008410000 */
[----:B------:R-:W-:Y:S01]  /*c830*/  MUFU.EX2 R37, R37 ;  /* 0x0000002500257308 */ /* 0x000fe20000000800 */
[----:B------:R-:W-:Y:S01]  /*c840*/  LOP3.LUT R65, R65, 0xff00ff, RZ, 0xc0, !PT ;  /* 0x00ff00ff41417812 */ /* 0x000fe200078ec0ff */
[-C--:B--2---:R-:W-:Y:S01]  /*c850*/  FMUL.FTZ R114, R114, R39.reuse ;  /* 0x0000002772727220 */ /* 0x084fe20000410000 */
[--C-:B------:R-:W-:Y:S01]  /*c860*/  HSET2.LE.AND R63, R63, R214.reuse, PT ;  /* 0x000000d63f3f7233 */ /* 0x100fe20003803000 */
[----:B------:R-:W2:Y:S01]  /*c870*/  MUFU.EX2 R36, R36 ;  /* 0x0000002400247308 */ /* 0x000ea20000000800 */
[--C-:B------:R-:W-:Y:S01]  /*c880*/  HSET2.LE.AND R66, R23, R214.reuse, PT ;  /* 0x000000d617427233 */ /* 0x100fe20003803000 */
[-C--:B------:R-:W-:Y:S01]  /*c890*/  FMUL.FTZ R115, R115, R39.reuse ;  /* 0x0000002773737220 */ /* 0x080fe20000410000 */
[--C-:B------:R-:W-:Y:S01]  /*c8a0*/  HSET2.LE.AND R65, R65, R214.reuse, PT ;  /* 0x000000d641417233 */ /* 0x100fe20003803000 */
[----:B------:R-:W-:Y:S01]  /*c8b0*/  MUFU.EX2 R50, R50 ;  /* 0x0000003200327308 */ /* 0x000fe20000000800 */
[----:B------:R-:W-:Y:S01]  /*c8c0*/  HSET2.LE.AND R21, R21, R214, PT ;  /* 0x000000d615157233 */ /* 0x000fe20003803000 */
[----:B-----5:R-:W5:Y:S01]  /*c8d0*/  LDSM.16.MT88.4 R4, [R139+0x6000] ;  /* 0x006000008b04783b */ /* 0x020f620000004200 */
[----:B----4-:R-:W-:Y:S01]  /*c8e0*/  F2FP.F16.F32.PACK_AB R149, R38, R40 ;  /* 0x000000282695723e */ /* 0x010fe200000000ff */
[----:B------:R-:W4:Y:S01]  /*c8f0*/  MUFU.EX2 R53, R53 ;  /* 0x0000003500357308 */ /* 0x000f220000000800 */
[-C--:B------:R-:W-:Y:S01]  /*c900*/  FMUL.FTZ R74, R74, R39.reuse ;  /* 0x000000274a4a7220 */ /* 0x080fe20000410000 */
[-C--:B------:R-:W-:Y:S01]  /*c910*/  FMUL.FTZ R75, R75, R39.reuse ;  /* 0x000000274b4b7220 */ /* 0x080fe20000410000 */
[-C--:B------:R-:W-:Y:S01]  /*c920*/  FMUL.FTZ R78, R78, R39.reuse ;  /* 0x000000274e4e7220 */ /* 0x080fe20000410000 */
[----:B------:R-:W-:Y:S01]  /*c930*/  MUFU.EX2 R43, R43 ;  /* 0x0000002b002b7308 */ /* 0x000fe20000000800 */
[----:B------:R-:W-:Y:S01]  /*c940*/  FMUL.FTZ R79, R79, R39 ;  /* 0x000000274f4f7220 */ /* 0x000fe20000410000 */
[----:B--2---:R-:W-:Y:S01]  /*c950*/  F2FP.F16.F32.PACK_AB R22, R36, R37 ;  /* 0x000000252416723e */ /* 0x004fe200000000ff */
[-C--:B------:R-:W-:Y:S01]  /*c960*/  FMUL.FTZ R126, R126, R39.reuse ;  /* 0x000000277e7e7220 */ /* 0x080fe20000410000 */
[----:B------:R-:W2:Y:S01]  /*c970*/  MUFU.EX2 R46, R46 ;  /* 0x0000002e002e7308 */ /* 0x000ea20000000800 */
[----:B------:R-:W-:Y:S01]  /*c980*/  FMUL.FTZ R127, R127, R39 ;  /* 0x000000277f7f7220 */ /* 0x000fe20000410000 */
[----:B------:R-:W-:Y:S01]  /*c990*/  LOP3.LUT R22, R22, R63, RZ, 0xc0, !PT ;  /* 0x0000003f16167212 */ /* 0x000fe200078ec0ff */
[----:B------:R-:W-:Y:S01]  /*c9a0*/  IMAD.WIDE.U32 R62, R62, -0x2daee0ad, RZ ;  /* 0xd2511f533e3e7825 */ /* 0x000fe200078e00ff */
[----:B------:R-:W3:Y:S03]  /*c9b0*/  MUFU.EX2 R41, R41 ;  /* 0x0000002900297308 */ /* 0x000ee60000000800 */
[-C--:B------:R-:W-:Y:S01]  /*c9c0*/  FMUL.FTZ R90, R90, R39.reuse ;  /* 0x000000275a5a7220 */ /* 0x080fe20000410000 */
[----:B----4-:R-:W-:Y:S01]  /*c9d0*/  F2FP.F16.F32.PACK_AB R20, R53, R50 ;  /* 0x000000323514723e */ /* 0x010fe200000000ff */
[----:B------:R-:W-:Y:S01]  /*c9e0*/  FMUL.FTZ R91, R91, R39 ;  /* 0x000000275b5b7220 */ /* 0x000fe20000410000 */
[----:B------:R-:W4:Y:S01]  /*c9f0*/  MUFU.EX2 R56, R56 ;  /* 0x0000003800387308 */ /* 0x000f220000000800 */
[----:B------:R-:W-:Y:S01]  /*ca00*/  LOP3.LUT R166, R166, UR4, R63, 0x96, !PT ;  /* 0x00000004a6a67c12 */ /* 0x000fe2000f8e963f */
[--C-:B------:R-:W-:Y:S01]  /*ca10*/  FFMA.FTZ R63, R163, UR24, -R60.reuse ;  /* 0x00000018a33f7c23 */ /* 0x100fe2000801083c */
[----:B------:R-:W-:Y:S01]  /*ca20*/  LOP3.LUT R23, R20, R65, RZ, 0xc0, !PT ;  /* 0x0000004114177212 */ /* 0x000fe200078ec0ff */
[----:B------:R-:W1:Y:S01]  /*ca30*/  MUFU.EX2 R59, R59 ;  /* 0x0000003b003b7308 */ /* 0x000e620000000800 */
[----:B------:R-:W-:Y:S01]  /*ca40*/  LOP3.LUT R20, R149, R66, RZ, 0xc0, !PT ;  /* 0x0000004295147212 */ /* 0x000fe200078ec0ff */
[----:B------:R-:W-:Y:S01]  /*ca50*/  FFMA.FTZ R66, R177, UR24, -R60 ;  /* 0x00000018b1427c23 */ /* 0x000fe2000801083c */
[----:B--2---:R-:W-:Y:S01]  /*ca60*/  F2FP.F16.F32.PACK_AB R138, R46, R43 ;  /* 0x0000002b2e8a723e */ /* 0x004fe200000000ff */
[--C-:B------:R-:W-:Y:S01]  /*ca70*/  FFMA.FTZ R65, R176, UR24, -R61.reuse ;  /* 0x00000018b0417c23 */ /* 0x100fe2000801083d */
[----:B------:R-:W-:Y:S01]  /*ca80*/  FMUL.FTZ R122, R122, R39 ;  /* 0x000000277a7a7220 */ /* 0x000fe20000410000 */
[-C--:B---3--:R-:W-:Y:S01]  /*ca90*/  FMUL.FTZ R112, R112, R41.reuse ;  /* 0x0000002970707220 */ /* 0x088fe20000410000 */
[----:B------:R-:W-:Y:S01]  /*caa0*/  FMUL.FTZ R113, R113, R41 ;  /* 0x0000002971717220 */ /* 0x000fe20000410000 */
[----:B------:R-:W-:Y:S01]  /*cab0*/  LOP3.LUT R21, R138, R21, RZ, 0xc0, !PT ;  /* 0x000000158a157212 */ /* 0x000fe200078ec0ff */
[-C--:B------:R-:W-:Y:S01]  /*cac0*/  FMUL.FTZ R72, R72, R41.reuse ;  /* 0x0000002948487220 */ /* 0x080fe20000410000 */
[-C--:B----4-:R-:W-:Y:S01]  /*cad0*/  FMUL.FTZ R108, R108, R56.reuse ;  /* 0x000000386c6c7220 */ /* 0x090fe20000410000 */
[-C--:B------:R-:W-:Y:S01]  /*cae0*/  FMUL.FTZ R109, R109, R56.reuse ;  /* 0x000000386d6d7220 */ /* 0x080fe20000410000 */
[-C--:B------:R-:W-:Y:S01]  /*caf0*/  FMUL.FTZ R73, R73, R41.reuse ;  /* 0x0000002949497220 */ /* 0x080fe20000410000 */
[----:B------:R-:W-:Y:S01]  /*cb00*/  FMUL.FTZ R76, R76, R41 ;  /* 0x000000294c4c7220 */ /* 0x000fe20000410000 */
[-C--:B-1----:R-:W-:Y:S01]  /*cb10*/  FMUL.FTZ R110, R110, R59.reuse ;  /* 0x0000003b6e6e7220 */ /* 0x082fe20000410000 */
[----:B------:R-:W-:Y:S01]  /*cb20*/  FMUL.FTZ R111, R111, R59 ;  /* 0x0000003b6f6f7220 */ /* 0x000fe20000410000 */
[----:B------:R-:W-:Y:S01]  /*cb30*/  FMUL.FTZ R77, R77, R41 ;  /* 0x000000294d4d7220 */ /* 0x000fe20000410000 */
        /* <DEDUP_REMOVED lines=8> */
[-C--:B------:R-:W-:Y:S01]  /*cbc0*/  HMMA.16816.F32 R112, R24, R10.reuse, R112 ;  /* 0x0000000a1870723c */ /* 0x080fe20000001870 */
[-C--:B------:R-:W-:Y:S01]  /*cbd0*/  FMUL.FTZ R124, R124, R41.reuse ;  /* 0x000000297c7c7220 */ /* 0x080fe20000410000 */
[-C--:B------:R-:W-:Y:S01]  /*cbe0*/  FMUL.FTZ R125, R125, R41.reuse ;  /* 0x000000297d7d7220 */ /* 0x080fe20000410000 */
[-C--:B------:R-:W-:Y:S01]  /*cbf0*/  FMUL.FTZ R88, R88, R41.reuse ;  /* 0x0000002958587220 */ /* 0x080fe20000410000 */
[----:B------:R-:W-:Y:S01]  /*cc00*/  FMUL.FTZ R89, R89, R41 ;  /* 0x0000002959597220 */ /* 0x000fe20000410000 */
[-C--:B------:R-:W-:Y:S01]  /*cc10*/  FMUL.FTZ R128, R128, R56.reuse ;  /* 0x0000003880807220 */ /* 0x080fe20000410000 */
[-C--:B------:R-:W-:Y:S01]  /*cc20*/  FMUL.FTZ R129, R129, R56.reuse ;  /* 0x0000003881817220 */ /* 0x080fe20000410000 */
[-C--:B------:R-:W-:Y:S01]  /*cc30*/  FMUL.FTZ R130, R130, R59.reuse ;  /* 0x0000003b82827220 */ /* 0x080fe20000410000 */
[----:B------:R-:W-:Y:S01]  /*cc40*/  HMMA.16816.F32 R108, R20, R10, R108 ;  /* 0x0000000a146c723c */ /* 0x000fe2000000186c */
[----:B------:R-:W-:Y:S01]  /*cc50*/  PRMT R10, R166, 0x7632, R10 ;  /* 0x00007632a60a7816 */ /* 0x000fe2000000000a */
[-C--:B------:R-:W-:Y:S01]  /*cc60*/  FMUL.FTZ R131, R131, R59.reuse ;  /* 0x0000003b83837220 */ /* 0x080fe20000410000 */
[-C--:B------:R-:W-:Y:S01]  /*cc70*/  FMUL.FTZ R84, R84, R56.reuse ;  /* 0x0000003854547220 */ /* 0x080fe20000410000 */
[-C--:B------:R-:W-:Y:S01]  /*cc80*/  FMUL.FTZ R85, R85, R56.reuse ;  /* 0x0000003855557220 */ /* 0x080fe20000410000 */
[-C--:B------:R-:W-:Y:S01]  /*cc90*/  FMUL.FTZ R86, R86, R59.reuse ;  /* 0x0000003b56567220 */ /* 0x080fe20000410000 */
[----:B------:R-:W-:Y:S01]  /*cca0*/  FMUL.FTZ R87, R87, R59 ;  /* 0x0000003b57577220 */ /* 0x000fe20000410000 */
[----:B------:R-:W-:Y:S01]  /*ccb0*/  SHF.R.U32.HI R11, RZ, 0x18, R166 ;  /* 0x00000018ff0b7819 */ /* 0x000fe200000116a6 */
[C---:B------:R-:W-:Y:S01]  /*ccc0*/  HMMA.16816.F32 R72, R24.reuse, R12, R72 ;  /* 0x0000000c1848723c */ /* 0x040fe20000001848 */
[----:B------:R-:W-:Y:S01]  /*ccd0*/  LOP3.LUT R10, R10, 0xff, RZ, 0xc0, !PT ;  /* 0x000000ff0a0a7812 */ /* 0x000fe200078ec0ff */
[----:B------:R-:W-:Y:S01]  /*cce0*/  FFMA.FTZ R138, R178, UR24, -R61 ;  /* 0x00000018b28a7c23 */ /* 0x000fe2000801083d */
[-C--:B------:R-:W-:Y:S01]  /*ccf0*/  FMUL.FTZ R120, R120, R41.reuse ;  /* 0x0000002978787220 */ /* 0x080fe20000410000 */
[----:B------:R-:W-:Y:S01]  /*cd00*/  FMUL.FTZ R121, R121, R41 ;  /* 0x0000002979797220 */ /* 0x000fe20000410000 */
[----:B------:R-:W-:Y:S01]  /*cd10*/  FMUL.FTZ R123, R123, R39 ;  /* 0x000000277b7b7220 */ /* 0x000fe20000410000 */
[-C--:B------:R-:W-:Y:S01]  /*cd20*/  FMUL.FTZ R92, R92, R41.reuse ;  /* 0x000000295c5c7220 */ /* 0x080fe20000410000 */
[----:B------:R-:W-:Y:S01]  /*cd30*/  FMUL.FTZ R93, R93, R41 ;  /* 0x000000295d5d7220 */ /* 0x000fe20000410000 */
[----:B------:R-:W-:Y:S01]  /*cd40*/  HMMA.16816.F32 R76, R24, R14, R76 ;  /* 0x0000000e184c723c */ /* 0x000fe2000000184c */
[-C--:B------:R-:W-:Y:S01]  /*cd50*/  FMUL.FTZ R94, R94, R39.reuse ;  /* 0x000000275e5e7220 */ /* 0x080fe20000410000 */
[----:B------:R-:W-:Y:S01]  /*cd60*/  FMUL.FTZ R95, R95, R39 ;  /* 0x000000275f5f7220 */ /* 0x000fe20000410000 */
[-C--:B------:R-:W-:Y:S01]  /*cd70*/  FMUL.FTZ R100, R100, R41.reuse ;  /* 0x0000002964647220 */ /* 0x080fe20000410000 */
[----:B------:R-:W-:Y:S01]  /*cd80*/  FMUL.FTZ R101, R101, R41 ;  /* 0x0000002965657220 */ /* 0x000fe20000410000 */
[-C--:B------:R-:W-:Y:S01]  /*cd90*/  FMUL.FTZ R102, R102, R39.reuse ;  /* 0x0000002766667220 */ /* 0x080fe20000410000 */
[----:B------:R-:W-:Y:S01]  /*cda0*/  FMUL.FTZ R103, R103, R39 ;  /* 0x0000002767677220 */ /* 0x000fe20000410000 */
[----:B------:R-:W-:Y:S01]  /*cdb0*/  MUFU.EX2 R66, R66 ;  /* 0x0000004200427308 */ /* 0x000fe20000000800 */
[C---:B------:R-:W-:Y:S01]  /*cdc0*/  HMMA.16816.F32 R68, R20.reuse, R12, R68 ;  /* 0x0000000c1444723c */ /* 0x040fe20000001844 */
[----:B------:R-:W-:Y:S01]  /*cdd0*/  PRMT R12, R62, 0x7772, RZ ;  /* 0x000077723e0c7816 */ /* 0x000fe200000000ff */
[--C-:B------:R-:W-:Y:S01]  /*cde0*/  FFMA.FTZ R149, R161, UR24, -R60.reuse ;  /* 0x00000018a1957c23 */ /* 0x100fe2000801083c */
[----:B------:R-:W1:Y:S01]  /*cdf0*/  MUFU.EX2 R63, R63 ;  /* 0x0000003f003f7308 */ /* 0x000e620000000800 */
[----:B------:R-:W-:Y:S01]  /*ce00*/  PRMT R11, R10, 0x5410, R11 ;  /* 0x000054100a0b7816 */ /* 0x000fe2000000000b */
[----:B------:R-:W-:Y:S01]  /*ce10*/  FFMA.FTZ R10, R158, UR24, -R61 ;  /* 0x000000189e0a7c23 */ /* 0x000fe2000801083d */
[C---:B------:R-:W-:Y:S01]  /*ce20*/  PRMT R13, R62.reuse, 0x7771, RZ ;  /* 0x000077713e0d7816 */ /* 0x040fe200000000ff */
[----:B------:R-:W-:Y:S01]  /*ce30*/  FFMA.FTZ R158, R159, UR24, -R60 ;  /* 0x000000189f9e7c23 */ /* 0x000fe2000801083c */
[----:B------:R-:W-:Y:S01]  /*ce40*/  HMMA.16816.F32 R80, R20, R14, R80 ;  /* 0x0000000e1450723c */ /* 0x000fe20000001850 */
[----:B------:R-:W-:Y:S01]  /*ce50*/  PRMT R15, R62, 0x7773, RZ ;  /* 0x000077733e0f7816 */ /* 0x000fe200000000ff */
[----:B------:R-:W-:Y:S01]  /*ce60*/  MUFU.EX2 R138, R138 ;  /* 0x0000008a008a7308 */ /* 0x000fe20000000800 */
[-C--:B------:R-:W-:Y:S01]  /*ce70*/  FMUL.FTZ R104, R104, R56.reuse ;  /* 0x0000003868687220 */ /* 0x080fe20000410000 */
[-C--:B------:R-:W-:Y:S01]  /*ce80*/  FMUL.FTZ R105, R105, R56.reuse ;  /* 0x0000003869697220 */ /* 0x080fe20000410000 */
[-C--:B------:R-:W-:Y:S01]  /*ce90*/  FMUL.FTZ R106, R106, R59.reuse ;  /* 0x0000003b6a6a7220 */ /* 0x080fe20000410000 */
[----:B------:R-:W2:Y:S01]  /*cea0*/  MUFU.EX2 R65, R65 ;  /* 0x0000004100417308 */ /* 0x000ea20000000800 */
[-C--:B------:R-:W-:Y:S01]  /*ceb0*/  FMUL.FTZ R107, R107, R59.reuse ;  /* 0x0000003b6b6b7220 */ /* 0x080fe20000410000 */
[C---:B------:R-:W-:Y:S01]  /*cec0*/  HMMA.16816.F32 R124, R24.reuse, R16, R124 ;  /* 0x00000010187c723c */ /* 0x040fe2000000187c */
[----:B------:R-:W-:Y:S01]  /*ced0*/  LOP3.LUT R176, R219, UR23, R231, 0x96, !PT ;  /* 0x00000017dbb07c12 */ /* 0x000fe2000f8e96e7 */
[----:B------:R-:W-:Y:S01]  /*cee0*/  MUFU.EX2 R158, R158 ;  /* 0x0000009e009e7308 */ /* 0x000fe20000000800 */
[----:B------:R-:W-:Y:S01]  /*cef0*/  LOP3.LUT R14, R166, 0xffff, RZ, 0xc0, !PT ;  /* 0x0000ffffa60e7812 */ /* 0x000fe200078ec0ff */
[-C--:B------:R-:W-:Y:S01]  /*cf00*/  FMUL.FTZ R96, R96, R56.reuse ;  /* 0x0000003860607220 */ /* 0x080fe20000410000 */
[-C--:B------:R-:W-:Y:S01]  /*cf10*/  FMUL.FTZ R97, R97, R56.reuse ;  /* 0x0000003861617220 */ /* 0x080fe20000410000 */
[----:B------:R-:W3:Y:S01]  /*cf20*/  MUFU.EX2 R149, R149 ;  /* 0x0000009500957308 */ /* 0x000ee20000000800 */
[----:B------:R-:W-:Y:S01]  /*cf30*/  IMAD.WIDE.U32 R176, R176, -0x326172a9, RZ ;  /* 0xcd9e8d57b0b07825 */ /* 0x000fe200078e00ff */
[----:B------:R-:W-:Y:S01]  /*cf40*/  HMMA.16816.F32 R88, R24, R8, R88 ;  /* 0x000000081858723c */ /* 0x000fe20000001858 */
[----:B------:R-:W-:Y:S01]  /*cf50*/  SHF.R.U32.HI R14, RZ, 0x8, R14 ;  /* 0x00000008ff0e7819 */ /* 0x000fe2000001160e */
[----:B------:R-:W-:Y:S01]  /*cf60*/  MUFU.EX2 R159, R10 ;  /* 0x0000000a009f7308 */ /* 0x000fe20000000800 */
[-C--:B------:R-:W-:Y:S01]  /*cf70*/  FMUL.FTZ R98, R98, R59.reuse ;  /* 0x0000003b62627220 */ /* 0x080fe20000410000 */
[-C--:B------:R-:W-:Y:S01]  /*cf80*/  FMUL.FTZ R99, R99, R59.reuse ;  /* 0x0000003b63637220 */ /* 0x080fe20000410000 */
[-C--:B------:R-:W-:Y:S01]  /*cf90*/  FMUL.FTZ R116, R116, R56.reuse ;  /* 0x0000003874747220 */ /* 0x080fe20000410000 */
[----:B------:R-:W-:Y:S01]  /*cfa0*/  FMUL.FTZ R117, R117, R56 ;  /* 0x0000003875757220 */ /* 0x000fe20000410000 */
[----:B------:R-:W-:Y:S01]  /*cfb0*/  FMUL.FTZ R118, R118, R59 ;  /* 0x0000003b76767220 */ /* 0x000fe20000410000 */
[----:B------:R-:W-:Y:S01]  /*cfc0*/  HMMA.16816.F32 R128, R20, R16, R128 ;  /* 0x000000101480723c */ /* 0x000fe20000001880 */
[----:B------:R-:W-:-:S02]  /*cfd0*/  IMAD.MOV.U32 R16, RZ, RZ, R62 ;  /* 0x000000ffff107224 */ /* 0x000fc400078e003e */
[----:B------:R-:W-:Y:S01]  /*cfe0*/  FFMA.FTZ R62, R162, UR24, -R61 ;  /* 0x00000018a23e7c23 */ /* 0x000fe2000801083d */
[----:B------:R-:W-:Y:S01]  /*cff0*/  FMUL.FTZ R119, R119, R59 ;  /* 0x0000003b77777220 */ /* 0x000fe20000410000 */
[----:B------:R-:W-:Y:S01]  /*d000*/  LOP3.LUT R246, R248, UR9, R247, 0x96, !PT ;  /* 0x00000009f8f67c12 */ /* 0x000fe2000f8e96f7 */
[----:B------:R-:W-:Y:S01]  /*d010*/  FFMA.FTZ R148, R148, UR24, -R45 ;  /* 0x0000001894947c23 */ /* 0x000fe2000801082d */
[----:B------:R-:W-:Y:S01]  /*d020*/  LOP3.LUT R16, R16, 0xff, RZ, 0xc0, !PT ;  /* 0x000000ff10107812 */ /* 0x000fe200078ec0ff */
[----:B------:R-:W-:Y:S01]  /*d030*/  FFMA.FTZ R178, R157, UR24, -R42 ;  /* 0x000000189db27c23 */ /* 0x000fe2000801082a */
[----:B------:R-:W-:Y:S01]  /*d040*/  HMMA.16816.F32 R84, R20, R8, R84 ;  /* 0x000000081454723c */ /* 0x000fe20000001854 */
[----:B------:R-:W-:Y:S01]  /*d050*/  PRMT R8, R12, 0x5410, R15 ;  /* 0x000054100c087816 */ /* 0x000fe2000000000f */
[----:B------:R-:W4:Y:S01]  /*d060*/  MUFU.EX2 R62, R62 ;  /* 0x0000003e003e7308 */ /* 0x000f220000000800 */
[----:B------:R-:W-:Y:S01]  /*d070*/  PRMT R13, R16, 0x5410, R13 ;  /* 0x00005410100d7816 */ /* 0x000fe2000000000d */
[----:B------:R-:W-:Y:S01]  /*d080*/  IMAD.WIDE.U32 R246, R246, -0x2daee0ad, RZ ;  /* 0xd2511f53f6f67825 */ /* 0x000fe200078e00ff */
[----:B------:R-:W-:-:S03]  /*d090*/  LOP3.LUT R9, R166, 0xff, RZ, 0xc0, !PT ;  /* 0x000000ffa6097812 */ /* 0x000fc600078ec0ff */
[----:B------:R-:W-:Y:S01]  /*d0a0*/  FFMA.FTZ R155, R155, UR24, -R42 ;  /* 0x000000189b9b7c23 */ /* 0x000fe2000801082a */
[----:B------:R-:W-:Y:S01]  /*d0b0*/  LOP3.LUT R166, R176, UR12, R209, 0x96, !PT ;  /* 0x0000000cb0a67c12 */ /* 0x000fe2000f8e96d1 */
[----:B------:R-:W-:Y:S01]  /*d0c0*/  HMMA.16816.F32 R120, R24, R18, R120 ;  /* 0x000000121878723c */ /* 0x000fe20000001878 */
[----:B------:R-:W-:Y:S01]  /*d0d0*/  PRMT R9, R9, 0x5410, R14 ;  /* 0x0000541009097816 */ /* 0x000fe2000000000e */
[----:B------:R-:W-:Y:S01]  /*d0e0*/  FFMA.FTZ R169, R153, UR24, -R42 ;  /* 0x0000001899a97c23 */ /* 0x000fe2000801082a */
[----:B------:R-:W-:Y:S01]  /*d0f0*/  LOP3.LUT R164, R164, UR4, R247, 0x96, !PT ;  /* 0x00000004a4a47c12 */ /* 0x000fe2000f8e96f7 */
[----:B------:R-:W-:-:S04]  /*d100*/  IMAD.WIDE.U32 R166, R166, -0x2daee0ad, RZ ;  /* 0xd2511f53a6a67825 */ /* 0x000fc800078e00ff */
[----:B------:R-:W-:Y:S01]  /*d110*/  FFMA.FTZ R161, R154, UR24, -R45 ;  /* 0x000000189aa17c23 */ /* 0x000fe2000801082d */
[--C-:B------:R-:W-:Y:S01]  /*d120*/  HSET2.LE.AND R9, R9, R214.reuse, PT ;  /* 0x000000d609097233 */ /* 0x100fe20003803000 */
[----:B------:R-:W-:Y:S01]  /*d130*/  MUFU.EX2 R148, R148 ;  /* 0x0000009400947308 */ /* 0x000fe20000000800 */
[C---:B-----5:R-:W-:Y:S01]  /*d140*/  HMMA.16816.F32 R92, R24.reuse, R4, R92 ;  /* 0x00000004185c723c */ /* 0x060fe2000000185c */
[----:B------:R-:W-:Y:S01]  /*d150*/  PRMT R165, R164, 0x7632, R165 ;  /* 0x00007632a4a57816 */ /* 0x000fe200000000a5 */
[--C-:B------:R-:W-:Y:S01]  /*d160*/  FFMA.FTZ R152, R152, UR24, -R45.reuse ;  /* 0x0000001898987c23 */ /* 0x100fe2000801082d */
[----:B------:R-:W-:Y:S01]  /*d170*/  MUFU.EX2 R153, R178 ;  /* 0x000000b200997308 */ /* 0x000fe20000000800 */
[--C-:B------:R-:W-:Y:S01]  /*d180*/  FFMA.FTZ R154, R151, UR24, -R42.reuse ;  /* 0x00000018979a7c23 */ /* 0x100fe2000801082a */
[----:B------:R-:W-:Y:S01]  /*d190*/  LOP3.LUT R165, R165, 0xff, RZ, 0xc0, !PT ;  /* 0x000000ffa5a57812 */ /* 0x000fe200078ec0ff */
[----:B------:R-:W-:Y:S01]  /*d1a0*/  FFMA.FTZ R168, R168, UR24, -R45 ;  /* 0x00000018a8a87c23 */ /* 0x000fe2000801082d */
[----:B------:R-:W-:Y:S01]  /*d1b0*/  MUFU.EX2 R161, R161 ;  /* 0x000000a100a17308 */ /* 0x000fe20000000800 */
[----:B------:R-:W-:Y:S01]  /*d1c0*/  HMMA.16816.F32 R100, R24, R6, R100 ;  /* 0x000000061864723c */ /* 0x000fe20000001864 */
[----:B------:R-:W-:Y:S01]  /*d1d0*/  LOP3.LUT R27, R8, 0xff00ff, RZ, 0xc0, !PT ;  /* 0x00ff00ff081b7812 */ /* 0x000fe200078ec0ff */
[----:B------:R-:W-:Y:S01]  /*d1e0*/  FFMA.FTZ R171, R171, UR24, -R42 ;  /* 0x00000018abab7c23 */ /* 0x000fe2000801082a */
[--C-:B------:R-:W-:Y:S01]  /*d1f0*/  HSET2.LE.AND R26, R13, R214.reuse, PT ;  /* 0x000000d60d1a7233 */ /* 0x100fe20003803000 */
[----:B------:R-:W-:Y:S01]  /*d200*/  MUFU.EX2 R152, R152 ;  /* 0x0000009800987308 */ /* 0x000fe20000000800 */
[--C-:B------:R-:W-:Y:S01]  /*d210*/  HSET2.LE.AND R25, R11, R214.reuse, PT ;  /* 0x000000d60b197233 */ /* 0x100fe20003803000 */
[----:B------:R-:W5:Y:S01]  /*d220*/  LDSM.16.MT88.4 R12, [R181+0x6800] ;  /* 0x00680000b50c783b */ /* 0x000f620000004200 */
[----:B------:R-:W-:Y:S01]  /*d230*/  HSET2.LE.AND R27, R27, R214, PT ;  /* 0x000000d61b1b7233 */ /* 0x000fe20003803000 */
[C---:B------:R-:W-:Y:S01]  /*d240*/  HMMA.16816.F32 R104, R20.reuse, R4, R104 ;  /* 0x000000041468723c */ /* 0x040fe20000001868 */
[----:B-1----:R-:W-:Y:S01]  /*d250*/  F2FP.F16.F32.PACK_AB R4, R63, R66 ;  /* 0x000000423f04723e */ /* 0x002fe200000000ff */
[----:B------:R1:W-:Y:S01]  /*d260*/  MUFU.EX2 R151, R169 ;  /* 0x000000a900977308 */ /* 0x0003e20000000800 */
[----:B--2---:R-:W-:Y:S01]  /*d270*/  F2FP.F16.F32.PACK_AB R5, R65, R138 ;  /* 0x0000008a4105723e */ /* 0x004fe200000000ff */
[----:B------:R-:W-:Y:S01]  /*d280*/  FFMA.FTZ R233, R233, R56, R40 ;  /* 0x00000038e9e97223 */ /* 0x000fe20000010028 */
[----:B------:R-:W-:Y:S01]  /*d290*/  LOP3.LUT R27, R4, R27, RZ, 0xc0, !PT ;  /* 0x0000001b041b7212 */ /* 0x000fe200078ec0ff */
[----:B------:R-:W-:Y:S01]  /*d2a0*/  MUFU.EX2 R154, R154 ;  /* 0x0000009a009a7308 */ /* 0x000fe20000000800 */
[----:B------:R-:W-:Y:S01]  /*d2b0*/  LOP3.LUT R4, R238, UR6, R177, 0x96, !PT ;  /* 0x00000006ee047c12 */ /* 0x000fe2000f8e96b1 */
[----:B------:R-:W-:Y:S01]  /*d2c0*/  HMMA.16816.F32 R96, R20, R6, R96 ;  /* 0x000000061460723c */ /* 0x000fe20000001860 */
[----:B------:R-:W-:Y:S01]  /*d2d0*/  LOP3.LUT R26, R5, R26, RZ, 0xc0, !PT ;  /* 0x0000001a051a7212 */ /* 0x000fe200078ec0ff */
[----:B------:R-:W-:Y:S01]  /*d2e0*/  FFMA.FTZ R43, R224, R59, R43 ;  /* 0x0000003be02b7223 */ /* 0x000fe2000001002b */
[----:B---3--:R-:W-:Y:S01]  /*d2f0*/  F2FP.F16.F32.PACK_AB R6, R149, R158 ;  /* 0x0000009e9506723e */ /* 0x008fe200000000ff */
[----:B------:R-:W-:Y:S01]  /*d300*/  IMAD.WIDE.U32 R4, R4, -0x2daee0ad, RZ ;  /* 0xd2511f5304047825 */ /* 0x000fe200078e00ff */
[----:B----4-:R-:W-:-:S03]  /*d310*/  F2FP.F16.F32.PACK_AB R24, R159, R62 ;  /* 0x0000003e9f18723e */ /* 0x010fc600000000ff */
[----:B------:R-:W-:Y:S01]  /*d320*/  FFMA.FTZ R41, R227, R41, R30 ;  /* 0x00000029e3297223 */ /* 0x000fe2000001001e */
[----:B------:R-:W-:Y:S01]  /*d330*/  LOP3.LUT R25, R6, R25, RZ, 0xc0, !PT ;  /* 0x0000001906197212 */ /* 0x000fe200078ec0ff */
[----:B------:R-:W-:Y:S01]  /*d340*/  HMMA.16816.F32 R116, R20, R18, R116 ;  /* 0x000000121474723c */ /* 0x000fe20000001874 */
[----:B------:R-:W-:Y:S01]  /*d350*/  LOP3.LUT R24, R24, R9, RZ, 0xc0, !PT ;  /* 0x0000000918187212 */ /* 0x000fe200078ec0ff */
[----:B------:R-:W2:Y:S01]  /*d360*/  LDSM.16.MT88.4 R16, [R185+0x6800] ;  /* 0x00680000b910783b */ /* 0x000ea20000004200 */
[----:B------:R-:W-:Y:S01]  /*d370*/  LOP3.LUT R163, R210, UR7, R5, 0x96, !PT ;  /* 0x00000007d2a37c12 */ /* 0x000fe2000f8e9605 */
[----:B------:R-:W-:Y:S01]  /*d380*/  IMAD.MOV.U32 R22, RZ, RZ, R246 ;  /* 0x000000ffff167224 */ /* 0x000fe200078e00f6 */
[----:B------:R-:W-:Y:S01]  /*d390*/  LOP3.LUT R162, R4, UR19, R167, 0x96, !PT ;  /* 0x0000001304a27c12 */ /* 0x000fe2000f8e96a7 */
[----:B------:R-:W3:Y:S01]  /*d3a0*/  LDSM.16.MT88.4 R8, [R180+0x6800] ;  /* 0x00680000b408783b */ /* 0x000ee20000004200 */
[----:B------:R-:W-:Y:S01]  /*d3b0*/  FFMA.FTZ R167, R160, UR24, -R45 ;  /* 0x00000018a0a77c23 */ /* 0x000fe2000801082d */
[----:B------:R-:W-:Y:S01]  /*d3c0*/  LOP3.LUT R160, R164, 0xffff, RZ, 0xc0, !PT ;  /* 0x0000ffffa4a07812 */ /* 0x000fe200078ec0ff */
[----:B-1----:R-:W-:Y:S01]  /*d3d0*/  FFMA.FTZ R169, R146, UR24, -R42 ;  /* 0x0000001892a97c23 */ /* 0x002fe2000801082a */
[----:B------:R-:W1:Y:S01]  /*d3e0*/  LDSM.16.MT88.4 R4, [R139+0x6800] ;  /* 0x006800008b04783b */ /* 0x000e620000004200 */
[C---:B------:R-:W-:Y:S01]  /*d3f0*/  PRMT R20, R246.reuse, 0x7773, RZ ;  /* 0x00007773f6147816 */ /* 0x040fe200000000ff */
[----:B------:R-:W-:Y:S01]  /*d400*/  MUFU.EX2 R157, R167 ;  /* 0x000000a7009d7308 */ /* 0x000fe20000000800 */
[----:B------:R-:W-:Y:S01]  /*d410*/  PRMT R23, R246, 0x7772, RZ ;  /* 0x00007772f6177816 */ /* 0x000fe200000000ff */
[----:B------:R-:W-:Y:S01]  /*d420*/  FFMA.FTZ R2, R225, R39, R2 ;  /* 0x00000027e1027223 */ /* 0x000fe20000010002 */
[----:B------:R-:W-:Y:S01]  /*d430*/  SHF.R.U32.HI R170, RZ, 0x8, R160 ;  /* 0x00000008ffaa7819 */ /* 0x000fe200000116a0 */
[----:B------:R-:W-:Y:S01]  /*d440*/  FADD.FTZ R38, R38, R233 ;  /* 0x000000e926267221 */ /* 0x000fe20000010000 */
[----:B------:R-:W4:Y:S01]  /*d450*/  MUFU.EX2 R160, R155 ;  /* 0x0000009b00a07308 */ /* 0x000f220000000800 */
[----:B------:R-:W-:Y:S01]  /*d460*/  PRMT R20, R23, 0x5410, R20 ;  /* 0x0000541017147816 */ /* 0x000fe20000000014 */
[----:B------:R-:W-:Y:S01]  /*d470*/  FADD.FTZ R43, R46, R43 ;  /* 0x0000002b2e2b7221 */ /* 0x000fe20000010000 */
[----:B------:R-:W-:Y:S01]  /*d480*/  PRMT R21, R246, 0x7771, RZ ;  /* 0x00007771f6157816 */ /* 0x000fe200000000ff */
[----:B------:R-:W-:Y:S01]  /*d490*/  FADD.FTZ R41, R28, R41 ;  /* 0x000000291c297221 */ /* 0x000fe20000010000 */
[----:B------:R-:W-:Y:S01]  /*d4a0*/  LOP3.LUT R22, R22, 0xff, RZ, 0xc0, !PT ;  /* 0x000000ff16167812 */ /* 0x000fe200078ec0ff */
[C---:B-----5:R-:W-:Y:S01]  /*d4b0*/  HMMA.16816.F32 R72, R24.reuse, R12, R72 ;  /* 0x0000000c1848723c */ /* 0x060fe20000001848 */
[----:B------:R-:W-:Y:S01]  /*d4c0*/  LOP3.LUT R23, R164, 0xff, RZ, 0xc0, !PT ;  /* 0x000000ffa4177812 */ /* 0x000fe200078ec0ff */
[----:B------:R-:W-:Y:S01]  /*d4d0*/  FADD.FTZ R31, R31, R2 ;  /* 0x000000021f1f7221 */ /* 0x000fe20000010000 */
[----:B------:R-:W-:Y:S01]  /*d4e0*/  SHF.R.U32.HI R164, RZ, 0x18, R164 ;  /* 0x00000018ffa47819 */ /* 0x000fe200000116a4 */
[----:B------:R-:W-:Y:S01]  /*d4f0*/  FADD.FTZ R37, R37, R38 ;  /* 0x0000002625257221 */ /* 0x000fe20000010000 */
[----:B------:R-:W-:Y:S01]  /*d500*/  PRMT R21, R22, 0x5410, R21 ;  /* 0x0000541016157816 */ /* 0x000fe20000000015 */
[----:B------:R-:W-:Y:S01]  /*d510*/  FADD.FTZ R50, R50, R43 ;  /* 0x0000002b32327221 */ /* 0x000fe20000010000 */
[----:B------:R-:W-:Y:S01]  /*d520*/  PRMT R165, R165, 0x5410, R164 ;  /* 0x00005410a5a57816 */ /* 0x000fe200000000a4 */
[C---:B------:R-:W-:Y:S01]  /*d530*/  HMMA.16816.F32 R76, R24.reuse, R14, R76 ;  /* 0x0000000e184c723c */ /* 0x040fe2000000184c */
[----:B----4-:R-:W-:Y:S01]  /*d540*/  F2FP.F16.F32.PACK_AB R164, R160, R153 ;  /* 0x00000099a0a4723e */ /* 0x010fe200000000ff */
[----:B------:R-:W-:Y:S01]  /*d550*/  FADD.FTZ R34, R34, R41 ;  /* 0x0000002922227221 */ /* 0x000fe20000010000 */
[--C-:B------:R-:W-:Y:S01]  /*d560*/  HSET2.LE.AND R22, R21, R214.reuse, PT ;  /* 0x000000d615167233 */ /* 0x100fe20003803000 */
[----:B------:R-:W-:Y:S01]  /*d570*/  FADD.FTZ R32, R32, R31 ;  /* 0x0000001f20207221 */ /* 0x000fe20000010000 */
[--C-:B------:R-:W-:Y:S01]  /*d580*/  HSET2.LE.AND R21, R165, R214.reuse, PT ;  /* 0x000000d6a5157233 */ /* 0x100fe20003803000 */
[----:B------:R-:W-:Y:S01]  /*d590*/  FADD.FTZ R37, R36, R37 ;  /* 0x0000002524257221 */ /* 0x000fe20000010000 */
[----:B------:R-:W-:Y:S01]  /*d5a0*/  F2FP.F16.F32.PACK_AB R165, R157, R148 ;  /* 0x000000949da5723e */ /* 0x000fe200000000ff */
[----:B------:R-:W-:Y:S01]  /*d5b0*/  FADD.FTZ R50, R53, R50 ;  /* 0x0000003235327221 */ /* 0x000fe20000010000 */
[----:B------:R-:W-:Y:S01]  /*d5c0*/  LOP3.LUT R167, R20, 0xff00ff, RZ, 0xc0, !PT ;  /* 0x00ff00ff14a77812 */ /* 0x000fe200078ec0ff */
[----:B------:R-:W-:Y:S01]  /*d5d0*/  FADD.FTZ R33, R33, R34 ;  /* 0x0000002221217221 */ /* 0x000fe20000010000 */
[----:B------:R-:W-:Y:S01]  /*d5e0*/  PRMT R155, R23, 0x5410, R170 ;  /* 0x00005410179b7816 */ /* 0x000fe200000000aa */
[----:B--2---:R-:W-:Y:S01]  /*d5f0*/  HMMA.16816.F32 R124, R24, R16, R124 ;  /* 0x00000010187c723c */ /* 0x004fe2000000187c */
[----:B------:R-:W-:Y:S01]  /*d600*/  LOP3.LUT R22, R165, R22, RZ, 0xc0, !PT ;  /* 0x00000016a5167212 */ /* 0x000fe200078ec0ff */
[----:B------:R-:W-:Y:S01]  /*d610*/  FADD.FTZ R35, R35, R32 ;  /* 0x0000002023237221 */ /* 0x000fe20000010000 */
[----:B------:R-:W-:Y:S01]  /*d620*/  LOP3.LUT R21, R164, R21, RZ, 0xc0, !PT ;  /* 0x00000015a4157212 */ /* 0x000fe200078ec0ff */
[----:B------:R-:W-:Y:S01]  /*d630*/  IMAD.WIDE.U32 R164, R163, -0x326172a9, RZ ;  /* 0xcd9e8d57a3a47825 */ /* 0x000fe200078e00ff */
[----:B------:R-:W-:-:S03]  /*d640*/  HSET2.LE.AND R23, R167, R214, PT ;  /* 0x000000d6a7177233 */ /* 0x000fc60003803000 */
[--C-:B------:R-:W-:Y:S01]  /*d650*/  FFMA.FTZ R172, R172, UR24, -R45.reuse ;  /* 0x00000018acac7c23 */ /* 0x100fe2000801082d */
[----:B------:R-:W-:Y:S01]  /*d660*/  HSET2.LE.AND R20, R155, R214, PT ;  /* 0x000000d69b147233 */ /* 0x000fe20003803000 */
[----:B------:R-:W-:Y:S01]  /*d670*/  IMAD.WIDE.U32 R162, R162, -0x326172a9, RZ ;  /* 0xcd9e8d57a2a27825 */ /* 0x000fe200078e00ff */
[----:B------:R-:W-:Y:S01]  /*d680*/  F2FP.F16.F32.PACK_AB R170, R154, R151 ;  /* 0x000000979aaa723e */ /* 0x000fe200000000ff */
[C---:B------:R-:W-:Y:S01]  /*d690*/  HMMA.16816.F32 R120, R24.reuse, R18, R120 ;  /* 0x000000121878723c */ /* 0x040fe20000001878 */
[----:B------:R-:W-:Y:S01]  /*d6a0*/  F2FP.F16.F32.PACK_AB R155, R161, R152 ;  /* 0x00000098a19b723e */ /* 0x000fe200000000ff */
[----:B------:R-:W-:Y:S01]  /*d6b0*/  FFMA.FTZ R173, R173, UR24, -R45 ;  /* 0x00000018adad7c23 */ /* 0x000fe2000801082d */
[----:B------:R-:W-:Y:S01]  /*d6c0*/  LOP3.LUT R212, R176, UR12, R221, 0x96, !PT ;  /* 0x0000000cb0d47c12 */ /* 0x000fe2000f8e96dd */
[----:B------:R-:W-:Y:S01]  /*d6d0*/  FADD.FTZ R152, R152, R37 ;  /* 0x0000002598987221 */ /* 0x000fe20000010000 */
[----:B------:R-:W-:Y:S01]  /*d6e0*/  LOP3.LUT R23, R170, R23, RZ, 0xc0, !PT ;  /* 0x00000017aa177212 */ /* 0x000fe200078ec0ff */
[----:B------:R-:W-:Y:S01]  /*d6f0*/  FADD.FTZ R153, R153, R50 ;  /* 0x0000003299997221 */ /* 0x000fe20000010000 */
[----:B------:R-:W-:Y:S01]  /*d700*/  LOP3.LUT R20, R155, R20, RZ, 0xc0, !PT ;  /* 0x000000149b147212 */ /* 0x000fe200078ec0ff */
[----:B---3--:R-:W-:Y:S01]  /*d710*/  HMMA.16816.F32 R88, R24, R8, R88 ;  /* 0x000000081858723c */ /* 0x008fe20000001858 */
[----:B------:R-:W-:Y:S01]  /*d720*/  LOP3.LUT R164, R164, UR10, R163, 0x96, !PT ;  /* 0x0000000aa4a47c12 */ /* 0x000fe2000f8e96a3 */
[----:B------:R-:W-:-:S04]  /*d730*/  IMAD.WIDE.U32 R212, R212, -0x2daee0ad, RZ ;  /* 0xd2511f53d4d47825 */ /* 0x000fc800078e00ff */
[----:B------:R-:W-:Y:S01]  /*d740*/  FFMA.FTZ R163, R145, UR24, -R60 ;  /* 0x0000001891a37c23 */ /* 0x000fe2000801083c */
[----:B------:R-:W-:Y:S01]  /*d750*/  FADD.FTZ R62, R62, R33 ;  /* 0x000000213e3e7221 */ /* 0x000fe20000010000 */
[----:B------:R-:W-:Y:S01]  /*d760*/  FADD.FTZ R158, R158, R35 ;  /* 0x000000239e9e7221 */ /* 0x000fe20000010000 */
[----:B------:R-:W-:Y:S01]  /*d770*/  FADD.FTZ R161, R161, R152 ;  /* 0x00000098a1a17221 */ /* 0x000fe20000010000 */
[----:B------:R-:W-:Y:S01]  /*d780*/  FADD.FTZ R160, R160, R153 ;  /* 0x00000099a0a07221 */ /* 0x000fe20000010000 */
[C---:B------:R-:W-:Y:S01]  /*d790*/  HMMA.16816.F32 R112, R24.reuse, R10, R112 ;  /* 0x0000000a1870723c */ /* 0x040fe20000001870 */
[----:B------:R-:W-:Y:S01]  /*d7a0*/  FADD.FTZ R159, R159, R62 ;  /* 0x0000003e9f9f7221 */ /* 0x000fe20000010000 */
        /* <DEDUP_REMOVED lines=10> */
[----:B------:R-:W-:-:S04]  /*d850*/  VIADD R223, R137, 0xfffffffc ;  /* 0xfffffffc89df7836 */ /* 0x000fc80000000000 */
[----:B------:R-:W-:Y:S01]  /*d860*/  HMMA.16816.F32 R100, R24, R6, R100 ;  /* 0x000000061864723c */ /* 0x000fe20000001864 */
[----:B------:R-:W-:Y:S02]  /*d870*/  LOP3.LUT R25, R240, UR6, R177, 0x96, !PT ;  /* 0x00000006f0197c12 */ /* 0x000fe4000f8e96b1 */
[----:B------:R-:W-:Y:S01]  /*d880*/  LOP3.LUT R24, R208, UR11, R165, 0x96, !PT ;  /* 0x0000000bd0187c12 */ /* 0x000fe2000f8e96a5 */
[----:B------:R-:W-:-:S04]  /*d890*/  IMAD.WIDE.U32 R164, R164, -0x2daee0ad, RZ ;  /* 0xd2511f53a4a47825 */ /* 0x000fc800078e00ff */
[----:B------:R-:W-:Y:S01]  /*d8a0*/  IMAD.WIDE.U32 R176, R25, -0x2daee0ad, RZ ;  /* 0xd2511f5319b07825 */ /* 0x000fe200078e00ff */
[C---:B------:R-:W-:Y:S03]  /*d8b0*/  HMMA.16816.F32 R128, R20.reuse, R16, R128 ;  /* 0x000000101480723c */ /* 0x040fe60000001880 */
[----:B------:R-:W-:Y:S01]  /*d8c0*/  IMAD.WIDE.U32 R24, R24, -0x2daee0ad, RZ ;  /* 0xd2511f5318187825 */ /* 0x000fe200078e00ff */
[----:B------:R-:W-:Y:S02]  /*d8d0*/  LOP3.LUT R16, R228, UR7, R177, 0x96, !PT ;  /* 0x00000007e4107c12 */ /* 0x000fe4000f8e96b1 */
[----:B------:R-:W-:Y:S02]  /*d8e0*/  LOP3.LUT R176, R176, UR19, R213, 0x96, !PT ;  /* 0x00000013b0b07c12 */ /* 0x000fe4000f8e96d5 */
[----:B------:R-:W-:Y:S01]  /*d8f0*/  LOP3.LUT R17, R24, UR13, R165, 0x96, !PT ;  /* 0x0000000d18117c12 */ /* 0x000fe2000f8e96a5 */
[----:B------:R-:W-:Y:S01]  /*d900*/  IMAD.WIDE.U32 R26, R16, -0x326172a9, RZ ;  /* 0xcd9e8d57101a7825 */ /* 0x000fe200078e00ff */
[----:B------:R-:W-:Y:S01]  /*d910*/  LOP3.LUT R178, R166, UR18, R25, 0x96, !PT ;  /* 0x00000012a6b27c12 */ /* 0x000fe2000f8e9619 */
[----:B------:R-:W-:Y:S02]  /*d920*/  HMMA.16816.F32 R116, R20, R18, R116 ;  /* 0x000000121474723c */ /* 0x000fe40000001874 */
[----:B------:R-:W-:Y:S01]  /*d930*/  FFMA.FTZ R165, R150, UR24, -R61 ;  /* 0x0000001896a57c23 */ /* 0x000fe2000801083d */
[----:B------:R-:W-:Y:S01]  /*d940*/  IMAD.WIDE.U32 R176, R176, -0x326172a9, RZ ;  /* 0xcd9e8d57b0b07825 */ /* 0x000fe200078e00ff */
[----:B------:R1:W-:Y:S01]  /*d950*/  MUFU.EX2 R150, R156 ;  /* 0x0000009c00967308 */ /* 0x0003e20000000800 */
[----:B------:R-:W-:-:S02]  /*d960*/  LOP3.LUT R25, R220, UR11, R27, 0x96, !PT ;  /* 0x0000000bdc197c12 */ /* 0x000fc4000f8e961b */
[----:B------:R-:W-:Y:S01]  /*d970*/  IMAD.WIDE.U32 R18, R17, -0x326172a9, RZ ;  /* 0xcd9e8d5711127825 */ /* 0x000fe200078e00ff */
[----:B------:R-:W-:Y:S01]  /*d980*/  LOP3.LUT R166, R26, UR10, R177, 0x96, !PT ;  /* 0x0000000a1aa67c12 */ /* 0x000fe2000f8e96b1 */
[----:B------:R-:W-:Y:S01]  /*d990*/  HMMA.16816.F32 R68, R20, R12, R68 ;  /* 0x0000000c1444723c */ /* 0x000fe20000001844 */
[----:B------:R2:W3:Y:S01]  /*d9a0*/  MUFU.EX2 R145, R165 ;  /* 0x000000a500917308 */ /* 0x0004e20000000800 */
[----:B------:R-:W-:Y:S01]  /*d9b0*/  IMAD.WIDE.U32 R178, R178, -0x326172a9, RZ ;  /* 0xcd9e8d57b2b27825 */ /* 0x000fe200078e00ff */
[----:B------:R-:W-:-:S03]  /*d9c0*/  PRMT R17, R18, 0x7773, RZ ;  /* 0x0000777312117816 */ /* 0x000fc600000000ff */
[----:B------:R-:W-:Y:S01]  /*d9d0*/  FFMA.FTZ R26, R140, UR24, -R61 ;  /* 0x000000188c1a7c23 */ /* 0x000fe2000801083d */
[----:B------:R-:W-:Y:S01]  /*d9e0*/  PRMT R12, R18, 0x7772, RZ ;  /* 0x00007772120c7816 */ /* 0x000fe200000000ff */
[----:B------:R-:W-:Y:S01]  /*d9f0*/  IMAD.MOV.U32 R16, RZ, RZ, R18 ;  /* 0x000000ffff107224 */ /* 0x000fe200078e0012 */
[----:B------:R-:W-:Y:S01]  /*da00*/  LOP3.LUT R13, R178, UR8, R19, 0x96, !PT ;  /* 0x00000008b20d7c12 */ /* 0x000fe2000f8e9613 */
[----:B------:R-:W-:Y:S01]  /*da10*/  HMMA.16816.F32 R80, R20, R14, R80 ;  /* 0x0000000e1450723c */ /* 0x000fe20000001850 */
[----:B-1----:R-:W-:Y:S01]  /*da20*/  FFMA.FTZ R156, R143, UR24, -R60 ;  /* 0x000000188f9c7c23 */ /* 0x002fe2000801083c */
[----:B------:R-:W-:Y:S01]  /*da30*/  IMAD.WIDE.U32 R216, R25, -0x2daee0ad, RZ ;  /* 0xd2511f5319d87825 */ /* 0x000fe200078e00ff */
[----:B------:R-:W-:-:S03]  /*da40*/  PRMT R14, R13, 0x7632, R14 ;  /* 0x000076320d0e7816 */ /* 0x000fc6000000000e */
[----:B------:R-:W-:Y:S01]  /*da50*/  FFMA.FTZ R15, R67, UR24, -R60 ;  /* 0x00000018430f7c23 */ /* 0x000fe2000801083c */
[----:B------:R-:W-:Y:S01]  /*da60*/  PRMT R27, R18, 0x7771, RZ ;  /* 0x00007771121b7816 */ /* 0x000fe200000000ff */
[----:B------:R-:W-:-:S04]  /*da70*/  IMAD.WIDE.U32 R166, R166, -0x2daee0ad, RZ ;  /* 0xd2511f53a6a67825 */ /* 0x000fc800078e00ff */
[--C-:B--2---:R-:W-:Y:S01]  /*da80*/  FFMA.FTZ R165, R141, UR24, -R60.reuse ;  /* 0x000000188da57c23 */ /* 0x104fe2000801083c */
[----:B------:R-:W-:Y:S01]  /*da90*/  MUFU.EX2 R156, R156 ;  /* 0x0000009c009c7308 */ /* 0x000fe20000000800 */
[----:B------:R-:W-:Y:S01]  /*daa0*/  LOP3.LUT R16, R16, 0xff, RZ, 0xc0, !PT ;  /* 0x000000ff10107812 */ /* 0x000fe200078ec0ff */
[C---:B------:R-:W-:Y:S01]  /*dab0*/  HMMA.16816.F32 R84, R20.reuse, R8, R84 ;  /* 0x000000081454723c */ /* 0x040fe20000001854 */
[----:B------:R-:W-:Y:S01]  /*dac0*/  PRMT R12, R12, 0x5410, R17 ;  /* 0x000054100c0c7816 */ /* 0x000fe20000000011 */
[----:B------:R1:W2:Y:S01]  /*dad0*/  MUFU.EX2 R143, R165 ;  /* 0x000000a5008f7308 */ /* 0x0002a20000000800 */
[C---:B------:R-:W-:Y:S01]  /*dae0*/  LOP3.LUT R24, R13.reuse, 0xffff, RZ, 0xc0, !PT ;  /* 0x0000ffff0d187812 */ /* 0x040fe200078ec0ff */
[----:B------:R-:W-:Y:S01]  /*daf0*/  FFMA.FTZ R61, R52, UR24, -R60 ;  /* 0x00000018343d7c23 */ /* 0x000fe2000801083c */
[----:B------:R-:W-:Y:S01]  /*db00*/  LOP3.LUT R155, R13, 0xff, RZ, 0xc0, !PT ;  /* 0x000000ff0d9b7812 */ /* 0x000fe200078ec0ff */
[----:B------:R4:W-:Y:S01]  /*db10*/  MUFU.EX2 R67, R163 ;  /* 0x000000a300437308 */ /* 0x0009e20000000800 */
[----:B------:R-:W-:Y:S01]  /*db20*/  SHF.R.U32.HI R13, RZ, 0x18, R13 ;  /* 0x00000018ff0d7819 */ /* 0x000fe2000001160d */
[----:B------:R-:W-:Y:S01]  /*db30*/  HMMA.16816.F32 R108, R20, R10, R108 ;  /* 0x0000000a146c723c */ /* 0x000fe2000000186c */
[----:B------:R-:W-:Y:S01]  /*db40*/  LOP3.LUT R14, R14, 0xff, RZ, 0xc0, !PT ;  /* 0x000000ff0e0e7812 */ /* 0x000fe200078ec0ff */
[----:B------:R5:W2:Y:S01]  /*db50*/  MUFU.EX2 R140, R15 ;  /* 0x0000000f008c7308 */ /* 0x000aa20000000800 */
[----:B------:R-:W-:-:S02]  /*db60*/  LOP3.LUT R216, R216, UR13, R167, 0x96, !PT ;  /* 0x0000000dd8d87c12 */ /* 0x000fc4000f8e96a7 */
[----:B------:R-:W-:Y:S01]  /*db70*/  PRMT R27, R16, 0x5410, R27 ;  /* 0x00005410101b7816 */ /* 0x000fe2000000001b */
[----:B------:R2:W2:Y:S01]  /*db80*/  MUFU.EX2 R141, R26 ;  /* 0x0000001a008d7308 */ /* 0x0004a20000000800 */
[----:B------:R-:W-:Y:S01]  /*db90*/  PRMT R9, R14, 0x5410, R13 ;  /* 0x000054100e097816 */ /* 0x000fe2000000000d */
[----:B------:R-:W-:Y:S01]  /*dba0*/  HMMA.16816.F32 R96, R20, R6, R96 ;  /* 0x000000061460723c */ /* 0x000fe20000001860 */
[----:B------:R-:W-:Y:S01]  /*dbb0*/  LOP3.LUT R212, R212, UR18, R217, 0x96, !PT ;  /* 0x00000012d4d47c12 */ /* 0x000fe2000f8e96d9 */
[----:B------:R-:W-:Y:S01]  /*dbc0*/  IMAD.WIDE.U32 R216, R216, -0x326172a9, RZ ;  /* 0xcd9e8d57d8d87825 */ /* 0x000fe200078e00ff */
[----:B------:R-:W-:-:S03]  /*dbd0*/  HSET2.LE.AND R10, R27, R214, PT ;  /* 0x000000d61b0a7233 */ /* 0x000fc60003803000 */
[--C-:B-1----:R-:W-:Y:S01]  /*dbe0*/  FFMA.FTZ R165, R144, UR24, -R45.reuse ;  /* 0x0000001890a57c23 */ /* 0x102fe2000801082d */
[----:B----4-:R-:W-:Y:S01]  /*dbf0*/  LOP3.LUT R163, R12, 0xff00ff, RZ, 0xc0, !PT ;  /* 0x00ff00ff0ca37812 */ /* 0x010fe200078ec0ff */
[----:B------:R-:W-:Y:S01]  /*dc00*/  IMAD.MOV.U32 R6, RZ, RZ, R216 ;  /* 0x000000ffff067224 */ /* 0x000fe200078e00d8 */
[----:B------:R-:W-:Y:S01]  /*dc10*/  SHF.R.U32.HI R24, RZ, 0x8, R24 ;  /* 0x00000008ff187819 */ /* 0x000fe20000011618 */
[----:B------:R-:W-:Y:S01]  /*dc20*/  HMMA.16816.F32 R104, R20, R4, R104 ;  /* 0x000000041468723c */ /* 0x000fe20000001868 */
[--C-:B------:R-:W-:Y:S01]  /*dc30*/  HSET2.LE.AND R25, R9, R214.reuse, PT ;  /* 0x000000d609197233 */ /* 0x100fe20003803000 */
[----:B-----5:R-:W1:Y:S01]  /*dc40*/  LDSM.16.MT88.4 R12, [R181+0x7000] ;  /* 0x00700000b50c783b */ /* 0x020e620000004200 */
[----:B------:R-:W-:Y:S01]  /*dc50*/  HSET2.LE.AND R27, R163, R214, PT ;  /* 0x000000d6a31b7233 */ /* 0x000fe20003803000 */
[----:B------:R-:W-:Y:S01]  /*dc60*/  IMAD.WIDE.U32 R212, R212, -0x326172a9, RZ ;  /* 0xcd9e8d57d4d47825 */ /* 0x000fe200078e00ff */
[----:B---3--:R-:W-:Y:S01]  /*dc70*/  F2FP.F16.F32.PACK_AB R163, R145, R150 ;  /* 0x0000009691a3723e */ /* 0x008fe200000000ff */
[----:B------:R-:W3:Y:S01]  /*dc80*/  LDSM.16.MT88.4 R16, [R185+0x7000] ;  /* 0x00700000b910783b */ /* 0x000ee20000004200 */
[----:B--2---:R-:W-:Y:S01]  /*dc90*/  F2FP.F16.F32.PACK_AB R4, R156, R143 ;  /* 0x0000008f9c04723e */ /* 0x004fe200000000ff */
[----:B------:R-:W-:Y:S01]  /*dca0*/  FADD.FTZ R143, R143, R66 ;  /* 0x000000428f8f7221 */ /* 0x000fe20000010000 */
[----:B------:R-:W-:Y:S01]  /*dcb0*/  PRMT R155, R155, 0x5410, R24 ;  /* 0x000054109b9b7816 */ /* 0x000fe20000000018 */
[----:B------:R-:W-:Y:S01]  /*dcc0*/  LDSM.16.MT88.4 R20, [R139+0x7000] ;  /* 0x007000008b14783b */ /* 0x000fe20000004200 */
[----:B------:R-:W-:Y:S01]  /*dcd0*/  LOP3.LUT R26, R163, R10, RZ, 0xc0, !PT ;  /* 0x0000000aa31a7212 */ /* 0x000fe200078ec0ff */
[----:B------:R-:W-:Y:S01]  /*dce0*/  FFMA.FTZ R163, R64, UR24, -R45 ;  /* 0x0000001840a37c23 */ /* 0x000fe2000801082d */
[----:B------:R-:W-:Y:S01]  /*dcf0*/  LOP3.LUT R25, R4, R25, RZ, 0xc0, !PT ;  /* 0x0000001904197212 */ /* 0x000fe200078ec0ff */
[----:B------:R2:W-:Y:S01]  /*dd00*/  MUFU.EX2 R64, R168 ;  /* 0x000000a800407308 */ /* 0x0005e20000000800 */
[----:B------:R-:W-:Y:S01]  /*dd10*/  PRMT R5, R216, 0x7771, RZ ;  /* 0x00007771d8057816 */ /* 0x000fe200000000ff */
[----:B------:R-:W-:Y:S01]  /*dd20*/  FADD.FTZ R156, R156, R143 ;  /* 0x0000008f9c9c7221 */ /* 0x000fe20000010000 */
[----:B------:R-:W-:Y:S01]  /*dd30*/  LOP3.LUT R144, R6, 0xff, RZ, 0xc0, !PT ;  /* 0x000000ff06907812 */ /* 0x000fe200078ec0ff */
[----:B------:R-:W4:Y:S01]  /*dd40*/  MUFU.EX2 R163, R163 ;  /* 0x000000a300a37308 */ /* 0x000f220000000800 */
[----:B------:R-:W-:-:S02]  /*dd50*/  PRMT R4, R216, 0x7773, RZ ;  /* 0x00007773d8047816 */ /* 0x000fc400000000ff */
[----:B------:R-:W-:Y:S02]  /*dd60*/  PRMT R7, R216, 0x7772, RZ ;  /* 0x00007772d8077816 */ /* 0x000fe400000000ff */
[----:B------:R-:W-:Y:S02]  /*dd70*/  LOP3.LUT R6, R212, UR8, R217, 0x96, !PT ;  /* 0x00000008d4067c12 */ /* 0x000fe4000f8e96d9 */
[--C-:B------:R-:W-:Y:S01]  /*dd80*/  HSET2.LE.AND R24, R155, R214.reuse, PT ;  /* 0x000000d69b187233 */ /* 0x100fe20003803000 */
[----:B------:R-:W-:Y:S01]  /*dd90*/  FFMA.FTZ R155, R44, UR24, -R45 ;  /* 0x000000182c9b7c23 */ /* 0x000fe2000801082d */
[----:B------:R-:W-:Y:S01]  /*dda0*/  F2FP.F16.F32.PACK_AB R8, R140, R67 ;  /* 0x000000438c08723e */ /* 0x000fe200000000ff */
[--C-:B--2---:R-:W-:Y:S01]  /*ddb0*/  FFMA.FTZ R168, R147, UR24, -R42.reuse ;  /* 0x0000001893a87c23 */ /* 0x104fe2000801082a */
[----:B------:R-:W-:Y:S01]  /*ddc0*/  F2FP.F16.F32.PACK_AB R11, R141, R142 ;  /* 0x0000008e8d0b723e */ /* 0x000fe200000000ff */
[----:B------:R2:W-:Y:S01]  /*ddd0*/  MUFU.EX2 R44, R165 ;  /* 0x000000a5002c7308 */ /* 0x0005e20000000800 */
[----:B------:R-:W-:Y:S01]  /*dde0*/  PRMT R5, R144, 0x5410, R5 ;  /* 0x0000541090057816 */ /* 0x000fe20000000005 */
[----:B------:R-:W-:Y:S01]  /*ddf0*/  FFMA.FTZ R144, R51, UR24, -R42 ;  /* 0x0000001833907c23 */ /* 0x000fe2000801082a */
[----:B------:R-:W-:Y:S01]  /*de00*/  PRMT R4, R7, 0x5410, R4 ;  /* 0x0000541007047816 */ /* 0x000fe20000000004 */
[----:B------:R-:W-:Y:S01]  /*de10*/  MUFU.EX2 R155, R155 ;  /* 0x0000009b009b7308 */ /* 0x000fe20000000800 */
[----:B------:R-:W-:Y:S01]  /*de20*/  LOP3.LUT R146, R6, 0xffff, RZ, 0xc0, !PT ;  /* 0x0000ffff06927812 */ /* 0x000fe200078ec0ff */
[----:B------:R-:W-:Y:S01]  /*de30*/  FADD.FTZ R142, R142, R65 ;  /* 0x000000418e8e7221 */ /* 0x000fe20000010000 */
[----:B------:R-:W-:Y:S01]  /*de40*/  LOP3.LUT R27, R8, R27, RZ, 0xc0, !PT ;  /* 0x0000001b081b7212 */ /* 0x000fe200078ec0ff */
[----:B------:R5:W-:Y:S01]  /*de50*/  MUFU.EX2 R51, R169 ;  /* 0x000000a900337308 */ /* 0x000be20000000800 */
[----:B------:R-:W-:Y:S01]  /*de60*/  LOP3.LUT R24, R11, R24, RZ, 0xc0, !PT ;  /* 0x000000180b187212 */ /* 0x000fe200078ec0ff */
[----:B------:R-:W-:Y:S01]  /*de70*/  FADD.FTZ R141, R141, R142 ;  /* 0x0000008e8d8d7221 */ /* 0x000fe20000010000 */
[----:B------:R-:W3:Y:S01]  /*de80*/  LDSM.16.MT88.4 R8, [R180+0x7000] ;  /* 0x00700000b408783b */ /* 0x000ee20000004200 */
[----:B------:R-:W-:Y:S01]  /*de90*/  LOP3.LUT R167, R4, 0xff00ff, RZ, 0xc0, !PT ;  /* 0x00ff00ff04a77812 */ /* 0x000fe200078ec0ff */
[----:B------:R-:W-:Y:S01]  /*dea0*/  MUFU.EX2 R144, R144 ;  /* 0x0000009000907308 */ /* 0x000fe20000000800 */
[----:B------:R-:W-:Y:S01]  /*deb0*/  SHF.R.U32.HI R4, RZ, 0x8, R146 ;  /* 0x00000008ff047819 */ /* 0x000fe20000011692 */
[----:B------:R-:W-:Y:S01]  /*dec0*/  FADD.FTZ R150, R150, R141 ;  /* 0x0000008d96967221 */ /* 0x000fe20000010000 */
[C---:B--2---:R-:W-:Y:S01]  /*ded0*/  PRMT R165, R6.reuse, 0x7632, R165 ;  /* 0x0000763206a57816 */ /* 0x044fe200000000a5 */
[----:B------:R-:W2:Y:S01]  /*dee0*/  MUFU.EX2 R147, R171 ;  /* 0x000000ab00937308 */ /* 0x000ea20000000800 */
[----:B------:R-:W-:Y:S01]  /*def0*/  LOP3.LUT R7, R6, 0xff, RZ, 0xc0, !PT ;  /* 0x000000ff06077812 */ /* 0x000fe200078ec0ff */
[C---:B-1----:R-:W-:Y:S01]  /*df00*/  HMMA.16816.F32 R72, R24.reuse, R12, R72 ;  /* 0x0000000c1848723c */ /* 0x042fe20000001848 */
[----:B------:R-:W-:Y:S01]  /*df10*/  SHF.R.U32.HI R6, RZ, 0x18, R6 ;  /* 0x00000018ff067819 */ /* 0x000fe20000011606 */
[----:B------:R-:W1:Y:S01]  /*df20*/  MUFU.EX2 R146, R168 ;  /* 0x000000a800927308 */ /* 0x000e620000000800 */
[----:B------:R-:W-:Y:S01]  /*df30*/  LOP3.LUT R165, R165, 0xff, RZ, 0xc0, !PT ;  /* 0x000000ffa5a57812 */ /* 0x000fe200078ec0ff */
[----:B------:R-:W-:Y:S01]  /*df40*/  FADD.FTZ R67, R67, R156 ;  /* 0x0000009c43437221 */ /* 0x000fe20000010000 */
[----:B-----5:R-:W-:Y:S01]  /*df50*/  HSET2.LE.AND R169, R5, R214, PT ;  /* 0x000000d605a97233 */ /* 0x020fe20003803000 */
[----:B------:R-:W-:Y:S01]  /*df60*/  FADD.FTZ R150, R145, R150 ;  /* 0x0000009691967221 */ /* 0x000fe20000010000 */
[----:B------:R-:W-:Y:S01]  /*df70*/  PRMT R7, R7, 0x5410, R4 ;  /* 0x0000541007077816 */ /* 0x000fe20000000004 */
[----:B------:R-:W-:Y:S01]  /*df80*/  HMMA.16816.F32 R76, R24, R14, R76 ;  /* 0x0000000e184c723c */ /* 0x000fe2000000184c */
[----:B------:R-:W-:Y:S01]  /*df90*/  PRMT R5, R165, 0x5410, R6 ;  /* 0x00005410a5057816 */ /* 0x000fe20000000006 */
[----:B------:R-:W-:Y:S01]  /*dfa0*/  FADD.FTZ R67, R140, R67 ;  /* 0x000000438c437221 */ /* 0x000fe20000010000 */
[----:B----4-:R-:W-:-:S02]  /*dfb0*/  F2FP.F16.F32.PACK_AB R170, R163, R64 ;  /* 0x00000040a3aa723e */ /* 0x010fc400000000ff */
[--C-:B------:R-:W-:Y:S02]  /*dfc0*/  HSET2.LE.AND R167, R167, R214.reuse, PT ;  /* 0x000000d6a7a77233 */ /* 0x100fe40003803000 */
[----:B------:R-:W-:Y:S01]  /*dfd0*/  LOP3.LUT R6, R170, R169, RZ, 0xc0, !PT ;  /* 0x000000a9aa067212 */ /* 0x000fe200078ec0ff */
[C---:B---3--:R-:W-:Y:S01]  /*dfe0*/  HMMA.16816.F32 R124, R24.reuse, R16, R124 ;  /* 0x00000010187c723c */ /* 0x048fe2000000187c */
[--C-:B------:R-:W-:Y:S02]  /*dff0*/  HSET2.LE.AND R4, R7, R214.reuse, PT ;  /* 0x000000d607047233 */ /* 0x100fe40003803000 */
[----:B------:R-:W-:Y:S02]  /*e000*/  HSET2.LE.AND R5, R5, R214, PT ;  /* 0x000000d605057233 */ /* 0x000fe40003803000 */
[----:B--2---:R-:W-:Y:S02]  /*e010*/  F2FP.F16.F32.PACK_AB R170, R147, R144 ;  /* 0x0000009093aa723e */ /* 0x004fe400000000ff */
[----:B------:R-:W-:Y:S01]  /*e020*/  F2FP.F16.F32.PACK_AB R165, R155, R44 ;  /* 0x0000002c9ba5723e */ /* 0x000fe200000000ff */
[C---:B------:R-:W-:Y:S01]  /*e030*/  HMMA.16816.F32 R120, R24.reuse, R18, R120 ;  /* 0x000000121878723c */ /* 0x040fe20000001878 */
[----:B-1----:R-:W-:Y:S01]  /*e040*/  F2FP.F16.F32.PACK_AB R168, R146, R51 ;  /* 0x0000003392a8723e */ /* 0x002fe200000000ff */
[----:B------:R-:W-:Y:S01]  /*e050*/  FADD.FTZ R44, R44, R157 ;  /* 0x0000009d2c2c7221 */ /* 0x000fe20000010000 */
[----:B------:R-:W-:Y:S01]  /*e060*/  LOP3.LUT R7, R170, R167, RZ, 0xc0, !PT ;  /* 0x000000a7aa077212 */ /* 0x000fe200078ec0ff */
[----:B------:R-:W-:Y:S01]  /*e070*/  FADD.FTZ R51, R51, R154 ;  /* 0x0000009a33337221 */ /* 0x000fe20000010000 */
[----:B------:R-:W-:Y:S01]  /*e080*/  LOP3.LUT R4, R165, R4, RZ, 0xc0, !PT ;  /* 0x00000004a5047212 */ /* 0x000fe200078ec0ff */
[----:B------:R-:W-:Y:S01]  /*e090*/  FADD.FTZ R155, R155, R44 ;  /* 0x0000002c9b9b7221 */ /* 0x000fe20000010000 */
[----:B------:R-:W-:Y:S01]  /*e0a0*/  LOP3.LUT R5, R168, R5, RZ, 0xc0, !PT ;  /* 0x00000005a8057212 */ /* 0x000fe200078ec0ff */
[----:B------:R-:W-:Y:S01]  /*e0b0*/  HMMA.16816.F32 R88, R24, R8, R88 ;  /* 0x000000081858723c */ /* 0x000fe20000001858 */
[----:B------:R-:W-:Y:S01]  /*e0c0*/  LOP3.LUT R162, R162, UR9, R179, 0x96, !PT ;  /* 0x00000009a2a27c12 */ /* 0x000fe2000f8e96b3 */
[----:B------:R-:W-:Y:S01]  /*e0d0*/  FADD.FTZ R51, R146, R51 ;  /* 0x0000003392337221 */ /* 0x000fe20000010000 */
[----:B------:R-:W-:Y:S01]  /*e0e0*/  LOP3.LUT R176, R176, UR9, R213, 0x96, !PT ;  /* 0x00000009b0b07c12 */ /* 0x000fe2000f8e96d5 */
[----:B------:R-:W-:-:S02]  /*e0f0*/  FADD.FTZ R64, R64, R155 ;  /* 0x0000009b40407221 */ /* 0x000fc40000010000 */
[----:B------:R-:W-:Y:S02]  /*e100*/  FADD.FTZ R144, R144, R51 ;  /* 0x0000003390907221 */ /* 0x000fe40000010000 */
[----:B------:R-:W-:Y:S01]  /*e110*/  HMMA.16816.F32 R68, R4, R12, R68 ;  /* 0x0000000c0444723c */ /* 0x000fe20000001844 */
[----:B------:R-:W-:-:S04]  /*e120*/  IMAD.WIDE.U32 R12, R162, -0x2daee0ad, RZ ;  /* 0xd2511f53a20c7825 */ /* 0x000fc800078e00ff */
[----:B------:R-:W-:Y:S01]  /*e130*/  FADD.FTZ R64, R163, R64 ;  /* 0x00000040a3407221 */ /* 0x000fe20000010000 */
[----:B------:R-:W-:Y:S01]  /*e140*/  FADD.FTZ R147, R147, R144 ;  /* 0x0000009093937221 */ /* 0x000fe20000010000 */
[----:B------:R-:W-:Y:S01]  /*e150*/  IMAD.WIDE.U32 R176, R176, -0x2daee0ad, RZ ;  /* 0xd2511f53b0b07825 */ /* 0x000fe200078e00ff */
[----:B------:R-:W-:Y:S01]  /*e160*/  LOP3.LUT R164, R164, UR4, R13, 0x96, !PT ;  /* 0x00000004a4a47c12 */ /* 0x000fe2000f8e960d */
[C---:B------:R-:W-:Y:S01]  /*e170*/  HMMA.16816.F32 R80, R4.reuse, R14, R80 ;  /* 0x0000000e0450723c */ /* 0x040fe20000001850 */
[----:B------:R-:W-:Y:S02]  /*e180*/  PRMT R13, R12, 0x7773, RZ ;  /* 0x000077730c0d7816 */ /* 0x000fe400000000ff */
[C---:B------:R-:W-:Y:S02]  /*e190*/  LOP3.LUT R15, R164.reuse, 0xffff, RZ, 0xc0, !PT ;  /* 0x0000ffffa40f7812 */ /* 0x040fe400078ec0ff */
[----:B------:R-:W-:Y:S02]  /*e1a0*/  LOP3.LUT R14, R164, 0xff, RZ, 0xc0, !PT ;  /* 0x000000ffa40e7812 */ /* 0x000fe400078ec0ff */
[----:B------:R-:W-:Y:S01]  /*e1b0*/  LOP3.LUT R166, R166, UR4, R177, 0x96, !PT ;  /* 0x00000004a6a67c12 */ /* 0x000fe2000f8e96b1 */
[----:B------:R-:W-:Y:S01]  /*e1c0*/  HMMA.16816.F32 R84, R4, R8, R84 ;  /* 0x000000080454723c */ /* 0x000fe20000001854 */
[----:B------:R-:W-:-:S02]  /*e1d0*/  SHF.R.U32.HI R9, RZ, 0x8, R15 ;  /* 0x00000008ff097819 */ /* 0x000fc4000001160f */
[----:B------:R-:W-:Y:S02]  /*e1e0*/  LOP3.LUT R162, R166, 0xffff, RZ, 0xc0, !PT ;  /* 0x0000ffffa6a27812 */ /* 0x000fe400078ec0ff */
[----:B------:R-:W-:Y:S02]  /*e1f0*/  PRMT R9, R14, 0x5410, R9 ;  /* 0x000054100e097816 */ /* 0x000fe40000000009 */
[----:B------:R-:W-:Y:S01]  /*e200*/  PRMT R165, R166, 0x7632, R165 ;  /* 0x00007632a6a57816 */ /* 0x000fe200000000a5 */
[----:B------:R-:W-:Y:S01]  /*e210*/  HMMA.16816.F32 R112, R24, R10, R112 ;  /* 0x0000000a1870723c */ /* 0x000fe20000001870 */
[----:B------:R-:W-:Y:S02]  /*e220*/  SHF.R.U32.HI R167, RZ, 0x8, R162 ;  /* 0x00000008ffa77819 */ /* 0x000fe400000116a2 */
[----:B------:R-:W-:-:S05]  /*e230*/  LOP3.LUT R165, R165, 0xff, RZ, 0xc0, !PT ;  /* 0x000000ffa5a57812 */ /* 0x000fca00078ec0ff */
[C---:B------:R-:W-:Y:S08]  /*e240*/  HMMA.16816.F32 R92, R24.reuse, R20, R92 ;  /* 0x00000014185c723c */ /* 0x040ff0000000185c */
[----:B------:R-:W-:Y:S01]  /*e250*/  HMMA.16816.F32 R100, R24, R22, R100 ;  /* 0x000000161864723c */ /* 0x000fe20000001864 */
[----:B------:R-:W-:Y:S02]  /*e260*/  IMAD.MOV.U32 R26, RZ, RZ, R12 ;  /* 0x000000ffff1a7224 */ /* 0x000fe400078e000c */
[--C-:B------:R-:W-:Y:S01]  /*e270*/  FFMA.FTZ R25, R57, UR24, -R60.reuse ;  /* 0x0000001839197c23 */ /* 0x100fe2000801083c */
[--C-:B------:R-:W-:Y:S01]  /*e280*/  FFMA.FTZ R57, R54, UR24, -R60.reuse ;  /* 0x0000001836397c23 */ /* 0x100fe2000801083c */
[----:B------:R-:W-:Y:S01]  /*e290*/  PRMT R24, R12, 0x7771, RZ ;  /* 0x000077710c187816 */ /* 0x000fe200000000ff */
[----:B------:R-:W-:Y:S01]  /*e2a0*/  FFMA.FTZ R54, R55, UR24, -R60 ;  /* 0x0000001837367c23 */ /* 0x000fe2000801083c */
[----:B------:R-:W-:Y:S01]  /*e2b0*/  LOP3.LUT R27, R26, 0xff, RZ, 0xc0, !PT ;  /* 0x000000ff1a1b7812 */ /* 0x000fe200078ec0ff */
[----:B------:R1:W-:Y:S01]  /*e2c0*/  MUFU.EX2 R52, R25 ;  /* 0x0000001900347308 */ /* 0x0003e20000000800 */
[----:B------:R-:W-:Y:S01]  /*e2d0*/  HMMA.16816.F32 R108, R4, R10, R108 ;  /* 0x0000000a046c723c */ /* 0x000fe2000000186c */
[----:B------:R-:W-:-:S02]  /*e2e0*/  PRMT R10, R164, 0x7632, R10 ;  /* 0x00007632a40a7816 */ /* 0x000fc4000000000a */
[----:B------:R-:W-:Y:S01]  /*e2f0*/  PRMT R12, R12, 0x7772, RZ ;  /* 0x000077720c0c7816 */ /* 0x000fe200000000ff */
[----:B------:R2:W3:Y:S01]  /*e300*/  MUFU.EX2 R55, R61 ;  /* 0x0000003d00377308 */ /* 0x0004e20000000800 */
[----:B------:R-:W-:Y:S01]  /*e310*/  SHF.R.U32.HI R11, RZ, 0x18, R164 ;  /* 0x00000018ff0b7819 */ /* 0x000fe200000116a4 */
[----:B------:R-:W-:Y:S01]  /*e320*/  FFMA.FTZ R164, R0, UR24, -R42 ;  /* 0x0000001800a47c23 */ /* 0x000fe2000801082a */
[----:B------:R-:W-:Y:S01]  /*e330*/  LOP3.LUT R10, R10, 0xff, RZ, 0xc0, !PT ;  /* 0x000000ff0a0a7812 */ /* 0x000fe200078ec0ff */
[----:B------:R-:W-:Y:S01]  /*e340*/  MUFU.EX2 R57, R57 ;  /* 0x0000003900397308 */ /* 0x000fe20000000800 */
[----:B------:R-:W-:Y:S01]  /*e350*/  F2FP.F16.F32.PACK_AB R26, R48, R47 ;  /* 0x0000002f301a723e */ /* 0x000fe200000000ff */
[C---:B------:R-:W-:Y:S01]  /*e360*/  HMMA.16816.F32 R104, R4.reuse, R20, R104 ;  /* 0x000000140468723c */ /* 0x040fe20000001868 */
[----:B------:R-:W-:Y:S01]  /*e370*/  PRMT R8, R12, 0x5410, R13 ;  /* 0x000054100c087816 */ /* 0x000fe2000000000d */
[----:B------:R-:W4:Y:S01]  /*e380*/  MUFU.EX2 R54, R54 ;  /* 0x0000003600367308 */ /* 0x000f220000000800 */
[--C-:B-1----:R-:W-:Y:S01]  /*e390*/  HSET2.LE.AND R25, R9, R214.reuse, PT ;  /* 0x000000d609197233 */ /* 0x102fe20003803000 */
[----:B------:R-:W1:Y:S01]  /*e3a0*/  LDSM.16.MT88.4 R12, [R181+0x7800] ;  /* 0x00780000b50c783b */ /* 0x000e620000004200 */
[----:B------:R-:W-:Y:S01]  /*e3b0*/  PRMT R9, R27, 0x5410, R24 ;  /* 0x000054101b097816 */ /* 0x000fe20000000018 */
[----:B------:R-:W-:Y:S01]  /*e3c0*/  MUFU.EX2 R0, R173 ;  /* 0x000000ad00007308 */ /* 0x000fe20000000800 */
[----:B------:R-:W-:Y:S01]  /*e3d0*/  PRMT R11, R10, 0x5410, R11 ;  /* 0x000054100a0b7816 */ /* 0x000fe2000000000b */
[C---:B------:R-:W-:Y:S01]  /*e3e0*/  HMMA.16816.F32 R128, R4.reuse, R16, R128 ;  /* 0x000000100480723c */ /* 0x040fe20000001880 */
[----:B------:R-:W-:Y:S01]  /*e3f0*/  LOP3.LUT R24, R26, R25, RZ, 0xc0, !PT ;  /* 0x000000191a187212 */ /* 0x000fe200078ec0ff */
[--C-:B--2---:R-:W-:Y:S01]  /*e400*/  FFMA.FTZ R61, R29, UR24, -R42.reuse ;  /* 0x000000181d3d7c23 */ /* 0x104fe2000801082a */
[--C-:B------:R-:W-:Y:S01]  /*e410*/  HSET2.LE.AND R26, R9, R214.reuse, PT ;  /* 0x000000d6091a7233 */ /* 0x100fe20003803000 */
[----:B------:R-:W-:Y:S01]  /*e420*/  FFMA.FTZ R29, R174, UR24, -R42 ;  /* 0x00000018ae1d7c23 */ /* 0x000fe2000801082a */
[----:B------:R-:W-:Y:S01]  /*e430*/  LOP3.LUT R27, R8, 0xff00ff, RZ, 0xc0, !PT ;  /* 0x00ff00ff081b7812 */ /* 0x000fe200078ec0ff */
[----:B------:R-:W-:Y:S01]  /*e440*/  FADD.FTZ R47, R47, R150 ;  /* 0x000000962f2f7221 */ /* 0x000fe20000010000 */
[--C-:B------:R-:W-:Y:S01]  /*e450*/  HSET2.LE.AND R25, R11, R214.reuse, PT ;  /* 0x000000d60b197233 */ /* 0x100fe20003803000 */
[C---:B------:R-:W-:Y:S01]  /*e460*/  HMMA.16816.F32 R116, R4.reuse, R18, R116 ;  /* 0x000000120474723c */ /* 0x040fe20000001874 */
[----:B------:R-:W-:Y:S01]  /*e470*/  F2FP.F16.F32.PACK_AB R21, R58, R49 ;  /* 0x000000313a15723e */ /* 0x000fe200000000ff */
[----:B------:R-:W2:Y:S01]  /*e480*/  LDSM.16.MT88.4 R16, [R185+0x7800] ;  /* 0x00780000b910783b */ /* 0x000ea20000004200 */
[----:B---3--:R-:W-:Y:S01]  /*e490*/  F2FP.F16.F32.PACK_AB R60, R55, R52 ;  /* 0x00000034373c723e */ /* 0x008fe200000000ff */
[----:B------:R-:W-:Y:S01]  /*e4a0*/  MUFU.EX2 R29, R29 ;  /* 0x0000001d001d7308 */ /* 0x000fe20000000800 */
[----:B------:R-:W-:Y:S01]  /*e4b0*/  LOP3.LUT R26, R21, R26, RZ, 0xc0, !PT ;  /* 0x0000001a151a7212 */ /* 0x000fe200078ec0ff */
[----:B------:R-:W3:Y:S01]  /*e4c0*/  LDSM.16.MT88.4 R8, [R180+0x7800] ;  /* 0x00780000b408783b */ /* 0x000ee20000004200 */
[----:B------:R-:W-:Y:S01]  /*e4d0*/  PRMT R21, R176, 0x7772, RZ ;  /* 0x00007772b0157816 */ /* 0x000fe200000000ff */
[----:B------:R-:W-:Y:S01]  /*e4e0*/  HMMA.16816.F32 R96, R4, R22, R96 ;  /* 0x000000160460723c */ /* 0x000fe20000001860 */
[--C-:B------:R-:W-:Y:S01]  /*e4f0*/  FFMA.FTZ R23, R132, UR24, -R45.reuse ;  /* 0x0000001884177c23 */ /* 0x100fe2000801082d */
[----:B------:R-:W5:Y:S01]  /*e500*/  LDSM.16.MT88.4 R4, [R139+0x7800] ;  /* 0x007800008b04783b */ /* 0x000f620000004200 */
[----:B------:R-:W-:Y:S01]  /*e510*/  PRMT R132, R176, 0x7773, RZ ;  /* 0x00007773b0847816 */ /* 0x000fe200000000ff */
[----:B------:R-:W-:Y:S01]  /*e520*/  IMAD.MOV.U32 R22, RZ, RZ, R176 ;  /* 0x000000ffff167224 */ /* 0x000fe200078e00b0 */
[----:B------:R-:W-:Y:S01]  /*e530*/  LOP3.LUT R25, R60, R25, RZ, 0xc0, !PT ;  /* 0x000000193c197212 */ /* 0x000fe200078ec0ff */
[----:B------:R-:W-:Y:S01]  /*e540*/  FFMA.FTZ R60, R3, UR24, -R45 ;  /* 0x00000018033c7c23 */ /* 0x000fe2000801082d */
[----:B------:R-:W-:Y:S01]  /*e550*/  PRMT R21, R21, 0x5410, R132 ;  /* 0x0000541015157816 */ /* 0x000fe20000000084 */
[----:B------:R-:W-:Y:S01]  /*e560*/  FFMA.FTZ R132, R175, UR24, -R42 ;  /* 0x00000018af847c23 */ /* 0x000fe2000801082a */
[----:B------:R-:W-:Y:S01]  /*e570*/  HSET2.LE.AND R27, R27, R214, PT ;  /* 0x000000d61b1b7233 */ /* 0x000fe20003803000 */
[----:B------:R1:W-:Y:S01]  /*e580*/  MUFU.EX2 R3, R23 ;  /* 0x0000001700037308 */ /* 0x0003e20000000800 */
[----:B----4-:R-:W-:Y:S01]  /*e590*/  F2FP.F16.F32.PACK_AB R20, R54, R57 ;  /* 0x000000393614723e */ /* 0x010fe200000000ff */
[----:B------:R-:W-:Y:S01]  /*e5a0*/  FADD.FTZ R52, R52, R67 ;  /* 0x0000004334347221 */ /* 0x000fe20000010000 */
[----:B------:R-:W-:Y:S01]  /*e5b0*/  LOP3.LUT R21, R21, 0xff00ff, RZ, 0xc0, !PT ;  /* 0x00ff00ff15157812 */ /* 0x000fe200078ec0ff */
[----:B------:R-:W-:Y:S01]  /*e5c0*/  MUFU.EX2 R60, R60 ;  /* 0x0000003c003c7308 */ /* 0x000fe20000000800 */
[----:B------:R-:W-:Y:S01]  /*e5d0*/  LOP3.LUT R27, R20, R27, RZ, 0xc0, !PT ;  /* 0x0000001b141b7212 */ /* 0x000fe200078ec0ff */
[----:B------:R-:W-:Y:S01]  /*e5e0*/  FADD.FTZ R48, R48, R47 ;  /* 0x0000002f30307221 */ /* 0x000fe20000010000 */
[----:B------:R-:W-:Y:S01]  /*e5f0*/  PRMT R20, R176, 0x7771, RZ ;  /* 0x00007771b0147816 */ /* 0x000fe200000000ff */
[----:B------:R-:W4:Y:S01]  /*e600*/  MUFU.EX2 R45, R172 ;  /* 0x000000ac002d7308 */ /* 0x000f220000000800 */
[----:B------:R-:W-:Y:S01]  /*e610*/  FADD.FTZ R52, R55, R52 ;  /* 0x0000003437347221 */ /* 0x000fe20000010000 */
[----:B------:R-:W-:-:S02]  /*e620*/  FADD.FTZ R49, R49, R48 ;  /* 0x0000003031317221 */ /* 0x000fc40000010000 */
[----:B------:R-:W-:Y:S01]  /*e630*/  MUFU.EX2 R42, R164 ;  /* 0x000000a4002a7308 */ /* 0x000fe20000000800 */
[C---:B-1----:R-:W-:Y:S01]  /*e640*/  HMMA.16816.F32 R72, R24.reuse, R12, R72 ;  /* 0x0000000c1848723c */ /* 0x042fe20000001848 */
[----:B------:R-:W-:Y:S01]  /*e650*/  LOP3.LUT R23, R22, 0xff, RZ, 0xc0, !PT ;  /* 0x000000ff16177812 */ /* 0x000fe200078ec0ff */
[----:B------:R-:W-:Y:S01]  /*e660*/  FADD.FTZ R57, R57, R52 ;  /* 0x0000003439397221 */ /* 0x000fe20000010000 */
[----:B------:R-:W1:Y:S01]  /*e670*/  MUFU.EX2 R132, R132 ;  /* 0x0000008400847308 */ /* 0x000e620000000800 */
[----:B------:R-:W-:Y:S01]  /*e680*/  LOP3.LUT R22, R166, 0xff, RZ, 0xc0, !PT ;  /* 0x000000ffa6167812 */ /* 0x000fe200078ec0ff */
[----:B------:R-:W-:Y:S01]  /*e690*/  FADD.FTZ R227, R58, R49 ;  /* 0x000000313ae37221 */ /* 0x000fe20000010000 */
[----:B------:R-:W-:Y:S01]  /*e6a0*/  SHF.R.U32.HI R166, RZ, 0x18, R166 ;  /* 0x00000018ffa67819 */ /* 0x000fe200000116a6 */
[----:B------:R-:W3:Y:S01]  /*e6b0*/  MUFU.EX2 R61, R61 ;  /* 0x0000003d003d7308 */ /* 0x000ee20000000800 */
[----:B------:R-:W-:Y:S01]  /*e6c0*/  PRMT R23, R23, 0x5410, R20 ;  /* 0x0000541017177816 */ /* 0x000fe20000000014 */
[----:B------:R-:W-:Y:S01]  /*e6d0*/  HMMA.16816.F32 R76, R24, R14, R76 ;  /* 0x0000000e184c723c */ /* 0x000fe2000000184c */
[----:B------:R-:W-:Y:S01]  /*e6e0*/  PRMT R167, R22, 0x5410, R167 ;  /* 0x0000541016a77816 */ /* 0x000fe200000000a7 */
[----:B------:R-:W-:Y:S01]  /*e6f0*/  FADD.FTZ R225, R54, R57 ;  /* 0x0000003936e17221 */ /* 0x000fe20000010000 */
[----:B------:R-:W-:-:S02]  /*e700*/  PRMT R165, R165, 0x5410, R166 ;  /* 0x00005410a5a57816 */ /* 0x000fc400000000a6 */
[--C-:B------:R-:W-:Y:S02]  /*e710*/  HSET2.LE.AND R22, R23, R214.reuse, PT ;  /* 0x000000d617167233 */ /* 0x100fe40003803000 */
[--C-:B------:R-:W-:Y:S01]  /*e720*/  HSET2.LE.AND R23, R21, R214.reuse, PT ;  /* 0x000000d615177233 */ /* 0x100fe20003803000 */
[C---:B--2---:R-:W-:Y:S01]  /*e730*/  HMMA.16816.F32 R124, R24.reuse, R16, R124 ;  /* 0x00000010187c723c */ /* 0x044fe2000000187c */
[--C-:B------:R-:W-:Y:S02]  /*e740*/  HSET2.LE.AND R20, R167, R214.reuse, PT ;  /* 0x000000d6a7147233 */ /* 0x100fe40003803000 */
[----:B------:R-:W-:Y:S02]  /*e750*/  HSET2.LE.AND R21, R165, R214, PT ;  /* 0x000000d6a5157233 */ /* 0x000fe40003803000 */
[----:B----4-:R-:W-:Y:S02]  /*e760*/  F2FP.F16.F32.PACK_AB R167, R0, R45 ;  /* 0x0000002d00a7723e */ /* 0x010fe400000000ff */
        /* <DEDUP_REMOVED lines=11> */
[----:B------:R-:W-:Y:S01]  /*e820*/  FADD.FTZ R42, R61, R42 ;  /* 0x0000002a3d2a7221 */ /* 0x000fe20000010000 */
[----:B------:R-:W-:Y:S01]  /*e830*/  LOP3.LUT R21, R162, R21, RZ, 0xc0, !PT ;  /* 0x00000015a2157212 */ /* 0x000fe200078ec0ff */
[----:B------:R-:W-:-:S02]  /*e840*/  FADD.FTZ R45, R45, R60 ;  /* 0x0000003c2d2d7221 */ /* 0x000fc40000010000 */
[----:B------:R-:W-:Y:S02]  /*e850*/  FADD.FTZ R29, R29, R42 ;  /* 0x0000002a1d1d7221 */ /* 0x000fe40000010000 */
[----:B------:R-:W-:Y:S01]  /*e860*/  HMMA.16816.F32 R112, R24, R10, R112 ;  /* 0x0000000a1870723c */ /* 0x000fe20000001870 */
[----:B------:R-:W-:Y:S01]  /*e870*/  FADD.FTZ R233, R0, R45 ;  /* 0x0000002d00e97221 */ /* 0x000fe20000010000 */
[----:B------:R-:W-:-:S06]  /*e880*/  FADD.FTZ R224, R132, R29 ;  /* 0x0000001d84e07221 */ /* 0x000fcc0000010000 */
        /* <DEDUP_REMOVED lines=11> */
.L_x_843:
[----:B------:R-:W-:-:S13]  /*e940*/  ISETP.GE.AND P0, PT, R223, RZ, PT ;  /* 0x000000ffdf00720c */ /* 0x000fda0003f06270 */
[----:B------:R-:W-:Y:S05]  /*e950*/  @!P0 BRA `(.L_x_846) ;  /* 0x0000003800048947 */ /* 0x000fea0003800000 */
[----:B------:R-:W1:Y:S01]  /*e960*/  LDC R4, c[0x0][0x4f8] ;  /* 0x00013e00ff047b82 */ /* 0x000e620000000800 */
[C-C-:B------:R-:W-:Y:S01]  /*e970*/  SHF.L.U64.HI R214, R234.reuse, 0x4, R235.reuse ;  /* 0x00000004ead67819 */ /* 0x140fe200000102eb */
[C---:B------:R-:W-:Y:S01]  /*e980*/  IMAD.SHL.U32 R213, R234.reuse, 0x10, RZ ;  /* 0x00000010ead57824 */ /* 0x040fe200078e00ff */
[C---:B------:R-:W-:Y:S01]  /*e990*/  SHF.L.U64.HI R219, R234.reuse, 0x5, R235 ;  /* 0x00000005eadb7819 */ /* 0x040fe200000102eb */
[----:B------:R-:W-:Y:S01]  /*e9a0*/  IMAD.SHL.U32 R222, R234, 0x20, RZ ;  /* 0x00000020eade7824 */ /* 0x000fe200078e00ff */
        /* <DEDUP_REMOVED lines=8> */
[----:B------:R-:W2:Y:S01]  /*ea30*/  LDCU UR4, c[0x0][0x45c] ;  /* 0x00008b80ff0477ac */ /* 0x000ea20008000800 */
[----:B------:R-:W3:Y:S01]  /*ea40*/  LDCU.64 UR6, c[0x0][0x3c0] ;  /* 0x00007800ff0677ac */ /* 0x000ee20008000a00 */
[----:B-1----:R-:W-:-:S05]  /*ea50*/  LOP3.LUT R4, R4, 0xff, RZ, 0xc0, !PT ;  /* 0x000000ff04047812 */ /* 0x002fca00078ec0ff */
[----:B------:R-:W-:Y:S01]  /*ea60*/  IMAD R212, R4, 0x10000, R4 ;  /* 0x0001000004d47824 */ /* 0x000fe200078e0204 */
[----:B--23--:R-:W-:Y:S06]  /*ea70*/  BRA `(.L_x_847) ;  /* 0x0000000000747947 */ /* 0x00cfec0003800000 */
.L_x_849:
[----:B------:R-:W1:Y:S01]  /*ea80*/  LDC.64 R132, c[0x0][0x3b8] ;  /* 0x0000ee00ff847b82 */ /* 0x000e620000000a00 */
[----:B------:R-:W-:Y:S01]  /*ea90*/  VIADD R140, R223, 0xffffffff ;  /* 0xffffffffdf8c7836 */ /* 0x000fe20000000000 */
[----:B-1----:R-:W-:Y:S03]  /*eaa0*/  SHF.L.U64.HI R135, R132, 0x4, R133 ;  /* 0x0000000484877819 */ /* 0x002fe60000010285 */
[----:B------:R-:W-:Y:S04]  /*eab0*/  IMAD.WIDE.U32 R146, R140, R132, RZ ;  /* 0x000000848c927225 */ /* 0x000fe800078e00ff */
[----:B------:R-:W-:Y:S01]  /*eac0*/  IMAD.SHL.U32 R134, R132, 0x10, RZ ;  /* 0x0000001084867824 */ /* 0x000fe200078e00ff */
[----:B------:R-:W-:Y:S01]  /*ead0*/  LEA R144, P2, R146, R203, 0x7 ;  /* 0x000000cb92907211 */ /* 0x000fe200078438ff */
[----:B------:R-:W-:Y:S03]  /*eae0*/  IMAD R140, R140, R133, R147 ;  /* 0x000000858c8c7224 */ /* 0x000fe600078e0293 */
[C---:B------:R-:W-:Y:S02]  /*eaf0*/  LEA R143, P0, R146.reuse, R134, 0x6 ;  /* 0x00000086928f7211 */ /* 0x040fe400078030ff */
[CCC-:B------:R-:W-:Y:S02]  /*eb00*/  LEA.HI.X R145, R146.reuse, R202.reuse, R140.reuse, 0x7, P2 ;  /* 0x000000ca92917211 */ /* 0x1c0fe400010f3c8c */
[----:B------:R-:W-:Y:S02]  /*eb10*/  LEA.HI.X R141, R146, R135, R140, 0x6, P0 ;  /* 0x00000087928d7211 */ /* 0x000fe400000f348c */
[-C--:B------:R-:W-:Y:S01]  /*eb20*/  IADD3 R134, P0, PT, R134, R143.reuse, RZ ;  /* 0x0000008f86867210 */ /* 0x080fe20007f1e0ff */
[----:B------:R-:W-:Y:S01]  /*eb30*/  @!PT LDS RZ, [RZ] ;  /* 0x00000000fffff984 */ /* 0x000fe20000000800 */
[----:B------:R-:W-:Y:S01]  /*eb40*/  @!PT LDS RZ, [RZ] ;  /* 0x00000000fffff984 */ /* 0x000fe20000000800 */
[----:B------:R-:W-:Y:S01]  /*eb50*/  @!PT LDS RZ, [RZ] ;  /* 0x00000000fffff984 */ /* 0x000fe20000000800 */
[----:B------:R1:W-:Y:S01]  /*eb60*/  LDGSTS.E.BYPASS.LTC128B.128 [R206+0x4000], desc[UR20][R144.64] ;  /* 0x0400000090ce7fae */ /* 0x0003e2000b981a14 */
[C---:B------:R-:W-:Y:S02]  /*eb70*/  LEA R142, P1, R132.reuse, R143, 0x5 ;  /* 0x0000008f848e7211 */ /* 0x040fe400078228ff */
[----:B------:R-:W-:Y:S01]  /*eb80*/  LEA R140, P2, R143, R203, 0x1 ;  /* 0x000000cb8f8c7211 */ /* 0x000fe200078408ff */
[----:B------:R-:W-:Y:S01]  /*eb90*/  IMAD.X R135, R135, 0x1, R141, P0 ;  /* 0x0000000187877824 */ /* 0x000fe200000e068d */
[----:B------:R-:W-:Y:S02]  /*eba0*/  LEA.HI.X R133, R132, R141, R133, 0x5, P1 ;  /* 0x0000008d84857211 */ /* 0x000fe400008f2c85 */
        /* <DEDUP_REMOVED lines=8> */
[----:B------:R-:W0:Y:S01]  /*ec30*/  LDGDEPBAR ;  /* 0x00000000000079af */ /* 0x000e220000000000 */
[----:B------:R-:W-:Y:S05]  /*ec40*/  BRA `(.L_x_848) ;  /* 0x0000000800807947 */ /* 0x000fea0003800000 */
.L_x_847:
[----:B------:R-:W-:Y:S04]  /*ec50*/  DEPBAR.LE SB0, 0x0 ;  /* 0x000080000000791a */ /* 0x000fe80000000000 */
[----:B------:R-:W-:Y:S01]  /*ec60*/  BAR.SYNC.DEFER_BLOCKING 0x0 ;  /* 0x0000000000007b1d */ /* 0x000fe20000010000 */
[C---:B------:R-:W-:Y:S01]  /*ec70*/  IMAD.WIDE.U32 R234, R223.reuse, UR6, RZ ;  /* 0x00000006dfea7c25 */ /* 0x040fe2000f8e00ff */
[----:B------:R-:W-:Y:S02]  /*ec80*/  UIADD3 UR24, UPT, UPT, UR23, 0x76cf5d0a, URZ ;  /* 0x76cf5d0a17187890 */ /* 0x000fe4000fffe0ff */
[----:B------:R-:W-:Y:S01]  /*ec90*/  UIADD3 UR19, UPT, UPT, UR23, 0x32370b8f, URZ ;  /* 0x32370b8f17137890 */ /* 0x000fe2000fffe0ff */
[C---:B------:R-:W-:Y:S01]  /*eca0*/  IMAD R235, R223.reuse, UR7, R235 ;  /* 0x00000007dfeb7c24 */ /* 0x040fe2000f8e02eb */
[C---:B------:R-:W-:Y:S01]  /*ecb0*/  LEA R244, P3, R234.reuse, R201, 0x7 ;  /* 0x000000c9eaf47211 */ /* 0x040fe200078638ff */
[----:B------:R-:W-:Y:S01]  /*ecc0*/  UIADD3 UR18, UPT, UPT, UR23, -0x126145ec, URZ ;  /* 0xed9eba1417127890 */ /* 0x000fe2000fffe0ff */
[C---:B------:R-:W-:Y:S02]  /*ecd0*/  LEA R136, P0, R234.reuse, R213, 0x6 ;  /* 0x000000d5ea887211 */ /* 0x040fe400078030ff */
[--C-:B------:R-:W-:Y:S02]  /*ece0*/  LEA.HI.X R245, R234, R200, R235.reuse, 0x7, P3 ;  /* 0x000000c8eaf57211 */ /* 0x100fe400018f3ceb */
[----:B------:R-:W-:Y:S02]  /*ecf0*/  LEA R242, P2, R136, R201, 0x1 ;  /* 0x000000c988f27211 */ /* 0x000fe400078408ff */
[----:B------:R-:W-:Y:S01]  /*ed00*/  LEA.HI.X R237, R234, R214, R235, 0x6, P0 ;  /* 0x000000d6eaed7211 */ /* 0x000fe200000f34eb */
[----:B------:R-:W-:Y:S01]  /*ed10*/  IMAD.SHL.U32 R235, R223, 0x2, RZ ;  /* 0x00000002dfeb7824 */ /* 0x000fe200078e00ff */
[C---:B------:R-:W-:Y:S02]  /*ed20*/  IADD3 R138, P1, PT, R136.reuse, R213, RZ ;  /* 0x000000d5888a7210 */ /* 0x040fe40007f3e0ff */
[C---:B------:R-:W-:Y:S02]  /*ed30*/  LEA.HI.X R243, R136.reuse, R200, R237, 0x1, P2 ;  /* 0x000000c888f37211 */ /* 0x040fe400010f0ced */
[----:B------:R-:W-:Y:S01]  /*ed40*/  IADD3 R226, P0, PT, R136, R222, RZ ;  /* 0x000000de88e27210 */ /* 0x000fe20007f1e0ff */
[C---:B------:R-:W-:Y:S01]  /*ed50*/  IMAD.X R239, R237.reuse, 0x1, R214, P1 ;  /* 0x00000001edef7824 */ /* 0x040fe200008e06d6 */
[CC--:B------:R-:W-:Y:S01]  /*ed60*/  LEA R238, P1, R138.reuse, R201.reuse, 0x1 ;  /* 0x000000c98aee7211 */ /* 0x0c0fe200078208ff */
[----:B------:R-:W-:Y:S01]  /*ed70*/  @!PT LDS RZ, [RZ] ;  /* 0x00000000fffff984 */ /* 0x000fe20000000800 */
[----:B------:R-:W-:Y:S01]  /*ed80*/  @!PT LDS RZ, [RZ] ;  /* 0x00000000fffff984 */ /* 0x000fe20000000800 */
[----:B------:R-:W-:Y:S01]  /*ed90*/  @!PT LDS RZ, [RZ] ;  /* 0x00000000fffff984 */ /* 0x000fe20000000800 */
[----:B------:R-:W-:Y:S02]  /*eda0*/  LDGSTS.E.BYPASS.LTC128B.128 [R206+0x6000], desc[UR20][R244.64] ;  /* 0x06000000f4ce7fae */ /* 0x000fe4000b981a14 */
[----:B------:R-:W-:Y:S01]  /*edb0*/  IMAD.X R241, R237, 0x1, R219, P0 ;  /* 0x00000001edf17824 */ /* 0x000fe200000e06db */
[-C--:B------:R-:W-:Y:S02]  /*edc0*/  LEA.HI.X R239, R138, R200.reuse, R239, 0x1, P1 ;  /* 0x000000c88aef7211 */ /* 0x080fe400008f0cef */
[C---:B------:R-:W-:Y:S02]  /*edd0*/  LEA R236, P0, R226.reuse, R201, 0x1 ;  /* 0x000000c9e2ec7211 */ /* 0x040fe400078008ff */
[----:B------:R-:W-:Y:S01]  /*ede0*/  LOP3.LUT R136, R235, UR23, R231, 0x96, !PT ;  /* 0x00000017eb887c12 */ /* 0x000fe2000f8e96e7 */
[----:B------:R1:W-:Y:S01]  /*edf0*/  LDGSTS.E.BYPASS.LTC128B.128 [R206+0x6800], desc[UR20][R242.64] ;  /* 0x06800000f2ce7fae */ /* 0x0003e2000b981a14 */
[----:B------:R-:W-:Y:S03]  /*ee00*/  LEA.HI.X R237, R226, R200, R241, 0x1, P0 ;  /* 0x000000c8e2ed7211 */ /* 0x000fe600000f0cf1 */
[----:B------:R-:W-:Y:S01]  /*ee10*/  IMAD.WIDE.U32 R240, R136, -0x326172a9, RZ ;  /* 0xcd9e8d5788f07825 */ /* 0x000fe200078e00ff */
[----:B------:R-:W-:Y:S03]  /*ee20*/  ISETP.NE.AND P0, PT, R223, RZ, PT ;  /* 0x000000ffdf00720c */ /* 0x000fe60003f05270 */
[----:B------:R2:W-:Y:S01]  /*ee30*/  LDGSTS.E.BYPASS.LTC128B.128 [R206+0x7000], desc[UR20][R238.64] ;  /* 0x07000000eece7fae */ /* 0x0005e2000b981a14 */
[C---:B------:R-:W-:Y:S02]  /*ee40*/  LOP3.LUT R138, R241.reuse, R218, RZ, 0x3c, !PT ;  /* 0x000000daf18a7212 */ /* 0x040fe400078e3cff */
[----:B------:R-:W-:Y:S05]  /*ee50*/  LOP3.LUT R136, R241, R216, RZ, 0x3c, !PT ;  /* 0x000000d8f1887212 */ /* 0x000fea00078e3cff */
[----:B------:R3:W-:Y:S08]  /*ee60*/  LDGSTS.E.BYPASS.LTC128B.128 [R206+0x7800], desc[UR20][R236.64] ;  /* 0x07800000ecce7fae */ /* 0x0007f0000b981a14 */
[----:B------:R-:W-:Y:S01]  /*ee70*/  LDSM.16.M88.4 R132, [R190] ;  /* 0x00000000be84783b */ /* 0x000fe20000000200 */
[C---:B-1----:R-:W-:Y:S02]  /*ee80*/  LOP3.LUT R242, R240.reuse, R217, RZ, 0x3c, !PT ;  /* 0x000000d9f0f27212 */ /* 0x042fe400078e3cff */
[----:B------:R-:W-:Y:S05]  /*ee90*/  LOP3.LUT R240, R240, R215, RZ, 0x3c, !PT ;  /* 0x000000d7f0f07212 */ /* 0x000fea00078e3cff */
[----:B------:R-:W1:Y:S01]  /*eea0*/  LDSM.16.M88.4 R140, [R189+UR5+0x4000] ;  /* 0x00400005bd8c783b */ /* 0x000e620008000200 */
[----:B------:R-:W-:Y:S04]  /*eeb0*/  IMAD.WIDE.U32 R242, R242, -0x2daee0ad, RZ ;  /* 0xd2511f53f2f27825 */ /* 0x000fe800078e00ff */
[----:B--2---:R-:W-:Y:S03]  /*eec0*/  IMAD.WIDE.U32 R238, R136, -0x2daee0ad, RZ ;  /* 0xd2511f5388ee7825 */ /* 0x004fe600078e00ff */
[----:B------:R-:W2:Y:S01]  /*eed0*/  LDSM.16.M88.4 R144, [R190+0x2000] ;  /* 0x00200000be90783b */ /* 0x000ea20000000200 */
[----:B------:R-:W-:Y:S01]  /*eee0*/  IMAD.WIDE.U32 R240, R240, -0x2daee0ad, RZ ;  /* 0xd2511f53f0f07825 */ /* 0x000fe200078e00ff */
[----:B------:R-:W-:Y:S03]  /*eef0*/  LOP3.LUT R136, R210, UR24, R239, 0x96, !PT ;  /* 0x00000018d2887c12 */ /* 0x000fe6000f8e96ef */
[----:B---3--:R-:W-:Y:S01]  /*ef00*/  IMAD.WIDE.U32 R236, R138, -0x2daee0ad, RZ ;  /* 0xd2511f538aec7825 */ /* 0x008fe200078e00ff */
[----:B------:R-:W-:Y:S02]  /*ef10*/  LOP3.LUT R238, R238, UR19, R241, 0x96, !PT ;  /* 0x00000013eeee7c12 */ /* 0x000fe4000f8e96f1 */
[----:B------:R-:W3:Y:S02]  /*ef20*/  LDSM.16.M88.4 R148, [R189+UR5+0x4800] ;  /* 0x00480005bd94783b */ /* 0x000ee40008000200 */
[----:B------:R-:W-:Y:S01]  /*ef30*/  LOP3.LUT R138, R228, UR24, R237, 0x96, !PT ;  /* 0x00000018e48a7c12 */ /* 0x000fe2000f8e96ed */
[----:B------:R-:W-:Y:S01]  /*ef40*/  IMAD.WIDE.U32 R238, R238, -0x326172a9, RZ ;  /* 0xcd9e8d57eeee7825 */ /* 0x000fe200078e00ff */
[----:B------:R-:W-:Y:S03]  /*ef50*/  LOP3.LUT R236, R236, UR19, R243, 0x96, !PT ;  /* 0x00000013ecec7c12 */ /* 0x000fe6000f8e96f3 */
[----:B------:R-:W-:Y:S01]  /*ef60*/  IMAD.WIDE.U32 R246, R138, -0x326172a9, RZ ;  /* 0xcd9e8d578af67825 */ /* 0x000fe200078e00ff */
[----:B------:R-:W0:Y:S03]  /*ef70*/  LDGDEPBAR ;  /* 0x00000000000079af */ /* 0x000e260000000000 */
[----:B------:R-:W-:Y:S05]  /*ef80*/  IMAD.WIDE.U32 R236, R236, -0x326172a9, RZ ;  /* 0xcd9e8d57ecec7825 */ /* 0x000fea00078e00ff */
[----:B------:R-:W4:Y:S01]  /*ef90*/  LDSM.16.M88.4 R152, [R189+UR5+0x5000] ;  /* 0x00500005bd98783b */ /* 0x000f220008000200 */
[----:B------:R-:W-:Y:S05]  /*efa0*/  LOP3.LUT R244, R220, UR11, R247, 0x96, !PT ;  /* 0x0000000bdcf47c12 */ /* 0x000fea000f8e96f7 */
[----:B------:R-:W-:Y:S02]  /*efb0*/  IMAD.WIDE.U32 R244, R244, -0x2daee0ad, RZ ;  /* 0xd2511f53f4f47825 */ /* 0x000fe400078e00ff */
[----:B------:R-:W5:Y:S01]  /*efc0*/  LDSM.16.M88.4 R156, [R189+UR5+0x5800] ;  /* 0x00580005bd9c783b */ /* 0x000f620008000200 */
        /* <DEDUP_REMOVED lines=12> */
[-C--:B------:R-:W-:Y:S08]  /*f090*/  HMMA.16816.F32 R28, R144, R150.reuse, RZ ;  /* 0x00000096901c723c */ /* 0x080ff000000018ff */
[C---:B------:R-:W-:Y:S01]  /*f0a0*/  HMMA.16816.F32 R32, R132.reuse, R150, RZ ;  /* 0x000000968420723c */ /* 0x040fe200000018ff */
[----:B------:R-:W-:Y:S07]  /*f0b0*/  LDSM.16.M88.4 R148, [R183+0x4000] ;  /* 0x00400000b794783b */ /* 0x000fee0000000200 */
[-C--:B----4-:R-:W-:Y:S08]  /*f0c0*/  HMMA.16816.F32 R36, R132, R152.reuse, RZ ;  /* 0x000000988424723c */ /* 0x090ff000000018ff */
[C---:B------:R-:W-:Y:S08]  /*f0d0*/  HMMA.16816.F32 R40, R144.reuse, R152, RZ ;  /* 0x000000989028723c */ /* 0x040ff000000018ff */
[-C--:B------:R-:W-:Y:S08]  /*f0e0*/  HMMA.16816.F32 R44, R144, R154.reuse, RZ ;  /* 0x0000009a902c723c */ /* 0x080ff000000018ff */
[C---:B------:R-:W-:Y:S01]  /*f0f0*/  HMMA.16816.F32 R48, R132.reuse, R154, RZ ;  /* 0x0000009a8430723c */ /* 0x040fe200000018ff */
[----:B------:R-:W-:Y:S07]  /*f100*/  LDSM.16.M88.4 R152, [R187+0x2000] ;  /* 0x00200000bb98783b */ /* 0x000fee0000000200 */
[-C--:B-----5:R-:W-:Y:S08]  /*f110*/  HMMA.16816.F32 R52, R132, R156.reuse, RZ ;  /* 0x0000009c8434723c */ /* 0x0a0ff000000018ff */
[C---:B------:R-:W-:Y:S08]  /*f120*/  HMMA.16816.F32 R56, R144.reuse, R156, RZ ;  /* 0x0000009c9038723c */ /* 0x040ff000000018ff */
[-C--:B------:R-:W-:Y:S01]  /*f130*/  HMMA.16816.F32 R60, R144, R158.reuse, RZ ;  /* 0x0000009e903c723c */ /* 0x080fe200000018ff */
[----:B------:R-:W-:Y:S07]  /*f140*/  LDSM.16.M88.4 R144, [R187] ;  /* 0x00000000bb90783b */ /* 0x000fee0000000200 */
[----:B------:R-:W-:Y:S01]  /*f150*/  HMMA.16816.F32 R64, R132, R158, RZ ;  /* 0x0000009e8440723c */ /* 0x000fe200000018ff */
[----:B------:R-:W4:Y:S07]  /*f160*/  LDSM.16.M88.4 R132, [R184+0x5800] ;  /* 0x00580000b884783b */ /* 0x000f2e0000000200 */
[-C--:B-1----:R-:W-:Y:S01]  /*f170*/  HMMA.16816.F32 R4, R160, R164.reuse, R4 ;  /* 0x000000a4a004723c */ /* 0x082fe20000001804 */
[----:B------:R-:W1:Y:S07]  /*f180*/  LDSM.16.M88.4 R156, [R183+0x4800] ;  /* 0x00480000b79c783b */ /* 0x000e6e0000000200 */
[C---:B--2---:R-:W-:Y:S08]  /*f190*/  HMMA.16816.F32 R8, R168.reuse, R164, R8 ;  /* 0x000000a4a808723c */ /* 0x044ff00000001808 */
        /* <DEDUP_REMOVED lines=15> */
[-C--:B------:R-:W-:Y:S01]  /*f290*/  HMMA.16816.F32 R60, R168, R134.reuse, R60 ;  /* 0x00000086a83c723c */ /* 0x080fe2000000183c */
[----:B------:R-:W-:Y:S07]  /*f2a0*/  LDSM.16.M88.4 R168, [R186+0x2000] ;  /* 0x00200000baa8783b */ /* 0x000fee0000000200 */
[----:B------:R-:W-:Y:S01]  /*f2b0*/  HMMA.16816.F32 R64, R160, R134, R64 ;  /* 0x00000086a040723c */ /* 0x000fe20000001840 */
[----:B------:R-:W3:Y:S07]  /*f2c0*/  LDSM.16.M88.4 R132, [R183+0x5800] ;  /* 0x00580000b784783b */ /* 0x000eee0000000200 */
[-C--:B------:R-:W-:Y:S01]  /*f2d0*/  HMMA.16816.F32 R4, R144, R148.reuse, R4 ;  /* 0x000000949004723c */ /* 0x080fe20000001804 */
[----:B------:R-:W4:Y:S07]  /*f2e0*/  LDSM.16.M88.4 R160, [R182+0x4000] ;  /* 0x00400000b6a0783b */ /* 0x000f2e0000000200 */
[C---:B------:R-:W-:Y:S08]  /*f2f0*/  HMMA.16816.F32 R8, R152.reuse, R148, R8 ;  /* 0x000000949808723c */ /* 0x040ff00000001808 */
[-C--:B------:R-:W-:Y:S08]  /*f300*/  HMMA.16816.F32 R12, R152, R150.reuse, R12 ;  /* 0x00000096980c723c */ /* 0x080ff0000000180c */
[C---:B------:R-:W-:Y:S01]  /*f310*/  HMMA.16816.F32 R16, R144.reuse, R150, R16 ;  /* 0x000000969010723c */ /* 0x040fe20000001810 */
[----:B------:R-:W5:Y:S01]  /*f320*/  LDSM.16.M88.4 R148, [R182+0x5800] ;  /* 0x00580000b694783b */ /* 0x000f620000000200 */
[----:B------:R-:W-:Y:S06]  /*f330*/  DEPBAR.LE SB0, 0x0 ;  /* 0x000080000000791a */ /* 0x000fec0000000000 */
[-C--:B-1----:R-:W-:Y:S01]  /*f340*/  HMMA.16816.F32 R20, R144, R156.reuse, R20 ;  /* 0x0000009c9014723c */ /* 0x082fe20000001814 */
[----:B------:R-:W-:Y:S07]  /*f350*/  BAR.SYNC.DEFER_BLOCKING 0x0 ;  /* 0x0000000000007b1d */ /* 0x000fee0000010000 */
[C---:B------:R-:W-:Y:S08]  /*f360*/  HMMA.16816.F32 R24, R152.reuse, R156, R24 ;  /* 0x0000009c9818723c */ /* 0x040ff00000001818 */
[-C--:B------:R-:W-:Y:S08]  /*f370*/  HMMA.16816.F32 R28, R152, R158.reuse, R28 ;  /* 0x0000009e981c723c */ /* 0x080ff0000000181c */
[C---:B------:R-:W-:Y:S08]  /*f380*/  HMMA.16816.F32 R32, R144.reuse, R158, R32 ;  /* 0x0000009e9020723c */ /* 0x040ff00000001820 */
[-C--:B--2---:R-:W-:Y:S08]  /*f390*/  HMMA.16816.F32 R36, R144, R164.reuse, R36 ;  /* 0x000000a49024723c */ /* 0x084ff00000001824 */
[C---:B------:R-:W-:Y:S08]  /*f3a0*/  HMMA.16816.F32 R40, R152.reuse, R164, R40 ;  /* 0x000000a49828723c */ /* 0x040ff00000001828 */
[-C--:B------:R-:W-:Y:S08]  /*f3b0*/  HMMA.16816.F32 R44, R152, R166.reuse, R44 ;  /* 0x000000a6982c723c */ /* 0x080ff0000000182c */
[C---:B------:R-:W-:Y:S08]  /*f3c0*/  HMMA.16816.F32 R48, R144.reuse, R166, R48 ;  /* 0x000000a69030723c */ /* 0x040ff00000001830 */
[-C--:B---3--:R-:W-:Y:S08]  /*f3d0*/  HMMA.16816.F32 R52, R144, R132.reuse, R52 ;  /* 0x000000849034723c */ /* 0x088ff00000001834 */
[C---:B------:R-:W-:Y:S08]  /*f3e0*/  HMMA.16816.F32 R56, R152.reuse, R132, R56 ;  /* 0x000000849838723c */ /* 0x040ff00000001838 */
[-C--:B------:R-:W-:Y:S08]  /*f3f0*/  HMMA.16816.F32 R60, R152, R134.reuse, R60 ;  /* 0x00000086983c723c */ /* 0x080ff0000000183c */
[----:B------:R-:W-:Y:S08]  /*f400*/  HMMA.16816.F32 R64, R144, R134, R64 ;  /* 0x000000869040723c */ /* 0x000ff00000001840 */
[-C--:B----4-:R-:W-:Y:S08]  /*f410*/  HMMA.16816.F32 R4, R140, R160.reuse, R4 ;  /* 0x000000a08c04723c */ /* 0x090ff00000001804 */
[C---:B------:R-:W-:Y:S08]  /*f420*/  HMMA.16816.F32 R8, R168.reuse, R160, R8 ;  /* 0x000000a0a808723c */ /* 0x040ff00000001808 */
[-C--:B------:R-:W-:Y:S03]  /*f430*/  HMMA.16816.F32 R12, R168, R162.reuse, R12 ;  /* 0x000000a2a80c723c */ /* 0x080fe6000000180c */
[----:B------:R-:W-:Y:S02]  /*f440*/  FMNMX3.FTZ R232, R3, R4, R5, !PT ;  /* 0x0000000403e87276 */ /* 0x000fe40007810005 */
[----:B------:R-:W-:Y:S03]  /*f450*/  FMNMX3.FTZ R226, R2, R6, R7, !PT ;  /* 0x0000000602e27276 */ /* 0x000fe60007810007 */
[C---:B------:R-:W-:Y:S08]  /*f460*/  HMMA.16816.F32 R16, R140.reuse, R162, R16 ;  /* 0x000000a28c10723c */ /* 0x040ff00000001810 */
[-C--:B------:R-:W-:Y:S08]  /*f470*/  HMMA.16816.F32 R20, R140, R172.reuse, R20 ;  /* 0x000000ac8c14723c */ /* 0x080ff00000001814 */
[C---:B------:R-:W-:Y:S04]  /*f480*/  HMMA.16816.F32 R24, R168.reuse, R172, R24 ;  /* 0x000000aca818723c */ /* 0x040fe80000001818 */
[----:B------:R-:W-:Y:S02]  /*f490*/  FMNMX3.FTZ R234, R232, R16, R17, !PT ;  /* 0x00000010e8ea7276 */ /* 0x000fe40007810011 */
[----:B------:R-:W-:Y:S02]  /*f4a0*/  FMNMX3.FTZ R232, R226, R18, R19, !PT ;  /* 0x00000012e2e87276 */ /* 0x000fe40007810013 */
        /* <DEDUP_REMOVED lines=10> */
[----:B------:R-:W-:Y:S02]  /*f550*/  FMNMX3.FTZ R232, R232, R38, R39, !PT ;  /* 0x00000026e8e87276 */ /* 0x000fe40007810027 */
[----:B------:R-:W-:Y:S01]  /*f560*/  LOP3.LUT R226, R246, UR10, R237, 0x96, !PT ;  /* 0x0000000af6e27c12 */ /* 0x000fe2000f8e96ed */
[C---:B------:R-:W-:Y:S04]  /*f570*/  HMMA.16816.F32 R48, R140.reuse, R178, R48 ;  /* 0x000000b28c30723c */ /* 0x040fe80000001830 */
[----:B------:R-:W-:Y:S04]  /*f580*/  IMAD.WIDE.U32 R246, R136, -0x326172a9, RZ ;  /* 0xcd9e8d5788f67825 */ /* 0x000fe800078e00ff */
[-C--:B-----5:R-:W-:Y:S08]  /*f590*/  HMMA.16816.F32 R52, R140, R148.reuse, R52 ;  /* 0x000000948c34723c */ /* 0x0a0ff00000001834 */
[C---:B------:R-:W-:Y:S04]  /*f5a0*/  HMMA.16816.F32 R56, R168.reuse, R148, R56 ;  /* 0x00000094a838723c */ /* 0x040fe80000001838 */
[----:B------:R-:W-:Y:S02]  /*f5b0*/  FMNMX3.FTZ R138, R138, R48, R49, !PT ;  /* 0x000000308a8a7276 */ /* 0x000fe40007810031 */
[----:B------:R-:W-:Y:S02]  /*f5c0*/  FMNMX3.FTZ R136, R232, R50, R51, !PT ;  /* 0x00000032e8887276 */ /* 0x000fe40007810033 */
[-C--:B------:R-:W-:Y:S03]  /*f5d0*/  HMMA.16816.F32 R60, R168, R150.reuse, R60 ;  /* 0x00000096a83c723c */ /* 0x080fe6000000183c */
[----:B------:R-:W-:Y:S02]  /*f5e0*/  FMNMX3.FTZ R232, R138, R52, R53, !PT ;  /* 0x000000348ae87276 */ /* 0x000fe40007810035 */
[----:B------:R-:W-:Y:S03]  /*f5f0*/  FMNMX3.FTZ R138, R136, R54, R55, !PT ;  /* 0x00000036888a7276 */ /* 0x000fe60007810037 */
[----:B------:R-:W-:Y:S11]  /*f600*/  HMMA.16816.F32 R64, R140, R150, R64 ;  /* 0x000000968c40723c */ /* 0x000ff60000001840 */
[----:B------:R-:W-:Y:S08]  /*f610*/  @!UPT UIADD3 URZ, UPT, UPT, URZ, URZ, URZ ;  /* 0x000000fffffff290 */ /* 0x000ff0000fffe0ff */
[----:B------:R-:W-:Y:S02]  /*f620*/  FMNMX3.FTZ R136, R232, R64, R65, !PT ;  /* 0x00000040e8887276 */ /* 0x000fe40007810041 */
[----:B------:R-:W-:Y:S01]  /*f630*/  FMNMX3.FTZ R138, R138, R66, R67, !PT ;  /* 0x000000428a8a7276 */ /* 0x000fe20007810043 */
[----:B------:R-:W-:Y:S06]  /*f640*/  @P0 BRA `(.L_x_849) ;  /* 0xfffffff4000c0947 */ /* 0x000fec000383ffff */
.L_x_848:
[----:B------:R-:W-:Y:S01]  /*f650*/  FMNMX3.FTZ R134, R137, R8, R9, !PT ;  /* 0x0000000889867276 */ /* 0x000fe20007810009 */
[----:B------:R-:W-:Y:S01]  /*f660*/  UIADD3 UR12, UPT, UPT, UR23, 0x646e171e, URZ ;  /* 0x646e171e170c7890 */ /* 0x000fe2000fffe0ff */
[----:B-1----:R-:W-:Y:S01]  /*f670*/  FMNMX3.FTZ R133, R0, R10, R11, !PT ;  /* 0x0000000a00857276 */ /* 0x002fe2000781000b */
[----:B------:R-:W-:Y:S01]  /*f680*/  IMAD.WIDE.U32 R172, R226, -0x2daee0ad, RZ ;  /* 0xd2511f53e2ac7825 */ /* 0x000fe200078e00ff */
[----:B------:R-:W-:Y:S01]  /*f690*/  FMNMX3.FTZ R134, R134, R12, R13, !PT ;  /* 0x0000000c86867276 */ /* 0x000fe2000781000d */
[----:B------:R-:W-:Y:S01]  /*f6a0*/  UIADD3 UR13, UPT, UPT, UR23, -0x56f99767, URZ ;  /* 0xa9066899170d7890 */ /* 0x000fe2000fffe0ff */
        /* <DEDUP_REMOVED lines=14> */
[----:B------:R-:W-:Y:S02]  /*f790*/  LOP3.LUT R133, R244, UR13, R173, 0x96, !PT ;  /* 0x0000000df4857c12 */ /* 0x000fe4000f8e96ad */
[----:B------:R-:W-:Y:S02]  /*f7a0*/  FMNMX3.FTZ R140, R134, R56, R57, !PT ;  /* 0x00000038868c7276 */ /* 0x000fe40007810039 */
[----:B------:R-:W-:Y:S01]  /*f7b0*/  FMNMX3.FTZ R132, R132, R58, R59, !PT ;  /* 0x0000003a84847276 */ /* 0x000fe2000781003b */
[----:B------:R-:W-:Y:S01]  /*f7c0*/  IMAD.WIDE.U32 R144, R133, -0x326172a9, RZ ;  /* 0xcd9e8d5785907825 */ /* 0x000fe200078e00ff */
[----:B------:R-:W-:Y:S02]  /*f7d0*/  FMNMX3.FTZ R134, R140, R60, R61, !PT ;  /* 0x0000003c8c867276 */ /* 0x000fe4000781003d */
[----:B------:R-:W-:Y:S01]  /*f7e0*/  FMNMX3.FTZ R133, R132, R62, R63, !PT ;  /* 0x0000003e84857276 */ /* 0x000fe2000781003f */
[----:B------:R-:W-:Y:S01]  /*f7f0*/  IMAD.MOV.U32 R148, RZ, RZ, R144 ;  /* 0x000000ffff947224 */ /* 0x000fe200078e0090 */
[----:B-1----:R-:W-:Y:S01]  /*f800*/  FMNMX.FTZ R135, R138, R135, !PT ;  /* 0x000000878a877209 */ /* 0x002fe20007810000 */
[----:B------:R-:W1:Y:S01]  /*f810*/  SHFL.BFLY PT, R147, R134, 0x2, 0x1f ;  /* 0x0c401f0086937f89 */ /* 0x000e6200000e0000 */
[----:B--2---:R-:W-:Y:S02]  /*f820*/  FMNMX.FTZ R136, R136, R141, !PT ;  /* 0x0000008d88887209 */ /* 0x004fe40007810000 */
[----:B------:R-:W-:Y:S05]  /*f830*/  LOP3.LUT R170, R246, UR10, R239, 0x96, !PT ;  /* 0x0000000af6aa7c12 */ /* 0x000fea000f8e96ef */
[----:B------:R-:W2:Y:S01]  /*f840*/  SHFL.BFLY PT, R138, R133, 0x2, 0x1f ;  /* 0x0c401f00858a7f89 */ /* 0x000ea200000e0000 */
[----:B------:R-:W-:Y:S02]  /*f850*/  LOP3.LUT R176, R242, UR18, R245, 0x96, !PT ;  /* 0x00000012f2b07c12 */ /* 0x000fe4000f8e96f5 */
[----:B------:R-:W-:Y:S05]  /*f860*/  LOP3.LUT R174, R240, UR18, R153, 0x96, !PT ;  /* 0x00000012f0ae7c12 */ /* 0x000fea000f8e9699 */
[----:B------:R-:W3:Y:S01]  /*f870*/  SHFL.BFLY PT, R141, R136, 0x1, 0x1f ;  /* 0x0c201f00888d7f89 */ /* 0x000ee200000e0000 */
[----:B------:R-:W-:Y:S01]  /*f880*/  PRMT R149, R144, 0x7773, RZ ;  /* 0x0000777390957816 */ /* 0x000fe200000000ff */
[----:B------:R-:W-:Y:S01]  /*f890*/  IMAD.WIDE.U32 R170, R170, -0x2daee0ad, RZ ;  /* 0xd2511f53aaaa7825 */ /* 0x000fe200078e00ff */
[C---:B------:R-:W-:Y:S05]  /*f8a0*/  PRMT R140, R144.reuse, 0x7772, RZ ;  /* 0x00007772908c7816 */ /* 0x040fea00000000ff */
[----:B------:R-:W4:Y:S01]  /*f8b0*/  SHFL.BFLY PT, R132, R135, 0x1, 0x1f ;  /* 0x0c201f0087847f89 */ /* 0x000f2200000e0000 */
[----:B------:R-:W-:Y:S01]  /*f8c0*/  PRMT R143, R144, 0x7771, RZ ;  /* 0x00007771908f7816 */ /* 0x000fe200000000ff */
[----:B------:R-:W-:Y:S01]  /*f8d0*/  IMAD.WIDE.U32 R176, R176, -0x326172a9, RZ ;  /* 0xcd9e8d57b0b07825 */ /* 0x000fe200078e00ff */
[----:B------:R-:W-:Y:S02]  /*f8e0*/  LOP3.LUT R152, R152, UR13, R171, 0x96, !PT ;  /* 0x0000000d98987c12 */ /* 0x000fe4000f8e96ab */
[----:B------:R-:W-:Y:S01]  /*f8f0*/  PRMT R140, R140, 0x5410, R149 ;  /* 0x000054108c8c7816 */ /* 0x000fe20000000095 */
[----:B------:R-:W-:Y:S01]  /*f900*/  IMAD.WIDE.U32 R174, R174, -0x326172a9, RZ ;  /* 0xcd9e8d57aeae7825 */ /* 0x000fe200078e00ff */
[----:B------:R-:W-:Y:S02]  /*f910*/  LOP3.LUT R144, R176, UR8, R145, 0x96, !PT ;  /* 0x00000008b0907c12 */ /* 0x000fe4000f8e9691 */
[----:B------:R-:W-:Y:S01]  /*f920*/  LOP3.LUT R148, R148, 0xff, RZ, 0xc0, !PT ;  /* 0x000000ff94947812 */ /* 0x000fe200078ec0ff */
[----:B------:R-:W-:Y:S01]  /*f930*/  IMAD.WIDE.U32 R152, R152, -0x326172a9, RZ ;  /* 0xcd9e8d5798987825 */ /* 0x000fe200078e00ff */
[----:B------:R-:W-:Y:S02]  /*f940*/  PRMT R149, R144, 0x7632, R149 ;  /* 0x0000763290957816 */ /* 0x000fe40000000095 */
[----:B-1----:R-:W-:Y:S01]  /*f950*/  FMNMX.FTZ R134, R134, R147, !PT ;  /* 0x0000009386867209 */ /* 0x002fe20007810000 */
[----:B------:R-:W-:Y:S01]  /*f960*/  IMAD.MOV.U32 R146, RZ, RZ, R152 ;  /* 0x000000ffff927224 */ /* 0x000fe200078e0098 */
[----:B------:R-:W-:Y:S02]  /*f970*/  PRMT R145, R152, 0x7773, RZ ;  /* 0x0000777398917816 */ /* 0x000fe400000000ff */
[----:B--2---:R-:W-:Y:S01]  /*f980*/  FMNMX.FTZ R138, R133, R138, !PT ;  /* 0x0000008a858a7209 */ /* 0x004fe20007810000 */
[----:B------:R-:W1:Y:S01]  /*f990*/  SHFL.BFLY PT, R147, R134, 0x1, 0x1f ;  /* 0x0c201f0086937f89 */ /* 0x000e6200000e0000 */
[----:B------:R-:W-:Y:S02]  /*f9a0*/  LOP3.LUT R146, R146, 0xff, RZ, 0xc0, !PT ;  /* 0x000000ff92927812 */ /* 0x000fe400078ec0ff */
[----:B---3--:R-:W-:Y:S05]  /*f9b0*/  FMNMX.FTZ R136, R136, R141, !PT ;  /* 0x0000008d88887209 */ /* 0x008fea0007810000 */
[----:B------:R-:W2:Y:S01]  /*f9c0*/  SHFL.BFLY PT, R133, R138, 0x1, 0x1f ;  /* 0x0c201f008a857f89 */ /* 0x000ea200000e0000 */
[----:B------:R-:W-:Y:S02]  /*f9d0*/  PRMT R150, R152, 0x7772, RZ ;  /* 0x0000777298967816 */ /* 0x000fe400000000ff */
[----:B----4-:R-:W-:Y:S01]  /*f9e0*/  FMNMX.FTZ R135, R135, R132, !PT ;  /* 0x0000008487877209 */ /* 0x010fe20007810000 */
[C---:B------:R-:W-:Y:S01]  /*f9f0*/  FMUL.FTZ R168, R136.reuse, UR4 ;  /* 0x0000000488a87c20 */ /* 0x040fe20008410000 */
[C---:B------:R-:W-:Y:S01]  /*fa00*/  FSETP.NEU.FTZ.AND P0, PT, R136.reuse, -INF , PT ;  /* 0xff8000008800780b */ /* 0x040fe20003f1d000 */
[----:B------:R-:W-:Y:S01]  /*fa10*/  FADD.FTZ R3, -R136, R3 ;  /* 0x0000000388037221 */ /* 0x000fe20000010100 */
[----:B------:R-:W-:Y:S01]  /*fa20*/  PRMT R151, R152, 0x7771, RZ ;  /* 0x0000777198977816 */ /* 0x000fe200000000ff */
[C---:B------:R-:W-:Y:S01]  /*fa30*/  FMUL.FTZ R169, R135.reuse, UR4 ;  /* 0x0000000487a97c20 */ /* 0x040fe20008410000 */
[----:B------:R-:W-:Y:S01]  /*fa40*/  FSEL R168, R168, RZ, P0 ;  /* 0x000000ffa8a87208 */ /* 0x000fe20000000000 */
[----:B------:R-:W-:Y:S01]  /*fa50*/  FADD.FTZ R2, -R135, R2 ;  /* 0x0000000287027221 */ /* 0x000fe20000010100 */
[----:B------:R-:W-:Y:S01]  /*fa60*/  PRMT R151, R146, 0x5410, R151 ;  /* 0x0000541092977816 */ /* 0x000fe20000000097 */
[----:B------:R-:W-:Y:S01]  /*fa70*/  FMUL.FTZ R132, R3, UR4 ;  /* 0x0000000403847c20 */ /* 0x000fe20008410000 */
[----:B------:R-:W-:Y:S01]  /*fa80*/  PRMT R150, R150, 0x5410, R145 ;  /* 0x0000541096967816 */ /* 0x000fe20000000091 */
[--C-:B------:R-:W-:Y:S01]  /*fa90*/  FFMA.FTZ R152, R16, UR4, -R168.reuse ;  /* 0x0000000410987c23 */ /* 0x100fe200080108a8 */
[----:B------:R-:W-:Y:S01]  /*faa0*/  FSETP.NEU.FTZ.AND P0, PT, R135, -INF , PT ;  /* 0xff8000008700780b */ /* 0x000fe20003f1d000 */
[--C-:B------:R-:W-:Y:S01]  /*fab0*/  FFMA.FTZ R157, R4, UR4, -R168.reuse ;  /* 0x00000004049d7c23 */ /* 0x100fe200080108a8 */
[C---:B------:R-:W-:Y:S01]  /*fac0*/  LOP3.LUT R146, R144.reuse, 0xff, RZ, 0xc0, !PT ;  /* 0x000000ff90927812 */ /* 0x040fe200078ec0ff */
[----:B------:R-:W-:Y:S01]  /*fad0*/  FFMA.FTZ R154, R5, UR4, -R168 ;  /* 0x00000004059a7c23 */ /* 0x000fe200080108a8 */
[----:B------:R-:W-:Y:S01]  /*fae0*/  LOP3.LUT R145, R144, 0xffff, RZ, 0xc0, !PT ;  /* 0x0000ffff90917812 */ /* 0x000fe200078ec0ff */
[----:B------:R-:W-:Y:S01]  /*faf0*/  MUFU.EX2 R152, R152 ;  /* 0x0000009800987308 */ /* 0x000fe20000000800 */
[----:B------:R-:W-:Y:S01]  /*fb00*/  SHF.R.U32.HI R144, RZ, 0x18, R144 ;  /* 0x00000018ff907819 */ /* 0x000fe20000011690 */
[----:B------:R-:W-:Y:S01]  /*fb10*/  FMUL.FTZ R3, R2, UR4 ;  /* 0x0000000402037c20 */ /* 0x000fe20008410000 */
[----:B------:R-:W-:Y:S07]  /*fb20*/  LOP3.LUT R149, R149, 0xff, RZ, 0xc0, !PT ;  /* 0x000000ff95957812 */ /* 0x000fee00078ec0ff */
[----:B------:R-:W-:Y:S01]  /*fb30*/  MUFU.EX2 R157, R157 ;  /* 0x0000009d009d7308 */ /* 0x000fe20000000800 */
[----:B------:R-:W-:Y:S01]  /*fb40*/  LOP3.LUT R142, R174, UR8, R153, 0x96, !PT ;  /* 0x00000008ae8e7c12 */ /* 0x000fe2000f8e9699 */
[--C-:B------:R-:W-:Y:S01]  /*fb50*/  FFMA.FTZ R153, R17, UR4, -R168.reuse ;  /* 0x0000000411997c23 */ /* 0x100fe200080108a8 */
[----:B------:R-:W-:Y:S07]  /*fb60*/  FSEL R169, R169, RZ, P0 ;  /* 0x000000ffa9a97208 */ /* 0x000fee0000000000 */
[----:B------:R-:W-:Y:S01]  /*fb70*/  MUFU.EX2 R154, R154 ;  /* 0x0000009a009a7308 */ /* 0x000fe20000000800 */
[----:B------:R-:W-:Y:S01]  /*fb80*/  SHF.R.U32.HI R145, RZ, 0x8, R145 ;  /* 0x00000008ff917819 */ /* 0x000fe20000011691 */
[----:B------:R-:W-:Y:S01]  /*fb90*/  FFMA.FTZ R245, R52, UR4, -R168 ;  /* 0x0000000434f57c23 */ /* 0x000fe200080108a8 */
[----:B------:R-:W-:Y:S01]  /*fba0*/  PRMT R141, R149, 0x5410, R144 ;  /* 0x00005410958d7816 */ /* 0x000fe20000000090 */
[--C-:B------:R-:W-:Y:S01]  /*fbb0*/  FFMA.FTZ R155, R19, UR4, -R169.reuse ;  /* 0x00000004139b7c23 */ /* 0x100fe200080108a9 */
[----:B-1----:R-:W-:Y:S01]  /*fbc0*/  FMNMX.FTZ R134, R134, R147, !PT ;  /* 0x0000009386867209 */ /* 0x002fe20007810000 */
[--C-:B------:R-:W-:Y:S01]  /*fbd0*/  FFMA.FTZ R158, R6, UR4, -R169.reuse ;  /* 0x00000004069e7c23 */ /* 0x100fe200080108a9 */
[----:B------:R-:W-:Y:S01]  /*fbe0*/  LOP3.LUT R144, R142, 0xffff, RZ, 0xc0, !PT ;  /* 0x0000ffff8e907812 */ /* 0x000fe200078ec0ff */
[--C-:B------:R-:W-:Y:S01]  /*fbf0*/  FFMA.FTZ R156, R7, UR4, -R169.reuse ;  /* 0x00000004079c7c23 */ /* 0x100fe200080108a9 */
[----:B--2---:R-:W-:Y:S01]  /*fc00*/  FMNMX.FTZ R133, R138, R133, !PT ;  /* 0x000000858a857209 */ /* 0x004fe20007810000 */
[----:B------:R-:W-:Y:S01]  /*fc10*/  FFMA.FTZ R138, R18, UR4, -R169 ;  /* 0x00000004128a7c23 */ /* 0x000fe200080108a9 */
[----:B------:R-:W-:Y:S01]  /*fc20*/  PRMT R145, R146, 0x5410, R145 ;  /* 0x0000541092917816 */ /* 0x000fe20000000091 */
[----:B------:R-:W-:Y:S01]  /*fc30*/  FMUL.FTZ R166, R134, UR4 ;  /* 0x0000000486a67c20 */ /* 0x000fe20008410000 */
[----:B------:R-:W-:Y:S01]  /*fc40*/  SHF.R.U32.HI R144, RZ, 0x8, R144 ;  /* 0x00000008ff907819 */ /* 0x000fe20000011690 */
[C---:B------:R-:W-:Y:S01]  /*fc50*/  FMUL.FTZ R167, R133.reuse, UR4 ;  /* 0x0000000485a77c20 */ /* 0x040fe20008410000 */
[----:B------:R-:W-:Y:S01]  /*fc60*/  LOP3.LUT R149, R142, 0xff, RZ, 0xc0, !PT ;  /* 0x000000ff8e957812 */ /* 0x000fe200078ec0ff */
[----:B------:R-:W-:Y:S01]  /*fc70*/  MUFU.EX2 R138, R138 ;  /* 0x0000008a008a7308 */ /* 0x000fe20000000800 */
[----:B------:R-:W-:Y:S01]  /*fc80*/  FSETP.NEU.FTZ.AND P1, PT, R134, -INF , PT ;  /* 0xff8000008600780b */ /* 0x000fe20003f3d000 */
[C---:B------:R-:W-:Y:S01]  /*fc90*/  FADD.FTZ R0, -R133.reuse, R0 ;  /* 0x0000000085007221 */ /* 0x040fe20000010100 */
[----:B------:R-:W-:Y:S07]  /*fca0*/  FSETP.NEU.FTZ.AND P0, PT, R133, -INF , PT ;  /* 0xff8000008500780b */ /* 0x000fee0003f1d000 */
[----:B------:R-:W1:Y:S01]  /*fcb0*/  MUFU.EX2 R155, R155 ;  /* 0x0000009b009b7308 */ /* 0x000e620000000800 */
[----:B------:R-:W-:Y:S01]  /*fcc0*/  LOP3.LUT R7, R140, 0xff00ff, RZ, 0xc0, !PT ;  /* 0x00ff00ff8c077812 */ /* 0x000fe200078ec0ff */
[----:B------:R-:W-:Y:S01]  /*fcd0*/  FMUL.FTZ R0, R0, UR4 ;  /* 0x0000000400007c20 */ /* 0x000fe20008410000 */
[----:B------:R-:W-:Y:S07]  /*fce0*/  PRMT R149, R149, 0x5410, R144 ;  /* 0x0000541095957816 */ /* 0x000fee0000000090 */
[----:B------:R-:W2:Y:S01]  /*fcf0*/  MUFU.EX2 R153, R153 ;  /* 0x0000009900997308 */ /* 0x000ea20000000800 */
[--C-:B------:R-:W-:Y:S01]  /*fd00*/  HSET2.LE.AND R140, R145, R212.reuse, PT ;  /* 0x000000d4918c7233 */ /* 0x100fe20003803000 */
[--C-:B------:R-:W-:Y:S01]  /*fd10*/  FFMA.FTZ R240, R54, UR4, -R169.reuse ;  /* 0x0000000436f07c23 */ /* 0x100fe200080108a9 */
[----:B------:R-:W3:Y:S01]  /*fd20*/  LDSM.16.MT88.4 R144, [R185+0x6000] ;  /* 0x00600000b990783b */ /* 0x000ee20000004200 */
[----:B------:R-:W-:Y:S06]  /*fd30*/  FSEL R166, R166, RZ, P1 ;  /* 0x000000ffa6a67208 */ /* 0x000fec0000800000 */
[----:B------:R-:W-:Y:S01]  /*fd40*/  MUFU.EX2 R158, R158 ;  /* 0x0000009e009e7308 */ /* 0x000fe20000000800 */
[----:B------:R-:W-:Y:S01]  /*fd50*/  FSEL R167, R167, RZ, P0 ;  /* 0x000000ffa7a77208 */ /* 0x000fe20000000000 */
[----:B------:R-:W-:Y:S01]  /*fd60*/  FFMA.FTZ R226, R39, UR4, -R169 ;  /* 0x0000000427e27c23 */ /* 0x000fe200080108a9 */
[----:B------:R-:W-:Y:S07]  /*fd70*/  PRMT R143, R148, 0x5410, R143 ;  /* 0x00005410948f7816 */ /* 0x000fee000000008f */
[----:B------:R-:W4:Y:S01]  /*fd80*/  MUFU.EX2 R156, R156 ;  /* 0x0000009c009c7308 */ /* 0x000f220000000800 */
[--C-:B------:R-:W-:Y:S01]  /*fd90*/  FFMA.FTZ R159, R8, UR4, -R166.reuse ;  /* 0x00000004089f7c23 */ /* 0x100fe200080108a6 */
[----:B------:R-:W-:Y:S01]  /*fda0*/  FFMA.FTZ R160, R9, UR4, -R166 ;  /* 0x0000000409a07c23 */ /* 0x000fe200080108a6 */
[--C-:B------:R-:W-:Y:S01]  /*fdb0*/  FFMA.FTZ R163, R10, UR4, -R167.reuse ;  /* 0x000000040aa37c23 */ /* 0x100fe200080108a7 */
[--C-:B------:R-:W-:Y:S01]  /*fdc0*/  FFMA.FTZ R161, R11, UR4, -R167.reuse ;  /* 0x000000040ba17c23 */ /* 0x100fe200080108a7 */
[----:B------:R-:W-:Y:S05]  /*fdd0*/  PRMT R2, R142, 0x7632, R2 ;  /* 0x000076328e027816 */ /* 0x000fea0000000002 */
[----:B------:R-:W5:Y:S01]  /*fde0*/  MUFU.EX2 R132, R132 ;  /* 0x0000008400847308 */ /* 0x000f620000000800 */
[----:B------:R-:W-:Y:S01]  /*fdf0*/  SHF.R.U32.HI R17, RZ, 0x18, R142 ;  /* 0x00000018ff117819 */ /* 0x000fe2000001168e */
[--C-:B------:R-:W-:Y:S01]  /*fe00*/  FFMA.FTZ R165, R13, UR4, -R166.reuse ;  /* 0x000000040da57c23 */ /* 0x100fe200080108a6 */
[--C-:B------:R-:W-:Y:S07]  /*fe10*/  HSET2.LE.AND R142, R143, R212.reuse, PT ;  /* 0x000000d48f8e7233 */ /* 0x100fee0003803000 */
[----:B------:R-:W-:Y:S01]  /*fe20*/  MUFU.EX2 R159, R159 ;  /* 0x0000009f009f7308 */ /* 0x000fe20000000800 */
[--C-:B------:R-:W-:Y:S01]  /*fe30*/  HSET2.LE.AND R143, R7, R212.reuse, PT ;  /* 0x000000d4078f7233 */ /* 0x100fe20003803000 */
[----:B------:R-:W-:Y:S01]  /*fe40*/  FFMA.FTZ R164, R15, UR4, -R167 ;  /* 0x000000040fa47c23 */ /* 0x000fe200080108a7 */
[----:B------:R-:W-:Y:S07]  /*fe50*/  LOP3.LUT R2, R2, 0xff, RZ, 0xc0, !PT ;  /* 0x000000ff02027812 */ /* 0x000fee00078ec0ff */
[----:B------:R-:W3:Y:S01]  /*fe60*/  MUFU.EX2 R160, R160 ;  /* 0x000000a000a07308 */ /* 0x000ee20000000800 */
[----:B-1----:R-:W-:Y:S01]  /*fe70*/  F2FP.F16.F32.PACK_AB R4, R155, R138 ;  /* 0x0000008a9b04723e */ /* 0x002fe200000000ff */
[--C-:B------:R-:W-:Y:S01]  /*fe80*/  FFMA.FTZ R162, R12, UR4, -R166.reuse ;  /* 0x000000040ca27c23 */ /* 0x100fe200080108a6 */
[----:B------:R-:W-:Y:S07]  /*fe90*/  PRMT R17, R2, 0x5410, R17 ;  /* 0x0000541002117816 */ /* 0x000fee0000000011 */
[----:B------:R-:W-:Y:S01]  /*fea0*/  MUFU.EX2 R163, R163 ;  /* 0x000000a300a37308 */ /* 0x000fe20000000800 */
[--C-:B------:R-:W-:Y:S01]  /*feb0*/  HSET2.LE.AND R141, R141, R212.reuse, PT ;  /* 0x000000d48d8d7233 */ /* 0x100fe20003803000 */
[----:B------:R-:W-:Y:S01]  /*fec0*/  FFMA.FTZ R14, R14, UR4, -R167 ;  /* 0x000000040e0e7c23 */ /* 0x000fe200080108a7 */
[----:B--2---:R-:W-:Y:S07]  /*fed0*/  F2FP.F16.F32.PACK_AB R5, R153, R152 ;  /* 0x000000989905723e */ /* 0x004fee00000000ff */
[----:B------:R-:W-:Y:S01]  /*fee0*/  MUFU.EX2 R161, R161 ;  /* 0x000000a100a17308 */ /* 0x000fe20000000800 */
[----:B----4-:R-:W-:Y:S01]  /*fef0*/  F2FP.F16.F32.PACK_AB R2, R156, R158 ;  /* 0x0000009e9c02723e */ /* 0x010fe200000000ff */
[----:B-----5:R-:W-:Y:S01]  /*ff00*/  FMUL.FTZ R16, R132, R116 ;  /* 0x0000007484107220 */ /* 0x020fe20000410000 */
[----:B------:R-:W-:Y:S07]  /*ff10*/  LOP3.LUT R143, R4, R143, RZ, 0xc0, !PT ;  /* 0x0000008f048f7212 */ /* 0x000fee00078ec0ff */
[----:B------:R-:W1:Y:S01]  /*ff20*/  MUFU.EX2 R3, R3 ;  /* 0x0000000300037308 */ /* 0x000e620000000800 */
[----:B------:R-:W-:Y:S01]  /*ff30*/  FADD.FTZ R4, -R134, R137 ;  /* 0x0000008986047221 */ /* 0x000fe20000010100 */
[----:B------:R-:W-:Y:S01]  /*ff40*/  LOP3.LUT R142, R5, R142, RZ, 0xc0, !PT ;  /* 0x0000008e058e7212 */ /* 0x000fe200078ec0ff */
[----:B------:R-:W-:Y:S01]  /*ff50*/  FFMA.FTZ R232, R45, UR4, -R166 ;  /* 0x000000042de87c23 */ /* 0x000fe200080108a6 */
[----:B------:R-:W-:Y:S01]  /*ff60*/  LOP3.LUT R141, R2, R141, RZ, 0xc0, !PT ;  /* 0x0000008d028d7212 */ /* 0x000fe200078ec0ff */
[----:B------:R-:W-:Y:S01]  /*ff70*/  FMUL.FTZ R2, R4, UR4 ;  /* 0x0000000404027c20 */ /* 0x000fe20008410000 */
[----:B------:R-:W-:Y:S04]  /*ff80*/  F2FP.F16.F32.PACK_AB R5, R154, R157 ;  /* 0x0000009d9a05723e */ /* 0x000fe800000000ff */
[----:B------:R-:W-:Y:S01]  /*ff90*/  MUFU.EX2 R137, R14 ;  /* 0x0000000e00897308 */ /* 0x000fe20000000800 */
[--C-:B------:R-:W-:Y:S01]  /*ffa0*/  HSET2.LE.AND R148, R149, R212.reuse, PT ;  /* 0x000000d495947233 */ /* 0x100fe20003803000 */
[----:B------:R-:W-:Y:S01]  /*ffb0*/  FFMA.FTZ R239, R46, UR4, -R167 ;  /* 0x000000042eef7c23 */ /* 0x000fe200080108a7 */
[----:B------:R-:W-:Y:S07]  /*ffc0*/  LOP3.LUT R7, R150, 0xff00ff, RZ, 0xc0, !PT ;  /* 0x00ff00ff96077812 */ /* 0x000fee00078ec0ff */
[----:B------:R-:W2:Y:S01]  /*ffd0*/  MUFU.EX2 R164, R164 ;  /* 0x000000a400a47308 */ /* 0x000ea20000000800 */
[----:B------:R-:W-:Y:S01]  /*ffe0*/  LOP3.LUT R140, R5, R140, RZ, 0xc0, !PT ;  /* 0x0000008c058c7212 */ /* 0x000fe200078ec0ff */
[----:B------:R-:W-:Y:S01]  /*fff0*/  FMUL.FTZ R68, R132, R68 ;  /* 0x0000004484447220 */ /* 0x000fe20000410000 */
[--C-:B------:R-:W-:Y:S07]  /*10000*/  HSET2.LE.AND R149, R17, R212.reuse, PT ;  /* 0x000000d411957233 */ /* 0x100fee0003803000 */
[----:B------:R-:W-:Y:S01]  /*10010*/  MUFU.EX2 R162, R162 ;  /* 0x000000a200a27308 */ /* 0x000fe20000000800 */
[----:B---3--:R-:W-:Y:S01]  /*10020*/  F2FP.F16.F32.PACK_AB R5, R160, R159 ;  /* 0x0000009fa005723e */ /* 0x008fe200000000ff */
[----:B-1----:R-:W-:Y:S01]  /*10030*/  FMUL.FTZ R6, R3, R130 ;  /* 0x0000008203067220 */ /* 0x002fe20000410000 */
[----:B------:R-:W-:Y:S07]  /*10040*/  F2FP.F16.F32.PACK_AB R4, R161, R163 ;  /* 0x000000a3a104723e */ /* 0x000fee00000000ff */
[----:B------:R-:W1:Y:S01]  /*10050*/  MUFU.EX2 R165, R165 ;  /* 0x000000a500a57308 */ /* 0x000e620000000800 */
[--C-:B------:R-:W-:Y:S01]  /*10060*/  HSET2.LE.AND R150, R151, R212.reuse, PT ;  /* 0x000000d497967233 */ /* 0x100fe20003803000 */
[----:B------:R-:W-:Y:S01]  /*10070*/  FMUL.FTZ R17, R132, R117 ;  /* 0x0000007584117220 */ /* 0x000fe20000410000 */
[----:B------:R-:W-:Y:S07]  /*10080*/  LOP3.LUT R148, R5, R148, RZ, 0xc0, !PT ;  /* 0x0000009405947212 */ /* 0x000fee00078ec0ff */
[----:B------:R-:W3:Y:S01]  /*10090*/  MUFU.EX2 R2, R2 ;  /* 0x0000000200027308 */ /* 0x000ee20000000800 */
[----:B------:R-:W-:Y:S01]  /*100a0*/  LOP3.LUT R149, R4, R149, RZ, 0xc0, !PT ;  /* 0x0000009504957212 */ /* 0x000fe200078ec0ff */
[C---:B------:R-:W-:Y:S01]  /*100b0*/  FMUL.FTZ R4, R132.reuse, R128 ;  /* 0x0000008084047220 */ /* 0x040fe20000410000 */
[--C-:B------:R-:W-:Y:S07]  /*100c0*/  HSET2.LE.AND R151, R7, R212.reuse, PT ;  /* 0x000000d407977233 */ /* 0x100fee0003803000 */
[----:B------:R-:W4:Y:S01]  /*100d0*/  MUFU.EX2 R0, R0 ;  /* 0x0000000000007308 */ /* 0x000f220000000800 */
[----:B------:R-:W-:Y:S01]  /*100e0*/  FMUL.FTZ R5, R132, R129 ;  /* 0x0000008184057220 */ /* 0x000fe20000410000 */
[C---:B------:R-:W-:Y:S01]  /*100f0*/  FMUL.FTZ R7, R3.reuse, R131 ;  /* 0x0000008303077220 */ /* 0x040fe20000410000 */
[----:B--2---:R-:W-:Y:S01]  /*10100*/  F2FP.F16.F32.PACK_AB R8, R164, R137 ;  /* 0x00000089a408723e */ /* 0x004fe200000000ff */
[----:B------:R-:W2:Y:S01]  /*10110*/  LDSM.16.MT88.4 R128, [R181+0x6000] ;  /* 0x00600000b580783b */ /* 0x000ea20000004200 */
[----:B------:R-:W-:Y:S01]  /*10120*/  FMUL.FTZ R18, R3, R118 ;  /* 0x0000007603127220 */ /* 0x000fe20000410000 */
[----:B-1----:R-:W-:Y:S01]  /*10130*/  F2FP.F16.F32.PACK_AB R9, R165, R162 ;  /* 0x000000a2a509723e */ /* 0x002fe200000000ff */
[----:B------:R-:W-:Y:S01]  /*10140*/  FMUL.FTZ R19, R3, R119 ;  /* 0x0000007703137220 */ /* 0x000fe20000410000 */
[----:B------:R-:W-:Y:S01]  /*10150*/  LOP3.LUT R151, R8, R151, RZ, 0xc0, !PT ;  /* 0x0000009708977212 */ /* 0x000fe200078ec0ff */
[-C--:B------:R-:W-:Y:S01]  /*10160*/  HMMA.16816.F32 R4, R140, R144.reuse, R4 ;  /* 0x000000908c04723c */ /* 0x080fe20000001804 */
[----:B------:R-:W-:Y:S04]  /*10170*/  MUFU.EX2 R239, R239 ;  /* 0x000000ef00ef7308 */ /* 0x000fe80000000800 */
[----:B------:R-:W-:Y:S01]  /*10180*/  LOP3.LUT R150, R9, R150, RZ, 0xc0, !PT ;  /* 0x0000009609967212 */ /* 0x000fe200078ec0ff */
[C---:B---3--:R-:W-:Y:S01]  /*10190*/  FMUL.FTZ R8, R2.reuse, R124 ;  /* 0x0000007c02087220 */ /* 0x048fe20000410000 */
[----:B------:R-:W-:Y:S01]  /*101a0*/  FMUL.FTZ R9, R2, R125 ;  /* 0x0000007d02097220 */ /* 0x000fe20000410000 */
[C---:B----4-:R-:W-:Y:S01]  /*101b0*/  FMUL.FTZ R10, R0.reuse, R126 ;  /* 0x0000007e000a7220 */ /* 0x050fe20000410000 */
[----:B------:R-:W-:Y:S01]  /*101c0*/  FMUL.FTZ R11, R0, R127 ;  /* 0x0000007f000b7220 */ /* 0x000fe20000410000 */
[----:B------:R-:W-:Y:S01]  /*101d0*/  FMUL.FTZ R13, R2, R121 ;  /* 0x00000079020d7220 */ /* 0x000fe20000410000 */
[C---:B------:R-:W-:Y:S01]  /*101e0*/  FMUL.FTZ R14, R0.reuse, R122 ;  /* 0x0000007a000e7220 */ /* 0x040fe20000410000 */
[----:B------:R-:W-:Y:S01]  /*101f0*/  FMUL.FTZ R15, R0, R123 ;  /* 0x0000007b000f7220 */ /* 0x000fe20000410000 */
[----:B------:R-:W-:Y:S01]  /*10200*/  LOP3.LUT R116, R238, UR9, R175, 0x96, !PT ;  /* 0x00000009ee747c12 */ /* 0x000fe2000f8e96af */
[----:B------:R-:W-:Y:S01]  /*10210*/  FFMA.FTZ R175, R23, UR4, -R169 ;  /* 0x0000000417af7c23 */ /* 0x000fe200080108a9 */
[----:B------:R-:W-:Y:S01]  /*10220*/  FMUL.FTZ R23, R3, R111 ;  /* 0x0000006f03177220 */ /* 0x000fe20000410000 */
[C---:B------:R-:W-:Y:S01]  /*10230*/  HMMA.16816.F32 R8, R148.reuse, R144, R8 ;  /* 0x000000909408723c */ /* 0x040fe20000001808 */
[----:B------:R-:W-:Y:S03]  /*10240*/  MUFU.EX2 R226, R226 ;  /* 0x000000e200e27308 */ /* 0x000fe60000000800 */
[----:B------:R-:W-:Y:S01]  /*10250*/  FMUL.FTZ R12, R2, R120 ;  /* 0x00000078020c7220 */ /* 0x000fe20000410000 */
[----:B------:R-:W-:Y:S04]  /*10260*/  IMAD.WIDE.U32 R116, R116, -0x2daee0ad, RZ ;  /* 0xd2511f5374747825 */ /* 0x000fe800078e00ff */
[----:B------:R-:W-:Y:S02]  /*10270*/  FFMA.FTZ R145, R33, UR4, -R168 ;  /* 0x0000000421917c23 */ /* 0x000fe400080108a8 */
[----:B------:R-:W-:Y:S01]  /*10280*/  MUFU.EX2 R175, R175 ;  /* 0x000000af00af7308 */ /* 0x000fe20000000800 */
[----:B------:R-:W-:Y:S01]  /*10290*/  FMUL.FTZ R33, R2, R113 ;  /* 0x0000007102217220 */ /* 0x000fe20000410000 */
        /* <DEDUP_REMOVED lines=12> */
[C---:B------:R-:W-:Y:S01]  /*10360*/  FMUL.FTZ R70, R3.reuse, R70 ;  /* 0x0000004603467220 */ /* 0x040fe20000410000 */
[----:B------:R-:W1:Y:S01]  /*10370*/  LDSM.16.MT88.4 R116, [R180+0x6000] ;  /* 0x00600000b474783b */ /* 0x000e620000004200 */
[----:B------:R-:W-:Y:S01]  /*10380*/  FMUL.FTZ R71, R3, R71 ;  /* 0x0000004703477220 */ /* 0x000fe20000410000 */
[----:B------:R-:W-:Y:S01]  /*10390*/  IMAD.WIDE.U32 R176, R176, -0x2daee0ad, RZ ;  /* 0xd2511f53b0b07825 */ /* 0x000fe200078e00ff */
[--C-:B------:R-:W-:Y:S04]  /*103a0*/  PRMT R124, R124, 0x5410, R121.reuse ;  /* 0x000054107c7c7816 */ /* 0x100fe80000000079 */
[----:B------:R-:W-:Y:S01]  /*103b0*/  MUFU.EX2 R245, R245 ;  /* 0x000000f500f57308 */ /* 0x000fe20000000800 */
[----:B------:R-:W-:Y:S01]  /*103c0*/  PRMT R121, R170, 0x7632, R121 ;  /* 0x00007632aa797816 */ /* 0x000fe20000000079 */
[----:B------:R-:W-:Y:S01]  /*103d0*/  IMAD.MOV.U32 R120, RZ, RZ, R176 ;  /* 0x000000ffff787224 */ /* 0x000fe200078e00b0 */
[----:B------:R-:W-:Y:S01]  /*103e0*/  PRMT R123, R176, 0x7773, RZ ;  /* 0x00007773b07b7816 */ /* 0x000fe200000000ff */
[-C--:B--2---:R-:W-:Y:S06]  /*103f0*/  HMMA.16816.F32 R68, R140, R128.reuse, R68 ;  /* 0x000000808c44723c */ /* 0x084fec0000001844 */
[----:B------:R-:W-:Y:S01]  /*10400*/  MUFU.EX2 R240, R240 ;  /* 0x000000f000f07308 */ /* 0x000fe20000000800 */
[C---:B------:R-:W-:Y:S01]  /*10410*/  FMUL.FTZ R72, R2.reuse, R72 ;  /* 0x0000004802487220 */ /* 0x040fe20000410000 */
[----:B------:R-:W-:Y:S01]  /*10420*/  FMUL.FTZ R73, R2, R73 ;  /* 0x0000004902497220 */ /* 0x000fe20000410000 */
[C---:B------:R-:W-:Y:S01]  /*10430*/  FMUL.FTZ R74, R0.reuse, R74 ;  /* 0x0000004a004a7220 */ /* 0x040fe20000410000 */
[----:B------:R-:W-:Y:S01]  /*10440*/  FMUL.FTZ R75, R0, R75 ;  /* 0x0000004b004b7220 */ /* 0x000fe20000410000 */
[----:B------:R-:W-:Y:S01]  /*10450*/  LOP3.LUT R122, R120, 0xff, RZ, 0xc0, !PT ;  /* 0x000000ff787a7812 */ /* 0x000fe200078ec0ff */
[--C-:B------:R-:W-:Y:S01]  /*10460*/  FFMA.FTZ R146, R34, UR4, -R169.reuse ;  /* 0x0000000422927c23 */ /* 0x100fe200080108a9 */
[----:B------:R-:W-:Y:S01]  /*10470*/  LOP3.LUT R120, R144, 0xff, RZ, 0xc0, !PT ;  /* 0x000000ff90787812 */ /* 0x000fe200078ec0ff */
[----:B------:R-:W-:Y:S01]  /*10480*/  FFMA.FTZ R147, R35, UR4, -R169 ;  /* 0x0000000423937c23 */ /* 0x000fe200080108a9 */
[----:B------:R-:W-:Y:S01]  /*10490*/  PRMT R126, R176, 0x7772, RZ ;  /* 0x00007772b07e7816 */ /* 0x000fe200000000ff */
[----:B------:R-:W-:Y:S01]  /*104a0*/  FMUL.FTZ R34, R0, R114 ;  /* 0x0000007200227220 */ /* 0x000fe20000410000 */
[C---:B------:R-:W-:Y:S01]  /*104b0*/  HMMA.16816.F32 R72, R148.reuse, R128, R72 ;  /* 0x000000809448723c */ /* 0x040fe20000001848 */
[----:B------:R-:W-:Y:S03]  /*104c0*/  MUFU.EX2 R146, R146 ;  /* 0x0000009200927308 */ /* 0x000fe60000000800 */
[----:B------:R-:W-:Y:S01]  /*104d0*/  PRMT R179, R120, 0x5410, R179 ;  /* 0x0000541078b37816 */ /* 0x000fe200000000b3 */
[C---:B------:R-:W-:Y:S01]  /*104e0*/  FMUL.FTZ R76, R2.reuse, R76 ;  /* 0x0000004c024c7220 */ /* 0x040fe20000410000 */
[----:B------:R-:W-:Y:S01]  /*104f0*/  FMUL.FTZ R77, R2, R77 ;  /* 0x0000004d024d7220 */ /* 0x000fe20000410000 */
[C---:B------:R-:W-:Y:S01]  /*10500*/  FMUL.FTZ R78, R0.reuse, R78 ;  /* 0x0000004e004e7220 */ /* 0x040fe20000410000 */
[----:B------:R-:W-:Y:S01]  /*10510*/  FMUL.FTZ R79, R0, R79 ;  /* 0x0000004f004f7220 */ /* 0x000fe20000410000 */
[C---:B------:R-:W-:Y:S01]  /*10520*/  LOP3.LUT R120, R170.reuse, 0xffff, RZ, 0xc0, !PT ;  /* 0x0000ffffaa787812 */ /* 0x040fe200078ec0ff */
[--C-:B------:R-:W-:Y:S01]  /*10530*/  FFMA.FTZ R114, R27, UR4, -R167.reuse ;  /* 0x000000041b727c23 */ /* 0x100fe200080108a7 */
[----:B------:R-:W-:Y:S01]  /*10540*/  LOP3.LUT R125, R170, 0xff, RZ, 0xc0, !PT ;  /* 0x000000ffaa7d7812 */ /* 0x000fe200078ec0ff */
[----:B------:R-:W-:Y:S01]  /*10550*/  FMUL.FTZ R35, R0, R115 ;  /* 0x0000007300237220 */ /* 0x000fe20000410000 */
[----:B------:R-:W-:Y:S01]  /*10560*/  SHF.R.U32.HI R120, RZ, 0x8, R120 ;  /* 0x00000008ff787819 */ /* 0x000fe20000011678 */
[----:B------:R-:W-:Y:S01]  /*10570*/  FFMA.FTZ R115, R26, UR4, -R167 ;  /* 0x000000041a737c23 */ /* 0x000fe200080108a7 */
[-C--:B------:R-:W-:Y:S01]  /*10580*/  HMMA.16816.F32 R76, R148, R130.reuse, R76 ;  /* 0x00000082944c723c */ /* 0x080fe2000000184c */
[----:B------:R-:W-:Y:S02]  /*10590*/  MUFU.EX2 R147, R147 ;  /* 0x0000009300937308 */ /* 0x000fe40000000800 */
[----:B------:R-:W-:Y:S01]  /*105a0*/  PRMT R125, R125, 0x5410, R120 ;  /* 0x000054107d7d7816 */ /* 0x000fe20000000078 */
[C---:B------:R-:W-:Y:S01]  /*105b0*/  FMUL.FTZ R80, R132.reuse, R80 ;  /* 0x0000005084507220 */ /* 0x040fe20000410000 */
[C---:B------:R-:W-:Y:S01]  /*105c0*/  FMUL.FTZ R81, R132.reuse, R81 ;  /* 0x0000005184517220 */ /* 0x040fe20000410000 */
[C---:B------:R-:W-:Y:S01]  /*105d0*/  FMUL.FTZ R82, R3.reuse, R82 ;  /* 0x0000005203527220 */ /* 0x040fe20000410000 */
[----:B------:R-:W-:Y:S01]  /*105e0*/  FMUL.FTZ R83, R3, R83 ;  /* 0x0000005303537220 */ /* 0x000fe20000410000 */
[----:B------:R-:W-:Y:S01]  /*105f0*/  LOP3.LUT R120, R121, 0xff, RZ, 0xc0, !PT ;  /* 0x000000ff79787812 */ /* 0x000fe200078ec0ff */
[----:B------:R-:W-:Y:S01]  /*10600*/  FMUL.FTZ R84, R132, R84 ;  /* 0x0000005484547220 */ /* 0x000fe20000410000 */
[----:B------:R-:W-:Y:S01]  /*10610*/  PRMT R171, R176, 0x7771, RZ ;  /* 0x00007771b0ab7816 */ /* 0x000fe200000000ff */
[----:B------:R-:W-:Y:S01]  /*10620*/  FMUL.FTZ R85, R132, R85 ;  /* 0x0000005584557220 */ /* 0x000fe20000410000 */
[----:B------:R-:W-:Y:S01]  /*10630*/  SHF.R.U32.HI R127, RZ, 0x18, R170 ;  /* 0x00000018ff7f7819 */ /* 0x000fe200000116aa */
[----:B------:R-:W-:Y:S01]  /*10640*/  FFMA.FTZ R170, R20, UR4, -R168 ;  /* 0x0000000414aa7c23 */ /* 0x000fe200080108a8 */
[C---:B------:R-:W-:Y:S04]  /*10650*/  HMMA.16816.F32 R80, R140.reuse, R130, R80 ;  /* 0x000000828c50723c */ /* 0x040fe80000001850 */
[----:B------:R-:W-:Y:S01]  /*10660*/  PRMT R126, R126, 0x5410, R123 ;  /* 0x000054107e7e7816 */ /* 0x000fe2000000007b */
[C---:B------:R-:W-:Y:S01]  /*10670*/  FMUL.FTZ R86, R3.reuse, R86 ;  /* 0x0000005603567220 */ /* 0x040fe20000410000 */
[----:B------:R-:W-:Y:S01]  /*10680*/  PRMT R171, R122, 0x5410, R171 ;  /* 0x000054107aab7816 */ /* 0x000fe200000000ab */
[----:B------:R-:W-:Y:S01]  /*10690*/  FMUL.FTZ R87, R3, R87 ;  /* 0x0000005703577220 */ /* 0x000fe20000410000 */
[----:B------:R-:W-:Y:S01]  /*106a0*/  PRMT R127, R120, 0x5410, R127 ;  /* 0x00005410787f7816 */ /* 0x000fe2000000007f */
[----:B------:R-:W-:Y:S01]  /*106b0*/  FMUL.FTZ R20, R132, R108 ;  /* 0x0000006c84147220 */ /* 0x000fe20000410000 */
[----:B------:R-:W-:Y:S01]  /*106c0*/  LOP3.LUT R172, R172, UR12, R177, 0x96, !PT ;  /* 0x0000000cacac7c12 */ /* 0x000fe2000f8e96b1 */
[----:B------:R-:W2:Y:S01]  /*106d0*/  LDSM.16.MT88.4 R120, [R139+0x6000] ;  /* 0x006000008b78783b */ /* 0x000ea20000004200 */
[--C-:B------:R-:W-:Y:S01]  /*106e0*/  HSET2.LE.AND R108, R171, R212.reuse, PT ;  /* 0x000000d4ab6c7233 */ /* 0x100fe20003803000 */
[----:B------:R-:W-:Y:S01]  /*106f0*/  FMUL.FTZ R88, R2, R88 ;  /* 0x0000005802587220 */ /* 0x000fe20000410000 */
[-C--:B-1----:R-:W-:Y:S01]  /*10700*/  HMMA.16816.F32 R84, R140, R116.reuse, R84 ;  /* 0x000000748c54723c */ /* 0x082fe20000001854 */
[----:B------:R-:W-:Y:S02]  /*10710*/  MUFU.EX2 R170, R170 ;  /* 0x000000aa00aa7308 */ /* 0x000fe40000000800 */
[----:B------:R-:W-:Y:S01]  /*10720*/  LOP3.LUT R144, R172, 0xffff, RZ, 0xc0, !PT ;  /* 0x0000ffffac907812 */ /* 0x000fe200078ec0ff */
[----:B------:R-:W-:Y:S01]  /*10730*/  FMUL.FTZ R89, R2, R89 ;  /* 0x0000005902597220 */ /* 0x000fe20000410000 */
[----:B------:R-:W-:Y:S01]  /*10740*/  LOP3.LUT R237, R172, 0xff, RZ, 0xc0, !PT ;  /* 0x000000ffaced7812 */ /* 0x000fe200078ec0ff */
[C---:B------:R-:W-:Y:S01]  /*10750*/  FMUL.FTZ R90, R0.reuse, R90 ;  /* 0x0000005a005a7220 */ /* 0x040fe20000410000 */
[----:B------:R-:W-:Y:S01]  /*10760*/  SHF.R.U32.HI R144, RZ, 0x8, R144 ;  /* 0x00000008ff907819 */ /* 0x000fe20000011690 */
[----:B------:R-:W-:Y:S01]  /*10770*/  FMUL.FTZ R91, R0, R91 ;  /* 0x0000005b005b7220 */ /* 0x000fe20000410000 */
[----:B------:R-:W-:Y:S01]  /*10780*/  PRMT R128, R172, 0x7632, R128 ;  /* 0x00007632ac807816 */ /* 0x000fe20000000080 */
[----:B------:R-:W-:Y:S01]  /*10790*/  FFMA.FTZ R177, R30, UR4, -R167 ;  /* 0x000000041eb17c23 */ /* 0x000fe200080108a7 */
[----:B------:R-:W-:Y:S01]  /*107a0*/  PRMT R237, R237, 0x5410, R144 ;  /* 0x00005410eded7816 */ /* 0x000fe20000000090 */
[----:B------:R-:W-:Y:S01]  /*107b0*/  FFMA.FTZ R144, R32, UR4, -R168 ;  /* 0x0000000420907c23 */ /* 0x000fe200080108a8 */
[----:B------:R-:W-:Y:S01]  /*107c0*/  FMUL.FTZ R32, R2, R112 ;  /* 0x0000007002207220 */ /* 0x000fe20000410000 */
[----:B------:R-:W-:Y:S01]  /*107d0*/  FMUL.FTZ R30, R3, R106 ;  /* 0x0000006a031e7220 */ /* 0x000fe20000410000 */
[C---:B------:R-:W-:Y:S01]  /*107e0*/  HMMA.16816.F32 R88, R148.reuse, R116, R88 ;  /* 0x000000749458723c */ /* 0x040fe20000001858 */
[----:B------:R-:W-:Y:S03]  /*107f0*/  MUFU.EX2 R177, R177 ;  /* 0x000000b100b17308 */ /* 0x000fe60000000800 */
[----:B------:R-:W-:Y:S07]  /*10800*/  SHF.R.U32.HI R129, RZ, 0x18, R172 ;  /* 0x00000018ff817819 */ /* 0x000fee00000116ac */
[----:B------:R-:W1:Y:S01]  /*10810*/  MUFU.EX2 R144, R144 ;  /* 0x0000009000907308 */ /* 0x000e620000000800 */
[----:B------:R-:W-:Y:S01]  /*10820*/  FFMA.FTZ R116, R21, UR4, -R168 ;  /* 0x0000000415747c23 */ /* 0x000fe200080108a8 */
[----:B------:R-:W-:Y:S01]  /*10830*/  FFMA.FTZ R172, R22, UR4, -R169 ;  /* 0x0000000416ac7c23 */ /* 0x000fe200080108a9 */
[-C--:B------:R-:W-:Y:S07]  /*10840*/  HMMA.16816.F32 R32, R148, R118.reuse, R32 ;  /* 0x000000769420723c */ /* 0x080fee0000001820 */
[----:B------:R-:W-:Y:S01]  /*10850*/  MUFU.EX2 R171, R116 ;  /* 0x0000007400ab7308 */ /* 0x000fe20000000800 */
[----:B------:R-:W-:Y:S01]  /*10860*/  FMUL.FTZ R22, R3, R110 ;  /* 0x0000006e03167220 */ /* 0x000fe20000410000 */
[----:B------:R-:W-:Y:S01]  /*10870*/  FMUL.FTZ R21, R132, R109 ;  /* 0x0000006d84157220 */ /* 0x000fe20000410000 */
[----:B------:R-:W-:Y:S07]  /*10880*/  LOP3.LUT R109, R126, 0xff00ff, RZ, 0xc0, !PT ;  /* 0x00ff00ff7e6d7812 */ /* 0x000fee00078ec0ff */
[----:B------:R-:W3:Y:S01]  /*10890*/  MUFU.EX2 R172, R172 ;  /* 0x000000ac00ac7308 */ /* 0x000ee20000000800 */
[----:B------:R-:W-:Y:S01]  /*108a0*/  FFMA.FTZ R176, R31, UR4, -R167 ;  /* 0x000000041fb07c23 */ /* 0x000fe200080108a7 */
[----:B------:R-:W-:Y:S01]  /*108b0*/  FMUL.FTZ R31, R3, R107 ;  /* 0x0000006b031f7220 */ /* 0x000fe20000410000 */
[----:B------:R-:W-:Y:S01]  /*108c0*/  FMUL.FTZ R92, R2, R92 ;  /* 0x0000005c025c7220 */ /* 0x000fe20000410000 */
[--C-:B------:R-:W-:Y:S01]  /*108d0*/  HSET2.LE.AND R107, R109, R212.reuse, PT ;  /* 0x000000d46d6b7233 */ /* 0x100fe20003803000 */
[C---:B------:R-:W-:Y:S05]  /*108e0*/  HMMA.16816.F32 R20, R140.reuse, R118, R20 ;  /* 0x000000768c14723c */ /* 0x040fea0000001814 */
[----:B------:R-:W4:Y:S01]  /*108f0*/  MUFU.EX2 R176, R176 ;  /* 0x000000b000b07308 */ /* 0x000f220000000800 */
[----:B-1----:R-:W-:Y:S01]  /*10900*/  F2FP.F16.F32.PACK_AB R25, R145, R144 ;  /* 0x000000909119723e */ /* 0x002fe200000000ff */
[--C-:B------:R-:W-:Y:S01]  /*10910*/  FFMA.FTZ R173, R28, UR4, -R166.reuse ;  /* 0x000000041cad7c23 */ /* 0x100fe200080108a6 */
[--C-:B------:R-:W-:Y:S01]  /*10920*/  FFMA.FTZ R174, R29, UR4, -R166.reuse ;  /* 0x000000041dae7c23 */ /* 0x100fe200080108a6 */
[C---:B------:R-:W-:Y:S01]  /*10930*/  FMUL.FTZ R28, R132.reuse, R104 ;  /* 0x00000068841c7220 */ /* 0x040fe20000410000 */
[----:B------:R-:W-:Y:S01]  /*10940*/  FMUL.FTZ R29, R132, R105 ;  /* 0x00000069841d7220 */ /* 0x000fe20000410000 */
[----:B------:R-:W-:Y:S01]  /*10950*/  LOP3.LUT R106, R25, R108, RZ, 0xc0, !PT ;  /* 0x0000006c196a7212 */ /* 0x000fe200078ec0ff */
[----:B------:R-:W-:Y:S01]  /*10960*/  FMUL.FTZ R93, R2, R93 ;  /* 0x0000005d025d7220 */ /* 0x000fe20000410000 */
[----:B------:R-:W1:Y:S01]  /*10970*/  LDSM.16.MT88.4 R108, [R185+0x6800] ;  /* 0x00680000b96c783b */ /* 0x000e620000004200 */
[----:B---3--:R-:W-:Y:S01]  /*10980*/  F2FP.F16.F32.PACK_AB R112, R175, R172 ;  /* 0x000000acaf70723e */ /* 0x008fe200000000ff */
[C---:B------:R-:W-:Y:S01]  /*10990*/  FMUL.FTZ R94, R0.reuse, R94 ;  /* 0x0000005e005e7220 */ /* 0x040fe20000410000 */
[--C-:B------:R-:W-:Y:S01]  /*109a0*/  HSET2.LE.AND R104, R237, R212.reuse, PT ;  /* 0x000000d4ed687233 */ /* 0x100fe20003803000 */
[-C--:B--2---:R-:W-:Y:S01]  /*109b0*/  HMMA.16816.F32 R28, R140, R120.reuse, R28 ;  /* 0x000000788c1c723c */ /* 0x084fe2000000181c */
[----:B------:R-:W-:Y:S02]  /*109c0*/  MUFU.EX2 R173, R173 ;  /* 0x000000ad00ad7308 */ /* 0x000fe40000000800 */
[----:B------:R-:W-:Y:S01]  /*109d0*/  FMUL.FTZ R95, R0, R95 ;  /* 0x0000005f005f7220 */ /* 0x000fe20000410000 */
[--C-:B------:R-:W-:Y:S01]  /*109e0*/  FFMA.FTZ R237, R44, UR4, -R166.reuse ;  /* 0x000000042ced7c23 */ /* 0x100fe200080108a6 */
[----:B------:R-:W-:Y:S01]  /*109f0*/  FMUL.FTZ R25, R2, R101 ;  /* 0x0000006502197220 */ /* 0x000fe20000410000 */
[C---:B------:R-:W-:Y:S01]  /*10a00*/  FMUL.FTZ R26, R0.reuse, R102 ;  /* 0x00000066001a7220 */ /* 0x040fe20000410000 */
[----:B------:R-:W-:Y:S01]  /*10a10*/  FMUL.FTZ R27, R0, R103 ;  /* 0x00000067001b7220 */ /* 0x000fe20000410000 */
[C---:B------:R-:W-:Y:S01]  /*10a20*/  FMUL.FTZ R96, R132.reuse, R96 ;  /* 0x0000006084607220 */ /* 0x040fe20000410000 */
[----:B------:R-:W-:Y:S01]  /*10a30*/  FMUL.FTZ R97, R132, R97 ;  /* 0x0000006184617220 */ /* 0x000fe20000410000 */
[C---:B------:R-:W-:Y:S01]  /*10a40*/  HMMA.16816.F32 R92, R148.reuse, R120, R92 ;  /* 0x00000078945c723c */ /* 0x040fe2000000185c */
[----:B------:R-:W2:Y:S03]  /*10a50*/  MUFU.EX2 R174, R174 ;  /* 0x000000ae00ae7308 */ /* 0x000ea60000000800 */
[----:B------:R-:W-:Y:S01]  /*10a60*/  FFMA.FTZ R178, R24, UR4, -R166 ;  /* 0x0000000418b27c23 */ /* 0x000fe200080108a6 */
[----:B------:R-:W-:Y:S01]  /*10a70*/  FMUL.FTZ R24, R2, R100 ;  /* 0x0000006402187220 */ /* 0x000fe20000410000 */
[----:B------:R-:W-:Y:S01]  /*10a80*/  LOP3.LUT R128, R128, 0xff, RZ, 0xc0, !PT ;  /* 0x000000ff80807812 */ /* 0x000fe200078ec0ff */
[----:B------:R-:W-:Y:S01]  /*10a90*/  FMUL.FTZ R98, R3, R98 ;  /* 0x0000006203627220 */ /* 0x000fe20000410000 */
[----:B------:R-:W-:Y:S01]  /*10aa0*/  F2FP.F16.F32.PACK_AB R100, R147, R146 ;  /* 0x000000929364723e */ /* 0x000fe200000000ff */
[----:B------:R-:W-:Y:S01]  /*10ab0*/  FMUL.FTZ R99, R3, R99 ;  /* 0x0000006303637220 */ /* 0x000fe20000410000 */
[----:B------:R-:W-:Y:S01]  /*10ac0*/  PRMT R129, R128, 0x5410, R129 ;  /* 0x0000541080817816 */ /* 0x000fe20000000081 */
[----:B------:R-:W-:Y:S01]  /*10ad0*/  MUFU.EX2 R178, R178 ;  /* 0x000000b200b27308 */ /* 0x000fe20000000800 */
[-C--:B------:R-:W-:Y:S09]  /*10ae0*/  HMMA.16816.F32 R24, R148, R122.reuse, R24 ;  /* 0x0000007a9418723c */ /* 0x080ff20000001818 */
[----:B------:R-:W3:Y:S01]  /*10af0*/  MUFU.EX2 R151, R113 ;  /* 0x0000007100977308 */ /* 0x000ee20000000800 */
[----:B------:R-:W-:Y:S01]  /*10b00*/  LOP3.LUT R103, R124, 0xff00ff, RZ, 0xc0, !PT ;  /* 0x00ff00ff7c677812 */ /* 0x000fe200078ec0ff */
[--C-:B------:R-:W-:Y:S01]  /*10b10*/  FFMA.FTZ R150, R36, UR4, -R168.reuse ;  /* 0x0000000424967c23 */ /* 0x100fe200080108a8 */
[--C-:B------:R-:W-:Y:S07]  /*10b20*/  HSET2.LE.AND R105, R129, R212.reuse, PT ;  /* 0x000000d481697233 */ /* 0x100fee0003803000 */
[----:B------:R-:W-:Y:S01]  /*10b30*/  MUFU.EX2 R149, R115 ;  /* 0x0000007300957308 */ /* 0x000fe20000000800 */
[----:B------:R-:W-:Y:S09]  /*10b40*/  HMMA.16816.F32 R96, R140, R122, R96 ;  /* 0x0000007a8c60723c */ /* 0x000ff20000001860 */
[----:B------:R5:W3:Y:S01]  /*10b50*/  MUFU.EX2 R148, R114 ;  /* 0x0000007200947308 */ /* 0x000ae20000000800 */
[----:B------:R-:W-:Y:S01]  /*10b60*/  F2FP.F16.F32.PACK_AB R101, R171, R170 ;  /* 0x000000aaab65723e */ /* 0x000fe200000000ff */
[----:B------:R-:W-:Y:S01]  /*10b70*/  FFMA.FTZ R141, R49, UR4, -R168 ;  /* 0x00000004318d7c23 */ /* 0x000fe200080108a8 */
[----:B------:R-:W-:Y:S07]  /*10b80*/  LOP3.LUT R107, R100, R107, RZ, 0xc0, !PT ;  /* 0x0000006b646b7212 */ /* 0x000fee00078ec0ff */
[----:B------:R-:W-:Y:S01]  /*10b90*/  MUFU.EX2 R150, R150 ;  /* 0x0000009600967308 */ /* 0x000fe20000000800 */
[--C-:B------:R-:W-:Y:S01]  /*10ba0*/  HSET2.LE.AND R103, R103, R212.reuse, PT ;  /* 0x000000d467677233 */ /* 0x100fe20003803000 */
[--C-:B------:R-:W-:Y:S01]  /*10bb0*/  FFMA.FTZ R241, R40, UR4, -R166.reuse ;  /* 0x0000000428f17c23 */ /* 0x100fe200080108a6 */
[----:B----4-:R-:W-:Y:S07]  /*10bc0*/  F2FP.F16.F32.PACK_AB R100, R176, R177 ;  /* 0x000000b1b064723e */ /* 0x010fee00000000ff */
[----:B------:R-:W-:Y:S01]  /*10bd0*/  MUFU.EX2 R141, R141 ;  /* 0x0000008d008d7308 */ /* 0x000fe20000000800 */
[----:B------:R-:W-:Y:S01]  /*10be0*/  LOP3.LUT R235, R231, UR23, R235, 0x96, !PT ;  /* 0x00000017e7eb7c12 */ /* 0x000fe2000f8e96eb */
[----:B------:R-:W-:Y:S01]  /*10bf0*/  FFMA.FTZ R236, R41, UR4, -R166 ;  /* 0x0000000429ec7c23 */ /* 0x000fe200080108a6 */
[----:B------:R-:W-:Y:S07]  /*10c00*/  LOP3.LUT R104, R101, R104, RZ, 0xc0, !PT ;  /* 0x0000006865687212 */ /* 0x000fee00078ec0ff */
[----:B------:R-:W-:Y:S01]  /*10c10*/  MUFU.EX2 R241, R241 ;  /* 0x000000f100f17308 */ /* 0x000fe20000000800 */
[--C-:B------:R-:W-:Y:S01]  /*10c20*/  HSET2.LE.AND R102, R179, R212.reuse, PT ;  /* 0x000000d4b3667233 */ /* 0x100fe20003803000 */
[----:B------:R-:W-:Y:S01]  /*10c30*/  FFMA.FTZ R179, R37, UR4, -R168 ;  /* 0x0000000425b37c23 */ /* 0x000fe200080108a8 */
[----:B------:R-:W-:Y:S07]  /*10c40*/  LOP3.LUT R105, R112, R105, RZ, 0xc0, !PT ;  /* 0x0000006970697212 */ /* 0x000fee00078ec0ff */
[----:B------:R-:W-:Y:S01]  /*10c50*/  MUFU.EX2 R236, R236 ;  /* 0x000000ec00ec7308 */ /* 0x000fe20000000800 */
[----:B--2---:R-:W-:Y:S01]  /*10c60*/  F2FP.F16.F32.PACK_AB R101, R174, R173 ;  /* 0x000000adae65723e */ /* 0x004fe200000000ff */
[----:B-----5:R-:W2:Y:S01]  /*10c70*/  LDSM.16.MT88.4 R112, [R181+0x6800] ;  /* 0x00680000b570783b */ /* 0x020ea20000004200 */
[----:B------:R-:W-:Y:S07]  /*10c80*/  LOP3.LUT R103, R100, R103, RZ, 0xc0, !PT ;  /* 0x0000006764677212 */ /* 0x000fee00078ec0ff */
[----:B------:R-:W4:Y:S01]  /*10c90*/  MUFU.EX2 R179, R179 ;  /* 0x000000b300b37308 */ /* 0x000f220000000800 */
[--C-:B------:R-:W-:Y:S01]  /*10ca0*/  HSET2.LE.AND R100, R125, R212.reuse, PT ;  /* 0x000000d47d647233 */ /* 0x100fe20003803000 */
[-C--:B-1----:R-:W-:Y:S08]  /*10cb0*/  HMMA.16816.F32 R4, R104, R108.reuse, R4 ;  /* 0x0000006c6804723c */ /* 0x082ff00000001804 */
[----:B------:R-:W1:Y:S01]  /*10cc0*/  MUFU.EX2 R237, R237 ;  /* 0x000000ed00ed7308 */ /* 0x000e620000000800 */
[----:B---3--:R-:W-:Y:S01]  /*10cd0*/  F2FP.F16.F32.PACK_AB R117, R151, R178 ;  /* 0x000000b29775723e */ /* 0x008fe200000000ff */
[----:B------:R-:W-:Y:S01]  /*10ce0*/  IMAD.WIDE.U32 R124, R235, -0x326172a9, RZ ;  /* 0xcd9e8d57eb7c7825 */ /* 0x000fe200078e00ff */
[----:B------:R-:W-:Y:S02]  /*10cf0*/  LOP3.LUT R102, R101, R102, RZ, 0xc0, !PT ;  /* 0x0000006665667212 */ /* 0x000fe400078ec0ff */
[--C-:B------:R-:W-:Y:S01]  /*10d00*/  HSET2.LE.AND R101, R127, R212.reuse, PT ;  /* 0x000000d47f657233 */ /* 0x100fe20003803000 */
[--C-:B------:R-:W-:Y:S01]  /*10d10*/  FFMA.FTZ R243, R42, UR4, -R167.reuse ;  /* 0x000000042af37c23 */ /* 0x100fe200080108a7 */
[----:B------:R-:W-:Y:S01]  /*10d20*/  F2FP.F16.F32.PACK_AB R116, R148, R149 ;  /* 0x000000959474723e */ /* 0x000fe200000000ff */
[--C-:B------:R-:W-:Y:S01]  /*10d30*/  FFMA.FTZ R238, R43, UR4, -R167.reuse ;  /* 0x000000042bee7c23 */ /* 0x100fe200080108a7 */
[----:B------:R-:W-:Y:S01]  /*10d40*/  LOP3.LUT R100, R117, R100, RZ, 0xc0, !PT ;  /* 0x0000006475647212 */ /* 0x000fe200078ec0ff */
[--C-:B------:R-:W-:Y:S01]  /*10d50*/  FFMA.FTZ R58, R58, UR4, -R167.reuse ;  /* 0x000000043a3a7c23 */ /* 0x100fe200080108a7 */
[----:B------:R-:W-:Y:S01]  /*10d60*/  LOP3.LUT R117, R125, R218, RZ, 0x3c, !PT ;  /* 0x000000da7d757212 */ /* 0x000fe200078e3cff */
[----:B------:R-:W-:Y:S01]  /*10d70*/  MUFU.EX2 R243, R243 ;  /* 0x000000f300f37308 */ /* 0x000fe20000000800 */
[----:B------:R-:W-:Y:S01]  /*10d80*/  LOP3.LUT R101, R116, R101, RZ, 0xc0, !PT ;  /* 0x0000006574657212 */ /* 0x000fe200078ec0ff */
[----:B------:R-:W-:Y:S01]  /*10d90*/  FFMA.FTZ R59, R59, UR4, -R167 ;  /* 0x000000043b3b7c23 */ /* 0x000fe200080108a7 */
[----:B------:R-:W-:Y:S01]  /*10da0*/  LOP3.LUT R116, R125, R216, RZ, 0x3c, !PT ;  /* 0x000000d87d747212 */ /* 0x000fe200078e3cff */
[----:B------:R-:W-:Y:S01]  /*10db0*/  IMAD.WIDE.U32 R122, R117, -0x2daee0ad, RZ ;  /* 0xd2511f53757a7825 */ /* 0x000fe200078e00ff */
[----:B----4-:R-:W-:Y:S05]  /*10dc0*/  F2FP.F16.F32.PACK_AB R43, R179, R150 ;  /* 0x00000096b32b723e */ /* 0x010fea00000000ff */
[----:B------:R-:W-:Y:S01]  /*10dd0*/  MUFU.EX2 R238, R238 ;  /* 0x000000ee00ee7308 */ /* 0x000fe20000000800 */
[----:B-1----:R-:W-:Y:S01]  /*10de0*/  F2FP.F16.F32.PACK_AB R41, R232, R237 ;  /* 0x000000ede829723e */ /* 0x002fe200000000ff */
[C---:B------:R-:W-:Y:S08]  /*10df0*/  HMMA.16816.F32 R8, R100.reuse, R108, R8 ;  /* 0x0000006c6408723c */ /* 0x040ff00000001808 */
[----:B------:R-:W-:Y:S01]  /*10e00*/  MUFU.EX2 R58, R58 ;  /* 0x0000003a003a7308 */ /* 0x000fe20000000800 */
[----:B------:R-:W-:Y:S01]  /*10e10*/  IMAD.WIDE.U32 R116, R116, -0x2daee0ad, RZ ;  /* 0xd2511f5374747825 */ /* 0x000fe200078e00ff */
[----:B------:R-:W-:Y:S08]  /*10e20*/  LOP3.LUT R109, R228, UR24, R123, 0x96, !PT ;  /* 0x00000018e46d7c12 */ /* 0x000ff0000f8e967b */
[----:B------:R-:W-:Y:S01]  /*10e30*/  MUFU.EX2 R59, R59 ;  /* 0x0000003b003b7308 */ /* 0x000fe20000000800 */
[C---:B------:R-:W-:Y:S01]  /*10e40*/  LOP3.LUT R126, R124.reuse, R217, RZ, 0x3c, !PT ;  /* 0x000000d97c7e7212 */ /* 0x040fe200078e3cff */
[-C--:B------:R-:W-:Y:S03]  /*10e50*/  HMMA.16816.F32 R12, R100, R110.reuse, R12 ;  /* 0x0000006e640c723c */ /* 0x080fe6000000180c */
[----:B------:R-:W-:Y:S01]  /*10e60*/  LOP3.LUT R124, R124, R215, RZ, 0x3c, !PT ;  /* 0x000000d77c7c7212 */ /* 0x000fe200078e3cff */
[----:B------:R-:W-:Y:S01]  /*10e70*/  IMAD.WIDE.U32 R120, R109, -0x326172a9, RZ ;  /* 0xcd9e8d576d787825 */ /* 0x000fe200078e00ff */
[----:B------:R-:W-:Y:S02]  /*10e80*/  LOP3.LUT R108, R210, UR24, R117, 0x96, !PT ;  /* 0x00000018d26c7c12 */ /* 0x000fe4000f8e9675 */
[----:B------:R-:W-:Y:S01]  /*10e90*/  ISETP.NE.AND P0, PT, R223, RZ, PT ;  /* 0x000000ffdf00720c */ /* 0x000fe20003f05270 */
[C---:B------:R-:W-:Y:S04]  /*10ea0*/  HMMA.16816.F32 R16, R104.reuse, R110, R16 ;  /* 0x0000006e6810723c */ /* 0x040fe80000001810 */
[----:B------:R-:W-:Y:S04]  /*10eb0*/  IMAD.WIDE.U32 R124, R124, -0x2daee0ad, RZ ;  /* 0xd2511f537c7c7825 */ /* 0x000fe800078e00ff */
[----:B------:R-:W-:Y:S01]  /*10ec0*/  FFMA.FTZ R157, R132, R233, R157 ;  /* 0x000000e9849d7223 */ /* 0x000fe2000001009d */
[----:B------:R-:W-:Y:S01]  /*10ed0*/  FFMA.FTZ R158, R3, R224, R158 ;  /* 0x000000e0039e7223 */ /* 0x000fe2000001009e */
[-C--:B--2---:R-:W-:Y:S03]  /*10ee0*/  HMMA.16816.F32 R68, R104, R112.reuse, R68 ;  /* 0x000000706844723c */ /* 0x084fe60000001844 */
[----:B------:R-:W-:Y:S01]  /*10ef0*/  IMAD.WIDE.U32 R126, R126, -0x2daee0ad, RZ ;  /* 0xd2511f537e7e7825 */ /* 0x000fe200078e00ff */
[----:B------:R-:W-:Y:S03]  /*10f00*/  LOP3.LUT R116, R116, UR19, R125, 0x96, !PT ;  /* 0x0000001374747c12 */ /* 0x000fe6000f8e967d */
[----:B------:R-:W-:Y:S01]  /*10f10*/  FFMA.FTZ R159, R2, R227, R159 ;  /* 0x000000e3029f7223 */ /* 0x000fe2000001009f */
        /* <DEDUP_REMOVED lines=15> */
[----:B------:R-:W-:Y:S01]  /*11010*/  FFMA.FTZ R163, R0, R225, R163 ;  /* 0x000000e100a37223 */ /* 0x000fe200000100a3 */
[----:B------:R-:W-:Y:S04]  /*11020*/  IMAD.WIDE.U32 R128, R128, -0x2daee0ad, RZ ;  /* 0xd2511f5380807825 */ /* 0x000fe800078e00ff */
[----:B------:R-:W-:Y:S01]  /*11030*/  FADD.FTZ R157, R154, R157 ;  /* 0x0000009d9a9d7221 */ /* 0x000fe20000010000 */
[----:B------:R-:W-:Y:S01]  /*11040*/  FADD.FTZ R3, R156, R158 ;  /* 0x0000009e9c037221 */ /* 0x000fe20000010000 */
[----:B------:R-:W-:Y:S01]  /*11050*/  IMAD.WIDE.U32 R120, R120, -0x2daee0ad, RZ ;  /* 0xd2511f5378787825 */ /* 0x000fe200078e00ff */
[----:B------:R-:W-:Y:S02]  /*11060*/  LOP3.LUT R117, R128, UR13, R119, 0x96, !PT ;  /* 0x0000000d80757c12 */ /* 0x000fe4000f8e9677 */
[----:B------:R-:W-:Y:S01]  /*11070*/  LOP3.LUT R124, R124, UR18, R129, 0x96, !PT ;  /* 0x000000127c7c7c12 */ /* 0x000fe2000f8e9681 */
[----:B------:R-:W-:Y:S01]  /*11080*/  IMAD.WIDE.U32 R126, R126, -0x326172a9, RZ ;  /* 0xcd9e8d577e7e7825 */ /* 0x000fe200078e00ff */
[----:B------:R-:W-:Y:S03]  /*11090*/  LOP3.LUT R121, R130, UR13, R121, 0x96, !PT ;  /* 0x0000000d82797c12 */ /* 0x000fe6000f8e9679 */
[----:B------:R-:W-:Y:S01]  /*110a0*/  FADD.FTZ R159, R160, R159 ;  /* 0x0000009fa09f7221 */ /* 0x000fe20000010000 */
[----:B------:R-:W-:Y:S01]  /*110b0*/  IMAD.WIDE.U32 R142, R117, -0x326172a9, RZ ;  /* 0xcd9e8d57758e7825 */ /* 0x000fe200078e00ff */
[----:B------:R-:W-:Y:S03]  /*110c0*/  LOP3.LUT R122, R122, UR9, R127, 0x96, !PT ;  /* 0x000000097a7a7c12 */ /* 0x000fe6000f8e967f */
[----:B------:R-:W-:Y:S01]  /*110d0*/  FADD.FTZ R0, R161, R163 ;  /* 0x000000a3a1007221 */ /* 0x000fe20000010000 */
[----:B------:R-:W-:Y:S01]  /*110e0*/  IMAD.WIDE.U32 R234, R121, -0x326172a9, RZ ;  /* 0xcd9e8d5779ea7825 */ /* 0x000fe200078e00ff */
[C---:B------:R-:W-:Y:S02]  /*110f0*/  PRMT R112, R142.reuse, 0x7773, RZ ;  /* 0x000077738e707816 */ /* 0x040fe400000000ff */
[----:B------:R-:W-:Y:S01]  /*11100*/  PRMT R117, R142, 0x7772, RZ ;  /* 0x000077728e757816 */ /* 0x000fe200000000ff */
[----:B------:R-:W-:Y:S01]  /*11110*/  IMAD.WIDE.U32 R124, R124, -0x326172a9, RZ ;  /* 0xcd9e8d577c7c7825 */ /* 0x000fe200078e00ff */
[C---:B------:R-:W-:Y:S02]  /*11120*/  PRMT R113, R234.reuse, 0x7772, RZ ;  /* 0x00007772ea717816 */ /* 0x040fe400000000ff */
[----:B------:R-:W-:Y:S01]  /*11130*/  PRMT R130, R234, 0x7773, RZ ;  /* 0x00007773ea827816 */ /* 0x000fe200000000ff */
[----:B------:R-:W-:Y:S01]  /*11140*/  IMAD.MOV.U32 R140, RZ, RZ, R234 ;  /* 0x000000ffff8c7224 */ /* 0x000fe200078e00ea */
[----:B------:R-:W-:Y:S01]  /*11150*/  LOP3.LUT R119, R126, UR8, R235, 0x96, !PT ;  /* 0x000000087e777c12 */ /* 0x000fe2000f8e96eb */
[----:B------:R-:W-:Y:S01]  /*11160*/  FFMA.FTZ R235, R38, UR4, -R169 ;  /* 0x0000000426eb7c23 */ /* 0x000fe200080108a9 */
[----:B------:R-:W-:Y:S01]  /*11170*/  LOP3.LUT R126, R124, UR8, R143, 0x96, !PT ;  /* 0x000000087c7e7c12 */ /* 0x000fe2000f8e968f */
[-C--:B-1----:R-:W-:Y:S03]  /*11180*/  HMMA.16816.F32 R84, R104, R108.reuse, R84 ;  /* 0x0000006c6854723c */ /* 0x082fe60000001854 */
[----:B------:R-:W-:Y:S01]  /*11190*/  PRMT R124, R113, 0x5410, R130 ;  /* 0x00005410717c7816 */ /* 0x000fe20000000082 */
[--C-:B------:R-:W-:Y:S01]  /*111a0*/  FFMA.FTZ R143, R51, UR4, -R169.reuse ;  /* 0x00000004338f7c23 */ /* 0x100fe200080108a9 */
[----:B------:R-:W-:Y:S01]  /*111b0*/  PRMT R117, R117, 0x5410, R112 ;  /* 0x0000541075757816 */ /* 0x000fe20000000070 */
[----:B------:R-:W-:Y:S01]  /*111c0*/  IMAD.MOV.U32 R128, RZ, RZ, R142 ;  /* 0x000000ffff807224 */ /* 0x000fe200078e008e */
[----:B------:R-:W1:Y:S01]  /*111d0*/  LDSM.16.MT88.4 R112, [R139+0x6800] ;  /* 0x006800008b70783b */ /* 0x000e620000004200 */
[C---:B------:R-:W-:Y:S01]  /*111e0*/  HMMA.16816.F32 R88, R100.reuse, R108, R88 ;  /* 0x0000006c6458723c */ /* 0x040fe20000001858 */
[----:B------:R-:W-:Y:S03]  /*111f0*/  MUFU.EX2 R235, R235 ;  /* 0x000000eb00eb7308 */ /* 0x000fe60000000800 */
[----:B------:R-:W-:Y:S01]  /*11200*/  FFMA.FTZ R108, R66, UR4, -R169 ;  /* 0x00000004426c7c23 */ /* 0x000fe200080108a9 */
[----:B------:R-:W-:Y:S01]  /*11210*/  PRMT R129, R234, 0x7771, RZ ;  /* 0x00007771ea817816 */ /* 0x000fe200000000ff */
[----:B------:R-:W-:Y:S01]  /*11220*/  FFMA.FTZ R234, R47, UR4, -R167 ;  /* 0x000000042fea7c23 */ /* 0x000fe200080108a7 */
[----:B------:R-:W-:Y:S01]  /*11230*/  PRMT R123, R142, 0x7771, RZ ;  /* 0x000077718e7b7816 */ /* 0x000fe200000000ff */
[-C--:B------:R-:W-:Y:S01]  /*11240*/  HMMA.16816.F32 R32, R100, R110.reuse, R32 ;  /* 0x0000006e6420723c */ /* 0x080fe20000001820 */
[----:B------:R-:W2:Y:S02]  /*11250*/  LDSM.16.MT88.4 R44, [R185+0x7000] ;  /* 0x00700000b92c783b */ /* 0x000ea40000004200 */
[----:B------:R-:W-:Y:S01]  /*11260*/  MUFU.EX2 R143, R143 ;  /* 0x0000008f008f7308 */ /* 0x000fe20000000800 */
[----:B------:R-:W-:Y:S01]  /*11270*/  LOP3.LUT R140, R140, 0xff, RZ, 0xc0, !PT ;  /* 0x000000ff8c8c7812 */ /* 0x000fe200078ec0ff */
[----:B------:R-:W-:Y:S01]  /*11280*/  FFMA.FTZ R142, R50, UR4, -R169 ;  /* 0x00000004328e7c23 */ /* 0x000fe200080108a9 */
[----:B------:R-:W-:Y:S01]  /*11290*/  PRMT R131, R119, 0x7632, R131 ;  /* 0x0000763277837816 */ /* 0x000fe20000000083 */
[--C-:B------:R-:W-:Y:S01]  /*112a0*/  FFMA.FTZ R66, R67, UR4, -R169.reuse ;  /* 0x0000000443427c23 */ /* 0x100fe200080108a9 */
[----:B------:R-:W-:Y:S01]  /*112b0*/  FFMA.FTZ R169, R55, UR4, -R169 ;  /* 0x0000000437a97c23 */ /* 0x000fe200080108a9 */
[C---:B------:R-:W-:Y:S04]  /*112c0*/  HMMA.16816.F32 R20, R104.reuse, R110, R20 ;  /* 0x0000006e6814723c */ /* 0x040fe80000001814 */
[----:B------:R-:W-:Y:S01]  /*112d0*/  MUFU.EX2 R67, R108 ;  /* 0x0000006c00437308 */ /* 0x000fe20000000800 */
[----:B------:R-:W-:Y:S01]  /*112e0*/  PRMT R129, R140, 0x5410, R129 ;  /* 0x000054108c817816 */ /* 0x000fe20000000081 */
[--C-:B------:R-:W-:Y:S01]  /*112f0*/  FFMA.FTZ R140, R48, UR4, -R168.reuse ;  /* 0x00000004308c7c23 */ /* 0x100fe200080108a8 */
[--C-:B------:R-:W-:Y:S01]  /*11300*/  FFMA.FTZ R110, R64, UR4, -R168.reuse ;  /* 0x00000004406e7c23 */ /* 0x100fe200080108a8 */
[----:B------:R-:W-:Y:S01]  /*11310*/  LOP3.LUT R48, R131, 0xff, RZ, 0xc0, !PT ;  /* 0x000000ff83307812 */ /* 0x000fe200078ec0ff */
[--C-:B------:R-:W-:Y:S01]  /*11320*/  FFMA.FTZ R64, R65, UR4, -R168.reuse ;  /* 0x0000000441407c23 */ /* 0x100fe200080108a8 */
[----:B------:R-:W-:Y:S04]  /*11330*/  FFMA.FTZ R168, R53, UR4, -R168 ;  /* 0x0000000435a87c23 */ /* 0x000fe800080108a8 */
[----:B------:R-:W-:Y:S01]  /*11340*/  MUFU.EX2 R65, R110 ;  /* 0x0000006e00417308 */ /* 0x000fe20000000800 */
[----:B------:R-:W-:Y:S01]  /*11350*/  LOP3.LUT R128, R128, 0xff, RZ, 0xc0, !PT ;  /* 0x000000ff80807812 */ /* 0x000fe200078ec0ff */
[----:B------:R-:W-:Y:S01]  /*11360*/  FADD.FTZ R152, R152, R157 ;  /* 0x0000009d98987221 */ /* 0x000fe20000010000 */
[--C-:B------:R-:W-:Y:S07]  /*11370*/  HSET2.LE.AND R38, R129, R212.reuse, PT ;  /* 0x000000d481267233 */ /* 0x100fee0003803000 */
[----:B------:R-:W3:Y:S01]  /*11380*/  MUFU.EX2 R140, R140 ;  /* 0x0000008c008c7308 */ /* 0x000ee20000000800 */
[----:B------:R-:W-:Y:S01]  /*11390*/  PRMT R123, R128, 0x5410, R123 ;  /* 0x00005410807b7816 */ /* 0x000fe2000000007b */
[----:B------:R-:W-:Y:S01]  /*113a0*/  VIADD R223, R223, 0xffffffff ;  /* 0xffffffffdfdf7836 */ /* 0x000fe20000000000 */
[----:B------:R-:W-:Y:S07]  /*113b0*/  LOP3.LUT R117, R117, 0xff00ff, RZ, 0xc0, !PT ;  /* 0x00ff00ff75757812 */ /* 0x000fee00078ec0ff */
[----:B------:R-:W-:Y:S01]  /*113c0*/  MUFU.EX2 R234, R234 ;  /* 0x000000ea00ea7308 */ /* 0x000fe20000000800 */
[----:B------:R-:W-:Y:S01]  /*113d0*/  LOP3.LUT R116, R116, UR9, R125, 0x96, !PT ;  /* 0x0000000974747c12 */ /* 0x000fe2000f8e967d */
[----:B------:R-:W-:Y:S01]  /*113e0*/  FADD.FTZ R138, R138, R3 ;  /* 0x000000038a8a7221 */ /* 0x000fe20000010000 */
[C---:B------:R-:W-:Y:S07]  /*113f0*/  LOP3.LUT R130, R119.reuse, 0xffff, RZ, 0xc0, !PT ;  /* 0x0000ffff77827812 */ /* 0x040fee00078ec0ff */
[----:B------:R-:W4:Y:S01]  /*11400*/  MUFU.EX2 R142, R142 ;  /* 0x0000008e008e7308 */ /* 0x000f220000000800 */
[-C--:B-1----:R-:W-:Y:S03]  /*11410*/  HMMA.16816.F32 R28, R104, R112.reuse, R28 ;  /* 0x00000070681c723c */ /* 0x082fe6000000181c */
[----:B------:R-:W-:Y:S06]  /*11420*/  LOP3.LUT R121, R119, 0xff, RZ, 0xc0, !PT ;  /* 0x000000ff77797812 */ /* 0x000fec00078ec0ff */
[----:B------:R-:W1:Y:S01]  /*11430*/  MUFU.EX2 R64, R64 ;  /* 0x0000004000407308 */ /* 0x000e620000000800 */
[----:B------:R-:W-:Y:S01]  /*11440*/  SHF.R.U32.HI R119, RZ, 0x18, R119 ;  /* 0x00000018ff777819 */ /* 0x000fe20000011677 */
[----:B------:R-:W-:Y:S01]  /*11450*/  FADD.FTZ R162, R162, R159 ;  /* 0x0000009fa2a27221 */ /* 0x000fe20000010000 */
[----:B------:R-:W-:Y:S01]  /*11460*/  PRMT R36, R126, 0x7632, R36 ;  /* 0x000076327e247816 */ /* 0x000fe20000000024 */
[C---:B------:R-:W-:Y:S06]  /*11470*/  HMMA.16816.F32 R92, R100.reuse, R112, R92 ;  /* 0x00000070645c723c */ /* 0x040fec000000185c */
[----:B------:R-:W5:Y:S01]  /*11480*/  MUFU.EX2 R66, R66 ;  /* 0x0000004200427308 */ /* 0x000f620000000800 */
[----:B------:R-:W-:Y:S09]  /*11490*/  PRMT R119, R48, 0x5410, R119 ;  /* 0x0000541030777816 */ /* 0x000ff20000000077 */
[----:B------:R-:W5:Y:S01]  /*114a0*/  MUFU.EX2 R168, R168 ;  /* 0x000000a800a87308 */ /* 0x000f620000000800 */
[C---:B------:R-:W-:Y:S01]  /*114b0*/  LOP3.LUT R48, R126.reuse, 0xff, RZ, 0xc0, !PT ;  /* 0x000000ff7e307812 */ /* 0x040fe200078ec0ff */
[----:B------:R-:W-:Y:S01]  /*114c0*/  FADD.FTZ R137, R137, R0 ;  /* 0x0000000089897221 */ /* 0x000fe20000010000 */
[-C--:B------:R-:W-:Y:S07]  /*114d0*/  HMMA.16816.F32 R24, R100, R114.reuse, R24 ;  /* 0x000000726418723c */ /* 0x080fee0000001818 */
[----:B------:R-:W5:Y:S01]  /*114e0*/  MUFU.EX2 R169, R169 ;  /* 0x000000a900a97308 */ /* 0x000f620000000800 */
[----:B------:R-:W-:Y:S01]  /*114f0*/  LOP3.LUT R109, R126, 0xffff, RZ, 0xc0, !PT ;  /* 0x0000ffff7e6d7812 */ /* 0x000fe200078ec0ff */
[----:B------:R-:W-:Y:S01]  /*11500*/  FADD.FTZ R153, R153, R152 ;  /* 0x0000009899997221 */ /* 0x000fe20000010000 */
[----:B------:R-:W-:Y:S01]  /*11510*/  LOP3.LUT R39, R124, 0xff00ff, RZ, 0xc0, !PT ;  /* 0x00ff00ff7c277812 */ /* 0x000fe200078ec0ff */
[----:B------:R-:W-:Y:S01]  /*11520*/  FADD.FTZ R155, R155, R138 ;  /* 0x0000008a9b9b7221 */ /* 0x000fe20000010000 */
[----:B------:R-:W-:Y:S01]  /*11530*/  SHF.R.U32.HI R126, RZ, 0x18, R126 ;  /* 0x00000018ff7e7819 */ /* 0x000fe2000001167e */
[----:B------:R-:W-:Y:S04]  /*11540*/  HMMA.16816.F32 R96, R104, R114, R96 ;  /* 0x000000726860723c */ /* 0x000fe80000001860 */
[----:B------:R-:W-:Y:S01]  /*11550*/  LOP3.LUT R37, R36, 0xff, RZ, 0xc0, !PT ;  /* 0x000000ff24257812 */ /* 0x000fe200078ec0ff */
[----:B------:R-:W-:Y:S01]  /*11560*/  FADD.FTZ R165, R165, R162 ;  /* 0x000000a2a5a57221 */ /* 0x000fe20000010000 */
[----:B------:R-:W-:Y:S01]  /*11570*/  SHF.R.U32.HI R130, RZ, 0x8, R130 ;  /* 0x00000008ff827819 */ /* 0x000fe20000011682 */
[----:B------:R-:W-:Y:S01]  /*11580*/  FADD.FTZ R164, R164, R137 ;  /* 0x00000089a4a47221 */ /* 0x000fe20000010000 */
[----:B------:R-:W-:Y:S01]  /*11590*/  PRMT R111, R37, 0x5410, R126 ;  /* 0x00005410256f7816 */ /* 0x000fe2000000007e */
[----:B------:R-:W-:Y:S01]  /*115a0*/  FADD.FTZ R170, R170, R153 ;  /* 0x00000099aaaa7221 */ /* 0x000fe20000010000 */
[--C-:B------:R-:W-:Y:S01]  /*115b0*/  HSET2.LE.AND R39, R39, R212.reuse, PT ;  /* 0x000000d427277233 */ /* 0x100fe20003803000 */
[----:B------:R-:W-:Y:S01]  /*115c0*/  FADD.FTZ R172, R172, R155 ;  /* 0x0000009bacac7221 */ /* 0x000fe20000010000 */
[----:B------:R-:W-:Y:S01]  /*115d0*/  PRMT R121, R121, 0x5410, R130 ;  /* 0x0000541079797816 */ /* 0x000fe20000000082 */
[----:B------:R-:W-:Y:S01]  /*115e0*/  FADD.FTZ R178, R178, R165 ;  /* 0x000000a5b2b27221 */ /* 0x000fe20000010000 */
[----:B---3--:R-:W-:Y:S01]  /*115f0*/  F2FP.F16.F32.PACK_AB R37, R141, R140 ;  /* 0x0000008c8d25723e */ /* 0x008fe200000000ff */
[----:B------:R-:W-:Y:S01]  /*11600*/  FADD.FTZ R149, R149, R164 ;  /* 0x000000a495957221 */ /* 0x000fe20000010000 */
[----:B----4-:R-:W-:Y:S01]  /*11610*/  F2FP.F16.F32.PACK_AB R36, R143, R142 ;  /* 0x0000008e8f24723e */ /* 0x010fe200000000ff */
[----:B------:R-:W-:Y:S01]  /*11620*/  FADD.FTZ R171, R171, R170 ;  /* 0x000000aaabab7221 */ /* 0x000fe20000010000 */
[----:B------:R-:W-:Y:S01]  /*11630*/  SHF.R.U32.HI R109, RZ, 0x8, R109 ;  /* 0x00000008ff6d7819 */ /* 0x000fe2000001166d */
        /* <DEDUP_REMOVED lines=9> */
[----:B------:R-:W-:Y:S01]  /*116d0*/  F2FP.F16.F32.PACK_AB R40, R226, R235 ;  /* 0x000000ebe228723e */ /* 0x000fe200000000ff */
[----:B------:R-:W-:Y:S01]  /*116e0*/  FADD.FTZ R173, R173, R178 ;  /* 0x000000b2adad7221 */ /* 0x000fe20000010000 */
[----:B------:R-:W-:Y:S01]  /*116f0*/  PRMT R109, R48, 0x5410, R109 ;  /* 0x00005410306d7816 */ /* 0x000fe2000000006d */
[----:B------:R-:W-:Y:S01]  /*11700*/  FADD.FTZ R177, R177, R148 ;  /* 0x00000094b1b17221 */ /* 0x000fe20000010000 */
[--C-:B------:R-:W-:Y:S01]  /*11710*/  HSET2.LE.AND R42, R123, R212.reuse, PT ;  /* 0x000000d47b2a7233 */ /* 0x100fe20003803000 */
[----:B------:R-:W3:Y:S01]  /*11720*/  LDSM.16.MT88.4 R48, [R181+0x7000] ;  /* 0x00700000b530783b */ /* 0x000ee20000004200 */
[----:B------:R-:W-:Y:S01]  /*11730*/  LOP3.LUT R36, R43, R36, RZ, 0xc0, !PT ;  /* 0x000000242b247212 */ /* 0x000fe200078ec0ff */
[----:B------:R-:W-:Y:S01]  /*11740*/  IMAD.WIDE.U32 R122, R122, -0x2daee0ad, RZ ;  /* 0xd2511f537a7a7825 */ /* 0x000fe200078e00ff */
[----:B------:R-:W-:Y:S02]  /*11750*/  LOP3.LUT R37, R40, R37, RZ, 0xc0, !PT ;  /* 0x0000002528257212 */ /* 0x000fe400078ec0ff */
[----:B------:R-:W-:Y:S01]  /*11760*/  LOP3.LUT R42, R41, R42, RZ, 0xc0, !PT ;  /* 0x0000002a292a7212 */ /* 0x000fe200078ec0ff */
[----:B------:R-:W-:Y:S01]  /*11770*/  IMAD.MOV.U32 R0, RZ, RZ, R133 ;  /* 0x000000ffff007224 */ /* 0x000fe200078e0085 */
[--C-:B------:R-:W-:Y:S01]  /*11780*/  HSET2.LE.AND R43, R117, R212.reuse, PT ;  /* 0x000000d4752b7233 */ /* 0x100fe20003803000 */
[----:B------:R-:W-:Y:S01]  /*11790*/  IMAD.WIDE.U32 R116, R116, -0x2daee0ad, RZ ;  /* 0xd2511f5374747825 */ /* 0x000fe200078e00ff */
[--C-:B------:R-:W-:Y:S01]  /*117a0*/  HSET2.LE.AND R41, R111, R212.reuse, PT ;  /* 0x000000d46f297233 */ /* 0x100fe20003803000 */
[-C--:B--2---:R-:W-:Y:S05]  /*117b0*/  HMMA.16816.F32 R4, R36, R44.reuse, R4 ;  /* 0x0000002c2404723c */ /* 0x084fea0000001804 */
[--C-:B------:R-:W-:Y:S01]  /*117c0*/  HSET2.LE.AND R40, R109, R212.reuse, PT ;  /* 0x000000d46d287233 */ /* 0x100fe20003803000 */
[----:B------:R-:W-:Y:S01]  /*117d0*/  IMAD.MOV.U32 R137, RZ, RZ, R134 ;  /* 0x000000ffff897224 */ /* 0x000fe200078e0086 */
[----:B------:R-:W-:Y:S01]  /*117e0*/  F2FP.F16.F32.PACK_AB R102, R234, R239 ;  /* 0x000000efea66723e */ /* 0x000fe200000000ff */
[----:B------:R-:W-:Y:S01]  /*117f0*/  FADD.FTZ R145, R145, R144 ;  /* 0x0000009091917221 */ /* 0x000fe20000010000 */
[----:B------:R-:W-:Y:S01]  /*11800*/  F2FP.F16.F32.PACK_AB R101, R236, R241 ;  /* 0x000000f1ec65723e */ /* 0x000fe200000000ff */
[----:B------:R-:W-:Y:S01]  /*11810*/  FADD.FTZ R146, R147, R146 ;  /* 0x0000009293927221 */ /* 0x000fe20000010000 */
[----:B------:R-:W-:Y:S01]  /*11820*/  F2FP.F16.F32.PACK_AB R100, R238, R243 ;  /* 0x000000f3ee64723e */ /* 0x000fe200000000ff */
[----:B------:R-:W-:Y:S01]  /*11830*/  FADD.FTZ R174, R174, R173 ;  /* 0x000000adaeae7221 */ /* 0x000fe20000010000 */
[----:B------:R-:W-:Y:S01]  /*11840*/  LOP3.LUT R43, R102, R43, RZ, 0xc0, !PT ;  /* 0x0000002b662b7212 */ /* 0x000fe200078ec0ff */
[----:B------:R-:W-:Y:S01]  /*11850*/  IMAD.MOV.U32 R102, RZ, RZ, R116 ;  /* 0x000000ffff667224 */ /* 0x000fe200078e0074 */
[----:B------:R-:W-:Y:S01]  /*11860*/  LOP3.LUT R40, R101, R40, RZ, 0xc0, !PT ;  /* 0x0000002865287212 */ /* 0x000fe200078ec0ff */
[----:B------:R-:W-:Y:S01]  /*11870*/  IMAD.MOV.U32 R2, RZ, RZ, R135 ;  /* 0x000000ffff027224 */ /* 0x000fe200078e0087 */
[----:B------:R-:W-:Y:S01]  /*11880*/  LOP3.LUT R41, R100, R41, RZ, 0xc0, !PT ;  /* 0x0000002964297212 */ /* 0x000fe200078ec0ff */
[----:B------:R-:W-:Y:S01]  /*11890*/  FADD.FTZ R176, R176, R177 ;  /* 0x000000b1b0b07221 */ /* 0x000fe20000010000 */
[----:B------:R-:W-:Y:S01]  /*118a0*/  LOP3.LUT R118, R118, UR12, R117, 0x96, !PT ;  /* 0x0000000c76767c12 */ /* 0x000fe2000f8e9675 */
[----:B------:R-:W-:Y:S01]  /*118b0*/  FADD.FTZ R150, R150, R145 ;  /* 0x0000009196967221 */ /* 0x000fe20000010000 */
[C---:B------:R-:W-:Y:S01]  /*118c0*/  PRMT R101, R116.reuse, 0x7773, RZ ;  /* 0x0000777374657816 */ /* 0x040fe200000000ff */
[----:B------:R-:W-:Y:S01]  /*118d0*/  FADD.FTZ R235, R235, R146 ;  /* 0x00000092ebeb7221 */ /* 0x000fe20000010000 */
[C---:B------:R-:W-:Y:S01]  /*118e0*/  PRMT R104, R116.reuse, 0x7772, RZ ;  /* 0x0000777274687816 */ /* 0x040fe200000000ff */
[C---:B------:R-:W-:Y:S04]  /*118f0*/  HMMA.16816.F32 R8, R40.reuse, R44, R8 ;  /* 0x0000002c2808723c */ /* 0x040fe80000001808 */
[----:B------:R-:W-:Y:S01]  /*11900*/  PRMT R103, R116, 0x7771, RZ ;  /* 0x0000777174677816 */ /* 0x000fe200000000ff */
[----:B------:R-:W-:Y:S01]  /*11910*/  FADD.FTZ R241, R241, R174 ;  /* 0x000000aef1f17221 */ /* 0x000fe20000010000 */
[----:B------:R-:W-:Y:S01]  /*11920*/  LOP3.LUT R111, R118, 0xff, RZ, 0xc0, !PT ;  /* 0x000000ff766f7812 */ /* 0x000fe200078ec0ff */
[----:B------:R-:W-:Y:S01]  /*11930*/  FADD.FTZ R243, R243, R176 ;  /* 0x000000b0f3f37221 */ /* 0x000fe20000010000 */
[-C--:B------:R-:W-:Y:S03]  /*11940*/  HMMA.16816.F32 R12, R40, R46.reuse, R12 ;  /* 0x0000002e280c723c */ /* 0x080fe6000000180c */
[----:B------:R-:W-:Y:S01]  /*11950*/  SHF.R.U32.HI R113, RZ, 0x18, R118 ;  /* 0x00000018ff717819 */ /* 0x000fe20000011676 */
[----:B------:R-:W-:Y:S01]  /*11960*/  FADD.FTZ R179, R179, R150 ;  /* 0x00000096b3b37221 */ /* 0x000fe20000010000 */
[----:B------:R-:W-:Y:S01]  /*11970*/  PRMT R100, R122, 0x7772, RZ ;  /* 0x000077727a647816 */ /* 0x000fe200000000ff */
[----:B------:R-:W-:Y:S01]  /*11980*/  FADD.FTZ R235, R226, R235 ;  /* 0x000000ebe2eb7221 */ /* 0x000fe20000010000 */
[----:B------:R-:W-:Y:S01]  /*11990*/  PRMT R107, R122, 0x7771, RZ ;  /* 0x000077717a6b7816 */ /* 0x000fe200000000ff */
[C---:B------:R-:W-:Y:S01]  /*119a0*/  HMMA.16816.F32 R16, R36.reuse, R46, R16 ;  /* 0x0000002e2410723c */ /* 0x040fe20000001810 */
[----:B------:R-:W2:Y:S03]  /*119b0*/  LDSM.16.MT88.4 R44, [R180+0x7000] ;  /* 0x00700000b42c783b */ /* 0x000ea60000004200 */
[----:B------:R-:W-:Y:S01]  /*119c0*/  LOP3.LUT R120, R120, UR12, R123, 0x96, !PT ;  /* 0x0000000c78787c12 */ /* 0x000fe2000f8e967b */
[----:B------:R-:W-:Y:S01]  /*119d0*/  FADD.FTZ R236, R236, R241 ;  /* 0x000000f1ecec7221 */ /* 0x000fe20000010000 */
[----:B------:R-:W-:Y:S01]  /*119e0*/  PRMT R101, R104, 0x5410, R101 ;  /* 0x0000541068657816 */ /* 0x000fe20000000065 */
[----:B------:R-:W-:Y:S01]  /*119f0*/  FADD.FTZ R238, R238, R243 ;  /* 0x000000f3eeee7221 */ /* 0x000fe20000010000 */
[-C--:B---3--:R-:W-:Y:S03]  /*11a00*/  HMMA.16816.F32 R68, R36, R48.reuse, R68 ;  /* 0x000000302444723c */ /* 0x088fe60000001844 */
[----:B------:R-:W-:Y:S01]  /*11a10*/  LOP3.LUT R109, R120, 0xff, RZ, 0xc0, !PT ;  /* 0x000000ff786d7812 */ /* 0x000fe200078ec0ff */
[----:B------:R-:W-:Y:S01]  /*11a20*/  FADD.FTZ R140, R140, R179 ;  /* 0x000000b38c8c7221 */ /* 0x000fe20000010000 */
[----:B------:R-:W-:Y:S01]  /*11a30*/  LOP3.LUT R106, R120, 0xffff, RZ, 0xc0, !PT ;  /* 0x0000ffff786a7812 */ /* 0x000fe200078ec0ff */
[----:B------:R-:W-:Y:S01]  /*11a40*/  FADD.FTZ R142, R142, R235 ;  /* 0x000000eb8e8e7221 */ /* 0x000fe20000010000 */
[----:B------:R-:W-:Y:S01]  /*11a50*/  SHF.R.U32.HI R105, RZ, 0x18, R120 ;  /* 0x00000018ff697819 */ /* 0x000fe20000011678 */
[C---:B------:R-:W-:Y:S04]  /*11a60*/  HMMA.16816.F32 R72, R40.reuse, R48, R72 ;  /* 0x000000302848723c */ /* 0x040fe80000001848 */
[----:B------:R-:W-:Y:S01]  /*11a70*/  IMAD.MOV.U32 R48, RZ, RZ, R122 ;  /* 0x000000ffff307224 */ /* 0x000fe200078e007a */
[----:B------:R-:W-:Y:S01]  /*11a80*/  PRMT R49, R122, 0x7773, RZ ;  /* 0x000077737a317816 */ /* 0x000fe200000000ff */
[----:B------:R-:W-:Y:S01]  /*11a90*/  IMAD.MOV.U32 R3, RZ, RZ, R136 ;  /* 0x000000ffff037224 */ /* 0x000fe200078e0088 */
[----:B------:R-:W-:Y:S01]  /*11aa0*/  SHF.R.U32.HI R106, RZ, 0x8, R106 ;  /* 0x00000008ff6a7819 */ /* 0x000fe2000001166a */
[-C--:B------:R-:W-:Y:S03]  /*11ab0*/  HMMA.16816.F32 R76, R40, R50.reuse, R76 ;  /* 0x00000032284c723c */ /* 0x080fe6000000184c */
[----:B------:R-:W-:Y:S01]  /*11ac0*/  LOP3.LUT R48, R48, 0xff, RZ, 0xc0, !PT ;  /* 0x000000ff30307812 */ /* 0x000fe200078ec0ff */
[----:B------:R-:W-:Y:S01]  /*11ad0*/  FADD.FTZ R237, R237, R236 ;  /* 0x000000eceded7221 */ /* 0x000fe20000010000 */
[----:B------:R-:W-:Y:S01]  /*11ae0*/  PRMT R100, R100, 0x5410, R49 ;  /* 0x0000541064647816 */ /* 0x000fe20000000031 */
[----:B------:R-:W-:Y:S01]  /*11af0*/  FADD.FTZ R239, R239, R238 ;  /* 0x000000eeefef7221 */ /* 0x000fe20000010000 */
[----:B------:R-:W-:Y:S01]  /*11b00*/  PRMT R107, R48, 0x5410, R107 ;  /* 0x00005410306b7816 */ /* 0x000fe2000000006b */
[C---:B------:R-:W-:Y:S01]  /*11b10*/  HMMA.16816.F32 R80, R36.reuse, R50, R80 ;  /* 0x000000322450723c */ /* 0x040fe20000001850 */
[----:B------:R-:W3:Y:S03]  /*11b20*/  LDSM.16.MT88.4 R48, [R139+0x7000] ;  /* 0x007000008b30783b */ /* 0x000ee60000004200 */
[----:B------:R-:W-:Y:S01]  /*11b30*/  PRMT R109, R109, 0x5410, R106 ;  /* 0x000054106d6d7816 */ /* 0x000fe2000000006a */
[----:B------:R-:W-:Y:S01]  /*11b40*/  FADD.FTZ R140, R141, R140 ;  /* 0x0000008c8d8c7221 */ /* 0x000fe20000010000 */
[----:B------:R-:W-:Y:S01]  /*11b50*/  PRMT R104, R120, 0x7632, R104 ;  /* 0x0000763278687816 */ /* 0x000fe20000000068 */
[----:B------:R-:W-:Y:S01]  /*11b60*/  FADD.FTZ R143, R143, R142 ;  /* 0x0000008e8f8f7221 */ /* 0x000fe20000010000 */
[----:B------:R-:W-:Y:S01]  /*11b70*/  LOP3.LUT R102, R102, 0xff, RZ, 0xc0, !PT ;  /* 0x000000ff66667812 */ /* 0x000fe200078ec0ff */
[-C--:B--2---:R-:W-:Y:S03]  /*11b80*/  HMMA.16816.F32 R84, R36, R44.reuse, R84 ;  /* 0x0000002c2454723c */ /* 0x084fe60000001854 */
[----:B------:R-:W-:Y:S01]  /*11b90*/  LOP3.LUT R104, R104, 0xff, RZ, 0xc0, !PT ;  /* 0x000000ff68687812 */ /* 0x000fe200078ec0ff */
[----:B------:R-:W-:Y:S01]  /*11ba0*/  FADD.FTZ R232, R232, R237 ;  /* 0x000000ede8e87221 */ /* 0x000fe20000010000 */
[----:B------:R-:W-:Y:S01]  /*11bb0*/  PRMT R103, R102, 0x5410, R103 ;  /* 0x0000541066677816 */ /* 0x000fe20000000067 */
[----:B------:R-:W-:Y:S01]  /*11bc0*/  FFMA.FTZ R102, R60, UR4, -R166 ;  /* 0x000000043c667c23 */ /* 0x000fe200080108a6 */
[----:B------:R-:W-:Y:S01]  /*11bd0*/  PRMT R105, R104, 0x5410, R105 ;  /* 0x0000541068697816 */ /* 0x000fe20000000069 */
[C---:B------:R-:W-:Y:S04]  /*11be0*/  HMMA.16816.F32 R88, R40.reuse, R44, R88 ;  /* 0x0000002c2858723c */ /* 0x040fe80000001858 */
[----:B------:R-:W-:Y:S01]  /*11bf0*/  LOP3.LUT R44, R118, 0xffff, RZ, 0xc0, !PT ;  /* 0x0000ffff762c7812 */ /* 0x000fe200078ec0ff */
[----:B------:R-:W-:Y:S01]  /*11c00*/  FFMA.FTZ R60, R62, UR4, -R167 ;  /* 0x000000043e3c7c23 */ /* 0x000fe200080108a7 */
[----:B------:R-:W-:Y:S01]  /*11c10*/  PRMT R45, R118, 0x7632, R45 ;  /* 0x00007632762d7816 */ /* 0x000fe2000000002d */
[----:B------:R-:W-:Y:S01]  /*11c20*/  FFMA.FTZ R167, R63, UR4, -R167 ;  /* 0x000000043fa77c23 */ /* 0x000fe200080108a7 */
[-C--:B------:R-:W-:Y:S01]  /*11c30*/  HMMA.16816.F32 R32, R40, R46.reuse, R32 ;  /* 0x0000002e2820723c */ /* 0x080fe20000001820 */
[----:B------:R-:W2:Y:S02]  /*11c40*/  LDSM.16.MT88.4 R116, [R185+0x7800] ;  /* 0x00780000b974783b */ /* 0x000ea40000004200 */
[----:B------:R-:W-:Y:S01]  /*11c50*/  SHF.R.U32.HI R52, RZ, 0x8, R44 ;  /* 0x00000008ff347819 */ /* 0x000fe2000001162c */
[----:B------:R-:W-:Y:S01]  /*11c60*/  MUFU.EX2 R60, R60 ;  /* 0x0000003c003c7308 */ /* 0x000fe20000000800 */
[----:B------:R-:W-:Y:S01]  /*11c70*/  LOP3.LUT R44, R45, 0xff, RZ, 0xc0, !PT ;  /* 0x000000ff2d2c7812 */ /* 0x000fe200078ec0ff */
[----:B------:R-:W-:Y:S01]  /*11c80*/  FFMA.FTZ R45, R56, UR4, -R166 ;  /* 0x00000004382d7c23 */ /* 0x000fe200080108a6 */
[----:B------:R-:W-:Y:S01]  /*11c90*/  PRMT R111, R111, 0x5410, R52 ;  /* 0x000054106f6f7816 */ /* 0x000fe20000000034 */
[C---:B------:R-:W-:Y:S01]  /*11ca0*/  HMMA.16816.F32 R20, R36.reuse, R46, R20 ;  /* 0x0000002e2414723c */ /* 0x040fe20000001814 */
[----:B------:R-:W4:Y:S05]  /*11cb0*/  LDSM.16.MT88.4 R52, [R181+0x7800] ;  /* 0x00780000b534783b */ /* 0x000f2a0000004200 */
[----:B------:R-:W-:Y:S01]  /*11cc0*/  MUFU.EX2 R167, R167 ;  /* 0x000000a700a77308 */ /* 0x000fe20000000800 */
[----:B------:R-:W-:Y:S01]  /*11cd0*/  LOP3.LUT R47, R100, 0xff00ff, RZ, 0xc0, !PT ;  /* 0x00ff00ff642f7812 */ /* 0x000fe200078ec0ff */
[--C-:B------:R-:W-:Y:S01]  /*11ce0*/  FFMA.FTZ R56, R57, UR4, -R166.reuse ;  /* 0x0000000439387c23 */ /* 0x100fe200080108a6 */
[--C-:B------:R-:W-:Y:S07]  /*11cf0*/  HSET2.LE.AND R100, R111, R212.reuse, PT ;  /* 0x000000d46f647233 */ /* 0x100fee0003803000 */
[----:B------:R1:W-:Y:S01]  /*11d00*/  MUFU.EX2 R57, R45 ;  /* 0x0000002d00397308 */ /* 0x0003e20000000800 */
[-C--:B---3--:R-:W-:Y:S03]  /*11d10*/  HMMA.16816.F32 R28, R36, R48.reuse, R28 ;  /* 0x00000030241c723c */ /* 0x088fe6000000181c */
[----:B------:R-:W-:Y:S01]  /*11d20*/  PRMT R113, R44, 0x5410, R113 ;  /* 0x000054102c717816 */ /* 0x000fe20000000071 */
[----:B------:R-:W-:Y:S01]  /*11d30*/  FFMA.FTZ R166, R61, UR4, -R166 ;  /* 0x000000043da67c23 */ /* 0x000fe200080108a6 */
[--C-:B------:R-:W-:Y:S04]  /*11d40*/  HSET2.LE.AND R44, R109, R212.reuse, PT ;  /* 0x000000d46d2c7233 */ /* 0x100fe80003803000 */
[----:B------:R-:W3:Y:S01]  /*11d50*/  MUFU.EX2 R56, R56 ;  /* 0x0000003800387308 */ /* 0x000ee20000000800 */
[----:B------:R-:W4:Y:S01]  /*11d60*/  LDSM.16.MT88.4 R108, [R180+0x7800] ;  /* 0x00780000b46c783b */ /* 0x000f220000004200 */
[C---:B------:R-:W-:Y:S08]  /*11d70*/  HMMA.16816.F32 R92, R40.reuse, R48, R92 ;  /* 0x00000030285c723c */ /* 0x040ff0000000185c */
[----:B------:R2:W-:Y:S01]  /*11d80*/  MUFU.EX2 R48, R102 ;  /* 0x0000006600307308 */ /* 0x0005e20000000800 */
[--C-:B------:R-:W-:Y:S01]  /*11d90*/  HSET2.LE.AND R46, R107, R212.reuse, PT ;  /* 0x000000d46b2e7233 */ /* 0x100fe20003803000 */
[----:B------:R-:W-:Y:S01]  /*11da0*/  FADD.FTZ R239, R234, R239 ;  /* 0x000000efeaef7221 */ /* 0x000fe20000010000 */
[----:B-1----:R-:W-:Y:S07]  /*11db0*/  F2FP.F16.F32.PACK_AB R45, R64, R65 ;  /* 0x00000041402d723e */ /* 0x002fee00000000ff */
[----:B------:R-:W1:Y:S01]  /*11dc0*/  MUFU.EX2 R49, R166 ;  /* 0x000000a600317308 */ /* 0x000e620000000800 */
[-C--:B------:R-:W-:Y:S03]  /*11dd0*/  HMMA.16816.F32 R24, R40, R50.reuse, R24 ;  /* 0x000000322818723c */ /* 0x080fe60000001818 */
[----:B------:R-:W-:Y:S02]  /*11de0*/  LOP3.LUT R46, R45, R46, RZ, 0xc0, !PT ;  /* 0x0000002e2d2e7212 */ /* 0x000fe400078ec0ff */
[--C-:B------:R-:W-:Y:S02]  /*11df0*/  HSET2.LE.AND R47, R47, R212.reuse, PT ;  /* 0x000000d42f2f7233 */ /* 0x100fe40003803000 */
[--C-:B------:R-:W-:Y:S01]  /*11e00*/  HSET2.LE.AND R45, R105, R212.reuse, PT ;  /* 0x000000d4692d7233 */ /* 0x100fe20003803000 */
[----:B------:R-:W-:Y:S04]  /*11e10*/  HMMA.16816.F32 R96, R36, R50, R96 ;  /* 0x000000322460723c */ /* 0x000fe80000001860 */
[----:B-----5:R-:W-:Y:S02]  /*11e20*/  F2FP.F16.F32.PACK_AB R42, R66, R67 ;  /* 0x00000043422a723e */ /* 0x020fe400000000ff */
[----:B------:R-:W-:Y:S01]  /*11e30*/  F2FP.F16.F32.PACK_AB R43, R168, R245 ;  /* 0x000000f5a82b723e */ /* 0x000fe200000000ff */
[----:B------:R-:W-:Y:S01]  /*11e40*/  FADD.FTZ R245, R245, R140 ;  /* 0x0000008cf5f57221 */ /* 0x000fe20000010000 */
[----:B------:R-:W-:Y:S01]  /*11e50*/  F2FP.F16.F32.PACK_AB R40, R169, R240 ;  /* 0x000000f0a928723e */ /* 0x000fe200000000ff */
        /* <DEDUP_REMOVED lines=9> */
[--C-:B--2---:R-:W-:Y:S01]  /*11ef0*/  HSET2.LE.AND R102, R103, R212.reuse, PT ;  /* 0x000000d467667233 */ /* 0x104fe20003803000 */
[----:B------:R-:W-:Y:S01]  /*11f00*/  FADD.FTZ R233, R64, R65 ;  /* 0x0000004140e97221 */ /* 0x000fe20000010000 */
[--C-:B------:R-:W-:Y:S01]  /*11f10*/  HSET2.LE.AND R101, R113, R212.reuse, PT ;  /* 0x000000d471657233 */ /* 0x100fe20003803000 */
[----:B------:R-:W-:Y:S01]  /*11f20*/  FADD.FTZ R224, R66, R67 ;  /* 0x0000004342e07221 */ /* 0x000fe20000010000 */
[----:B------:R-:W-:Y:S01]  /*11f30*/  HSET2.LE.AND R103, R39, R212, PT ;  /* 0x000000d427677233 */ /* 0x000fe20003803000 */
[-C--:B------:R-:W-:Y:S01]  /*11f40*/  HMMA.16816.F32 R128, R44, R116.reuse, R4 ;  /* 0x000000742c80723c */ /* 0x080fe20000001804 */
[----:B------:R-:W2:Y:S04]  /*11f50*/  LDSM.16.MT88.4 R4, [R139+0x7800] ;  /* 0x007800008b04783b */ /* 0x000ea80000004200 */
[----:B---3--:R-:W-:Y:S01]  /*11f60*/  F2FP.F16.F32.PACK_AB R41, R56, R57 ;  /* 0x000000393829723e */ /* 0x008fe200000000ff */
[----:B------:R-:W-:Y:S01]  /*11f70*/  FADD.FTZ R57, R57, R232 ;  /* 0x000000e839397221 */ /* 0x000fe20000010000 */
[----:B------:R-:W-:Y:S01]  /*11f80*/  F2FP.F16.F32.PACK_AB R38, R59, R58 ;  /* 0x0000003a3b26723e */ /* 0x000fe200000000ff */
[----:B------:R-:W-:Y:S01]  /*11f90*/  FADD.FTZ R58, R58, R239 ;  /* 0x000000ef3a3a7221 */ /* 0x000fe20000010000 */
[----:B-1----:R-:W-:Y:S01]  /*11fa0*/  F2FP.F16.F32.PACK_AB R37, R49, R48 ;  /* 0x000000303125723e */ /* 0x002fe200000000ff */
        /* <DEDUP_REMOVED lines=14> */
[-C--:B----4-:R-:W-:Y:S08]  /*12090*/  HMMA.16816.F32 R68, R44, R52.reuse, R68 ;  /* 0x000000342c44723c */ /* 0x090ff00000001844 */
        /* <DEDUP_REMOVED lines=13> */
.L_x_846:
[----:B------:R-:W1:Y:S01]  /*12170*/  SHFL.BFLY PT, R4, R233, 0x2, 0x1f ;  /* 0x0c401f00e9047f89 */ /* 0x000e6200000e0000 */
[----:B------:R-:W2:Y:S01]  /*12180*/  LDCU UR4, c[0x0][0x4fc] ;  /* 0x00009f80ff0477ac */ /* 0x000ea20008000800 */
[----:B------:R-:W-:Y:S01]  /*12190*/  ISETP.NE.AND P2, PT, R204, -0x1, PT ;  /* 0xffffffffcc00780c */ /* 0x000fe20003f45270 */
[----:B------:R-:W3:Y:S01]  /*121a0*/  LDC.U8 R18, c[0x0][0x548] ;  /* 0x00015200ff127b82 */ /* 0x000ee20000000000 */
[----:B------:R-:W4:Y:S01]  /*121b0*/  SHFL.BFLY PT, R6, R225, 0x2, 0x1f ;  /* 0x0c401f00e1067f89 */ /* 0x000f2200000e0000 */
[----:B------:R-:W-:-:S03]  /*121c0*/  UMOV UR5, 0x400 ;  /* 0x0000040000057882 */ /* 0x000fc60000000000 */
[----:B------:R-:W5:Y:S04]  /*121d0*/  SHFL.BFLY PT, R2, R227, 0x2, 0x1f ;  /* 0x0c401f00e3027f89 */ /* 0x000f6800000e0000 */
[----:B------:R-:W2:Y:S01]  /*121e0*/  SHFL.BFLY PT, R11, R224, 0x2, 0x1f ;  /* 0x0c401f00e00b7f89 */ /* 0x000ea200000e0000 */
[----:B------:R-:W3:Y:S01]  /*121f0*/  S2R R0, SR_TID.X ;  /* 0x0000000000007919 */ /* 0x000ee20000002100 */
[----:B------:R-:W3:Y:S01]  /*12200*/  S2R R14, SR_CTAID.Z ;  /* 0x00000000000e7919 */ /* 0x000ee20000002700 */
[----:B-1----:R-:W-:Y:S01]  /*12210*/  FADD.FTZ R4, R4, R233 ;  /* 0x000000e904047221 */ /* 0x002fe20000010000 */
[----:B------:R-:W1:Y:S01]  /*12220*/  S2R R21, SR_CTAID.Y ;  /* 0x0000000000157919 */ /* 0x000e620000002600 */
[----:B----4-:R-:W-:-:S03]  /*12230*/  FADD.FTZ R3, R6, R225 ;  /* 0x000000e106037221 */ /* 0x010fc60000010000 */
[----:B------:R-:W4:Y:S01]  /*12240*/  SHFL.BFLY PT, R9, R4, 0x1, 0x1f ;  /* 0x0c201f0004097f89 */ /* 0x000f2200000e0000 */
[----:B-----5:R-:W-:-:S03]  /*12250*/  FADD.FTZ R2, R2, R227 ;  /* 0x000000e302027221 */ /* 0x020fc60000010000 */
[----:B------:R-:W5:Y:S01]  /*12260*/  SHFL.BFLY PT, R6, R3, 0x1, 0x1f ;  /* 0x0c201f0003067f89 */ /* 0x000f6200000e0000 */
[----:B--2---:R-:W-:-:S03]  /*12270*/  FADD.FTZ R11, R11, R224 ;  /* 0x000000e00b0b7221 */ /* 0x004fc60000010000 */
[----:B------:R-:W2:Y:S04]  /*12280*/  SHFL.BFLY PT, R7, R2, 0x1, 0x1f ;  /* 0x0c201f0002077f89 */ /* 0x000ea800000e0000 */
[----:B------:R-:W1:Y:S01]  /*12290*/  SHFL.BFLY PT, R8, R11, 0x1, 0x1f ;  /* 0x0c201f000b087f89 */ /* 0x000e6200000e0000 */
[C---:B---3--:R-:W-:Y:S02]  /*122a0*/  LOP3.LUT P1, RZ, R0.reuse, 0x8, RZ, 0xc0, !PT ;  /* 0x0000000800ff7812 */ /* 0x048fe4000782c0ff */
[----:B------:R-:W-:Y:S01]  /*122b0*/  LOP3.LUT P0, RZ, R0, 0x4, RZ, 0xc0, !PT ;  /* 0x0000000400ff7812 */ /* 0x000fe2000780c0ff */
[----:B----4-:R-:W-:Y:S01]  /*122c0*/  FADD.FTZ R9, R4, R9 ;  /* 0x0000000904097221 */ /* 0x010fe20000010000 */
[----:B------:R-:W-:Y:S01]  /*122d0*/  SHF.L.U32 R4, R0, 0x1, RZ ;  /* 0x0000000100047819 */ /* 0x000fe200000006ff */
[----:B-----5:R-:W-:-:S03]  /*122e0*/  FADD.FTZ R6, R3, R6 ;  /* 0x0000000603067221 */ /* 0x020fc60000010000 */
[----:B------:R-:W-:Y:S01]  /*122f0*/  LOP3.LUT R3, R4, 0x6, RZ, 0xc0, !PT ;  /* 0x0000000604037812 */ /* 0x000fe200078ec0ff */
[----:B------:R-:W3:Y:S01]  /*12300*/  MUFU.RCP R5, R9 ;  /* 0x0000000900057308 */ /* 0x000ee20000001000 */
[----:B------:R-:W-:Y:S01]  /*12310*/  FSETP.NE.FTZ.AND P6, PT, R9, RZ, PT ;  /* 0x000000ff0900720b */ /* 0x000fe20003fd5000 */
[----:B--2---:R-:W-:Y:S01]  /*12320*/  FADD.FTZ R7, R2, R7 ;  /* 0x0000000702077221 */ /* 0x004fe20000010000 */
[----:B------:R-:W-:Y:S02]  /*12330*/  SHF.L.U32 R2, R0, 0x5, RZ ;  /* 0x0000000500027819 */ /* 0x000fe400000006ff */
[----:B------:R-:W-:Y:S01]  /*12340*/  FSETP.NE.FTZ.AND P3, PT, R6, RZ, PT ;  /* 0x000000ff0600720b */ /* 0x000fe20003f75000 */
[----:B-1----:R-:W-:Y:S01]  /*12350*/  FADD.FTZ R8, R11, R8 ;  /* 0x000000080b087221 */ /* 0x002fe20000010000 */
[----:B------:R-:W-:Y:S01]  /*12360*/  LOP3.LUT R2, R3, 0x7c00, R2, 0xf8, !PT ;  /* 0x00007c0003027812 */ /* 0x000fe200078ef802 */
[----:B------:R-:W1:Y:S01]  /*12370*/  MUFU.RCP R10, R7 ;  /* 0x00000007000a7308 */ /* 0x000e620000001000 */
[----:B------:R-:W-:-:S02]  /*12380*/  FSETP.NE.FTZ.AND P4, PT, R7, RZ, PT ;  /* 0x000000ff0700720b */ /* 0x000fc40003f95000 */
[----:B------:R-:W-:Y:S02]  /*12390*/  FSETP.NE.FTZ.AND P5, PT, R8, RZ, PT ;  /* 0x000000ff0800720b */ /* 0x000fe40003fb5000 */
[----:B------:R-:W-:-:S03]  /*123a0*/  SHF.L.U32 R11, R0, 0x4, RZ ;  /* 0x00000004000b7819 */ /* 0x000fc600000006ff */
[----:B------:R-:W2:Y:S01]  /*123b0*/  MUFU.RCP R12, R8 ;  /* 0x00000008000c7308 */ /* 0x000ea20000001000 */
[----:B------:R-:W-:Y:S02]  /*123c0*/  LOP3.LUT R11, R11, 0x1c0, RZ, 0xc0, !PT ;  /* 0x000001c00b0b7812 */ /* 0x000fe400078ec0ff */
[----:B---3--:R-:W-:Y:S02]  /*123d0*/  FSEL R5, R5, 1, P6 ;  /* 0x3f80000005057808 */ /* 0x008fe40003000000 */
[----:B------:R-:W-:Y:S02]  /*123e0*/  LOP3.LUT R11, R11, 0x38, R4, 0xf8, !PT ;  /* 0x000000380b0b7812 */ /* 0x000fe400078ef804 */
[----:B------:R-:W-:Y:S01]  /*123f0*/  MOV R4, 0x10 ;  /* 0x0000001000047802 */ /* 0x000fe20000000f00 */
[----:B------:R-:W3:Y:S01]  /*12400*/  MUFU.RCP R3, R6 ;  /* 0x0000000600037308 */ /* 0x000ee20000001000 */
[----:B------:R-:W-:Y:S01]  /*12410*/  FMUL.FTZ R5, R5, UR4 ;  /* 0x0000000405057c20 */ /* 0x000fe20008410000 */
[----:B-1----:R-:W-:Y:S01]  /*12420*/  FSEL R10, R10, 1, P4 ;  /* 0x3f8000000a0a7808 */ /* 0x002fe20002000000 */
[----:B------:R-:W1:Y:S01]  /*12430*/  @P5 LDC R20, c[0x0][0x458] ;  /* 0x00011600ff145b82 */ /* 0x000e620000000800 */
[----:B------:R-:W-:Y:S01]  /*12440*/  LOP3.LUT R2, R2, R11, RZ, 0xfc, !PT ;  /* 0x0000000b02027212 */ /* 0x000fe200078efcff */
[C---:B------:R-:W-:Y:S01]  /*12450*/  FMUL.FTZ R128, R5.reuse, R128 ;  /* 0x0000008005807220 */ /* 0x040fe20000410000 */
[C---:B------:R-:W-:Y:S01]  /*12460*/  FMUL.FTZ R129, R5.reuse, R129 ;  /* 0x0000008105817220 */ /* 0x040fe20000410000 */
[----:B------:R-:W-:Y:S01]  /*12470*/  FMUL.FTZ R10, R10, UR4 ;  /* 0x000000040a0a7c20 */ /* 0x000fe20008410000 */
[C---:B------:R-:W-:Y:S01]  /*12480*/  FMUL.FTZ R116, R5.reuse, R116 ;  /* 0x0000007405747220 */ /* 0x040fe20000410000 */
[----:B------:R-:W-:Y:S01]  /*12490*/  FMUL.FTZ R117, R5, R117 ;  /* 0x0000007505757220 */ /* 0x000fe20000410000 */
[----:B--2---:R-:W-:Y:S01]  /*124a0*/  FSEL R12, R12, 1, P5 ;  /* 0x3f8000000c0c7808 */ /* 0x004fe20002800000 */
[C---:B------:R-:W-:Y:S01]  /*124b0*/  FMUL.FTZ R124, R10.reuse, R124 ;  /* 0x0000007c0a7c7220 */ /* 0x040fe20000410000 */
[C---:B------:R-:W-:Y:S01]  /*124c0*/  FMUL.FTZ R125, R10.reuse, R125 ;  /* 0x0000007d0a7d7220 */ /* 0x040fe20000410000 */
[C---:B------:R-:W-:Y:S01]  /*124d0*/  FMUL.FTZ R120, R10.reuse, R120 ;  /* 0x000000780a787220 */ /* 0x040fe20000410000 */
[----:B------:R-:W-:Y:S01]  /*124e0*/  FMUL.FTZ R121, R10, R121 ;  /* 0x000000790a797220 */ /* 0x000fe20000410000 */
[----:B------:R-:W-:Y:S01]  /*124f0*/  FMUL.FTZ R12, R12, UR4 ;  /* 0x000000040c0c7c20 */ /* 0x000fe20008410000 */
[C---:B------:R-:W-:Y:S01]  /*12500*/  FMUL.FTZ R72, R10.reuse, R72 ;  /* 0x000000480a487220 */ /* 0x040fe20000410000 */
[C---:B------:R-:W-:Y:S01]  /*12510*/  FMUL.FTZ R73, R10.reuse, R73 ;  /* 0x000000490a497220 */ /* 0x040fe20000410000 */
[----:B---3--:R-:W-:Y:S01]  /*12520*/  FSEL R3, R3, 1, P3 ;  /* 0x3f80000003037808 */ /* 0x008fe20001800000 */
[C---:B------:R-:W-:Y:S01]  /*12530*/  FMUL.FTZ R76, R10.reuse, R76 ;  /* 0x0000004c0a4c7220 */ /* 0x040fe20000410000 */
[C---:B------:R-:W-:Y:S01]  /*12540*/  FMUL.FTZ R77, R10.reuse, R77 ;  /* 0x0000004d0a4d7220 */ /* 0x040fe20000410000 */
[C---:B------:R-:W-:Y:S01]  /*12550*/  FMUL.FTZ R88, R10.reuse, R88 ;  /* 0x000000580a587220 */ /* 0x040fe20000410000 */
[C---:B------:R-:W-:Y:S01]  /*12560*/  FMUL.FTZ R89, R10.reuse, R89 ;  /* 0x000000590a597220 */ /* 0x040fe20000410000 */
[----:B------:R-:W-:Y:S01]  /*12570*/  FMUL.FTZ R3, R3, UR4 ;  /* 0x0000000403037c20 */ /* 0x000fe20008410000 */
[----:B------:R-:W2:Y:S01]  /*12580*/  S2UR UR4, SR_CgaCtaId ;  /* 0x00000000000479c3 */ /* 0x000ea20000008800 */
        /* <DEDUP_REMOVED lines=23> */
[----:B--2---:R-:W-:Y:S01]  /*12700*/  ULEA UR4, UR4, UR5, 0x18 ;  /* 0x0000000504047291 */ /* 0x004fe2000f8ec0ff */
[----:B------:R-:W-:Y:S01]  /*12710*/  FMUL.FTZ R3, R3, R103 ;  /* 0x0000006703037220 */ /* 0x000fe20000410000 */
[C---:B------:R-:W-:Y:S01]  /*12720*/  FMUL.FTZ R118, R12.reuse, R118 ;  /* 0x000000760c767220 */ /* 0x040fe20000410000 */
[----:B------:R-:W-:Y:S01]  /*12730*/  FMUL.FTZ R119, R12, R119 ;  /* 0x000000770c777220 */ /* 0x000fe20000410000 */
[----:B------:R-:W-:Y:S01]  /*12740*/  SEL R4, R4, 0xfffffff0, !P0 ;  /* 0xfffffff004047807 */ /* 0x000fe20004000000 */
[C---:B------:R-:W-:Y:S01]  /*12750*/  FMUL.FTZ R68, R5.reuse, R68 ;  /* 0x0000004405447220 */ /* 0x040fe20000410000 */
[----:B------:R-:W-:Y:S01]  /*12760*/  LEA R11, R2, UR4, 0x1 ;  /* 0x00000004020b7c11 */ /* 0x000fe2000f8e08ff */
[C---:B------:R-:W-:Y:S01]  /*12770*/  FMUL.FTZ R69, R5.reuse, R69 ;  /* 0x0000004505457220 */ /* 0x040fe20000410000 */
[----:B------:R-:W-:Y:S01]  /*12780*/  MOV R2, 0x20 ;  /* 0x0000002000027802 */ /* 0x000fe20000000f00 */
[C---:B------:R-:W-:Y:S01]  /*12790*/  FMUL.FTZ R70, R12.reuse, R70 ;  /* 0x000000460c467220 */ /* 0x040fe20000410000 */
[----:B------:R-:W-:Y:S01]  /*127a0*/  FMUL.FTZ R71, R12, R71 ;  /* 0x000000470c477220 */ /* 0x000fe20000410000 */
[C---:B------:R-:W-:Y:S01]  /*127b0*/  FMUL.FTZ R80, R5.reuse, R80 ;  /* 0x0000005005507220 */ /* 0x040fe20000410000 */
[----:B------:R-:W-:Y:S01]  /*127c0*/  SEL R10, R2, 0xffffffe0, !P1 ;  /* 0xffffffe0020a7807 */ /* 0x000fe20004800000 */
[----:B------:R-:W-:Y:S01]  /*127d0*/  FMUL.FTZ R81, R5, R81 ;  /* 0x0000005105517220 */ /* 0x000fe20000410000 */
[----:B------:R-:W2:Y:S01]  /*127e0*/  LDC.U8 R2, c[0x0][0x549] ;  /* 0x00015240ff027b82 */ /* 0x000ea20000000000 */
[C---:B------:R-:W-:Y:S01]  /*127f0*/  FMUL.FTZ R82, R12.reuse, R82 ;  /* 0x000000520c527220 */ /* 0x040fe20000410000 */
[C---:B------:R-:W-:Y:S01]  /*12800*/  FMUL.FTZ R83, R12.reuse, R83 ;  /* 0x000000530c537220 */ /* 0x040fe20000410000 */
[----:B------:R-:W-:Y:S01]  /*12810*/  F2FP.F16.F32.PACK_AB R128, R129, R128 ;  /* 0x000000808180723e */ /* 0x000fe200000000ff */
        /* <DEDUP_REMOVED lines=9> */
[----:B------:R-:W-:Y:S01]  /*128b0*/  IADD3 R3, PT, PT, R4, R11, RZ ;  /* 0x0000000b04037210 */ /* 0x000fe20007ffe0ff */
[----:B------:R-:W-:Y:S01]  /*128c0*/  FMUL.FTZ R111, R12, R111 ;  /* 0x0000006f0c6f7220 */ /* 0x000fe20000410000 */
[----:B------:R-:W-:Y:S01]  /*128d0*/  IADD3 R15, PT, PT, R10, R11, RZ ;  /* 0x0000000b0a0f7210 */ /* 0x000fe20007ffe0ff */
        /* <DEDUP_REMOVED lines=9> */
[----:B--2---:R-:W-:Y:S01]  /*12970*/  ISETP.NE.AND P1, PT, R2, RZ, PT ;  /* 0x000000ff0200720c */ /* 0x004fe20003f25270 */
[----:B------:R-:W-:Y:S01]  /*12980*/  STS [R11+0x2000], R124 ;  /* 0x0020007c0b007388 */ /* 0x000fe20000000800 */
[----:B------:R-:W-:Y:S01]  /*12990*/  F2FP.F16.F32.PACK_AB R68, R69, R68 ;  /* 0x000000444544723e */ /* 0x000fe200000000ff */
[----:B------:R-:W-:Y:S01]  /*129a0*/  FMUL.FTZ R99, R12, R99 ;  /* 0x000000630c637220 */ /* 0x000fe20000410000 */
[----:B------:R-:W-:Y:S01]  /*129b0*/  F2FP.F16.F32.PACK_AB R70, R71, R70 ;  /* 0x000000464746723e */ /* 0x000fe200000000ff */
[----:B------:R-:W-:Y:S01]  /*129c0*/  STS [R11+0x2400], R126 ;  /* 0x0024007e0b007388 */ /* 0x000fe20000000800 */
[----:B------:R-:W-:Y:S01]  /*129d0*/  F2FP.F16.F32.PACK_AB R80, R81, R80 ;  /* 0x000000505150723e */ /* 0x000fe200000000ff */
[----:B------:R-:W2:Y:S01]  /*129e0*/  LDC R12, c[0x0][0x434] ;  /* 0x00010d00ff0c7b82 */ /* 0x000ea20000000800 */
[----:B------:R-:W-:Y:S01]  /*129f0*/  F2FP.F16.F32.PACK_AB R82, R83, R82 ;  /* 0x000000525352723e */ /* 0x000fe200000000ff */
[----:B------:R-:W-:Y:S01]  /*12a00*/  STS [R3+0x2000], R120 ;  /* 0x0020007803007388 */ /* 0x000fe20000000800 */
[----:B------:R-:W-:Y:S01]  /*12a10*/  IADD3 R17, PT, PT, R4, R15, RZ ;  /* 0x0000000f04117210 */ /* 0x000fe20007ffe0ff */
[----:B------:R-:W-:Y:S01]  /*12a20*/  FMUL.FTZ R84, R5, R84 ;  /* 0x0000005405547220 */ /* 0x000fe20000410000 */
[----:B------:R-:W-:Y:S01]  /*12a30*/  F2FP.F16.F32.PACK_AB R72, R73, R72 ;  /* 0x000000484948723e */ /* 0x000fe200000000ff */
[----:B------:R3:W-:Y:S01]  /*12a40*/  STS [R3+0x2400], R122 ;  /* 0x0024007a03007388 */ /* 0x0007e20000000800 */
[----:B------:R-:W-:Y:S01]  /*12a50*/  F2FP.F16.F32.PACK_AB R74, R75, R74 ;  /* 0x0000004a4b4a723e */ /* 0x000fe200000000ff */
[----:B------:R-:W-:Y:S01]  /*12a60*/  FMUL.FTZ R85, R5, R85 ;  /* 0x0000005505557220 */ /* 0x000fe20000410000 */
[----:B------:R-:W-:Y:S01]  /*12a70*/  F2FP.F16.F32.PACK_AB R76, R77, R76 ;  /* 0x0000004c4d4c723e */ /* 0x000fe200000000ff */
[----:B------:R-:W-:Y:S01]  /*12a80*/  STS [R15], R68 ;  /* 0x000000440f007388 */ /* 0x000fe20000000800 */
[----:B------:R-:W-:Y:S01]  /*12a90*/  F2FP.F16.F32.PACK_AB R78, R79, R78 ;  /* 0x0000004e4f4e723e */ /* 0x000fe200000000ff */
[C---:B------:R-:W-:Y:S01]  /*12aa0*/  FMUL.FTZ R108, R5.reuse, R108 ;  /* 0x0000006c056c7220 */ /* 0x040fe20000410000 */
[----:B------:R-:W-:Y:S01]  /*12ab0*/  LOP3.LUT P0, RZ, R0, 0x10, RZ, 0xc0, !PT ;  /* 0x0000001000ff7812 */ /* 0x000fe2000780c0ff */
[----:B------:R-:W-:Y:S01]  /*12ac0*/  STS [R15+0x400], R70 ;  /* 0x000400460f007388 */ /* 0x000fe20000000800 */
[----:B------:R-:W-:Y:S01]  /*12ad0*/  FMUL.FTZ R109, R5, R109 ;  /* 0x0000006d056d7220 */ /* 0x000fe20000410000 */
[----:B------:R-:W-:Y:S01]  /*12ae0*/  IADD3 R13, PT, PT, R11, 0x40, RZ ;  /* 0x000000400b0d7810 */ /* 0x000fe20007ffe0ff */
[C---:B------:R-:W-:Y:S01]  /*12af0*/  FMUL.FTZ R104, R5.reuse, R104 ;  /* 0x0000006805687220 */ /* 0x040fe20000410000 */
[----:B------:R-:W-:Y:S01]  /*12b00*/  STS [R17], R80 ;  /* 0x0000005011007388 */ /* 0x000fe20000000800 */
[C---:B------:R-:W-:Y:S01]  /*12b10*/  FMUL.FTZ R105, R5.reuse, R105 ;  /* 0x0000006905697220 */ /* 0x040fe20000410000 */
[C---:B------:R-:W-:Y:S01]  /*12b20*/  FMUL.FTZ R96, R5.reuse, R96 ;  /* 0x0000006005607220 */ /* 0x040fe20000410000 */
[----:B------:R-:W-:Y:S01]  /*12b30*/  FMUL.FTZ R5, R5, R97 ;  /* 0x0000006105057220 */ /* 0x000fe20000410000 */
[----:B------:R-:W-:Y:S01]  /*12b40*/  STS [R17+0x400], R82 ;  /* 0x0004005211007388 */ /* 0x000fe20000000800 */
[----:B------:R-:W-:Y:S01]  /*12b50*/  F2FP.F16.F32.PACK_AB R84, R85, R84 ;  /* 0x000000545554723e */ /* 0x000fe200000000ff */
[----:B------:R4:W1:Y:S01]  /*12b60*/  @P6 MUFU.LG2 R16, R9 ;  /* 0x0000000900106308 */ /* 0x0008620000000c00 */
[----:B------:R-:W-:Y:S01]  /*12b70*/  F2FP.F16.F32.PACK_AB R86, R87, R86 ;  /* 0x000000565756723e */ /* 0x000fe200000000ff */
[----:B------:R-:W-:Y:S01]  /*12b80*/  STS [R15+0x2000], R72 ;  /* 0x002000480f007388 */ /* 0x000fe20000000800 */
[----:B------:R-:W-:-:S02]  /*12b90*/  @P0 IADD3 R13, PT, PT, R11, -0x40, RZ ;  /* 0xffffffc00b0d0810 */ /* 0x000fc40007ffe0ff */
[----:B------:R-:W-:Y:S01]  /*12ba0*/  F2FP.F16.F32.PACK_AB R108, R109, R108 ;  /* 0x0000006c6d6c723e */ /* 0x000fe200000000ff */
[----:B------:R5:W-:Y:S01]  /*12bb0*/  STS [R15+0x2400], R74 ;  /* 0x0024004a0f007388 */ /* 0x000be20000000800 */
[----:B------:R-:W-:Y:S01]  /*12bc0*/  F2FP.F16.F32.PACK_AB R110, R111, R110 ;  /* 0x0000006e6f6e723e */ /* 0x000fe200000000ff */
[----:B---3--:R-:W3:Y:S01]  /*12bd0*/  @!P2 LDC.64 R2, c[0x0][0x400] ;  /* 0x00010000ff02ab82 */ /* 0x008ee20000000a00 */
[-C--:B------:R-:W-:Y:S01]  /*12be0*/  IADD3 R19, PT, PT, R4, R13.reuse, RZ ;  /* 0x0000000d04137210 */ /* 0x080fe20007ffe0ff */
[----:B------:R-:W-:Y:S01]  /*12bf0*/  STS [R17+0x2000], R76 ;  /* 0x0020004c11007388 */ /* 0x000fe20000000800 */
[----:B------:R-:W-:Y:S01]  /*12c00*/  IADD3 R11, PT, PT, R10, R13, RZ ;  /* 0x0000000d0a0b7210 */ /* 0x000fe20007ffe0ff */
[----:B------:R-:W1:Y:S01]  /*12c10*/  @P4 MUFU.LG2 R7, R7 ;  /* 0x0000000700074308 */ /* 0x000e620000000c00 */
[----:B------:R-:W-:Y:S01]  /*12c20*/  F2FP.F16.F32.PACK_AB R88, R89, R88 ;  /* 0x000000585958723e */ /* 0x000fe200000000ff */
[----:B------:R4:W-:Y:S01]  /*12c30*/  STS [R17+0x2400], R78 ;  /* 0x0024004e11007388 */ /* 0x0009e20000000800 */
[----:B------:R-:W-:-:S02]  /*12c40*/  F2FP.F16.F32.PACK_AB R90, R91, R90 ;  /* 0x0000005a5b5a723e */ /* 0x000fc400000000ff */
[----:B------:R-:W-:Y:S01]  /*12c50*/  F2FP.F16.F32.PACK_AB R112, R113, R112 ;  /* 0x000000707170723e */ /* 0x000fe200000000ff */
[----:B------:R-:W-:Y:S01]  /*12c60*/  STS [R13], R84 ;  /* 0x000000540d007388 */ /* 0x000fe20000000800 */
[----:B------:R-:W-:Y:S02]  /*12c70*/  F2FP.F16.F32.PACK_AB R114, R115, R114 ;  /* 0x000000727372723e */ /* 0x000fe400000000ff */
[----:B------:R-:W-:Y:S01]  /*12c80*/  F2FP.F16.F32.PACK_AB R104, R105, R104 ;  /* 0x000000686968723e */ /* 0x000fe200000000ff */
[----:B------:R-:W-:Y:S01]  /*12c90*/  STS [R13+0x400], R86 ;  /* 0x000400560d007388 */ /* 0x000fe20000000800 */
[----:B------:R-:W-:Y:S02]  /*12ca0*/  F2FP.F16.F32.PACK_AB R106, R107, R106 ;  /* 0x0000006a6b6a723e */ /* 0x000fe400000000ff */
[----:B------:R-:W-:Y:S01]  /*12cb0*/  F2FP.F16.F32.PACK_AB R5, R5, R96 ;  /* 0x000000600505723e */ /* 0x000fe200000000ff */
[----:B------:R-:W-:Y:S01]  /*12cc0*/  STS [R19], R108 ;  /* 0x0000006c13007388 */ /* 0x000fe20000000800 */
[----:B------:R-:W-:-:S02]  /*12cd0*/  F2FP.F16.F32.PACK_AB R98, R99, R98 ;  /* 0x000000626362723e */ /* 0x000fc400000000ff */
[----:B------:R-:W-:Y:S01]  /*12ce0*/  IADD3 R23, PT, PT, R4, R11, RZ ;  /* 0x0000000b04177210 */ /* 0x000fe20007ffe0ff */
[----:B------:R-:W-:Y:S01]  /*12cf0*/  STS [R19+0x400], R110 ;  /* 0x0004006e13007388 */ /* 0x000fe20000000800 */
[----:B-----5:R-:W2:Y:S01]  /*12d00*/  @P1 LDC R15, c[0x0][0x430] ;  /* 0x00010c00ff0f1b82 */ /* 0x020ea20000000800 */
[----:B------:R-:W-:Y:S01]  /*12d10*/  F2FP.F16.F32.PACK_AB R92, R93, R92 ;  /* 0x0000005c5d5c723e */ /* 0x000fe200000000ff */
[----:B---3--:R-:W-:Y:S01]  /*12d20*/  @!P2 IMAD.WIDE.U32 R26, R205, R2, RZ ;  /* 0x00000002cd1aa225 */ /* 0x008fe200078e00ff */
[----:B------:R-:W-:Y:S01]  /*12d30*/  F2FP.F16.F32.PACK_AB R94, R95, R94 ;  /* 0x0000005e5f5e723e */ /* 0x000fe200000000ff */
[----:B------:R-:W-:Y:S01]  /*12d40*/  STS [R13+0x2000], R88 ;  /* 0x002000580d007388 */ /* 0x000fe20000000800 */
[----:B------:R-:W-:Y:S02]  /*12d50*/  F2FP.F16.F32.PACK_AB R100, R101, R100 ;  /* 0x000000646564723e */ /* 0x000fe400000000ff */
[----:B------:R-:W-:Y:S01]  /*12d60*/  @P1 MOV R2, 0x1 ;  /* 0x0000000100021802 */ /* 0x000fe20000000f00 */
[----:B----4-:R-:W2:Y:S01]  /*12d70*/  LDC R17, c[0x0][0x434] ;  /* 0x00010d00ff117b82 */ /* 0x010ea20000000800 */
[----:B------:R3:W-:Y:S04]  /*12d80*/  STS [R13+0x2400], R90 ;  /* 0x0024005a0d007388 */ /* 0x0007e80000000800 */
[----:B------:R-:W-:Y:S04]  /*12d90*/  STS [R19+0x2000], R112 ;  /* 0x0020007013007388 */ /* 0x000fe80000000800 */
[----:B------:R4:W-:Y:S04]  /*12da0*/  STS [R19+0x2400], R114 ;  /* 0x0024007213007388 */ /* 0x0009e80000000800 */
[----:B------:R-:W-:Y:S04]  /*12db0*/  STS [R11], R104 ;  /* 0x000000680b007388 */ /* 0x000fe80000000800 */
[----:B------:R-:W-:Y:S04]  /*12dc0*/  STS [R11+0x400], R106 ;  /* 0x0004006a0b007388 */ /* 0x000fe80000000800 */
[----:B------:R5:W-:Y:S01]  /*12dd0*/  STS [R23], R5 ;  /* 0x0000000517007388 */ /* 0x000be20000000800 */
[----:B--2---:R-:W-:-:S03]  /*12de0*/  @P1 IMAD R17, R15, R12, RZ ;  /* 0x0000000c0f111224 */ /* 0x004fc600078e02ff */
[----:B------:R2:W-:Y:S01]  /*12df0*/  STS [R23+0x400], R98 ;  /* 0x0004006217007388 */ /* 0x0005e20000000800 */
[----:B---3--:R-:W3:Y:S03]  /*12e00*/  @P6 LDC R13, c[0x0][0x458] ;  /* 0x00011600ff0d6b82 */ /* 0x008ee60000000800 */
[----:B------:R2:W-:Y:S04]  /*12e10*/  STS [R11+0x2000], R92 ;  /* 0x0020005c0b007388 */ /* 0x0005e80000000800 */
[----:B------:R2:W-:Y:S01]  /*12e20*/  STS [R11+0x2400], R94 ;  /* 0x0024005e0b007388 */ /* 0x0005e20000000800 */
[----:B------:R-:W1:Y:S01]  /*12e30*/  @P1 LDC R15, c[0x0][0x430] ;  /* 0x00010c00ff0f1b82 */ /* 0x000e620000000800 */
[----:B----4-:R2:W4:Y:S02]  /*12e40*/  @P5 MUFU.LG2 R19, R8 ;  /* 0x0000000800135308 */ /* 0x0105240000000c00 */
[----:B------:R2:W-:Y:S04]  /*12e50*/  STS [R23+0x2000], R100 ;  /* 0x0020006417007388 */ /* 0x0005e80000000800 */
[----:B------:R2:W-:Y:S01]  /*12e60*/  STS [R23+0x2400], R102 ;  /* 0x0024006617007388 */ /* 0x0005e20000000800 */
[----:B-----5:R-:W1:Y:S01]  /*12e70*/  @P2 LDC.64 R4, c[0x0][0x408] ;  /* 0x00010200ff042b82 */ /* 0x020e620000000a00 */
[----:B------:R-:W-:Y:S05]  /*12e80*/  @P1 BRA `(.L_x_850) ;  /* 0x0000000000201947 */ /* 0x000fea0003800000 */
[----:B------:R-:W-:Y:S01]  /*12e90*/  ISETP.NE.AND P0, PT, R18, RZ, PT ;  /* 0x000000ff1200720c */ /* 0x000fe20003f05270 */
[----:B------:R-:W5:-:S12]  /*12ea0*/  LDC R9, c[0x0][0x3e0] ;  /* 0x0000f800ff097b82 */ /* 0x000f580000000800 */
[----:B------:R-:W5:Y:S01]  /*12eb0*/  @P0 LDC R2, c[0x0][0x454] ;  /* 0x00011500ff020b82 */ /* 0x000f620000000800 */
[----:B-1----:R-:W-:Y:S02]  /*12ec0*/  @P0 MOV R15, 0x1 ;  /* 0x00000001000f0802 */ /* 0x002fe40000000f00 */
[----:B------:R-:W-:-:S05]  /*12ed0*/  @!P0 MOV R15, 0x1 ;  /* 0x00000001000f8802 */ /* 0x000fca0000000f00 */
[----:B------:R-:W1:Y:S01]  /*12ee0*/  @P0 LDC R17, c[0x0][0x454] ;  /* 0x00011500ff110b82 */ /* 0x000e620000000800 */
[-C--:B-----5:R-:W-:Y:S02]  /*12ef0*/  @P0 IMAD R2, R2, R9.reuse, RZ ;  /* 0x0000000902020224 */ /* 0x0a0fe400078e02ff */
[----:B------:R-:W-:-:S07]  /*12f00*/  @!P0 IMAD R2, R12, R9, RZ ;  /* 0x000000090c028224 */ /* 0x000fce00078e02ff */
.L_x_850:
[----:B------:R-:W-:Y:S01]  /*12f10*/  BAR.SYNC.DEFER_BLOCKING 0x0 ;  /* 0x0000000000007b1d */ /* 0x000fe20000010000 */
[----:B------:R-:W-:Y:S01]  /*12f20*/  ISETP.NE.AND P0, PT, R204, -0x1, PT ;  /* 0xffffffffcc00780c */ /* 0x000fe20003f05270 */
[----:B------:R-:W-:Y:S01]  /*12f30*/  @!P2 IMAD R205, R205, R3, R27 ;  /* 0x00000003cdcda224 */ /* 0x000fe200078e021b */
[----:B------:R-:W-:Y:S01]  /*12f40*/  ISETP.NE.AND P1, PT, R18, RZ, !P1 ;  /* 0x000000ff1200720c */ /* 0x000fe20004f25270 */
[----:B-12---:R-:W-:-:S04]  /*12f50*/  @P2 IMAD.WIDE.U32 R22, R204, R4, RZ ;  /* 0x00000004cc162225 */ /* 0x006fc800078e00ff */
[----:B----4-:R-:W-:Y:S01]  /*12f60*/  @P5 FMUL.FTZ R28, R19, 0.69314718246459960938 ;  /* 0x3f317218131c5820 */ /* 0x010fe20000410000 */
[----:B------:R-:W1:Y:S01]  /*12f70*/  @P4 LDC R3, c[0x0][0x458] ;  /* 0x00011600ff034b82 */ /* 0x000e620000000800 */
[----:B------:R-:W2:Y:S01]  /*12f80*/  @P3 MUFU.LG2 R6, R6 ;  /* 0x0000000600063308 */ /* 0x000ea20000000c00 */
[----:B------:R-:W-:Y:S02]  /*12f90*/  @P2 IMAD R205, R204, R5, R23 ;  /* 0x00000005cccd2224 */ /* 0x000fe400078e0217 */
[----:B------:R-:W-:Y:S01]  /*12fa0*/  @P6 FMUL.FTZ R25, R16, 0.69314718246459960938 ;  /* 0x3f31721810196820 */ /* 0x000fe20000410000 */
[----:B------:R-:W-:Y:S01]  /*12fb0*/  IMAD R4, R14, R17, RZ ;  /* 0x000000110e047224 */ /* 0x000fe200078e02ff */
[----:B------:R-:W-:Y:S01]  /*12fc0*/  MOV R16, 0x7f800000 ;  /* 0x7f80000000107802 */ /* 0x000fe20000000f00 */
[----:B------:R-:W-:Y:S01]  /*12fd0*/  @P5 FFMA.FTZ R16, R135, R20, R28 ;  /* 0x0000001487105223 */ /* 0x000fe2000001001c */
[----:B------:R-:W-:Y:S01]  /*12fe0*/  IMAD R5, R15, UR15, RZ ;  /* 0x0000000f0f057c24 */ /* 0x000fe2000f8e02ff */
[----:B------:R-:W4:Y:S01]  /*12ff0*/  @P3 LDC R24, c[0x0][0x458] ;  /* 0x00011600ff183b82 */ /* 0x000f220000000800 */
[C---:B------:R-:W-:Y:S01]  /*13000*/  @!P0 IMAD R204, R21.reuse, R12, RZ ;  /* 0x0000000c15cc8224 */ /* 0x040fe200078e02ff */
[----:B------:R-:W-:Y:S01]  /*13010*/  LOP3.LUT P0, RZ, R0, 0x3, RZ, 0xc0, !PT ;  /* 0x0000000300ff7812 */ /* 0x000fe2000780c0ff */
[----:B------:R-:W-:-:S02]  /*13020*/  @!P1 IMAD R4, R21, R2, R4 ;  /* 0x0000000215049224 */ /* 0x000fc400078e0204 */
[----:B------:R-:W-:Y:S01]  /*13030*/  @P4 FMUL.FTZ R7, R7, 0.69314718246459960938 ;  /* 0x3f31721807074820 */ /* 0x000fe20000410000 */
[----:B------:R-:W-:Y:S01]  /*13040*/  SHF.R.S32.HI R21, RZ, 0x1f, R5 ;  /* 0x0000001fff157819 */ /* 0x000fe20000011405 */
[----:B------:R-:W-:Y:S01]  /*13050*/  BSSY.RECONVERGENT B0, `(.L_x_851) ;  /* 0x0000035000007945 */ /* 0x000fe20003800200 */
[----:B------:R-:W-:Y:S02]  /*13060*/  SHF.R.S32.HI R2, RZ, 0x1f, R204 ;  /* 0x0000001fff027819 */ /* 0x000fe400000114cc */
[----:B------:R-:W-:Y:S01]  /*13070*/  SEL R20, R204, RZ, P1 ;  /* 0x000000ffcc147207 */ /* 0x000fe20000800000 */
[----:B------:R1:W4:Y:S01]  /*13080*/  LDS.128 R8, [R206+0x3800] ;  /* 0x00380000ce087984 */ /* 0x0003220000000c00 */
[----:B------:R-:W-:Y:S01]  /*13090*/  SEL R2, R2, RZ, P1 ;  /* 0x000000ff02027207 */ /* 0x000fe20000800000 */
[----:B--2---:R-:W-:Y:S01]  /*130a0*/  @P3 FMUL.FTZ R6, R6, 0.69314718246459960938 ;  /* 0x3f31721806063820 */ /* 0x004fe20000410000 */
[--C-:B------:R-:W-:Y:S02]  /*130b0*/  IADD3 R20, P5, P1, R5, R20, R4.reuse ;  /* 0x0000001405147210 */ /* 0x100fe400079be004 */
[----:B------:R-:W-:-:S02]  /*130c0*/  SHF.R.S32.HI R4, RZ, 0x1f, R4 ;  /* 0x0000001fff047819 */ /* 0x000fc40000011404 */
[----:B------:R-:W-:Y:S01]  /*130d0*/  MOV R18, 0x7f800000 ;  /* 0x7f80000000127802 */ /* 0x000fe20000000f00 */
[----:B---3--:R-:W-:Y:S01]  /*130e0*/  @P6 FFMA.FTZ R18, R136, R13, R25 ;  /* 0x0000000d88126223 */ /* 0x008fe20000010019 */
[----:B------:R-:W-:Y:S01]  /*130f0*/  MOV R19, 0x7f800000 ;  /* 0x7f80000000137802 */ /* 0x000fe20000000f00 */
[----:B-1----:R-:W-:Y:S01]  /*13100*/  @P4 FFMA.FTZ R19, R134, R3, R7 ;  /* 0x0000000386134223 */ /* 0x002fe20000010007 */
[----:B------:R-:W-:Y:S02]  /*13110*/  MOV R17, 0x7f800000 ;  /* 0x7f80000000117802 */ /* 0x000fe40000000f00 */
[----:B------:R-:W-:Y:S01]  /*13120*/  IADD3.X R21, PT, PT, R21, R2, R4, P5, P1 ;  /* 0x0000000215157210 */ /* 0x000fe20002fe2404 */
[----:B----4-:R-:W-:Y:S01]  /*13130*/  @P3 FFMA.FTZ R17, R133, R24, R6 ;  /* 0x0000001885113223 */ /* 0x010fe20000010006 */
[----:B------:R-:W-:Y:S06]  /*13140*/  @P0 BRA `(.L_x_852) ;  /* 0x0000000000940947 */ /* 0x000fec0003800000 */
        /* <DEDUP_REMOVED lines=14> */
[----:B------:R-:W-:Y:S01]  /*13230*/  @!P4 IMAD R30, R30, R15, RZ ;  /* 0x0000000f1e1ec224 */ /* 0x000fe200078e02ff */
        /* <DEDUP_REMOVED lines=8> */
[----:B--2---:R-:W-:Y:S01]  /*132c0*/  @!P5 LEA R24, P0, R12, R6, 0x2 ;  /* 0x000000060c18d211 */ /* 0x004fe200078010ff */
[----:B------:R1:W-:Y:S01]  /*132d0*/  @!P6 STG.E desc[UR20][R32.64], R18 ;  /* 0x000000122000e986 */ /* 0x0003e2000c101914 */
[-C--:B------:R-:W-:Y:S02]  /*132e0*/  @!P4 IADD3 R6, P1, PT, R30, R20.reuse, RZ ;  /* 0x000000141e06c210 */ /* 0x080fe40007f3e0ff */
[----:B------:R-:W-:Y:S02]  /*132f0*/  @!P5 LEA.HI.X R25, R12, R7, R27, 0x2, P0 ;  /* 0x000000070c19d211 */ /* 0x000fe400000f141b */
[----:B------:R-:W-:-:S02]  /*13300*/  @!P3 IADD3 R20, P0, PT, R15, R20, RZ ;  /* 0x000000140f14b210 */ /* 0x000fc40007f1e0ff */
[-C--:B------:R-:W-:Y:S01]  /*13310*/  @!P4 LEA.HI.X.SX32 R30, R30, R21.reuse, 0x1, P1 ;  /* 0x000000151e1ec211 */ /* 0x080fe200008f0eff */
[----:B------:R1:W-:Y:S01]  /*13320*/  @!P5 STG.E desc[UR20][R24.64], R16 ;  /* 0x000000101800d986 */ /* 0x0003e2000c101914 */
[C---:B---3--:R-:W-:Y:S02]  /*13330*/  @!P4 LEA R4, P1, R6.reuse, R4, 0x2 ;  /* 0x000000040604c211 */ /* 0x048fe400078210ff */
[----:B------:R-:W-:Y:S02]  /*13340*/  @!P3 LEA.HI.X.SX32 R15, R15, R21, 0x1, P0 ;  /* 0x000000150f0fb211 */ /* 0x000fe400000f0eff */
[----:B------:R-:W-:Y:S02]  /*13350*/  @!P4 LEA.HI.X R5, R6, R5, R30, 0x2, P1 ;  /* 0x000000050605c211 */ /* 0x000fe400008f141e */
[----:B----4-:R-:W-:-:S03]  /*13360*/  @!P3 LEA R2, P0, R20, R2, 0x2 ;  /* 0x000000021402b211 */ /* 0x010fc600078010ff */
[----:B------:R1:W-:Y:S01]  /*13370*/  @!P4 STG.E desc[UR20][R4.64], R19 ;  /* 0x000000130400c986 */ /* 0x0003e2000c101914 */
[----:B------:R-:W-:-:S05]  /*13380*/  @!P3 LEA.HI.X R3, R20, R3, R15, 0x2, P0 ;  /* 0x000000031403b211 */ /* 0x000fca00000f140f */
[----:B------:R1:W-:Y:S04]  /*13390*/  @!P3 STG.E desc[UR20][R2.64], R17 ;  /* 0x000000110200b986 */ /* 0x0003e8000c101914 */
.L_x_852:
[----:B------:R-:W-:Y:S05]  /*133a0*/  BSYNC.RECONVERGENT B0 ;  /* 0x0000000000007941 */ /* 0x000fea0003800200 */
.L_x_851:
[----:B-1----:R1:W2:Y:S01]  /*133b0*/  LDS.128 R4, [R206] ;  /* 0x00000000ce047984 */ /* 0x0022a20000000c00 */
[----:B------:R-:W-:Y:S01]  /*133c0*/  IMAD.SHL.U32 R0, R0, 0x8, RZ ;  /* 0x0000000800007824 */ /* 0x000fe200078e00ff */
[----:B------:R-:W3:Y:S01]  /*133d0*/  LDCU.64 UR4, c[0x0][0x410] ;  /* 0x00008200ff0477ac */ /* 0x000ee20008000a00 */
[----:B------:R-:W-:Y:S01]  /*133e0*/  @P2 IMAD.MOV.U32 R26, RZ, RZ, R22 ;  /* 0x000000ffff1a2224 */ /* 0x000fe200078e0016 */
[----:B------:R-:W-:Y:S01]  /*133f0*/  ISETP.GE.AND P0, PT, R199, UR14, PT ;  /* 0x0000000ec7007c0c */ /* 0x000fe2000bf06270 */
[----:B------:R-:W-:Y:S01]  /*13400*/  BSSY.RECONVERGENT B0, `(.L_x_853) ;  /* 0x0000018000007945 */ /* 0x000fe20003800200 */
[----:B------:R-:W-:Y:S02]  /*13410*/  LOP3.LUT R3, R0, 0x38, RZ, 0xc0, !PT ;  /* 0x0000003800037812 */ /* 0x000fe400078ec0ff */
[----:B------:R-:W-:Y:S02]  /*13420*/  ISETP.GE.AND P6, PT, R197, UR14, PT ;  /* 0x0000000ec5007c0c */ /* 0x000fe4000bfc6270 */
[----:B------:R-:W-:-:S02]  /*13430*/  IADD3 R12, P1, PT, R3, R26, RZ ;  /* 0x0000001a030c7210 */ /* 0x000fc40007f3e0ff */
[----:B------:R-:W-:Y:S02]  /*13440*/  ISETP.GE.AND P5, PT, R196, UR14, PT ;  /* 0x0000000ec4007c0c */ /* 0x000fe4000bfa6270 */
[----:B------:R-:W-:Y:S01]  /*13450*/  ISETP.GE.AND P4, PT, R195, UR14, PT ;  /* 0x0000000ec3007c0c */ /* 0x000fe2000bf86270 */
[----:B------:R-:W-:Y:S01]  /*13460*/  IMAD.X R13, RZ, RZ, R205, P1 ;  /* 0x000000ffff0d7224 */ /* 0x000fe200008e06cd */
[----:B------:R-:W-:Y:S02]  /*13470*/  ISETP.GE.AND P3, PT, R194, UR14, PT ;  /* 0x0000000ec2007c0c */ /* 0x000fe4000bf66270 */
[----:B------:R-:W-:Y:S01]  /*13480*/  ISETP.GE.AND P2, PT, R193, UR14, PT ;  /* 0x0000000ec1007c0c */ /* 0x000fe2000bf46270 */
[----:B---3--:R-:W-:Y:S01]  /*13490*/  IMAD.WIDE.U32 R12, R14, UR4, R12 ;  /* 0x000000040e0c7c25 */ /* 0x008fe2000f8e000c */
[----:B------:R-:W-:-:S03]  /*134a0*/  ISETP.GE.AND P1, PT, R192, UR14, PT ;  /* 0x0000000ec0007c0c */ /* 0x000fc6000bf26270 */
[----:B------:R-:W-:Y:S01]  /*134b0*/  IMAD R15, R14, UR5, R13 ;  /* 0x000000050e0f7c24 */ /* 0x000fe2000f8e020d */
[----:B-1----:R-:W-:Y:S09]  /*134c0*/  @P0 BRA `(.L_x_854) ;  /* 0x00000000002c0947 */ /* 0x002ff20003800000 */
[----:B------:R-:W1:Y:S01]  /*134d0*/  LDCU.64 UR6, c[0x0][0x408] ;  /* 0x00008100ff0677ac */ /* 0x000e620008000a00 */
[----:B------:R-:W-:Y:S01]  /*134e0*/  MOV R14, R12 ;  /* 0x0000000c000e7202 */ /* 0x000fe20000000f00 */
[----:B------:R-:W3:Y:S01]  /*134f0*/  LDCU.64 UR4, c[0x0][0x3f0] ;  /* 0x00007e00ff0477ac */ /* 0x000ee20008000a00 */
[----:B-1----:R-:W-:-:S03]  /*13500*/  UIMAD UR8, UR17, UR6, URZ ;  /* 0x00000006110872a4 */ /* 0x002fc6000f8e02ff */
[----:B------:R-:W-:-:S03]  /*13510*/  IMAD.WIDE.U32 R16, R198, UR6, R14 ;  /* 0x00000006c6107c25 */ /* 0x000fc6000f8e000e */
[----:B------:R-:W-:Y:S02]  /*13520*/  MOV R3, UR8 ;  /* 0x0000000800037c02 */ /* 0x000fe40008000f00 */
[----:B---3--:R-:W-:-:S03]  /*13530*/  LEA R2, P0, R16, UR4, 0x1 ;  /* 0x0000000410027c11 */ /* 0x008fc6000f8008ff */
[----:B------:R-:W-:-:S05]  /*13540*/  IMAD R3, R198, UR7, R3 ;  /* 0x00000007c6037c24 */ /* 0x000fca000f8e0203 */
[----:B------:R-:W-:-:S04]  /*13550*/  IADD3 R3, PT, PT, R3, R17, RZ ;  /* 0x0000001103037210 */ /* 0x000fc80007ffe0ff */
[----:B------:R-:W-:-:S05]  /*13560*/  LEA.HI.X R3, R16, UR5, R3, 0x1, P0 ;  /* 0x0000000510037c11 */ /* 0x000fca00080f0c03 */
[----:B--2---:R1:W-:Y:S02]  /*13570*/  STG.E.128 desc[UR20][R2.64], R4 ;  /* 0x0000000402007986 */ /* 0x0043e4000c101d14 */
.L_x_854:
[----:B------:R-:W-:Y:S05]  /*13580*/  BSYNC.RECONVERGENT B0 ;  /* 0x0000000000007941 */ /* 0x000fea0003800200 */
.L_x_853:
[----:B-12---:R1:W2:Y:S01]  /*13590*/  LDS.128 R4, [R206+0x800] ;  /* 0x00080000ce047984 */ /* 0x0062a20000000c00 */
        /* <DEDUP_REMOVED lines=16> */
.L_x_856:
[----:B------:R-:W-:Y:S05]  /*136a0*/  BSYNC.RECONVERGENT B0 ;  /* 0x0000000000007941 */ /* 0x000fea0003800200 */
.L_x_855:
        /* <DEDUP_REMOVED lines=16> */
.L_x_858:
[----:B------:R-:W-:Y:S05]  /*137b0*/  BSYNC.RECONVERGENT B0 ;  /* 0x0000000000007941 */ /* 0x000fea0003800200 */
.L_x_857:
        /* <DEDUP_REMOVED lines=16> */
.L_x_860:
[----:B------:R-:W-:Y:S05]  /*138c0*/  BSYNC.RECONVERGENT B0 ;  /* 0x0000000000007941 */ /* 0x000fea0003800200 */
.L_x_859:
        /* <DEDUP_REMOVED lines=16> */
.L_x_862:
[----:B------:R-:W-:Y:S05]  /*139d0*/  BSYNC.RECONVERGENT B0 ;  /* 0x0000000000007941 */ /* 0x000fea0003800200 */
.L_x_861:
        /* <DEDUP_REMOVED lines=16> */
.L_x_864:
[----:B------:R-:W-:Y:S05]  /*13ae0*/  BSYNC.RECONVERGENT B0 ;  /* 0x0000000000007941 */ /* 0x000fea0003800200 */
.L_x_863:
[----:B-123--:R-:W1:Y:S01]  /*13af0*/  LDS.128 R204, [R206+0x3000] ;  /* 0x00300000cecc7984 */ /* 0x00ee620000000c00 */
[----:B------:R-:W-:Y:S04]  /*13b00*/  BSSY.RECONVERGENT B0, `(.L_x_865) ;  /* 0x000000f000007945 */ /* 0x000fe80003800200 */
[----:B------:R-:W-:Y:S05]  /*13b10*/  @P1 BRA `(.L_x_866) ;  /* 0x0000000000341947 */ /* 0x000fea0003800000 */
[----:B------:R-:W2:Y:S01]  /*13b20*/  LDCU.64 UR6, c[0x0][0x408] ;  /* 0x00008100ff0677ac */ /* 0x000ea20008000a00 */
[----:B------:R-:W-:Y:S01]  /*13b30*/  IADD3 R3, P1, PT, R198, 0x60, RZ ;  /* 0x00000060c6037810 */ /* 0x000fe20007f3e0ff */
[----:B----4-:R-:W-:Y:S01]  /*13b40*/  IMAD.MOV.U32 R4, RZ, RZ, R12 ;  /* 0x000000ffff047224 */ /* 0x010fe200078e000c */
        /* <DEDUP_REMOVED lines=10> */
.L_x_866:
[----:B------:R-:W-:Y:S05]  /*13bf0*/  BSYNC.RECONVERGENT B0 ;  /* 0x0000000000007941 */ /* 0x000fea0003800200 */
.L_x_865:
[----:B------:R-:W-:Y:S05]  /*13c00*/  @P0 EXIT ;  /* 0x000000000000094d */ /* 0x000fea0003800000 */
[----:B------:R-:W3:Y:S01]  /*13c10*/  LDCU.64 UR6, c[0x0][0x408] ;  /* 0x00008100ff0677ac */ /* 0x000ee20008000a00 */
[----:B--2---:R-:W-:Y:S01]  /*13c20*/  IADD3 R3, P0, PT, R198, 0x70, RZ ;  /* 0x00000070c6037810 */ /* 0x004fe20007f1e0ff */
[----:B----4-:R-:W-:Y:S01]  /*13c30*/  IMAD.MOV.U32 R4, RZ, RZ, R12 ;  /* 0x000000ffff047224 */ /* 0x010fe200078e000c */
        /* <DEDUP_REMOVED lines=11> */
.L_x_867:
        /* <DEDUP_REMOVED lines=9> */
.L_x_1467:


//--------------------- .text._ZN5flash16flash_fwd_kernelI23Flash_fwd_kernel_traitsILi64ELi128ELi64ELi4ELb0ELb0EN7cutlass6half_tE19Flash_kernel_traitsILi64ELi128ELi64ELi4ES3_EELb0ELb1ELb0ELb0ELb0ELb1ELb1ELb0EEEvNS_16Flash_fwd_paramsE --------------------------
	.section	.text._ZN5flash16flash_fwd_kernelI23Flash_fwd_kernel_traitsILi64ELi128ELi64ELi4ELb0ELb0EN7cutlass6half_tE19Flash_kernel_traitsILi64ELi128ELi64ELi4ES3_EELb0ELb1ELb0ELb0ELb0ELb1ELb1ELb0EEEvNS_16Flash_fwd_paramsE,"ax",@progbits
	.align	128
        .global         _ZN5flash16flash_fwd_kernelI23Flash_fwd_kernel_traitsILi64ELi128ELi64ELi4ELb0ELb0EN7cutlass6half_tE19Flash_kernel_traitsILi64ELi128ELi64ELi4ES3_EELb0ELb1ELb0ELb0ELb0ELb1ELb1ELb0EEEvNS_16Flash_fwd_paramsE
        .type           _ZN5flash16flash_fwd_kernelI23Flash_fwd_kernel_traitsILi64ELi128ELi64ELi4ELb0ELb0EN7cutlass6half_tE19Flash_kernel_traitsILi64ELi128ELi64ELi4ES3_EELb0ELb1ELb0ELb0ELb0ELb1ELb1ELb0EEEvNS_16Flash_fwd_paramsE,@function
        .size           _ZN5flash16flash_fwd_kernelI23Flash_fwd_kernel_traitsILi64ELi128ELi64ELi4ELb0ELb0EN7cutlass6half_tE19Flash_kernel_traitsILi64ELi128ELi64ELi4ES3_EELb0ELb1ELb0ELb0ELb0ELb1ELb1ELb0EEEvNS_16Flash_fwd_paramsE,(.L_x_1468 - _ZN5flash16flash_fwd_kernelI23Flash_fwd_kernel_traitsILi64ELi128ELi64ELi4ELb0ELb0EN7cutlass6half_tE19Flash_kernel_traitsILi64ELi128ELi64ELi4ES3_EELb0ELb1ELb0ELb0ELb0ELb1ELb1ELb0EEEvNS_16Flash_fwd_paramsE)
        .other          _ZN5flash16flash_fwd_kernelI23Flash_fwd_kernel_traitsILi64ELi128ELi64ELi4ELb0ELb0EN7cutlass6half_tE19Flash_kernel_traitsILi64ELi128ELi64ELi4ES3_EELb0ELb1ELb0ELb0ELb0ELb1ELb1ELb0EEEvNS_16Flash_fwd_paramsE,@"STO_CUDA_ENTRY STV_DEFAULT"
_ZN5flash16flash_fwd_kernelI23Flash_fwd_kernel_traitsILi64ELi128ELi64ELi4ELb0ELb0EN7cutlass6half_tE19Flash_kernel_traitsILi64ELi128ELi64ELi4ES3_EELb0ELb1ELb0ELb0ELb0ELb1ELb1ELb0EEEvNS_16Flash_fwd_paramsE:
.text._ZN5flash16flash_fwd_kernelI23Flash_fwd_kernel_traitsILi64ELi128ELi64ELi4ELb0ELb0EN7cutlass6half_tE19Flash_kernel_traitsILi64ELi128ELi64ELi4ES3_EELb0ELb1ELb0ELb0ELb0ELb1ELb1ELb0EEEvNS_16Flash_fwd_paramsE:
[----:B------:R-:W-:Y:S08]  /*0000*/  LDC R1, c[0x0][0x37c] ;  /* 0x0000df00ff017b82 */ /* 0x000ff00000000800 */
[----:B------:R-:W1:Y:S01]  /*0010*/  LDC.64 R2, c[0x0][0x460] ;  /* 0x00011800ff027b82 */ /* 0x000e620000000a00 */
[----:B------:R-:W2:Y:S01]  /*0020*/  S2R R209, SR_CTAID.Y ;  /* 0x0000000000d17919 */ /* 0x000ea20000002600 */
[----:B------:R-:W3:Y:S01]  /*0030*/  LDCU.64 UR4, c[0x0][0x478] ;  /* 0x00008f00ff0477ac */ /* 0x000ee20008000a00 */
[----:B------:R-:W-:Y:S01]  /*0040*/  IMAD.MOV.U32 R208, RZ, RZ, -0x1 ;  /* 0xffffffffffd07424 */ /* 0x000fe200078e00ff */
[----:B------:R-:W4:Y:S04]  /*0050*/  LDCU.64 UR14, c[0x0][0x358] ;  /* 0x00006b00ff0e77ac */ /* 0x000f280008000a00 */
[----:B------:R-:W2:Y:S01]  /*0060*/  LDC.64 R4, c[0x0][0x460] ;  /* 0x00011800ff047b82 */ /* 0x000ea20000000a00 */
[----:B------:R-:W4:Y:S01]  /*0070*/  LDCU.64 UR6, c[0x0][0x470] ;  /* 0x00008e00ff0677ac */ /* 0x000f220008000a00 */
[----:B---3--:R-:W-:-:S02]  /*0080*/  ISETP.NE.U32.AND P2, PT, RZ, UR4, PT ;  /* 0x00000004ff007c0c */ /* 0x008fc4000bf45070 */
[C---:B-1----:R-:W-:Y:S02]  /*0090*/  ISETP.NE.U32.AND P0, PT, R2.reuse, RZ, PT ;  /* 0x000000ff0200720c */ /* 0x042fe40003f05070 */
[----:B------:R-:W-:Y:S02]  /*00a0*/  ISETP.NE.U32.AND P4, PT, R2, RZ, PT ;  /* 0x000000ff0200720c */ /* 0x000fe40003f85070 */
[C---:B------:R-:W-:Y:S02]  /*00b0*/  ISETP.NE.AND.EX P0, PT, R3.reuse, RZ, PT, P0 ;  /* 0x000000ff0300720c */ /* 0x040fe40003f05300 */
[----:B------:R-:W-:Y:S02]  /*00c0*/  ISETP.NE.AND.EX P2, PT, RZ, UR5, PT, P2 ;  /* 0x00000005ff007c0c */ /* 0x000fe4000bf45320 */
[----:B------:R-:W-:Y:S01]  /*00d0*/  ISETP.NE.AND.EX P4, PT, R3, RZ, PT, P4 ;  /* 0x000000ff0300720c */ /* 0x000fe20003f85340 */
[----:B--2---:R-:W-:-:S04]  /*00e0*/  IMAD.WIDE.U32 R6, R209, 0x4, R4 ;  /* 0x00000004d1067825 */ /* 0x004fc800078e0004 */
[----:B------:R-:W-:Y:S01]  /*00f0*/  IMAD.SHL.U32 R11, R209, 0x4, RZ ;  /* 0x00000004d10b7824 */ /* 0x000fe200078e00ff */
[----:B------:R-:W-:Y:S01]  /*0100*/  SHF.R.U32.HI R2, RZ, 0x1e, R209 ;  /* 0x0000001eff027819 */ /* 0x000fe200000116d1 */
[----:B------:R-:W1:Y:S01]  /*0110*/  LDC.64 R4, c[0x0][0x468] ;  /* 0x00011a00ff047b82 */ /* 0x000e620000000a00 */
[----:B----4-:R-:W-:Y:S01]  /*0120*/  ISETP.NE.U32.AND P3, PT, RZ, UR6, PT ;  /* 0x00000006ff007c0c */ /* 0x010fe2000bf65070 */
[----:B------:R-:W2:Y:S02]  /*0130*/  @P0 LDG.E R208, desc[UR14][R6.64] ;  /* 0x0000000e06d00981 */ /* 0x000ea4000c1e1900 */
[----:B------:R-:W-:Y:S02]  /*0140*/  @P2 IADD3 R8, P0, PT, R11, UR4, RZ ;  /* 0x000000040b082c10 */ /* 0x000fe4000ff1e0ff */
[----:B------:R3:W2:Y:S01]  /*0150*/  @P4 LDG.E R13, desc[UR14][R6.64+0x4] ;  /* 0x0000040e060d4981 */ /* 0x0006a2000c1e1900 */
[----:B------:R-:W-:Y:S02]  /*0160*/  ISETP.NE.AND.EX P3, PT, RZ, UR7, PT, P3 ;  /* 0x00000007ff007c0c */ /* 0x000fe4000bf65330 */
[----:B------:R-:W-:-:S06]  /*0170*/  @P2 IADD3.X R9, PT, PT, R2, UR5, RZ, P0, !PT ;  /* 0x0000000502092c10 */ /* 0x000fcc00087fe4ff */
[----:B------:R4:W5:Y:S01]  /*0180*/  @P2 LDG.E R9, desc[UR14][R8.64] ;  /* 0x0000000e08092981 */ /* 0x000962000c1e1900 */
[----:B------:R-:W3:Y:S04]  /*0190*/  LDCU.U8 UR4, c[0x0][0x532] ;  /* 0x0000a640ff0477ac */ /* 0x000ee80008000000 */
[C---:B------:R-:W-:Y:S02]  /*01a0*/  @P3 IADD3 R14, P1, PT, R11.reuse, UR6, RZ ;  /* 0x000000060b0e3c10 */ /* 0x040fe4000ff3e0ff */
[----:B-1----:R-:W-:Y:S01]  /*01b0*/  IADD3 R10, P0, PT, R11, R4, RZ ;  /* 0x000000040b0a7210 */ /* 0x002fe20007f1e0ff */
[----:B------:R-:W1:Y:S04]  /*01c0*/  S2R R212, SR_CTAID.X ;  /* 0x0000000000d47919 */ /* 0x000e680000002500 */
[----:B------:R-:W-:Y:S01]  /*01d0*/  IMAD.X R11, R2, 0x1, R5, P0 ;  /* 0x00000001020b7824 */ /* 0x000fe200000e0605 */
[----:B------:R-:W-:Y:S01]  /*01e0*/  ISETP.NE.U32.AND P0, PT, R4, RZ, PT ;  /* 0x000000ff0400720c */ /* 0x000fe20003f05070 */
[----:B------:R-:W-:Y:S01]  /*01f0*/  IMAD.MOV.U32 R0, RZ, RZ, RZ ;  /* 0x000000ffff007224 */ /* 0x000fe200078e00ff */
[----:B------:R-:W-:Y:S01]  /*0200*/  @P3 IADD3.X R15, PT, PT, R2, UR7, RZ, P1, !PT ;  /* 0x00000007020f3c10 */ /* 0x000fe20008ffe4ff */
[----:B------:R-:W4:Y:S01]  /*0210*/  @!P4 LDC R124, c[0x0][0x434] ;  /* 0x00010d00ff7ccb82 */ /* 0x000f220000000800 */
[----:B------:R-:W-:-:S02]  /*0220*/  ISETP.NE.AND.EX P0, PT, R5, RZ, PT, P0 ;  /* 0x000000ff0500720c */ /* 0x000fc40003f05300 */
[----:B---3--:R-:W-:Y:S01]  /*0230*/  ISETP.NE.AND P1, PT, RZ, UR4, PT ;  /* 0x00000004ff007c0c */ /* 0x008fe2000bf25270 */
[----:B------:R3:W5:Y:S01]  /*0240*/  @P3 LDG.E R0, desc[UR14][R14.64] ;  /* 0x0000000e0e003981 */ /* 0x000762000c1e1900 */
[----:B------:R-:W-:-:S03]  /*0250*/  ISETP.EQ.U32.AND P3, PT, R4, RZ, PT ;  /* 0x000000ff0400720c */ /* 0x000fc60003f62070 */
[----:B------:R-:W2:Y:S01]  /*0260*/  @!P2 LDC R6, c[0x0][0x43c] ;  /* 0x00010f00ff06ab82 */ /* 0x000ea20000000800 */
[----:B------:R-:W-:-:S07]  /*0270*/  ISETP.EQ.OR.EX P3, PT, R5, RZ, !P1, P3 ;  /* 0x000000ff0500720c */ /* 0x000fce0004f62730 */
[----:B------:R-:W2:Y:S08]  /*0280*/  @!P2 LDC.64 R2, c[0x0][0x488] ;  /* 0x00012200ff02ab82 */ /* 0x000eb00000000a00 */
[----:B------:R-:W2:Y:S01]  /*0290*/  @!P0 LDC R5, c[0x0][0x438] ;  /* 0x00010e00ff058b82 */ /* 0x000ea20000000800 */
[----:B------:R-:W-:Y:S02]  /*02a0*/  IMAD.MOV.U32 R7, RZ, RZ, -0x1 ;  /* 0xffffffffff077424 */ /* 0x000fe400078e00ff */
[----:B-1----:R-:W-:-:S04]  /*02b0*/  IMAD.SHL.U32 R211, R212, 0x80, RZ ;  /* 0x00000080d4d37824 */ /* 0x002fc800078e00ff */
[----:B------:R3:W5:Y:S01]  /*02c0*/  @!P3 LDG.E R7, desc[UR14][R10.64] ;  /* 0x0000000e0a07b981 */ /* 0x000762000c1e1900 */
[----:B--2---:R-:W-:-:S05]  /*02d0*/  @P4 IMAD.IADD R124, R13, 0x1, -R208 ;  /* 0x000000010d7c4824 */ /* 0x004fca00078e0ad0 */
[----:B----4-:R-:W-:Y:S01]  /*02e0*/  ISETP.GT.AND P3, PT, R124, R211, PT ;  /* 0x000000d37c00720c */ /* 0x010fe20003f64270 */
[----:B---3--:R-:W-:-:S12]  /*02f0*/  @!P0 BRA `(.L_x_868) ;  /* 0x00000000000c8947 */ /* 0x008fd80003800000 */
[----:B------:R-:W2:Y:S02]  /*0300*/  @P1 LDG.E R4, desc[UR14][R10.64+0x4] ;  /* 0x0000040e0a041981 */ /* 0x000ea4000c1e1900 */
[----:B--2--5:R-:W-:-:S06]  /*0310*/  @P1 IADD3 R5, PT, PT, R4, -R7, RZ ;  /* 0x8000000704051210 */ /* 0x024fcc0007ffe0ff */
[----:B------:R1:W5:Y:S02]  /*0320*/  @!P1 LDG.E R5, desc[UR14][R10.64] ;  /* 0x0000000e0a059981 */ /* 0x000364000c1e1900 */
.L_x_868:
[----:B------:R-:W-:Y:S05]  /*0330*/  @!P3 EXIT ;  /* 0x000000000000b94d */ /* 0x000fea0003800000 */
[----:B------:R-:W2:Y:S01]  /*0340*/  LDC R123, c[0x0][0x508] ;  /* 0x00014200ff7b7b82 */ /* 0x000ea20000000800 */
[----:B------:R-:W-:Y:S01]  /*0350*/  @!P2 ISETP.NE.U32.AND P0, PT, R2, RZ, PT ;  /* 0x000000ff0200a20c */ /* 0x000fe20003f05070 */
[----:B-----5:R-:W-:Y:S01]  /*0360*/  @P2 IMAD.IADD R120, R9, 0x1, -R0 ;  /* 0x0000000109782824 */ /* 0x020fe200078e0a00 */
[----:B------:R-:W3:Y:S02]  /*0370*/  S2R R122, SR_TID.X ;  /* 0x00000000007a7919 */ /* 0x000ee40000002100 */
[----:B------:R-:W-:Y:S01]  /*0380*/  @!P2 ISETP.NE.AND.EX P0, PT, R3, RZ, PT, P0 ;  /* 0x000000ff0300a20c */ /* 0x000fe20003f05300 */
[----:B------:R-:W-:Y:S01]  /*0390*/  VIADD R3, R212, 0x1 ;  /* 0x00000001d4037836 */ /* 0x000fe20000000000 */
[----:B------:R-:W4:Y:S02]  /*03a0*/  S2R R9, SR_CTAID.Z ;  /* 0x0000000000097919 */ /* 0x000f240000002700 */
[----:B------:R-:W-:Y:S01]  /*03b0*/  @!P2 SEL R6, R6, RZ, P0 ;  /* 0x000000ff0606a207 */ /* 0x000fe20000000000 */
[----:B------:R-:W-:-:S03]  /*03c0*/  IMAD R2, R3, 0x80, -R124 ;  /* 0x0000008003027824 */ /* 0x000fc600078e0a7c */
[----:B------:R-:W-:-:S05]  /*03d0*/  @!P2 IADD3 R120, PT, PT, R6, R5, -R0 ;  /* 0x000000050678a210 */ /* 0x000fca0007ffe800 */
[----:B------:R-:W-:-:S05]  /*03e0*/  VIADD R5, R120, 0x3f ;  /* 0x0000003f78057836 */ /* 0x000fca0000000000 */
[----:B------:R-:W-:Y:S02]  /*03f0*/  SHF.R.S32.HI R4, RZ, 0x1f, R5 ;  /* 0x0000001fff047819 */ /* 0x000fe40000011405 */
[----:B--2---:R-:W-:Y:S02]  /*0400*/  IADD3 R3, PT, PT, R5, R123, R2 ;  /* 0x0000007b05037210 */ /* 0x004fe40007ffe002 */
[----:B------:R-:W-:Y:S02]  /*0410*/  LEA.HI R4, R4, R5, RZ, 0x6 ;  /* 0x0000000504047211 */ /* 0x000fe400078f30ff */
[----:B------:R-:W-:Y:S02]  /*0420*/  SHF.R.S32.HI R2, RZ, 0x1f, R3 ;  /* 0x0000001fff027819 */ /* 0x000fe40000011403 */
[----:B------:R-:W-:Y:S02]  /*0430*/  SHF.R.S32.HI R4, RZ, 0x6, R4 ;  /* 0x00000006ff047819 */ /* 0x000fe40000011404 */
[----:B------:R-:W-:-:S04]  /*0440*/  LEA.HI R2, R2, R3, RZ, 0x6 ;  /* 0x0000000302027211 */ /* 0x000fc800078f30ff */
[----:B------:R-:W-:-:S04]  /*0450*/  SHF.R.S32.HI R137, RZ, 0x6, R2 ;  /* 0x00000006ff897819 */ /* 0x000fc80000011402 */
[----:B------:R-:W-:-:S04]  /*0460*/  VIMNMX R137, PT, PT, R4, R137, PT ;  /* 0x0000008904897248 */ /* 0x000fc80003fe0100 */
[----:B------:R-:W-:-:S13]  /*0470*/  ISETP.GT.AND P0, PT, R137, RZ, PT ;  /* 0x000000ff8900720c */ /* 0x000fda0003f04270 */
[----:B---34-:R-:W-:Y:S05]  /*0480*/  @P0 BRA `(.L_x_869) ;  /* 0x0000001000980947 */ /* 0x018fea0003800000 */
[----:B------:R-:W2:Y:S01]  /*0490*/  LDC.U8 R0, c[0x0][0x549] ;  /* 0x00015240ff007b82 */ /* 0x000ea20000000000 */
[----:B------:R-:W-:-:S07]  /*04a0*/  ISETP.NE.AND P1, PT, R208, -0x1, PT ;  /* 0xffffffffd000780c */ /* 0x000fce0003f25270 */
[----:B-1----:R-:W1:Y:S08]  /*04b0*/  LDC.U8 R10, c[0x0][0x548] ;  /* 0x00015200ff0a7b82 */ /* 0x002e700000000000 */
[----:B------:R-:W3:Y:S01]  /*04c0*/  @!P1 LDC.64 R6, c[0x0][0x400] ;  /* 0x00010000ff069b82 */ /* 0x000ee20000000a00 */
[----:B--2---:R-:W-:-:S07]  /*04d0*/  ISETP.NE.AND P0, PT, R0, RZ, PT ;  /* 0x000000ff0000720c */ /* 0x004fce0003f05270 */
[----:B------:R-:W2:Y:S01]  /*04e0*/  LDC R8, c[0x0][0x434] ;  /* 0x00010d00ff087b82 */ /* 0x000ea20000000800 */
[----:B-1----:R-:W-:-:S07]  /*04f0*/  ISETP.NE.AND P2, PT, R10, RZ, !P0 ;  /* 0x000000ff0a00720c */ /* 0x002fce0004745270 */
[----:B------:R-:W1:Y:S01]  /*0500*/  @P1 LDC.64 R4, c[0x0][0x408] ;  /* 0x00010200ff041b82 */ /* 0x000e620000000a00 */
[----:B------:R-:W-:Y:S01]  /*0510*/  @P0 MOV R12, 0x1 ;  /* 0x00000001000c0802 */ /* 0x000fe20000000f00 */
[----:B---3--:R-:W-:-:S06]  /*0520*/  @!P1 IMAD.WIDE.U32 R14, R209, R6, RZ ;  /* 0x00000006d10e9225 */ /* 0x008fcc00078e00ff */
[----:B------:R-:W3:Y:S08]  /*0530*/  @P0 LDC.64 R2, c[0x0][0x430] ;  /* 0x00010c00ff020b82 */ /* 0x000ef00000000a00 */
[----:B------:R-:W4:Y:S01]  /*0540*/  @P0 LDC R0, c[0x0][0x430] ;  /* 0x00010c00ff000b82 */ /* 0x000f220000000800 */
[----:B---3--:R-:W-:Y:S01]  /*0550*/  @P0 IMAD R2, R2, R3, RZ ;  /* 0x0000000302020224 */ /* 0x008fe200078e02ff */
[----:B-12---:R-:W-:Y:S06]  /*0560*/  @P0 BRA `(.L_x_870) ;  /* 0x0000000000280947 */ /* 0x006fec0003800000 */
        /* <DEDUP_REMOVED lines=10> */
.L_x_870:
[----:B------:R-:W-:Y:S01]  /*0610*/  IMAD R3, R209, R8, RZ ;  /* 0x00000008d1037224 */ /* 0x000fe200078e02ff */
[C---:B------:R-:W-:Y:S01]  /*0620*/  ISETP.NE.AND P0, PT, R208.reuse, -0x1, PT ;  /* 0xffffffffd000780c */ /* 0x040fe20003f05270 */
[----:B------:R-:W-:Y:S01]  /*0630*/  @P1 IMAD.WIDE.U32 R10, R208, R4, RZ ;  /* 0x00000004d00a1225 */ /* 0x000fe200078e00ff */
[----:B------:R-:W1:Y:S01]  /*0640*/  LDCU.64 UR4, c[0x0][0x410] ;  /* 0x00008200ff0477ac */ /* 0x000e620008000a00 */
[----:B------:R-:W-:Y:S01]  /*0650*/  SHF.R.U32.HI R19, RZ, 0x3, R122 ;  /* 0x00000003ff137819 */ /* 0x000fe2000001167a */
[----:B------:R-:W-:Y:S01]  /*0660*/  BSSY.RECONVERGENT B0, `(.L_x_871) ;  /* 0x0000032000007945 */ /* 0x000fe20003800200 */
[----:B----4-:R-:W-:Y:S01]  /*0670*/  IMAD R2, R9, R2, RZ ;  /* 0x0000000209027224 */ /* 0x010fe200078e02ff */
[----:B------:R-:W-:Y:S01]  /*0680*/  SEL R3, R3, R208, !P0 ;  /* 0x000000d003037207 */ /* 0x000fe20004000000 */
[----:B------:R-:W-:Y:S02]  /*0690*/  @!P1 IMAD R6, R209, R7, R15 ;  /* 0x00000007d1069224 */ /* 0x000fe400078e020f */
[----:B------:R-:W-:Y:S01]  /*06a0*/  IMAD.IADD R124, R124, 0x1, -R211 ;  /* 0x000000017c7c7824 */ /* 0x000fe200078e0ad3 */
[----:B------:R-:W-:Y:S01]  /*06b0*/  SHF.R.S32.HI R4, RZ, 0x1f, R3 ;  /* 0x0000001fff047819 */ /* 0x000fe20000011403 */
[----:B------:R-:W-:Y:S01]  /*06c0*/  @P1 IMAD R6, R208, R5, R11 ;  /* 0x00000005d0061224 */ /* 0x000fe200078e020b */
[----:B------:R-:W-:Y:S01]  /*06d0*/  SEL R3, R3, RZ, P2 ;  /* 0x000000ff03037207 */ /* 0x000fe20001000000 */
[----:B------:R-:W-:Y:S01]  /*06e0*/  @!P2 IMAD R2, R209, R12, R2 ;  /* 0x0000000cd102a224 */ /* 0x000fe200078e0202 */
[----:B------:R-:W-:Y:S01]  /*06f0*/  SEL R4, R4, RZ, P2 ;  /* 0x000000ff04047207 */ /* 0x000fe20001000000 */
[----:B------:R-:W-:-:S02]  /*0700*/  IMAD R211, R211, R0, RZ ;  /* 0x00000000d3d37224 */ /* 0x000fc400078e02ff */
[----:B------:R-:W-:Y:S02]  /*0710*/  IMAD.SHL.U32 R5, R122, 0x8, RZ ;  /* 0x000000087a057824 */ /* 0x000fe400078e00ff */
[----:B------:R-:W-:Y:S01]  /*0720*/  @P1 IMAD.MOV.U32 R14, RZ, RZ, R10 ;  /* 0x000000ffff0e1224 */ /* 0x000fe200078e000a */
[--C-:B------:R-:W-:Y:S01]  /*0730*/  IADD3 R3, P2, P0, R211, R3, R2.reuse ;  /* 0x00000003d3037210 */ /* 0x100fe2000785e002 */
[----:B------:R-:W-:Y:S01]  /*0740*/  VIADD R17, R19, 0x10 ;  /* 0x0000001013117836 */ /* 0x000fe20000000000 */
[----:B------:R-:W-:Y:S01]  /*0750*/  LOP3.LUT R5, R5, 0x38, RZ, 0xc0, !PT ;  /* 0x0000003805057812 */ /* 0x000fe200078ec0ff */
[C---:B------:R-:W-:Y:S01]  /*0760*/  VIADD R15, R19.reuse, 0x20 ;  /* 0x00000020130f7836 */ /* 0x040fe20000000000 */
[----:B------:R-:W-:Y:S01]  /*0770*/  SHF.R.S32.HI R211, RZ, 0x1f, R211 ;  /* 0x0000001fffd37819 */ /* 0x000fe200000114d3 */
[C---:B------:R-:W-:Y:S01]  /*0780*/  VIADD R13, R19.reuse, 0x30 ;  /* 0x00000030130d7836 */ /* 0x040fe20000000000 */
[----:B------:R-:W-:Y:S01]  /*0790*/  SHF.R.S32.HI R2, RZ, 0x1f, R2 ;  /* 0x0000001fff027819 */ /* 0x000fe20000011402 */
[----:B------:R-:W-:Y:S01]  /*07a0*/  VIADD R11, R19, 0x40 ;  /* 0x00000040130b7836 */ /* 0x000fe20000000000 */
[----:B------:R-:W-:Y:S01]  /*07b0*/  IADD3 R20, P1, PT, R5, R14, RZ ;  /* 0x0000000e05147210 */ /* 0x000fe20007f3e0ff */
[----:B------:R-:W-:Y:S01]  /*07c0*/  VIADD R7, R19, 0x50 ;  /* 0x0000005013077836 */ /* 0x000fe20000000000 */
[----:B------:R-:W-:Y:S01]  /*07d0*/  IADD3.X R2, PT, PT, R211, R4, R2, P2, P0 ;  /* 0x00000004d3027210 */ /* 0x000fe200017e0402 */
[C---:B------:R-:W-:Y:S01]  /*07e0*/  VIADD R5, R19.reuse, 0x60 ;  /* 0x0000006013057836 */ /* 0x040fe20000000000 */
[-C--:B------:R-:W-:Y:S01]  /*07f0*/  ISETP.GE.AND P0, PT, R19, R124.reuse, PT ;  /* 0x0000007c1300720c */ /* 0x080fe20003f06270 */
[----:B------:R-:W-:Y:S01]  /*0800*/  IMAD.X R21, RZ, RZ, R6, P1 ;  /* 0x000000ffff157224 */ /* 0x000fe200008e0606 */
[-C--:B------:R-:W-:Y:S01]  /*0810*/  ISETP.GE.AND P2, PT, R17, R124.reuse, PT ;  /* 0x0000007c1100720c */ /* 0x080fe20003f46270 */
[----:B------:R-:W-:Y:S01]  /*0820*/  IMAD.WIDE.U32 R212, R212, 0x80, RZ ;  /* 0x00000080d4d47825 */ /* 0x000fe200078e00ff */
[----:B------:R-:W-:-:S02]  /*0830*/  ISETP.GE.AND P6, PT, R15, R124, PT ;  /* 0x0000007c0f00720c */ /* 0x000fc40003fc6270 */
[----:B------:R-:W-:Y:S01]  /*0840*/  P2R R4, PR, RZ, 0x4 ;  /* 0x00000004ff047803 */ /* 0x000fe20000000000 */
[----:B-1----:R-:W-:Y:S01]  /*0850*/  IMAD.WIDE.U32 R20, R9, UR4, R20 ;  /* 0x0000000409147c25 */ /* 0x002fe2000f8e0014 */
[-C--:B------:R-:W-:Y:S02]  /*0860*/  ISETP.GE.AND P5, PT, R13, R124.reuse, PT ;  /* 0x0000007c0d00720c */ /* 0x080fe40003fa6270 */
[-C--:B------:R-:W-:Y:S01]  /*0870*/  ISETP.GE.AND P4, PT, R11, R124.reuse, PT ;  /* 0x0000007c0b00720c */ /* 0x080fe20003f86270 */
[----:B------:R-:W-:Y:S01]  /*0880*/  IMAD R27, R9, UR5, R21 ;  /* 0x00000005091b7c24 */ /* 0x000fe2000f8e0215 */
[-C--:B------:R-:W-:Y:S01]  /*0890*/  ISETP.GE.AND P3, PT, R7, R124.reuse, PT ;  /* 0x0000007c0700720c */ /* 0x080fe20003f66270 */
[----:B------:R-:W-:Y:S01]  /*08a0*/  VIADD R23, R19, 0x70 ;  /* 0x0000007013177836 */ /* 0x000fe20000000000 */
[----:B------:R-:W-:Y:S02]  /*08b0*/  ISETP.GE.AND P2, PT, R5, R124, PT ;  /* 0x0000007c0500720c */ /* 0x000fe40003f46270 */
[----:B------:R-:W-:Y:S01]  /*08c0*/  LOP3.LUT R8, R212, R19, RZ, 0xfc, !PT ;  /* 0x00000013d4087212 */ /* 0x000fe200078efcff */
[----:B------:R-:W-:Y:S10]  /*08d0*/  @P0 BRA `(.L_x_872) ;  /* 0x0000000000280947 */ /* 0x000ff40003800000 */
        /* <DEDUP_REMOVED lines=9> */
[----:B------:R1:W-:Y:S02]  /*0970*/  STG.E.128 desc[UR14][R28.64], RZ ;  /* 0x000000ff1c007986 */ /* 0x0003e4000c101d0e */
.L_x_872:
[----:B------:R-:W-:Y:S05]  /*0980*/  BSYNC.RECONVERGENT B0 ;  /* 0x0000000000007941 */ /* 0x000fea0003800200 */
.L_x_871:
        /* <DEDUP_REMOVED lines=8> */
[----:B------:R-:W-:-:S04]  /*0a10*/  IMAD.X R6, RZ, RZ, R213, P0 ;  /* 0x000000ffff067224 */ /* 0x000fc800000e06d5 */
[----:B--2---:R-:W-:Y:S02]  /*0a20*/  IMAD R6, R6, UR6, RZ ;  /* 0x0000000606067c24 */ /* 0x004fe4000f8e02ff */
[----:B------:R-:W-:-:S04]  /*0a30*/  IMAD.WIDE.U32 R24, R9, UR6, R24 ;  /* 0x0000000609187c25 */ /* 0x000fc8000f8e0018 */
[----:B------:R-:W-:Y:S01]  /*0a40*/  IMAD R6, R9, UR7, R6 ;  /* 0x0000000709067c24 */ /* 0x000fe2000f8e0206 */
[----:B-1----:R-:W-:-:S04]  /*0a50*/  LEA R28, P0, R24, UR4, 0x1 ;  /* 0x00000004181c7c11 */ /* 0x002fc8000f8008ff */
[----:B------:R-:W-:-:S04]  /*0a60*/  IADD3 R6, PT, PT, R25, R6, RZ ;  /* 0x0000000619067210 */ /* 0x000fc80007ffe0ff */
[----:B------:R-:W-:-:S05]  /*0a70*/  LEA.HI.X R29, R24, UR5, R6, 0x1, P0 ;  /* 0x00000005181d7c11 */ /* 0x000fca00080f0c06 */
[----:B------:R2:W-:Y:S02]  /*0a80*/  STG.E.128 desc[UR14][R28.64], RZ ;  /* 0x000000ff1c007986 */ /* 0x0005e4000c101d0e */
.L_x_874:
[----:B------:R-:W-:Y:S05]  /*0a90*/  BSYNC.RECONVERGENT B0 ;  /* 0x0000000000007941 */ /* 0x000fea0003800200 */
.L_x_873:
[----:B------:R-:W-:Y:S04]  /*0aa0*/  BSSY.RECONVERGENT B0, `(.L_x_875) ;  /* 0x000000f000007945 */ /* 0x000fe80003800200 */
[----:B------:R-:W-:Y:S05]  /*0ab0*/  @P6 BRA `(.L_x_876) ;  /* 0x0000000000346947 */ /* 0x000fea0003800000 */
[----:B------:R-:W3:Y:S01]  /*0ac0*/  LDCU.64 UR6, c[0x0][0x408] ;  /* 0x00008100ff0677ac */ /* 0x000ee20008000a00 */
[----:B------:R-:W-:Y:S01]  /*0ad0*/  IADD3 R9, P0, PT, R8, 0x20, RZ ;  /* 0x0000002008097810 */ /* 0x000fe20007f1e0ff */
[----:B------:R-:W-:Y:S01]  /*0ae0*/  IMAD.MOV.U32 R24, RZ, RZ, R20 ;  /* 0x000000ffff187224 */ /* 0x000fe200078e0014 */
[----:B------:R-:W-:Y:S01]  /*0af0*/  MOV R25, R27 ;  /* 0x0000001b00197202 */ /* 0x000fe20000000f00 */
[----:B------:R-:W1:Y:S02]  /*0b00*/  LDCU.64 UR4, c[0x0][0x3f0] ;  /* 0x00007e00ff0477ac */ /* 0x000e640008000a00 */
[----:B------:R-:W-:-:S04]  /*0b10*/  IMAD.X R6, RZ, RZ, R213, P0 ;  /* 0x000000ffff067224 */ /* 0x000fc800000e06d5 */
[----:B---3--:R-:W-:Y:S02]  /*0b20*/  IMAD R6, R6, UR6, RZ ;  /* 0x0000000606067c24 */ /* 0x008fe4000f8e02ff */
[----:B------:R-:W-:-:S04]  /*0b30*/  IMAD.WIDE.U32 R24, R9, UR6, R24 ;  /* 0x0000000609187c25 */ /* 0x000fc8000f8e0018 */
[----:B------:R-:W-:Y:S01]  /*0b40*/  IMAD R6, R9, UR7, R6 ;  /* 0x0000000709067c24 */ /* 0x000fe2000f8e0206 */
[----:B-12---:R-:W-:-:S04]  /*0b50*/  LEA R28, P0, R24, UR4, 0x1 ;  /* 0x00000004181c7c11 */ /* 0x006fc8000f8008ff */
[----:B------:R-:W-:-:S04]  /*0b60*/  IADD3 R6, PT, PT, R25, R6, RZ ;  /* 0x0000000619067210 */ /* 0x000fc80007ffe0ff */
[----:B------:R-:W-:-:S05]  /*0b70*/  LEA.HI.X R29, R24, UR5, R6, 0x1, P0 ;  /* 0x00000005181d7c11 */ /* 0x000fca00080f0c06 */
[----:B------:R3:W-:Y:S02]  /*0b80*/  STG.E.128 desc[UR14][R28.64], RZ ;  /* 0x000000ff1c007986 */ /* 0x0007e4000c101d0e */
.L_x_876:
[----:B------:R-:W-:Y:S05]  /*0b90*/  BSYNC.RECONVERGENT B0 ;  /* 0x0000000000007941 */ /* 0x000fea0003800200 */
.L_x_875:
[----:B------:R-:W-:Y:S04]  /*0ba0*/  BSSY.RECONVERGENT B0, `(.L_x_877) ;  /* 0x000000f000007945 */ /* 0x000fe80003800200 */
[----:B------:R-:W-:Y:S05]  /*0bb0*/  @P5 BRA `(.L_x_878) ;  /* 0x0000000000345947 */ /* 0x000fea0003800000 */
[----:B------:R-:W4:Y:S01]  /*0bc0*/  LDCU.64 UR6, c[0x0][0x408] ;  /* 0x00008100ff0677ac */ /* 0x000f220008000a00 */
[----:B------:R-:W-:Y:S01]  /*0bd0*/  IADD3 R9, P0, PT, R8, 0x30, RZ ;  /* 0x0000003008097810 */ /* 0x000fe20007f1e0ff */
[----:B------:R-:W-:Y:S01]  /*0be0*/  IMAD.MOV.U32 R24, RZ, RZ, R20 ;  /* 0x000000ffff187224 */ /* 0x000fe200078e0014 */
[----:B------:R-:W-:Y:S01]  /*0bf0*/  MOV R25, R27 ;  /* 0x0000001b00197202 */ /* 0x000fe20000000f00 */
[----:B------:R-:W1:Y:S02]  /*0c00*/  LDCU.64 UR4, c[0x0][0x3f0] ;  /* 0x00007e00ff0477ac */ /* 0x000e640008000a00 */
[----:B------:R-:W-:-:S04]  /*0c10*/  IMAD.X R6, RZ, RZ, R213, P0 ;  /* 0x000000ffff067224 */ /* 0x000fc800000e06d5 */
[----:B----4-:R-:W-:Y:S02]  /*0c20*/  IMAD R6, R6, UR6, RZ ;  /* 0x0000000606067c24 */ /* 0x010fe4000f8e02ff */
[----:B------:R-:W-:-:S04]  /*0c30*/  IMAD.WIDE.U32 R24, R9, UR6, R24 ;  /* 0x0000000609187c25 */ /* 0x000fc8000f8e0018 */
[----:B------:R-:W-:Y:S01]  /*0c40*/  IMAD R6, R9, UR7, R6 ;  /* 0x0000000709067c24 */ /* 0x000fe2000f8e0206 */
[----:B-123--:R-:W-:-:S04]  /*0c50*/  LEA R28, P0, R24, UR4, 0x1 ;  /* 0x00000004181c7c11 */ /* 0x00efc8000f8008ff */
[----:B------:R-:W-:-:S04]  /*0c60*/  IADD3 R6, PT, PT, R25, R6, RZ ;  /* 0x0000000619067210 */ /* 0x000fc80007ffe0ff */
[----:B------:R-:W-:-:S05]  /*0c70*/  LEA.HI.X R29, R24, UR5, R6, 0x1, P0 ;  /* 0x00000005181d7c11 */ /* 0x000fca00080f0c06 */
[----:B------:R4:W-:Y:S02]  /*0c80*/  STG.E.128 desc[UR14][R28.64], RZ ;  /* 0x000000ff1c007986 */ /* 0x0009e4000c101d0e */
.L_x_878:
[----:B------:R-:W-:Y:S05]  /*0c90*/  BSYNC.RECONVERGENT B0 ;  /* 0x0000000000007941 */ /* 0x000fea0003800200 */
.L_x_877:
        /* <DEDUP_REMOVED lines=11> */
[----:B-1234-:R-:W-:-:S04]  /*0d50*/  LEA R28, P0, R24, UR4, 0x1 ;  /* 0x00000004181c7c11 */ /* 0x01efc8000f8008ff */
[----:B------:R-:W-:-:S04]  /*0d60*/  IADD3 R6, PT, PT, R25, R6, RZ ;  /* 0x0000000619067210 */ /* 0x000fc80007ffe0ff */
[----:B------:R-:W-:-:S05]  /*0d70*/  LEA.HI.X R29, R24, UR5, R6, 0x1, P0 ;  /* 0x00000005181d7c11 */ /* 0x000fca00080f0c06 */
[----:B------:R1:W-:Y:S02]  /*0d80*/  STG.E.128 desc[UR14][R28.64], RZ ;  /* 0x000000ff1c007986 */ /* 0x0003e4000c101d0e */
.L_x_880:
[----:B------:R-:W-:Y:S05]  /*0d90*/  BSYNC.RECONVERGENT B0 ;  /* 0x0000000000007941 */ /* 0x000fea0003800200 */
.L_x_879:
        /* <DEDUP_REMOVED lines=15> */
.L_x_882:
[----:B------:R-:W-:Y:S05]  /*0e90*/  BSYNC.RECONVERGENT B0 ;  /* 0x0000000000007941 */ /* 0x000fea0003800200 */
.L_x_881:
        /* <DEDUP_REMOVED lines=15> */
.L_x_884:
[----:B------:R-:W-:Y:S05]  /*0f90*/  BSYNC.RECONVERGENT B0 ;  /* 0x0000000000007941 */ /* 0x000fea0003800200 */
.L_x_883:
[----:B------:R-:W-:Y:S01]  /*0fa0*/  ISETP.GE.AND P1, PT, R23, R124, PT ;  /* 0x0000007c1700720c */ /* 0x000fe20003f26270 */
[----:B------:R-:W-:-:S12]  /*0fb0*/  BSSY.RECONVERGENT B0, `(.L_x_885) ;  /* 0x000000e000007945 */ /* 0x000fd80003800200 */
[----:B------:R-:W-:Y:S05]  /*0fc0*/  @P1 BRA `(.L_x_886) ;  /* 0x0000000000301947 */ /* 0x000fea0003800000 */
[----:B------:R-:W5:Y:S01]  /*0fd0*/  LDCU.64 UR6, c[0x0][0x408] ;  /* 0x00008100ff0677ac */ /* 0x000f620008000a00 */
[----:B------:R-:W-:Y:S02]  /*0fe0*/  IADD3 R8, P0, PT, R8, 0x70, RZ ;  /* 0x0000007008087810 */ /* 0x000fe40007f1e0ff */
[----:B------:R-:W-:Y:S01]  /*0ff0*/  MOV R21, R27 ;  /* 0x0000001b00157202 */ /* 0x000fe20000000f00 */
[----:B------:R-:W1:Y:S01]  /*1000*/  LDCU.64 UR4, c[0x0][0x3f0] ;  /* 0x00007e00ff0477ac */ /* 0x000e620008000a00 */
[----:B------:R-:W-:-:S05]  /*1010*/  IADD3.X R9, PT, PT, RZ, R213, RZ, P0, !PT ;  /* 0x000000d5ff097210 */ /* 0x000fca00007fe4ff */
[----:B-----5:R-:W-:Y:S02]  /*1020*/  IMAD R9, R9, UR6, RZ ;  /* 0x0000000609097c24 */ /* 0x020fe4000f8e02ff */
[----:B------:R-:W-:-:S04]  /*1030*/  IMAD.WIDE.U32 R20, R8, UR6, R20 ;  /* 0x0000000608147c25 */ /* 0x000fc8000f8e0014 */
[----:B------:R-:W-:Y:S01]  /*1040*/  IMAD R9, R8, UR7, R9 ;  /* 0x0000000708097c24 */ /* 0x000fe2000f8e0209 */
[----:B-1----:R-:W-:-:S04]  /*1050*/  LEA R8, P0, R20, UR4, 0x1 ;  /* 0x0000000414087c11 */ /* 0x002fc8000f8008ff */
[----:B------:R-:W-:-:S04]  /*1060*/  IADD3 R9, PT, PT, R21, R9, RZ ;  /* 0x0000000915097210 */ /* 0x000fc80007ffe0ff */
[----:B------:R-:W-:-:S05]  /*1070*/  LEA.HI.X R9, R20, UR5, R9, 0x1, P0 ;  /* 0x0000000514097c11 */ /* 0x000fca00080f0c09 */
[----:B------:R1:W-:Y:S02]  /*1080*/  STG.E.128 desc[UR14][R8.64], RZ ;  /* 0x000000ff08007986 */ /* 0x0003e4000c101d0e */
.L_x_886:
[----:B------:R-:W-:Y:S05]  /*1090*/  BSYNC.RECONVERGENT B0 ;  /* 0x0000000000007941 */ /* 0x000fea0003800200 */
.L_x_885:
[----:B------:R-:W-:Y:S01]  /*10a0*/  LOP3.LUT P0, R122, R122, 0x7, RZ, 0xc0, !PT ;  /* 0x000000077a7a7812 */ /* 0x000fe2000780c0ff */
[----:B------:R-:W-:Y:S01]  /*10b0*/  BSSY.RECONVERGENT B0, `(.L_x_887) ;  /* 0x0000016000007945 */ /* 0x000fe20003800200 */
[----:B------:R-:W-:Y:S02]  /*10c0*/  P2R R6, PR, RZ, 0x2 ;  /* 0x00000002ff067803 */ /* 0x000fe40000000000 */
[----:B------:R-:W-:Y:S02]  /*10d0*/  ISETP.GE.OR P0, PT, R19, R124, P0 ;  /* 0x0000007c1300720c */ /* 0x000fe40000706670 */
[----:B------:R-:W-:Y:S02]  /*10e0*/  ISETP.NE.AND P1, PT, R4, RZ, PT ;  /* 0x000000ff0400720c */ /* 0x000fe40003f25270 */
[C---:B------:R-:W-:Y:S02]  /*10f0*/  ISETP.NE.OR P6, PT, R122.reuse, RZ, P6 ;  /* 0x000000ff7a00720c */ /* 0x040fe400037c5670 */
[----:B------:R-:W-:-:S02]  /*1100*/  ISETP.NE.OR P1, PT, R122, RZ, P1 ;  /* 0x000000ff7a00720c */ /* 0x000fc40000f25670 */
[----:B------:R-:W-:Y:S02]  /*1110*/  ISETP.NE.OR P5, PT, R122, RZ, P5 ;  /* 0x000000ff7a00720c */ /* 0x000fe40002fa5670 */
        /* <DEDUP_REMOVED lines=9> */
[----:B------:R-:W-:-:S03]  /*11b0*/  IMAD.MOV.U32 R19, RZ, RZ, 0x7f800000 ;  /* 0x7f800000ff137424 */ /* 0x000fc600078e00ff */
[----:B-1----:R-:W-:-:S04]  /*11c0*/  IADD3 R9, P0, PT, R6, R3, RZ ;  /* 0x0000000306097210 */ /* 0x002fc80007f1e0ff */
[----:B------:R-:W-:Y:S02]  /*11d0*/  LEA.HI.X.SX32 R6, R6, R2, 0x1, P0 ;  /* 0x0000000206067211 */ /* 0x000fe400000f0eff */
[----:B-----5:R-:W-:-:S04]  /*11e0*/  LEA R8, P0, R9, UR4, 0x2 ;  /* 0x0000000409087c11 */ /* 0x020fc8000f8010ff */
[----:B------:R-:W-:-:S05]  /*11f0*/  LEA.HI.X R9, R9, UR5, R6, 0x2, P0 ;  /* 0x0000000509097c11 */ /* 0x000fca00080f1406 */
[----:B------:R1:W-:Y:S04]  /*1200*/  STG.E desc[UR14][R8.64], R19 ;  /* 0x0000001308007986 */ /* 0x0003e8000c10190e */
.L_x_888:
[----:B------:R-:W-:Y:S05]  /*1210*/  BSYNC.RECONVERGENT B0 ;  /* 0x0000000000007941 */ /* 0x000fea0003800200 */
.L_x_887:
[----:B------:R-:W-:Y:S01]  /*1220*/  ISETP.NE.AND P0, PT, R4, RZ, PT ;  /* 0x000000ff0400720c */ /* 0x000fe20003f05270 */
[----:B------:R-:W-:-:S12]  /*1230*/  BSSY.RECONVERGENT B0, `(.L_x_889) ;  /* 0x000000a000007945 */ /* 0x000fd80003800200 */
[----:B------:R-:W-:Y:S05]  /*1240*/  @P0 BRA `(.L_x_890) ;  /* 0x0000000000200947 */ /* 0x000fea0003800000 */
        /* <DEDUP_REMOVED lines=8> */
.L_x_890:
[----:B------:R-:W-:Y:S05]  /*12d0*/  BSYNC.RECONVERGENT B0 ;  /* 0x0000000000007941 */ /* 0x000fea0003800200 */
.L_x_889:
[----:B------:R-:W-:Y:S04]  /*12e0*/  BSSY.RECONVERGENT B0, `(.L_x_891) ;  /* 0x000000a000007945 */ /* 0x000fe80003800200 */
        /* <DEDUP_REMOVED lines=9> */
.L_x_892:
[----:B------:R-:W-:Y:S05]  /*1380*/  BSYNC.RECONVERGENT B0 ;  /* 0x0000000000007941 */ /* 0x000fea0003800200 */
.L_x_891:
        /* <DEDUP_REMOVED lines=10> */
.L_x_894:
[----:B------:R-:W-:Y:S05]  /*1430*/  BSYNC.RECONVERGENT B0 ;  /* 0x0000000000007941 */ /* 0x000fea0003800200 */
.L_x_893:
        /* <DEDUP_REMOVED lines=10> */
.L_x_896:
[----:B------:R-:W-:Y:S05]  /*14e0*/  BSYNC.RECONVERGENT B0 ;  /* 0x0000000000007941 */ /* 0x000fea0003800200 */
.L_x_895:
        /* <DEDUP_REMOVED lines=10> */
.L_x_898:
[----:B------:R-:W-:Y:S05]  /*1590*/  BSYNC.RECONVERGENT B0 ;  /* 0x0000000000007941 */ /* 0x000fea0003800200 */
.L_x_897:
        /* <DEDUP_REMOVED lines=10> */
.L_x_900:
[----:B------:R-:W-:Y:S05]  /*1640*/  BSYNC.RECONVERGENT B0 ;  /* 0x0000000000007941 */ /* 0x000fea0003800200 */
.L_x_899:
[----:B------:R-:W-:Y:S05]  /*1650*/  @P1 EXIT ;  /* 0x000000000000194d */ /* 0x000fea0003800000 */
[----:B------:R-:W5:Y:S01]  /*1660*/  LDCU.64 UR4, c[0x0][0x420] ;  /* 0x00008400ff0477ac */ /* 0x000f620008000a00 */
[----:B------:R-:W-:Y:S02]  /*1670*/  IMAD R0, R23, R0, RZ ;  /* 0x0000000017007224 */ /* 0x000fe400078e02ff */
[----:B-1----:R-:W-:-:S03]  /*1680*/  IMAD.MOV.U32 R5, RZ, RZ, 0x7f800000 ;  /* 0x7f800000ff057424 */ /* 0x002fc600078e00ff */
[----:B------:R-:W-:-:S04]  /*1690*/  IADD3 R3, P0, PT, R0, R3, RZ ;  /* 0x0000000300037210 */ /* 0x000fc80007f1e0ff */
[----:B------:R-:W-:Y:S02]  /*16a0*/  LEA.HI.X.SX32 R0, R0, R2, 0x1, P0 ;  /* 0x0000000200007211 */ /* 0x000fe400000f0eff */
[----:B-----5:R-:W-:-:S04]  /*16b0*/  LEA R2, P0, R3, UR4, 0x2 ;  /* 0x0000000403027c11 */ /* 0x020fc8000f8010ff */
[----:B------:R-:W-:-:S05]  /*16c0*/  LEA.HI.X R3, R3, UR5, R0, 0x2, P0 ;  /* 0x0000000503037c11 */ /* 0x000fca00080f1400 */
[----:B------:R-:W-:Y:S01]  /*16d0*/  STG.E desc[UR14][R2.64], R5 ;  /* 0x0000000502007986 */ /* 0x000fe2000c10190e */
[----:B------:R-:W-:Y:S05]  /*16e0*/  EXIT ;  /* 0x000000000000794d */ /* 0x000fea0003800000 */
.L_x_869:
[----:B------:R-:W-:Y:S02]  /*16f0*/  ISETP.NE.AND P0, PT, R208, -0x1, PT ;  /* 0xffffffffd000780c */ /* 0x000fe40003f05270 */
[----:B------:R-:W-:-:S11]  /*1700*/  ISETP.NE.AND P2, PT, R7, -0x1, PT ;  /* 0xffffffff0700780c */ /* 0x000fd60003f45270 */
[----:B------:R-:W2:Y:S08]  /*1710*/  @!P0 LDC.64 R4, c[0x0][0x398] ;  /* 0x0000e600ff048b82 */ /* 0x000eb00000000a00 */
[----:B------:R-:W1:Y:S01]  /*1720*/  @P0 LDC.64 R2, c[0x0][0x3b0] ;  /* 0x0000ec00ff020b82 */ /* 0x000e620000000a00 */
[----:B--2---:R-:W-:-:S04]  /*1730*/  @!P0 IMAD.WIDE.U32 R20, R209, R4, RZ ;  /* 0x00000004d1148225 */ /* 0x004fc800078e00ff */
[----:B------:R-:W-:Y:S02]  /*1740*/  @!P0 IMAD R8, R209, R5, R21 ;  /* 0x00000005d1088224 */ /* 0x000fe400078e0215 */
[----:B-1----:R-:W-:-:S04]  /*1750*/  @P0 IMAD.WIDE.U32 R10, R208, R2, RZ ;  /* 0x00000002d00a0225 */ /* 0x002fc800078e00ff */
        /* <DEDUP_REMOVED lines=15> */
.L_x_901:
[----:B------:R-:W1:Y:S01]  /*1850*/  LDC.64 R140, c[0x0][0x3b8] ;  /* 0x0000ee00ff8c7b82 */ /* 0x000e620000000a00 */
[----:B------:R-:W-:-:S05]  /*1860*/  IADD3 R14, PT, PT, R0, R7, RZ ;  /* 0x00000007000e7210 */ /* 0x000fca0007ffe0ff */
[C---:B-1----:R-:W-:Y:S02]  /*1870*/  IMAD R3, R14.reuse, R141, RZ ;  /* 0x0000008d0e037224 */ /* 0x042fe400078e02ff */
[----:B------:R-:W-:-:S05]  /*1880*/  IMAD.WIDE.U32 R14, R14, R140, RZ ;  /* 0x0000008c0e0e7225 */ /* 0x000fca00078e00ff */
[----:B------:R-:W-:Y:S02]  /*1890*/  IADD3 R3, PT, PT, R15, R3, RZ ;  /* 0x000000030f037210 */ /* 0x000fe40007ffe0ff */
.L_x_902:
        /* <DEDUP_REMOVED lines=37> */
.L_x_903:
[----:B------:R-:W1:Y:S01]  /*1af0*/  LDC.64 R138, c[0x0][0x3c0] ;  /* 0x0000f000ff8a7b82 */ /* 0x000e620000000a00 */
[----:B------:R-:W-:-:S05]  /*1b00*/  IADD3 R0, PT, PT, R0, R7, RZ ;  /* 0x0000000700007210 */ /* 0x000fca0007ffe0ff */
[C---:B-1----:R-:W-:Y:S02]  /*1b10*/  IMAD R2, R0.reuse, R139, RZ ;  /* 0x0000008b00027224 */ /* 0x042fe400078e02ff */
[----:B------:R-:W-:-:S05]  /*1b20*/  IMAD.WIDE.U32 R16, R0, R138, RZ ;  /* 0x0000008a00107225 */ /* 0x000fca00078e00ff */
[----:B------:R-:W-:-:S07]  /*1b30*/  IADD3 R2, PT, PT, R17, R2, RZ ;  /* 0x0000000211027210 */ /* 0x000fce0007ffe0ff */
.L_x_904:
[----:B------:R-:W-:Y:S01]  /*1b40*/  IMAD.IADD R203, R124, 0x1, -R211 ;  /* 0x000000017ccb7824 */ /* 0x000fe200078e0ad3 */
[----:B------:R-:W-:Y:S01]  /*1b50*/  SHF.R.U32.HI R202, RZ, 0x3, R122 ;  /* 0x00000003ffca7819 */ /* 0x000fe2000001167a */
[----:B------:R-:W-:Y:S01]  /*1b60*/  IMAD.SHL.U32 R0, R122, 0x8, RZ ;  /* 0x000000087a007824 */ /* 0x000fe200078e00ff */
[----:B------:R-:W1:Y:S01]  /*1b70*/  LDCU.128 UR4, c[0x0][0x3d0] ;  /* 0x00007a00ff0477ac */ /* 0x000e620008000c00 */
[----:B------:R-:W-:Y:S01]  /*1b80*/  SHF.R.S32.HI R11, RZ, 0x1f, R18 ;  /* 0x0000001fff0b7819 */ /* 0x000fe20000011412 */
[----:B------:R-:W-:Y:S01]  /*1b90*/  IMAD.WIDE.U32 R212, R212, 0x80, RZ ;  /* 0x00000080d4d47825 */ /* 0x000fe200078e00ff */
[-C--:B------:R-:W-:Y:S01]  /*1ba0*/  ISETP.GE.AND P1, PT, R202, R203.reuse, PT ;  /* 0x000000cbca00720c */ /* 0x080fe20003f26270 */
[----:B------:R-:W2:Y:S01]  /*1bb0*/  LDCU.64 UR12, c[0x0][0x388] ;  /* 0x00007100ff0c77ac */ /* 0x000ea20008000a00 */
[----:B------:R-:W-:Y:S01]  /*1bc0*/  LOP3.LUT R21, R0, 0x38, RZ, 0xc0, !PT ;  /* 0x0000003800157812 */ /* 0x000fe200078ec0ff */
[C---:B------:R-:W-:Y:S01]  /*1bd0*/  VIADD R200, R202.reuse, 0x10 ;  /* 0x00000010cac87836 */ /* 0x040fe20000000000 */
[C---:B------:R-:W-:Y:S01]  /*1be0*/  IADD3 R199, PT, PT, R202.reuse, 0x20, RZ ;  /* 0x00000020cac77810 */ /* 0x040fe20007ffe0ff */
[----:B------:R-:W3:Y:S01]  /*1bf0*/  LDCU.64 UR10, c[0x0][0x3c8] ;  /* 0x00007900ff0a77ac */ /* 0x000ee20008000a00 */
[C---:B------:R-:W-:Y:S01]  /*1c00*/  IADD3 R14, P0, PT, R21.reuse, R14, RZ ;  /* 0x0000000e150e7210 */ /* 0x040fe20007f1e0ff */
[----:B------:R-:W-:Y:S01]  /*1c10*/  VIADD R197, R202, 0x40 ;  /* 0x00000040cac57836 */ /* 0x000fe20000000000 */
[----:B------:R-:W-:Y:S01]  /*1c20*/  ISETP.GE.AND P5, PT, R200, R203, PT ;  /* 0x000000cbc800720c */ /* 0x000fe20003fa6270 */
[----:B------:R-:W4:Y:S01]  /*1c30*/  LDCU.64 UR8, c[0x0][0x390] ;  /* 0x00007200ff0877ac */ /* 0x000f220008000a00 */
[----:B------:R-:W-:Y:S01]  /*1c40*/  IADD3.X R15, PT, PT, RZ, R3, RZ, P0, !PT ;  /* 0x00000003ff0f7210 */ /* 0x000fe200007fe4ff */
[C---:B------:R-:W-:Y:S01]  /*1c50*/  VIADD R195, R202.reuse, 0x60 ;  /* 0x00000060cac37836 */ /* 0x040fe20000000000 */
[C---:B------:R-:W-:Y:S01]  /*1c60*/  IADD3 R16, P2, PT, R21.reuse, R16, RZ ;  /* 0x0000001015107210 */ /* 0x040fe20007f5e0ff */
[----:B------:R-:W5:Y:S01]  /*1c70*/  @!P1 LDC.64 R6, c[0x0][0x3b0] ;  /* 0x0000ec00ff069b82 */ /* 0x000f620000000a00 */
[----:B------:R-:W-:Y:S01]  /*1c80*/  IADD3 R20, P0, PT, R21, R20, RZ ;  /* 0x0000001415147210 */ /* 0x000fe20007f1e0ff */
[----:B------:R-:W-:Y:S01]  /*1c90*/  IMAD.WIDE.U32 R14, R202, R140, R14 ;  /* 0x0000008cca0e7225 */ /* 0x000fe200078e000e */
[----:B------:R-:W-:-:S02]  /*1ca0*/  LOP3.LUT R201, R212, R202, RZ, 0xfc, !PT ;  /* 0x000000cad4c97212 */ /* 0x000fc400078efcff */
[----:B------:R-:W-:Y:S01]  /*1cb0*/  ISETP.GE.AND P4, PT, R199, R203, PT ;  /* 0x000000cbc700720c */ /* 0x000fe20003f86270 */
[----:B------:R-:W-:Y:S01]  /*1cc0*/  IMAD.X R17, RZ, RZ, R2, P2 ;  /* 0x000000ffff117224 */ /* 0x000fe200010e0602 */
[C---:B------:R-:W-:Y:S01]  /*1cd0*/  IADD3 R198, PT, PT, R202.reuse, 0x30, RZ ;  /* 0x00000030cac67810 */ /* 0x040fe20007ffe0ff */
[----:B------:R-:W-:Y:S01]  /*1ce0*/  IMAD R15, R202, R141, R15 ;  /* 0x0000008dca0f7224 */ /* 0x000fe200078e020f */
[----:B------:R-:W4:Y:S01]  /*1cf0*/  @!P5 LDC.64 R2, c[0x0][0x3b0] ;  /* 0x0000ec00ff02db82 */ /* 0x000f220000000a00 */
[----:B-1----:R-:W-:Y:S01]  /*1d00*/  IMAD R13, R11, UR4, RZ ;  /* 0x000000040b0d7c24 */ /* 0x002fe2000f8e02ff */
[-C--:B------:R-:W-:Y:S01]  /*1d10*/  ISETP.GE.AND P6, PT, R198, R203.reuse, PT ;  /* 0x000000cbc600720c */ /* 0x080fe20003fc6270 */
[----:B------:R-:W-:Y:S01]  /*1d20*/  IMAD.WIDE.U32 R14, R18, UR4, R14 ;  /* 0x00000004120e7c25 */ /* 0x000fe2000f8e000e */
[----:B------:R-:W-:Y:S01]  /*1d30*/  UMOV UR4, 0x400 ;  /* 0x0000040000047882 */ /* 0x000fe20000000000 */
[----:B------:R-:W-:Y:S02]  /*1d40*/  IADD3 R196, PT, PT, R202, 0x50, RZ ;  /* 0x00000050cac47810 */ /* 0x000fe40007ffe0ff */
[----:B------:R-:W-:Y:S01]  /*1d50*/  IMAD R13, R18, UR5, R13 ;  /* 0x00000005120d7c24 */ /* 0x000fe2000f8e020d */
[----:B------:R-:W1:Y:S01]  /*1d60*/  @!P1 LDC.64 R4, c[0x0][0x380] ;  /* 0x0000e000ff049b82 */ /* 0x000e620000000a00 */
[----:B------:R-:W-:Y:S01]  /*1d70*/  IMAD.X R21, RZ, RZ, R8, P0 ;  /* 0x000000ffff157224 */ /* 0x000fe200000e0608 */
[----:B--2---:R-:W-:Y:S01]  /*1d80*/  LEA R207, P0, R14, UR12, 0x1 ;  /* 0x0000000c0ecf7c11 */ /* 0x004fe2000f8008ff */
[----:B------:R-:W-:Y:S01]  /*1d90*/  IMAD.IADD R206, R15, 0x1, R13 ;  /* 0x000000010fce7824 */ /* 0x000fe200078e020d */
[----:B------:R-:W-:Y:S01]  /*1da0*/  LOP3.LUT R15, R0, 0x1f8, RZ, 0xc0, !PT ;  /* 0x000001f8000f7812 */ /* 0x000fe200078ec0ff */
[----:B---3--:R-:W-:Y:S01]  /*1db0*/  IMAD.WIDE.U32 R12, R9, UR10, R20 ;  /* 0x0000000a090c7c25 */ /* 0x008fe2000f8e0014 */
[----:B------:R-:W-:-:S02]  /*1dc0*/  ISETP.GE.AND P3, PT, R197, R203, PT ;  /* 0x000000cbc500720c */ /* 0x000fc40003f66270 */
[----:B------:R-:W-:Y:S01]  /*1dd0*/  LEA.HI.X R206, R14, UR13, R206, 0x1, P0 ;  /* 0x0000000d0ece7c11 */ /* 0x000fe200080f0cce */
[----:B-----5:R-:W-:Y:S01]  /*1de0*/  @!P1 IMAD R10, R213, R6, RZ ;  /* 0x00000006d50a9224 */ /* 0x020fe200078e02ff */
[----:B------:R-:W-:Y:S01]  /*1df0*/  @!P5 IADD3 R20, P0, PT, R201, 0x10, RZ ;  /* 0x00000010c914d810 */ /* 0x000fe20007f1e0ff */
[C---:B------:R-:W-:Y:S01]  /*1e00*/  IMAD.WIDE.U32 R16, R202.reuse, R138, R16 ;  /* 0x0000008aca107225 */ /* 0x040fe200078e0010 */
[----:B------:R-:W2:Y:S01]  /*1e10*/  S2UR UR5, SR_CgaCtaId ;  /* 0x00000000000579c3 */ /* 0x000ea20000008800 */
[----:B------:R-:W-:Y:S02]  /*1e20*/  LOP3.LUT R15, R15, 0x38, R122, 0x78, !PT ;  /* 0x000000380f0f7812 */ /* 0x000fe400078e787a */
[----:B------:R-:W-:Y:S01]  /*1e30*/  @!P1 IMAD R10, R201, R7, R10 ;  /* 0x00000007c90a9224 */ /* 0x000fe200078e020a */
[----:B------:R-:W-:Y:S01]  /*1e40*/  IADD3 R194, PT, PT, R202, 0x70, RZ ;  /* 0x00000070cac27810 */ /* 0x000fe20007ffe0ff */
[----:B------:R-:W-:Y:S01]  /*1e50*/  IMAD R13, R9, UR11, R13 ;  /* 0x0000000b090d7c24 */ /* 0x000fe2000f8e020d */
[----:B------:R-:W-:Y:S01]  /*1e60*/  LOP3.LUT R210, R15, 0x1e00, R0, 0xf8, !PT ;  /* 0x00001e000fd27812 */ /* 0x000fe200078ef800 */
[----:B------:R-:W-:Y:S01]  /*1e70*/  @!P5 IMAD.X R7, RZ, RZ, R213, P0 ;  /* 0x000000ffff07d224 */ /* 0x000fe200000e06d5 */
[----:B------:R-:W3:Y:S01]  /*1e80*/  @!P4 LDC.64 R8, c[0x0][0x3b0] ;  /* 0x0000ec00ff08cb82 */ /* 0x000ee20000000a00 */
[----:B------:R-:W-:Y:S01]  /*1e90*/  IMAD R11, R11, UR6, RZ ;  /* 0x000000060b0b7c24 */ /* 0x000fe2000f8e02ff */
[----:B------:R-:W-:Y:S01]  /*1ea0*/  SHF.L.U64.HI R118, R140, 0x6, R141 ;  /* 0x000000068c767819 */ /* 0x000fe2000001028d */
[----:B------:R-:W-:Y:S01]  /*1eb0*/  IMAD R17, R202, R139, R17 ;  /* 0x0000008bca117224 */ /* 0x000fe200078e0211 */
[C---:B------:R-:W-:Y:S01]  /*1ec0*/  SHF.L.U32 R119, R140.reuse, 0x6, RZ ;  /* 0x000000068c777819 */ /* 0x040fe200000006ff */
[----:B------:R-:W-:Y:S01]  /*1ed0*/  @!P1 IMAD.WIDE.U32 R22, R201, R6, R12 ;  /* 0x00000006c9169225 */ /* 0x000fe200078e000c */
[----:B------:R-:W-:-:S02]  /*1ee0*/  SHF.L.U32 R215, R140, 0x4, RZ ;  /* 0x000000048cd77819 */ /* 0x000fc400000006ff */
[----:B------:R-:W-:Y:S01]  /*1ef0*/  SHF.L.U64.HI R214, R140, 0x4, R141 ;  /* 0x000000048cd67819 */ /* 0x000fe2000001028d */
[----:B----4-:R-:W-:Y:S01]  /*1f00*/  @!P5 IMAD R14, R7, R2, RZ ;  /* 0x00000002070ed224 */ /* 0x010fe200078e02ff */
[----:B------:R-:W-:Y:S01]  /*1f10*/  @!P1 IADD3 R10, PT, PT, R23, R10, RZ ;  /* 0x0000000a170a9210 */ /* 0x000fe20007ffe0ff */
[----:B------:R-:W4:Y:S01]  /*1f20*/  @!P5 LDC.64 R6, c[0x0][0x380] ;  /* 0x0000e000ff06db82 */ /* 0x000f220000000a00 */
[C---:B------:R-:W-:Y:S01]  /*1f30*/  IMAD R11, R18.reuse, UR7, R11 ;  /* 0x00000007120b7c24 */ /* 0x040fe2000f8e020b */
[----:B------:R-:W-:Y:S01]  /*1f40*/  SHF.R.U32.HI R125, RZ, 0x1, R122 ;  /* 0x00000001ff7d7819 */ /* 0x000fe2000001167a */
[----:B------:R-:W-:Y:S01]  /*1f50*/  IMAD.WIDE.U32 R18, R18, UR6, R16 ;  /* 0x0000000612127c25 */ /* 0x000fe2000f8e0010 */
[----:B-1----:R-:W-:Y:S01]  /*1f60*/  @!P1 LEA R16, P0, R22, R4, 0x1 ;  /* 0x0000000416109211 */ /* 0x002fe200078008ff */
[----:B--2---:R-:W-:Y:S02]  /*1f70*/  ULEA UR5, UR5, UR4, 0x18 ;  /* 0x0000000405057291 */ /* 0x004fe4000f8ec0ff */
[----:B------:R-:W-:Y:S01]  /*1f80*/  @!P5 IMAD R14, R20, R3, R14 ;  /* 0x00000003140ed224 */ /* 0x000fe200078e020e */
[----:B------:R-:W-:Y:S01]  /*1f90*/  @!P1 LEA.HI.X R17, R22, R5, R10, 0x1, P0 ;  /* 0x0000000516119211 */ /* 0x000fe200000f0c0a */
[----:B------:R-:W-:Y:S01]  /*1fa0*/  IMAD.IADD R204, R19, 0x1, R11 ;  /* 0x0000000113cc7824 */ /* 0x000fe200078e020b */
[----:B------:R-:W1:Y:S01]  /*1fb0*/  @!P4 LDC.64 R4, c[0x0][0x380] ;  /* 0x0000e000ff04cb82 */ /* 0x000e620000000a00 */
[----:B------:R-:W-:Y:S01]  /*1fc0*/  @!P5 IMAD.WIDE.U32 R20, R20, R2, R12 ;  /* 0x000000021414d225 */ /* 0x000fe200078e000c */
[----:B------:R-:W-:Y:S01]  /*1fd0*/  @!P4 IADD3 R11, P0, PT, R201, 0x20, RZ ;  /* 0x00000020c90bc810 */ /* 0x000fe20007f1e0ff */
[----:B------:R-:W2:Y:S01]  /*1fe0*/  LDCU UR6, c[0x0][0x50c] ;  /* 0x0000a180ff0677ac */ /* 0x000ea20008000800 */
[C---:B------:R-:W-:Y:S01]  /*1ff0*/  LEA R205, P2, R18.reuse, UR8, 0x1 ;  /* 0x0000000812cd7c11 */ /* 0x040fe2000f8408ff */
[----:B------:R-:W-:Y:S01]  /*2000*/  @!P4 IMAD.MOV.U32 R24, RZ, RZ, R12 ;  /* 0x000000ffff18c224 */ /* 0x000fe200078e000c */
[----:B------:R-:W-:Y:S01]  /*2010*/  @!P5 IADD3 R14, PT, PT, R21, R14, RZ ;  /* 0x0000000e150ed210 */ /* 0x000fe20007ffe0ff */
[----:B------:R-:W-:Y:S01]  /*2020*/  @!P4 IMAD.X R19, RZ, RZ, R213, P0 ;  /* 0x000000ffff13c224 */ /* 0x000fe200000e06d5 */
[----:B------:R-:W5:Y:S01]  /*2030*/  @!P6 LDC.64 R2, c[0x0][0x3b0] ;  /* 0x0000ec00ff02eb82 */ /* 0x000f620000000a00 */
[----:B------:R-:W-:Y:S01]  /*2040*/  LEA.HI.X R204, R18, UR9, R204, 0x1, P2 ;  /* 0x0000000912cc7c11 */ /* 0x000fe200090f0ccc */
[----:B------:R-:W-:Y:S01]  /*2050*/  @!P4 IMAD.MOV.U32 R25, RZ, RZ, R13 ;  /* 0x000000ffff19c224 */ /* 0x000fe200078e000d */
[----:B------:R-:W-:Y:S01]  /*2060*/  ISETP.GE.AND P2, PT, R196, R203, PT ;  /* 0x000000cbc400720c */ /* 0x000fe20003f46270 */
[-C--:B---3--:R-:W-:Y:S01]  /*2070*/  @!P4 IMAD R10, R19, R8.reuse, RZ ;  /* 0x00000008130ac224 */ /* 0x088fe200078e02ff */
[----:B------:R-:W-:Y:S01]  /*2080*/  LEA R210, R210, UR5, 0x1 ;  /* 0x00000005d2d27c11 */ /* 0x000fe2000f8e08ff */
[----:B------:R-:W-:Y:S01]  /*2090*/  @!P4 IMAD.WIDE.U32 R24, R11, R8, R24 ;  /* 0x000000080b18c225 */ /* 0x000fe200078e0018 */
[----:B----4-:R-:W-:-:S03]  /*20a0*/  @!P5 LEA R18, P0, R20, R6, 0x1 ;  /* 0x000000061412d211 */ /* 0x010fc600078008ff */
[----:B------:R-:W-:Y:S01]  /*20b0*/  @!P4 IMAD R10, R11, R9, R10 ;  /* 0x000000090b0ac224 */ /* 0x000fe200078e020a */
[----:B------:R-:W-:Y:S01]  /*20c0*/  @!P5 LEA.HI.X R19, R20, R7, R14, 0x1, P0 ;  /* 0x000000071413d211 */ /* 0x000fe200000f0c0e */
[----:B------:R-:W-:Y:S01]  /*20d0*/  @!PT LDS RZ, [RZ] ;  /* 0x00000000fffff984 */ /* 0x000fe20000000800 */
[----:B------:R-:W-:Y:S01]  /*20e0*/  @!PT LDS RZ, [RZ] ;  /* 0x00000000fffff984 */ /* 0x000fe20000000800 */
[----:B------:R-:W-:Y:S01]  /*20f0*/  @!PT LDS RZ, [RZ] ;  /* 0x00000000fffff984 */ /* 0x000fe20000000800 */
[----:B------:R3:W-:Y:S01]  /*2100*/  @!P1 LDGSTS.E.BYPASS.LTC128B.128 [R210], desc[UR14][R16.64] ;  /* 0x0000000010d29fae */ /* 0x0007e2000b981a0e */
[----:B------:R-:W-:Y:S01]  /*2110*/  @!P6 IADD3 R22, P0, PT, R201, 0x30, RZ ;  /* 0x00000030c916e810 */ /* 0x000fe20007f1e0ff */
[----:B------:R-:W4:Y:S01]  /*2120*/  @!P6 LDC.64 R8, c[0x0][0x380] ;  /* 0x0000e000ff08eb82 */ /* 0x000f220000000a00 */
[----:B------:R-:W-:Y:S01]  /*2130*/  @!P4 IMAD.IADD R10, R25, 0x1, R10 ;  /* 0x00000001190ac824 */ /* 0x000fe200078e020a */
[C---:B-1----:R-:W-:Y:S01]  /*2140*/  @!P4 LEA R26, P1, R24.reuse, R4, 0x1 ;  /* 0x00000004181ac211 */ /* 0x042fe200078208ff */
[----:B------:R4:W-:Y:S01]  /*2150*/  @!P5 LDGSTS.E.BYPASS.LTC128B.128 [R210+0x800], desc[UR14][R18.64] ;  /* 0x0080000012d2dfae */ /* 0x0009e2000b981a0e */
[----:B------:R-:W-:Y:S01]  /*2160*/  @!P6 IMAD.X R11, RZ, RZ, R213, P0 ;  /* 0x000000ffff0be224 */ /* 0x000fe200000e06d5 */
[----:B------:R-:W-:Y:S01]  /*2170*/  @!P2 IADD3 R14, P0, PT, R201, 0x50, RZ ;  /* 0x00000050c90ea810 */ /* 0x000fe20007f1e0ff */
[----:B------:R-:W-:Y:S01]  /*2180*/  @!P3 IMAD.MOV.U32 R21, RZ, RZ, R13 ;  /* 0x000000ffff15b224 */ /* 0x000fe200078e000d */
[----:B------:R-:W-:Y:S01]  /*2190*/  @!P4 LEA.HI.X R27, R24, R5, R10, 0x1, P1 ;  /* 0x00000005181bc211 */ /* 0x000fe200008f0c0a */
[----:B------:R-:W1:Y:S01]  /*21a0*/  @!P3 LDC.64 R6, c[0x0][0x3b0] ;  /* 0x0000ec00ff06bb82 */ /* 0x000e620000000a00 */
[----:B------:R-:W-:Y:S01]  /*21b0*/  @!P6 MOV R10, R12 ;  /* 0x0000000c000ae202 */ /* 0x000fe20000000f00 */
[----:B-----5:R-:W-:Y:S01]  /*21c0*/  @!P6 IMAD R11, R11, R2, RZ ;  /* 0x000000020b0be224 */ /* 0x020fe200078e02ff */
[-C--:B------:R-:W-:Y:S01]  /*21d0*/  ISETP.GE.AND P5, PT, R195, R203.reuse, PT ;  /* 0x000000cbc300720c */ /* 0x080fe20003fa6270 */
[----:B------:R-:W-:Y:S01]  /*21e0*/  @!P4 LDGSTS.E.BYPASS.LTC128B.128 [R210+0x1000], desc[UR14][R26.64] ;  /* 0x010000001ad2cfae */ /* 0x000fe2000b981a0e */
[----:B------:R-:W-:Y:S01]  /*21f0*/  ISETP.GE.AND P4, PT, R194, R203, PT ;  /* 0x000000cbc200720c */ /* 0x000fe20003f86270 */
[----:B------:R-:W-:-:S02]  /*2200*/  @!P6 IMAD R20, R22, R3, R11 ;  /* 0x000000031614e224 */ /* 0x000fc400078e020b */
[----:B------:R-:W5:Y:S01]  /*2210*/  @!P2 LDC.64 R4, c[0x0][0x3b0] ;  /* 0x0000ec00ff04ab82 */ /* 0x000f620000000a00 */
[----:B------:R-:W-:Y:S02]  /*2220*/  @!P6 IMAD.MOV.U32 R11, RZ, RZ, R13 ;  /* 0x000000ffff0be224 */ /* 0x000fe400078e000d */
[----:B------:R-:W-:Y:S02]  /*2230*/  VIADD R121, R137, 0xffffffff ;  /* 0xffffffff89797836 */ /* 0x000fe40000000000 */
[----:B------:R-:W-:-:S03]  /*2240*/  @!P6 IMAD.WIDE.U32 R22, R22, R2, R10 ;  /* 0x000000021616e225 */ /* 0x000fc600078e000a */
[----:B------:R-:W2:Y:S01]  /*2250*/  @!P3 LDC.64 R2, c[0x0][0x380] ;  /* 0x0000e000ff02bb82 */ /* 0x000ea20000000a00 */
[----:B---3--:R-:W-:Y:S01]  /*2260*/  @!P3 IADD3 R16, P1, PT, R201, 0x40, RZ ;  /* 0x00000040c910b810 */ /* 0x008fe20007f3e0ff */
[--C-:B------:R-:W-:Y:S01]  /*2270*/  @!P2 IMAD.X R17, RZ, RZ, R213.reuse, P0 ;  /* 0x000000ffff11a224 */ /* 0x100fe200000e06d5 */
[----:B------:R-:W-:Y:S01]  /*2280*/  @!P6 IADD3 R20, PT, PT, R23, R20, RZ ;  /* 0x000000141714e210 */ /* 0x000fe20007ffe0ff */
[----:B------:R-:W-:Y:S01]  /*2290*/  IMAD.SHL.U32 R117, R122, 0x40, RZ ;  /* 0x000000407a757824 */ /* 0x000fe200078e00ff */
[----:B----4-:R-:W-:Y:S01]  /*22a0*/  @!P6 LEA R18, P0, R22, R8, 0x1 ;  /* 0x000000081612e211 */ /* 0x010fe200078008ff */
[----:B------:R-:W-:Y:S02]  /*22b0*/  @!P3 IMAD.X R15, RZ, RZ, R213, P1 ;  /* 0x000000ffff0fb224 */ /* 0x000fe400008e06d5 */
[----:B------:R-:W3:Y:S01]  /*22c0*/  @!P2 LDC.64 R10, c[0x0][0x380] ;  /* 0x0000e000ff0aab82 */ /* 0x000ee20000000a00 */
[----:B------:R-:W-:Y:S01]  /*22d0*/  LOP3.LUT R192, R117, 0x400, RZ, 0xc0, !PT ;  /* 0x0000040075c07812 */ /* 0x000fe200078ec0ff */
[----:B------:R-:W-:Y:S01]  /*22e0*/  IMAD.SHL.U32 R132, R122, 0x2, RZ ;  /* 0x000000027a847824 */ /* 0x000fe200078e00ff */
[----:B------:R-:W-:Y:S01]  /*22f0*/  @!P6 LEA.HI.X R19, R22, R9, R20, 0x1, P0 ;  /* 0x000000091613e211 */ /* 0x000fe200000f0c14 */
[----:B-1----:R-:W-:-:S02]  /*2300*/  @!P3 IMAD R15, R15, R6, RZ ;  /* 0x000000060f0fb224 */ /* 0x002fc400078e02ff */
[----:B------:R-:W-:Y:S01]  /*2310*/  @!P3 IMAD.MOV.U32 R20, RZ, RZ, R12 ;  /* 0x000000ffff14b224 */ /* 0x000fe200078e000c */
[----:B------:R-:W-:Y:S01]  /*2320*/  LOP3.LUT R132, R132, 0x6, RZ, 0xc0, !PT ;  /* 0x0000000684847812 */ /* 0x000fe200078ec0ff */
[----:B-----5:R-:W-:Y:S01]  /*2330*/  @!P2 IMAD R17, R17, R4, RZ ;  /* 0x000000041111a224 */ /* 0x020fe200078e02ff */
[----:B------:R-:W1:Y:S01]  /*2340*/  @!P5 LDC.64 R8, c[0x0][0x3b0] ;  /* 0x0000ec00ff08db82 */ /* 0x000e620000000a00 */
[C---:B------:R-:W-:Y:S01]  /*2350*/  @!P3 IMAD R15, R16.reuse, R7, R15 ;  /* 0x00000007100fb224 */ /* 0x040fe200078e020f */
[----:B------:R4:W-:Y:S01]  /*2360*/  @!P6 LDGSTS.E.BYPASS.LTC128B.128 [R210+0x1800], desc[UR14][R18.64] ;  /* 0x0180000012d2efae */ /* 0x0009e2000b981a0e */
[----:B------:R-:W-:Y:S01]  /*2370*/  @!P3 IMAD.WIDE.U32 R20, R16, R6, R20 ;  /* 0x000000061014b225 */ /* 0x000fe200078e0014 */
[----:B------:R-:W-:-:S03]  /*2380*/  @!P2 MOV R16, R12 ;  /* 0x0000000c0010a202 */ /* 0x000fc60000000f00 */
[----:B------:R-:W-:Y:S01]  /*2390*/  @!P2 IMAD R5, R14, R5, R17 ;  /* 0x000000050e05a224 */ /* 0x000fe200078e0211 */
[----:B------:R-:W5:Y:S01]  /*23a0*/  @!P4 LDC.64 R6, c[0x0][0x3b0] ;  /* 0x0000ec00ff06cb82 */ /* 0x000f620000000a00 */
[----:B------:R-:W-:Y:S01]  /*23b0*/  @!P2 IMAD.MOV.U32 R17, RZ, RZ, R13 ;  /* 0x000000ffff11a224 */ /* 0x000fe200078e000d */
[----:B--2---:R-:W-:Y:S01]  /*23c0*/  @!P3 LEA R22, P0, R20, R2, 0x1 ;  /* 0x000000021416b211 */ /* 0x004fe200078008ff */
[----:B------:R-:W-:Y:S01]  /*23d0*/  @!P2 IMAD.WIDE.U32 R16, R14, R4, R16 ;  /* 0x000000040e10a225 */ /* 0x000fe200078e0010 */
[----:B------:R-:W-:-:S03]  /*23e0*/  @!P4 MOV R14, R12 ;  /* 0x0000000c000ec202 */ /* 0x000fc60000000f00 */
[----:B------:R-:W-:Y:S02]  /*23f0*/  @!P3 IMAD.IADD R4, R21, 0x1, R15 ;  /* 0x000000011504b824 */ /* 0x000fe400078e020f */
[----:B------:R-:W-:-:S03]  /*2400*/  @!P4 IMAD.MOV.U32 R15, RZ, RZ, R13 ;  /* 0x000000ffff0fc224 */ /* 0x000fc600078e000d */
[----:B------:R-:W-:Y:S01]  /*2410*/  @!P3 LEA.HI.X R23, R20, R3, R4, 0x1, P0 ;  /* 0x000000031417b211 */ /* 0x000fe200000f0c04 */
[----:B------:R-:W-:Y:S01]  /*2420*/  @!P2 IMAD.IADD R20, R17, 0x1, R5 ;  /* 0x000000011114a824 */ /* 0x000fe200078e0205 */
[----:B------:R-:W-:Y:S01]  /*2430*/  @!P5 IADD3 R17, P1, PT, R201, 0x60, RZ ;  /* 0x00000060c911d810 */ /* 0x000fe20007f3e0ff */
[----:B------:R-:W2:Y:S01]  /*2440*/  @!P4 LDC.64 R2, c[0x0][0x380] ;  /* 0x0000e000ff02cb82 */ /* 0x000ea20000000a00 */
[C---:B---3--:R-:W-:Y:S01]  /*2450*/  @!P2 LEA R24, P0, R16.reuse, R10, 0x1 ;  /* 0x0000000a1018a211 */ /* 0x048fe200078008ff */
[----:B------:R-:W-:Y:S01]  /*2460*/  @!P3 LDGSTS.E.BYPASS.LTC128B.128 [R210+0x2000], desc[UR14][R22.64] ;  /* 0x0200000016d2bfae */ /* 0x000fe2000b981a0e */
[----:B------:R-:W-:Y:S01]  /*2470*/  @!P5 IADD3.X R21, PT, PT, RZ, R213, RZ, P1, !PT ;  /* 0x000000d5ff15d210 */ /* 0x000fe20000ffe4ff */
[-C--:B-1----:R-:W-:Y:S01]  /*2480*/  @!P5 IMAD.WIDE.U32 R12, R17, R8.reuse, R12 ;  /* 0x00000008110cd225 */ /* 0x082fe200078e000c */
[----:B------:R-:W-:Y:S02]  /*2490*/  @!P2 LEA.HI.X R25, R16, R11, R20, 0x1, P0 ;  /* 0x0000000b1019a211 */ /* 0x000fe400000f0c14 */
[----:B------:R-:W-:Y:S01]  /*24a0*/  @!P4 IADD3 R11, P0, PT, R201, 0x70, RZ ;  /* 0x00000070c90bc810 */ /* 0x000fe20007f1e0ff */
[----:B------:R-:W1:Y:S01]  /*24b0*/  @!P5 LDC.64 R4, c[0x0][0x380] ;  /* 0x0000e000ff04db82 */ /* 0x000e620000000a00 */
[----:B------:R-:W-:Y:S01]  /*24c0*/  @!P5 IMAD R10, R21, R8, RZ ;  /* 0x00000008150ad224 */ /* 0x000fe200078e02ff */
[----:B------:R3:W-:Y:S02]  /*24d0*/  @!P2 LDGSTS.E.BYPASS.LTC128B.128 [R210+0x2800], desc[UR14][R24.64] ;  /* 0x0280000018d2afae */ /* 0x0007e4000b981a0e */
[----:B----4-:R-:W-:-:S02]  /*24e0*/  @!P4 IMAD.X R19, RZ, RZ, R213, P0 ;  /* 0x000000ffff13c224 */ /* 0x010fc400000e06d5 */
[----:B------:R-:W-:Y:S02]  /*24f0*/  @!P5 IMAD R10, R17, R9, R10 ;  /* 0x00000009110ad224 */ /* 0x000fe400078e020a */
[----:B------:R-:W-:Y:S02]  /*2500*/  IMAD R9, R121, -0x40, R120 ;  /* 0xffffffc079097824 */ /* 0x000fe400078e0278 */
[-C--:B-----5:R-:W-:Y:S02]  /*2510*/  @!P4 IMAD R16, R19, R6.reuse, RZ ;  /* 0x000000061310c224 */ /* 0x0a0fe400078e02ff */
[C---:B------:R-:W-:Y:S01]  /*2520*/  @!P4 IMAD.WIDE.U32 R18, R11.reuse, R6, R14 ;  /* 0x000000060b12c225 */ /* 0x040fe200078e000e */
[-C--:B------:R-:W-:Y:S02]  /*2530*/  ISETP.GE.AND P3, PT, R200, R9.reuse, PT ;  /* 0x00000009c800720c */ /* 0x080fe40003f66270 */
[----:B------:R-:W-:Y:S01]  /*2540*/  ISETP.GE.AND P6, PT, R202, R9, PT ;  /* 0x00000009ca00720c */ /* 0x000fe20003fc6270 */
[----:B------:R-:W-:Y:S01]  /*2550*/  @!P4 IMAD R7, R11, R7, R16 ;  /* 0x000000070b07c224 */ /* 0x000fe200078e0210 */
[----:B--2---:R-:W-:Y:S01]  /*2560*/  @!P4 LEA R16, P0, R18, R2, 0x1 ;  /* 0x000000021210c211 */ /* 0x004fe200078008ff */
[----:B------:R-:W-:Y:S01]  /*2570*/  IMAD R2, R118, R121, RZ ;  /* 0x0000007976027224 */ /* 0x000fe200078e02ff */
[----:B------:R-:W-:Y:S01]  /*2580*/  ISETP.GE.AND P2, PT, R199, R9, PT ;  /* 0x00000009c700720c */ /* 0x000fe20003f46270 */
[----:B------:R-:W-:-:S02]  /*2590*/  @!P4 IMAD.IADD R6, R19, 0x1, R7 ;  /* 0x000000011306c824 */ /* 0x000fc400078e0207 */
[----:B------:R-:W-:Y:S01]  /*25a0*/  IMAD.WIDE.U32 R14, R119, R121, RZ ;  /* 0x00000079770e7225 */ /* 0x000fe200078e00ff */
[----:B-1----:R-:W-:-:S03]  /*25b0*/  @!P5 LEA R4, P1, R12, R4, 0x1 ;  /* 0x000000040c04d211 */ /* 0x002fc600078208ff */
[----:B------:R-:W-:Y:S01]  /*25c0*/  @!P5 IMAD.IADD R10, R13, 0x1, R10 ;  /* 0x000000010d0ad824 */ /* 0x000fe200078e020a */
[----:B------:R-:W-:Y:S01]  /*25d0*/  @!P4 LEA.HI.X R17, R18, R3, R6, 0x1, P0 ;  /* 0x000000031211c211 */ /* 0x000fe200000f0c06 */
[----:B------:R-:W-:Y:S01]  /*25e0*/  IMAD.IADD R15, R15, 0x1, R2 ;  /* 0x000000010f0f7824 */ /* 0x000fe200078e0202 */
[----:B------:R-:W-:Y:S01]  /*25f0*/  @!P3 IADD3 R2, P0, PT, R215, R14, RZ ;  /* 0x0000000ed702b210 */ /* 0x000fe20007f1e0ff */
[----:B------:R-:W-:Y:S01]  /*2600*/  IMAD.WIDE.U32 R6, R140, 0x20, RZ ;  /* 0x000000208c067825 */ /* 0x000fe200078e00ff */
[----:B------:R-:W-:Y:S02]  /*2610*/  @!P5 LEA.HI.X R5, R12, R5, R10, 0x1, P1 ;  /* 0x000000050c05d211 */ /* 0x000fe400008f0c0a */
[-C--:B---3--:R-:W-:Y:S01]  /*2620*/  @!P6 LEA R24, P1, R14, R207.reuse, 0x1 ;  /* 0x000000cf0e18e211 */ /* 0x088fe200078208ff */
[--C-:B------:R-:W-:Y:S01]  /*2630*/  @!P3 IMAD.X R3, R214, 0x1, R15.reuse, P0 ;  /* 0x00000001d603b824 */ /* 0x100fe200000e060f */
[----:B------:R-:W-:Y:S01]  /*2640*/  @!P3 LEA R22, P0, R2, R207, 0x1 ;  /* 0x000000cf0216b211 */ /* 0x000fe200078008ff */
[----:B------:R1:W-:Y:S01]  /*2650*/  @!P5 LDGSTS.E.BYPASS.LTC128B.128 [R210+0x3000], desc[UR14][R4.64] ;  /* 0x0300000004d2dfae */ /* 0x0003e2000b981a0e */
[----:B------:R-:W-:-:S02]  /*2660*/  @!P6 LEA.HI.X R25, R14, R206, R15, 0x1, P1 ;  /* 0x000000ce0e19e211 */ /* 0x000fc400008f0c0f */
[-C--:B------:R-:W-:Y:S01]  /*2670*/  ISETP.GE.AND P1, PT, R198, R9.reuse, PT ;  /* 0x00000009c600720c */ /* 0x080fe20003f26270 */
[----:B------:R2:W-:Y:S01]  /*2680*/  @!P4 LDGSTS.E.BYPASS.LTC128B.128 [R210+0x3800], desc[UR14][R16.64] ;  /* 0x0380000010d2cfae */ /* 0x0005e2000b981a0e */
[----:B------:R-:W-:Y:S02]  /*2690*/  @!P3 LEA.HI.X R23, R2, R206, R3, 0x1, P0 ;  /* 0x000000ce0217b211 */ /* 0x000fe400000f0c03 */
[----:B------:R-:W-:Y:S01]  /*26a0*/  SHF.L.U32 R3, R141, 0x5, RZ ;  /* 0x000000058d037819 */ /* 0x000fe200000006ff */
[----:B------:R-:W-:Y:S01]  /*26b0*/  @!P6 LDGSTS.E.BYPASS.LTC128B.128 [R210+0x4000], desc[UR14][R24.64] ;  /* 0x0400000018d2efae */ /* 0x000fe2000b981a0e */
[----:B------:R-:W-:Y:S02]  /*26c0*/  @!P2 IADD3 R2, P0, PT, R14, R6, RZ ;  /* 0x000000060e02a210 */ /* 0x000fe40007f1e0ff */
[----:B------:R-:W-:Y:S01]  /*26d0*/  ISETP.GE.AND P4, PT, R199, R9, PT ;  /* 0x00000009c700720c */ /* 0x000fe20003f86270 */
[----:B------:R3:W-:Y:S01]  /*26e0*/  @!P3 LDGSTS.E.BYPASS.LTC128B.128 [R210+0x4800], desc[UR14][R22.64] ;  /* 0x0480000016d2bfae */ /* 0x0007e2000b981a0e */
[----:B------:R-:W-:Y:S01]  /*26f0*/  @!P2 IADD3.X R3, PT, PT, R15, R7, R3, P0, !PT ;  /* 0x000000070f03a210 */ /* 0x000fe200007fe403 */
[----:B------:R-:W-:Y:S01]  /*2700*/  IMAD.SHL.U32 R7, R139, 0x20, RZ ;  /* 0x000000208b077824 */ /* 0x000fe200078e00ff */
[----:B------:R-:W-:Y:S01]  /*2710*/  @!P2 LEA R18, P0, R2, R207, 0x1 ;  /* 0x000000cf0212a211 */ /* 0x000fe200078008ff */
[----:B------:R-:W-:Y:S01]  /*2720*/  @!P1 IMAD.WIDE.U32 R20, R140, 0x30, R14 ;  /* 0x000000308c149825 */ /* 0x000fe200078e000e */
[----:B------:R-:W-:-:S02]  /*2730*/  SHF.L.U32 R10, R138, 0x6, RZ ;  /* 0x000000068a0a7819 */ /* 0x000fc400000006ff */
[----:B------:R-:W-:Y:S01]  /*2740*/  @!P2 LEA.HI.X R19, R2, R206, R3, 0x1, P0 ;  /* 0x000000ce0213a211 */ /* 0x000fe200000f0c03 */
[----:B------:R-:W-:Y:S01]  /*2750*/  @!P1 IMAD R3, R141, 0x30, RZ ;  /* 0x000000308d039824 */ /* 0x000fe200078e02ff */
[----:B------:R-:W-:Y:S01]  /*2760*/  SHF.L.U64.HI R2, R138, 0x6, R139 ;  /* 0x000000068a027819 */ /* 0x000fe2000001028b */
[----:B------:R-:W-:Y:S01]  /*2770*/  IMAD.WIDE.U32 R10, R10, R121, RZ ;  /* 0x000000790a0a7225 */ /* 0x000fe200078e00ff */
[----:B------:R-:W-:Y:S01]  /*2780*/  ISETP.GE.AND P3, PT, R198, R9, PT ;  /* 0x00000009c600720c */ /* 0x000fe20003f66270 */
[----:B------:R-:W-:Y:S01]  /*2790*/  @!P2 LDGSTS.E.BYPASS.LTC128B.128 [R210+0x5000], desc[UR14][R18.64] ;  /* 0x0500000012d2afae */ /* 0x000fe2000b981a0e */
[----:B------:R-:W-:Y:S01]  /*27a0*/  @!P1 IADD3 R3, PT, PT, R21, R3, RZ ;  /* 0x0000000315039210 */ /* 0x000fe20007ffe0ff */
[----:B------:R-:W-:Y:S01]  /*27b0*/  IMAD R13, R2, R121, RZ ;  /* 0x00000079020d7224 */ /* 0x000fe200078e02ff */
[----:B-1----:R-:W-:Y:S01]  /*27c0*/  LOP3.LUT R5, R117, 0x1c0, RZ, 0xc0, !PT ;  /* 0x000001c075057812 */ /* 0x002fe200078ec0ff */
[----:B------:R-:W-:Y:S01]  /*27d0*/  IMAD.WIDE.U32 R14, R138, 0x20, RZ ;  /* 0x000000208a0e7825 */ /* 0x000fe200078e00ff */
[----:B------:R-:W-:-:S02]  /*27e0*/  @!P6 LEA R12, P2, R10, R205, 0x1 ;  /* 0x000000cd0a0ce211 */ /* 0x000fc400078408ff */
[----:B--2---:R-:W-:Y:S01]  /*27f0*/  @!P1 LEA R16, P5, R20, R207, 0x1 ;  /* 0x000000cf14109211 */ /* 0x004fe200078a08ff */
[----:B------:R-:W-:Y:S01]  /*2800*/  IMAD.IADD R11, R11, 0x1, R13 ;  /* 0x000000010b0b7824 */ /* 0x000fe200078e020d */
[----:B------:R-:W-:Y:S02]  /*2810*/  @!P4 IADD3 R2, P0, PT, R10, R14, RZ ;  /* 0x0000000e0a02c210 */ /* 0x000fe40007f1e0ff */
[----:B------:R-:W-:Y:S02]  /*2820*/  @!P1 LEA.HI.X R17, R20, R206, R3, 0x1, P5 ;  /* 0x000000ce14119211 */ /* 0x000fe400028f0c03 */
[----:B------:R-:W-:Y:S02]  /*2830*/  ISETP.GE.AND P5, PT, R200, R9, PT ;  /* 0x00000009c800720c */ /* 0x000fe40003fa6270 */
[----:B------:R-:W-:Y:S01]  /*2840*/  LOP3.LUT R0, R5, 0x38, R0, 0xf8, !PT ;  /* 0x0000003805007812 */ /* 0x000fe200078ef800 */
[----:B------:R-:W-:Y:S01]  /*2850*/  @!P1 LDGSTS.E.BYPASS.LTC128B.128 [R210+0x5800], desc[UR14][R16.64] ;  /* 0x0580000010d29fae */ /* 0x000fe2000b981a0e */
[----:B------:R-:W-:Y:S01]  /*2860*/  @!P4 IADD3.X R7, PT, PT, R11, R15, R7, P0, !PT ;  /* 0x0000000f0b07c210 */ /* 0x000fe200007fe407 */
[----:B------:R-:W-:Y:S01]  /*2870*/  @!P3 IMAD R5, R139, 0x30, RZ ;  /* 0x000000308b05b824 */ /* 0x000fe200078e02ff */
[----:B------:R-:W-:Y:S01]  /*2880*/  LOP3.LUT R3, R0, 0x8, R122, 0x78, !PT ;  /* 0x0000000800037812 */ /* 0x000fe200078e787a */
[----:B------:R-:W0:Y:S01]  /*2890*/  LDGDEPBAR ;  /* 0x00000000000079af */ /* 0x000e220000000000 */
[----:B------:R-:W-:Y:S01]  /*28a0*/  @!P3 IMAD.WIDE.U32 R14, R138, 0x30, R10 ;  /* 0x000000308a0eb825 */ /* 0x000fe200078e000a */
[----:B------:R-:W-:-:S02]  /*28b0*/  @!P6 LEA.HI.X R13, R10, R204, R11, 0x1, P2 ;  /* 0x000000cc0a0de211 */ /* 0x000fc400010f0c0b */
[----:B------:R-:W-:Y:S01]  /*28c0*/  LOP3.LUT R117, R117, 0x200, RZ, 0xc0, !PT ;  /* 0x0000020075757812 */ /* 0x000fe200078ec0ff */
[----:B------:R-:W-:Y:S01]  /*28d0*/  IMAD R192, R3, 0x2, R192 ;  /* 0x0000000203c07824 */ /* 0x000fe200078e02c0 */
[----:B------:R-:W-:Y:S02]  /*28e0*/  @!P5 LEA R8, P1, R138, R10, 0x4 ;  /* 0x0000000a8a08d211 */ /* 0x000fe400078220ff */
[----:B------:R-:W-:Y:S02]  /*28f0*/  @!P3 IADD3 R5, PT, PT, R15, R5, RZ ;  /* 0x000000050f05b210 */ /* 0x000fe40007ffe0ff */
[----:B------:R-:W-:Y:S02]  /*2900*/  @!P3 LEA R4, P0, R14, R205, 0x1 ;  /* 0x000000cd0e04b211 */ /* 0x000fe400078008ff */
[----:B------:R-:W-:Y:S02]  /*2910*/  SHF.L.U32 R10, R122, 0x5, RZ ;  /* 0x000000057a0a7819 */ /* 0x000fe400000006ff */
[----:B------:R-:W-:-:S02]  /*2920*/  @!P3 LEA.HI.X R5, R14, R204, R5, 0x1, P0 ;  /* 0x000000cc0e05b211 */ /* 0x000fc400000f0c05 */
[----:B------:R-:W-:Y:S02]  /*2930*/  @!P5 LEA.HI.X R3, R138, R11, R139, 0x4, P1 ;  /* 0x0000000b8a03d211 */ /* 0x000fe400008f248b */
[----:B------:R-:W-:Y:S02]  /*2940*/  LOP3.LUT R193, R117, 0x7c00, R10, 0xf8, !PT ;  /* 0x00007c0075c17812 */ /* 0x000fe400078ef80a */
[----:B------:R-:W-:Y:S02]  /*2950*/  LOP3.LUT R116, R0, 0x8, R125, 0x78, !PT ;  /* 0x0000000800747812 */ /* 0x000fe400078e787d */
[----:B------:R-:W-:Y:S01]  /*2960*/  @!P5 LEA R14, P1, R8, R205, 0x1 ;  /* 0x000000cd080ed211 */ /* 0x000fe200078208ff */
[----:B------:R-:W-:-:S04]  /*2970*/  DEPBAR.LE SB0, 0x0 ;  /* 0x000080000000791a */ /* 0x000fc80000000000 */
[----:B------:R-:W-:Y:S01]  /*2980*/  BAR.SYNC.DEFER_BLOCKING 0x0 ;  /* 0x0000000000007b1d */ /* 0x000fe20000010000 */
[----:B------:R-:W-:Y:S01]  /*2990*/  @!P4 LEA R6, P0, R2, R205, 0x1 ;  /* 0x000000cd0206c211 */ /* 0x000fe200078008ff */
[----:B------:R-:W-:Y:S01]  /*29a0*/  IMAD.IADD R193, R116, 0x1, R193 ;  /* 0x0000000174c17824 */ /* 0x000fe200078e02c1 */
[-C--:B------:R-:W-:Y:S02]  /*29b0*/  @!P5 LEA.HI.X R15, R8, R204.reuse, R3, 0x1, P1 ;  /* 0x000000cc080fd211 */ /* 0x080fe400008f0c03 */
[----:B------:R-:W-:Y:S01]  /*29c0*/  @!P4 LEA.HI.X R7, R2, R204, R7, 0x1, P0 ;  /* 0x000000cc0207c211 */ /* 0x000fe200000f0c07 */
[----:B------:R-:W-:Y:S01]  /*29d0*/  VIADD R2, R192, UR5 ;  /* 0x00000005c0027c36 */ /* 0x000fe20008000000 */
[----:B------:R-:W-:Y:S02]  /*29e0*/  LEA R193, R193, UR5, 0x1 ;  /* 0x00000005c1c17c11 */ /* 0x000fe4000f8e08ff */
[----:B------:R-:W-:Y:S02]  /*29f0*/  R2P PR, R122, 0x6 ;  /* 0x000000067a007804 */ /* 0x000fe40000000000 */
[----:B------:R-:W-:-:S02]  /*2a00*/  MOV R3, 0x20 ;  /* 0x0000002000037802 */ /* 0x000fc40000000f00 */
[----:B------:R-:W-:Y:S02]  /*2a10*/  MOV R0, 0x40 ;  /* 0x0000004000007802 */ /* 0x000fe40000000f00 */
[----:B------:R-:W-:Y:S02]  /*2a20*/  SEL R3, R3, 0xffffffe0, !P1 ;  /* 0xffffffe003037807 */ /* 0x000fe40004800000 */
[----:B------:R-:W-:Y:S02]  /*2a30*/  SEL R0, R0, 0xffffffc0, !P2 ;  /* 0xffffffc000007807 */ /* 0x000fe40005000000 */
[C---:B------:R-:W-:Y:S01]  /*2a40*/  IADD3 R191, PT, PT, R193.reuse, R3, RZ ;  /* 0x00000003c1bf7210 */ /* 0x040fe20007ffe0ff */
[C---:B------:R-:W-:Y:S01]  /*2a50*/  IMAD.IADD R187, R2.reuse, 0x1, R3 ;  /* 0x0000000102bb7824 */ /* 0x040fe200078e0203 */
[----:B------:R-:W-:Y:S01]  /*2a60*/  IADD3 R190, PT, PT, R193, R0, RZ ;  /* 0x00000000c1be7210 */ /* 0x000fe20007ffe0ff */
[----:B------:R-:W-:Y:S01]  /*2a70*/  IMAD.IADD R186, R2, 0x1, R0 ;  /* 0x0000000102ba7824 */ /* 0x000fe200078e0200 */
[----:B------:R-:W-:Y:S01]  /*2a80*/  SHF.R.U32.HI R2, RZ, 0x2, R122 ;  /* 0x00000002ff027819 */ /* 0x000fe2000001167a */
[----:B------:R-:W-:Y:S01]  /*2a90*/  @!PT LDS RZ, [RZ] ;  /* 0x00000000fffff984 */ /* 0x000fe20000000800 */
[----:B------:R-:W-:Y:S01]  /*2aa0*/  @!PT LDS RZ, [RZ] ;  /* 0x00000000fffff984 */ /* 0x000fe20000000800 */
[----:B------:R-:W-:Y:S01]  /*2ab0*/  @!PT LDS RZ, [RZ] ;  /* 0x00000000fffff984 */ /* 0x000fe20000000800 */
[----:B------:R-:W-:Y:S01]  /*2ac0*/  @!P6 LDGSTS.E.BYPASS.LTC128B.128 [R210+0x6000], desc[UR14][R12.64] ;  /* 0x060000000cd2efae */ /* 0x000fe2000b981a0e */
[C---:B------:R-:W-:Y:S01]  /*2ad0*/  IADD3 R189, PT, PT, R3.reuse, R190, RZ ;  /* 0x000000be03bd7210 */ /* 0x040fe20007ffe0ff */
[----:B------:R-:W-:Y:S01]  /*2ae0*/  IMAD.IADD R185, R3, 0x1, R186 ;  /* 0x0000000103b97824 */ /* 0x000fe200078e02ba */
[----:B------:R-:W-:Y:S01]  /*2af0*/  LEA R121, R121, R132, 0x6 ;  /* 0x0000008479797211 */ /* 0x000fe200078e30ff */
[----:B------:R-:W-:Y:S01]  /*2b00*/  @P6 STS.128 [R210+0x6000], RZ ;  /* 0x006000ffd2006388 */ /* 0x000fe20000000c00 */
[----:B------:R-:W-:-:S03]  /*2b10*/  ISETP.NE.AND P6, PT, R137, 0x1, PT ;  /* 0x000000018900780c */ /* 0x000fc60003fc5270 */
        /* <DEDUP_REMOVED lines=16> */
[----:B------:R-:W1:Y:S04]  /*2c20*/  LDSM.16.M88.4 R36, [R192+UR5+0x4000] ;  /* 0x00400005c024783b */ /* 0x000e680008000200 */
[----:B------:R-:W4:Y:S04]  /*2c30*/  LDSM.16.M88.4 R56, [R193+0x2000] ;  /* 0x00200000c138783b */ /* 0x000f280000000200 */
[----:B------:R-:W-:Y:S04]  /*2c40*/  LDSM.16.M88.4 R8, [R191] ;  /* 0x00000000bf08783b */ /* 0x000fe80000000200 */
[----:B------:R-:W5:Y:S04]  /*2c50*/  LDSM.16.M88.4 R112, [R187+0x4000] ;  /* 0x00400000bb70783b */ /* 0x000f680000000200 */
[----:B------:R-:W5:Y:S04]  /*2c60*/  LDSM.16.M88.4 R100, [R191+0x2000] ;  /* 0x00200000bf64783b */ /* 0x000f680000000200 */
[----:B------:R-:W-:Y:S04]  /*2c70*/  LDSM.16.M88.4 R104, [R186+0x4000] ;  /* 0x00400000ba68783b */ /* 0x000fe80000000200 */
[----:B------:R-:W5:Y:S04]  /*2c80*/  LDSM.16.M88.4 R48, [R190] ;  /* 0x00000000be30783b */ /* 0x000f680000000200 */
[----:B------:R-:W5:Y:S04]  /*2c90*/  LDSM.16.M88.4 R44, [R190+0x2000] ;  /* 0x00200000be2c783b */ /* 0x000f680000000200 */
[----:B------:R-:W5:Y:S04]  /*2ca0*/  LDSM.16.M88.4 R84, [R192+UR5+0x4800] ;  /* 0x00480005c054783b */ /* 0x000f680008000200 */
[----:B---3--:R-:W-:Y:S01]  /*2cb0*/  LDSM.16.M88.4 R20, [R185+0x4000] ;  /* 0x00400000b914783b */ /* 0x008fe20000000200 */
[-C--:B-1----:R-:W-:Y:S03]  /*2cc0*/  HMMA.16816.F32 R12, R52, R36.reuse, RZ ;  /* 0x00000024340c723c */ /* 0x082fe600000018ff */
[----:B--2---:R-:W1:Y:S04]  /*2cd0*/  LDSM.16.M88.4 R4, [R189] ;  /* 0x00000000bd04783b */ /* 0x004e680000000200 */
[----:B------:R-:W2:Y:S01]  /*2ce0*/  LDSM.16.M88.4 R24, [R189+0x2000] ;  /* 0x00200000bd18783b */ /* 0x000ea20000000200 */
[C---:B----4-:R-:W-:Y:S03]  /*2cf0*/  HMMA.16816.F32 R16, R56.reuse, R36, RZ ;  /* 0x000000243810723c */ /* 0x050fe600000018ff */
[----:B------:R-:W3:Y:S04]  /*2d00*/  LDSM.16.M88.4 R108, [R187+0x4800] ;  /* 0x00480000bb6c783b */ /* 0x000ee80000000200 */
[----:B------:R-:W4:Y:S01]  /*2d10*/  LDSM.16.M88.4 R68, [R192+UR5+0x5000] ;  /* 0x00500005c044783b */ /* 0x000f220008000200 */
[----:B------:R-:W-:Y:S03]  /*2d20*/  HMMA.16816.F32 R40, R56, R38, RZ ;  /* 0x000000263828723c */ /* 0x000fe600000018ff */
[----:B------:R-:W4:Y:S04]  /*2d30*/  LDSM.16.M88.4 R92, [R192+UR5+0x5800] ;  /* 0x00580005c05c783b */ /* 0x000f280008000200 */
[----:B------:R-:W-:Y:S01]  /*2d40*/  LDSM.16.M88.4 R96, [R187+0x5000] ;  /* 0x00500000bb60783b */ /* 0x000fe20000000200 */
[-C--:B-----5:R-:W-:Y:S03]  /*2d50*/  HMMA.16816.F32 R12, R8, R112.reuse, R12 ;  /* 0x00000070080c723c */ /* 0x0a0fe6000000180c */
[----:B------:R-:W0:Y:S05]  /*2d60*/  LDGDEPBAR ;  /* 0x00000000000079af */ /* 0x000e2a0000000000 */
[----:B------:R-:W-:Y:S08]  /*2d70*/  HMMA.16816.F32 R16, R100, R112, R16 ;  /* 0x000000706410723c */ /* 0x000ff00000001810 */
[----:B------:R-:W-:Y:S08]  /*2d80*/  HMMA.16816.F32 R36, R52, R38, RZ ;  /* 0x000000263424723c */ /* 0x000ff000000018ff */
[-C--:B------:R-:W-:Y:S08]  /*2d90*/  HMMA.16816.F32 R12, R48, R104.reuse, R12 ;  /* 0x00000068300c723c */ /* 0x080ff0000000180c */
[----:B------:R-:W-:Y:S08]  /*2da0*/  HMMA.16816.F32 R16, R44, R104, R16 ;  /* 0x000000682c10723c */ /* 0x000ff00000001810 */
[-C--:B------:R-:W-:Y:S08]  /*2db0*/  HMMA.16816.F32 R32, R52, R84.reuse, RZ ;  /* 0x000000543420723c */ /* 0x080ff000000018ff */
[----:B------:R-:W-:Y:S08]  /*2dc0*/  HMMA.16816.F32 R28, R56, R84, RZ ;  /* 0x00000054381c723c */ /* 0x000ff000000018ff */
[-C--:B-1----:R-:W-:Y:S08]  /*2dd0*/  HMMA.16816.F32 R12, R4, R20.reuse, R12 ;  /* 0x00000014040c723c */ /* 0x082ff0000000180c */
[----:B--2---:R-:W-:Y:S08]  /*2de0*/  HMMA.16816.F32 R16, R24, R20, R16 ;  /* 0x000000141810723c */ /* 0x004ff00000001810 */
[----:B---3--:R-:W-:Y:S03]  /*2df0*/  HMMA.16816.F32 R32, R8, R108, R32 ;  /* 0x0000006c0820723c */ /* 0x008fe60000001820 */
[----:B------:R-:W-:-:S05]  /*2e00*/  FMUL.FTZ R112, R13, UR6 ;  /* 0x000000060d707c20 */ /* 0x000fca0008410000 */
[C---:B------:R-:W-:Y:S01]  /*2e10*/  HMMA.16816.F32 R28, R100.reuse, R108, R28 ;  /* 0x0000006c641c723c */ /* 0x040fe2000000181c */
[----:B------:R-:W-:Y:S01]  /*2e20*/  FMUL.FTZ R108, R12, UR6 ;  /* 0x000000060c6c7c20 */ /* 0x000fe20008410000 */
[----:B------:R-:W-:Y:S01]  /*2e30*/  FMUL.FTZ R109, R14, UR6 ;  /* 0x000000060e6d7c20 */ /* 0x000fe20008410000 */
[----:B------:R-:W-:Y:S01]  /*2e40*/  FMUL.FTZ R16, R16, UR6 ;  /* 0x0000000610107c20 */ /* 0x000fe20008410000 */
[----:B------:R-:W-:Y:S01]  /*2e50*/  FMUL.FTZ R17, R17, UR6 ;  /* 0x0000000611117c20 */ /* 0x000fe20008410000 */
[----:B------:R-:W-:Y:S01]  /*2e60*/  FMUL.FTZ R18, R18, UR6 ;  /* 0x0000000612127c20 */ /* 0x000fe20008410000 */
[----:B------:R-:W-:Y:S01]  /*2e70*/  FMUL.FTZ R19, R19, UR6 ;  /* 0x0000000613137c20 */ /* 0x000fe20008410000 */
[----:B------:R-:W1:Y:S01]  /*2e80*/  MUFU.TANH R113, R16 ;  /* 0x0000001000717308 */ /* 0x000e620000002400 */
[-C--:B------:R-:W-:Y:S07]  /*2e90*/  HMMA.16816.F32 R40, R100, R114.reuse, R40 ;  /* 0x000000726428723c */ /* 0x080fee0000001828 */
[----:B------:R-:W2:Y:S01]  /*2ea0*/  MUFU.TANH R126, R17 ;  /* 0x00000011007e7308 */ /* 0x000ea20000002400 */
[----:B------:R-:W-:Y:S01]  /*2eb0*/  HMMA.16816.F32 R36, R8, R114, R36 ;  /* 0x000000720824723c */ /* 0x000fe20000001824 */
[----:B------:R-:W-:-:S02]  /*2ec0*/  FMUL.FTZ R114, R15, UR6 ;  /* 0x000000060f727c20 */ /* 0x000fc40008410000 */
[----:B------:R-:W3:Y:S04]  /*2ed0*/  LDSM.16.M88.4 R12, [R186+0x4800] ;  /* 0x00480000ba0c783b */ /* 0x000ee80000000200 */
[----:B------:R-:W1:Y:S01]  /*2ee0*/  MUFU.TANH R115, R18 ;  /* 0x0000001200737308 */ /* 0x000e620000002400 */
[C---:B----4-:R-:W-:Y:S07]  /*2ef0*/  HMMA.16816.F32 R76, R56.reuse, R68, RZ ;  /* 0x00000044384c723c */ /* 0x050fee00000018ff */
[----:B------:R4:W1:Y:S01]  /*2f00*/  MUFU.TANH R127, R19 ;  /* 0x00000013007f7308 */ /* 0x0008620000002400 */
[C---:B------:R-:W-:Y:S07]  /*2f10*/  HMMA.16816.F32 R88, R56.reuse, R86, RZ ;  /* 0x000000563858723c */ /* 0x040fee00000018ff */
[----:B------:R-:W1:Y:S01]  /*2f20*/  MUFU.TANH R108, R108 ;  /* 0x0000006c006c7308 */ /* 0x000e620000002400 */
[----:B------:R-:W-:Y:S07]  /*2f30*/  HMMA.16816.F32 R72, R56, R70, RZ ;  /* 0x000000463848723c */ /* 0x000fee00000018ff */
[----:B------:R-:W1:Y:S01]  /*2f40*/  MUFU.TANH R112, R112 ;  /* 0x0000007000707308 */ /* 0x000e620000002400 */
[----:B------:R-:W-:Y:S01]  /*2f50*/  HMMA.16816.F32 R80, R52, R68, RZ ;  /* 0x000000443450723c */ /* 0x000fe200000018ff */
[----:B----4-:R-:W-:Y:S06]  /*2f60*/  LDSM.16.M88.4 R16, [R186+0x5000] ;  /* 0x00500000ba10783b */ /* 0x010fec0000000200 */
[----:B------:R-:W4:Y:S01]  /*2f70*/  MUFU.TANH R109, R109 ;  /* 0x0000006d006d7308 */ /* 0x000f220000002400 */
[----:B------:R-:W-:Y:S07]  /*2f80*/  HMMA.16816.F32 R60, R56, R92, RZ ;  /* 0x0000005c383c723c */ /* 0x000fee00000018ff */
[----:B------:R-:W1:Y:S01]  /*2f90*/  MUFU.TANH R114, R114 ;  /* 0x0000007200727308 */ /* 0x000e620000002400 */
[C---:B------:R-:W-:Y:S08]  /*2fa0*/  HMMA.16816.F32 R84, R52.reuse, R86, RZ ;  /* 0x000000563454723c */ /* 0x040ff000000018ff */
[C---:B------:R-:W-:Y:S08]  /*2fb0*/  HMMA.16816.F32 R68, R52.reuse, R70, RZ ;  /* 0x000000463444723c */ /* 0x040ff000000018ff */
[----:B------:R-:W-:Y:S08]  /*2fc0*/  HMMA.16816.F32 R64, R52, R92, RZ ;  /* 0x0000005c3440723c */ /* 0x000ff000000018ff */
[-C--:B------:R-:W-:Y:S08]  /*2fd0*/  HMMA.16816.F32 R56, R56, R94.reuse, RZ ;  /* 0x0000005e3838723c */ /* 0x080ff000000018ff */
[----:B------:R-:W-:Y:S01]  /*2fe0*/  HMMA.16816.F32 R52, R52, R94, RZ ;  /* 0x0000005e3434723c */ /* 0x000fe200000018ff */
[----:B------:R-:W5:Y:S07]  /*2ff0*/  LDSM.16.M88.4 R92, [R187+0x5800] ;  /* 0x00580000bb5c783b */ /* 0x000f6e0000000200 */
[-C--:B------:R-:W-:Y:S08]  /*3000*/  HMMA.16816.F32 R88, R100, R110.reuse, R88 ;  /* 0x0000006e6458723c */ /* 0x080ff00000001858 */
[----:B------:R-:W-:Y:S08]  /*3010*/  HMMA.16816.F32 R84, R8, R110, R84 ;  /* 0x0000006e0854723c */ /* 0x000ff00000001854 */
[-C--:B------:R-:W-:Y:S08]  /*3020*/  HMMA.16816.F32 R40, R44, R106.reuse, R40 ;  /* 0x0000006a2c28723c */ /* 0x080ff00000001828 */
[C---:B------:R-:W-:Y:S01]  /*3030*/  HMMA.16816.F32 R36, R48.reuse, R106, R36 ;  /* 0x0000006a3024723c */ /* 0x040fe20000001824 */
[----:B------:R-:W2:Y:S07]  /*3040*/  LDSM.16.M88.4 R104, [R185+0x4800] ;  /* 0x00480000b968783b */ /* 0x000eae0000000200 */
[-C--:B---3--:R-:W-:Y:S08]  /*3050*/  HMMA.16816.F32 R32, R48, R12.reuse, R32 ;  /* 0x0000000c3020723c */ /* 0x088ff00000001820 */
[----:B------:R-:W-:Y:S08]  /*3060*/  HMMA.16816.F32 R28, R44, R12, R28 ;  /* 0x0000000c2c1c723c */ /* 0x000ff0000000181c */
[-C--:B------:R-:W-:Y:S08]  /*3070*/  HMMA.16816.F32 R84, R48, R14.reuse, R84 ;  /* 0x0000000e3054723c */ /* 0x080ff00000001854 */
[----:B------:R-:W-:Y:S01]  /*3080*/  HMMA.16816.F32 R88, R44, R14, R88 ;  /* 0x0000000e2c58723c */ /* 0x000fe20000001858 */
[----:B------:R-:W3:Y:S07]  /*3090*/  LDSM.16.M88.4 R12, [R185+0x5000] ;  /* 0x00500000b90c783b */ /* 0x000eee0000000200 */
[-C--:B------:R-:W-:Y:S08]  /*30a0*/  HMMA.16816.F32 R76, R100, R96.reuse, R76 ;  /* 0x00000060644c723c */ /* 0x080ff0000000184c */
[C---:B------:R-:W-:Y:S08]  /*30b0*/  HMMA.16816.F32 R80, R8.reuse, R96, R80 ;  /* 0x000000600850723c */ /* 0x040ff00000001850 */
[C---:B-----5:R-:W-:Y:S08]  /*30c0*/  HMMA.16816.F32 R64, R8.reuse, R92, R64 ;  /* 0x0000005c0840723c */ /* 0x060ff00000001840 */
[C---:B------:R-:W-:Y:S08]  /*30d0*/  HMMA.16816.F32 R68, R8.reuse, R98, R68 ;  /* 0x000000620844723c */ /* 0x040ff00000001844 */
[----:B------:R-:W-:Y:S01]  /*30e0*/  HMMA.16816.F32 R52, R8, R94, R52 ;  /* 0x0000005e0834723c */ /* 0x000fe20000001834 */
[----:B------:R-:W5:Y:S07]  /*30f0*/  LDSM.16.M88.4 R8, [R186+0x5800] ;  /* 0x00580000ba08783b */ /* 0x000f6e0000000200 */
[-C--:B------:R-:W-:Y:S08]  /*3100*/  HMMA.16816.F32 R80, R48, R16.reuse, R80 ;  /* 0x000000103050723c */ /* 0x080ff00000001850 */
[----:B------:R-:W-:Y:S08]  /*3110*/  HMMA.16816.F32 R76, R44, R16, R76 ;  /* 0x000000102c4c723c */ /* 0x000ff0000000184c */
[-C--:B------:R-:W-:Y:S08]  /*3120*/  HMMA.16816.F32 R36, R4, R22.reuse, R36 ;  /* 0x000000160424723c */ /* 0x080ff00000001824 */
[----:B------:R-:W-:Y:S01]  /*3130*/  HMMA.16816.F32 R40, R24, R22, R40 ;  /* 0x000000161828723c */ /* 0x000fe20000001828 */
[----:B------:R-:W4:Y:S01]  /*3140*/  LDSM.16.M88.4 R20, [R185+0x5800] ;  /* 0x00580000b914783b */ /* 0x000f220000000200 */
[----:B------:R-:W-:-:S06]  /*3150*/  DEPBAR.LE SB0, 0x0 ;  /* 0x000080000000791a */ /* 0x000fcc0000000000 */
[C---:B------:R-:W-:Y:S03]  /*3160*/  HMMA.16816.F32 R60, R100.reuse, R92, R60 ;  /* 0x0000005c643c723c */ /* 0x040fe6000000183c */
        /* <DEDUP_REMOVED lines=11> */
[----:B------:R-:W1:Y:S07]  /*3220*/  MUFU.TANH R37, R37 ;  /* 0x0000002500257308 */ /* 0x000e6e0000002400 */
[----:B--2---:R-:W-:Y:S01]  /*3230*/  HMMA.16816.F32 R32, R4, R104, R32 ;  /* 0x000000680420723c */ /* 0x004fe20000001820 */
[----:B------:R-:W2:Y:S07]  /*3240*/  MUFU.TANH R38, R38 ;  /* 0x0000002600267308 */ /* 0x000eae0000002400 */
[----:B------:R-:W-:Y:S01]  /*3250*/  HMMA.16816.F32 R68, R48, R18, R68 ;  /* 0x000000123044723c */ /* 0x000fe20000001844 */
[----:B------:R-:W1:Y:S07]  /*3260*/  MUFU.TANH R39, R39 ;  /* 0x0000002700277308 */ /* 0x000e6e0000002400 */
[----:B------:R-:W-:Y:S01]  /*3270*/  HMMA.16816.F32 R28, R24, R104, R28 ;  /* 0x00000068181c723c */ /* 0x000fe2000000181c */
[----:B------:R-:W1:Y:S02]  /*3280*/  MUFU.TANH R40, R40 ;  /* 0x0000002800287308 */ /* 0x000e640000002400 */
[----:B------:R-:W-:Y:S01]  /*3290*/  FMUL.FTZ R35, R35, UR6 ;  /* 0x0000000623237c20 */ /* 0x000fe20008410000 */
[----:B------:R-:W-:Y:S01]  /*32a0*/  FMUL.FTZ R172, R33, UR6 ;  /* 0x0000000621ac7c20 */ /* 0x000fe20008410000 */
[----:B------:R-:W-:Y:S01]  /*32b0*/  FMUL.FTZ R33, R34, UR6 ;  /* 0x0000000622217c20 */ /* 0x000fe20008410000 */
[----:B------:R-:W-:-:S02]  /*32c0*/  FMUL.FTZ R32, R32, UR6 ;  /* 0x0000000620207c20 */ /* 0x000fc40008410000 */
[-C--:B------:R-:W-:Y:S01]  /*32d0*/  HMMA.16816.F32 R84, R4, R106.reuse, R84 ;  /* 0x0000006a0454723c */ /* 0x080fe20000001854 */
[----:B------:R5:W1:Y:S07]  /*32e0*/  MUFU.TANH R171, R35 ;  /* 0x0000002300ab7308 */ /* 0x000a6e0000002400 */
[----:B------:R-:W-:Y:S01]  /*32f0*/  HMMA.16816.F32 R88, R24, R106, R88 ;  /* 0x0000006a1858723c */ /* 0x000fe20000001858 */
[----:B------:R-:W1:Y:S02]  /*3300*/  MUFU.TANH R41, R41 ;  /* 0x0000002900297308 */ /* 0x000e640000002400 */
[----:B------:R-:W-:Y:S01]  /*3310*/  FMUL.FTZ R28, R28, UR6 ;  /* 0x000000061c1c7c20 */ /* 0x000fe20008410000 */
[----:B------:R-:W-:Y:S01]  /*3320*/  FMUL.FTZ R29, R29, UR6 ;  /* 0x000000061d1d7c20 */ /* 0x000fe20008410000 */
[----:B------:R-:W-:Y:S01]  /*3330*/  FMUL.FTZ R30, R30, UR6 ;  /* 0x000000061e1e7c20 */ /* 0x000fe20008410000 */
[----:B------:R-:W-:-:S02]  /*3340*/  FMUL.FTZ R31, R31, UR6 ;  /* 0x000000061f1f7c20 */ /* 0x000fc40008410000 */
[-C--:B---3--:R-:W-:Y:S01]  /*3350*/  HMMA.16816.F32 R80, R4, R12.reuse, R80 ;  /* 0x0000000c0450723c */ /* 0x088fe20000001850 */
[----:B------:R-:W3:Y:S02]  /*3360*/  MUFU.TANH R42, R42 ;  /* 0x0000002a002a7308 */ /* 0x000ee40000002400 */
[----:B------:R-:W-:Y:S01]  /*3370*/  FMUL.FTZ R16, R86, UR6 ;  /* 0x0000000656107c20 */ /* 0x000fe20008410000 */
[----:B------:R-:W-:Y:S01]  /*3380*/  FMUL.FTZ R17, R87, UR6 ;  /* 0x0000000657117c20 */ /* 0x000fe20008410000 */
[----:B------:R-:W-:Y:S01]  /*3390*/  FMUL.FTZ R84, R84, UR6 ;  /* 0x0000000654547c20 */ /* 0x000fe20008410000 */
[----:B------:R-:W-:Y:S02]  /*33a0*/  FMUL.FTZ R85, R85, UR6 ;  /* 0x0000000655557c20 */ /* 0x000fe40008410000 */
[----:B------:R-:W-:Y:S01]  /*33b0*/  HMMA.16816.F32 R76, R24, R12, R76 ;  /* 0x0000000c184c723c */ /* 0x000fe2000000184c */
[----:B------:R-:W1:Y:S02]  /*33c0*/  MUFU.TANH R43, R43 ;  /* 0x0000002b002b7308 */ /* 0x000e640000002400 */
[----:B------:R-:W-:Y:S01]  /*33d0*/  FMUL.FTZ R34, R88, UR6 ;  /* 0x0000000658227c20 */ /* 0x000fe20008410000 */
[----:B-----5:R-:W-:-:S04]  /*33e0*/  FMUL.FTZ R35, R89, UR6 ;  /* 0x0000000659237c20 */ /* 0x020fc80008410000 */
[C---:B------:R-:W-:Y:S01]  /*33f0*/  HMMA.16816.F32 R60, R44.reuse, R8, R60 ;  /* 0x000000082c3c723c */ /* 0x040fe2000000183c */
[----:B------:R-:W1:Y:S02]  /*3400*/  MUFU.TANH R32, R32 ;  /* 0x0000002000207308 */ /* 0x000e640000002400 */
[----:B------:R-:W-:Y:S01]  /*3410*/  FMUL.FTZ R80, R80, UR6 ;  /* 0x0000000650507c20 */ /* 0x000fe20008410000 */
[----:B------:R-:W-:Y:S01]  /*3420*/  FMUL.FTZ R81, R81, UR6 ;  /* 0x0000000651517c20 */ /* 0x000fe20008410000 */
[----:B------:R-:W-:Y:S01]  /*3430*/  FMUL.FTZ R82, R82, UR6 ;  /* 0x0000000652527c20 */ /* 0x000fe20008410000 */
[----:B------:R-:W-:Y:S02]  /*3440*/  FMUL.FTZ R83, R83, UR6 ;  /* 0x0000000653537c20 */ /* 0x000fe40008410000 */
[----:B------:R-:W-:Y:S01]  /*3450*/  HMMA.16816.F32 R72, R44, R18, R72 ;  /* 0x000000122c48723c */ /* 0x000fe20000001848 */
[----:B------:R-:W-:Y:S01]  /*3460*/  FMUL.FTZ R18, R90, UR6 ;  /* 0x000000065a127c20 */ /* 0x000fe20008410000 */
[----:B------:R-:W1:Y:S01]  /*3470*/  MUFU.TANH R172, R172 ;  /* 0x000000ac00ac7308 */ /* 0x000e620000002400 */
[----:B------:R-:W-:Y:S01]  /*3480*/  FMUL.FTZ R76, R76, UR6 ;  /* 0x000000064c4c7c20 */ /* 0x000fe20008410000 */
[----:B------:R-:W-:Y:S01]  /*3490*/  FMUL.FTZ R77, R77, UR6 ;  /* 0x000000064d4d7c20 */ /* 0x000fe20008410000 */
[----:B------:R-:W-:Y:S01]  /*34a0*/  FMUL.FTZ R78, R78, UR6 ;  /* 0x000000064e4e7c20 */ /* 0x000fe20008410000 */
[----:B------:R-:W-:-:S02]  /*34b0*/  FMUL.FTZ R79, R79, UR6 ;  /* 0x000000064f4f7c20 */ /* 0x000fc40008410000 */
[----:B------:R-:W-:Y:S02]  /*34c0*/  HMMA.16816.F32 R56, R44, R10, R56 ;  /* 0x0000000a2c38723c */ /* 0x000fe40000001838 */
[----:B------:R-:W1:Y:S06]  /*34d0*/  MUFU.TANH R33, R33 ;  /* 0x0000002100217308 */ /* 0x000e6c0000002400 */
[----:B------:R-:W-:Y:S01]  /*34e0*/  HMMA.16816.F32 R64, R48, R8, R64 ;  /* 0x000000083040723c */ /* 0x000fe20000001840 */
[----:B------:R-:W-:Y:S01]  /*34f0*/  LOP3.LUT R8, R125, 0x1f0, RZ, 0xc0, !PT ;  /* 0x000001f07d087812 */ /* 0x000fe200078ec0ff */
[----:B------:R-:W-:Y:S01]  /*3500*/  FMUL.FTZ R9, R91, UR6 ;  /* 0x000000065b097c20 */ /* 0x000fe20008410000 */
[----:B------:R-:W1:Y:S02]  /*3510*/  MUFU.TANH R28, R28 ;  /* 0x0000001c001c7308 */ /* 0x000e640000002400 */
[----:B------:R-:W-:-:S03]  /*3520*/  IADD3 R8, PT, PT, R8, 0x1, R211 ;  /* 0x0000000108087810 */ /* 0x000fc60007ffe0d3 */
[----:B------:R-:W-:Y:S01]  /*3530*/  HMMA.16816.F32 R52, R48, R10, R52 ;  /* 0x0000000a3034723c */ /* 0x000fe20000001834 */
[----:B------:R-:W-:Y:S02]  /*3540*/  LOP3.LUT R11, R2, 0x7, RZ, 0xc0, !PT ;  /* 0x00000007020b7812 */ /* 0x000fe400078ec0ff */
[----:B------:R-:W1:Y:S02]  /*3550*/  MUFU.TANH R29, R29 ;  /* 0x0000001d001d7308 */ /* 0x000e640000002400 */
[----:B------:R-:W-:Y:S01]  /*3560*/  IADD3 R124, PT, PT, -R124, R8, R11 ;  /* 0x000000087c7c7210 */ /* 0x000fe20007ffe10b */
[----:B------:R-:W-:Y:S02]  /*3570*/  VIADD R11, R121, 0x1 ;  /* 0x00000001790b7836 */ /* 0x000fe40000000000 */
[----:B------:R-:W-:Y:S01]  /*3580*/  HMMA.16816.F32 R68, R4, R14, R68 ;  /* 0x0000000e0444723c */ /* 0x000fe20000001844 */
[----:B------:R-:W-:Y:S02]  /*3590*/  IADD3 R123, PT, PT, R124, R123, R120 ;  /* 0x0000007b7c7b7210 */ /* 0x000fe40007ffe078 */
[----:B------:R-:W1:Y:S02]  /*35a0*/  MUFU.TANH R30, R30 ;  /* 0x0000001e001e7308 */ /* 0x000e640000002400 */
[----:B------:R-:W-:-:S02]  /*35b0*/  VIMNMX R222, PT, PT, R123, R120, PT ;  /* 0x000000787bde7248 */ /* 0x000fc40003fe0100 */
[C-C-:B------:R-:W-:Y:S01]  /*35c0*/  VIADDMNMX R217, R123.reuse, 0x8, R120.reuse, PT ;  /* 0x000000087bd97846 */ /* 0x140fe20003800178 */
[C---:B------:R-:W-:Y:S01]  /*35d0*/  HMMA.16816.F32 R72, R24.reuse, R14, R72 ;  /* 0x0000000e1848723c */ /* 0x040fe20000001848 */
[C-C-:B------:R-:W-:Y:S02]  /*35e0*/  VIADDMNMX R216, R123.reuse, 0x40, R120.reuse, PT ;  /* 0x000000407bd87846 */ /* 0x140fe40003800178 */
[----:B------:R-:W1:Y:S01]  /*35f0*/  MUFU.TANH R31, R31 ;  /* 0x0000001f001f7308 */ /* 0x000e620000002400 */
[----:B------:R-:W-:Y:S02]  /*3600*/  VIADDMNMX R2, R123, 0x48, R120, PT ;  /* 0x000000487b027846 */ /* 0x000fe40003800178 */
[C---:B------:R-:W-:Y:S02]  /*3610*/  ISETP.GE.AND P5, PT, R11.reuse, R222, PT ;  /* 0x000000de0b00720c */ /* 0x040fe40003fa6270 */
[----:B----4-:R-:W-:Y:S01]  /*3620*/  HMMA.16816.F32 R60, R24, R20, R60 ;  /* 0x00000014183c723c */ /* 0x010fe2000000183c */
[----:B------:R-:W-:-:S02]  /*3630*/  ISETP.GE.AND P4, PT, R11, R217, PT ;  /* 0x000000d90b00720c */ /* 0x000fc40003f86270 */
[----:B------:R4:W1:Y:S01]  /*3640*/  MUFU.TANH R170, R84 ;  /* 0x0000005400aa7308 */ /* 0x0008620000002400 */
[----:B------:R-:W-:Y:S01]  /*3650*/  FMUL.FTZ R68, R68, UR6 ;  /* 0x0000000644447c20 */ /* 0x000fe20008410000 */
[C---:B------:R-:W-:Y:S02]  /*3660*/  ISETP.GE.AND P3, PT, R11.reuse, R216, PT ;  /* 0x000000d80b00720c */ /* 0x040fe40003f66270 */
[----:B------:R-:W-:Y:S01]  /*3670*/  ISETP.GE.AND P2, PT, R11, R2, PT ;  /* 0x000000020b00720c */ /* 0x000fe20003f46270 */
[----:B------:R-:W-:Y:S03]  /*3680*/  HMMA.16816.F32 R56, R24, R22, R56 ;  /* 0x000000161838723c */ /* 0x000fe60000001838 */
[----:B------:R4:W1:Y:S05]  /*3690*/  MUFU.TANH R156, R85 ;  /* 0x00000055009c7308 */ /* 0x00086a0000002400 */
[C---:B------:R-:W-:Y:S03]  /*36a0*/  HMMA.16816.F32 R64, R4.reuse, R20, R64 ;  /* 0x000000140440723c */ /* 0x040fe60000001840 */
[----:B------:R-:W1:Y:S05]  /*36b0*/  MUFU.TANH R16, R16 ;  /* 0x0000001000107308 */ /* 0x000e6a0000002400 */
[----:B------:R-:W-:Y:S01]  /*36c0*/  HMMA.16816.F32 R52, R4, R22, R52 ;  /* 0x000000160434723c */ /* 0x000fe20000001834 */
[----:B------:R-:W-:-:S02]  /*36d0*/  IADD3 R7, PT, PT, R121, 0x8, RZ ;  /* 0x0000000879077810 */ /* 0x000fc40007ffe0ff */
[----:B------:R-:W1:Y:S08]  /*36e0*/  MUFU.TANH R17, R17 ;  /* 0x0000001100117308 */ /* 0x000e700000002400 */
        /* <DEDUP_REMOVED lines=8> */
[----:B------:R4:W1:Y:S08]  /*3770*/  MUFU.TANH R26, R76 ;  /* 0x0000004c001a7308 */ /* 0x0008700000002400 */
[----:B------:R4:W1:Y:S08]  /*3780*/  MUFU.TANH R146, R77 ;  /* 0x0000004d00927308 */ /* 0x0008700000002400 */
[----:B------:R4:W1:Y:S08]  /*3790*/  MUFU.TANH R149, R78 ;  /* 0x0000004e00957308 */ /* 0x0008700000002400 */
[----:B------:R4:W1:Y:S01]  /*37a0*/  MUFU.TANH R161, R79 ;  /* 0x0000004f00a17308 */ /* 0x0008620000002400 */
[----:B------:R-:W-:Y:S06]  /*37b0*/  BAR.SYNC.DEFER_BLOCKING 0x0 ;  /* 0x0000000000007b1d */ /* 0x000fec0000010000 */
[----:B--23--:R-:W-:Y:S05]  /*37c0*/  @!P6 BRA `(.L_x_905) ;  /* 0x000000000068e947 */ /* 0x00cfea0003800000 */
[----:B------:R-:W-:-:S04]  /*37d0*/  VIADD R10, R137, 0xfffffffe ;  /* 0xfffffffe890a7836 */ /* 0x000fc80000000000 */
[-C--:B------:R-:W-:Y:S02]  /*37e0*/  IMAD R5, R118, R10.reuse, RZ ;  /* 0x0000000a76057224 */ /* 0x080fe400078e02ff */
[----:B------:R-:W-:-:S04]  /*37f0*/  IMAD.WIDE.U32 R10, R119, R10, RZ ;  /* 0x0000000a770a7225 */ /* 0x000fc800078e00ff */
[----:B------:R-:W-:Y:S01]  /*3800*/  IMAD.IADD R5, R11, 0x1, R5 ;  /* 0x000000010b057824 */ /* 0x000fe200078e0205 */
[CC--:B------:R-:W-:Y:S02]  /*3810*/  LEA R14, P1, R10.reuse, R207.reuse, 0x1 ;  /* 0x000000cf0a0e7211 */ /* 0x0c0fe400078208ff */
[C---:B------:R-:W-:Y:S02]  /*3820*/  IADD3 R6, P0, PT, R215.reuse, R10, RZ ;  /* 0x0000000ad7067210 */ /* 0x040fe40007f1e0ff */
[--C-:B------:R-:W-:Y:S02]  /*3830*/  LEA.HI.X R15, R10, R206, R5.reuse, 0x1, P1 ;  /* 0x000000ce0a0f7211 */ /* 0x100fe400008f0c05 */
[----:B------:R-:W-:Y:S01]  /*3840*/  IADD3 R4, P1, PT, R215, R6, RZ ;  /* 0x00000006d7047210 */ /* 0x000fe20007f3e0ff */
[----:B------:R-:W-:Y:S01]  /*3850*/  IMAD.X R5, R214, 0x1, R5, P0 ;  /* 0x00000001d6057824 */ /* 0x000fe200000e0605 */
[----:B------:R-:W-:Y:S01]  /*3860*/  LEA R12, P0, R6, R207, 0x1 ;  /* 0x000000cf060c7211 */ /* 0x000fe200078008ff */
[----:B------:R-:W-:Y:S01]  /*3870*/  @!PT LDS RZ, [RZ] ;  /* 0x00000000fffff984 */ /* 0x000fe20000000800 */
[----:B------:R-:W-:Y:S01]  /*3880*/  @!PT LDS RZ, [RZ] ;  /* 0x00000000fffff984 */ /* 0x000fe20000000800 */
[----:B------:R-:W-:Y:S01]  /*3890*/  @!PT LDS RZ, [RZ] ;  /* 0x00000000fffff984 */ /* 0x000fe20000000800 */
[----:B------:R2:W-:Y:S02]  /*38a0*/  LDGSTS.E.BYPASS.LTC128B.128 [R210+0x4000], desc[UR14][R14.64] ;  /* 0x040000000ed27fae */ /* 0x0005e4000b981a0e */
[--C-:B------:R-:W-:Y:S01]  /*38b0*/  IMAD.X R11, R214, 0x1, R5.reuse, P1 ;  /* 0x00000001d60b7824 */ /* 0x100fe200008e0605 */
[----:B------:R-:W-:-:S02]  /*38c0*/  LEA.HI.X R13, R6, R206, R5, 0x1, P0 ;  /* 0x000000ce060d7211 */ /* 0x000fc400000f0c05 */
[----:B------:R-:W-:Y:S02]  /*38d0*/  LEA R6, P0, R140, R6, 0x5 ;  /* 0x000000068c067211 */ /* 0x000fe400078028ff */
        /* <DEDUP_REMOVED lines=9> */
.L_x_905:
[----:B------:R-:W-:Y:S01]  /*3970*/  VIADD R5, R121, 0x9 ;  /* 0x0000000979057836 */ /* 0x000fe20000000000 */
[----:B------:R-:W-:Y:S01]  /*3980*/  ISETP.GE.AND P1, PT, R7, R222, PT ;  /* 0x000000de0700720c */ /* 0x000fe20003f26270 */
[----:B--2---:R-:W-:Y:S01]  /*3990*/  VIADD R11, R121, 0x10 ;  /* 0x00000010790b7836 */ /* 0x004fe20000000000 */
[CC--:B------:R-:W-:Y:S01]  /*39a0*/  ISETP.GE.AND P0, PT, R7.reuse, R217.reuse, PT ;  /* 0x000000d90700720c */ /* 0x0c0fe20003f06270 */
[----:B------:R-:W-:Y:S01]  /*39b0*/  FMUL.FTZ R20, R72, UR6 ;  /* 0x0000000648147c20 */ /* 0x000fe20008410000 */
[----:B-1----:R-:W-:Y:S01]  /*39c0*/  FSEL R112, R112, -INF , !P5 ;  /* 0xff80000070707808 */ /* 0x002fe20006800000 */
[----:B------:R-:W-:Y:S01]  /*39d0*/  FMUL.FTZ R64, R64, UR6 ;  /* 0x0000000640407c20 */ /* 0x000fe20008410000 */
[----:B------:R-:W-:Y:S01]  /*39e0*/  FSEL R19, R114, -INF , !P4 ;  /* 0xff80000072137808 */ /* 0x000fe20006000000 */
[----:B------:R-:W-:Y:S01]  /*39f0*/  FMUL.FTZ R70, R70, UR6 ;  /* 0x0000000646467c20 */ /* 0x000fe20008410000 */
[C---:B------:R-:W-:Y:S01]  /*3a00*/  ISETP.GE.AND P5, PT, R7.reuse, R216, PT ;  /* 0x000000d80700720c */ /* 0x040fe20003fa6270 */
[----:B------:R-:W1:Y:S01]  /*3a10*/  MUFU.TANH R20, R20 ;  /* 0x0000001400147308 */ /* 0x000e620000002400 */
[----:B------:R-:W-:Y:S01]  /*3a20*/  ISETP.GE.AND P4, PT, R7, R2, PT ;  /* 0x000000020700720c */ /* 0x000fe20003f86270 */
[----:B------:R-:W-:Y:S01]  /*3a30*/  VIADD R7, R121, 0x11 ;  /* 0x0000001179077836 */ /* 0x000fe20000000000 */
[----:B------:R-:W-:Y:S01]  /*3a40*/  FSEL R126, R126, -INF , !P3 ;  /* 0xff8000007e7e7808 */ /* 0x000fe20005800000 */
[----:B------:R-:W-:Y:S01]  /*3a50*/  FMUL.FTZ R69, R69, UR6 ;  /* 0x0000000645457c20 */ /* 0x000fe20008410000 */
[----:B------:R-:W-:Y:S01]  /*3a60*/  FSEL R127, R127, -INF , !P2 ;  /* 0xff8000007f7f7808 */ /* 0x000fe20005000000 */
[----:B------:R-:W-:Y:S01]  /*3a70*/  FMUL.FTZ R71, R71, UR6 ;  /* 0x0000000647477c20 */ /* 0x000fe20008410000 */
[----:B------:R-:W-:Y:S01]  /*3a80*/  FSEL R36, R36, -INF , !P1 ;  /* 0xff80000024247808 */ /* 0x000fe20004800000 */
[----:B------:R-:W-:Y:S01]  /*3a90*/  FMUL.FTZ R74, R74, UR6 ;  /* 0x000000064a4a7c20 */ /* 0x000fe20008410000 */
[----:B------:R-:W-:Y:S01]  /*3aa0*/  FSEL R15, R38, -INF , !P0 ;  /* 0xff800000260f7808 */ /* 0x000fe20004000000 */
[----:B------:R-:W2:Y:S01]  /*3ab0*/  MUFU.TANH R144, R64 ;  /* 0x0000004000907308 */ /* 0x000ea20000002400 */
[----:B------:R-:W-:Y:S01]  /*3ac0*/  ISETP.GE.AND P3, PT, R5, R222, PT ;  /* 0x000000de0500720c */ /* 0x000fe20003f66270 */
[----:B------:R-:W-:Y:S01]  /*3ad0*/  FMUL.FTZ R73, R73, UR6 ;  /* 0x0000000649497c20 */ /* 0x000fe20008410000 */
[-C--:B------:R-:W-:Y:S01]  /*3ae0*/  ISETP.GE.AND P2, PT, R5, R217.reuse, PT ;  /* 0x000000d90500720c */ /* 0x080fe20003f46270 */
[----:B------:R-:W-:Y:S01]  /*3af0*/  FMUL.FTZ R75, R75, UR6 ;  /* 0x000000064b4b7c20 */ /* 0x000fe20008410000 */
[----:B------:R-:W-:Y:S01]  /*3b00*/  ISETP.GE.AND P1, PT, R5, R216, PT ;  /* 0x000000d80500720c */ /* 0x000fe20003f26270 */
[----:B------:R-:W-:Y:S01]  /*3b10*/  VIADD R27, R121, 0x28 ;  /* 0x00000028791b7836 */ /* 0x000fe20000000000 */
[----:B------:R-:W-:Y:S01]  /*3b20*/  ISETP.GE.AND P0, PT, R5, R2, PT ;  /* 0x000000020500720c */ /* 0x000fe20003f06270 */
[----:B------:R-:W3:Y:S01]  /*3b30*/  MUFU.TANH R168, R68 ;  /* 0x0000004400a87308 */ /* 0x000ee20000002400 */
[----:B------:R-:W-:Y:S01]  /*3b40*/  FSEL R40, R40, -INF , !P5 ;  /* 0xff80000028287808 */ /* 0x000fe20006800000 */
[----:B------:R-:W-:Y:S01]  /*3b50*/  FMUL.FTZ R60, R60, UR6 ;  /* 0x000000063c3c7c20 */ /* 0x000fe20008410000 */
[----:B------:R-:W-:Y:S01]  /*3b60*/  FSEL R5, R42, -INF , !P4 ;  /* 0xff8000002a057808 */ /* 0x000fe20006000000 */
[----:B------:R-:W-:Y:S01]  /*3b70*/  FMUL.FTZ R62, R62, UR6 ;  /* 0x000000063e3e7c20 */ /* 0x000fe20008410000 */
[C---:B------:R-:W-:Y:S01]  /*3b80*/  ISETP.GE.AND P5, PT, R11.reuse, R222, PT ;  /* 0x000000de0b00720c */ /* 0x040fe20003fa6270 */
[----:B------:R-:W-:Y:S01]  /*3b90*/  FMUL.FTZ R56, R56, UR6 ;  /* 0x0000000638387c20 */ /* 0x000fe20008410000 */
[-C--:B------:R-:W-:Y:S01]  /*3ba0*/  ISETP.GE.AND P4, PT, R11, R217.reuse, PT ;  /* 0x000000d90b00720c */ /* 0x080fe20003f86270 */
[----:B------:R-:W5:Y:S01]  /*3bb0*/  MUFU.TANH R163, R70 ;  /* 0x0000004600a37308 */ /* 0x000f620000002400 */
[----:B------:R-:W-:Y:S01]  /*3bc0*/  FSEL R24, R37, -INF , !P3 ;  /* 0xff80000025187808 */ /* 0x000fe20005800000 */
[----:B------:R-:W-:Y:S01]  /*3bd0*/  FMUL.FTZ R61, R61, UR6 ;  /* 0x000000063d3d7c20 */ /* 0x000fe20008410000 */
[----:B------:R-:W-:Y:S01]  /*3be0*/  FSEL R39, R39, -INF , !P2 ;  /* 0xff80000027277808 */ /* 0x000fe20005000000 */
[----:B------:R-:W-:Y:S01]  /*3bf0*/  FMUL.FTZ R63, R63, UR6 ;  /* 0x000000063f3f7c20 */ /* 0x000fe20008410000 */
[----:B------:R-:W-:Y:S01]  /*3c00*/  FSEL R4, R41, -INF , !P1 ;  /* 0xff80000029047808 */ /* 0x000fe20004800000 */
[----:B------:R-:W-:Y:S01]  /*3c10*/  FMUL.FTZ R57, R57, UR6 ;  /* 0x0000000639397c20 */ /* 0x000fe20008410000 */
[----:B------:R-:W-:Y:S01]  /*3c20*/  FSEL R43, R43, -INF , !P0 ;  /* 0xff8000002b2b7808 */ /* 0x000fe20004000000 */
[----:B------:R-:W4:Y:S01]  /*3c30*/  MUFU.TANH R162, R69 ;  /* 0x0000004500a27308 */ /* 0x000f220000002400 */
        /* <DEDUP_REMOVED lines=8> */
[C---:B------:R-:W-:Y:S01]  /*3cc0*/  ISETP.GE.AND P1, PT, R7.reuse, R222, PT ;  /* 0x000000de0700720c */ /* 0x040fe20003f26270 */
[----:B------:R-:W-:Y:S01]  /*3cd0*/  MUFU.TANH R165, R71 ;  /* 0x0000004700a57308 */ /* 0x000fe20000002400 */
[-C--:B------:R-:W-:Y:S01]  /*3ce0*/  ISETP.GE.AND P0, PT, R7, R217.reuse, PT ;  /* 0x000000d90700720c */ /* 0x080fe20003f06270 */
[----:B------:R-:W-:Y:S01]  /*3cf0*/  FMUL.FTZ R6, R65, UR6 ;  /* 0x0000000641067c20 */ /* 0x000fe20008410000 */
[C---:B------:R-:W-:Y:S01]  /*3d00*/  ISETP.GE.AND P5, PT, R7.reuse, R216, PT ;  /* 0x000000d80700720c */ /* 0x040fe20003fa6270 */
[----:B------:R-:W-:Y:S01]  /*3d10*/  FMUL.FTZ R52, R52, UR6 ;  /* 0x0000000634347c20 */ /* 0x000fe20008410000 */
[----:B------:R-:W-:Y:S01]  /*3d20*/  ISETP.GE.AND P4, PT, R7, R2, PT ;  /* 0x000000020700720c */ /* 0x000fe20003f86270 */
[----:B------:R-:W-:Y:S01]  /*3d30*/  VIADD R7, R121, 0x18 ;  /* 0x0000001879077836 */ /* 0x000fe20000000000 */
[----:B------:R-:W-:Y:S01]  /*3d40*/  FSEL R10, R28, -INF , !P3 ;  /* 0xff8000001c0a7808 */ /* 0x000fe20005800000 */
[----:B------:R-:W4:Y:S01]  /*3d50*/  MUFU.TANH R169, R74 ;  /* 0x0000004a00a97308 */ /* 0x000f220000002400 */
[----:B------:R-:W-:Y:S01]  /*3d60*/  FSEL R13, R30, -INF , !P2 ;  /* 0xff8000001e0d7808 */ /* 0x000fe20005000000 */
[----:B------:R-:W-:Y:S01]  /*3d70*/  FMUL.FTZ R53, R53, UR6 ;  /* 0x0000000635357c20 */ /* 0x000fe20008410000 */
[----:B------:R-:W-:Y:S01]  /*3d80*/  FSEL R25, R31, -INF , !P4 ;  /* 0xff8000001f197808 */ /* 0x000fe20006000000 */
[----:B------:R-:W-:Y:S01]  /*3d90*/  FMUL.FTZ R54, R54, UR6 ;  /* 0x0000000636367c20 */ /* 0x000fe20008410000 */
[----:B------:R-:W-:Y:S01]  /*3da0*/  ISETP.GE.AND P3, PT, R7, R222, PT ;  /* 0x000000de0700720c */ /* 0x000fe20003f66270 */
[----:B------:R-:W-:Y:S01]  /*3db0*/  FMUL.FTZ R55, R55, UR6 ;  /* 0x0000000637377c20 */ /* 0x000fe20008410000 */
[-C--:B------:R-:W-:Y:S01]  /*3dc0*/  ISETP.GE.AND P2, PT, R7, R217.reuse, PT ;  /* 0x000000d90700720c */ /* 0x080fe20003f46270 */
[----:B------:R-:W4:Y:S01]  /*3dd0*/  MUFU.TANH R148, R73 ;  /* 0x0000004900947308 */ /* 0x000f220000002400 */
[----:B------:R-:W-:Y:S01]  /*3de0*/  ISETP.GE.AND P4, PT, R11, R217, PT ;  /* 0x000000d90b00720c */ /* 0x000fe20003f86270 */
[----:B------:R-:W4:Y:S01]  /*3df0*/  LDCU UR4, c[0x0][0x45c] ;  /* 0x00008b80ff0477ac */ /* 0x000f220008000800 */
[----:B------:R-:W-:Y:S01]  /*3e00*/  FSEL R172, R172, -INF , !P1 ;  /* 0xff800000acac7808 */ /* 0x000fe20004800000 */
[----:B------:R-:W-:Y:S01]  /*3e10*/  IMAD.IADD R188, R117, 0x1, R116 ;  /* 0x0000000175bc7824 */ /* 0x000fe200078e0274 */
[----:B------:R-:W-:Y:S01]  /*3e20*/  FSEL R171, R171, -INF , !P0 ;  /* 0xff800000abab7808 */ /* 0x000fe20004000000 */
[----:B------:R-:W-:Y:S01]  /*3e30*/  IMAD.MOV.U32 R218, RZ, RZ, -0x1 ;  /* 0xffffffffffda7424 */ /* 0x000fe200078e00ff */
[C---:B------:R-:W-:Y:S01]  /*3e40*/  ISETP.GE.AND P1, PT, R7.reuse, R216, PT ;  /* 0x000000d80700720c */ /* 0x040fe20003f26270 */
[----:B------:R-:W4:Y:S01]  /*3e50*/  MUFU.TANH R157, R75 ;  /* 0x0000004b009d7308 */ /* 0x000f220000002400 */
[----:B------:R-:W-:Y:S01]  /*3e60*/  ISETP.GE.AND P0, PT, R7, R2, PT ;  /* 0x000000020700720c */ /* 0x000fe20003f06270 */
[----:B------:R-:W-:Y:S01]  /*3e70*/  VIADD R7, R121, 0x20 ;  /* 0x0000002079077836 */ /* 0x000fe20000000000 */
[----:B------:R-:W-:-:S02]  /*3e80*/  FSEL R14, R29, -INF , !P5 ;  /* 0xff8000001d0e7808 */ /* 0x000fc40006800000 */
[----:B------:R-:W-:Y:S02]  /*3e90*/  FSEL R170, R170, -INF , !P3 ;  /* 0xff800000aaaa7808 */ /* 0x000fe40005800000 */
[----:B------:R-:W-:Y:S01]  /*3ea0*/  FSEL R21, R16, -INF , !P2 ;  /* 0xff80000010157808 */ /* 0x000fe20005000000 */
[----:B------:R-:W4:Y:S01]  /*3eb0*/  MUFU.TANH R160, R60 ;  /* 0x0000003c00a07308 */ /* 0x000f220000002400 */
[----:B------:R-:W-:Y:S01]  /*3ec0*/  FSEL R23, R17, -INF , !P4 ;  /* 0xff80000011177808 */ /* 0x000fe20006000000 */
[----:B------:R-:W-:Y:S01]  /*3ed0*/  VIADD R17, R121, 0x21 ;  /* 0x0000002179117836 */ /* 0x000fe20000000000 */
[----:B------:R-:W-:Y:S01]  /*3ee0*/  ISETP.GE.AND P5, PT, R11, R222, PT ;  /* 0x000000de0b00720c */ /* 0x000fe20003fa6270 */
[----:B------:R-:W-:Y:S01]  /*3ef0*/  FMUL.FTZ R16, R67, UR6 ;  /* 0x0000000643107c20 */ /* 0x000fe20008410000 */
[C---:B------:R-:W-:Y:S02]  /*3f00*/  ISETP.GE.AND P3, PT, R11.reuse, R216, PT ;  /* 0x000000d80b00720c */ /* 0x040fe40003f66270 */
[----:B------:R-:W-:Y:S01]  /*3f10*/  ISETP.GE.AND P2, PT, R11, R2, PT ;  /* 0x000000020b00720c */ /* 0x000fe20003f46270 */
[----:B------:R-:W4:Y:S01]  /*3f20*/  MUFU.TANH R153, R62 ;  /* 0x0000003e00997308 */ /* 0x000f220000002400 */
[----:B------:R-:W-:-:S02]  /*3f30*/  FSEL R156, R156, -INF , !P5 ;  /* 0xff8000009c9c7808 */ /* 0x000fc40006800000 */
[----:B------:R-:W-:Y:S02]  /*3f40*/  FSEL R8, R35, -INF , !P3 ;  /* 0xff80000023087808 */ /* 0x000fe40005800000 */
[----:B------:R-:W-:Y:S02]  /*3f50*/  FSEL R9, R9, -INF , !P2 ;  /* 0xff80000009097808 */ /* 0x000fe40005000000 */
[C---:B------:R-:W-:Y:S01]  /*3f60*/  ISETP.GE.AND P5, PT, R7.reuse, R216, PT ;  /* 0x000000d80700720c */ /* 0x040fe20003fa6270 */
[----:B------:R-:W4:Y:S01]  /*3f70*/  MUFU.TANH R154, R56 ;  /* 0x00000038009a7308 */ /* 0x000f220000002400 */
[----:B------:R-:W-:Y:S02]  /*3f80*/  ISETP.GE.AND P4, PT, R7, R2, PT ;  /* 0x000000020700720c */ /* 0x000fe40003f86270 */
[C---:B------:R-:W-:Y:S02]  /*3f90*/  ISETP.GE.AND P3, PT, R17.reuse, R222, PT ;  /* 0x000000de1100720c */ /* 0x040fe40003f66270 */
[----:B------:R-:W-:-:S02]  /*3fa0*/  ISETP.GE.AND P2, PT, R17, R217, PT ;  /* 0x000000d91100720c */ /* 0x000fc40003f46270 */
[----:B------:R-:W-:Y:S01]  /*3fb0*/  FSEL R12, R34, -INF , !P1 ;  /* 0xff800000220c7808 */ /* 0x000fe20004800000 */
[----:B------:R-:W4:Y:S01]  /*3fc0*/  MUFU.TANH R158, R61 ;  /* 0x0000003d009e7308 */ /* 0x000f220000002400 */
[----:B------:R-:W-:Y:S02]  /*3fd0*/  FSEL R11, R18, -INF , !P0 ;  /* 0xff800000120b7808 */ /* 0x000fe40004000000 */
[C---:B------:R-:W-:Y:S02]  /*3fe0*/  ISETP.GE.AND P1, PT, R7.reuse, R222, PT ;  /* 0x000000de0700720c */ /* 0x040fe40003f26270 */
[----:B------:R-:W-:Y:S02]  /*3ff0*/  ISETP.GE.AND P0, PT, R7, R217, PT ;  /* 0x000000d90700720c */ /* 0x000fe40003f06270 */
[----:B------:R-:W-:Y:S01]  /*4000*/  FSEL R22, R26, -INF , !P5 ;  /* 0xff8000001a167808 */ /* 0x000fe20006800000 */
[----:B------:R-:W4:Y:S01]  /*4010*/  MUFU.TANH R151, R63 ;  /* 0x0000003f00977308 */ /* 0x000f220000002400 */
[----:B------:R-:W-:-:S02]  /*4020*/  FSEL R149, R149, -INF , !P4 ;  /* 0xff80000095957808 */ /* 0x000fc40006000000 */
[----:B------:R-:W-:Y:S02]  /*4030*/  FSEL R166, R166, -INF , !P3 ;  /* 0xff800000a6a67808 */ /* 0x000fe40005800000 */
[----:B------:R-:W-:Y:S02]  /*4040*/  FSEL R167, R167, -INF , !P2 ;  /* 0xff800000a7a77808 */ /* 0x000fe40005000000 */
[C---:B------:R-:W-:Y:S01]  /*4050*/  ISETP.GE.AND P5, PT, R27.reuse, R222, PT ;  /* 0x000000de1b00720c */ /* 0x040fe20003fa6270 */
[----:B------:R-:W4:Y:S01]  /*4060*/  MUFU.TANH R152, R57 ;  /* 0x0000003900987308 */ /* 0x000f220000002400 */
[C---:B------:R-:W-:Y:S02]  /*4070*/  ISETP.GE.AND P4, PT, R27.reuse, R217, PT ;  /* 0x000000d91b00720c */ /* 0x040fe40003f86270 */
[C---:B------:R-:W-:Y:S02]  /*4080*/  ISETP.GE.AND P3, PT, R27.reuse, R216, PT ;  /* 0x000000d81b00720c */ /* 0x040fe40003f66270 */
[----:B------:R-:W-:Y:S01]  /*4090*/  ISETP.GE.AND P2, PT, R27, R2, PT ;  /* 0x000000021b00720c */ /* 0x000fe20003f46270 */
[----:B------:R-:W-:Y:S01]  /*40a0*/  VIADD R27, R121, 0x30 ;  /* 0x00000030791b7836 */ /* 0x000fe20000000000 */
[----:B------:R-:W-:Y:S01]  /*40b0*/  FSEL R164, R164, -INF , !P1 ;  /* 0xff800000a4a47808 */ /* 0x000fe20004800000 */
[----:B------:R-:W4:Y:S01]  /*40c0*/  MUFU.TANH R147, R58 ;  /* 0x0000003a00937308 */ /* 0x000f220000002400 */
[----:B------:R-:W-:-:S02]  /*40d0*/  FSEL R159, R159, -INF , !P0 ;  /* 0xff8000009f9f7808 */ /* 0x000fc40004000000 */
[C---:B------:R-:W-:Y:S02]  /*40e0*/  ISETP.GE.AND P1, PT, R17.reuse, R216, PT ;  /* 0x000000d81100720c */ /* 0x040fe40003f26270 */
[----:B------:R-:W-:Y:S01]  /*40f0*/  ISETP.GE.AND P0, PT, R17, R2, PT ;  /* 0x000000021100720c */ /* 0x000fe20003f06270 */
[----:B------:R-:W-:Y:S01]  /*4100*/  VIADD R17, R121, 0x29 ;  /* 0x0000002979117836 */ /* 0x000fe20000000000 */
[----:B-1----:R-:W-:Y:S01]  /*4110*/  FSEL R20, R20, -INF , !P3 ;  /* 0xff80000014147808 */ /* 0x002fe20005800000 */
[----:B------:R-:W1:Y:S01]  /*4120*/  MUFU.TANH R145, R59 ;  /* 0x0000003b00917308 */ /* 0x000e620000002400 */
[-C--:B------:R-:W-:Y:S02]  /*4130*/  ISETP.GE.AND P3, PT, R27, R222.reuse, PT ;  /* 0x000000de1b00720c */ /* 0x080fe40003f66270 */
[----:B------:R-:W-:Y:S02]  /*4140*/  FSEL R146, R146, -INF , !P1 ;  /* 0xff80000092927808 */ /* 0x000fe40004800000 */
[----:B------:R-:W-:-:S02]  /*4150*/  ISETP.GE.AND P1, PT, R17, R222, PT ;  /* 0x000000de1100720c */ /* 0x000fc40003f26270 */
[----:B------:R-:W-:Y:S01]  /*4160*/  FSEL R161, R161, -INF , !P0 ;  /* 0xff800000a1a17808 */ /* 0x000fe20004000000 */
[----:B------:R-:W1:Y:S01]  /*4170*/  MUFU.TANH R7, R66 ;  /* 0x0000004200077308 */ /* 0x000e620000002400 */
[----:B------:R-:W-:Y:S02]  /*4180*/  ISETP.GE.AND P0, PT, R17, R217, PT ;  /* 0x000000d91100720c */ /* 0x000fe40003f06270 */
[----:B--2---:R-:W-:Y:S02]  /*4190*/  FSEL R144, R144, -INF , !P3 ;  /* 0xff80000090907808 */ /* 0x004fe40005800000 */
[----:B---3--:R-:W-:Y:S02]  /*41a0*/  FSEL R168, R168, -INF , !P5 ;  /* 0xff800000a8a87808 */ /* 0x008fe40006800000 */
[----:B-----5:R-:W-:Y:S01]  /*41b0*/  FSEL R163, R163, -INF , !P4 ;  /* 0xff800000a3a37808 */ /* 0x020fe20006000000 */
[----:B------:R-:W2:Y:S01]  /*41c0*/  MUFU.TANH R6, R6 ;  /* 0x0000000600067308 */ /* 0x000ea20000002400 */
[----:B------:R-:W-:-:S02]  /*41d0*/  ISETP.GE.AND P3, PT, R121, R216, PT ;  /* 0x000000d87900720c */ /* 0x000fc40003f66270 */
[C---:B------:R-:W-:Y:S02]  /*41e0*/  ISETP.GE.AND P5, PT, R17.reuse, R216, PT ;  /* 0x000000d81100720c */ /* 0x040fe40003fa6270 */
[----:B------:R-:W-:Y:S01]  /*41f0*/  ISETP.GE.AND P4, PT, R17, R2, PT ;  /* 0x000000021100720c */ /* 0x000fe20003f86270 */
[----:B------:R-:W-:Y:S01]  /*4200*/  VIADD R17, R121, 0x31 ;  /* 0x0000003179117836 */ /* 0x000fe20000000000 */
[----:B----4-:R-:W-:Y:S01]  /*4210*/  FSEL R162, R162, -INF , !P1 ;  /* 0xff800000a2a27808 */ /* 0x010fe20004800000 */
[----:B------:R-:W3:Y:S01]  /*4220*/  MUFU.TANH R64, R52 ;  /* 0x0000003400407308 */ /* 0x000ee20000002400 */
[----:B------:R-:W-:Y:S02]  /*4230*/  FSEL R169, R169, -INF , !P2 ;  /* 0xff800000a9a97808 */ /* 0x000fe40005000000 */
[----:B------:R-:W-:Y:S02]  /*4240*/  ISETP.GE.AND P1, PT, R27, R216, PT ;  /* 0x000000d81b00720c */ /* 0x000fe40003f26270 */
[----:B------:R-:W-:-:S02]  /*4250*/  FSEL R165, R165, -INF , !P0 ;  /* 0xff800000a5a57808 */ /* 0x000fc40004000000 */
[C---:B------:R-:W-:Y:S01]  /*4260*/  ISETP.GE.AND P2, PT, R27.reuse, R217, PT ;  /* 0x000000d91b00720c */ /* 0x040fe20003f46270 */
[----:B------:R-:W4:Y:S01]  /*4270*/  MUFU.TANH R62, R53 ;  /* 0x00000035003e7308 */ /* 0x000f220000002400 */
[----:B------:R-:W-:Y:S01]  /*4280*/  ISETP.GE.AND P0, PT, R27, R2, PT ;  /* 0x000000021b00720c */ /* 0x000fe20003f06270 */
[----:B------:R-:W-:Y:S01]  /*4290*/  VIADD R27, R121, 0x38 ;  /* 0x00000038791b7836 */ /* 0x000fe20000000000 */
[----:B------:R-:W-:Y:S02]  /*42a0*/  FSEL R18, R113, -INF , !P3 ;  /* 0xff80000071127808 */ /* 0x000fe40005800000 */
[----:B------:R-:W-:Y:S02]  /*42b0*/  FSEL R148, R148, -INF , !P5 ;  /* 0xff80000094947808 */ /* 0x000fe40006800000 */
[----:B------:R-:W-:Y:S01]  /*42c0*/  FSEL R157, R157, -INF , !P4 ;  /* 0xff8000009d9d7808 */ /* 0x000fe20006000000 */
[----:B------:R-:W5:Y:S01]  /*42d0*/  MUFU.TANH R16, R16 ;  /* 0x0000001000107308 */ /* 0x000f620000002400 */
[----:B------:R-:W-:-:S02]  /*42e0*/  FSEL R160, R160, -INF , !P1 ;  /* 0xff800000a0a07808 */ /* 0x000fc40004800000 */
[C---:B------:R-:W-:Y:S02]  /*42f0*/  ISETP.GE.AND P5, PT, R17.reuse, R222, PT ;  /* 0x000000de1100720c */ /* 0x040fe40003fa6270 */
[C---:B------:R-:W-:Y:S02]  /*4300*/  ISETP.GE.AND P4, PT, R17.reuse, R217, PT ;  /* 0x000000d91100720c */ /* 0x040fe40003f86270 */
[C---:B------:R-:W-:Y:S01]  /*4310*/  ISETP.GE.AND P1, PT, R17.reuse, R216, PT ;  /* 0x000000d81100720c */ /* 0x040fe20003f26270 */
[----:B------:R-:W5:Y:S01]  /*4320*/  MUFU.TANH R59, R54 ;  /* 0x00000036003b7308 */ /* 0x000f620000002400 */
[----:B------:R-:W-:Y:S02]  /*4330*/  ISETP.GE.AND P3, PT, R17, R2, PT ;  /* 0x000000021100720c */ /* 0x000fe40003f66270 */
[----:B------:R-:W-:Y:S02]  /*4340*/  FMNMX3.FTZ R17, R18, R126, R40, !PT ;  /* 0x0000007e12117276 */ /* 0x000fe40007810028 */
[----:B------:R-:W-:-:S02]  /*4350*/  FSEL R153, R153, -INF , !P0 ;  /* 0xff80000099997808 */ /* 0x000fc40004000000 */
[----:B------:R-:W-:Y:S01]  /*4360*/  ISETP.GE.AND P0, PT, R27, R216, PT ;  /* 0x000000d81b00720c */ /* 0x000fe20003f06270 */
[----:B------:R-:W5:Y:S01]  /*4370*/  MUFU.TANH R58, R55 ;  /* 0x00000037003a7308 */ /* 0x000f620000002400 */
[----:B------:R-:W-:Y:S02]  /*4380*/  FMNMX3.FTZ R17, R17, R4, R10, !PT ;  /* 0x0000000411117276 */ /* 0x000fe4000781000a */
[----:B------:R-:W-:Y:S02]  /*4390*/  FSEL R154, R154, -INF , !P0 ;  /* 0xff8000009a9a7808 */ /* 0x000fe40004000000 */
[----:B------:R-:W-:Y:S02]  /*43a0*/  FSEL R158, R158, -INF , !P1 ;  /* 0xff8000009e9e7808 */ /* 0x000fe40004800000 */
[----:B------:R-:W-:Y:S02]  /*43b0*/  FSEL R151, R151, -INF , !P3 ;  /* 0xff80000097977808 */ /* 0x000fe40005800000 */
[----:B------:R-:W-:-:S02]  /*43c0*/  ISETP.GE.AND P0, PT, R121, R2, PT ;  /* 0x000000027900720c */ /* 0x000fc40003f06270 */
[C---:B------:R-:W-:Y:S02]  /*43d0*/  ISETP.GE.AND P1, PT, R121.reuse, R217, PT ;  /* 0x000000d97900720c */ /* 0x040fe40003f26270 */
[C---:B------:R-:W-:Y:S01]  /*43e0*/  ISETP.GE.AND P3, PT, R121.reuse, R222, PT ;  /* 0x000000de7900720c */ /* 0x040fe20003f66270 */
[----:B------:R-:W-:Y:S01]  /*43f0*/  VIADD R121, R121, 0x39 ;  /* 0x0000003979797836 */ /* 0x000fe20000000000 */
        /* <DEDUP_REMOVED lines=10> */
[----:B------:R-:W-:Y:S02]  /*44a0*/  FMNMX3.FTZ R26, R26, R25, R11, !PT ;  /* 0x000000191a1a7276 */ /* 0x000fe4000781000b */
[----:B------:R-:W-:Y:S02]  /*44b0*/  FSEL R147, R147, -INF , !P0 ;  /* 0xff80000093937808 */ /* 0x000fe40004000000 */
[----:B------:R-:W-:Y:S02]  /*44c0*/  ISETP.GE.AND P0, PT, R121, R2, PT ;  /* 0x000000027900720c */ /* 0x000fe40003f06270 */
[----:B------:R-:W-:Y:S02]  /*44d0*/  FMNMX3.FTZ R31, R31, R158, R154, !PT ;  /* 0x0000009e1f1f7276 */ /* 0x000fe4000781009a */
[----:B------:R-:W-:Y:S02]  /*44e0*/  FSEL R108, R108, -INF , !P3 ;  /* 0xff8000006c6c7808 */ /* 0x000fe40005800000 */
[----:B------:R-:W-:-:S02]  /*44f0*/  FMNMX3.FTZ R26, R26, R9, R149, !PT ;  /* 0x000000091a1a7276 */ /* 0x000fc40007810095 */
[----:B-1----:R-:W-:Y:S02]  /*4500*/  FSEL R145, R145, -INF , !P0 ;  /* 0xff80000091917808 */ /* 0x002fe40004000000 */
[----:B------:R-:W-:Y:S02]  /*4510*/  FSEL R17, R109, -INF , !P1 ;  /* 0xff8000006d117808 */ /* 0x000fe40004800000 */
[----:B------:R-:W-:Y:S02]  /*4520*/  FMNMX.FTZ R31, R152, R31, !PT ;  /* 0x0000001f981f7209 */ /* 0x000fe40007810000 */
[C---:B------:R-:W-:Y:S02]  /*4530*/  ISETP.GE.AND P0, PT, R27.reuse, R222, PT ;  /* 0x000000de1b00720c */ /* 0x040fe40003f06270 */
[----:B------:R-:W-:Y:S01]  /*4540*/  ISETP.GE.AND P1, PT, R27, R217, PT ;  /* 0x000000d91b00720c */ /* 0x000fe20003f26270 */
[----:B------:R-:W1:Y:S01]  /*4550*/  SHFL.BFLY PT, R134, R31, 0x2, 0x1f ;  /* 0x0c401f001f867f89 */ /* 0x000e6200000e0000 */
[----:B------:R-:W-:-:S02]  /*4560*/  FMNMX3.FTZ R27, R108, R112, R36, !PT ;  /* 0x000000706c1b7276 */ /* 0x000fc40007810024 */
[----:B------:R-:W-:Y:S02]  /*4570*/  FMNMX3.FTZ R26, R26, R161, R169, !PT ;  /* 0x000000a11a1a7276 */ /* 0x000fe400078100a9 */
[----:B------:R-:W-:Y:S02]  /*4580*/  FMNMX3.FTZ R27, R27, R24, R50, !PT ;  /* 0x000000181b1b7276 */ /* 0x000fe40007810032 */
[----:B------:R-:W-:Y:S02]  /*4590*/  FMNMX3.FTZ R26, R26, R157, R153, !PT ;  /* 0x0000009d1a1a7276 */ /* 0x000fe40007810099 */
[----:B------:R-:W-:Y:S02]  /*45a0*/  FMNMX3.FTZ R28, R17, R19, R15, !PT ;  /* 0x00000013111c7276 */ /* 0x000fe4000781000f */
[----:B------:R-:W-:Y:S02]  /*45b0*/  FSEL R63, R7, -INF , !P2 ;  /* 0xff800000073f7808 */ /* 0x000fe40005000000 */
[----:B------:R-:W-:-:S02]  /*45c0*/  FMNMX3.FTZ R7, R27, R172, R170, !PT ;  /* 0x000000ac1b077276 */ /* 0x000fc400078100aa */
[----:B------:R-:W-:Y:S02]  /*45d0*/  FMNMX3.FTZ R26, R26, R151, R147, !PT ;  /* 0x000000971a1a7276 */ /* 0x000fe40007810093 */
[----:B------:R-:W-:Y:S02]  /*45e0*/  FMNMX3.FTZ R28, R28, R39, R51, !PT ;  /* 0x000000271c1c7276 */ /* 0x000fe40007810033 */
[----:B------:R-:W-:Y:S02]  /*45f0*/  FMNMX3.FTZ R7, R7, R156, R164, !PT ;  /* 0x0000009c07077276 */ /* 0x000fe400078100a4 */
[----:B------:R-:W-:Y:S02]  /*4600*/  FMNMX.FTZ R26, R145, R26, !PT ;  /* 0x0000001a911a7209 */ /* 0x000fe40007810000 */
[----:B------:R-:W-:Y:S02]  /*4610*/  FMNMX3.FTZ R28, R28, R171, R21, !PT ;  /* 0x000000ab1c1c7276 */ /* 0x000fe40007810015 */
[----:B------:R-:W-:Y:S01]  /*4620*/  FMNMX3.FTZ R7, R7, R166, R168, !PT ;  /* 0x000000a607077276 */ /* 0x000fe200078100a8 */
[----:B------:R-:W1:Y:S01]  /*4630*/  SHFL.BFLY PT, R29, R26, 0x2, 0x1f ;  /* 0x0c401f001a1d7f89 */ /* 0x000e6200000e0000 */
[----:B------:R-:W-:-:S02]  /*4640*/  FMNMX3.FTZ R28, R28, R23, R159, !PT ;  /* 0x000000171c1c7276 */ /* 0x000fc4000781009f */
[----:B------:R-:W-:Y:S02]  /*4650*/  ISETP.GE.AND P3, PT, R121, R222, PT ;  /* 0x000000de7900720c */ /* 0x000fe40003f66270 */
[----:B--2---:R-:W-:Y:S02]  /*4660*/  FSEL R66, R6, -INF , !P5 ;  /* 0xff80000006427808 */ /* 0x004fe40006800000 */
[----:B---3--:R-:W-:Y:S02]  /*4670*/  FSEL R64, R64, -INF , !P0 ;  /* 0xff80000040407808 */ /* 0x008fe40004000000 */
[----:B------:R-:W-:Y:S02]  /*4680*/  FMNMX3.FTZ R7, R7, R162, R144, !PT ;  /* 0x000000a207077276 */ /* 0x000fe40007810090 */
[----:B------:R-:W-:Y:S02]  /*4690*/  FMNMX3.FTZ R6, R28, R167, R163, !PT ;  /* 0x000000a71c067276 */ /* 0x000fe400078100a3 */
[----:B----4-:R-:W-:-:S02]  /*46a0*/  FSEL R62, R62, -INF , !P3 ;  /* 0xff8000003e3e7808 */ /* 0x010fc40005800000 */
[----:B------:R-:W-:Y:S02]  /*46b0*/  FMNMX3.FTZ R7, R7, R66, R64, !PT ;  /* 0x0000004207077276 */ /* 0x000fe40007810040 */
[----:B------:R-:W-:Y:S02]  /*46c0*/  ISETP.GE.AND P2, PT, R121, R217, PT ;  /* 0x000000d97900720c */ /* 0x000fe40003f46270 */
[----:B-----5:R-:W-:Y:S02]  /*46d0*/  FSEL R61, R16, -INF , !P4 ;  /* 0xff800000103d7808 */ /* 0x020fe40006000000 */
[----:B------:R-:W-:Y:S02]  /*46e0*/  FSEL R59, R59, -INF , !P1 ;  /* 0xff8000003b3b7808 */ /* 0x000fe40004800000 */
[----:B------:R-:W-:Y:S02]  /*46f0*/  FMNMX3.FTZ R6, R6, R165, R63, !PT ;  /* 0x000000a506067276 */ /* 0x000fe4000781003f */
[----:B-1----:R-:W-:-:S02]  /*4700*/  FMNMX.FTZ R134, R31, R134, !PT ;  /* 0x000000861f867209 */ /* 0x002fc40007810000 */
[----:B------:R-:W-:Y:S02]  /*4710*/  FMNMX.FTZ R7, R62, R7, !PT ;  /* 0x000000073e077209 */ /* 0x000fe40007810000 */
[----:B------:R-:W-:Y:S01]  /*4720*/  FSEL R58, R58, -INF , !P2 ;  /* 0xff8000003a3a7808 */ /* 0x000fe20005000000 */
[----:B------:R-:W1:Y:S01]  /*4730*/  SHFL.BFLY PT, R27, R134, 0x1, 0x1f ;  /* 0x0c201f00861b7f89 */ /* 0x000e6200000e0000 */
[----:B------:R-:W-:Y:S02]  /*4740*/  FMNMX3.FTZ R31, R6, R61, R59, !PT ;  /* 0x0000003d061f7276 */ /* 0x000fe4000781003b */
[----:B------:R-:W-:Y:S01]  /*4750*/  FMNMX.FTZ R6, R26, R29, !PT ;  /* 0x0000001d1a067209 */ /* 0x000fe20007810000 */
[----:B------:R-:W2:Y:S01]  /*4760*/  SHFL.BFLY PT, R136, R7, 0x2, 0x1f ;  /* 0x0c401f0007887f89 */ /* 0x000ea200000e0000 */
[----:B------:R-:W-:Y:S02]  /*4770*/  FMNMX.FTZ R16, R58, R31, !PT ;  /* 0x0000001f3a107209 */ /* 0x000fe40007810000 */
[----:B------:R-:W-:Y:S01]  /*4780*/  LEA R188, R188, UR5, 0x1 ;  /* 0x00000005bcbc7c11 */ /* 0x000fe2000f8e08ff */
[----:B------:R-:W3:Y:S04]  /*4790*/  SHFL.BFLY PT, R133, R6, 0x1, 0x1f ;  /* 0x0c201f0006857f89 */ /* 0x000ee800000e0000 */
[----:B------:R-:W4:Y:S01]  /*47a0*/  SHFL.BFLY PT, R135, R16, 0x2, 0x1f ;  /* 0x0c401f0010877f89 */ /* 0x000f2200000e0000 */
[----:B------:R-:W-:-:S02]  /*47b0*/  IMAD.IADD R143, R0, 0x1, R188 ;  /* 0x00000001008f7824 */ /* 0x000fc400078e02bc */
[C---:B------:R-:W-:Y:S01]  /*47c0*/  IMAD.IADD R184, R3.reuse, 0x1, R188 ;  /* 0x0000000103b87824 */ /* 0x040fe200078e02bc */
[----:B------:R-:W-:Y:S01]  /*47d0*/  LDSM.16.MT88.4 R116, [R188+0x6000] ;  /* 0x00600000bc74783b */ /* 0x000fe20000004200 */
[----:B------:R-:W-:-:S03]  /*47e0*/  IMAD.IADD R142, R3, 0x1, R143 ;  /* 0x00000001038e7824 */ /* 0x000fc600078e028f */
[----:B------:R-:W-:Y:S01]  /*47f0*/  LDSM.16.MT88.4 R100, [R184+0x6000] ;  /* 0x00600000b864783b */ /* 0x000fe20000004200 */
[----:B-1----:R-:W-:-:S03]  /*4800*/  FMNMX.FTZ R134, R134, R27, !PT ;  /* 0x0000001b86867209 */ /* 0x002fc60007810000 */
[----:B------:R-:W-:Y:S01]  /*4810*/  LDSM.16.MT88.4 R84, [R143+0x6000] ;  /* 0x006000008f54783b */ /* 0x000fe20000004200 */
[----:B--2---:R-:W-:Y:S01]  /*4820*/  FMNMX.FTZ R136, R7, R136, !PT ;  /* 0x0000008807887209 */ /* 0x004fe20007810000 */
[C---:B------:R-:W-:Y:S01]  /*4830*/  FMUL.FTZ R155, R134.reuse, UR4 ;  /* 0x00000004869b7c20 */ /* 0x040fe20008410000 */
[----:B------:R-:W-:Y:S02]  /*4840*/  FSETP.NEU.FTZ.AND P0, PT, R134, -INF , PT ;  /* 0xff8000008600780b */ /* 0x000fe40003f1d000 */
[----:B---3--:R-:W-:Y:S01]  /*4850*/  FMNMX.FTZ R133, R6, R133, !PT ;  /* 0x0000008506857209 */ /* 0x008fe20007810000 */
[----:B------:R-:W1:Y:S01]  /*4860*/  SHFL.BFLY PT, R27, R136, 0x1, 0x1f ;  /* 0x0c201f00881b7f89 */ /* 0x000e6200000e0000 */
[----:B------:R-:W-:Y:S02]  /*4870*/  FSEL R155, R155, RZ, P0 ;  /* 0x000000ff9b9b7208 */ /* 0x000fe40000000000 */
[----:B----4-:R-:W-:Y:S01]  /*4880*/  FMNMX.FTZ R135, R16, R135, !PT ;  /* 0x0000008710877209 */ /* 0x010fe20007810000 */
[C---:B------:R-:W-:Y:S01]  /*4890*/  FMUL.FTZ R150, R133.reuse, UR4 ;  /* 0x0000000485967c20 */ /* 0x040fe20008410000 */
[----:B------:R-:W-:Y:S01]  /*48a0*/  FSETP.NEU.FTZ.AND P0, PT, R133, -INF , PT ;  /* 0xff8000008500780b */ /* 0x000fe20003f1d000 */
[--C-:B------:R-:W-:Y:S01]  /*48b0*/  FFMA.FTZ R28, R4, UR4, -R155.reuse ;  /* 0x00000004041c7c23 */ /* 0x100fe2000801089b */
[--C-:B------:R-:W-:Y:S01]  /*48c0*/  FFMA.FTZ R33, R18, UR4, -R155.reuse ;  /* 0x0000000412217c23 */ /* 0x100fe2000801089b */
[----:B------:R-:W2:Y:S01]  /*48d0*/  SHFL.BFLY PT, R16, R135, 0x1, 0x1f ;  /* 0x0c201f0087107f89 */ /* 0x000ea200000e0000 */
[----:B------:R-:W-:Y:S01]  /*48e0*/  FSEL R150, R150, RZ, P0 ;  /* 0x000000ff96967208 */ /* 0x000fe20000000000 */
[--C-:B------:R-:W-:Y:S01]  /*48f0*/  FFMA.FTZ R30, R126, UR4, -R155.reuse ;  /* 0x000000047e1e7c23 */ /* 0x100fe2000801089b */
[--C-:B------:R-:W-:Y:S01]  /*4900*/  FFMA.FTZ R31, R40, UR4, -R155.reuse ;  /* 0x00000004281f7c23 */ /* 0x100fe2000801089b */
[----:B------:R-:W-:Y:S01]  /*4910*/  MUFU.EX2 R28, R28 ;  /* 0x0000001c001c7308 */ /* 0x000fe20000000800 */
[--C-:B------:R-:W-:Y:S01]  /*4920*/  FFMA.FTZ R46, R10, UR4, -R155.reuse ;  /* 0x000000040a2e7c23 */ /* 0x100fe2000801089b */
[--C-:B------:R-:W-:Y:S01]  /*4930*/  FFMA.FTZ R35, R5, UR4, -R150.reuse ;  /* 0x0000000405237c23 */ /* 0x100fe20008010896 */
[--C-:B------:R-:W-:Y:S01]  /*4940*/  FFMA.FTZ R29, R115, UR4, -R150.reuse ;  /* 0x00000004731d7c23 */ /* 0x100fe20008010896 */
[----:B------:R-:W3:Y:S01]  /*4950*/  LDSM.16.MT88.4 R4, [R142+0x6000] ;  /* 0x006000008e04783b */ /* 0x000ee20000004200 */
[--C-:B------:R-:W-:Y:S01]  /*4960*/  FFMA.FTZ R32, R127, UR4, -R150.reuse ;  /* 0x000000047f207c23 */ /* 0x100fe20008010896 */
[--C-:B------:R-:W-:Y:S01]  /*4970*/  FFMA.FTZ R0, R43, UR4, -R150.reuse ;  /* 0x000000042b007c23 */ /* 0x100fe20008010896 */
[----:B------:R-:W-:Y:S01]  /*4980*/  MUFU.EX2 R33, R33 ;  /* 0x0000002100217308 */ /* 0x000fe20000000800 */
[--C-:B------:R-:W-:Y:S01]  /*4990*/  FFMA.FTZ R38, R12, UR4, -R155.reuse ;  /* 0x000000040c267c23 */ /* 0x100fe2000801089b */
[----:B------:R-:W-:Y:S01]  /*49a0*/  FFMA.FTZ R45, R8, UR4, -R155 ;  /* 0x00000004082d7c23 */ /* 0x000fe2000801089b */
[--C-:B------:R-:W-:Y:S01]  /*49b0*/  FFMA.FTZ R49, R13, UR4, -R150.reuse ;  /* 0x000000040d317c23 */ /* 0x100fe20008010896 */
[----:B------:R-:W4:Y:S01]  /*49c0*/  MUFU.EX2 R30, R30 ;  /* 0x0000001e001e7308 */ /* 0x000f220000000800 */
[----:B-1----:R-:W-:Y:S01]  /*49d0*/  FMNMX.FTZ R136, R136, R27, !PT ;  /* 0x0000001b88887209 */ /* 0x002fe20007810000 */
[--C-:B------:R-:W-:Y:S01]  /*49e0*/  FFMA.FTZ R44, R25, UR4, -R150.reuse ;  /* 0x00000004192c7c23 */ /* 0x100fe20008010896 */
[--C-:B------:R-:W-:Y:S01]  /*49f0*/  FFMA.FTZ R48, R11, UR4, -R150.reuse ;  /* 0x000000040b307c23 */ /* 0x100fe20008010896 */
[----:B------:R-:W1:Y:S01]  /*4a00*/  MUFU.EX2 R31, R31 ;  /* 0x0000001f001f7308 */ /* 0x000e620000000800 */
[C---:B------:R-:W-:Y:S01]  /*4a10*/  FSETP.NEU.FTZ.AND P0, PT, R136.reuse, -INF , PT ;  /* 0xff8000008800780b */ /* 0x040fe20003f1d000 */
[----:B------:R-:W-:Y:S01]  /*4a20*/  FMUL.FTZ R65, R136, UR4 ;  /* 0x0000000488417c20 */ /* 0x000fe20008410000 */
[----:B------:R-:W-:Y:S01]  /*4a30*/  FFMA.FTZ R47, R9, UR4, -R150 ;  /* 0x00000004092f7c23 */ /* 0x000fe20008010896 */
[----:B------:R-:W-:Y:S01]  /*4a40*/  MUFU.EX2 R29, R29 ;  /* 0x0000001d001d7308 */ /* 0x000fe20000000800 */
[----:B--2---:R-:W-:Y:S01]  /*4a50*/  FMNMX.FTZ R135, R135, R16, !PT ;  /* 0x0000001087877209 */ /* 0x004fe20007810000 */
[----:B------:R-:W-:Y:S01]  /*4a60*/  LDSM.16.MT88.4 R8, [R143+0x6800] ;  /* 0x006800008f08783b */ /* 0x000fe20000004200 */
[----:B------:R-:W-:Y:S01]  /*4a70*/  FSEL R65, R65, RZ, P0 ;  /* 0x000000ff41417208 */ /* 0x000fe20000000000 */
[----:B------:R-:W2:Y:S01]  /*4a80*/  MUFU.EX2 R32, R32 ;  /* 0x0000002000207308 */ /* 0x000ea20000000800 */
[C---:B------:R-:W-:Y:S01]  /*4a90*/  FSETP.NEU.FTZ.AND P0, PT, R135.reuse, -INF , PT ;  /* 0xff8000008700780b */ /* 0x040fe20003f1d000 */
[----:B------:R-:W-:Y:S01]  /*4aa0*/  FMUL.FTZ R60, R135, UR4 ;  /* 0x00000004873c7c20 */ /* 0x000fe20008410000 */
[----:B----4-:R-:W-:Y:S01]  /*4ab0*/  F2FP.F16.F32.PACK_AB R72, R30, R33 ;  /* 0x000000211e48723e */ /* 0x010fe200000000ff */
[----:B------:R-:W-:Y:S01]  /*4ac0*/  MUFU.EX2 R35, R35 ;  /* 0x0000002300237308 */ /* 0x000fe20000000800 */
[--C-:B------:R-:W-:Y:S01]  /*4ad0*/  FFMA.FTZ R37, R36, UR4, -R65.reuse ;  /* 0x0000000424257c23 */ /* 0x100fe20008010841 */
[--C-:B------:R-:W-:Y:S01]  /*4ae0*/  FFMA.FTZ R36, R24, UR4, -R65.reuse ;  /* 0x0000000418247c23 */ /* 0x100fe20008010841 */
[----:B------:R-:W-:Y:S01]  /*4af0*/  FSEL R60, R60, RZ, P0 ;  /* 0x000000ff3c3c7208 */ /* 0x000fe20000000000 */
[----:B------:R-:W4:Y:S01]  /*4b00*/  MUFU.EX2 R0, R0 ;  /* 0x0000000000007308 */ /* 0x000f220000000800 */
[----:B------:R-:W-:Y:S01]  /*4b10*/  LDSM.16.MT88.4 R24, [R142+0x6800] ;  /* 0x006800008e18783b */ /* 0x000fe20000004200 */
[--C-:B------:R-:W-:Y:S01]  /*4b20*/  FFMA.FTZ R43, R108, UR4, -R65.reuse ;  /* 0x000000046c2b7c23 */ /* 0x100fe20008010841 */
[----:B------:R-:W-:Y:S01]  /*4b30*/  FFMA.FTZ R42, R112, UR4, -R65 ;  /* 0x00000004702a7c23 */ /* 0x000fe20008010841 */
[--C-:B------:R-:W-:Y:S01]  /*4b40*/  FFMA.FTZ R3, R39, UR4, -R60.reuse ;  /* 0x0000000427037c23 */ /* 0x100fe2000801083c */
[--C-:B------:R-:W-:Y:S01]  /*4b50*/  FFMA.FTZ R41, R17, UR4, -R60.reuse ;  /* 0x0000000411297c23 */ /* 0x100fe2000801083c */
[--C-:B------:R-:W-:Y:S01]  /*4b60*/  FFMA.FTZ R40, R19, UR4, -R60.reuse ;  /* 0x0000000413287c23 */ /* 0x100fe2000801083c */
[--C-:B------:R-:W-:Y:S01]  /*4b70*/  FFMA.FTZ R34, R15, UR4, -R60.reuse ;  /* 0x000000040f227c23 */ /* 0x100fe2000801083c */
[----:B------:R-:W-:Y:S01]  /*4b80*/  FFMA.FTZ R39, R14, UR4, -R155 ;  /* 0x000000040e277c23 */ /* 0x000fe2000801089b */
[----:B------:R-:W5:Y:S01]  /*4b90*/  LDSM.16.MT88.4 R16, [R188+0x6800] ;  /* 0x00680000bc10783b */ /* 0x000f620000004200 */
[----:B------:R-:W-:Y:S01]  /*4ba0*/  MUFU.EX2 R43, R43 ;  /* 0x0000002b002b7308 */ /* 0x000fe20000000800 */
[----:B-1----:R-:W-:Y:S01]  /*4bb0*/  F2FP.F16.F32.PACK_AB R74, R28, R31 ;  /* 0x0000001f1c4a723e */ /* 0x002fe200000000ff */
[--C-:B------:R-:W-:Y:S01]  /*4bc0*/  FFMA.FTZ R53, R50, UR4, -R65.reuse ;  /* 0x0000000432357c23 */ /* 0x100fe20008010841 */
[----:B------:R-:W1:Y:S01]  /*4bd0*/  LDSM.16.MT88.4 R12, [R184+0x6800] ;  /* 0x00680000b80c783b */ /* 0x000e620000004200 */
[----:B------:R-:W3:Y:S01]  /*4be0*/  MUFU.EX2 R42, R42 ;  /* 0x0000002a002a7308 */ /* 0x000ee20000000800 */
[----:B--2---:R-:W-:Y:S01]  /*4bf0*/  F2FP.F16.F32.PACK_AB R73, R32, R29 ;  /* 0x0000001d2049723e */ /* 0x004fe200000000ff */
[--C-:B------:R-:W-:Y:S01]  /*4c00*/  FFMA.FTZ R50, R172, UR4, -R65.reuse ;  /* 0x00000004ac327c23 */ /* 0x100fe20008010841 */
[----:B----4-:R-:W-:Y:S01]  /*4c10*/  F2FP.F16.F32.PACK_AB R75, R0, R35 ;  /* 0x00000023004b723e */ /* 0x010fe200000000ff */
[----:B------:R-:W-:Y:S01]  /*4c20*/  MUFU.EX2 R37, R37 ;  /* 0x0000002500257308 */ /* 0x000fe20000000800 */
[--C-:B------:R-:W-:Y:S01]  /*4c30*/  FFMA.FTZ R52, R170, UR4, -R65.reuse ;  /* 0x00000004aa347c23 */ /* 0x100fe20008010841 */
[--C-:B------:R-:W-:Y:S01]  /*4c40*/  FFMA.FTZ R56, R51, UR4, -R60.reuse ;  /* 0x0000000433387c23 */ /* 0x100fe2000801083c */
[--C-:B------:R-:W-:Y:S01]  /*4c50*/  FFMA.FTZ R55, R171, UR4, -R60.reuse ;  /* 0x00000004ab377c23 */ /* 0x100fe2000801083c */
[----:B------:R-:W2:Y:S01]  /*4c60*/  MUFU.EX2 R36, R36 ;  /* 0x0000002400247308 */ /* 0x000ea20000000800 */
[--C-:B------:R-:W-:Y:S01]  /*4c70*/  FFMA.FTZ R54, R21, UR4, -R60.reuse ;  /* 0x0000000415367c23 */ /* 0x100fe2000801083c */
[C---:B------:R-:W-:Y:S01]  /*4c80*/  HMMA.16816.F32 R124, R72.reuse, R116, RZ ;  /* 0x00000074487c723c */ /* 0x040fe200000018ff */
[----:B------:R-:W-:Y:S01]  /*4c90*/  FFMA.FTZ R57, R23, UR4, -R60 ;  /* 0x0000000417397c23 */ /* 0x000fe2000801083c */
[----:B------:R-:W-:Y:S01]  /*4ca0*/  MUFU.EX2 R41, R41 ;  /* 0x0000002900297308 */ /* 0x000fe20000000800 */
[----:B------:R-:W-:Y:S01]  /*4cb0*/  FFMA.FTZ R156, R156, UR4, -R65 ;  /* 0x000000049c9c7c23 */ /* 0x000fe20008010841 */
[----:B---3--:R-:W-:Y:S01]  /*4cc0*/  F2FP.F16.F32.PACK_AB R68, R42, R43 ;  /* 0x0000002b2a44723e */ /* 0x008fe200000000ff */
[--C-:B------:R-:W-:Y:S01]  /*4cd0*/  FFMA.FTZ R67, R22, UR4, -R155.reuse ;  /* 0x0000000416437c23 */ /* 0x100fe2000801089b */
[----:B------:R-:W3:Y:S01]  /*4ce0*/  MUFU.EX2 R40, R40 ;  /* 0x0000002800287308 */ /* 0x000ee20000000800 */
[----:B------:R-:W-:Y:S01]  /*4cf0*/  FFMA.FTZ R146, R146, UR4, -R155 ;  /* 0x0000000492927c23 */ /* 0x000fe2000801089b */
[C---:B------:R-:W-:Y:S01]  /*4d00*/  HMMA.16816.F32 R108, R72.reuse, R100, RZ ;  /* 0x00000064486c723c */ /* 0x040fe200000018ff */
[----:B------:R-:W-:Y:S01]  /*4d10*/  FFMA.FTZ R169, R169, UR4, -R150 ;  /* 0x00000004a9a97c23 */ /* 0x000fe20008010896 */
[----:B------:R-:W-:Y:S01]  /*4d20*/  MUFU.EX2 R34, R34 ;  /* 0x0000002200227308 */ /* 0x000fe20000000800 */
[--C-:B------:R-:W-:Y:S01]  /*4d30*/  FFMA.FTZ R159, R159, UR4, -R60.reuse ;  /* 0x000000049f9f7c23 */ /* 0x100fe2000801083c */
[----:B--2---:R-:W-:Y:S01]  /*4d40*/  F2FP.F16.F32.PACK_AB R70, R36, R37 ;  /* 0x000000252446723e */ /* 0x004fe200000000ff */
[----:B------:R-:W-:Y:S01]  /*4d50*/  FFMA.FTZ R163, R163, UR4, -R60 ;  /* 0x00000004a3a37c23 */ /* 0x000fe2000801083c */
[----:B------:R-:W2:Y:S01]  /*4d60*/  MUFU.EX2 R3, R3 ;  /* 0x0000000300037308 */ /* 0x000ea20000000800 */
[----:B------:R-:W-:Y:S01]  /*4d70*/  FFMA.FTZ R168, R168, UR4, -R65 ;  /* 0x00000004a8a87c23 */ /* 0x000fe20008010841 */
[C---:B------:R-:W-:Y:S01]  /*4d80*/  HMMA.16816.F32 R92, R72.reuse, R84, RZ ;  /* 0x00000054485c723c */ /* 0x040fe200000018ff */
[----:B------:R-:W-:Y:S01]  /*4d90*/  FADD.FTZ R42, R43, R42 ;  /* 0x0000002a2b2a7221 */ /* 0x000fe20000010000 */
[----:B------:R-:W-:Y:S01]  /*4da0*/  MUFU.EX2 R46, R46 ;  /* 0x0000002e002e7308 */ /* 0x000fe20000000800 */
[----:B------:R-:W-:Y:S01]  /*4db0*/  FADD.FTZ R30, R33, R30 ;  /* 0x0000001e211e7221 */ /* 0x000fe20000010000 */
[----:B---3--:R-:W-:Y:S01]  /*4dc0*/  F2FP.F16.F32.PACK_AB R69, R40, R41 ;  /* 0x000000292845723e */ /* 0x008fe200000000ff */
[----:B------:R-:W-:Y:S01]  /*4dd0*/  FADD.FTZ R41, R41, R40 ;  /* 0x0000002829297221 */ /* 0x000fe20000010000 */
[----:B------:R-:W3:Y:S01]  /*4de0*/  MUFU.EX2 R39, R39 ;  /* 0x0000002700277308 */ /* 0x000ee20000000800 */
[----:B------:R-:W-:Y:S01]  /*4df0*/  FADD.FTZ R32, R29, R32 ;  /* 0x000000201d207221 */ /* 0x000fe20000010000 */
[C---:B------:R-:W-:Y:S01]  /*4e00*/  HMMA.16816.F32 R76, R72.reuse, R4, RZ ;  /* 0x00000004484c723c */ /* 0x040fe200000018ff */
[----:B------:R-:W-:Y:S01]  /*4e10*/  FADD.FTZ R37, R37, R42 ;  /* 0x0000002a25257221 */ /* 0x000fe20000010000 */
[----:B------:R-:W-:Y:S01]  /*4e20*/  MUFU.EX2 R38, R38 ;  /* 0x0000002600267308 */ /* 0x000fe20000000800 */
[----:B------:R-:W-:Y:S01]  /*4e30*/  FADD.FTZ R31, R31, R30 ;  /* 0x0000001e1f1f7221 */ /* 0x000fe20000010000 */
[----:B--2---:R-:W-:Y:S01]  /*4e40*/  F2FP.F16.F32.PACK_AB R71, R3, R34 ;  /* 0x000000220347723e */ /* 0x004fe200000000ff */
[----:B------:R-:W-:Y:S01]  /*4e50*/  FADD.FTZ R34, R34, R41 ;  /* 0x0000002922227221 */ /* 0x000fe20000010000 */
[----:B------:R-:W-:Y:S01]  /*4e60*/  MUFU.EX2 R45, R45 ;  /* 0x0000002d002d7308 */ /* 0x000fe20000000800 */
[----:B------:R-:W-:Y:S01]  /*4e70*/  FADD.FTZ R35, R35, R32 ;  /* 0x0000002023237221 */ /* 0x000fe20000010000 */
[C---:B------:R-:W-:Y:S01]  /*4e80*/  HMMA.16816.F32 R120, R72.reuse, R118, RZ ;  /* 0x000000764878723c */ /* 0x040fe200000018ff */
[----:B------:R-:W-:Y:S01]  /*4e90*/  FADD.FTZ R36, R36, R37 ;  /* 0x0000002524247221 */ /* 0x000fe20000010000 */
[----:B------:R-:W-:Y:S01]  /*4ea0*/  MUFU.EX2 R49, R49 ;  /* 0x0000003100317308 */ /* 0x000fe20000000800 */
[----:B------:R-:W-:Y:S01]  /*4eb0*/  FADD.FTZ R3, R3, R34 ;  /* 0x0000002203037221 */ /* 0x000fe20000010000 */
[----:B------:R-:W-:Y:S01]  /*4ec0*/  FADD.FTZ R31, R28, R31 ;  /* 0x0000001f1c1f7221 */ /* 0x000fe20000010000 */
[----:B------:R-:W-:Y:S01]  /*4ed0*/  FADD.FTZ R0, R0, R35 ;  /* 0x0000002300007221 */ /* 0x000fe20000010000 */
[----:B------:R-:W2:Y:S01]  /*4ee0*/  MUFU.EX2 R44, R44 ;  /* 0x0000002c002c7308 */ /* 0x000ea20000000800 */
[--C-:B------:R-:W-:Y:S01]  /*4ef0*/  FFMA.FTZ R153, R153, UR4, -R150.reuse ;  /* 0x0000000499997c23 */ /* 0x100fe20008010896 */
[----:B------:R-:W-:Y:S01]  /*4f00*/  HMMA.16816.F32 R104, R72, R102, RZ ;  /* 0x000000664868723c */ /* 0x000fe200000018ff */
[----:B------:R-:W-:Y:S01]  /*4f10*/  FFMA.FTZ R147, R147, UR4, -R150 ;  /* 0x0000000493937c23 */ /* 0x000fe20008010896 */
[----:B------:R-:W-:Y:S01]  /*4f20*/  MUFU.EX2 R48, R48 ;  /* 0x0000003000307308 */ /* 0x000fe20000000800 */
[----:B------:R-:W-:Y:S01]  /*4f30*/  FFMA.FTZ R221, R152, UR4, -R155 ;  /* 0x0000000498dd7c23 */ /* 0x000fe2000801089b */
[----:B------:R-:W-:-:S02]  /*4f40*/  FFMA.FTZ R223, R62, UR4, -R65 ;  /* 0x000000043edf7c23 */ /* 0x000fc40008010841 */
[----:B------:R-:W4:Y:S02]  /*4f50*/  MUFU.EX2 R47, R47 ;  /* 0x0000002f002f7308 */ /* 0x000f240000000800 */
[C---:B------:R-:W-:Y:S02]  /*4f60*/  HMMA.16816.F32 R88, R72.reuse, R86, RZ ;  /* 0x000000564858723c */ /* 0x040fe400000018ff */
[----:B------:R-:W-:Y:S04]  /*4f70*/  MUFU.EX2 R53, R53 ;  /* 0x0000003500357308 */ /* 0x000fe80000000800 */
[----:B------:R-:W1:Y:S02]  /*4f80*/  MUFU.EX2 R50, R50 ;  /* 0x0000003200327308 */ /* 0x000e640000000800 */
[----:B------:R-:W-:Y:S02]  /*4f90*/  HMMA.16816.F32 R72, R72, R6, RZ ;  /* 0x000000064848723c */ /* 0x000fe400000018ff */
[----:B------:R-:W-:Y:S04]  /*4fa0*/  MUFU.EX2 R52, R52 ;  /* 0x0000003400347308 */ /* 0x000fe80000000800 */
[----:B------:R5:W-:Y:S02]  /*4fb0*/  MUFU.EX2 R51, R156 ;  /* 0x0000009c00337308 */ /* 0x000be40000000800 */
[C---:B------:R-:W-:Y:S02]  /*4fc0*/  HMMA.16816.F32 R96, R68.reuse, R84, RZ ;  /* 0x000000544460723c */ /* 0x040fe400000018ff */
[----:B------:R-:W-:Y:S04]  /*4fd0*/  MUFU.EX2 R56, R56 ;  /* 0x0000003800387308 */ /* 0x000fe80000000800 */
[----:B------:R-:W1:Y:S02]  /*4fe0*/  MUFU.EX2 R55, R55 ;  /* 0x0000003700377308 */ /* 0x000e640000000800 */
[----:B------:R-:W-:Y:S02]  /*4ff0*/  HMMA.16816.F32 R128, R68, R116, RZ ;  /* 0x000000744480723c */ /* 0x000fe400000018ff */
[----:B------:R-:W-:Y:S01]  /*5000*/  MUFU.EX2 R54, R54 ;  /* 0x0000003600367308 */ /* 0x000fe20000000800 */
[----:B-----5:R-:W-:-:S03]  /*5010*/  FFMA.FTZ R156, R157, UR4, -R150 ;  /* 0x000000049d9c7c23 */ /* 0x020fc60008010896 */
[----:B------:R-:W5:Y:S02]  /*5020*/  MUFU.EX2 R57, R57 ;  /* 0x0000003900397308 */ /* 0x000f640000000800 */
[C---:B------:R-:W-:Y:S02]  /*5030*/  HMMA.16816.F32 R112, R68.reuse, R100, RZ ;  /* 0x000000644470723c */ /* 0x040fe400000018ff */
[----:B------:R-:W-:Y:S04]  /*5040*/  MUFU.EX2 R67, R67 ;  /* 0x0000004300437308 */ /* 0x000fe80000000800 */
[----:B------:R-:W5:Y:S02]  /*5050*/  MUFU.EX2 R146, R146 ;  /* 0x0000009200927308 */ /* 0x000f640000000800 */
[C---:B------:R-:W-:Y:S02]  /*5060*/  HMMA.16816.F32 R116, R68.reuse, R118, RZ ;  /* 0x000000764474723c */ /* 0x040fe400000018ff */
[----:B------:R-:W-:Y:S04]  /*5070*/  MUFU.EX2 R157, R169 ;  /* 0x000000a9009d7308 */ /* 0x000fe80000000800 */
[----:B------:R-:W-:Y:S02]  /*5080*/  MUFU.EX2 R156, R156 ;  /* 0x0000009c009c7308 */ /* 0x000fe40000000800 */
[C---:B------:R-:W-:Y:S02]  /*5090*/  HMMA.16816.F32 R100, R68.reuse, R102, RZ ;  /* 0x000000664464723c */ /* 0x040fe400000018ff */
[----:B------:R-:W-:Y:S04]  /*50a0*/  MUFU.EX2 R159, R159 ;  /* 0x0000009f009f7308 */ /* 0x000fe80000000800 */
[----:B------:R-:W-:Y:S02]  /*50b0*/  MUFU.EX2 R163, R163 ;  /* 0x000000a300a37308 */ /* 0x000fe40000000800 */
[C---:B------:R-:W-:Y:S02]  /*50c0*/  HMMA.16816.F32 R84, R68.reuse, R86, RZ ;  /* 0x000000564454723c */ /* 0x040fe400000018ff */
[----:B------:R-:W-:Y:S04]  /*50d0*/  MUFU.EX2 R221, R221 ;  /* 0x000000dd00dd7308 */ /* 0x000fe80000000800 */
[----:B------:R-:W-:Y:S02]  /*50e0*/  MUFU.EX2 R223, R223 ;  /* 0x000000df00df7308 */ /* 0x000fe40000000800 */
[----:B------:R-:W-:Y:S01]  /*50f0*/  HMMA.16816.F32 R80, R68, R4, RZ ;  /* 0x000000044450723c */ /* 0x000fe200000018ff */
[----:B---3--:R-:W-:Y:S01]  /*5100*/  F2FP.F16.F32.PACK_AB R4, R39, R46 ;  /* 0x0000002e2704723e */ /* 0x008fe200000000ff */
[----:B------:R-:W-:Y:S01]  /*5110*/  FADD.FTZ R46, R46, R31 ;  /* 0x0000001f2e2e7221 */ /* 0x000fe20000010000 */
[----:B--2---:R-:W-:Y:S01]  /*5120*/  F2FP.F16.F32.PACK_AB R5, R44, R49 ;  /* 0x000000312c05723e */ /* 0x004fe200000000ff */
[----:B------:R-:W-:-:S02]  /*5130*/  FADD.FTZ R49, R49, R0 ;  /* 0x0000000031317221 */ /* 0x000fc40000010000 */
[----:B------:R-:W-:Y:S02]  /*5140*/  FADD.FTZ R39, R39, R46 ;  /* 0x0000002e27277221 */ /* 0x000fe40000010000 */
[----:B------:R-:W-:Y:S01]  /*5150*/  HMMA.16816.F32 R68, R68, R6, RZ ;  /* 0x000000064444723c */ /* 0x000fe200000018ff */
[----:B------:R-:W-:Y:S01]  /*5160*/  F2FP.F16.F32.PACK_AB R6, R45, R38 ;  /* 0x000000262d06723e */ /* 0x000fe200000000ff */
[----:B------:R-:W-:Y:S01]  /*5170*/  FADD.FTZ R49, R44, R49 ;  /* 0x000000312c317221 */ /* 0x000fe20000010000 */
[----:B----4-:R-:W-:Y:S01]  /*5180*/  F2FP.F16.F32.PACK_AB R7, R47, R48 ;  /* 0x000000302f07723e */ /* 0x010fe200000000ff */
[----:B------:R-:W-:Y:S02]  /*5190*/  FADD.FTZ R38, R38, R39 ;  /* 0x0000002726267221 */ /* 0x000fe40000010000 */
[----:B------:R-:W-:Y:S02]  /*51a0*/  FADD.FTZ R48, R48, R49 ;  /* 0x0000003130307221 */ /* 0x000fe40000010000 */
[----:B------:R-:W-:-:S02]  /*51b0*/  FADD.FTZ R38, R45, R38 ;  /* 0x000000262d267221 */ /* 0x000fc40000010000 */
[----:B------:R-:W-:Y:S01]  /*51c0*/  HMMA.16816.F32 R124, R4, R16, R124 ;  /* 0x00000010047c723c */ /* 0x000fe2000000187c */
[----:B------:R-:W-:-:S07]  /*51d0*/  FADD.FTZ R47, R47, R48 ;  /* 0x000000302f2f7221 */ /* 0x000fce0000010000 */
[C---:B-1----:R-:W-:Y:S08]  /*51e0*/  HMMA.16816.F32 R108, R4.reuse, R12, R108 ;  /* 0x0000000c046c723c */ /* 0x042ff0000000186c */
[C---:B------:R-:W-:Y:S08]  /*51f0*/  HMMA.16816.F32 R92, R4.reuse, R8, R92 ;  /* 0x00000008045c723c */ /* 0x040ff0000000185c */
[C---:B------:R-:W-:Y:S08]  /*5200*/  HMMA.16816.F32 R76, R4.reuse, R24, R76 ;  /* 0x00000018044c723c */ /* 0x040ff0000000184c */
[C---:B------:R-:W-:Y:S08]  /*5210*/  HMMA.16816.F32 R120, R4.reuse, R18, R120 ;  /* 0x000000120478723c */ /* 0x040ff00000001878 */
        /* <DEDUP_REMOVED lines=29> */
[----:B------:R-:W-:Y:S04]  /*53f0*/  MUFU.EX2 R162, R168 ;  /* 0x000000a800a27308 */ /* 0x000fe80000000800 */
[----:B------:R-:W-:Y:S03]  /*5400*/  MUFU.EX2 R161, R161 ;  /* 0x000000a100a17308 */ /* 0x000fe60000000800 */
        /* <DEDUP_REMOVED lines=11> */
[----:B------:R-:W-:Y:S01]  /*54c0*/  F2FP.F16.F32.PACK_AB R4, R146, R67 ;  /* 0x000000439204723e */ /* 0x000fe200000000ff */
[----:B------:R-:W-:Y:S01]  /*54d0*/  FFMA.FTZ R165, R158, UR4, -R155 ;  /* 0x000000049ea57c23 */ /* 0x000fe2000801089b */
[----:B------:R-:W-:Y:S01]  /*54e0*/  MUFU.EX2 R27, R27 ;  /* 0x0000001b001b7308 */ /* 0x000fe20000000800 */
[----:B---3--:R-:W-:Y:S01]  /*54f0*/  F2FP.F16.F32.PACK_AB R6, R149, R24 ;  /* 0x000000189506723e */ /* 0x008fe200000000ff */
[----:B------:R-:W-:Y:S01]  /*5500*/  FADD.FTZ R67, R67, R38 ;  /* 0x0000002643437221 */ /* 0x000fe20000010000 */
[C---:B----4-:R-:W-:Y:S01]  /*5510*/  F2FP.F16.F32.PACK_AB R5, R25.reuse, R148 ;  /* 0x000000941905723e */ /* 0x050fe200000000ff */
[----:B------:R-:W3:Y:S01]  /*5520*/  MUFU.EX2 R26, R26 ;  /* 0x0000001a001a7308 */ /* 0x000ee20000000800 */
[----:B------:R-:W-:Y:S01]  /*5530*/  F2FP.F16.F32.PACK_AB R7, R156, R157 ;  /* 0x0000009d9c07723e */ /* 0x000fe200000000ff */
[----:B------:R-:W-:Y:S01]  /*5540*/  FADD.FTZ R148, R148, R47 ;  /* 0x0000002f94947221 */ /* 0x000fe20000010000 */
[----:B------:R-:W-:Y:S01]  /*5550*/  FADD.FTZ R67, R146, R67 ;  /* 0x0000004392437221 */ /* 0x000fe20000010000 */
[----:B------:R-:W4:Y:S02]  /*5560*/  MUFU.EX2 R164, R164 ;  /* 0x000000a400a47308 */ /* 0x000f240000000800 */
[----:B------:R-:W-:Y:S01]  /*5570*/  FADD.FTZ R148, R25, R148 ;  /* 0x0000009419947221 */ /* 0x000fe20000010000 */
[----:B------:R-:W-:Y:S01]  /*5580*/  FADD.FTZ R24, R24, R67 ;  /* 0x0000004318187221 */ /* 0x000fe20000010000 */
[----:B------:R-:W4:Y:S01]  /*5590*/  MUFU.EX2 R166, R166 ;  /* 0x000000a600a67308 */ /* 0x000f220000000800 */
[----:B--2---:R-:W-:Y:S01]  /*55a0*/  HMMA.16816.F32 R124, R4, R20, R124 ;  /* 0x00000014047c723c */ /* 0x004fe2000000187c */
[----:B------:R-:W-:Y:S01]  /*55b0*/  FADD.FTZ R157, R157, R148 ;  /* 0x000000949d9d7221 */ /* 0x000fe20000010000 */
[----:B------:R-:W-:Y:S01]  /*55c0*/  FADD.FTZ R149, R149, R24 ;  /* 0x0000001895957221 */ /* 0x000fe20000010000 */
[----:B------:R-:W-:Y:S02]  /*55d0*/  MUFU.EX2 R165, R165 ;  /* 0x000000a500a57308 */ /* 0x000fe40000000800 */
[----:B------:R-:W-:-:S03]  /*55e0*/  FADD.FTZ R156, R156, R157 ;  /* 0x0000009d9c9c7221 */ /* 0x000fc60000010000 */
[C---:B-----5:R-:W-:Y:S08]  /*55f0*/  HMMA.16816.F32 R108, R4.reuse, R16, R108 ;  /* 0x00000010046c723c */ /* 0x060ff0000000186c */
        /* <DEDUP_REMOVED lines=21> */
[----:B------:R-:W1:Y:S01]  /*5750*/  MUFU.EX2 R158, R16 ;  /* 0x00000010009e7308 */ /* 0x000e620000000800 */
[----:B------:R-:W-:Y:S01]  /*5760*/  FADD.FTZ R161, R161, R162 ;  /* 0x000000a2a1a17221 */ /* 0x000fe20000010000 */
[----:B------:R-:W-:Y:S01]  /*5770*/  FADD.FTZ R166, R166, R163 ;  /* 0x000000a3a6a67221 */ /* 0x000fe20000010000 */
[C---:B------:R-:W-:Y:S01]  /*5780*/  HMMA.16816.F32 R128, R4.reuse, R20, R128 ;  /* 0x000000140480723c */ /* 0x040fe20000001880 */
[----:B------:R2:W-:Y:S04]  /*5790*/  MUFU.EX2 R151, R153 ;  /* 0x0000009900977308 */ /* 0x0005e80000000800 */
[----:B------:R-:W3:Y:S03]  /*57a0*/  MUFU.EX2 R152, R160 ;  /* 0x000000a000987308 */ /* 0x000ee60000000800 */
[C---:B------:R-:W-:Y:S01]  /*57b0*/  HMMA.16816.F32 R116, R4.reuse, R22, R116 ;  /* 0x000000160474723c */ /* 0x040fe20000001874 */
[----:B------:R-:W4:Y:S01]  /*57c0*/  LDSM.16.MT88.4 R20, [R188+0x7800] ;  /* 0x00780000bc14783b */ /* 0x000f220000004200 */
[----:B------:R-:W5:Y:S04]  /*57d0*/  MUFU.EX2 R154, R154 ;  /* 0x0000009a009a7308 */ /* 0x000f680000000800 */
[----:B------:R1:W-:Y:S01]  /*57e0*/  MUFU.EX2 R145, R147 ;  /* 0x0000009300917308 */ /* 0x0003e20000000800 */
[--C-:B--2---:R-:W-:Y:S01]  /*57f0*/  FFMA.FTZ R153, R144, UR4, -R65.reuse ;  /* 0x0000000490997c23 */ /* 0x104fe20008010841 */
[----:B------:R-:W-:Y:S01]  /*5800*/  HMMA.16816.F32 R100, R4, R18, R100 ;  /* 0x000000120464723c */ /* 0x000fe20000001864 */
[----:B------:R-:W2:Y:S01]  /*5810*/  LDSM.16.MT88.4 R16, [R184+0x7800] ;  /* 0x00780000b810783b */ /* 0x000ea20000004200 */
[----:B------:R-:W5:Y:S01]  /*5820*/  MUFU.EX2 R150, R150 ;  /* 0x0000009600967308 */ /* 0x000f620000000800 */
[----:B------:R-:W-:Y:S01]  /*5830*/  FFMA.FTZ R144, R64, UR4, -R65 ;  /* 0x0000000440907c23 */ /* 0x000fe20008010841 */
[----:B------:R-:W-:-:S03]  /*5840*/  FFMA.FTZ R64, R61, UR4, -R60 ;  /* 0x000000043d407c23 */ /* 0x000fc6000801083c */
[----:B------:R-:W-:Y:S01]  /*5850*/  MUFU.EX2 R62, R144 ;  /* 0x00000090003e7308 */ /* 0x000fe20000000800 */
[C---:B------:R-:W-:Y:S03]  /*5860*/  HMMA.16816.F32 R96, R4.reuse, R12, R96 ;  /* 0x0000000c0460723c */ /* 0x040fe60000001860 */
[----:B------:R-:W-:Y:S01]  /*5870*/  MUFU.EX2 R64, R64 ;  /* 0x0000004000407308 */ /* 0x000fe20000000800 */
[----:B-1----:R-:W-:Y:S01]  /*5880*/  FFMA.FTZ R147, R66, UR4, -R65 ;  /* 0x0000000442937c23 */ /* 0x002fe20008010841 */
[--C-:B------:R-:W-:Y:S01]  /*5890*/  FFMA.FTZ R65, R63, UR4, -R60.reuse ;  /* 0x000000043f417c23 */ /* 0x100fe2000801083c */
[--C-:B------:R-:W-:Y:S01]  /*58a0*/  FFMA.FTZ R63, R59, UR4, -R60.reuse ;  /* 0x000000043b3f7c23 */ /* 0x100fe2000801083c */
[----:B------:R-:W-:Y:S01]  /*58b0*/  FFMA.FTZ R59, R58, UR4, -R60 ;  /* 0x000000043a3b7c23 */ /* 0x000fe2000801083c */
[C---:B------:R-:W-:Y:S01]  /*58c0*/  HMMA.16816.F32 R84, R4.reuse, R14, R84 ;  /* 0x0000000e0454723c */ /* 0x040fe20000001854 */
[----:B------:R-:W1:Y:S01]  /*58d0*/  LDSM.16.MT88.4 R12, [R143+0x7800] ;  /* 0x007800008f0c783b */ /* 0x000e620000004200 */
[----:B------:R-:W-:Y:S04]  /*58e0*/  MUFU.EX2 R66, R153 ;  /* 0x0000009900427308 */ /* 0x000fe80000000800 */
[----:B------:R-:W1:Y:S02]  /*58f0*/  MUFU.EX2 R147, R147 ;  /* 0x0000009300937308 */ /* 0x000e640000000800 */
[C---:B------:R-:W-:Y:S02]  /*5900*/  HMMA.16816.F32 R80, R4.reuse, R8, R80 ;  /* 0x000000080450723c */ /* 0x040fe40000001850 */
[----:B------:R-:W1:Y:S04]  /*5910*/  MUFU.EX2 R61, R65 ;  /* 0x00000041003d7308 */ /* 0x000e680000000800 */
[----:B------:R-:W-:Y:S02]  /*5920*/  MUFU.EX2 R58, R63 ;  /* 0x0000003f003a7308 */ /* 0x000fe40000000800 */
[----:B------:R-:W-:Y:S01]  /*5930*/  HMMA.16816.F32 R68, R4, R10, R68 ;  /* 0x0000000a0444723c */ /* 0x000fe20000001844 */
[----:B------:R-:W1:Y:S01]  /*5940*/  LDSM.16.MT88.4 R8, [R142+0x7800] ;  /* 0x007800008e08783b */ /* 0x000e620000004200 */
[----:B------:R-:W1:Y:S01]  /*5950*/  MUFU.EX2 R59, R59 ;  /* 0x0000003b003b7308 */ /* 0x000e620000000800 */
        /* <DEDUP_REMOVED lines=14> */
[C---:B--2---:R-:W-:Y:S08]  /*5a40*/  HMMA.16816.F32 R108, R4.reuse, R16, R108 ;  /* 0x00000010046c723c */ /* 0x044ff0000000186c */
[C---:B------:R-:W-:Y:S08]  /*5a50*/  HMMA.16816.F32 R104, R4.reuse, R18, R104 ;  /* 0x000000120468723c */ /* 0x040ff00000001868 */
[C---:B-1----:R-:W-:Y:S08]  /*5a60*/  HMMA.16816.F32 R92, R4.reuse, R12, R92 ;  /* 0x0000000c045c723c */ /* 0x042ff0000000185c */
        /* <DEDUP_REMOVED lines=25> */
[----:B------:R-:W-:Y:S01]  /*5c00*/  IADD3 R5, PT, PT, R137, -0x2, RZ ;  /* 0xfffffffe89057810 */ /* 0x000fe20007ffe0ff */
[----:B------:R-:W-:-:S04]  /*5c10*/  DEPBAR.LE SB0, 0x0 ;  /* 0x000080000000791a */ /* 0x000fc80000000000 */
[C---:B------:R-:W-:Y:S01]  /*5c20*/  IMAD.WIDE.U32 R10, R5.reuse, R138, RZ ;  /* 0x0000008a050a7225 */ /* 0x040fe200078e00ff */
[C---:B------:R-:W-:Y:S02]  /*5c30*/  SHF.L.U32 R3, R138.reuse, 0x4, RZ ;  /* 0x000000048a037819 */ /* 0x040fe400000006ff */
[----:B------:R-:W-:Y:S01]  /*5c40*/  SHF.L.U64.HI R0, R138, 0x4, R139 ;  /* 0x000000048a007819 */ /* 0x000fe2000001028b */
[----:B------:R-:W-:Y:S01]  /*5c50*/  IMAD R5, R5, R139, R11 ;  /* 0x0000008b05057224 */ /* 0x000fe200078e020b */
[----:B------:R-:W-:Y:S01]  /*5c60*/  BAR.SYNC.DEFER_BLOCKING 0x0 ;  /* 0x0000000000007b1d */ /* 0x000fe20000010000 */
[C---:B------:R-:W-:Y:S02]  /*5c70*/  LEA R4, P0, R10.reuse, R3, 0x6 ;  /* 0x000000030a047211 */ /* 0x040fe400078030ff */
[C---:B------:R-:W-:Y:S02]  /*5c80*/  LEA R22, P3, R10.reuse, R205, 0x7 ;  /* 0x000000cd0a167211 */ /* 0x040fe400078638ff */
[----:B------:R-:W-:-:S02]  /*5c90*/  LEA.HI.X R7, R10, R0, R5, 0x6, P0 ;  /* 0x000000000a077211 */ /* 0x000fc400000f3405 */
[----:B------:R-:W-:Y:S02]  /*5ca0*/  IADD3 R6, P1, PT, R4, R3, RZ ;  /* 0x0000000304067210 */ /* 0x000fe40007f3e0ff */
[----:B------:R-:W-:Y:S02]  /*5cb0*/  LEA R8, P0, R138, R4, 0x5 ;  /* 0x000000048a087211 */ /* 0x000fe400078028ff */
[-C--:B------:R-:W-:Y:S02]  /*5cc0*/  LEA R20, P2, R4, R205.reuse, 0x1 ;  /* 0x000000cd04147211 */ /* 0x080fe400078408ff */
[----:B------:R-:W-:Y:S02]  /*5cd0*/  IADD3.X R9, PT, PT, R7, R0, RZ, P1, !PT ;  /* 0x0000000007097210 */ /* 0x000fe40000ffe4ff */
[----:B------:R-:W-:Y:S02]  /*5ce0*/  LEA R14, P1, R6, R205, 0x1 ;  /* 0x000000cd060e7211 */ /* 0x000fe400078208ff */
[----:B------:R-:W-:-:S02]  /*5cf0*/  LEA.HI.X R11, R138, R7, R139, 0x5, P0 ;  /* 0x000000078a0b7211 */ /* 0x000fc400000f2c8b */
[----:B------:R-:W-:Y:S02]  /*5d00*/  LEA R12, P0, R8, R205, 0x1 ;  /* 0x000000cd080c7211 */ /* 0x000fe400078008ff */
[-C--:B------:R-:W-:Y:S02]  /*5d10*/  LEA.HI.X R23, R10, R204.reuse, R5, 0x7, P3 ;  /* 0x000000cc0a177211 */ /* 0x080fe400018f3c05 */
[-C--:B------:R-:W-:Y:S02]  /*5d20*/  LEA.HI.X R21, R4, R204.reuse, R7, 0x1, P2 ;  /* 0x000000cc04157211 */ /* 0x080fe400010f0c07 */
[-C--:B------:R-:W-:Y:S01]  /*5d30*/  LEA.HI.X R15, R6, R204.reuse, R9, 0x1, P1 ;  /* 0x000000cc060f7211 */ /* 0x080fe200008f0c09 */
[----:B------:R-:W-:Y:S01]  /*5d40*/  @!PT LDS RZ, [RZ] ;  /* 0x00000000fffff984 */ /* 0x000fe20000000800 */
[----:B------:R-:W-:Y:S01]  /*5d50*/  @!PT LDS RZ, [RZ] ;  /* 0x00000000fffff984 */ /* 0x000fe20000000800 */
[----:B------:R-:W-:Y:S01]  /*5d60*/  @!PT LDS RZ, [RZ] ;  /* 0x00000000fffff984 */ /* 0x000fe20000000800 */
[----:B------:R-:W-:Y:S01]  /*5d70*/  LDGSTS.E.BYPASS.LTC128B.128 [R210+0x6000], desc[UR14][R22.64] ;  /* 0x0600000016d27fae */ /* 0x000fe2000b981a0e */
[----:B------:R-:W-:Y:S02]  /*5d80*/  LEA.HI.X R13, R8, R204, R11, 0x1, P0 ;  /* 0x000000cc080d7211 */ /* 0x000fe400000f0c0b */
[----:B------:R-:W-:Y:S01]  /*5d90*/  ISETP.GE.U32.AND P6, PT, R137, 0x3, PT ;  /* 0x000000038900780c */ /* 0x000fe20003fc6070 */
[----:B------:R1:W-:Y:S04]  /*5da0*/  LDGSTS.E.BYPASS.LTC128B.128 [R210+0x6800], desc[UR14][R20.64] ;  /* 0x0680000014d27fae */ /* 0x0003e8000b981a0e */
[----:B------:R-:W-:Y:S04]  /*5db0*/  LDGSTS.E.BYPASS.LTC128B.128 [R210+0x7000], desc[UR14][R14.64] ;  /* 0x070000000ed27fae */ /* 0x000fe8000b981a0e */
[----:B------:R2:W-:Y:S04]  /*5dc0*/  LDGSTS.E.BYPASS.LTC128B.128 [R210+0x7800], desc[UR14][R12.64] ;  /* 0x078000000cd27fae */ /* 0x0005e8000b981a0e */
[----:B------:R-:W-:Y:S04]  /*5dd0*/  LDSM.16.M88.4 R32, [R193] ;  /* 0x00000000c120783b */ /* 0x000fe80000000200 */
[----:B------:R-:W3:Y:S04]  /*5de0*/  LDSM.16.M88.4 R8, [R192+UR5+0x4000] ;  /* 0x00400005c008783b */ /* 0x000ee80008000200 */
[----:B------:R-:W-:Y:S04]  /*5df0*/  LDSM.16.M88.4 R172, [R191] ;  /* 0x00000000bfac783b */ /* 0x000fe80000000200 */
[----:B------:R-:W-:Y:S04]  /*5e00*/  LDSM.16.M88.4 R16, [R187+0x4000] ;  /* 0x00400000bb10783b */ /* 0x000fe80000000200 */
[----:B------:R-:W4:Y:S04]  /*5e10*/  LDSM.16.M88.4 R36, [R193+0x2000] ;  /* 0x00200000c124783b */ /* 0x000f280000000200 */
[----:B------:R-:W-:Y:S04]  /*5e20*/  LDSM.16.M88.4 R160, [R186+0x4000] ;  /* 0x00400000baa0783b */ /* 0x000fe80000000200 */
[----:B------:R-:W5:Y:S04]  /*5e30*/  LDSM.16.M88.4 R28, [R190] ;  /* 0x00000000be1c783b */ /* 0x000f680000000200 */
[----:B------:R-:W5:Y:S04]  /*5e40*/  LDSM.16.M88.4 R168, [R191+0x2000] ;  /* 0x00200000bfa8783b */ /* 0x000f680000000200 */
[----:B------:R-:W-:Y:S04]  /*5e50*/  LDSM.16.M88.4 R180, [R185+0x4000] ;  /* 0x00400000b9b4783b */ /* 0x000fe80000000200 */
[----:B-1----:R-:W1:Y:S04]  /*5e60*/  LDSM.16.M88.4 R20, [R189] ;  /* 0x00000000bd14783b */ /* 0x002e680000000200 */
[----:B------:R-:W1:Y:S01]  /*5e70*/  LDSM.16.M88.4 R24, [R190+0x2000] ;  /* 0x00200000be18783b */ /* 0x000e620000000200 */
[-C--:B---3--:R-:W-:Y:S03]  /*5e80*/  HMMA.16816.F32 R176, R32, R8.reuse, RZ ;  /* 0x0000000820b0723c */ /* 0x088fe600000018ff */
[----:B------:R-:W3:Y:S04]  /*5e90*/  LDSM.16.M88.4 R64, [R192+UR5+0x4800] ;  /* 0x00480005c040783b */ /* 0x000ee80008000200 */
[----:B------:R-:W3:Y:S04]  /*5ea0*/  LDSM.16.M88.4 R48, [R192+UR5+0x5000] ;  /* 0x00500005c030783b */ /* 0x000ee80008000200 */
[----:B------:R-:W-:Y:S01]  /*5eb0*/  LDSM.16.M88.4 R156, [R192+UR5+0x5800] ;  /* 0x00580005c09c783b */ /* 0x000fe20008000200 */
[----:B----4-:R-:W-:Y:S03]  /*5ec0*/  HMMA.16816.F32 R4, R36, R8, RZ ;  /* 0x000000082404723c */ /* 0x010fe600000018ff */
[----:B------:R-:W-:Y:S04]  /*5ed0*/  LDSM.16.M88.4 R164, [R187+0x4800] ;  /* 0x00480000bba4783b */ /* 0x000fe80000000200 */
[----:B------:R-:W0:Y:S01]  /*5ee0*/  LDGDEPBAR ;  /* 0x00000000000079af */ /* 0x000e220000000000 */
[----:B------:R-:W-:Y:S08]  /*5ef0*/  HMMA.16816.F32 R176, R172, R16, R176 ;  /* 0x00000010acb0723c */ /* 0x000ff000000018b0 */
[-C--:B--2---:R-:W-:Y:S08]  /*5f00*/  HMMA.16816.F32 R12, R36, R10.reuse, RZ ;  /* 0x0000000a240c723c */ /* 0x084ff000000018ff */
[----:B------:R-:W-:Y:S08]  /*5f10*/  HMMA.16816.F32 R8, R32, R10, RZ ;  /* 0x0000000a2008723c */ /* 0x000ff000000018ff */
[----:B-----5:R-:W-:Y:S08]  /*5f20*/  HMMA.16816.F32 R176, R28, R160, R176 ;  /* 0x000000a01cb0723c */ /* 0x020ff000000018b0 */
[C---:B------:R-:W-:Y:S08]  /*5f30*/  HMMA.16816.F32 R4, R168.reuse, R16, R4 ;  /* 0x00000010a804723c */ /* 0x040ff00000001804 */
[-C--:B------:R-:W-:Y:S08]  /*5f40*/  HMMA.16816.F32 R12, R168, R18.reuse, R12 ;  /* 0x00000012a80c723c */ /* 0x080ff0000000180c */
[----:B------:R-:W-:Y:S01]  /*5f50*/  HMMA.16816.F32 R8, R172, R18, R8 ;  /* 0x00000012ac08723c */ /* 0x000fe20000001808 */
[----:B------:R-:W2:Y:S07]  /*5f60*/  LDSM.16.M88.4 R16, [R189+0x2000] ;  /* 0x00200000bd10783b */ /* 0x000eae0000000200 */
[----:B-1----:R-:W-:Y:S08]  /*5f70*/  HMMA.16816.F32 R176, R20, R180, R176 ;  /* 0x000000b414b0723c */ /* 0x002ff000000018b0 */
[----:B------:R-:W-:Y:S08]  /*5f80*/  HMMA.16816.F32 R4, R24, R160, R4 ;  /* 0x000000a01804723c */ /* 0x000ff00000001804 */
[C---:B---3--:R-:W-:Y:S03]  /*5f90*/  HMMA.16816.F32 R148, R36.reuse, R64, RZ ;  /* 0x000000402494723c */ /* 0x048fe600000018ff */
[----:B------:R-:W-:Y:S01]  /*5fa0*/  FMUL.FTZ R176, R176, UR6 ;  /* 0x00000006b0b07c20 */ /* 0x000fe20008410000 */
[----:B------:R-:W-:Y:S01]  /*5fb0*/  FMUL.FTZ R225, R177, UR6 ;  /* 0x00000006b1e17c20 */ /* 0x000fe20008410000 */
[----:B------:R-:W-:Y:S01]  /*5fc0*/  FMUL.FTZ R226, R178, UR6 ;  /* 0x00000006b2e27c20 */ /* 0x000fe20008410000 */
[----:B------:R-:W-:Y:S01]  /*5fd0*/  FMUL.FTZ R228, R179, UR6 ;  /* 0x00000006b3e47c20 */ /* 0x000fe20008410000 */
[----:B------:R1:W3:Y:S01]  /*5fe0*/  MUFU.TANH R224, R176 ;  /* 0x000000b000e07308 */ /* 0x0002e20000002400 */
[----:B------:R-:W-:Y:S07]  /*5ff0*/  HMMA.16816.F32 R144, R36, R66, RZ ;  /* 0x000000422490723c */ /* 0x000fee00000018ff */
[----:B------:R-:W4:Y:S01]  /*6000*/  MUFU.TANH R225, R225 ;  /* 0x000000e100e17308 */ /* 0x000f220000002400 */
[----:B------:R-:W-:Y:S07]  /*6010*/  HMMA.16816.F32 R152, R32, R64, RZ ;  /* 0x000000402098723c */ /* 0x000fee00000018ff */
[----:B------:R-:W2:Y:S01]  /*6020*/  MUFU.TANH R226, R226 ;  /* 0x000000e200e27308 */ /* 0x000ea20000002400 */
[-C--:B------:R-:W-:Y:S01]  /*6030*/  HMMA.16816.F32 R12, R24, R162.reuse, R12 ;  /* 0x000000a2180c723c */ /* 0x080fe2000000180c */
[----:B-1----:R-:W1:Y:S07]  /*6040*/  LDSM.16.M88.4 R176, [R186+0x4800] ;  /* 0x00480000bab0783b */ /* 0x002e6e0000000200 */
[----:B------:R-:W-:Y:S01]  /*6050*/  HMMA.16816.F32 R8, R28, R162, R8 ;  /* 0x000000a21c08723c */ /* 0x000fe20000001808 */
[----:B------:R-:W5:Y:S07]  /*6060*/  LDSM.16.M88.4 R160, [R187+0x5000] ;  /* 0x00500000bba0783b */ /* 0x000f6e0000000200 */
[----:B------:R-:W-:Y:S08]  /*6070*/  HMMA.16816.F32 R64, R32, R66, RZ ;  /* 0x000000422040723c */ /* 0x000ff000000018ff */
[C---:B------:R-:W-:Y:S08]  /*6080*/  HMMA.16816.F32 R56, R36.reuse, R48, RZ ;  /* 0x000000302438723c */ /* 0x040ff000000018ff */
[----:B------:R-:W-:Y:S08]  /*6090*/  HMMA.16816.F32 R52, R36, R50, RZ ;  /* 0x000000322434723c */ /* 0x000ff000000018ff */
[----:B------:R-:W-:Y:S08]  /*60a0*/  HMMA.16816.F32 R60, R32, R48, RZ ;  /* 0x00000030203c723c */ /* 0x000ff000000018ff */
[----:B--2---:R-:W-:Y:S08]  /*60b0*/  HMMA.16816.F32 R4, R16, R180, R4 ;  /* 0x000000b41004723c */ /* 0x004ff00000001804 */
[----:B------:R-:W-:Y:S08]  /*60c0*/  HMMA.16816.F32 R40, R36, R156, RZ ;  /* 0x0000009c2428723c */ /* 0x000ff000000018ff */
[C---:B------:R-:W-:Y:S03]  /*60d0*/  HMMA.16816.F32 R48, R32.reuse, R50, RZ ;  /* 0x000000322030723c */ /* 0x040fe600000018ff */
[----:B------:R-:W-:Y:S01]  /*60e0*/  FMUL.FTZ R4, R4, UR6 ;  /* 0x0000000604047c20 */ /* 0x000fe20008410000 */
[----:B------:R-:W-:Y:S01]  /*60f0*/  FMUL.FTZ R5, R5, UR6 ;  /* 0x0000000605057c20 */ /* 0x000fe20008410000 */
[----:B------:R-:W-:Y:S01]  /*6100*/  FMUL.FTZ R6, R6, UR6 ;  /* 0x0000000606067c20 */ /* 0x000fe20008410000 */
[----:B------:R-:W-:Y:S01]  /*6110*/  FMUL.FTZ R7, R7, UR6 ;  /* 0x0000000607077c20 */ /* 0x000fe20008410000 */
[----:B------:R-:W2:Y:S01]  /*6120*/  MUFU.TANH R227, R4 ;  /* 0x0000000400e37308 */ /* 0x000ea20000002400 */
[----:B------:R-:W-:Y:S07]  /*6130*/  HMMA.16816.F32 R44, R32, R156, RZ ;  /* 0x0000009c202c723c */ /* 0x000fee00000018ff */
[----:B------:R-:W1:Y:S01]  /*6140*/  MUFU.TANH R229, R6 ;  /* 0x0000000600e57308 */ /* 0x000e620000002400 */
[-C--:B------:R-:W-:Y:S08]  /*6150*/  HMMA.16816.F32 R36, R36, R158.reuse, RZ ;  /* 0x0000009e2424723c */ /* 0x080ff000000018ff */
[----:B------:R-:W-:Y:S01]  /*6160*/  HMMA.16816.F32 R32, R32, R158, RZ ;  /* 0x0000009e2020723c */ /* 0x000fe200000018ff */
[----:B------:R-:W3:Y:S07]  /*6170*/  LDSM.16.M88.4 R156, [R187+0x5800] ;  /* 0x00580000bb9c783b */ /* 0x000eee0000000200 */
[-C--:B------:R-:W-:Y:S08]  /*6180*/  HMMA.16816.F32 R8, R20, R182.reuse, R8 ;  /* 0x000000b61408723c */ /* 0x080ff00000001808 */
[----:B------:R-:W-:Y:S01]  /*6190*/  HMMA.16816.F32 R12, R16, R182, R12 ;  /* 0x000000b6100c723c */ /* 0x000fe2000000180c */
[----:B------:R-:W4:Y:S07]  /*61a0*/  LDSM.16.M88.4 R180, [R185+0x4800] ;  /* 0x00480000b9b4783b */ /* 0x000f2e0000000200 */
[C---:B------:R-:W-:Y:S03]  /*61b0*/  HMMA.16816.F32 R64, R172.reuse, R166, R64 ;  /* 0x000000a6ac40723c */ /* 0x040fe60000001840 */
        /* <DEDUP_REMOVED lines=10> */
[----:B------:R-:W2:Y:S01]  /*6260*/  MUFU.TANH R233, R9 ;  /* 0x0000000900e97308 */ /* 0x000ea20000002400 */
[----:B------:R-:W-:Y:S07]  /*6270*/  HMMA.16816.F32 R148, R168, R164, R148 ;  /* 0x000000a4a894723c */ /* 0x000fee0000001894 */
[----:B------:R-:W2:Y:S01]  /*6280*/  MUFU.TANH R164, R228 ;  /* 0x000000e400a47308 */ /* 0x000ea20000002400 */
[----:B-1----:R-:W-:Y:S07]  /*6290*/  HMMA.16816.F32 R64, R28, R178, R64 ;  /* 0x000000b21c40723c */ /* 0x002fee0000001840 */
[----:B------:R-:W1:Y:S01]  /*62a0*/  MUFU.TANH R165, R5 ;  /* 0x0000000500a57308 */ /* 0x000e620000002400 */
[C---:B------:R-:W-:Y:S07]  /*62b0*/  HMMA.16816.F32 R144, R168.reuse, R166, R144 ;  /* 0x000000a6a890723c */ /* 0x040fee0000001890 */
[----:B------:R4:W1:Y:S01]  /*62c0*/  MUFU.TANH R228, R7 ;  /* 0x0000000700e47308 */ /* 0x0008620000002400 */
[C---:B-----5:R-:W-:Y:S07]  /*62d0*/  HMMA.16816.F32 R56, R168.reuse, R160, R56 ;  /* 0x000000a0a838723c */ /* 0x060fee0000001838 */
[----:B------:R-:W1:Y:S01]  /*62e0*/  MUFU.TANH R166, R15 ;  /* 0x0000000f00a67308 */ /* 0x000e620000002400 */
[C---:B---3--:R-:W-:Y:S07]  /*62f0*/  HMMA.16816.F32 R40, R168.reuse, R156, R40 ;  /* 0x0000009ca828723c */ /* 0x048fee0000001828 */
[----:B------:R-:W3:Y:S01]  /*6300*/  MUFU.TANH R230, R10 ;  /* 0x0000000a00e67308 */ /* 0x000ee20000002400 */
[C---:B------:R-:W-:Y:S01]  /*6310*/  HMMA.16816.F32 R52, R168.reuse, R162, R52 ;  /* 0x000000a2a834723c */ /* 0x040fe20000001834 */
[----:B----4-:R-:W4:Y:S06]  /*6320*/  LDSM.16.M88.4 R4, [R186+0x5000] ;  /* 0x00500000ba04783b */ /* 0x010f2c0000000200 */
[----:B------:R5:W1:Y:S01]  /*6330*/  MUFU.TANH R232, R11 ;  /* 0x0000000b00e87308 */ /* 0x000a620000002400 */
[----:B------:R-:W-:Y:S07]  /*6340*/  HMMA.16816.F32 R36, R168, R158, R36 ;  /* 0x0000009ea824723c */ /* 0x000fee0000001824 */
[----:B------:R-:W1:Y:S01]  /*6350*/  MUFU.TANH R168, R12 ;  /* 0x0000000c00a87308 */ /* 0x000e620000002400 */
[----:B------:R-:W-:Y:S07]  /*6360*/  HMMA.16816.F32 R60, R172, R160, R60 ;  /* 0x000000a0ac3c723c */ /* 0x000fee000000183c */
[----:B------:R-:W1:Y:S01]  /*6370*/  MUFU.TANH R169, R13 ;  /* 0x0000000d00a97308 */ /* 0x000e620000002400 */
[----:B------:R-:W-:Y:S01]  /*6380*/  HMMA.16816.F32 R64, R20, R182, R64 ;  /* 0x000000b61440723c */ /* 0x000fe20000001840 */
[----:B-----5:R-:W-:Y:S06]  /*6390*/  LDSM.16.M88.4 R8, [R186+0x5800] ;  /* 0x00580000ba08783b */ /* 0x020fec0000000200 */
[----:B------:R5:W1:Y:S01]  /*63a0*/  MUFU.TANH R170, R14 ;  /* 0x0000000e00aa7308 */ /* 0x000a620000002400 */
[----:B------:R-:W-:Y:S08]  /*63b0*/  HMMA.16816.F32 R144, R24, R178, R144 ;  /* 0x000000b21890723c */ /* 0x000ff00000001890 */
[----:B------:R-:W-:Y:S03]  /*63c0*/  HMMA.16816.F32 R48, R172, R162, R48 ;  /* 0x000000a2ac30723c */ /* 0x000fe60000001830 */
[----:B------:R-:W-:Y:S01]  /*63d0*/  FMUL.FTZ R64, R64, UR6 ;  /* 0x0000000640407c20 */ /* 0x000fe20008410000 */
[----:B------:R-:W-:-:S03]  /*63e0*/  FMUL.FTZ R65, R65, UR6 ;  /* 0x0000000641417c20 */ /* 0x000fc60008410000 */
[----:B------:R-:W1:Y:S01]  /*63f0*/  MUFU.TANH R167, R64 ;  /* 0x0000004000a77308 */ /* 0x000e620000002400 */
[-C--:B------:R-:W-:Y:S01]  /*6400*/  HMMA.16816.F32 R152, R28, R176.reuse, R152 ;  /* 0x000000b01c98723c */ /* 0x080fe20000001898 */
[----:B-----5:R-:W5:Y:S06]  /*6410*/  LDSM.16.M88.4 R12, [R185+0x5000] ;  /* 0x00500000b90c783b */ /* 0x020f6c0000000200 */
[----:B------:R2:W1:Y:S01]  /*6420*/  MUFU.TANH R163, R65 ;  /* 0x0000004100a37308 */ /* 0x0004620000002400 */
[C---:B------:R-:W-:Y:S08]  /*6430*/  HMMA.16816.F32 R148, R24.reuse, R176, R148 ;  /* 0x000000b01894723c */ /* 0x040ff00000001894 */
[-C--:B----4-:R-:W-:Y:S08]  /*6440*/  HMMA.16816.F32 R56, R24, R4.reuse, R56 ;  /* 0x000000041838723c */ /* 0x090ff00000001838 */
[----:B------:R-:W-:Y:S01]  /*6450*/  HMMA.16816.F32 R60, R28, R4, R60 ;  /* 0x000000041c3c723c */ /* 0x000fe2000000183c */
[----:B------:R-:W-:-:S06]  /*6460*/  FMUL.FTZ R4, R66, UR6 ;  /* 0x0000000642047c20 */ /* 0x000fcc0008410000 */
[----:B------:R-:W4:Y:S01]  /*6470*/  MUFU.TANH R4, R4 ;  /* 0x0000000400047308 */ /* 0x000f220000002400 */
[----:B------:R-:W-:Y:S01]  /*6480*/  HMMA.16816.F32 R144, R16, R182, R144 ;  /* 0x000000b61090723c */ /* 0x000fe20000001890 */
[----:B------:R-:W-:Y:S02]  /*6490*/  FMUL.FTZ R183, R67, UR6 ;  /* 0x0000000643b77c20 */ /* 0x000fe40008410000 */
[----:B--2---:R-:W2:Y:S01]  /*64a0*/  LDSM.16.M88.4 R64, [R185+0x5800] ;  /* 0x00580000b940783b */ /* 0x004ea20000000200 */
[----:B------:R-:W-:-:S04]  /*64b0*/  DEPBAR.LE SB0, 0x0 ;  /* 0x000080000000791a */ /* 0x000fc80000000000 */
[C---:B------:R-:W-:Y:S01]  /*64c0*/  HMMA.16816.F32 R44, R172.reuse, R156, R44 ;  /* 0x0000009cac2c723c */ /* 0x040fe2000000182c */
[----:B------:R-:W1:Y:S07]  /*64d0*/  MUFU.TANH R183, R183 ;  /* 0x000000b700b77308 */ /* 0x000e6e0000002400 */
[----:B------:R-:W-:Y:S01]  /*64e0*/  HMMA.16816.F32 R32, R172, R158, R32 ;  /* 0x0000009eac20723c */ /* 0x000fe20000001820 */
[----:B------:R-:W-:Y:S02]  /*64f0*/  LEA R172, R137, R132, 0x6 ;  /* 0x0000008489ac7211 */ /* 0x000fe400078e30ff */
[----:B------:R-:W-:-:S05]  /*6500*/  FMUL.FTZ R5, R145, UR6 ;  /* 0x0000000691057c20 */ /* 0x000fca0008410000 */
[----:B------:R-:W-:Y:S01]  /*6510*/  HMMA.16816.F32 R48, R28, R6, R48 ;  /* 0x000000061c30723c */ /* 0x000fe20000001830 */
[----:B------:R-:W1:Y:S07]  /*6520*/  MUFU.TANH R5, R5 ;  /* 0x0000000500057308 */ /* 0x000e6e0000002400 */
[-C--:B------:R-:W-:Y:S08]  /*6530*/  HMMA.16816.F32 R152, R20, R180.reuse, R152 ;  /* 0x000000b41498723c */ /* 0x080ff00000001898 */
[C---:B------:R-:W-:Y:S08]  /*6540*/  HMMA.16816.F32 R148, R16.reuse, R180, R148 ;  /* 0x000000b41094723c */ /* 0x040ff00000001894 */
[-C--:B-----5:R-:W-:Y:S03]  /*6550*/  HMMA.16816.F32 R56, R16, R12.reuse, R56 ;  /* 0x0000000c1038723c */ /* 0x0a0fe60000001838 */
[----:B------:R-:W-:Y:S01]  /*6560*/  FMUL.FTZ R161, R153, UR6 ;  /* 0x0000000699a17c20 */ /* 0x000fe20008410000 */
[----:B------:R-:W-:Y:S01]  /*6570*/  FMUL.FTZ R153, R155, UR6 ;  /* 0x000000069b997c20 */ /* 0x000fe20008410000 */
[----:B------:R-:W-:Y:S01]  /*6580*/  FMUL.FTZ R160, R152, UR6 ;  /* 0x0000000698a07c20 */ /* 0x000fe20008410000 */
        /* <DEDUP_REMOVED lines=10> */
[----:B------:R1:W1:Y:S01]  /*6630*/  MUFU.TANH R154, R149 ;  /* 0x00000095009a7308 */ /* 0x0002620000002400 */
[----:B------:R-:W-:Y:S01]  /*6640*/  FMUL.FTZ R56, R56, UR6 ;  /* 0x0000000638387c20 */ /* 0x000fe20008410000 */
[----:B------:R-:W-:Y:S01]  /*6650*/  FMUL.FTZ R57, R57, UR6 ;  /* 0x0000000639397c20 */ /* 0x000fe20008410000 */
[----:B------:R-:W-:-:S03]  /*6660*/  FMUL.FTZ R59, R59, UR6 ;  /* 0x000000063b3b7c20 */ /* 0x000fc60008410000 */
[C---:B------:R-:W-:Y:S01]  /*6670*/  HMMA.16816.F32 R52, R24.reuse, R6, R52 ;  /* 0x000000061834723c */ /* 0x040fe20000001834 */
[----:B------:R-:W-:Y:S01]  /*6680*/  FMUL.FTZ R6, R147, UR6 ;  /* 0x0000000693067c20 */ /* 0x000fe20008410000 */
[----:B------:R-:W1:Y:S01]  /*6690*/  MUFU.TANH R160, R160 ;  /* 0x000000a000a07308 */ /* 0x000e620000002400 */
[----:B------:R-:W-:Y:S01]  /*66a0*/  FMUL.FTZ R60, R60, UR6 ;  /* 0x000000063c3c7c20 */ /* 0x000fe20008410000 */
[----:B------:R-:W-:Y:S01]  /*66b0*/  FMUL.FTZ R61, R61, UR6 ;  /* 0x000000063d3d7c20 */ /* 0x000fe20008410000 */
[----:B------:R-:W-:Y:S01]  /*66c0*/  FMUL.FTZ R62, R62, UR6 ;  /* 0x000000063e3e7c20 */ /* 0x000fe20008410000 */
[----:B------:R-:W-:Y:S01]  /*66d0*/  FMUL.FTZ R63, R63, UR6 ;  /* 0x000000063f3f7c20 */ /* 0x000fe20008410000 */
[----:B------:R-:W-:Y:S01]  /*66e0*/  IADD3 R7, PT, PT, R172, -0x80, RZ ;  /* 0xffffff80ac077810 */ /* 0x000fe20007ffe0ff */
[----:B------:R-:W-:Y:S02]  /*66f0*/  HMMA.16816.F32 R36, R24, R10, R36 ;  /* 0x0000000a1824723c */ /* 0x000fe40000001824 */
[----:B------:R-:W1:Y:S01]  /*6700*/  MUFU.TANH R152, R152 ;  /* 0x0000009800987308 */ /* 0x000e620000002400 */
[----:B------:R-:W-:-:S02]  /*6710*/  ISETP.GE.AND P5, PT, R7, R222, PT ;  /* 0x000000de0700720c */ /* 0x000fc40003fa6270 */
[C---:B------:R-:W-:Y:S02]  /*6720*/  ISETP.GE.AND P4, PT, R7.reuse, R217, PT ;  /* 0x000000d90700720c */ /* 0x040fe40003f86270 */
[C---:B------:R-:W-:Y:S01]  /*6730*/  ISETP.GE.AND P3, PT, R7.reuse, R216, PT ;  /* 0x000000d80700720c */ /* 0x040fe20003f66270 */
[----:B------:R-:W-:Y:S01]  /*6740*/  HMMA.16816.F32 R44, R28, R8, R44 ;  /* 0x000000081c2c723c */ /* 0x000fe2000000182c */
[----:B------:R-:W-:Y:S01]  /*6750*/  ISETP.GE.AND P2, PT, R7, R2, PT ;  /* 0x000000020700720c */ /* 0x000fe20003f46270 */
[----:B------:R-:W1:Y:S01]  /*6760*/  MUFU.TANH R153, R153 ;  /* 0x0000009900997308 */ /* 0x000e620000002400 */
[----:B------:R-:W-:-:S05]  /*6770*/  IADD3 R7, PT, PT, R172, -0x7f, RZ ;  /* 0xffffff81ac077810 */ /* 0x000fca0007ffe0ff */
[----:B------:R-:W-:Y:S01]  /*6780*/  HMMA.16816.F32 R32, R28, R10, R32 ;  /* 0x0000000a1c20723c */ /* 0x000fe20000001820 */
[----:B------:R-:W-:Y:S01]  /*6790*/  FMUL.FTZ R10, R58, UR6 ;  /* 0x000000063a0a7c20 */ /* 0x000fe20008410000 */
[----:B------:R-:W1:Y:S06]  /*67a0*/  MUFU.TANH R148, R148 ;  /* 0x0000009400947308 */ /* 0x000e6c0000002400 */
[-C--:B------:R-:W-:Y:S02]  /*67b0*/  HMMA.16816.F32 R48, R20, R14.reuse, R48 ;  /* 0x0000000e1430723c */ /* 0x080fe40000001830 */
[----:B------:R-:W1:Y:S06]  /*67c0*/  MUFU.TANH R150, R150 ;  /* 0x0000009600967308 */ /* 0x000e6c0000002400 */
[C---:B------:R-:W-:Y:S02]  /*67d0*/  HMMA.16816.F32 R52, R16.reuse, R14, R52 ;  /* 0x0000000e1034723c */ /* 0x040fe40000001834 */
[----:B------:R-:W1:Y:S06]  /*67e0*/  MUFU.TANH R151, R151 ;  /* 0x0000009700977308 */ /* 0x000e6c0000002400 */
[----:B--2---:R-:W-:Y:S02]  /*67f0*/  HMMA.16816.F32 R40, R16, R64, R40 ;  /* 0x000000401028723c */ /* 0x004fe40000001828 */
[----:B------:R-:W2:Y:S01]  /*6800*/  MUFU.TANH R155, R155 ;  /* 0x0000009b009b7308 */ /* 0x000ea20000002400 */
[----:B------:R-:W-:-:S05]  /*6810*/  FMUL.FTZ R48, R48, UR6 ;  /* 0x0000000630307c20 */ /* 0x000fca0008410000 */
[----:B------:R-:W-:Y:S02]  /*6820*/  HMMA.16816.F32 R36, R16, R66, R36 ;  /* 0x000000421024723c */ /* 0x000fe40000001824 */
[----:B------:R-:W1:Y:S06]  /*6830*/  MUFU.TANH R144, R144 ;  /* 0x0000009000907308 */ /* 0x000e6c0000002400 */
[C---:B------:R-:W-:Y:S02]  /*6840*/  HMMA.16816.F32 R44, R20.reuse, R64, R44 ;  /* 0x00000040142c723c */ /* 0x040fe4000000182c */
[----:B------:R-:W1:Y:S06]  /*6850*/  MUFU.TANH R6, R6 ;  /* 0x0000000600067308 */ /* 0x000e6c0000002400 */
[----:B------:R-:W-:Y:S02]  /*6860*/  HMMA.16816.F32 R32, R20, R66, R32 ;  /* 0x000000421420723c */ /* 0x000fe40000001820 */
[----:B------:R1:W1:Y:S08]  /*6870*/  MUFU.TANH R149, R60 ;  /* 0x0000003c00957308 */ /* 0x0002700000002400 */
[----:B------:R1:W1:Y:S08]  /*6880*/  MUFU.TANH R147, R61 ;  /* 0x0000003d00937308 */ /* 0x0002700000002400 */
[----:B------:R1:W1:Y:S08]  /*6890*/  MUFU.TANH R159, R62 ;  /* 0x0000003e009f7308 */ /* 0x0002700000002400 */
[----:B------:R1:W1:Y:S08]  /*68a0*/  MUFU.TANH R157, R63 ;  /* 0x0000003f009d7308 */ /* 0x0002700000002400 */
[----:B------:R1:W1:Y:S08]  /*68b0*/  MUFU.TANH R177, R56 ;  /* 0x0000003800b17308 */ /* 0x0002700000002400 */
[----:B------:R1:W1:Y:S08]  /*68c0*/  MUFU.TANH R179, R57 ;  /* 0x0000003900b37308 */ /* 0x0002700000002400 */
[----:B------:R-:W1:Y:S08]  /*68d0*/  MUFU.TANH R10, R10 ;  /* 0x0000000a000a7308 */ /* 0x000e700000002400 */
[----:B------:R1:W1:Y:S01]  /*68e0*/  MUFU.TANH R156, R59 ;  /* 0x0000003b009c7308 */ /* 0x0002620000002400 */
[----:B------:R-:W-:Y:S06]  /*68f0*/  BAR.SYNC.DEFER_BLOCKING 0x0 ;  /* 0x0000000000007b1d */ /* 0x000fec0000010000 */
[----:B--234-:R-:W-:Y:S05]  /*6900*/  @!P6 BRA `(.L_x_907) ;  /* 0x000000000064e947 */ /* 0x01cfea0003800000 */
[----:B------:R-:W-:-:S04]  /*6910*/  VIADD R11, R137, 0xfffffffd ;  /* 0xfffffffd890b7836 */ /* 0x000fc80000000000 */
[----:B------:R-:W-:-:S04]  /*6920*/  IMAD.WIDE.U32 R8, R11, R140, RZ ;  /* 0x0000008c0b087225 */ /* 0x000fc800078e00ff */
[----:B------:R-:W-:Y:S01]  /*6930*/  IMAD R9, R11, R141, R9 ;  /* 0x0000008d0b097224 */ /* 0x000fe200078e0209 */
[C---:B------:R-:W-:Y:S02]  /*6940*/  LEA R16, P1, R8.reuse, R207, 0x7 ;  /* 0x000000cf08107211 */ /* 0x040fe400078238ff */
        /* <DEDUP_REMOVED lines=9> */
[--C-:B------:R-:W-:Y:S02]  /*69e0*/  LEA.HI.X R15, R12, R206, R9.reuse, 0x1, P0 ;  /* 0x000000ce0c0f7211 */ /* 0x100fe400000f0c09 */
        /* <DEDUP_REMOVED lines=11> */
.L_x_907:
[----:B------:R-:W-:Y:S01]  /*6aa0*/  FMUL.FTZ R65, R49, UR6 ;  /* 0x0000000631417c20 */ /* 0x000fe20008410000 */
[----:B------:R-:W-:Y:S01]  /*6ab0*/  IADD3 R67, PT, PT, R172, -0x78, RZ ;  /* 0xffffff88ac437810 */ /* 0x000fe20007ffe0ff */
[----:B------:R-:W-:Y:S01]  /*6ac0*/  FMUL.FTZ R26, R32, UR6 ;  /* 0x00000006201a7c20 */ /* 0x000fe20008410000 */
[----:B--2---:R-:W-:Y:S01]  /*6ad0*/  FSEL R15, R227, -INF , !P3 ;  /* 0xff800000e30f7808 */ /* 0x004fe20005800000 */
[----:B------:R-:W-:Y:S01]  /*6ae0*/  FMUL.FTZ R14, R51, UR6 ;  /* 0x00000006330e7c20 */ /* 0x000fe20008410000 */
[-C--:B------:R-:W-:Y:S01]  /*6af0*/  ISETP.GE.AND P3, PT, R67, R222.reuse, PT ;  /* 0x000000de4300720c */ /* 0x080fe20003f66270 */
[----:B------:R-:W2:Y:S01]  /*6b00*/  MUFU.TANH R65, R65 ;  /* 0x0000004100417308 */ /* 0x000ea20000002400 */
[----:B-1----:R-:W-:Y:S01]  /*6b10*/  IADD3 R63, PT, PT, R172, -0x6f, RZ ;  /* 0xffffff91ac3f7810 */ /* 0x002fe20007ffe0ff */
[----:B------:R-:W-:Y:S01]  /*6b20*/  FMUL.FTZ R24, R44, UR6 ;  /* 0x000000062c187c20 */ /* 0x000fe20008410000 */
[C---:B------:R-:W-:Y:S01]  /*6b30*/  IADD3 R51, PT, PT, R172.reuse, -0x77, RZ ;  /* 0xffffff89ac337810 */ /* 0x040fe20007ffe0ff */
[----:B------:R-:W-:Y:S01]  /*6b40*/  FMUL.FTZ R27, R45, UR6 ;  /* 0x000000062d1b7c20 */ /* 0x000fe20008410000 */
[----:B------:R-:W-:Y:S01]  /*6b50*/  FSEL R9, R231, -INF , !P3 ;  /* 0xff800000e7097808 */ /* 0x000fe20005800000 */
[----:B------:R-:W-:Y:S01]  /*6b60*/  FMUL.FTZ R25, R33, UR6 ;  /* 0x0000000621197c20 */ /* 0x000fe20008410000 */
[-C--:B------:R-:W-:Y:S01]  /*6b70*/  ISETP.GE.AND P3, PT, R63, R222.reuse, PT ;  /* 0x000000de3f00720c */ /* 0x080fe20003f66270 */
[----:B------:R-:W1:Y:S01]  /*6b80*/  MUFU.TANH R26, R26 ;  /* 0x0000001a001a7308 */ /* 0x000e620000002400 */
[----:B------:R-:W-:Y:S01]  /*6b90*/  IADD3 R57, PT, PT, R172, -0x60, RZ ;  /* 0xffffffa0ac397810 */ /* 0x000fe20007ffe0ff */
[----:B------:R-:W-:Y:S01]  /*6ba0*/  FMUL.FTZ R52, R52, UR6 ;  /* 0x0000000634347c20 */ /* 0x000fe20008410000 */
[----:B------:R-:W-:Y:S01]  /*6bb0*/  FSEL R8, R229, -INF , !P2 ;  /* 0xff800000e5087808 */ /* 0x000fe20005000000 */
[----:B------:R-:W-:Y:S01]  /*6bc0*/  FMUL.FTZ R16, R53, UR6 ;  /* 0x0000000635107c20 */ /* 0x000fe20008410000 */
[-C--:B------:R-:W-:Y:S01]  /*6bd0*/  ISETP.GE.AND P1, PT, R7, R222.reuse, PT ;  /* 0x000000de0700720c */ /* 0x080fe20003f26270 */
[----:B------:R-:W-:Y:S01]  /*6be0*/  FMUL.FTZ R18, R54, UR6 ;  /* 0x0000000636127c20 */ /* 0x000fe20008410000 */
[-C--:B------:R-:W-:Y:S01]  /*6bf0*/  ISETP.GE.AND P2, PT, R51, R222.reuse, PT ;  /* 0x000000de3300720c */ /* 0x080fe20003f46270 */
[----:B------:R-:W3:Y:S01]  /*6c00*/  MUFU.TANH R145, R48 ;  /* 0x0000003000917308 */ /* 0x000ee20000002400 */
[----:B------:R-:W-:Y:S01]  /*6c10*/  IADD3 R49, PT, PT, R172, -0x70, RZ ;  /* 0xffffff90ac317810 */ /* 0x000fe20007ffe0ff */
[----:B------:R-:W-:Y:S01]  /*6c20*/  FMUL.FTZ R40, R40, UR6 ;  /* 0x0000000628287c20 */ /* 0x000fe20008410000 */
[----:B------:R-:W-:Y:S01]  /*6c30*/  IADD3 R61, PT, PT, R172, -0x68, RZ ;  /* 0xffffff98ac3d7810 */ /* 0x000fe20007ffe0ff */
[----:B------:R-:W-:Y:S01]  /*6c40*/  FMUL.FTZ R20, R55, UR6 ;  /* 0x0000000637147c20 */ /* 0x000fe20008410000 */
[----:B------:R-:W-:Y:S01]  /*6c50*/  FSEL R161, R161, -INF , !P3 ;  /* 0xff800000a1a17808 */ /* 0x000fe20005800000 */
[----:B------:R-:W-:Y:S01]  /*6c60*/  FMUL.FTZ R41, R41, UR6 ;  /* 0x0000000629297c20 */ /* 0x000fe20008410000 */
[----:B------:R-:W-:Y:S01]  /*6c70*/  FSEL R13, R224, -INF , !P5 ;  /* 0xff800000e00d7808 */ /* 0x000fe20006800000 */
[----:B------:R-:W4:Y:S01]  /*6c80*/  MUFU.TANH R24, R24 ;  /* 0x0000001800187308 */ /* 0x000f220000002400 */
[----:B------:R-:W-:Y:S01]  /*6c90*/  FSEL R235, R226, -INF , !P4 ;  /* 0xff800000e2eb7808 */ /* 0x000fe20006000000 */
[----:B------:R-:W-:Y:S01]  /*6ca0*/  FMUL.FTZ R42, R42, UR6 ;  /* 0x000000062a2a7c20 */ /* 0x000fe20008410000 */
[----:B------:R-:W-:Y:S01]  /*6cb0*/  ISETP.GE.AND P3, PT, R57, R222, PT ;  /* 0x000000de3900720c */ /* 0x000fe20003f66270 */
[----:B------:R-:W-:Y:S01]  /*6cc0*/  FMUL.FTZ R36, R36, UR6 ;  /* 0x0000000624247c20 */ /* 0x000fe20008410000 */
[----:B------:R-:W-:Y:S01]  /*6cd0*/  ISETP.GE.AND P0, PT, R7, R217, PT ;  /* 0x000000d90700720c */ /* 0x000fe20003f06270 */
[----:B------:R-:W-:Y:S01]  /*6ce0*/  FMUL.FTZ R43, R43, UR6 ;  /* 0x000000062b2b7c20 */ /* 0x000fe20008410000 */
[C---:B------:R-:W-:Y:S01]  /*6cf0*/  ISETP.GE.AND P5, PT, R7.reuse, R216, PT ;  /* 0x000000d80700720c */ /* 0x040fe20003fa6270 */
[----:B------:R-:W5:Y:S01]  /*6d00*/  MUFU.TANH R27, R27 ;  /* 0x0000001b001b7308 */ /* 0x000f620000002400 */
[----:B------:R-:W-:Y:S01]  /*6d10*/  ISETP.GE.AND P4, PT, R7, R2, PT ;  /* 0x000000020700720c */ /* 0x000fe20003f86270 */
[----:B------:R-:W-:Y:S01]  /*6d20*/  FMUL.FTZ R37, R37, UR6 ;  /* 0x0000000625257c20 */ /* 0x000fe20008410000 */
[----:B------:R-:W-:Y:S01]  /*6d30*/  IADD3 R29, PT, PT, R172, -0x57, RZ ;  /* 0xffffffa9ac1d7810 */ /* 0x000fe20007ffe0ff */
[----:B------:R-:W-:Y:S01]  /*6d40*/  FMUL.FTZ R38, R38, UR6 ;  /* 0x0000000626267c20 */ /* 0x000fe20008410000 */
[----:B------:R-:W-:Y:S01]  /*6d50*/  FSEL R11, R225, -INF , !P1 ;  /* 0xff800000e10b7808 */ /* 0x000fe20004800000 */
[----:B------:R-:W-:Y:S01]  /*6d60*/  FMUL.FTZ R39, R39, UR6 ;  /* 0x0000000627277c20 */ /* 0x000fe20008410000 */
[----:B------:R-:W-:Y:S01]  /*6d70*/  FSEL R7, R233, -INF , !P2 ;  /* 0xff800000e9077808 */ /* 0x000fe20005000000 */
[----:B------:R-:W5:Y:S01]  /*6d80*/  MUFU.TANH R25, R25 ;  /* 0x0000001900197308 */ /* 0x000f620000002400 */
[-C--:B------:R-:W-:Y:S01]  /*6d90*/  ISETP.GE.AND P1, PT, R49, R222.reuse, PT ;  /* 0x000000de3100720c */ /* 0x080fe20003f26270 */
[----:B------:R-:W-:Y:S01]  /*6da0*/  FMUL.FTZ R12, R50, UR6 ;  /* 0x00000006320c7c20 */ /* 0x000fe20008410000 */
[-C--:B------:R-:W-:Y:S01]  /*6db0*/  ISETP.GE.AND P2, PT, R61, R222.reuse, PT ;  /* 0x000000de3d00720c */ /* 0x080fe20003f46270 */
[----:B------:R-:W-:Y:S01]  /*6dc0*/  FMUL.FTZ R46, R46, UR6 ;  /* 0x000000062e2e7c20 */ /* 0x000fe20008410000 */
[C---:B------:R-:W-:Y:S01]  /*6dd0*/  IADD3 R59, PT, PT, R172.reuse, -0x67, RZ ;  /* 0xffffff99ac3b7810 */ /* 0x040fe20007ffe0ff */
[----:B------:R-:W-:Y:S01]  /*6de0*/  FMUL.FTZ R47, R47, UR6 ;  /* 0x000000062f2f7c20 */ /* 0x000fe20008410000 */
[----:B------:R-:W-:Y:S01]  /*6df0*/  IADD3 R173, PT, PT, R172, -0x5f, RZ ;  /* 0xffffffa1acad7810 */ /* 0x000fe20007ffe0ff */
[----:B------:R-:W5:Y:S01]  /*6e00*/  MUFU.TANH R171, R52 ;  /* 0x0000003400ab7308 */ /* 0x000f620000002400 */
[----:B------:R-:W-:Y:S01]  /*6e10*/  FSEL R149, R149, -INF , !P3 ;  /* 0xff80000095957808 */ /* 0x000fe20005800000 */
[----:B------:R-:W-:Y:S01]  /*6e20*/  FMUL.FTZ R34, R34, UR6 ;  /* 0x0000000622227c20 */ /* 0x000fe20008410000 */
[----:B------:R-:W-:Y:S01]  /*6e30*/  ISETP.GE.AND P3, PT, R29, R222, PT ;  /* 0x000000de1d00720c */ /* 0x000fe20003f66270 */
[----:B------:R-:W-:Y:S01]  /*6e40*/  FMUL.FTZ R35, R35, UR6 ;  /* 0x0000000623237c20 */ /* 0x000fe20008410000 */
[----:B------:R-:W-:-:S02]  /*6e50*/  IADD3 R19, PT, PT, R172, -0x48, RZ ;  /* 0xffffffb8ac137810 */ /* 0x000fc40007ffe0ff */
[----:B------:R-:W-:Y:S01]  /*6e60*/  FSEL R181, R160, -INF , !P1 ;  /* 0xff800000a0b57808 */ /* 0x000fe20004800000 */
[----:B------:R-:W5:Y:S01]  /*6e70*/  MUFU.TANH R16, R16 ;  /* 0x0000001000107308 */ /* 0x000f620000002400 */
[----:B------:R-:W-:Y:S02]  /*6e80*/  FSEL R167, R167, -INF , !P2 ;  /* 0xff800000a7a77808 */ /* 0x000fe40005000000 */
[-C--:B------:R-:W-:Y:S02]  /*6e90*/  ISETP.GE.AND P1, PT, R59, R222.reuse, PT ;  /* 0x000000de3b00720c */ /* 0x080fe40003f26270 */
[----:B------:R-:W-:Y:S02]  /*6ea0*/  ISETP.GE.AND P2, PT, R173, R222, PT ;  /* 0x000000dead00720c */ /* 0x000fe40003f46270 */
[C---:B------:R-:W-:Y:S01]  /*6eb0*/  IADD3 R31, PT, PT, R172.reuse, -0x58, RZ ;  /* 0xffffffa8ac1f7810 */ /* 0x040fe20007ffe0ff */
[----:B------:R-:W5:Y:S01]  /*6ec0*/  MUFU.TANH R18, R18 ;  /* 0x0000001200127308 */ /* 0x000f620000002400 */
[----:B------:R-:W-:-:S02]  /*6ed0*/  IADD3 R23, PT, PT, R172, -0x50, RZ ;  /* 0xffffffb0ac177810 */ /* 0x000fc40007ffe0ff */
[----:B--2---:R-:W-:Y:S02]  /*6ee0*/  FSEL R65, R65, -INF , !P3 ;  /* 0xff80000041417808 */ /* 0x004fe40005800000 */
[----:B------:R-:W-:Y:S02]  /*6ef0*/  FSEL R228, R228, -INF , !P4 ;  /* 0xff800000e4e47808 */ /* 0x000fe40006000000 */
[----:B------:R-:W-:Y:S01]  /*6f00*/  ISETP.GE.AND P3, PT, R19, R222, PT ;  /* 0x000000de1300720c */ /* 0x000fe20003f66270 */
[----:B------:R-:W-:Y:S01]  /*6f10*/  MUFU.TANH R20, R20 ;  /* 0x0000001400147308 */ /* 0x000fe20000002400 */
[----:B------:R-:W-:Y:S02]  /*6f20*/  ISETP.GE.AND P4, PT, R51, R2, PT ;  /* 0x000000023300720c */ /* 0x000fe40003f86270 */
[----:B------:R-:W-:Y:S02]  /*6f30*/  FSEL R163, R163, -INF , !P1 ;  /* 0xff800000a3a37808 */ /* 0x000fe40004800000 */
[----:B------:R-:W-:-:S02]  /*6f40*/  FSEL R147, R147, -INF , !P2 ;  /* 0xff80000093937808 */ /* 0x000fc40005000000 */
[-C--:B------:R-:W-:Y:S01]  /*6f50*/  ISETP.GE.AND P1, PT, R31, R222.reuse, PT ;  /* 0x000000de1f00720c */ /* 0x080fe20003f26270 */
[----:B------:R-:W-:Y:S01]  /*6f60*/  MUFU.TANH R60, R42 ;  /* 0x0000002a003c7308 */ /* 0x000fe20000002400 */
[----:B------:R-:W-:Y:S02]  /*6f70*/  ISETP.GE.AND P2, PT, R23, R222, PT ;  /* 0x000000de1700720c */ /* 0x000fe40003f46270 */
[C---:B------:R-:W-:Y:S02]  /*6f80*/  IADD3 R21, PT, PT, R172.reuse, -0x4f, RZ ;  /* 0xffffffb1ac157810 */ /* 0x040fe40007ffe0ff */
[----:B------:R-:W-:Y:S02]  /*6f90*/  IADD3 R17, PT, PT, R172, -0x47, RZ ;  /* 0xffffffb9ac117810 */ /* 0x000fe40007ffe0ff */
[----:B-1----:R-:W-:Y:S01]  /*6fa0*/  FSEL R26, R26, -INF , !P3 ;  /* 0xff8000001a1a7808 */ /* 0x002fe20005800000 */
[----:B------:R-:W-:Y:S01]  /*6fb0*/  MUFU.TANH R58, R43 ;  /* 0x0000002b003a7308 */ /* 0x000fe20000002400 */
[----:B------:R-:W-:-:S02]  /*6fc0*/  FSEL R166, R166, -INF , !P4 ;  /* 0xff800000a6a67808 */ /* 0x000fc40006000000 */
[----:B------:R-:W-:Y:S02]  /*6fd0*/  ISETP.GE.AND P3, PT, R67, R216, PT ;  /* 0x000000d84300720c */ /* 0x000fe40003f66270 */
[----:B------:R-:W-:Y:S02]  /*6fe0*/  ISETP.GE.AND P4, PT, R63, R2, PT ;  /* 0x000000023f00720c */ /* 0x000fe40003f86270 */
[----:B---3--:R-:W-:Y:S01]  /*6ff0*/  FSEL R145, R145, -INF , !P1 ;  /* 0xff80000091917808 */ /* 0x008fe20004800000 */
[----:B------:R-:W-:Y:S01]  /*7000*/  MUFU.TANH R54, R38 ;  /* 0x0000002600367308 */ /* 0x000fe20000002400 */
[----:B----4-:R-:W-:Y:S02]  /*7010*/  FSEL R24, R24, -INF , !P2 ;  /* 0xff80000018187808 */ /* 0x010fe40005000000 */
[-C--:B------:R-:W-:Y:S02]  /*7020*/  ISETP.GE.AND P1, PT, R21, R222.reuse, PT ;  /* 0x000000de1500720c */ /* 0x080fe40003f26270 */
[----:B------:R-:W-:-:S02]  /*7030*/  ISETP.GE.AND P2, PT, R17, R222, PT ;  /* 0x000000de1100720c */ /* 0x000fc40003f46270 */
[----:B------:R-:W-:Y:S01]  /*7040*/  FSEL R175, R168, -INF , !P3 ;  /* 0xff800000a8af7808 */ /* 0x000fe20005800000 */
[----:B------:R-:W-:Y:S01]  /*7050*/  MUFU.TANH R53, R39 ;  /* 0x0000002700357308 */ /* 0x000fe20000002400 */
[----:B------:R-:W-:Y:S02]  /*7060*/  FSEL R146, R151, -INF , !P4 ;  /* 0xff80000097927808 */ /* 0x000fe40006000000 */
[-C--:B------:R-:W-:Y:S02]  /*7070*/  ISETP.GE.AND P3, PT, R49, R216.reuse, PT ;  /* 0x000000d83100720c */ /* 0x080fe40003f66270 */
[----:B------:R-:W-:Y:S02]  /*7080*/  ISETP.GE.AND P4, PT, R59, R216, PT ;  /* 0x000000d83b00720c */ /* 0x000fe40003f86270 */
[----:B-----5:R-:W-:Y:S01]  /*7090*/  FSEL R27, R27, -INF , !P1 ;  /* 0xff8000001b1b7808 */ /* 0x020fe20004800000 */
[----:B------:R-:W-:Y:S01]  /*70a0*/  MUFU.TANH R12, R12 ;  /* 0x0000000c000c7308 */ /* 0x000fe20000002400 */
[----:B------:R-:W-:-:S02]  /*70b0*/  FSEL R25, R25, -INF , !P2 ;  /* 0xff80000019197808 */ /* 0x000fc40005000000 */
[C---:B------:R-:W-:Y:S02]  /*70c0*/  ISETP.GE.AND P1, PT, R67.reuse, R217, PT ;  /* 0x000000d94300720c */ /* 0x040fe40003f26270 */
[----:B------:R-:W-:Y:S02]  /*70d0*/  ISETP.GE.AND P2, PT, R67, R2, PT ;  /* 0x000000024300720c */ /* 0x000fe40003f46270 */
[----:B------:R-:W-:Y:S01]  /*70e0*/  FSEL R233, R164, -INF , !P0 ;  /* 0xff800000a4e97808 */ /* 0x000fe20004000000 */
[----:B------:R-:W-:Y:S01]  /*70f0*/  MUFU.TANH R14, R14 ;  /* 0x0000000e000e7308 */ /* 0x000fe20000002400 */
[----:B------:R-:W-:Y:S02]  /*7100*/  FSEL R33, R165, -INF , !P5 ;  /* 0xff800000a5217808 */ /* 0x000fe40006800000 */
[----:B------:R-:W-:Y:S02]  /*7110*/  FSEL R229, R148, -INF , !P3 ;  /* 0xff80000094e57808 */ /* 0x000fe40005800000 */
[----:B------:R-:W-:-:S02]  /*7120*/  FSEL R67, R5, -INF , !P4 ;  /* 0xff80000005437808 */ /* 0x000fc40006000000 */
[C---:B------:R-:W-:Y:S01]  /*7130*/  ISETP.GE.AND P0, PT, R51.reuse, R217, PT ;  /* 0x000000d93300720c */ /* 0x040fe20003f06270 */
[----:B------:R-:W-:Y:S01]  /*7140*/  MUFU.TANH R46, R46 ;  /* 0x0000002e002e7308 */ /* 0x000fe20000002400 */
[-C--:B------:R-:W-:Y:S02]  /*7150*/  ISETP.GE.AND P5, PT, R51, R216.reuse, PT ;  /* 0x000000d83300720c */ /* 0x080fe40003fa6270 */
[-C--:B------:R-:W-:Y:S02]  /*7160*/  ISETP.GE.AND P3, PT, R61, R216.reuse, PT ;  /* 0x000000d83d00720c */ /* 0x080fe40003f66270 */
[----:B------:R-:W-:Y:S02]  /*7170*/  ISETP.GE.AND P4, PT, R57, R216, PT ;  /* 0x000000d83900720c */ /* 0x000fe40003f86270 */
[----:B------:R-:W-:Y:S01]  /*7180*/  FSEL R51, R230, -INF , !P1 ;  /* 0xff800000e6337808 */ /* 0x000fe20004800000 */
        /* <DEDUP_REMOVED lines=11> */
[----:B------:R-:W-:Y:S02]  /*7240*/  ISETP.GE.AND P5, PT, R63, R216, PT ;  /* 0x000000d83f00720c */ /* 0x000fe40003fa6270 */
[----:B------:R-:W-:Y:S02]  /*7250*/  ISETP.GE.AND P3, PT, R59, R2, PT ;  /* 0x000000023b00720c */ /* 0x000fe40003f66270 */
[----:B------:R-:W-:Y:S02]  /*7260*/  ISETP.GE.AND P4, PT, R173, R216, PT ;  /* 0x000000d8ad00720c */ /* 0x000fe40003f86270 */
[----:B------:R-:W-:Y:S01]  /*7270*/  FSEL R165, R152, -INF , !P1 ;  /* 0xff80000098a57808 */ /* 0x000fe20004800000 */
[----:B------:R-:W1:Y:S01]  /*7280*/  MUFU.TANH R63, R40 ;  /* 0x00000028003f7308 */ /* 0x000e620000002400 */
[----:B------:R-:W-:-:S02]  /*7290*/  FSEL R66, R150, -INF , !P2 ;  /* 0xff80000096427808 */ /* 0x000fc40005000000 */
[----:B------:R-:W-:Y:S02]  /*72a0*/  FSEL R132, R6, -INF , !P3 ;  /* 0xff80000006847808 */ /* 0x000fe40005800000 */
[----:B------:R-:W-:Y:S02]  /*72b0*/  FSEL R179, R179, -INF , !P4 ;  /* 0xff800000b3b37808 */ /* 0x000fe40006000000 */
[C---:B------:R-:W-:Y:S02]  /*72c0*/  ISETP.GE.AND P1, PT, R61.reuse, R217, PT ;  /* 0x000000d93d00720c */ /* 0x040fe40003f26270 */
[-C--:B------:R-:W-:Y:S02]  /*72d0*/  ISETP.GE.AND P2, PT, R61, R2.reuse, PT ;  /* 0x000000023d00720c */ /* 0x080fe40003f46270 */
[----:B------:R-:W-:Y:S01]  /*72e0*/  ISETP.GE.AND P3, PT, R57, R2, PT ;  /* 0x000000023900720c */ /* 0x000fe20003f66270 */
[----:B------:R-:W2:Y:S01]  /*72f0*/  MUFU.TANH R61, R41 ;  /* 0x00000029003d7308 */ /* 0x000ea20000002400 */
[----:B------:R-:W-:-:S02]  /*7300*/  ISETP.GE.AND P4, PT, R31, R216, PT ;  /* 0x000000d81f00720c */ /* 0x000fc40003f86270 */
[----:B------:R-:W-:Y:S02]  /*7310*/  FSEL R231, R154, -INF , !P5 ;  /* 0xff8000009ae77808 */ /* 0x000fe40006800000 */
[----:B------:R-:W-:Y:S02]  /*7320*/  FSEL R154, R10, -INF , !P3 ;  /* 0xff8000000a9a7808 */ /* 0x000fe40005800000 */
[----:B------:R-:W-:Y:S02]  /*7330*/  FSEL R171, R171, -INF , !P4 ;  /* 0xff800000abab7808 */ /* 0x000fe40006000000 */
[----:B------:R-:W-:Y:S02]  /*7340*/  ISETP.GE.AND P5, PT, R59, R217, PT ;  /* 0x000000d93b00720c */ /* 0x000fe40003fa6270 */
[----:B------:R-:W-:Y:S01]  /*7350*/  ISETP.GE.AND P3, PT, R173, R2, PT ;  /* 0x00000002ad00720c */ /* 0x000fe20003f66270 */
[----:B------:R-:W3:Y:S01]  /*7360*/  MUFU.TANH R59, R36 ;  /* 0x00000024003b7308 */ /* 0x000ee20000002400 */
[----:B------:R-:W-:-:S02]  /*7370*/  ISETP.GE.AND P4, PT, R29, R216, PT ;  /* 0x000000d81d00720c */ /* 0x000fc40003f86270 */
[----:B------:R-:W-:Y:S02]  /*7380*/  FSEL R144, R144, -INF , !P2 ;  /* 0xff80000090907808 */ /* 0x000fe40005000000 */
[----:B------:R-:W-:Y:S02]  /*7390*/  FSEL R156, R156, -INF , !P3 ;  /* 0xff8000009c9c7808 */ /* 0x000fe40005800000 */
[----:B------:R-:W-:Y:S02]  /*73a0*/  FSEL R169, R16, -INF , !P4 ;  /* 0xff80000010a97808 */ /* 0x000fe40006000000 */
[----:B------:R-:W-:Y:S02]  /*73b0*/  ISETP.GE.AND P2, PT, R57, R217, PT ;  /* 0x000000d93900720c */ /* 0x000fe40003f46270 */
[----:B------:R-:W-:Y:S01]  /*73c0*/  ISETP.GE.AND P3, PT, R31, R2, PT ;  /* 0x000000021f00720c */ /* 0x000fe20003f66270 */
[----:B------:R-:W4:Y:S01]  /*73d0*/  MUFU.TANH R57, R37 ;  /* 0x0000002500397308 */ /* 0x000f220000002400 */
[----:B------:R-:W-:-:S02]  /*73e0*/  ISETP.GE.AND P4, PT, R23, R216, PT ;  /* 0x000000d81700720c */ /* 0x000fc40003f86270 */
[----:B------:R-:W-:Y:S02]  /*73f0*/  FMNMX3.FTZ R5, R133, R8, R228, !PT ;  /* 0x0000000885057276 */ /* 0x000fe400078100e4 */
[----:B------:R-:W-:Y:S02]  /*7400*/  FSEL R152, R18, -INF , !P3 ;  /* 0xff80000012987808 */ /* 0x000fe40005800000 */
[----:B-1----:R-:W-:Y:S02]  /*7410*/  FSEL R63, R63, -INF , !P4 ;  /* 0xff8000003f3f7808 */ /* 0x002fe40006000000 */
[----:B------:R-:W-:Y:S02]  /*7420*/  FMNMX3.FTZ R10, R136, R13, R11, !PT ;  /* 0x0000000d880a7276 */ /* 0x000fe4000781000b */
[----:B------:R-:W-:Y:S02]  /*7430*/  FMNMX3.FTZ R5, R5, R170, R166, !PT ;  /* 0x000000aa05057276 */ /* 0x000fe400078100a6 */
[----:B------:R-:W-:-:S02]  /*7440*/  ISETP.GE.AND P3, PT, R29, R2, PT ;  /* 0x000000021d00720c */ /* 0x000fc40003f66270 */
[----:B------:R-:W-:Y:S02]  /*7450*/  ISETP.GE.AND P4, PT, R21, R216, PT ;  /* 0x000000d81500720c */ /* 0x000fe40003f86270 */
[----:B------:R-:W-:Y:S02]  /*7460*/  FMNMX3.FTZ R10, R10, R9, R7, !PT ;  /* 0x000000090a0a7276 */ /* 0x000fe40007810007 */
[----:B------:R-:W-:Y:S02]  /*7470*/  FMNMX3.FTZ R5, R5, R66, R146, !PT ;  /* 0x0000004205057276 */ /* 0x000fe40007810092 */
[----:B------:R-:W-:Y:S02]  /*7480*/  FSEL R150, R20, -INF , !P3 ;  /* 0xff80000014967808 */ /* 0x000fe40005800000 */
[----:B--2---:R-:W-:Y:S02]  /*7490*/  FSEL R61, R61, -INF , !P4 ;  /* 0xff8000003d3d7808 */ /* 0x004fe40006000000 */
[----:B------:R-:W-:-:S02]  /*74a0*/  ISETP.GE.AND P3, PT, R23, R2, PT ;  /* 0x000000021700720c */ /* 0x000fc40003f66270 */
[----:B------:R-:W-:Y:S02]  /*74b0*/  ISETP.GE.AND P4, PT, R19, R216, PT ;  /* 0x000000d81300720c */ /* 0x000fe40003f86270 */
[----:B------:R-:W-:Y:S02]  /*74c0*/  FMNMX3.FTZ R6, R134, R15, R33, !PT ;  /* 0x0000000f86067276 */ /* 0x000fe40007810021 */
[----:B------:R-:W-:Y:S02]  /*74d0*/  FMNMX3.FTZ R10, R10, R181, R161, !PT ;  /* 0x000000b50a0a7276 */ /* 0x000fe400078100a1 */
[----:B------:R-:W-:Y:S02]  /*74e0*/  FMNMX3.FTZ R5, R5, R144, R132, !PT ;  /* 0x0000009005057276 */ /* 0x000fe40007810084 */
[----:B------:R-:W-:Y:S02]  /*74f0*/  FSEL R60, R60, -INF , !P3 ;  /* 0xff8000003c3c7808 */ /* 0x000fe40005800000 */
[----:B---3--:R-:W-:-:S02]  /*7500*/  FSEL R59, R59, -INF , !P4 ;  /* 0xff8000003b3b7808 */ /* 0x008fc40006000000 */
[----:B------:R-:W-:Y:S02]  /*7510*/  ISETP.GE.AND P3, PT, R21, R2, PT ;  /* 0x000000021500720c */ /* 0x000fe40003f66270 */
[----:B------:R-:W-:Y:S02]  /*7520*/  ISETP.GE.AND P4, PT, R17, R216, PT ;  /* 0x000000d81100720c */ /* 0x000fe40003f86270 */
[----:B------:R-:W-:Y:S02]  /*7530*/  FMNMX3.FTZ R6, R6, R175, R237, !PT ;  /* 0x000000af06067276 */ /* 0x000fe400078100ed */
[----:B------:R-:W-:Y:S02]  /*7540*/  FMNMX3.FTZ R10, R10, R167, R163, !PT ;  /* 0x000000a70a0a7276 */ /* 0x000fe400078100a3 */
[----:B------:R-:W-:Y:S02]  /*7550*/  FMNMX3.FTZ R5, R5, R154, R156, !PT ;  /* 0x0000009a05057276 */ /* 0x000fe4000781009c */
[----:B------:R-:W-:-:S02]  /*7560*/  FSEL R58, R58, -INF , !P3 ;  /* 0xff8000003a3a7808 */ /* 0x000fc40005800000 */
[----:B----4-:R-:W-:Y:S02]  /*7570*/  FSEL R57, R57, -INF , !P4 ;  /* 0xff80000039397808 */ /* 0x010fe40006000000 */
[-C--:B------:R-:W-:Y:S02]  /*7580*/  ISETP.GE.AND P3, PT, R19, R2.reuse, PT ;  /* 0x000000021300720c */ /* 0x080fe40003f66270 */
[----:B------:R-:W-:Y:S02]  /*7590*/  FMNMX3.FTZ R6, R6, R229, R231, !PT ;  /* 0x000000e506067276 */ /* 0x000fe400078100e7 */
[----:B------:R-:W-:Y:S02]  /*75a0*/  FMNMX3.FTZ R10, R10, R149, R147, !PT ;  /* 0x000000950a0a7276 */ /* 0x000fe40007810093 */
[----:B------:R-:W-:Y:S02]  /*75b0*/  ISETP.GE.AND P4, PT, R17, R2, PT ;  /* 0x000000021100720c */ /* 0x000fe40003f86270 */
[----:B------:R-:W-:-:S02]  /*75c0*/  FMNMX3.FTZ R5, R5, R152, R150, !PT ;  /* 0x0000009805057276 */ /* 0x000fc40007810096 */
[----:B------:R-:W-:Y:S02]  /*75d0*/  FMNMX3.FTZ R6, R6, R155, R67, !PT ;  /* 0x0000009b06067276 */ /* 0x000fe40007810043 */
[----:B------:R-:W-:Y:S02]  /*75e0*/  FMNMX3.FTZ R39, R10, R145, R65, !PT ;  /* 0x000000910a277276 */ /* 0x000fe40007810041 */
[----:B------:R-:W-:Y:S02]  /*75f0*/  FSEL R54, R54, -INF , !P3 ;  /* 0xff80000036367808 */ /* 0x000fe40005800000 */
[----:B------:R-:W-:Y:S02]  /*7600*/  FSEL R53, R53, -INF , !P4 ;  /* 0xff80000035357808 */ /* 0x000fe40006000000 */
        /* <DEDUP_REMOVED lines=8> */
[----:B------:R-:W1:Y:S01]  /*7690*/  SHFL.BFLY PT, R4, R5, 0x2, 0x1f ;  /* 0x0c401f0005047f89 */ /* 0x000e6200000e0000 */
[----:B------:R-:W-:Y:S02]  /*76a0*/  FSEL R227, R153, -INF , !P0 ;  /* 0xff80000099e37808 */ /* 0x000fe40004000000 */
[----:B------:R-:W-:Y:S01]  /*76b0*/  FMNMX3.FTZ R16, R16, R51, R49, !PT ;  /* 0x0000003310107276 */ /* 0x000fe20007810031 */
[----:B------:R-:W2:Y:S01]  /*76c0*/  SHFL.BFLY PT, R10, R39, 0x2, 0x1f ;  /* 0x0c401f00270a7f89 */ /* 0x000ea200000e0000 */
[----:B------:R-:W-:Y:S02]  /*76d0*/  FMNMX3.FTZ R6, R6, R63, R61, !PT ;  /* 0x0000003f06067276 */ /* 0x000fe4000781003d */
[----:B------:R-:W-:Y:S02]  /*76e0*/  ISETP.GE.AND P4, PT, R173, R217, PT ;  /* 0x000000d9ad00720c */ /* 0x000fe40003f86270 */
[----:B------:R-:W-:Y:S02]  /*76f0*/  FSEL R183, R183, -INF , !P5 ;  /* 0xff800000b7b77808 */ /* 0x000fe40006800000 */
[----:B------:R-:W-:-:S02]  /*7700*/  FMNMX3.FTZ R16, R16, R165, R227, !PT ;  /* 0x000000a510107276 */ /* 0x000fc400078100e3 */
[----:B------:R-:W-:Y:S02]  /*7710*/  FMNMX3.FTZ R37, R6, R59, R57, !PT ;  /* 0x0000003b06257276 */ /* 0x000fe40007810039 */
[-C--:B------:R-:W-:Y:S02]  /*7720*/  ISETP.GE.AND P3, PT, R31, R217.reuse, PT ;  /* 0x000000d91f00720c */ /* 0x080fe40003f66270 */
[----:B------:R-:W-:Y:S01]  /*7730*/  ISETP.GE.AND P0, PT, R29, R217, PT ;  /* 0x000000d91d00720c */ /* 0x000fe20003f06270 */
[----:B------:R-:W3:Y:S01]  /*7740*/  SHFL.BFLY PT, R6, R37, 0x2, 0x1f ;  /* 0x0c401f0025067f89 */ /* 0x000ee200000e0000 */
[----:B------:R-:W-:Y:S02]  /*7750*/  FSEL R159, R159, -INF , !P2 ;  /* 0xff8000009f9f7808 */ /* 0x000fe40005000000 */
[----:B------:R-:W-:Y:S02]  /*7760*/  FSEL R157, R157, -INF , !P4 ;  /* 0xff8000009d9d7808 */ /* 0x000fe40006000000 */
[----:B------:R-:W-:-:S02]  /*7770*/  FMNMX3.FTZ R16, R16, R225, R183, !PT ;  /* 0x000000e110107276 */ /* 0x000fc400078100b7 */
[----:B------:R-:W-:Y:S02]  /*7780*/  FSEL R153, R12, -INF , !P3 ;  /* 0xff8000000c997808 */ /* 0x000fe40005800000 */
[-C--:B------:R-:W-:Y:S02]  /*7790*/  ISETP.GE.AND P1, PT, R23, R217.reuse, PT ;  /* 0x000000d91700720c */ /* 0x080fe40003f26270 */
[----:B------:R-:W-:Y:S02]  /*77a0*/  ISETP.GE.AND P5, PT, R21, R217, PT ;  /* 0x000000d91500720c */ /* 0x000fe40003fa6270 */
[----:B------:R-:W-:Y:S02]  /*77b0*/  FSEL R151, R14, -INF , !P0 ;  /* 0xff8000000e977808 */ /* 0x000fe40004000000 */
[----:B------:R-:W-:Y:S02]  /*77c0*/  FMNMX3.FTZ R12, R16, R159, R157, !PT ;  /* 0x0000009f100c7276 */ /* 0x000fe4000781009d */
[----:B------:R-:W-:-:S02]  /*77d0*/  ISETP.GE.AND P2, PT, R19, R217, PT ;  /* 0x000000d91300720c */ /* 0x000fc40003f46270 */
[----:B------:R-:W-:Y:S02]  /*77e0*/  ISETP.GE.AND P4, PT, R17, R217, PT ;  /* 0x000000d91100720c */ /* 0x000fe40003f86270 */
[----:B------:R-:W-:Y:S02]  /*77f0*/  FSEL R46, R46, -INF , !P1 ;  /* 0xff8000002e2e7808 */ /* 0x000fe40004800000 */
[----:B------:R-:W-:Y:S02]  /*7800*/  FSEL R45, R45, -INF , !P5 ;  /* 0xff8000002d2d7808 */ /* 0x000fe40006800000 */
[----:B------:R-:W-:Y:S02]  /*7810*/  FMNMX3.FTZ R12, R12, R153, R151, !PT ;  /* 0x000000990c0c7276 */ /* 0x000fe40007810097 */
[----:B------:R-:W-:Y:S02]  /*7820*/  FSEL R44, R44, -INF , !P2 ;  /* 0xff8000002c2c7808 */ /* 0x000fe40005000000 */
[----:B------:R-:W-:-:S02]  /*7830*/  FSEL R43, R43, -INF , !P4 ;  /* 0xff8000002b2b7808 */ /* 0x000fc40006000000 */
[----:B------:R-:W-:Y:S02]  /*7840*/  FMNMX3.FTZ R12, R12, R46, R45, !PT ;  /* 0x0000002e0c0c7276 */ /* 0x000fe4000781002d */
[----:B-1----:R-:W-:Y:S02]  /*7850*/  FMNMX.FTZ R4, R5, R4, !PT ;  /* 0x0000000405047209 */ /* 0x002fe40007810000 */
[----:B------:R-:W-:Y:S02]  /*7860*/  FMNMX3.FTZ R12, R12, R44, R43, !PT ;  /* 0x0000002c0c0c7276 */ /* 0x000fe4000781002b */
[----:B--2---:R-:W-:Y:S01]  /*7870*/  FMNMX.FTZ R10, R39, R10, !PT ;  /* 0x0000000a270a7209 */ /* 0x004fe20007810000 */
[----:B------:R-:W1:Y:S01]  /*7880*/  SHFL.BFLY PT, R173, R4, 0x1, 0x1f ;  /* 0x0c201f0004ad7f89 */ /* 0x000e6200000e0000 */
[----:B---3--:R-:W-:-:S03]  /*7890*/  FMNMX.FTZ R6, R37, R6, !PT ;  /* 0x0000000625067209 */ /* 0x008fc60007810000 */
[----:B------:R-:W2:Y:S04]  /*78a0*/  SHFL.BFLY PT, R5, R12, 0x2, 0x1f ;  /* 0x0c401f000c057f89 */ /* 0x000ea800000e0000 */
[----:B------:R-:W3:Y:S04]  /*78b0*/  SHFL.BFLY PT, R19, R10, 0x1, 0x1f ;  /* 0x0c201f000a137f89 */ /* 0x000ee800000e0000 */
[----:B------:R-:W4:Y:S01]  /*78c0*/  SHFL.BFLY PT, R17, R6, 0x1, 0x1f ;  /* 0x0c201f0006117f89 */ /* 0x000f2200000e0000 */
[----:B-1----:R-:W-:Y:S02]  /*78d0*/  FMNMX.FTZ R173, R4, R173, !PT ;  /* 0x000000ad04ad7209 */ /* 0x002fe40007810000 */
[----:B--2---:R-:W-:-:S03]  /*78e0*/  FMNMX.FTZ R4, R12, R5, !PT ;  /* 0x000000050c047209 */ /* 0x004fc60007810000 */
[C---:B------:R-:W-:Y:S01]  /*78f0*/  FMUL.FTZ R55, R173.reuse, UR4 ;  /* 0x00000004ad377c20 */ /* 0x040fe20008410000 */
[----:B------:R-:W-:Y:S02]  /*7900*/  FSETP.NEU.FTZ.AND P0, PT, R173, -INF , PT ;  /* 0xff800000ad00780b */ /* 0x000fe40003f1d000 */
[----:B---3--:R-:W-:Y:S01]  /*7910*/  FMNMX.FTZ R176, R10, R19, !PT ;  /* 0x000000130ab07209 */ /* 0x008fe20007810000 */
[----:B------:R-:W1:Y:S01]  /*7920*/  SHFL.BFLY PT, R5, R4, 0x1, 0x1f ;  /* 0x0c201f0004057f89 */ /* 0x000e6200000e0000 */
[----:B------:R-:W-:Y:S02]  /*7930*/  FSEL R55, R55, RZ, P0 ;  /* 0x000000ff37377208 */ /* 0x000fe40000000000 */
[C---:B------:R-:W-:Y:S01]  /*7940*/  FSETP.NEU.FTZ.AND P2, PT, R176.reuse, -INF , PT ;  /* 0xff800000b000780b */ /* 0x040fe20003f5d000 */
[----:B------:R-:W-:Y:S01]  /*7950*/  FMUL.FTZ R42, R176, UR4 ;  /* 0x00000004b02a7c20 */ /* 0x000fe20008410000 */
[----:B----4-:R-:W-:Y:S01]  /*7960*/  FMNMX.FTZ R174, R6, R17, !PT ;  /* 0x0000001106ae7209 */ /* 0x010fe20007810000 */
[--C-:B------:R-:W-:Y:S01]  /*7970*/  FFMA.FTZ R30, R8, UR4, -R55.reuse ;  /* 0x00000004081e7c23 */ /* 0x100fe20008010837 */
[----:B------:R-:W-:Y:S01]  /*7980*/  FSEL R6, R173, RZ, P0 ;  /* 0x000000ffad067208 */ /* 0x000fe20000000000 */
[----:B------:R-:W2:Y:S01]  /*7990*/  LDSM.16.MT88.4 R16, [R188+0x6000] ;  /* 0x00600000bc10783b */ /* 0x000ea20000004200 */
[----:B------:R-:W-:Y:S01]  /*79a0*/  FSEL R42, R42, RZ, P2 ;  /* 0x000000ff2a2a7208 */ /* 0x000fe20001000000 */
[C---:B------:R-:W-:Y:S01]  /*79b0*/  FMUL.FTZ R62, R174.reuse, UR4 ;  /* 0x00000004ae3e7c20 */ /* 0x040fe20008410000 */
[----:B------:R-:W-:Y:S01]  /*79c0*/  FSETP.NEU.FTZ.AND P1, PT, R174, -INF , PT ;  /* 0xff800000ae00780b */ /* 0x000fe20003f3d000 */
[----:B------:R-:W-:Y:S01]  /*79d0*/  FADD.FTZ R6, R133, -R6 ;  /* 0x8000000685067221 */ /* 0x000fe20000010000 */
[----:B------:R-:W-:Y:S01]  /*79e0*/  FFMA.FTZ R28, R228, UR4, -R55 ;  /* 0x00000004e41c7c23 */ /* 0x000fe20008010837 */
[--C-:B------:R-:W-:Y:S01]  /*79f0*/  FFMA.FTZ R36, R13, UR4, -R42.reuse ;  /* 0x000000040d247c23 */ /* 0x100fe2000801082a */
[----:B------:R-:W-:Y:S01]  /*7a00*/  FSEL R13, R174, RZ, P1 ;  /* 0x000000ffae0d7208 */ /* 0x000fe20000800000 */
[----:B------:R-:W-:Y:S01]  /*7a10*/  FMUL.FTZ R39, R6, UR4 ;  /* 0x0000000406277c20 */ /* 0x000fe20008410000 */
[----:B------:R-:W-:Y:S01]  /*7a20*/  FSEL R62, R62, RZ, P1 ;  /* 0x000000ff3e3e7208 */ /* 0x000fe20000800000 */
[--C-:B------:R-:W-:Y:S01]  /*7a30*/  FFMA.FTZ R37, R11, UR4, -R42.reuse ;  /* 0x000000040b257c23 */ /* 0x100fe2000801082a */
[--C-:B------:R-:W-:Y:S01]  /*7a40*/  FFMA.FTZ R40, R9, UR4, -R42.reuse ;  /* 0x0000000409287c23 */ /* 0x100fe2000801082a */
[----:B------:R-:W-:Y:S01]  /*7a50*/  FADD.FTZ R13, R134, -R13 ;  /* 0x8000000d860d7221 */ /* 0x000fe20000010000 */
[----:B------:R-:W-:Y:S01]  /*7a60*/  FFMA.FTZ R35, R7, UR4, -R42 ;  /* 0x0000000407237c23 */ /* 0x000fe2000801082a */
[--C-:B------:R-:W-:Y:S01]  /*7a70*/  FFMA.FTZ R32, R175, UR4, -R62.reuse ;  /* 0x00000004af207c23 */ /* 0x100fe2000801083e */
[--C-:B------:R-:W-:Y:S01]  /*7a80*/  FFMA.FTZ R34, R15, UR4, -R62.reuse ;  /* 0x000000040f227c23 */ /* 0x100fe2000801083e */
[----:B------:R-:W-:Y:S01]  /*7a90*/  FMUL.FTZ R41, R13, UR4 ;  /* 0x000000040d297c20 */ /* 0x000fe20008410000 */
[----:B-1----:R-:W-:Y:S01]  /*7aa0*/  FMNMX.FTZ R175, R4, R5, !PT ;  /* 0x0000000504af7209 */ /* 0x002fe20007810000 */
[----:B------:R-:W1:Y:S01]  /*7ab0*/  LDSM.16.MT88.4 R12, [R184+0x6000] ;  /* 0x00600000b80c783b */ /* 0x000e620000004200 */
[--C-:B------:R-:W-:Y:S01]  /*7ac0*/  FFMA.FTZ R31, R33, UR4, -R62.reuse ;  /* 0x00000004211f7c23 */ /* 0x100fe2000801083e */
[----:B------:R-:W-:Y:S01]  /*7ad0*/  FFMA.FTZ R29, R237, UR4, -R62 ;  /* 0x00000004ed1d7c23 */ /* 0x000fe2000801083e */
[C---:B------:R-:W-:Y:S01]  /*7ae0*/  FSETP.NEU.FTZ.AND P0, PT, R175.reuse, -INF , PT ;  /* 0xff800000af00780b */ /* 0x040fe20003f1d000 */
[----:B------:R-:W3:Y:S01]  /*7af0*/  LDSM.16.MT88.4 R8, [R143+0x6000] ;  /* 0x006000008f08783b */ /* 0x000ee20000004200 */
[C---:B------:R-:W-:Y:S01]  /*7b00*/  FMUL.FTZ R48, R175.reuse, UR4 ;  /* 0x00000004af307c20 */ /* 0x040fe20008410000 */
[--C-:B------:R-:W-:Y:S01]  /*7b10*/  FFMA.FTZ R33, R170, UR4, -R55.reuse ;  /* 0x00000004aa217c23 */ /* 0x100fe20008010837 */
[----:B------:R-:W-:Y:S01]  /*7b20*/  FSEL R56, R175, RZ, P0 ;  /* 0x000000ffaf387208 */ /* 0x000fe20000000000 */
[----:B------:R-:W4:Y:S01]  /*7b30*/  LDSM.16.MT88.4 R4, [R142+0x6000] ;  /* 0x006000008e04783b */ /* 0x000f220000004200 */
[--C-:B------:R-:W-:Y:S01]  /*7b40*/  FFMA.FTZ R38, R166, UR4, -R55.reuse ;  /* 0x00000004a6267c23 */ /* 0x100fe20008010837 */
[----:B------:R-:W-:Y:S01]  /*7b50*/  FSEL R133, R176, RZ, P2 ;  /* 0x000000ffb0857208 */ /* 0x000fe20001000000 */
[----:B------:R-:W-:Y:S01]  /*7b60*/  MUFU.EX2 R34, R34 ;  /* 0x0000002200227308 */ /* 0x000fe20000000800 */
[----:B------:R-:W-:Y:S01]  /*7b70*/  FSEL R48, R48, RZ, P0 ;  /* 0x000000ff30307208 */ /* 0x000fe20000000000 */
[----:B------:R-:W-:Y:S01]  /*7b80*/  FADD.FTZ R56, R135, -R56 ;  /* 0x8000003887387221 */ /* 0x000fe20000010000 */
[----:B------:R-:W-:Y:S01]  /*7b90*/  FFMA.FTZ R135, R66, UR4, -R55 ;  /* 0x0000000442877c23 */ /* 0x000fe20008010837 */
[----:B------:R-:W5:Y:S01]  /*7ba0*/  MUFU.EX2 R31, R31 ;  /* 0x0000001f001f7308 */ /* 0x000f620000000800 */
[----:B------:R-:W-:Y:S01]  /*7bb0*/  FADD.FTZ R52, R136, -R133 ;  /* 0x8000008588347221 */ /* 0x000fe20000010000 */
[--C-:B------:R-:W-:Y:S01]  /*7bc0*/  FFMA.FTZ R47, R235, UR4, -R48.reuse ;  /* 0x00000004eb2f7c23 */ /* 0x100fe20008010830 */
[--C-:B------:R-:W-:Y:S01]  /*7bd0*/  FFMA.FTZ R50, R233, UR4, -R48.reuse ;  /* 0x00000004e9327c23 */ /* 0x100fe20008010830 */
[----:B------:R-:W-:Y:S01]  /*7be0*/  MUFU.EX2 R32, R32 ;  /* 0x0000002000207308 */ /* 0x000fe20000000800 */
[--C-:B------:R-:W-:Y:S01]  /*7bf0*/  FFMA.FTZ R51, R51, UR4, -R48.reuse ;  /* 0x0000000433337c23 */ /* 0x100fe20008010830 */
[----:B------:R-:W-:Y:S01]  /*7c00*/  FMUL.FTZ R56, R56, UR4 ;  /* 0x0000000438387c20 */ /* 0x000fe20008410000 */
[----:B------:R-:W-:Y:S01]  /*7c10*/  FFMA.FTZ R64, R49, UR4, -R48 ;  /* 0x0000000431407c23 */ /* 0x000fe20008010830 */
[----:B------:R-:W2:Y:S01]  /*7c20*/  MUFU.EX2 R29, R29 ;  /* 0x0000001d001d7308 */ /* 0x000ea20000000800 */
[----:B------:R-:W-:Y:S01]  /*7c30*/  FMUL.FTZ R133, R52, UR4 ;  /* 0x0000000434857c20 */ /* 0x000fe20008410000 */
[----:B------:R-:W-:Y:S01]  /*7c40*/  FFMA.FTZ R155, R155, UR4, -R62 ;  /* 0x000000049b9b7c23 */ /* 0x000fe2000801083e */
        /* <DEDUP_REMOVED lines=9> */
[----:B------:R-:W-:Y:S01]  /*7ce0*/  MUFU.EX2 R33, R33 ;  /* 0x0000002100217308 */ /* 0x000fe20000000800 */
[----:B------:R-:W-:Y:S01]  /*7cf0*/  FFMA.FTZ R167, R183, UR4, -R48 ;  /* 0x00000004b7a77c23 */ /* 0x000fe20008010830 */
[----:B--2---:R-:W-:Y:S01]  /*7d00*/  F2FP.F16.F32.PACK_AB R22, R29, R32 ;  /* 0x000000201d16723e */ /* 0x004fe200000000ff */
[----:B------:R-:W-:Y:S01]  /*7d10*/  FFMA.FTZ R181, R181, UR4, -R42 ;  /* 0x00000004b5b57c23 */ /* 0x000fe2000801082a */
[----:B------:R-:W2:Y:S01]  /*7d20*/  MUFU.EX2 R38, R38 ;  /* 0x0000002600267308 */ /* 0x000ea20000000800 */
[--C-:B------:R-:W-:Y:S01]  /*7d30*/  FFMA.FTZ R179, R179, UR4, -R62.reuse ;  /* 0x00000004b3b37c23 */ /* 0x100fe2000801083e */
[--C-:B------:R-:W-:Y:S01]  /*7d40*/  FFMA.FTZ R160, R171, UR4, -R62.reuse ;  /* 0x00000004aba07c23 */ /* 0x100fe2000801083e */
[----:B------:R-:W-:Y:S01]  /*7d50*/  FFMA.FTZ R169, R169, UR4, -R62 ;  /* 0x00000004a9a97c23 */ /* 0x000fe2000801083e */
[----:B------:R-:W1:Y:S01]  /*7d60*/  MUFU.EX2 R41, R41 ;  /* 0x0000002900297308 */ /* 0x000e620000000800 */
        /* <DEDUP_REMOVED lines=8> */
[--C-:B------:R-:W-:Y:S01]  /*7df0*/  FFMA.FTZ R162, R157, UR4, -R48.reuse ;  /* 0x000000049da27c23 */ /* 0x100fe20008010830 */
[----:B--2---:R-:W-:Y:S01]  /*7e00*/  F2FP.F16.F32.PACK_AB R23, R38, R33 ;  /* 0x000000212617723e */ /* 0x004fe200000000ff */
[----:B------:R-:W-:Y:S01]  /*7e10*/  FFMA.FTZ R164, R151, UR4, -R48 ;  /* 0x0000000497a47c23 */ /* 0x000fe20008010830 */
[----:B------:R-:W-:Y:S01]  /*7e20*/  MUFU.EX2 R36, R36 ;  /* 0x0000002400247308 */ /* 0x000fe20000000800 */
[--C-:B------:R-:W-:Y:S01]  /*7e30*/  FFMA.FTZ R151, R54, UR4, -R55.reuse ;  /* 0x0000000436977c23 */ /* 0x100fe20008010837 */
[-C--:B-1----:R-:W-:Y:S01]  /*7e40*/  FMUL.FTZ R124, R124, R41.reuse ;  /* 0x000000297c7c7220 */ /* 0x082fe20000410000 */
[-C--:B------:R-:W-:Y:S01]  /*7e50*/  FMUL.FTZ R125, R125, R41.reuse ;  /* 0x000000297d7d7220 */ /* 0x080fe20000410000 */
[----:B------:R-:W-:Y:S01]  /*7e60*/  MUFU.EX2 R37, R37 ;  /* 0x0000002500257308 */ /* 0x000fe20000000800 */
[----:B------:R-:W-:Y:S01]  /*7e70*/  FMUL.FTZ R120, R120, R41 ;  /* 0x0000002978787220 */ /* 0x000fe20000410000 */
[-C--:B-----5:R-:W-:Y:S01]  /*7e80*/  FMUL.FTZ R126, R126, R39.reuse ;  /* 0x000000277e7e7220 */ /* 0x0a0fe20000410000 */
[----:B------:R-:W-:Y:S01]  /*7e90*/  FMUL.FTZ R127, R127, R39 ;  /* 0x000000277f7f7220 */ /* 0x000fe20000410000 */
[----:B------:R-:W-:Y:S01]  /*7ea0*/  MUFU.EX2 R40, R40 ;  /* 0x0000002800287308 */ /* 0x000fe20000000800 */
[----:B------:R-:W-:Y:S01]  /*7eb0*/  FMUL.FTZ R121, R121, R41 ;  /* 0x0000002979797220 */ /* 0x000fe20000410000 */
[-C--:B------:R-:W-:Y:S01]  /*7ec0*/  FMUL.FTZ R122, R122, R39.reuse ;  /* 0x000000277a7a7220 */ /* 0x080fe20000410000 */
[----:B------:R-:W-:Y:S01]  /*7ed0*/  FMUL.FTZ R123, R123, R39 ;  /* 0x000000277b7b7220 */ /* 0x000fe20000410000 */
[----:B------:R-:W-:Y:S01]  /*7ee0*/  MUFU.EX2 R35, R35 ;  /* 0x0000002300237308 */ /* 0x000fe20000000800 */
[-C--:B------:R-:W-:Y:S01]  /*7ef0*/  FMUL.FTZ R108, R108, R41.reuse ;  /* 0x000000296c6c7220 */ /* 0x080fe20000410000 */
[----:B------:R-:W-:Y:S01]  /*7f00*/  FMUL.FTZ R109, R109, R41 ;  /* 0x000000296d6d7220 */ /* 0x000fe20000410000 */
[-C--:B------:R-:W-:Y:S01]  /*7f10*/  FMUL.FTZ R110, R110, R39.reuse ;  /* 0x000000276e6e7220 */ /* 0x080fe20000410000 */
        /* <DEDUP_REMOVED lines=12> */
[----:B------:R-:W1:Y:S01]  /*7fe0*/  MUFU.EX2 R51, R133 ;  /* 0x0000008500337308 */ /* 0x000e620000000800 */
[-C--:B------:R-:W-:Y:S01]  /*7ff0*/  FMUL.FTZ R88, R88, R41.reuse ;  /* 0x0000002958587220 */ /* 0x080fe20000410000 */
[----:B------:R-:W-:Y:S01]  /*8000*/  FMUL.FTZ R89, R89, R41 ;  /* 0x0000002959597220 */ /* 0x000fe20000410000 */
[-C--:B------:R-:W-:Y:S01]  /*8010*/  FMUL.FTZ R90, R90, R39.reuse ;  /* 0x000000275a5a7220 */ /* 0x080fe20000410000 */
[----:B------:R-:W2:Y:S01]  /*8020*/  MUFU.EX2 R56, R56 ;  /* 0x0000003800387308 */ /* 0x000ea20000000800 */
        /* <DEDUP_REMOVED lines=13> */
[-C--:B--2---:R-:W-:Y:S01]  /*8100*/  FMUL.FTZ R98, R98, R56.reuse ;  /* 0x0000003862627220 */ /* 0x084fe20000410000 */
        /* <DEDUP_REMOVED lines=27> */
[C---:B---3--:R-:W-:Y:S01]  /*82c0*/  HMMA.16816.F32 R92, R20.reuse, R8, R92 ;  /* 0x00000008145c723c */ /* 0x048fe2000000185c */
[-C--:B------:R-:W-:Y:S01]  /*82d0*/  FMUL.FTZ R68, R68, R51.reuse ;  /* 0x0000003344447220 */ /* 0x080fe20000410000 */
[----:B------:R-:W-:Y:S01]  /*82e0*/  FMUL.FTZ R69, R69, R51 ;  /* 0x0000003345457220 */ /* 0x000fe20000410000 */
[-C--:B------:R-:W-:Y:S01]  /*82f0*/  FMUL.FTZ R70, R70, R56.reuse ;  /* 0x0000003846467220 */ /* 0x080fe20000410000 */
[----:B------:R-:W-:Y:S01]  /*8300*/  FMUL.FTZ R71, R71, R56 ;  /* 0x0000003847477220 */ /* 0x000fe20000410000 */
[--C-:B------:R-:W-:Y:S01]  /*8310*/  FFMA.FTZ R64, R229, UR4, -R62.reuse ;  /* 0x00000004e5407c23 */ /* 0x100fe2000801083e */
[----:B------:R-:W-:Y:S01]  /*8320*/  FFMA.FTZ R133, R231, UR4, -R62 ;  /* 0x00000004e7857c23 */ /* 0x000fe2000801083e */
[----:B------:R-:W-:Y:S01]  /*8330*/  MUFU.EX2 R135, R135 ;  /* 0x0000008700877308 */ /* 0x000fe20000000800 */
[C---:B------:R-:W-:Y:S01]  /*8340*/  HMMA.16816.F32 R88, R20.reuse, R10, R88 ;  /* 0x0000000a1458723c */ /* 0x040fe20000001858 */
[----:B------:R-:W-:Y:S01]  /*8350*/  FFMA.FTZ R34, R221, R41, R34 ;  /* 0x00000029dd227223 */ /* 0x000fe20000010022 */
[----:B------:R-:W-:Y:S01]  /*8360*/  FFMA.FTZ R39, R219, R39, R30 ;  /* 0x00000027db277223 */ /* 0x000fe2000001001e */
[----:B------:R-:W-:Y:S01]  /*8370*/  MUFU.EX2 R64, R64 ;  /* 0x0000004000407308 */ /* 0x000fe20000000800 */
[----:B------:R-:W-:Y:S01]  /*8380*/  FFMA.FTZ R54, R53, UR4, -R55 ;  /* 0x0000000435367c23 */ /* 0x000fe20008010837 */
[----:B------:R-:W-:Y:S01]  /*8390*/  FADD.FTZ R31, R31, R34 ;  /* 0x000000221f1f7221 */ /* 0x000fe20000010000 */
[----:B------:R-:W-:Y:S01]  /*83a0*/  FADD.FTZ R28, R28, R39 ;  /* 0x000000271c1c7221 */ /* 0x000fe20000010000 */
[----:B------:R-:W1:Y:S01]  /*83b0*/  MUFU.EX2 R133, R133 ;  /* 0x0000008500857308 */ /* 0x000e620000000800 */
[C---:B----4-:R-:W-:Y:S01]  /*83c0*/  HMMA.16816.F32 R76, R20.reuse, R4, R76 ;  /* 0x00000004144c723c */ /* 0x050fe2000000184c */
[----:B------:R-:W-:Y:S01]  /*83d0*/  FADD.FTZ R32, R32, R31 ;  /* 0x0000001f20207221 */ /* 0x000fe20000010000 */
[----:B------:R-:W-:Y:S01]  /*83e0*/  FADD.FTZ R33, R33, R28 ;  /* 0x0000001c21217221 */ /* 0x000fe20000010000 */
[----:B------:R-:W-:Y:S01]  /*83f0*/  MUFU.EX2 R134, R134 ;  /* 0x0000008600867308 */ /* 0x000fe20000000800 */
[----:B------:R-:W-:Y:S01]  /*8400*/  FFMA.FTZ R24, R24, UR4, -R42 ;  /* 0x0000000418187c23 */ /* 0x000fe2000801082a */
[----:B------:R-:W-:Y:S01]  /*8410*/  FADD.FTZ R29, R29, R32 ;  /* 0x000000201d1d7221 */ /* 0x000fe20000010000 */
[----:B------:R-:W-:Y:S01]  /*8420*/  FADD.FTZ R38, R38, R33 ;  /* 0x0000002126267221 */ /* 0x000fe20000010000 */
[----:B------:R-:W-:Y:S01]  /*8430*/  MUFU.EX2 R161, R181 ;  /* 0x000000b500a17308 */ /* 0x000fe20000000800 */
[----:B------:R-:W-:Y:S01]  /*8440*/  HMMA.16816.F32 R72, R20, R6, R72 ;  /* 0x000000061448723c */ /* 0x000fe20000001848 */
[----:B------:R-:W-:Y:S01]  /*8450*/  F2FP.F16.F32.PACK_AB R20, R37, R36 ;  /* 0x000000242514723e */ /* 0x000fe200000000ff */
[----:B------:R-:W-:Y:S01]  /*8460*/  FFMA.FTZ R36, R223, R51, R36 ;  /* 0x00000033df247223 */ /* 0x000fe20000010024 */
[----:B------:R-:W-:Y:S01]  /*8470*/  F2FP.F16.F32.PACK_AB R21, R50, R47 ;  /* 0x0000002f3215723e */ /* 0x000fe200000000ff */
[----:B------:R-:W-:Y:S01]  /*8480*/  MUFU.EX2 R136, R136 ;  /* 0x0000008800887308 */ /* 0x000fe20000000800 */
[----:B------:R-:W-:Y:S01]  /*8490*/  F2FP.F16.F32.PACK_AB R22, R35, R40 ;  /* 0x000000282316723e */ /* 0x000fe200000000ff */
[----:B------:R-:W-:Y:S01]  /*84a0*/  FFMA.FTZ R47, R220, R56, R47 ;  /* 0x00000038dc2f7223 */ /* 0x000fe2000001002f */
[----:B------:R-:W-:Y:S01]  /*84b0*/  F2FP.F16.F32.PACK_AB R23, R52, R49 ;  /* 0x000000313417723e */ /* 0x000fe200000000ff */
[----:B------:R2:W-:Y:S01]  /*84c0*/  MUFU.EX2 R163, R158 ;  /* 0x0000009e00a37308 */ /* 0x0005e20000000800 */
[----:B------:R-:W-:Y:S01]  /*84d0*/  FADD.FTZ R37, R37, R36 ;  /* 0x0000002425257221 */ /* 0x000fe20000010000 */
[----:B------:R-:W-:Y:S01]  /*84e0*/  FADD.FTZ R50, R50, R47 ;  /* 0x0000002f32327221 */ /* 0x000fe20000010000 */
[----:B------:R-:W-:Y:S01]  /*84f0*/  FFMA.FTZ R27, R27, UR4, -R42 ;  /* 0x000000041b1b7c23 */ /* 0x000fe2000801082a */
[----:B------:R-:W-:Y:S01]  /*8500*/  MUFU.EX2 R146, R146 ;  /* 0x0000009200927308 */ /* 0x000fe20000000800 */
[----:B------:R-:W-:Y:S01]  /*8510*/  FADD.FTZ R40, R40, R37 ;  /* 0x0000002528287221 */ /* 0x000fe20000010000 */
[C---:B------:R-:W-:Y:S01]  /*8520*/  HMMA.16816.F32 R96, R20.reuse, R8, R96 ;  /* 0x000000081460723c */ /* 0x040fe20000001860 */
[----:B------:R-:W-:Y:S01]  /*8530*/  FFMA.FTZ R8, R67, UR4, -R62 ;  /* 0x0000000443087c23 */ /* 0x000fe2000801083e */
[----:B------:R-:W-:Y:S01]  /*8540*/  MUFU.EX2 R148, R148 ;  /* 0x0000009400947308 */ /* 0x000fe20000000800 */
[----:B------:R-:W-:Y:S01]  /*8550*/  FADD.FTZ R49, R49, R50 ;  /* 0x0000003231317221 */ /* 0x000fe20000010000 */
[----:B------:R-:W-:Y:S01]  /*8560*/  FADD.FTZ R40, R35, R40 ;  /* 0x0000002823287221 */ /* 0x000fe20000010000 */
[----:B------:R-:W-:Y:S01]  /*8570*/  FFMA.FTZ R45, R45, UR4, -R48 ;  /* 0x000000042d2d7c23 */ /* 0x000fe20008010830 */
[----:B------:R-:W-:Y:S01]  /*8580*/  MUFU.EX2 R66, R8 ;  /* 0x0000000800427308 */ /* 0x000fe20000000800 */
[----:B------:R-:W-:Y:S01]  /*8590*/  FADD.FTZ R49, R52, R49 ;  /* 0x0000003134317221 */ /* 0x000fe20000010000 */
[----:B------:R-:W-:Y:S01]  /*85a0*/  HMMA.16816.F32 R128, R20, R16, R128 ;  /* 0x000000101480723c */ /* 0x000fe20000001880 */
[----:B--2---:R-:W-:Y:S01]  /*85b0*/  FFMA.FTZ R158, R177, UR4, -R62 ;  /* 0x00000004b19e7c23 */ /* 0x004fe2000801083e */
[----:B------:R2:W3:Y:S01]  /*85c0*/  MUFU.EX2 R67, R155 ;  /* 0x0000009b00437308 */ /* 0x0004e20000000800 */
[----:B------:R-:W-:Y:S01]  /*85d0*/  FFMA.FTZ R177, R156, UR4, -R55 ;  /* 0x000000049cb17c23 */ /* 0x000fe20008010837 */
[----:B------:R-:W-:-:S02]  /*85e0*/  FFMA.FTZ R156, R65, UR4, -R42 ;  /* 0x00000004419c7c23 */ /* 0x000fc4000801082a */
[----:B------:R-:W-:Y:S02]  /*85f0*/  MUFU.EX2 R167, R167 ;  /* 0x000000a700a77308 */ /* 0x000fe40000000800 */
[C---:B------:R-:W-:Y:S01]  /*8600*/  HMMA.16816.F32 R116, R20.reuse, R18, R116 ;  /* 0x000000121474723c */ /* 0x040fe20000001874 */
[----:B------:R-:W4:Y:S01]  /*8610*/  LDSM.16.MT88.4 R16, [R188+0x6800] ;  /* 0x00680000bc10783b */ /* 0x000f220000004200 */
[----:B------:R5:W-:Y:S04]  /*8620*/  MUFU.EX2 R171, R179 ;  /* 0x000000b300ab7308 */ /* 0x000be80000000800 */
[----:B------:R-:W-:Y:S02]  /*8630*/  MUFU.EX2 R158, R158 ;  /* 0x0000009e009e7308 */ /* 0x000fe40000000800 */
[C---:B------:R-:W-:Y:S01]  /*8640*/  HMMA.16816.F32 R112, R20.reuse, R12, R112 ;  /* 0x0000000c1470723c */ /* 0x040fe20000001870 */
[--C-:B--2---:R-:W-:Y:S01]  /*8650*/  FFMA.FTZ R155, R132, UR4, -R55.reuse ;  /* 0x00000004849b7c23 */ /* 0x104fe20008010837 */
[----:B------:R-:W-:Y:S04]  /*8660*/  MUFU.EX2 R160, R160 ;  /* 0x000000a000a07308 */ /* 0x000fe80000000800 */
[----:B------:R2:W-:Y:S02]  /*8670*/  MUFU.EX2 R132, R144 ;  /* 0x0000009000847308 */ /* 0x0005e40000000800 */
[----:B------:R-:W-:Y:S01]  /*8680*/  HMMA.16816.F32 R100, R20, R14, R100 ;  /* 0x0000000e1464723c */ /* 0x000fe20000001864 */
[----:B------:R-:W4:Y:S01]  /*8690*/  LDSM.16.MT88.4 R12, [R184+0x6800] ;  /* 0x00680000b80c783b */ /* 0x000f220000004200 */
[----:B------:R-:W3:Y:S01]  /*86a0*/  MUFU.EX2 R155, R155 ;  /* 0x0000009b009b7308 */ /* 0x000ee20000000800 */
[----:B-----5:R-:W-:-:S03]  /*86b0*/  FFMA.FTZ R179, R150, UR4, -R55 ;  /* 0x0000000496b37c23 */ /* 0x020fc60008010837 */
[----:B------:R5:W-:Y:S02]  /*86c0*/  MUFU.EX2 R150, R152 ;  /* 0x0000009800967308 */ /* 0x000be40000000800 */
[C---:B------:R-:W-:Y:S01]  /*86d0*/  HMMA.16816.F32 R84, R20.reuse, R10, R84 ;  /* 0x0000000a1454723c */ /* 0x040fe20000001854 */
[----:B------:R-:W4:Y:S01]  /*86e0*/  LDSM.16.MT88.4 R8, [R143+0x6800] ;  /* 0x006800008f08783b */ /* 0x000f220000004200 */
[----:B------:R-:W-:Y:S01]  /*86f0*/  MUFU.EX2 R169, R169 ;  /* 0x000000a900a97308 */ /* 0x000fe20000000800 */
[--C-:B--2---:R-:W-:Y:S01]  /*8700*/  FFMA.FTZ R144, R165, UR4, -R48.reuse ;  /* 0x00000004a5907c23 */ /* 0x104fe20008010830 */
[----:B------:R-:W-:Y:S02]  /*8710*/  FFMA.FTZ R165, R227, UR4, -R48 ;  /* 0x00000004e3a57c23 */ /* 0x000fe40008010830 */
[----:B------:R-:W-:Y:S02]  /*8720*/  MUFU.EX2 R154, R154 ;  /* 0x0000009a009a7308 */ /* 0x000fe40000000800 */
[----:B------:R-:W-:Y:S02]  /*8730*/  HMMA.16816.F32 R80, R20, R4, R80 ;  /* 0x000000041450723c */ /* 0x000fe40000001850 */
[----:B------:R-:W-:Y:S01]  /*8740*/  MUFU.EX2 R144, R144 ;  /* 0x0000009000907308 */ /* 0x000fe20000000800 */
[----:B-----5:R-:W-:-:S03]  /*8750*/  FFMA.FTZ R152, R147, UR4, -R42 ;  /* 0x0000000493987c23 */ /* 0x020fc6000801082a */
[----:B------:R-:W2:Y:S02]  /*8760*/  MUFU.EX2 R165, R165 ;  /* 0x000000a500a57308 */ /* 0x000ea40000000800 */
[----:B------:R-:W-:Y:S01]  /*8770*/  HMMA.16816.F32 R68, R20, R6, R68 ;  /* 0x000000061444723c */ /* 0x000fe20000001844 */
[----:B------:R-:W5:Y:S01]  /*8780*/  LDSM.16.MT88.4 R4, [R142+0x6800] ;  /* 0x006800008e04783b */ /* 0x000f620000004200 */
[----:B-1----:R-:W-:Y:S01]  /*8790*/  F2FP.F16.F32.PACK_AB R20, R133, R64 ;  /* 0x000000408514723e */ /* 0x002fe200000000ff */
[----:B------:R-:W1:Y:S01]  /*87a0*/  MUFU.EX2 R177, R177 ;  /* 0x000000b100b17308 */ /* 0x000e620000000800 */
[----:B---3--:R-:W-:Y:S01]  /*87b0*/  F2FP.F16.F32.PACK_AB R22, R66, R67 ;  /* 0x000000434216723e */ /* 0x008fe200000000ff */
[----:B------:R-:W-:Y:S01]  /*87c0*/  FADD.FTZ R64, R64, R29 ;  /* 0x0000001d40407221 */ /* 0x000fe20000010000 */
[C---:B------:R-:W-:Y:S01]  /*87d0*/  F2FP.F16.F32.PACK_AB R21, R134.reuse, R135 ;  /* 0x000000878615723e */ /* 0x040fe200000000ff */
[----:B------:R-:W3:Y:S01]  /*87e0*/  MUFU.EX2 R179, R179 ;  /* 0x000000b300b37308 */ /* 0x000ee20000000800 */
[----:B------:R-:W-:Y:S01]  /*87f0*/  F2FP.F16.F32.PACK_AB R23, R155, R132 ;  /* 0x000000849b17723e */ /* 0x000fe200000000ff */
[----:B------:R-:W-:Y:S01]  /*8800*/  FADD.FTZ R135, R135, R38 ;  /* 0x0000002687877221 */ /* 0x000fe20000010000 */
[----:B------:R-:W-:Y:S01]  /*8810*/  FADD.FTZ R64, R133, R64 ;  /* 0x0000004085407221 */ /* 0x000fe20000010000 */
[----:B------:R2:W-:Y:S01]  /*8820*/  MUFU.EX2 R147, R149 ;  /* 0x0000009500937308 */ /* 0x0005e20000000800 */
[----:B------:R-:W-:Y:S01]  /*8830*/  MOV R133, R173 ;  /* 0x000000ad00857202 */ /* 0x000fe20000000f00 */
[----:B------:R-:W-:Y:S01]  /*8840*/  FADD.FTZ R135, R134, R135 ;  /* 0x0000008786877221 */ /* 0x000fe20000010000 */
[----:B------:R-:W-:Y:S01]  /*8850*/  FADD.FTZ R67, R67, R64 ;  /* 0x0000004043437221 */ /* 0x000fe20000010000 */
[C---:B----4-:R-:W-:Y:S01]  /*8860*/  HMMA.16816.F32 R124, R20.reuse, R16, R124 ;  /* 0x00000010147c723c */ /* 0x050fe2000000187c */
[----:B------:R-:W4:Y:S01]  /*8870*/  MUFU.EX2 R152, R152 ;  /* 0x0000009800987308 */ /* 0x000f220000000800 */
[----:B------:R-:W-:Y:S01]  /*8880*/  FADD.FTZ R132, R132, R135 ;  /* 0x0000008784847221 */ /* 0x000fe20000010000 */
[----:B------:R-:W-:Y:S01]  /*8890*/  FADD.FTZ R67, R66, R67 ;  /* 0x0000004342437221 */ /* 0x000fe20000010000 */
[----:B------:R-:W-:Y:S01]  /*88a0*/  MOV R134, R174 ;  /* 0x000000ae00867202 */ /* 0x000fe20000000f00 */
[----:B------:R1:W-:Y:S01]  /*88b0*/  MUFU.EX2 R65, R166 ;  /* 0x000000a600417308 */ /* 0x0003e20000000800 */
[----:B------:R-:W-:Y:S01]  /*88c0*/  FADD.FTZ R155, R155, R132 ;  /* 0x000000849b9b7221 */ /* 0x000fe20000010000 */
[----:B------:R-:W-:Y:S01]  /*88d0*/  MOV R135, R175 ;  /* 0x000000af00877202 */ /* 0x000fe20000000f00 */
[----:B------:R-:W-:Y:S01]  /*88e0*/  HMMA.16816.F32 R120, R20, R18, R120 ;  /* 0x000000121478723c */ /* 0x000fe20000001878 */
[----:B------:R-:W-:Y:S01]  /*88f0*/  MUFU.EX2 R156, R156 ;  /* 0x0000009c009c7308 */ /* 0x000fe20000000800 */
[----:B--2---:R-:W-:-:S03]  /*8900*/  FFMA.FTZ R149, R153, UR4, -R48 ;  /* 0x0000000499957c23 */ /* 0x004fc60008010830 */
[----:B------:R-:W-:Y:S03]  /*8910*/  MUFU.EX2 R145, R145 ;  /* 0x0000009100917308 */ /* 0x000fe60000000800 */
[----:B------:R-:W-:Y:S01]  /*8920*/  HMMA.16816.F32 R108, R20, R12, R108 ;  /* 0x0000000c146c723c */ /* 0x000fe2000000186c */
[----:B------:R-:W2:Y:S01]  /*8930*/  MUFU.EX2 R162, R162 ;  /* 0x000000a200a27308 */ /* 0x000ea20000000800 */
[----:B-1----:R-:W-:-:S03]  /*8940*/  FFMA.FTZ R166, R61, UR4, -R62 ;  /* 0x000000043da67c23 */ /* 0x002fc6000801083e */
[----:B------:R-:W-:Y:S03]  /*8950*/  MUFU.EX2 R149, R149 ;  /* 0x0000009500957308 */ /* 0x000fe60000000800 */
[C---:B------:R-:W-:Y:S01]  /*8960*/  HMMA.16816.F32 R104, R20.reuse, R14, R104 ;  /* 0x0000000e1468723c */ /* 0x040fe20000001868 */
[----:B------:R-:W1:Y:S04]  /*8970*/  MUFU.EX2 R164, R164 ;  /* 0x000000a400a47308 */ /* 0x000e680000000800 */
[----:B------:R-:W-:Y:S03]  /*8980*/  MUFU.EX2 R166, R166 ;  /* 0x000000a600a67308 */ /* 0x000fe60000000800 */
[C---:B------:R-:W-:Y:S01]  /*8990*/  HMMA.16816.F32 R92, R20.reuse, R8, R92 ;  /* 0x00000008145c723c */ /* 0x040fe2000000185c */
[----:B------:R-:W-:Y:S04]  /*89a0*/  MUFU.EX2 R53, R151 ;  /* 0x0000009700357308 */ /* 0x000fe80000000800 */
[----:B------:R-:W-:Y:S03]  /*89b0*/  MUFU.EX2 R54, R54 ;  /* 0x0000003600367308 */ /* 0x000fe60000000800 */
[C---:B------:R-:W-:Y:S01]  /*89c0*/  HMMA.16816.F32 R88, R20.reuse, R10, R88 ;  /* 0x0000000a1458723c */ /* 0x040fe20000001858 */
[----:B------:R-:W-:Y:S04]  /*89d0*/  MUFU.EX2 R24, R24 ;  /* 0x0000001800187308 */ /* 0x000fe80000000800 */
[----:B------:R-:W-:Y:S03]  /*89e0*/  MUFU.EX2 R27, R27 ;  /* 0x0000001b001b7308 */ /* 0x000fe60000000800 */
[C---:B-----5:R-:W-:Y:S01]  /*89f0*/  HMMA.16816.F32 R76, R20.reuse, R4, R76 ;  /* 0x00000004144c723c */ /* 0x060fe2000000184c */
[----:B------:R-:W-:Y:S07]  /*8a00*/  MUFU.EX2 R45, R45 ;  /* 0x0000002d002d7308 */ /* 0x000fee0000000800 */
        /* <DEDUP_REMOVED lines=9> */
[----:B------:R-:W-:Y:S01]  /*8aa0*/  FADD.FTZ R163, R163, R136 ;  /* 0x00000088a3a37221 */ /* 0x000fe20000010000 */
[----:B------:R-:W-:Y:S01]  /*8ab0*/  MOV R136, R176 ;  /* 0x000000b000887202 */ /* 0x000fe20000000f00 */
[----:B------:R-:W-:Y:S02]  /*8ac0*/  FADD.FTZ R148, R148, R165 ;  /* 0x000000a594947221 */ /* 0x000fe40000010000 */
[----:B------:R-:W-:Y:S01]  /*8ad0*/  HMMA.16816.F32 R128, R20, R16, R128 ;  /* 0x000000101480723c */ /* 0x000fe20000001880 */
[----:B------:R-:W-:Y:S01]  /*8ae0*/  FADD.FTZ R146, R146, R163 ;  /* 0x000000a392927221 */ /* 0x000fe20000010000 */
[----:B------:R-:W-:-:S06]  /*8af0*/  FADD.FTZ R148, R167, R148 ;  /* 0x00000094a7947221 */ /* 0x000fcc0000010000 */
[C---:B------:R-:W-:Y:S01]  /*8b00*/  HMMA.16816.F32 R116, R20.reuse, R18, R116 ;  /* 0x000000121474723c */ /* 0x040fe20000001874 */
[----:B------:R-:W5:Y:S07]  /*8b10*/  LDSM.16.MT88.4 R16, [R188+0x7000] ;  /* 0x00700000bc10783b */ /* 0x000f6e0000004200 */
[C---:B------:R-:W-:Y:S08]  /*8b20*/  HMMA.16816.F32 R112, R20.reuse, R12, R112 ;  /* 0x0000000c1470723c */ /* 0x040ff00000001870 */
[C---:B------:R-:W-:Y:S01]  /*8b30*/  HMMA.16816.F32 R100, R20.reuse, R14, R100 ;  /* 0x0000000e1464723c */ /* 0x040fe20000001864 */
[----:B------:R-:W4:Y:S07]  /*8b40*/  LDSM.16.MT88.4 R12, [R184+0x7000] ;  /* 0x00700000b80c783b */ /* 0x000f2e0000004200 */
[C---:B------:R-:W-:Y:S08]  /*8b50*/  HMMA.16816.F32 R96, R20.reuse, R8, R96 ;  /* 0x000000081460723c */ /* 0x040ff00000001860 */
[C---:B------:R-:W-:Y:S01]  /*8b60*/  HMMA.16816.F32 R84, R20.reuse, R10, R84 ;  /* 0x0000000a1454723c */ /* 0x040fe20000001854 */
[----:B------:R-:W2:Y:S07]  /*8b70*/  LDSM.16.MT88.4 R8, [R143+0x7000] ;  /* 0x007000008f08783b */ /* 0x000eae0000004200 */
[C---:B------:R-:W-:Y:S08]  /*8b80*/  HMMA.16816.F32 R80, R20.reuse, R4, R80 ;  /* 0x000000041450723c */ /* 0x040ff00000001850 */
[----:B------:R-:W-:Y:S01]  /*8b90*/  HMMA.16816.F32 R68, R20, R6, R68 ;  /* 0x000000061444723c */ /* 0x000fe20000001844 */
[----:B------:R-:W1:Y:S01]  /*8ba0*/  LDSM.16.MT88.4 R4, [R142+0x7000] ;  /* 0x007000008e04783b */ /* 0x000e620000004200 */
[----:B------:R-:W-:Y:S01]  /*8bb0*/  F2FP.F16.F32.PACK_AB R20, R171, R158 ;  /* 0x0000009eab14723e */ /* 0x000fe200000000ff */
[----:B------:R-:W-:Y:S01]  /*8bc0*/  FADD.FTZ R158, R158, R67 ;  /* 0x000000439e9e7221 */ /* 0x000fe20000010000 */
[----:B------:R-:W-:-:S02]  /*8bd0*/  F2FP.F16.F32.PACK_AB R22, R169, R160 ;  /* 0x000000a0a916723e */ /* 0x000fc400000000ff */
[----:B------:R-:W-:Y:S01]  /*8be0*/  F2FP.F16.F32.PACK_AB R21, R177, R154 ;  /* 0x0000009ab115723e */ /* 0x000fe200000000ff */
[----:B------:R-:W-:Y:S01]  /*8bf0*/  FADD.FTZ R154, R154, R155 ;  /* 0x0000009b9a9a7221 */ /* 0x000fe20000010000 */
[----:B---3--:R-:W-:Y:S01]  /*8c00*/  F2FP.F16.F32.PACK_AB R23, R179, R150 ;  /* 0x00000096b317723e */ /* 0x008fe200000000ff */
[----:B------:R-:W-:Y:S02]  /*8c10*/  FADD.FTZ R171, R171, R158 ;  /* 0x0000009eabab7221 */ /* 0x000fe40000010000 */
[----:B------:R-:W-:Y:S02]  /*8c20*/  FADD.FTZ R177, R177, R154 ;  /* 0x0000009ab1b17221 */ /* 0x000fe40000010000 */
[----:B------:R-:W-:Y:S02]  /*8c30*/  FADD.FTZ R160, R160, R171 ;  /* 0x000000aba0a07221 */ /* 0x000fe40000010000 */
[----:B-----5:R-:W-:Y:S01]  /*8c40*/  HMMA.16816.F32 R124, R20, R16, R124 ;  /* 0x00000010147c723c */ /* 0x020fe2000000187c */
[----:B------:R-:W-:Y:S01]  /*8c50*/  FADD.FTZ R150, R150, R177 ;  /* 0x000000b196967221 */ /* 0x000fe20000010000 */
[----:B------:R-:W-:-:S03]  /*8c60*/  FADD.FTZ R160, R169, R160 ;  /* 0x000000a0a9a07221 */ /* 0x000fc60000010000 */
[----:B------:R-:W-:-:S03]  /*8c70*/  FADD.FTZ R179, R179, R150 ;  /* 0x00000096b3b37221 */ /* 0x000fc60000010000 */
[C---:B------:R-:W-:Y:S08]  /*8c80*/  HMMA.16816.F32 R120, R20.reuse, R18, R120 ;  /* 0x000000121478723c */ /* 0x040ff00000001878 */
[C---:B----4-:R-:W-:Y:S08]  /*8c90*/  HMMA.16816.F32 R108, R20.reuse, R12, R108 ;  /* 0x0000000c146c723c */ /* 0x050ff0000000186c */
[C---:B------:R-:W-:Y:S08]  /*8ca0*/  HMMA.16816.F32 R104, R20.reuse, R14, R104 ;  /* 0x0000000e1468723c */ /* 0x040ff00000001868 */
[C---:B--2---:R-:W-:Y:S08]  /*8cb0*/  HMMA.16816.F32 R92, R20.reuse, R8, R92 ;  /* 0x00000008145c723c */ /* 0x044ff0000000185c */
[C---:B------:R-:W-:Y:S08]  /*8cc0*/  HMMA.16816.F32 R88, R20.reuse, R10, R88 ;  /* 0x0000000a1458723c */ /* 0x040ff00000001858 */
[C---:B-1----:R-:W-:Y:S08]  /*8cd0*/  HMMA.16816.F32 R76, R20.reuse, R4, R76 ;  /* 0x00000004144c723c */ /* 0x042ff0000000184c */
        /* <DEDUP_REMOVED lines=12> */
[--C-:B------:R-:W-:Y:S01]  /*8da0*/  FFMA.FTZ R12, R63, UR4, -R62.reuse ;  /* 0x000000043f0c7c23 */ /* 0x100fe2000801083e */
[----:B------:R-:W-:Y:S01]  /*8db0*/  FFMA.FTZ R63, R59, UR4, -R62 ;  /* 0x000000043b3f7c23 */ /* 0x000fe2000801083e */
[----:B------:R-:W-:Y:S01]  /*8dc0*/  FFMA.FTZ R59, R58, UR4, -R55 ;  /* 0x000000043a3b7c23 */ /* 0x000fe20008010837 */
[----:B------:R-:W-:Y:S01]  /*8dd0*/  FADD.FTZ R65, R156, R65 ;  /* 0x000000419c417221 */ /* 0x000fe20000010000 */
[----:B------:R1:W2:Y:S01]  /*8de0*/  MUFU.EX2 R61, R12 ;  /* 0x0000000c003d7308 */ /* 0x0002a20000000800 */
[----:B------:R-:W-:-:S02]  /*8df0*/  FADD.FTZ R149, R164, R149 ;  /* 0x00000095a4957221 */ /* 0x000fc40000010000 */
[C---:B------:R-:W-:Y:S01]  /*8e00*/  HMMA.16816.F32 R96, R20.reuse, R8, R96 ;  /* 0x000000081460723c */ /* 0x040fe20000001860 */
[----:B------:R-:W-:Y:S01]  /*8e10*/  FFMA.FTZ R8, R57, UR4, -R62 ;  /* 0x0000000439087c23 */ /* 0x000fe2000801083e */
[----:B------:R-:W-:Y:S01]  /*8e20*/  FFMA.FTZ R62, R60, UR4, -R55 ;  /* 0x000000043c3e7c23 */ /* 0x000fe20008010837 */
[----:B------:R-:W-:Y:S01]  /*8e30*/  MUFU.EX2 R57, R63 ;  /* 0x0000003f00397308 */ /* 0x000fe20000000800 */
[--C-:B------:R-:W-:Y:S01]  /*8e40*/  FFMA.FTZ R55, R26, UR4, -R42.reuse ;  /* 0x000000041a377c23 */ /* 0x100fe2000801082a */
[----:B------:R-:W-:Y:S01]  /*8e50*/  FFMA.FTZ R26, R25, UR4, -R42 ;  /* 0x00000004191a7c23 */ /* 0x000fe2000801082a */
[--C-:B------:R-:W-:Y:S01]  /*8e60*/  FFMA.FTZ R42, R46, UR4, -R48.reuse ;  /* 0x000000042e2a7c23 */ /* 0x100fe20008010830 */
[----:B------:R3:W4:Y:S01]  /*8e70*/  MUFU.EX2 R60, R8 ;  /* 0x00000008003c7308 */ /* 0x0007220000000800 */
[C---:B------:R-:W-:Y:S01]  /*8e80*/  HMMA.16816.F32 R128, R20.reuse, R16, R128 ;  /* 0x000000101480723c */ /* 0x040fe20000001880 */
[--C-:B------:R-:W-:Y:S01]  /*8e90*/  FFMA.FTZ R46, R44, UR4, -R48.reuse ;  /* 0x000000042c2e7c23 */ /* 0x100fe20008010830 */
[----:B------:R-:W-:Y:S01]  /*8ea0*/  FFMA.FTZ R44, R43, UR4, -R48 ;  /* 0x000000042b2c7c23 */ /* 0x000fe20008010830 */
[----:B------:R-:W-:Y:S04]  /*8eb0*/  MUFU.EX2 R58, R62 ;  /* 0x0000003e003a7308 */ /* 0x000fe80000000800 */
[----:B------:R-:W5:Y:S01]  /*8ec0*/  MUFU.EX2 R59, R59 ;  /* 0x0000003b003b7308 */ /* 0x000f620000000800 */
[C---:B------:R-:W-:Y:S01]  /*8ed0*/  HMMA.16816.F32 R116, R20.reuse, R18, R116 ;  /* 0x000000121474723c */ /* 0x040fe20000001874 */
[----:B------:R-:W5:Y:S02]  /*8ee0*/  LDSM.16.MT88.4 R16, [R188+0x7800] ;  /* 0x00780000bc10783b */ /* 0x000f640000004200 */
[----:B------:R-:W5:Y:S04]  /*8ef0*/  MUFU.EX2 R42, R42 ;  /* 0x0000002a002a7308 */ /* 0x000f680000000800 */
[----:B------:R-:W-:Y:S01]  /*8f00*/  MUFU.EX2 R25, R55 ;  /* 0x0000003700197308 */ /* 0x000fe20000000800 */
[C---:B------:R-:W-:Y:S01]  /*8f10*/  HMMA.16816.F32 R100, R20.reuse, R14, R100 ;  /* 0x0000000e1464723c */ /* 0x040fe20000001864 */
[----:B-1----:R-:W1:Y:S02]  /*8f20*/  LDSM.16.MT88.4 R12, [R184+0x7800] ;  /* 0x00780000b80c783b */ /* 0x002e640000004200 */
[----:B------:R-:W1:Y:S04]  /*8f30*/  MUFU.EX2 R26, R26 ;  /* 0x0000001a001a7308 */ /* 0x000e680000000800 */
[----:B------:R-:W-:Y:S01]  /*8f40*/  MUFU.EX2 R43, R46 ;  /* 0x0000002e002b7308 */ /* 0x000fe20000000800 */
[C---:B------:R-:W-:Y:S01]  /*8f50*/  HMMA.16816.F32 R84, R20.reuse, R10, R84 ;  /* 0x0000000a1454723c */ /* 0x040fe20000001854 */
[----:B---3--:R-:W3:Y:S02]  /*8f60*/  LDSM.16.MT88.4 R8, [R143+0x7800] ;  /* 0x007800008f08783b */ /* 0x008ee40000004200 */
[----:B------:R-:W3:Y:S05]  /*8f70*/  MUFU.EX2 R44, R44 ;  /* 0x0000002c002c7308 */ /* 0x000eea0000000800 */
[C---:B------:R-:W-:Y:S08]  /*8f80*/  HMMA.16816.F32 R80, R20.reuse, R4, R80 ;  /* 0x000000041450723c */ /* 0x040ff00000001850 */
[----:B------:R-:W-:Y:S01]  /*8f90*/  HMMA.16816.F32 R68, R20, R6, R68 ;  /* 0x000000061444723c */ /* 0x000fe20000001844 */
[----:B------:R-:W3:Y:S01]  /*8fa0*/  LDSM.16.MT88.4 R4, [R142+0x7800] ;  /* 0x007800008e04783b */ /* 0x000ee20000004200 */
[----:B--2---:R-:W-:Y:S01]  /*8fb0*/  F2FP.F16.F32.PACK_AB R20, R166, R61 ;  /* 0x0000003da614723e */ /* 0x004fe200000000ff */
[----:B------:R-:W-:Y:S01]  /*8fc0*/  FADD.FTZ R61, R61, R160 ;  /* 0x000000a03d3d7221 */ /* 0x000fe20000010000 */
[----:B----4-:R-:W-:-:S02]  /*8fd0*/  F2FP.F16.F32.PACK_AB R22, R60, R57 ;  /* 0x000000393c16723e */ /* 0x010fc400000000ff */
[C---:B-----5:R-:W-:Y:S01]  /*8fe0*/  F2FP.F16.F32.PACK_AB R21, R59.reuse, R58 ;  /* 0x0000003a3b15723e */ /* 0x060fe200000000ff */
[----:B------:R-:W-:Y:S01]  /*8ff0*/  FADD.FTZ R58, R58, R179 ;  /* 0x000000b33a3a7221 */ /* 0x000fe20000010000 */
[----:B------:R-:W-:Y:S01]  /*9000*/  F2FP.F16.F32.PACK_AB R23, R54, R53 ;  /* 0x000000353617723e */ /* 0x000fe200000000ff */
[----:B------:R-:W-:Y:S02]  /*9010*/  FADD.FTZ R166, R166, R61 ;  /* 0x0000003da6a67221 */ /* 0x000fe40000010000 */
[----:B------:R-:W-:Y:S02]  /*9020*/  FADD.FTZ R58, R59, R58 ;  /* 0x0000003a3b3a7221 */ /* 0x000fe40000010000 */
[----:B------:R-:W-:Y:S02]  /*9030*/  FADD.FTZ R57, R57, R166 ;  /* 0x000000a639397221 */ /* 0x000fe40000010000 */
[----:B------:R-:W-:Y:S01]  /*9040*/  HMMA.16816.F32 R124, R20, R16, R124 ;  /* 0x00000010147c723c */ /* 0x000fe2000000187c */
[----:B------:R-:W-:Y:S01]  /*9050*/  FADD.FTZ R53, R53, R58 ;  /* 0x0000003a35357221 */ /* 0x000fe20000010000 */
[----:B------:R-:W-:-:S03]  /*9060*/  FADD.FTZ R221, R60, R57 ;  /* 0x000000393cdd7221 */ /* 0x000fc60000010000 */
[----:B------:R-:W-:-:S03]  /*9070*/  FADD.FTZ R219, R54, R53 ;  /* 0x0000003536db7221 */ /* 0x000fc60000010000 */
[C---:B------:R-:W-:Y:S08]  /*9080*/  HMMA.16816.F32 R120, R20.reuse, R18, R120 ;  /* 0x000000121478723c */ /* 0x040ff00000001878 */
[C---:B-1----:R-:W-:Y:S08]  /*9090*/  HMMA.16816.F32 R108, R20.reuse, R12, R108 ;  /* 0x0000000c146c723c */ /* 0x042ff0000000186c */
[C---:B------:R-:W-:Y:S08]  /*90a0*/  HMMA.16816.F32 R104, R20.reuse, R14, R104 ;  /* 0x0000000e1468723c */ /* 0x040ff00000001868 */
[C---:B---3--:R-:W-:Y:S08]  /*90b0*/  HMMA.16816.F32 R92, R20.reuse, R8, R92 ;  /* 0x00000008145c723c */ /* 0x048ff0000000185c */
        /* <DEDUP_REMOVED lines=27> */
[----:B------:R-:W-:-:S04]  /*9270*/  IMAD.WIDE.U32 R8, R5, R138, RZ ;  /* 0x0000008a05087225 */ /* 0x000fc800078e00ff */
        /* <DEDUP_REMOVED lines=11> */
[----:B------:R-:W-:Y:S02]  /*9330*/  LEA R22, P0, R7, R205, 0x1 ;  /* 0x000000cd07167211 */ /* 0x000fe400078008ff */
[-C--:B------:R-:W-:Y:S02]  /*9340*/  LEA.HI.X R21, R8, R204.reuse, R5, 0x7, P3 ;  /* 0x000000cc08157211 */ /* 0x080fe400018f3c05 */
[----:B------:R-:W-:-:S02]  /*9350*/  LEA.HI.X R11, R4, R204, R3, 0x1, P2 ;  /* 0x000000cc040b7211 */ /* 0x000fc400010f0c03 */
[-C--:B------:R-:W-:Y:S01]  /*9360*/  LEA.HI.X R25, R6, R204.reuse, R9, 0x1, P1 ;  /* 0x000000cc06197211 */ /* 0x080fe200008f0c09 */
[----:B------:R-:W-:Y:S01]  /*9370*/  @!PT LDS RZ, [RZ] ;  /* 0x00000000fffff984 */ /* 0x000fe20000000800 */
[----:B------:R-:W-:Y:S01]  /*9380*/  @!PT LDS RZ, [RZ] ;  /* 0x00000000fffff984 */ /* 0x000fe20000000800 */
[----:B------:R-:W-:Y:S01]  /*9390*/  @!PT LDS RZ, [RZ] ;  /* 0x00000000fffff984 */ /* 0x000fe20000000800 */
[----:B------:R-:W-:Y:S01]  /*93a0*/  LDGSTS.E.BYPASS.LTC128B.128 [R210+0x6000], desc[UR14][R20.64] ;  /* 0x0600000014d27fae */ /* 0x000fe2000b981a0e */
[----:B------:R-:W-:-:S03]  /*93b0*/  LEA.HI.X R23, R7, R204, R0, 0x1, P0 ;  /* 0x000000cc07177211 */ /* 0x000fc600000f0c00 */
[----:B------:R-:W-:Y:S04]  /*93c0*/  LDGSTS.E.BYPASS.LTC128B.128 [R210+0x6800], desc[UR14][R10.64] ;  /* 0x068000000ad27fae */ /* 0x000fe8000b981a0e */
[----:B------:R-:W-:Y:S04]  /*93d0*/  LDGSTS.E.BYPASS.LTC128B.128 [R210+0x7000], desc[UR14][R24.64] ;  /* 0x0700000018d27fae */ /* 0x000fe8000b981a0e */
[----:B------:R1:W-:Y:S04]  /*93e0*/  LDGSTS.E.BYPASS.LTC128B.128 [R210+0x7800], desc[UR14][R22.64] ;  /* 0x0780000016d27fae */ /* 0x0003e8000b981a0e */
[----:B------:R-:W-:Y:S04]  /*93f0*/  LDSM.16.M88.4 R156, [R193] ;  /* 0x00000000c19c783b */ /* 0x000fe80000000200 */
[----:B------:R-:W2:Y:S04]  /*9400*/  LDSM.16.M88.4 R4, [R192+UR5+0x4000] ;  /* 0x00400005c004783b */ /* 0x000ea80008000200 */
[----:B------:R-:W3:Y:S04]  /*9410*/  LDSM.16.M88.4 R44, [R193+0x2000] ;  /* 0x00200000c12c783b */ /* 0x000ee80000000200 */
[----:B------:R-:W-:Y:S04]  /*9420*/  LDSM.16.M88.4 R16, [R187+0x4000] ;  /* 0x00400000bb10783b */ /* 0x000fe80000000200 */
[----:B------:R-:W4:Y:S04]  /*9430*/  LDSM.16.M88.4 R148, [R191] ;  /* 0x00000000bf94783b */ /* 0x000f280000000200 */
[----:B------:R-:W5:Y:S04]  /*9440*/  LDSM.16.M88.4 R144, [R191+0x2000] ;  /* 0x00200000bf90783b */ /* 0x000f680000000200 */
[----:B------:R-:W-:Y:S04]  /*9450*/  LDSM.16.M88.4 R48, [R186+0x4000] ;  /* 0x00400000ba30783b */ /* 0x000fe80000000200 */
[----:B------:R-:W5:Y:S04]  /*9460*/  LDSM.16.M88.4 R40, [R190] ;  /* 0x00000000be28783b */ /* 0x000f680000000200 */
[----:B------:R-:W5:Y:S04]  /*9470*/  LDSM.16.M88.4 R36, [R190+0x2000] ;  /* 0x00200000be24783b */ /* 0x000f680000000200 */
[----:B------:R-:W-:Y:S04]  /*9480*/  LDSM.16.M88.4 R32, [R185+0x4000] ;  /* 0x00400000b920783b */ /* 0x000fe80000000200 */
[----:B-1----:R-:W1:Y:S01]  /*9490*/  LDSM.16.M88.4 R20, [R189] ;  /* 0x00000000bd14783b */ /* 0x002e620000000200 */
[-C--:B--2---:R-:W-:Y:S03]  /*94a0*/  HMMA.16816.F32 R12, R156, R4.reuse, RZ ;  /* 0x000000049c0c723c */ /* 0x084fe600000018ff */
[----:B------:R-:W2:Y:S04]  /*94b0*/  LDSM.16.M88.4 R64, [R192+UR5+0x4800] ;  /* 0x00480005c040783b */ /* 0x000ea80008000200 */
[----:B------:R-:W-:Y:S01]  /*94c0*/  LDSM.16.M88.4 R168, [R187+0x4800] ;  /* 0x00480000bba8783b */ /* 0x000fe20000000200 */
[C---:B---3--:R-:W-:Y:S03]  /*94d0*/  HMMA.16816.F32 R60, R44.reuse, R4, RZ ;  /* 0x000000042c3c723c */ /* 0x048fe600000018ff */
[----:B------:R-:W-:Y:S04]  /*94e0*/  LDSM.16.M88.4 R152, [R192+UR5+0x5800] ;  /* 0x00580005c098783b */ /* 0x000fe80008000200 */
[----:B------:R-:W-:Y:S01]  /*94f0*/  LDSM.16.M88.4 R160, [R192+UR5+0x5000] ;  /* 0x00500005c0a0783b */ /* 0x000fe20008000200 */
[-C--:B------:R-:W-:Y:S03]  /*9500*/  HMMA.16816.F32 R8, R44, R6.reuse, RZ ;  /* 0x000000062c08723c */ /* 0x080fe600000018ff */
[----:B------:R-:W0:Y:S05]  /*9510*/  LDGDEPBAR ;  /* 0x00000000000079af */ /* 0x000e2a0000000000 */
[----:B------:R-:W-:Y:S08]  /*9520*/  HMMA.16816.F32 R4, R156, R6, RZ ;  /* 0x000000069c04723c */ /* 0x000ff000000018ff */
[-C--:B----4-:R-:W-:Y:S08]  /*9530*/  HMMA.16816.F32 R12, R148, R16.reuse, R12 ;  /* 0x00000010940c723c */ /* 0x090ff0000000180c */
[C---:B-----5:R-:W-:Y:S08]  /*9540*/  HMMA.16816.F32 R60, R144.reuse, R16, R60 ;  /* 0x00000010903c723c */ /* 0x060ff0000000183c */
[-C--:B------:R-:W-:Y:S08]  /*9550*/  HMMA.16816.F32 R8, R144, R18.reuse, R8 ;  /* 0x000000129008723c */ /* 0x080ff00000001808 */
[----:B------:R-:W-:Y:S01]  /*9560*/  HMMA.16816.F32 R4, R148, R18, R4 ;  /* 0x000000129404723c */ /* 0x000fe20000001804 */
[----:B------:R-:W3:Y:S07]  /*9570*/  LDSM.16.M88.4 R16, [R189+0x2000] ;  /* 0x00200000bd10783b */ /* 0x000eee0000000200 */
[-C--:B------:R-:W-:Y:S08]  /*9580*/  HMMA.16816.F32 R12, R40, R48.reuse, R12 ;  /* 0x00000030280c723c */ /* 0x080ff0000000180c */
[C---:B------:R-:W-:Y:S08]  /*9590*/  HMMA.16816.F32 R60, R36.reuse, R48, R60 ;  /* 0x00000030243c723c */ /* 0x040ff0000000183c */
[-C--:B------:R-:W-:Y:S08]  /*95a0*/  HMMA.16816.F32 R8, R36, R50.reuse, R8 ;  /* 0x000000322408723c */ /* 0x080ff00000001808 */
[----:B------:R-:W-:Y:S08]  /*95b0*/  HMMA.16816.F32 R4, R40, R50, R4 ;  /* 0x000000322804723c */ /* 0x000ff00000001804 */
[----:B-1----:R-:W-:Y:S08]  /*95c0*/  HMMA.16816.F32 R12, R20, R32, R12 ;  /* 0x00000020140c723c */ /* 0x002ff0000000180c */
[-C--:B--2---:R-:W-:Y:S08]  /*95d0*/  HMMA.16816.F32 R28, R156, R64.reuse, RZ ;  /* 0x000000409c1c723c */ /* 0x084ff000000018ff */
[----:B------:R-:W-:Y:S03]  /*95e0*/  HMMA.16816.F32 R24, R44, R64, RZ ;  /* 0x000000402c18723c */ /* 0x000fe600000018ff */
[----:B------:R-:W-:Y:S01]  /*95f0*/  FMUL.FTZ R12, R12, UR6 ;  /* 0x000000060c0c7c20 */ /* 0x000fe20008410000 */
[----:B------:R-:W-:Y:S01]  /*9600*/  FMUL.FTZ R13, R13, UR6 ;  /* 0x000000060d0d7c20 */ /* 0x000fe20008410000 */
[----:B------:R-:W-:Y:S01]  /*9610*/  FMUL.FTZ R14, R14, UR6 ;  /* 0x000000060e0e7c20 */ /* 0x000fe20008410000 */
[----:B------:R-:W-:Y:S01]  /*9620*/  FMUL.FTZ R0, R15, UR6 ;  /* 0x000000060f007c20 */ /* 0x000fe20008410000 */
[----:B------:R-:W-:Y:S01]  /*9630*/  MUFU.TANH R136, R12 ;  /* 0x0000000c00887308 */ /* 0x000fe20000002400 */
[C---:B---3--:R-:W-:Y:S07]  /*9640*/  HMMA.16816.F32 R60, R16.reuse, R32, R60 ;  /* 0x00000020103c723c */ /* 0x048fee000000183c */
[----:B------:R-:W-:Y:S01]  /*9650*/  MUFU.TANH R0, R0 ;  /* 0x0000000000007308 */ /* 0x000fe20000002400 */
[-C--:B------:R-:W-:Y:S08]  /*9660*/  HMMA.16816.F32 R8, R16, R34.reuse, R8 ;  /* 0x000000221008723c */ /* 0x080ff00000001808 */
[----:B------:R-:W-:Y:S01]  /*9670*/  HMMA.16816.F32 R4, R20, R34, R4 ;  /* 0x000000221404723c */ /* 0x000fe20000001804 */
[----:B------:R-:W1:Y:S02]  /*9680*/  LDSM.16.M88.4 R32, [R186+0x4800] ;  /* 0x00480000ba20783b */ /* 0x000e640000000200 */
[----:B------:R-:W-:Y:S01]  /*9690*/  FMUL.FTZ R60, R60, UR6 ;  /* 0x000000063c3c7c20 */ /* 0x000fe20008410000 */
[----:B------:R-:W-:Y:S01]  /*96a0*/  FMUL.FTZ R3, R61, UR6 ;  /* 0x000000063d037c20 */ /* 0x000fe20008410000 */
[----:B------:R-:W-:Y:S01]  /*96b0*/  FMUL.FTZ R181, R62, UR6 ;  /* 0x000000063eb57c20 */ /* 0x000fe20008410000 */
[----:B------:R-:W-:Y:S01]  /*96c0*/  FMUL.FTZ R178, R63, UR6 ;  /* 0x000000063fb27c20 */ /* 0x000fe20008410000 */
[----:B------:R-:W-:Y:S01]  /*96d0*/  MUFU.TANH R177, R60 ;  /* 0x0000003c00b17308 */ /* 0x000fe20000002400 */
[----:B------:R-:W-:Y:S03]  /*96e0*/  HMMA.16816.F32 R28, R148, R168, R28 ;  /* 0x000000a8941c723c */ /* 0x000fe6000000181c */
[----:B------:R-:W-:Y:S01]  /*96f0*/  FMUL.FTZ R8, R8, UR6 ;  /* 0x0000000608087c20 */ /* 0x000fe20008410000 */
[----:B------:R-:W-:Y:S01]  /*9700*/  FMUL.FTZ R9, R9, UR6 ;  /* 0x0000000609097c20 */ /* 0x000fe20008410000 */
[----:B------:R-:W-:-:S02]  /*9710*/  FMUL.FTZ R10, R10, UR6 ;  /* 0x000000060a0a7c20 */ /* 0x000fc40008410000 */
[----:B------:R-:W-:Y:S01]  /*9720*/  MUFU.TANH R181, R181 ;  /* 0x000000b500b57308 */ /* 0x000fe20000002400 */
[----:B------:R-:W-:Y:S03]  /*9730*/  HMMA.16816.F32 R24, R144, R168, R24 ;  /* 0x000000a89018723c */ /* 0x000fe60000001818 */
[----:B------:R-:W-:Y:S01]  /*9740*/  FMUL.FTZ R4, R4, UR6 ;  /* 0x0000000604047c20 */ /* 0x000fe20008410000 */
[----:B------:R-:W-:Y:S01]  /*9750*/  FMUL.FTZ R5, R5, UR6 ;  /* 0x0000000605057c20 */ /* 0x000fe20008410000 */
[----:B------:R-:W-:Y:S02]  /*9760*/  FMUL.FTZ R6, R6, UR6 ;  /* 0x0000000606067c20 */ /* 0x000fe40008410000 */
[----:B------:R-:W-:Y:S01]  /*9770*/  MUFU.TANH R168, R13 ;  /* 0x0000000d00a87308 */ /* 0x000fe20000002400 */
[-C--:B------:R-:W-:Y:S07]  /*9780*/  HMMA.16816.F32 R132, R44, R66.reuse, RZ ;  /* 0x000000422c84723c */ /* 0x080fee00000018ff */
[----:B------:R2:W3:Y:S01]  /*9790*/  MUFU.TANH R169, R14 ;  /* 0x0000000e00a97308 */ /* 0x0004e20000002400 */
[----:B------:R-:W-:Y:S07]  /*97a0*/  HMMA.16816.F32 R64, R156, R66, RZ ;  /* 0x000000429c40723c */ /* 0x000fee00000018ff */
[----:B------:R-:W4:Y:S01]  /*97b0*/  MUFU.TANH R180, R4 ;  /* 0x0000000400b47308 */ /* 0x000f220000002400 */
[----:B------:R-:W-:Y:S07]  /*97c0*/  HMMA.16816.F32 R48, R44, R152, RZ ;  /* 0x000000982c30723c */ /* 0x000fee00000018ff */
[----:B------:R-:W-:Y:S01]  /*97d0*/  MUFU.TANH R179, R5 ;  /* 0x0000000500b37308 */ /* 0x000fe20000002400 */
[----:B-1----:R-:W-:Y:S01]  /*97e0*/  HMMA.16816.F32 R28, R40, R32, R28 ;  /* 0x00000020281c723c */ /* 0x002fe2000000181c */
[----:B--2---:R-:W1:Y:S06]  /*97f0*/  LDSM.16.M88.4 R12, [R185+0x4800] ;  /* 0x00480000b90c783b */ /* 0x004e6c0000000200 */
[----:B------:R2:W5:Y:S01]  /*9800*/  MUFU.TANH R182, R6 ;  /* 0x0000000600b67308 */ /* 0x0005620000002400 */
[----:B------:R-:W-:Y:S01]  /*9810*/  HMMA.16816.F32 R164, R156, R152, RZ ;  /* 0x000000989ca4723c */ /* 0x000fe200000018ff */
[----:B------:R-:W-:-:S06]  /*9820*/  FMUL.FTZ R152, R7, UR6 ;  /* 0x0000000607987c20 */ /* 0x000fcc0008410000 */
[----:B------:R-:W-:Y:S01]  /*9830*/  MUFU.TANH R183, R9 ;  /* 0x0000000900b77308 */ /* 0x000fe20000002400 */
[-C--:B------:R-:W-:Y:S07]  /*9840*/  HMMA.16816.F32 R64, R148, R170.reuse, R64 ;  /* 0x000000aa9440723c */ /* 0x080fee0000001840 */
[----:B------:R-:W5:Y:S01]  /*9850*/  MUFU.TANH R3, R3 ;  /* 0x0000000300037308 */ /* 0x000f620000002400 */
[----:B------:R-:W-:Y:S01]  /*9860*/  HMMA.16816.F32 R132, R144, R170, R132 ;  /* 0x000000aa9084723c */ /* 0x000fe20000001884 */
[----:B--2---:R-:W2:Y:S06]  /*9870*/  LDSM.16.M88.4 R4, [R187+0x5000] ;  /* 0x00500000bb04783b */ /* 0x004eac0000000200 */
[----:B------:R-:W-:Y:S01]  /*9880*/  MUFU.TANH R178, R178 ;  /* 0x000000b200b27308 */ /* 0x000fe20000002400 */
[C---:B------:R-:W-:Y:S07]  /*9890*/  HMMA.16816.F32 R56, R44.reuse, R160, RZ ;  /* 0x000000a02c38723c */ /* 0x040fee00000018ff */
[----:B------:R-:W-:Y:S01]  /*98a0*/  MUFU.TANH R152, R152 ;  /* 0x0000009800987308 */ /* 0x000fe20000002400 */
[----:B------:R-:W-:Y:S08]  /*98b0*/  HMMA.16816.F32 R52, R44, R162, RZ ;  /* 0x000000a22c34723c */ /* 0x000ff000000018ff */
[----:B-1----:R-:W-:Y:S08]  /*98c0*/  HMMA.16816.F32 R28, R20, R12, R28 ;  /* 0x0000000c141c723c */ /* 0x002ff0000000181c */
[C---:B------:R-:W-:Y:S08]  /*98d0*/  HMMA.16816.F32 R60, R156.reuse, R160, RZ ;  /* 0x000000a09c3c723c */ /* 0x040ff000000018ff */
[----:B------:R-:W-:Y:S03]  /*98e0*/  HMMA.16816.F32 R160, R156, R162, RZ ;  /* 0x000000a29ca0723c */ /* 0x000fe600000018ff */
[----:B------:R-:W-:Y:S01]  /*98f0*/  FMUL.FTZ R28, R28, UR6 ;  /* 0x000000061c1c7c20 */ /* 0x000fe20008410000 */
[----:B------:R-:W-:Y:S01]  /*9900*/  FMUL.FTZ R170, R29, UR6 ;  /* 0x000000061daa7c20 */ /* 0x000fe20008410000 */
[----:B------:R-:W-:-:S02]  /*9910*/  FMUL.FTZ R153, R31, UR6 ;  /* 0x000000061f997c20 */ /* 0x000fc40008410000 */
[----:B------:R1:W5:Y:S01]  /*9920*/  MUFU.TANH R171, R28 ;  /* 0x0000001c00ab7308 */ /* 0x0003620000002400 */
[-C--:B------:R-:W-:Y:S07]  /*9930*/  HMMA.16816.F32 R44, R44, R154.reuse, RZ ;  /* 0x0000009a2c2c723c */ /* 0x080fee00000018ff */
[----:B------:R-:W-:Y:S01]  /*9940*/  MUFU.TANH R170, R170 ;  /* 0x000000aa00aa7308 */ /* 0x000fe20000002400 */
[----:B------:R-:W-:Y:S01]  /*9950*/  HMMA.16816.F32 R156, R156, R154, RZ ;  /* 0x0000009a9c9c723c */ /* 0x000fe200000018ff */
[----:B------:R-:W-:-:S06]  /*9960*/  FMUL.FTZ R155, R30, UR6 ;  /* 0x000000061e9b7c20 */ /* 0x000fcc0008410000 */
[----:B------:R-:W-:Y:S01]  /*9970*/  MUFU.TANH R154, R8 ;  /* 0x00000008009a7308 */ /* 0x000fe20000002400 */
[----:B------:R-:W-:Y:S01]  /*9980*/  HMMA.16816.F32 R24, R36, R32, R24 ;  /* 0x000000202418723c */ /* 0x000fe20000001818 */
[----:B-1----:R-:W1:Y:S01]  /*9990*/  LDSM.16.M88.4 R28, [R186+0x5000] ;  /* 0x00500000ba1c783b */ /* 0x002e620000000200 */
[----:B------:R-:W-:-:S05]  /*99a0*/  FMUL.FTZ R33, R11, UR6 ;  /* 0x000000060b217c20 */ /* 0x000fca0008410000 */
[----:B------:R3:W-:Y:S01]  /*99b0*/  MUFU.TANH R32, R10 ;  /* 0x0000000a00207308 */ /* 0x0007e20000002400 */
[-C--:B------:R-:W-:Y:S07]  /*99c0*/  HMMA.16816.F32 R64, R40, R34.reuse, R64 ;  /* 0x000000222840723c */ /* 0x080fee0000001840 */
[----:B------:R-:W5:Y:S01]  /*99d0*/  MUFU.TANH R33, R33 ;  /* 0x0000002100217308 */ /* 0x000f620000002400 */
[----:B------:R-:W-:Y:S07]  /*99e0*/  HMMA.16816.F32 R132, R36, R34, R132 ;  /* 0x000000222484723c */ /* 0x000fee0000001884 */
[----:B------:R-:W-:Y:S01]  /*99f0*/  MUFU.TANH R155, R155 ;  /* 0x0000009b009b7308 */ /* 0x000fe20000002400 */
[----:B------:R-:W-:Y:S01]  /*9a00*/  HMMA.16816.F32 R24, R16, R12, R24 ;  /* 0x0000000c1018723c */ /* 0x000fe20000001818 */
[----:B---3--:R-:W3:Y:S06]  /*9a10*/  LDSM.16.M88.4 R8, [R187+0x5800] ;  /* 0x00580000bb08783b */ /* 0x008eec0000000200 */
[----:B------:R-:W-:Y:S01]  /*9a20*/  MUFU.TANH R153, R153 ;  /* 0x0000009900997308 */ /* 0x000fe20000002400 */
[-C--:B------:R-:W-:Y:S08]  /*9a30*/  HMMA.16816.F32 R64, R20, R14.reuse, R64 ;  /* 0x0000000e1440723c */ /* 0x080ff00000001840 */
[----:B------:R-:W-:Y:S01]  /*9a40*/  HMMA.16816.F32 R132, R16, R14, R132 ;  /* 0x0000000e1084723c */ /* 0x000fe20000001884 */
[----:B------:R-:W5:Y:S02]  /*9a50*/  LDSM.16.M88.4 R12, [R185+0x5000] ;  /* 0x00500000b90c783b */ /* 0x000f640000000200 */
[----:B------:R-:W-:Y:S01]  /*9a60*/  FMUL.FTZ R24, R24, UR6 ;  /* 0x0000000618187c20 */ /* 0x000fe20008410000 */
[----:B------:R-:W-:Y:S01]  /*9a70*/  FMUL.FTZ R25, R25, UR6 ;  /* 0x0000000619197c20 */ /* 0x000fe20008410000 */
[----:B------:R-:W-:Y:S01]  /*9a80*/  FMUL.FTZ R26, R26, UR6 ;  /* 0x000000061a1a7c20 */ /* 0x000fe20008410000 */
[----:B------:R-:W-:Y:S01]  /*9a90*/  FMUL.FTZ R27, R27, UR6 ;  /* 0x000000061b1b7c20 */ /* 0x000fe20008410000 */
[----:B------:R-:W5:Y:S01]  /*9aa0*/  MUFU.TANH R224, R24 ;  /* 0x0000001800e07308 */ /* 0x000f620000002400 */
[-C--:B--2---:R-:W-:Y:S03]  /*9ab0*/  HMMA.16816.F32 R60, R148, R4.reuse, R60 ;  /* 0x00000004943c723c */ /* 0x084fe6000000183c */
[----:B------:R-:W-:Y:S01]  /*9ac0*/  FMUL.FTZ R225, R64, UR6 ;  /* 0x0000000640e17c20 */ /* 0x000fe20008410000 */
[----:B------:R-:W-:Y:S01]  /*9ad0*/  FMUL.FTZ R64, R65, UR6 ;  /* 0x0000000641407c20 */ /* 0x000fe20008410000 */
[----:B------:R-:W-:Y:S01]  /*9ae0*/  FMUL.FTZ R34, R66, UR6 ;  /* 0x0000000642227c20 */ /* 0x000fe20008410000 */
[----:B------:R-:W-:Y:S01]  /*9af0*/  FMUL.FTZ R35, R67, UR6 ;  /* 0x0000000643237c20 */ /* 0x000fe20008410000 */
[----:B------:R-:W2:Y:S01]  /*9b00*/  MUFU.TANH R218, R25 ;  /* 0x0000001900da7308 */ /* 0x000ea20000002400 */
[----:B------:R-:W-:Y:S01]  /*9b10*/  HMMA.16816.F32 R56, R144, R4, R56 ;  /* 0x000000049038723c */ /* 0x000fe20000001838 */
[----:B------:R-:W-:-:S02]  /*9b20*/  VIADD R5, R172, 0xffffff41 ;  /* 0xffffff41ac057836 */ /* 0x000fc40000000000 */
[----:B------:R-:W-:Y:S01]  /*9b30*/  FMUL.FTZ R65, R132, UR6 ;  /* 0x0000000684417c20 */ /* 0x000fe20008410000 */
[----:B------:R-:W-:Y:S02]  /*9b40*/  FMUL.FTZ R67, R133, UR6 ;  /* 0x0000000685437c20 */ /* 0x000fe40008410000 */
[C---:B------:R-:W-:Y:S01]  /*9b50*/  ISETP.GE.AND P3, PT, R5.reuse, R222, PT ;  /* 0x000000de0500720c */ /* 0x040fe20003f66270 */
[----:B------:R-:W-:Y:S01]  /*9b60*/  MUFU.TANH R227, R26 ;  /* 0x0000001a00e37308 */ /* 0x000fe20000002400 */
[----:B------:R-:W-:Y:S01]  /*9b70*/  HMMA.16816.F32 R52, R144, R6, R52 ;  /* 0x000000069034723c */ /* 0x000fe20000001834 */
[C---:B------:R-:W-:Y:S02]  /*9b80*/  ISETP.GE.AND P4, PT, R5.reuse, R217, PT ;  /* 0x000000d90500720c */ /* 0x040fe40003f86270 */
[----:B------:R-:W-:-:S04]  /*9b90*/  ISETP.GE.AND P2, PT, R5, R216, PT ;  /* 0x000000d80500720c */ /* 0x000fc80003f46270 */
[----:B------:R4:W-:Y:S01]  /*9ba0*/  MUFU.TANH R226, R27 ;  /* 0x0000001b00e27308 */ /* 0x0009e20000002400 */
[-C--:B-1----:R-:W-:Y:S07]  /*9bb0*/  HMMA.16816.F32 R60, R40, R28.reuse, R60 ;  /* 0x0000001c283c723c */ /* 0x082fee000000183c */
[----:B------:R-:W-:Y:S01]  /*9bc0*/  MUFU.TANH R64, R64 ;  /* 0x0000004000407308 */ /* 0x000fe20000002400 */
[----:B------:R-:W-:Y:S01]  /*9bd0*/  HMMA.16816.F32 R56, R36, R28, R56 ;  /* 0x0000001c2438723c */ /* 0x000fe20000001838 */
[----:B------:R-:W-:-:S06]  /*9be0*/  FMUL.FTZ R28, R134, UR6 ;  /* 0x00000006861c7c20 */ /* 0x000fcc0008410000 */
[----:B------:R-:W1:Y:S01]  /*9bf0*/  MUFU.TANH R28, R28 ;  /* 0x0000001c001c7308 */ /* 0x000e620000002400 */
[----:B------:R-:W-:Y:S01]  /*9c00*/  HMMA.16816.F32 R160, R148, R6, R160 ;  /* 0x0000000694a0723c */ /* 0x000fe200000018a0 */
[----:B----4-:R-:W4:Y:S01]  /*9c10*/  LDSM.16.M88.4 R24, [R186+0x5800] ;  /* 0x00580000ba18783b */ /* 0x010f220000000200 */
[----:B------:R-:W-:-:S05]  /*9c20*/  VIADD R7, R172, 0xffffff40 ;  /* 0xffffff40ac077836 */ /* 0x000fca0000000000 */
[C---:B------:R-:W-:Y:S01]  /*9c30*/  ISETP.GE.AND P5, PT, R7.reuse, R222, PT ;  /* 0x000000de0700720c */ /* 0x040fe20003fa6270 */
[-C--:B---3--:R-:W-:Y:S01]  /*9c40*/  HMMA.16816.F32 R44, R144, R10.reuse, R44 ;  /* 0x0000000a902c723c */ /* 0x088fe2000000182c */
[C---:B------:R-:W-:Y:S01]  /*9c50*/  ISETP.GE.AND P0, PT, R7.reuse, R217, PT ;  /* 0x000000d90700720c */ /* 0x040fe20003f06270 */
[----:B------:R-:W-:Y:S01]  /*9c60*/  MUFU.TANH R225, R225 ;  /* 0x000000e100e17308 */ /* 0x000fe20000002400 */
[C---:B------:R-:W-:Y:S02]  /*9c70*/  ISETP.GE.AND P1, PT, R7.reuse, R216, PT ;  /* 0x000000d80700720c */ /* 0x040fe40003f26270 */
[-C--:B------:R-:W-:Y:S02]  /*9c80*/  ISETP.GE.AND P6, PT, R7, R2.reuse, PT ;  /* 0x000000020700720c */ /* 0x080fe40003fc6270 */
[----:B------:R-:W-:Y:S01]  /*9c90*/  FSEL R169, R169, -INF , !P0 ;  /* 0xff800000a9a97808 */ /* 0x000fe20004000000 */
[----:B------:R-:W-:Y:S01]  /*9ca0*/  HMMA.16816.F32 R156, R148, R10, R156 ;  /* 0x0000000a949c723c */ /* 0x000fe2000000189c */
[----:B------:R-:W-:Y:S01]  /*9cb0*/  FSEL R10, R136, -INF , !P5 ;  /* 0xff800000880a7808 */ /* 0x000fe20006800000 */
[----:B------:R-:W-:Y:S01]  /*9cc0*/  MUFU.TANH R65, R65 ;  /* 0x0000004100417308 */ /* 0x000fe20000002400 */
[----:B------:R-:W-:Y:S01]  /*9cd0*/  ISETP.GE.AND P5, PT, R5, R2, PT ;  /* 0x000000020500720c */ /* 0x000fe20003fa6270 */
[----:B------:R-:W-:Y:S01]  /*9ce0*/  VIADD R5, R172, 0xffffff48 ;  /* 0xffffff48ac057836 */ /* 0x000fe20000000000 */
[----:B------:R-:W-:-:S03]  /*9cf0*/  FSEL R11, R177, -INF , !P1 ;  /* 0xff800000b10b7808 */ /* 0x000fc60004800000 */
[----:B------:R-:W-:Y:S01]  /*9d00*/  HMMA.16816.F32 R48, R144, R8, R48 ;  /* 0x000000089030723c */ /* 0x000fe20000001830 */
[C---:B------:R-:W-:Y:S01]  /*9d10*/  ISETP.GE.AND P0, PT, R5.reuse, R222, PT ;  /* 0x000000de0500720c */ /* 0x040fe20003f06270 */
[----:B------:R-:W-:Y:S01]  /*9d20*/  MUFU.TANH R67, R67 ;  /* 0x0000004300437308 */ /* 0x000fe20000002400 */
[----:B------:R-:W-:Y:S02]  /*9d30*/  ISETP.GE.AND P1, PT, R5, R217, PT ;  /* 0x000000d90500720c */ /* 0x000fe40003f26270 */
[----:B------:R-:W-:-:S03]  /*9d40*/  FSEL R180, R180, -INF , !P0 ;  /* 0xff800000b4b47808 */ /* 0x000fc60004000000 */
[----:B-----5:R-:W-:Y:S02]  /*9d50*/  HMMA.16816.F32 R60, R20, R12, R60 ;  /* 0x0000000c143c723c */ /* 0x020fe4000000183c */
[----:B------:R-:W-:Y:S06]  /*9d60*/  MUFU.TANH R34, R34 ;  /* 0x0000002200227308 */ /* 0x000fec0000002400 */
[----:B------:R-:W-:Y:S01]  /*9d70*/  HMMA.16816.F32 R164, R148, R8, R164 ;  /* 0x0000000894a4723c */ /* 0x000fe200000018a4 */
[----:B------:R-:W-:Y:S01]  /*9d80*/  FSEL R8, R168, -INF , !P3 ;  /* 0xff800000a8087808 */ /* 0x000fe20005800000 */
[----:B------:R-:W-:Y:S01]  /*9d90*/  FMUL.FTZ R9, R135, UR6 ;  /* 0x0000000687097c20 */ /* 0x000fe20008410000 */
[----:B------:R-:W-:Y:S01]  /*9da0*/  ISETP.GE.AND P3, PT, R5, R2, PT ;  /* 0x000000020500720c */ /* 0x000fe20003f66270 */
[----:B------:R-:W-:Y:S01]  /*9db0*/  MUFU.TANH R35, R35 ;  /* 0x0000002300237308 */ /* 0x000fe20000002400 */
[----:B------:R-:W-:-:S03]  /*9dc0*/  FSEL R151, R182, -INF , !P1 ;  /* 0xff800000b6977808 */ /* 0x000fc60004800000 */
[----:B------:R-:W-:Y:S01]  /*9dd0*/  HMMA.16816.F32 R56, R16, R12, R56 ;  /* 0x0000000c1038723c */ /* 0x000fe20000001838 */
[----:B------:R-:W-:Y:S02]  /*9de0*/  FSEL R12, R181, -INF , !P6 ;  /* 0xff800000b50c7808 */ /* 0x000fe40007000000 */
[----:B------:R-:W-:Y:S01]  /*9df0*/  ISETP.GE.AND P6, PT, R5, R216, PT ;  /* 0x000000d80500720c */ /* 0x000fe20003fc6270 */
[----:B------:R-:W3:Y:S01]  /*9e00*/  MUFU.TANH R9, R9 ;  /* 0x0000000900097308 */ /* 0x000ee20000002400 */
[----:B------:R-:W5:Y:S01]  /*9e10*/  LDSM.16.M88.4 R4, [R185+0x5800] ;  /* 0x00580000b904783b */ /* 0x000f620000000200 */
[----:B------:R-:W-:Y:S01]  /*9e20*/  FSEL R13, R3, -INF , !P2 ;  /* 0xff800000030d7808 */ /* 0x000fe20005000000 */
[----:B------:R-:W-:Y:S01]  /*9e30*/  VIADD R3, R172, 0xffffff50 ;  /* 0xffffff50ac037836 */ /* 0x000fe20000000000 */
[----:B------:R-:W-:Y:S01]  /*9e40*/  HMMA.16816.F32 R160, R40, R30, R160 ;  /* 0x0000001e28a0723c */ /* 0x000fe200000018a0 */
[----:B------:R-:W-:Y:S01]  /*9e50*/  FMUL.FTZ R61, R61, UR6 ;  /* 0x000000063d3d7c20 */ /* 0x000fe20008410000 */
[----:B------:R-:W-:Y:S01]  /*9e60*/  FMUL.FTZ R63, R63, UR6 ;  /* 0x000000063f3f7c20 */ /* 0x000fe20008410000 */
[----:B------:R-:W-:Y:S01]  /*9e70*/  FMUL.FTZ R29, R60, UR6 ;  /* 0x000000063c1d7c20 */ /* 0x000fe20008410000 */
[----:B------:R-:W-:Y:S01]  /*9e80*/  ISETP.GE.AND P1, PT, R3, R222, PT ;  /* 0x000000de0300720c */ /* 0x000fe20003f26270 */
[----:B------:R2:W-:Y:S01]  /*9e90*/  MUFU.TANH R66, R61 ;  /* 0x0000003d00427308 */ /* 0x0005e20000002400 */
[----:B------:R-:W-:Y:S01]  /*9ea0*/  FMUL.FTZ R62, R62, UR6 ;  /* 0x000000063e3e7c20 */ /* 0x000fe20008410000 */
[----:B------:R-:W-:-:S04]  /*9eb0*/  DEPBAR.LE SB0, 0x0 ;  /* 0x000080000000791a */ /* 0x000fc80000000000 */
[----:B------:R-:W-:Y:S01]  /*9ec0*/  HMMA.16816.F32 R52, R36, R30, R52 ;  /* 0x0000001e2434723c */ /* 0x000fe20000001834 */
[----:B------:R-:W-:Y:S01]  /*9ed0*/  FMUL.FTZ R30, R56, UR6 ;  /* 0x00000006381e7c20 */ /* 0x000fe20008410000 */
[----:B------:R1:W-:Y:S01]  /*9ee0*/  MUFU.TANH R149, R63 ;  /* 0x0000003f00957308 */ /* 0x0003e20000002400 */
[----:B------:R-:W-:Y:S01]  /*9ef0*/  FSEL R150, R171, -INF , !P1 ;  /* 0xff800000ab967808 */ /* 0x000fe20004800000 */
[----:B------:R-:W-:Y:S01]  /*9f00*/  FMUL.FTZ R56, R58, UR6 ;  /* 0x000000063a387c20 */ /* 0x000fe20008410000 */
[----:B------:R-:W-:-:S03]  /*9f10*/  FMUL.FTZ R31, R57, UR6 ;  /* 0x00000006391f7c20 */ /* 0x000fc60008410000 */
[----:B----4-:R-:W-:Y:S02]  /*9f20*/  HMMA.16816.F32 R164, R40, R24, R164 ;  /* 0x0000001828a4723c */ /* 0x010fe400000018a4 */
[----:B------:R-:W4:Y:S06]  /*9f30*/  MUFU.TANH R30, R30 ;  /* 0x0000001e001e7308 */ /* 0x000f2c0000002400 */
[-C--:B------:R-:W-:Y:S02]  /*9f40*/  HMMA.16816.F32 R160, R20, R14.reuse, R160 ;  /* 0x0000000e14a0723c */ /* 0x080fe400000018a0 */
[----:B------:R-:W4:Y:S06]  /*9f50*/  MUFU.TANH R29, R29 ;  /* 0x0000001d001d7308 */ /* 0x000f2c0000002400 */
[----:B------:R-:W-:Y:S01]  /*9f60*/  HMMA.16816.F32 R52, R16, R14, R52 ;  /* 0x0000000e1034723c */ /* 0x000fe20000001834 */
[----:B------:R-:W-:Y:S01]  /*9f70*/  VIADD R15, R172, 0xffffff49 ;  /* 0xffffff49ac0f7836 */ /* 0x000fe20000000000 */
[----:B------:R-:W-:Y:S01]  /*9f80*/  FSEL R14, R178, -INF , !P5 ;  /* 0xff800000b20e7808 */ /* 0x000fe20006800000 */
[----:B------:R-:W-:Y:S03]  /*9f90*/  MUFU.TANH R147, R62 ;  /* 0x0000003e00937308 */ /* 0x000fe60000002400 */
[----:B------:R-:W-:-:S02]  /*9fa0*/  ISETP.GE.AND P2, PT, R15, R217, PT ;  /* 0x000000d90f00720c */ /* 0x000fc40003f46270 */
[C---:B------:R-:W-:Y:S01]  /*9fb0*/  HMMA.16816.F32 R48, R36.reuse, R24, R48 ;  /* 0x000000182430723c */ /* 0x040fe20000001830 */
[C---:B------:R-:W-:Y:S01]  /*9fc0*/  ISETP.GE.AND P5, PT, R15.reuse, R216, PT ;  /* 0x000000d80f00720c */ /* 0x040fe20003fa6270 */
[----:B------:R-:W-:Y:S01]  /*9fd0*/  VIADD R25, R172, 0xffffff58 ;  /* 0xffffff58ac197836 */ /* 0x000fe20000000000 */
[----:B------:R-:W-:Y:S01]  /*9fe0*/  ISETP.GE.AND P0, PT, R15, R2, PT ;  /* 0x000000020f00720c */ /* 0x000fe20003f06270 */
[----:B------:R-:W-:Y:S01]  /*9ff0*/  FMUL.FTZ R145, R162, UR6 ;  /* 0x00000006a2917c20 */ /* 0x000fe20008410000 */
[----:B------:R-:W-:Y:S01]  /*a000*/  FSEL R177, R152, -INF , !P2 ;  /* 0xff80000098b17808 */ /* 0x000fe20005000000 */
[----:B------:R-:W-:Y:S01]  /*a010*/  FMUL.FTZ R163, R163, UR6 ;  /* 0x00000006a3a37c20 */ /* 0x000fe20008410000 */
[----:B------:R-:W-:Y:S01]  /*a020*/  FSEL R144, R33, -INF , !P0 ;  /* 0xff80000021907808 */ /* 0x000fe20004000000 */
[-C--:B------:R-:W-:Y:S01]  /*a030*/  HMMA.16816.F32 R44, R36, R26.reuse, R44 ;  /* 0x0000001a242c723c */ /* 0x080fe2000000182c */
[----:B------:R-:W-:Y:S01]  /*a040*/  FMUL.FTZ R37, R59, UR6 ;  /* 0x000000063b257c20 */ /* 0x000fe20008410000 */
[----:B------:R-:W-:Y:S01]  /*a050*/  FSEL R59, R0, -INF , !P4 ;  /* 0xff800000003b7808 */ /* 0x000fe20006000000 */
[----:B------:R-:W-:Y:S01]  /*a060*/  FMUL.FTZ R52, R52, UR6 ;  /* 0x0000000634347c20 */ /* 0x000fe20008410000 */
[----:B------:R-:W-:Y:S01]  /*a070*/  ISETP.GE.AND P4, PT, R15, R222, PT ;  /* 0x000000de0f00720c */ /* 0x000fe20003f86270 */
[----:B------:R-:W-:Y:S01]  /*a080*/  FMUL.FTZ R0, R161, UR6 ;  /* 0x00000006a1007c20 */ /* 0x000fe20008410000 */
[----:B------:R-:W-:Y:S01]  /*a090*/  FSEL R15, R154, -INF , !P6 ;  /* 0xff8000009a0f7808 */ /* 0x000fe20007000000 */
[----:B------:R-:W4:Y:S01]  /*a0a0*/  MUFU.TANH R37, R37 ;  /* 0x0000002500257308 */ /* 0x000f220000002400 */
[----:B------:R-:W-:Y:S01]  /*a0b0*/  HMMA.16816.F32 R156, R40, R26, R156 ;  /* 0x0000001a289c723c */ /* 0x000fe2000000189c */
[----:B------:R-:W-:Y:S01]  /*a0c0*/  FSEL R38, R32, -INF , !P3 ;  /* 0xff80000020267808 */ /* 0x000fe20005800000 */
[----:B------:R-:W-:Y:S01]  /*a0d0*/  FMUL.FTZ R55, R55, UR6 ;  /* 0x0000000637377c20 */ /* 0x000fe20008410000 */
[----:B------:R-:W-:Y:S01]  /*a0e0*/  FSEL R36, R179, -INF , !P4 ;  /* 0xff800000b3247808 */ /* 0x000fe20006000000 */
[----:B------:R-:W-:Y:S01]  /*a0f0*/  FMUL.FTZ R132, R160, UR6 ;  /* 0x00000006a0847c20 */ /* 0x000fe20008410000 */
[C---:B------:R-:W-:Y:S01]  /*a100*/  ISETP.GE.AND P6, PT, R3.reuse, R217, PT ;  /* 0x000000d90300720c */ /* 0x040fe20003fc6270 */
[----:B------:R-:W-:Y:S01]  /*a110*/  FMUL.FTZ R54, R54, UR6 ;  /* 0x0000000636367c20 */ /* 0x000fe20008410000 */
[C---:B------:R-:W-:Y:S01]  /*a120*/  ISETP.GE.AND P3, PT, R3.reuse, R216, PT ;  /* 0x000000d80300720c */ /* 0x040fe20003f66270 */
[----:B-----5:R-:W-:Y:S01]  /*a130*/  HMMA.16816.F32 R164, R20, R4, R164 ;  /* 0x0000000414a4723c */ /* 0x020fe200000018a4 */
[----:B------:R-:W-:Y:S01]  /*a140*/  ISETP.GE.AND P4, PT, R3, R2, PT ;  /* 0x000000020300720c */ /* 0x000fe20003f86270 */
[----:B------:R-:W-:Y:S01]  /*a150*/  VIADD R3, R172, 0xffffff51 ;  /* 0xffffff51ac037836 */ /* 0x000fe20000000000 */
[----:B------:R-:W-:Y:S01]  /*a160*/  FSEL R183, R183, -INF , !P5 ;  /* 0xff800000b7b77808 */ /* 0x000fe20006800000 */
[----:B------:R-:W5:Y:S01]  /*a170*/  MUFU.TANH R161, R52 ;  /* 0x0000003400a17308 */ /* 0x000f620000002400 */
[----:B--2---:R-:W-:-:S02]  /*a180*/  FSEL R61, R224, -INF , !P3 ;  /* 0xff800000e03d7808 */ /* 0x004fc40005800000 */
[C---:B------:R-:W-:Y:S01]  /*a190*/  ISETP.GE.AND P2, PT, R3.reuse, R222, PT ;  /* 0x000000de0300720c */ /* 0x040fe20003f46270 */
[----:B------:R-:W-:Y:S01]  /*a1a0*/  HMMA.16816.F32 R48, R16, R4, R48 ;  /* 0x000000041030723c */ /* 0x000fe20000001830 */
[----:B------:R-:W-:Y:S01]  /*a1b0*/  ISETP.GE.AND P0, PT, R3, R216, PT ;  /* 0x000000d80300720c */ /* 0x000fe20003f06270 */
[----:B------:R-:W-:Y:S01]  /*a1c0*/  VIADD R5, R172, 0xffffff78 ;  /* 0xffffff78ac057836 */ /* 0x000fe20000000000 */
[----:B------:R-:W-:Y:S01]  /*a1d0*/  FSEL R162, R170, -INF , !P2 ;  /* 0xff800000aaa27808 */ /* 0x000fe20005000000 */
[----:B------:R4:W-:Y:S01]  /*a1e0*/  MUFU.TANH R26, R163 ;  /* 0x000000a3001a7308 */ /* 0x0009e20000002400 */
[----:B-1----:R-:W-:Y:S02]  /*a1f0*/  FSEL R63, R218, -INF , !P0 ;  /* 0xff800000da3f7808 */ /* 0x002fe40004000000 */
[C---:B------:R-:W-:Y:S01]  /*a200*/  ISETP.GE.AND P3, PT, R25.reuse, R222, PT ;  /* 0x000000de1900720c */ /* 0x040fe20003f66270 */
[-C--:B------:R-:W-:Y:S01]  /*a210*/  HMMA.16816.F32 R156, R20, R6.reuse, R156 ;  /* 0x00000006149c723c */ /* 0x080fe2000000189c */
[CC--:B------:R-:W-:Y:S01]  /*a220*/  ISETP.GE.AND P5, PT, R25.reuse, R217.reuse, PT ;  /* 0x000000d91900720c */ /* 0x0c0fe20003fa6270 */
[C---:B------:R-:W-:Y:S01]  /*a230*/  VIADD R21, R172.reuse, 0xffffff60 ;  /* 0xffffff60ac157836 */ /* 0x040fe20000000000 */
[C---:B------:R-:W-:Y:S01]  /*a240*/  ISETP.GE.AND P2, PT, R25.reuse, R216, PT ;  /* 0x000000d81900720c */ /* 0x040fe20003f46270 */
[C---:B------:R-:W-:Y:S01]  /*a250*/  VIADD R23, R172.reuse, 0xffffff61 ;  /* 0xffffff61ac177836 */ /* 0x040fe20000000000 */
[-C--:B------:R-:W-:Y:S01]  /*a260*/  ISETP.GE.AND P0, PT, R25, R2.reuse, PT ;  /* 0x000000021900720c */ /* 0x080fe20003f06270 */
[----:B------:R-:W-:Y:S01]  /*a270*/  VIADD R25, R172, 0xffffff59 ;  /* 0xffffff59ac197836 */ /* 0x000fe20000000000 */
[-C--:B------:R-:W-:Y:S01]  /*a280*/  ISETP.GE.AND P1, PT, R3, R2.reuse, PT ;  /* 0x000000020300720c */ /* 0x080fe20003f26270 */
[----:B------:R-:W-:Y:S01]  /*a290*/  FMUL.FTZ R22, R164, UR6 ;  /* 0x00000006a4167c20 */ /* 0x000fe20008410000 */
[----:B------:R-:W-:Y:S01]  /*a2a0*/  FSEL R148, R28, -INF , !P0 ;  /* 0xff8000001c947808 */ /* 0x000fe20004000000 */
[----:B------:R-:W1:Y:S01]  /*a2b0*/  MUFU.TANH R0, R0 ;  /* 0x0000000000007308 */ /* 0x000e620000002400 */
[----:B------:R-:W-:Y:S01]  /*a2c0*/  ISETP.GE.AND P0, PT, R25, R2, PT ;  /* 0x000000021900720c */ /* 0x000fe20003f06270 */
[----:B------:R-:W-:Y:S01]  /*a2d0*/  HMMA.16816.F32 R44, R16, R6, R44 ;  /* 0x00000006102c723c */ /* 0x000fe2000000182c */
[----:B------:R-:W-:Y:S01]  /*a2e0*/  FSEL R170, R226, -INF , !P1 ;  /* 0xff800000e2aa7808 */ /* 0x000fe20004800000 */
[----:B------:R-:W-:Y:S01]  /*a2f0*/  FMUL.FTZ R20, R165, UR6 ;  /* 0x00000006a5147c20 */ /* 0x000fe20008410000 */
[----:B------:R-:W-:Y:S01]  /*a300*/  ISETP.GE.AND P1, PT, R25, R222, PT ;  /* 0x000000de1900720c */ /* 0x000fe20003f26270 */
[----:B------:R-:W-:Y:S01]  /*a310*/  VIADD R19, R172, 0xffffff69 ;  /* 0xffffff69ac137836 */ /* 0x000fe20000000000 */
[----:B---3--:R-:W-:Y:S01]  /*a320*/  FSEL R178, R9, -INF , !P0 ;  /* 0xff80000009b27808 */ /* 0x008fe20004000000 */
[----:B------:R-:W2:Y:S01]  /*a330*/  MUFU.TANH R56, R56 ;  /* 0x0000003800387308 */ /* 0x000ea20000002400 */
[----:B------:R-:W-:Y:S01]  /*a340*/  ISETP.GE.AND P0, PT, R21, R216, PT ;  /* 0x000000d81500720c */ /* 0x000fe20003f06270 */
[----:B------:R-:W-:Y:S01]  /*a350*/  FMUL.FTZ R49, R49, UR6 ;  /* 0x0000000631317c20 */ /* 0x000fe20008410000 */
[----:B------:R-:W-:Y:S01]  /*a360*/  FSEL R164, R64, -INF , !P1 ;  /* 0xff80000040a47808 */ /* 0x000fe20004800000 */
[----:B------:R-:W-:Y:S01]  /*a370*/  VIADD R9, R172, 0xffffff71 ;  /* 0xffffff71ac097836 */ /* 0x000fe20000000000 */
[-C--:B------:R-:W-:Y:S01]  /*a380*/  ISETP.GE.AND P1, PT, R21, R222.reuse, PT ;  /* 0x000000de1500720c */ /* 0x080fe20003f26270 */
[----:B------:R-:W-:Y:S01]  /*a390*/  FMUL.FTZ R24, R156, UR6 ;  /* 0x000000069c187c20 */ /* 0x000fe20008410000 */
[----:B----4-:R-:W-:Y:S01]  /*a3a0*/  FSEL R163, R30, -INF , !P0 ;  /* 0xff8000001ea37808 */ /* 0x010fe20004000000 */
[----:B------:R3:W4:Y:S01]  /*a3b0*/  MUFU.TANH R154, R55 ;  /* 0x00000037009a7308 */ /* 0x0007220000002400 */
[----:B------:R-:W-:Y:S01]  /*a3c0*/  ISETP.GE.AND P0, PT, R23, R222, PT ;  /* 0x000000de1700720c */ /* 0x000fe20003f06270 */
[----:B------:R-:W-:Y:S01]  /*a3d0*/  VIADD R7, R172, 0xffffff79 ;  /* 0xffffff79ac077836 */ /* 0x000fe20000000000 */
[----:B------:R-:W-:Y:S01]  /*a3e0*/  FSEL R168, R225, -INF , !P3 ;  /* 0xff800000e1a87808 */ /* 0x000fe20005800000 */
[----:B------:R-:W-:Y:S01]  /*a3f0*/  FMUL.FTZ R48, R48, UR6 ;  /* 0x0000000630307c20 */ /* 0x000fe20008410000 */
[----:B------:R-:W-:Y:S01]  /*a400*/  FSEL R62, R29, -INF , !P1 ;  /* 0xff8000001d3e7808 */ /* 0x000fe20004800000 */
[----:B------:R-:W-:Y:S01]  /*a410*/  FMUL.FTZ R6, R44, UR6 ;  /* 0x000000062c067c20 */ /* 0x000fe20008410000 */
[CC--:B------:R-:W-:Y:S01]  /*a420*/  ISETP.GE.AND P3, PT, R21.reuse, R217.reuse, PT ;  /* 0x000000d91500720c */ /* 0x0c0fe20003f66270 */
[----:B------:R-:W4:Y:S01]  /*a430*/  MUFU.TANH R31, R31 ;  /* 0x0000001f001f7308 */ /* 0x000f220000002400 */
[-C--:B------:R-:W-:Y:S01]  /*a440*/  ISETP.GE.AND P1, PT, R21, R2.reuse, PT ;  /* 0x000000021500720c */ /* 0x080fe20003f26270 */
[----:B------:R-:W-:Y:S01]  /*a450*/  VIADD R21, R172, 0xffffff68 ;  /* 0xffffff68ac157836 */ /* 0x000fe20000000000 */
[----:B------:R-:W-:Y:S01]  /*a460*/  FSEL R66, R66, -INF , !P0 ;  /* 0xff80000042427808 */ /* 0x000fe20004000000 */
[----:B------:R-:W-:Y:S01]  /*a470*/  VIADD R17, R172, 0xffffff70 ;  /* 0xffffff70ac117836 */ /* 0x000fe20000000000 */
[----:B------:R-:W-:Y:S01]  /*a480*/  ISETP.GE.AND P0, PT, R23, R2, PT ;  /* 0x000000021700720c */ /* 0x000fe20003f06270 */
[----:B------:R-:W-:Y:S01]  /*a490*/  FMUL.FTZ R45, R45, UR6 ;  /* 0x000000062d2d7c20 */ /* 0x000fe20008410000 */
[----:B------:R-:W-:Y:S01]  /*a4a0*/  FSEL R146, R227, -INF , !P4 ;  /* 0xff800000e3927808 */ /* 0x000fe20006000000 */
[----:B------:R-:W4:Y:S01]  /*a4b0*/  MUFU.TANH R20, R20 ;  /* 0x0000001400147308 */ /* 0x000f220000002400 */
[----:B------:R-:W-:Y:S01]  /*a4c0*/  FSEL R65, R65, -INF , !P2 ;  /* 0xff80000041417808 */ /* 0x000fe20005000000 */
[----:B---3--:R-:W-:Y:S01]  /*a4d0*/  FMUL.FTZ R55, R51, UR6 ;  /* 0x0000000633377c20 */ /* 0x008fe20008410000 */
[C---:B------:R-:W-:Y:S01]  /*a4e0*/  ISETP.GE.AND P4, PT, R25.reuse, R217, PT ;  /* 0x000000d91900720c */ /* 0x040fe20003f86270 */
[----:B------:R-:W-:Y:S01]  /*a4f0*/  FMUL.FTZ R50, R50, UR6 ;  /* 0x0000000632327c20 */ /* 0x000fe20008410000 */
[-C--:B------:R-:W-:Y:S01]  /*a500*/  ISETP.GE.AND P2, PT, R25, R216.reuse, PT ;  /* 0x000000d81900720c */ /* 0x080fe20003f46270 */
[----:B------:R-:W-:Y:S01]  /*a510*/  FMUL.FTZ R25, R157, UR6 ;  /* 0x000000069d197c20 */ /* 0x000fe20008410000 */
[----:B------:R-:W-:Y:S01]  /*a520*/  FSEL R160, R37, -INF , !P0 ;  /* 0xff80000025a07808 */ /* 0x000fe20004000000 */
[----:B------:R-:W3:Y:S01]  /*a530*/  MUFU.TANH R132, R132 ;  /* 0x0000008400847308 */ /* 0x000ee20000002400 */
[----:B------:R-:W-:Y:S01]  /*a540*/  ISETP.GE.AND P0, PT, R21, R216, PT ;  /* 0x000000d81500720c */ /* 0x000fe20003f06270 */
[----:B------:R-:W-:Y:S01]  /*a550*/  FMUL.FTZ R42, R166, UR6 ;  /* 0x00000006a62a7c20 */ /* 0x000fe20008410000 */
[----:B------:R-:W-:Y:S01]  /*a560*/  P2R R32, PR, RZ, 0x40 ;  /* 0x00000040ff207803 */ /* 0x000fe20000000000 */
[----:B------:R-:W-:Y:S01]  /*a570*/  FMUL.FTZ R167, R167, UR6 ;  /* 0x00000006a7a77c20 */ /* 0x000fe20008410000 */
[----:B-----5:R-:W-:-:S02]  /*a580*/  FSEL R161, R161, -INF , !P0 ;  /* 0xff800000a1a17808 */ /* 0x020fc40004000000 */
[----:B------:R-:W-:Y:S01]  /*a590*/  ISETP.GE.AND P0, PT, R19, R222, PT ;  /* 0x000000de1300720c */ /* 0x000fe20003f06270 */
[----:B------:R-:W5:Y:S01]  /*a5a0*/  MUFU.TANH R25, R25 ;  /* 0x0000001900197308 */ /* 0x000f620000002400 */
[----:B------:R-:W-:Y:S01]  /*a5b0*/  ISETP.GE.AND P6, PT, R3, R217, PT ;  /* 0x000000d90300720c */ /* 0x000fe20003fc6270 */
[----:B------:R-:W-:Y:S01]  /*a5c0*/  FMUL.FTZ R3, R53, UR6 ;  /* 0x0000000635037c20 */ /* 0x000fe20008410000 */
[----:B-1----:R-:W-:Y:S02]  /*a5d0*/  FSEL R64, R0, -INF , !P0 ;  /* 0xff80000000407808 */ /* 0x002fe40004000000 */
[----:B------:R-:W-:Y:S02]  /*a5e0*/  ISETP.GE.AND P0, PT, R19, R2, PT ;  /* 0x000000021300720c */ /* 0x000fe40003f06270 */
[----:B--2---:R-:W-:Y:S01]  /*a5f0*/  FSEL R156, R56, -INF , !P1 ;  /* 0xff800000389c7808 */ /* 0x004fe20004800000 */
[----:B------:R-:W1:Y:S01]  /*a600*/  MUFU.TANH R152, R54 ;  /* 0x0000003600987308 */ /* 0x000e620000002400 */
[----:B----4-:R-:W-:-:S02]  /*a610*/  FSEL R154, R154, -INF , !P0 ;  /* 0xff8000009a9a7808 */ /* 0x010fc40004000000 */
[----:B------:R-:W-:Y:S02]  /*a620*/  ISETP.GE.AND P1, PT, R23, R216, PT ;  /* 0x000000d81700720c */ /* 0x000fe40003f26270 */
[-C--:B------:R-:W-:Y:S02]  /*a630*/  ISETP.GE.AND P0, PT, R9, R222.reuse, PT ;  /* 0x000000de0900720c */ /* 0x080fe40003f06270 */
[----:B------:R-:W-:Y:S01]  /*a640*/  FSEL R165, R31, -INF , !P1 ;  /* 0xff8000001fa57808 */ /* 0x000fe20004800000 */
[----:B------:R-:W2:Y:S01]  /*a650*/  MUFU.TANH R53, R49 ;  /* 0x0000003100357308 */ /* 0x000ea20000002400 */
[----:B------:R-:W-:Y:S02]  /*a660*/  FSEL R0, R20, -INF , !P0 ;  /* 0xff80000014007808 */ /* 0x000fe40004000000 */
[-C--:B------:R-:W-:Y:S02]  /*a670*/  ISETP.GE.AND P1, PT, R21, R222.reuse, PT ;  /* 0x000000de1500720c */ /* 0x080fe40003f26270 */
[----:B------:R-:W-:-:S02]  /*a680*/  ISETP.GE.AND P0, PT, R7, R222, PT ;  /* 0x000000de0700720c */ /* 0x000fc40003f06270 */
[----:B---3--:R-:W-:Y:S01]  /*a690*/  FSEL R132, R132, -INF , !P1 ;  /* 0xff80000084847808 */ /* 0x008fe20004800000 */
[----:B------:R-:W3:Y:S01]  /*a6a0*/  MUFU.TANH R3, R3 ;  /* 0x0000000300037308 */ /* 0x000ee20000002400 */
[----:B-----5:R-:W-:Y:S02]  /*a6b0*/  FSEL R25, R25, -INF , !P0 ;  /* 0xff80000019197808 */ /* 0x020fe40004000000 */
[----:B------:R-:W-:Y:S02]  /*a6c0*/  ISETP.GE.AND P1, PT, R21, R2, PT ;  /* 0x000000021500720c */ /* 0x000fe40003f26270 */
[-C--:B------:R-:W-:Y:S02]  /*a6d0*/  ISETP.GE.AND P0, PT, R9, R216.reuse, PT ;  /* 0x000000d80900720c */ /* 0x080fe40003f06270 */
[----:B-1----:R-:W-:Y:S01]  /*a6e0*/  FSEL R152, R152, -INF , !P1 ;  /* 0xff80000098987808 */ /* 0x002fe20004800000 */
[----:B------:R-:W1:Y:S01]  /*a6f0*/  MUFU.TANH R6, R6 ;  /* 0x0000000600067308 */ /* 0x000e620000002400 */
[----:B------:R-:W-:-:S02]  /*a700*/  ISETP.GE.AND P1, PT, R19, R216, PT ;  /* 0x000000d81300720c */ /* 0x000fc40003f26270 */
[----:B--2---:R-:W-:Y:S02]  /*a710*/  FSEL R53, R53, -INF , !P0 ;  /* 0xff80000035357808 */ /* 0x004fe40004000000 */
[----:B------:R-:W-:Y:S02]  /*a720*/  ISETP.GE.AND P0, PT, R5, R216, PT ;  /* 0x000000d80500720c */ /* 0x000fe40003f06270 */
[----:B------:R-:W-:Y:S01]  /*a730*/  FSEL R67, R67, -INF , !P2 ;  /* 0xff80000043437808 */ /* 0x000fe20005000000 */
[----:B------:R-:W2:Y:S01]  /*a740*/  MUFU.TANH R4, R22 ;  /* 0x0000001600047308 */ /* 0x000ea20000002400 */
[----:B------:R-:W-:Y:S02]  /*a750*/  ISETP.GE.AND P2, PT, R23, R217, PT ;  /* 0x000000d91700720c */ /* 0x000fe40003f46270 */
[----:B---3--:R-:W-:Y:S02]  /*a760*/  FSEL R157, R3, -INF , !P1 ;  /* 0xff800000039d7808 */ /* 0x008fe40004800000 */
[----:B------:R-:W-:-:S03]  /*a770*/  ISETP.GE.AND P1, PT, R17, R222, PT ;  /* 0x000000de1100720c */ /* 0x000fc60003f26270 */
[----:B------:R-:W3:Y:S01]  /*a780*/  MUFU.TANH R24, R24 ;  /* 0x0000001800187308 */ /* 0x000ee20000002400 */
[----:B-1----:R-:W-:Y:S01]  /*a790*/  FSEL R51, R6, -INF , !P0 ;  /* 0xff80000006337808 */ /* 0x002fe20004000000 */
[----:B------:R-:W-:Y:S01]  /*a7a0*/  BAR.SYNC.DEFER_BLOCKING 0x0 ;  /* 0x0000000000007b1d */ /* 0x000fe20000010000 */
[----:B------:R-:W-:-:S05]  /*a7b0*/  ISETP.NE.AND P0, PT, R137, 0x3, PT ;  /* 0x000000038900780c */ /* 0x000fca0003f05270 */
[----:B------:R-:W1:Y:S01]  /*a7c0*/  MUFU.TANH R54, R48 ;  /* 0x0000003000367308 */ /* 0x000e620000002400 */
[----:B--2---:R-:W-:Y:S02]  /*a7d0*/  FSEL R3, R4, -INF , !P1 ;  /* 0xff80000004037808 */ /* 0x004fe40004800000 */
[----:B------:R-:W-:-:S05]  /*a7e0*/  ISETP.GE.AND P1, PT, R5, R222, PT ;  /* 0x000000de0500720c */ /* 0x000fca0003f26270 */
[----:B------:R-:W2:Y:S01]  /*a7f0*/  MUFU.TANH R145, R145 ;  /* 0x0000009100917308 */ /* 0x000ea20000002400 */
[----:B---3--:R-:W-:Y:S02]  /*a800*/  FSEL R24, R24, -INF , !P1 ;  /* 0xff80000018187808 */ /* 0x008fe40004800000 */
[----:B------:R-:W-:-:S05]  /*a810*/  ISETP.GE.AND P1, PT, R17, R216, PT ;  /* 0x000000d81100720c */ /* 0x000fca0003f26270 */
[----:B------:R3:W4:Y:S01]  /*a820*/  MUFU.TANH R56, R45 ;  /* 0x0000002d00387308 */ /* 0x0007220000002400 */
[----:B-1----:R-:W-:Y:S02]  /*a830*/  FSEL R54, R54, -INF , !P1 ;  /* 0xff80000036367808 */ /* 0x002fe40004800000 */
[----:B------:R-:W-:-:S05]  /*a840*/  ISETP.GE.AND P1, PT, R7, R216, PT ;  /* 0x000000d80700720c */ /* 0x000fca0003f26270 */
[----:B------:R3:W1:Y:S08]  /*a850*/  MUFU.TANH R58, R50 ;  /* 0x00000032003a7308 */ /* 0x0006700000002400 */
[----:B------:R-:W1:Y:S01]  /*a860*/  MUFU.TANH R55, R55 ;  /* 0x0000003700377308 */ /* 0x000e620000002400 */
[----:B--2-4-:R-:W-:Y:S05]  /*a870*/  @!P0 BRA `(.L_x_908) ;  /* 0x0000000000648947 */ /* 0x014fea0003800000 */
[----:B------:R-:W-:-:S04]  /*a880*/  VIADD R27, R137, 0xfffffffc ;  /* 0xfffffffc891b7836 */ /* 0x000fc80000000000 */
[----:B------:R-:W-:-:S04]  /*a890*/  IMAD.WIDE.U32 R22, R27, R140, RZ ;  /* 0x0000008c1b167225 */ /* 0x000fc800078e00ff */
[----:B------:R-:W-:Y:S01]  /*a8a0*/  IMAD R23, R27, R141, R23 ;  /* 0x0000008d1b177224 */ /* 0x000fe200078e0217 */
[----:B------:R-:W-:-:S04]  /*a8b0*/  LEA R28, P0, R22, R207, 0x7 ;  /* 0x000000cf161c7211 */ /* 0x000fc800078038ff */
[C---:B------:R-:W-:Y:S02]  /*a8c0*/  LEA.HI.X R29, R22.reuse, R206, R23, 0x7, P0 ;  /* 0x000000ce161d7211 */ /* 0x040fe400000f3c17 */
[----:B------:R-:W-:-:S03]  /*a8d0*/  LEA R4, P0, R22, R215, 0x6 ;  /* 0x000000d716047211 */ /* 0x000fc600078030ff */
[----:B------:R-:W-:Y:S01]  /*a8e0*/  @!PT LDS RZ, [RZ] ;  /* 0x00000000fffff984 */ /* 0x000fe20000000800 */
[----:B------:R-:W-:Y:S01]  /*a8f0*/  @!PT LDS RZ, [RZ] ;  /* 0x00000000fffff984 */ /* 0x000fe20000000800 */
[----:B------:R-:W-:Y:S01]  /*a900*/  @!PT LDS RZ, [RZ] ;  /* 0x00000000fffff984 */ /* 0x000fe20000000800 */
[----:B------:R2:W-:Y:S01]  /*a910*/  LDGSTS.E.BYPASS.LTC128B.128 [R210+0x4000], desc[UR14][R28.64] ;  /* 0x040000001cd27fae */ /* 0x0005e2000b981a0e */
[----:B------:R-:W-:Y:S02]  /*a920*/  LEA.HI.X R23, R22, R214, R23, 0x6, P0 ;  /* 0x000000d616177211 */ /* 0x000fe400000f3417 */
[----:B------:R-:W-:-:S04]  /*a930*/  LEA R6, P0, R140, R4, 0x5 ;  /* 0x000000048c067211 */ /* 0x000fc800078028ff */
[----:B------:R-:W-:Y:S02]  /*a940*/  LEA.HI.X R141, R140, R23, R141, 0x5, P0 ;  /* 0x000000178c8d7211 */ /* 0x000fe400000f2c8d */
[----:B------:R-:W-:-:S05]  /*a950*/  IADD3 R215, P0, PT, R215, R4, RZ ;  /* 0x00000004d7d77210 */ /* 0x000fca0007f1e0ff */
[----:B------:R-:W-:Y:S01]  /*a960*/  IMAD.X R214, R214, 0x1, R23, P0 ;  /* 0x00000001d6d67824 */ /* 0x000fe200000e0617 */
[----:B------:R-:W-:-:S04]  /*a970*/  LEA R22, P0, R4, R207, 0x1 ;  /* 0x000000cf04167211 */ /* 0x000fc800078008ff */
[----:B------:R-:W-:Y:S02]  /*a980*/  LEA.HI.X R23, R4, R206, R23, 0x1, P0 ;  /* 0x000000ce04177211 */ /* 0x000fe400000f0c17 */
[----:B------:R-:W-:-:S03]  /*a990*/  LEA R30, P0, R215, R207, 0x1 ;  /* 0x000000cfd71e7211 */ /* 0x000fc600078008ff */
[----:B------:R2:W-:Y:S01]  /*a9a0*/  LDGSTS.E.BYPASS.LTC128B.128 [R210+0x4800], desc[UR14][R22.64] ;  /* 0x0480000016d27fae */ /* 0x0005e2000b981a0e */
[----:B------:R-:W-:Y:S02]  /*a9b0*/  LEA.HI.X R31, R215, R206, R214, 0x1, P0 ;  /* 0x000000ced71f7211 */ /* 0x000fe400000f0cd6 */
[----:B------:R-:W-:-:S03]  /*a9c0*/  LEA R40, P0, R6, R207, 0x1 ;  /* 0x000000cf06287211 */ /* 0x000fc600078008ff */
[----:B------:R2:W-:Y:S01]  /*a9d0*/  LDGSTS.E.BYPASS.LTC128B.128 [R210+0x5000], desc[UR14][R30.64] ;  /* 0x050000001ed27fae */ /* 0x0005e2000b981a0e */
[----:B------:R-:W-:-:S05]  /*a9e0*/  LEA.HI.X R41, R6, R206, R141, 0x1, P0 ;  /* 0x000000ce06297211 */ /* 0x000fca00000f0c8d */
[----:B------:R2:W-:Y:S04]  /*a9f0*/  LDGSTS.E.BYPASS.LTC128B.128 [R210+0x5800], desc[UR14][R40.64] ;  /* 0x0580000028d27fae */ /* 0x0005e8000b981a0e */
[----:B------:R-:W0:Y:S02]  /*aa00*/  LDGDEPBAR ;  /* 0x00000000000079af */ /* 0x000e240000000000 */
.L_x_908:
[----:B------:R-:W-:Y:S01]  /*aa10*/  FMNMX3.FTZ R4, R174, R11, R13, !PT ;  /* 0x0000000bae047276 */ /* 0x000fe2000781000d */
[----:B------:R-:W-:Y:S01]  /*aa20*/  FMUL.FTZ R46, R46, UR6 ;  /* 0x000000062e2e7c20 */ /* 0x000fe20008410000 */
[----:B--2---:R-:W-:Y:S01]  /*aa30*/  FMNMX3.FTZ R23, R173, R12, R14, !PT ;  /* 0x0000000cad177276 */ /* 0x004fe2000781000e */
[----:B------:R-:W-:Y:S01]  /*aa40*/  FMUL.FTZ R47, R47, UR6 ;  /* 0x000000062f2f7c20 */ /* 0x000fe20008410000 */
[----:B------:R-:W-:Y:S01]  /*aa50*/  FMNMX3.FTZ R4, R4, R15, R183, !PT ;  /* 0x0000000f04047276 */ /* 0x000fe200078100b7 */
[----:B------:R-:W2:Y:S01]  /*aa60*/  MUFU.TANH R49, R46 ;  /* 0x0000002e00317308 */ /* 0x000ea20000002400 */
[----:B------:R-:W-:Y:S01]  /*aa70*/  ISETP.GE.AND P0, PT, R17, R2, PT ;  /* 0x000000021100720c */ /* 0x000fe20003f06270 */
[----:B------:R-:W-:Y:S01]  /*aa80*/  FMUL.FTZ R40, R158, UR6 ;  /* 0x000000069e287c20 */ /* 0x000fe20008410000 */
[----:B------:R-:W-:Y:S01]  /*aa90*/  FMNMX3.FTZ R4, R4, R61, R63, !PT ;  /* 0x0000003d04047276 */ /* 0x000fe2000781003f */
[----:B------:R-:W-:Y:S01]  /*aaa0*/  FMUL.FTZ R39, R159, UR6 ;  /* 0x000000069f277c20 */ /* 0x000fe20008410000 */
[----:B------:R-:W-:-:S02]  /*aab0*/  FMNMX3.FTZ R23, R23, R38, R144, !PT ;  /* 0x0000002617177276 */ /* 0x000fc40007810090 */
[----:B------:R-:W-:Y:S01]  /*aac0*/  FMNMX3.FTZ R4, R4, R65, R67, !PT ;  /* 0x0000004104047276 */ /* 0x000fe20007810043 */
[----:B------:R-:W4:Y:S01]  /*aad0*/  MUFU.TANH R52, R47 ;  /* 0x0000002f00347308 */ /* 0x000f220000002400 */
[----:B-1----:R-:W-:Y:S02]  /*aae0*/  FSEL R58, R58, -INF , !P0 ;  /* 0xff8000003a3a7808 */ /* 0x002fe40004000000 */
[----:B------:R-:W-:Y:S02]  /*aaf0*/  FMNMX3.FTZ R23, R23, R146, R170, !PT ;  /* 0x0000009217177276 */ /* 0x000fe400078100aa */
[----:B------:R-:W-:Y:S02]  /*ab00*/  FMNMX3.FTZ R4, R4, R163, R165, !PT ;  /* 0x000000a304047276 */ /* 0x000fe400078100a5 */
[----:B------:R-:W-:Y:S01]  /*ab10*/  ISETP.GE.AND P0, PT, R9, R2, PT ;  /* 0x000000020900720c */ /* 0x000fe20003f06270 */
[----:B------:R-:W1:Y:S01]  /*ab20*/  MUFU.TANH R42, R42 ;  /* 0x0000002a002a7308 */ /* 0x000e620000002400 */
[----:B------:R-:W-:-:S02]  /*ab30*/  FMNMX3.FTZ R23, R23, R148, R178, !PT ;  /* 0x0000009417177276 */ /* 0x000fc400078100b2 */
[----:B------:R-:W-:Y:S02]  /*ab40*/  FMNMX3.FTZ R4, R4, R161, R157, !PT ;  /* 0x000000a104047276 */ /* 0x000fe4000781009d */
[----:B------:R-:W-:Y:S02]  /*ab50*/  FSEL R55, R55, -INF , !P0 ;  /* 0xff80000037377808 */ /* 0x000fe40004000000 */
[----:B------:R-:W-:Y:S01]  /*ab60*/  ISETP.GE.AND P0, PT, R5, R2, PT ;  /* 0x000000020500720c */ /* 0x000fe20003f06270 */
[----:B------:R5:W3:Y:S01]  /*ab70*/  MUFU.TANH R41, R167 ;  /* 0x000000a700297308 */ /* 0x000ae20000002400 */
[----:B------:R-:W-:Y:S02]  /*ab80*/  FSEL R56, R56, -INF , !P1 ;  /* 0xff80000038387808 */ /* 0x000fe40004800000 */
[----:B------:R-:W-:Y:S02]  /*ab90*/  FMNMX3.FTZ R23, R23, R156, R160, !PT ;  /* 0x0000009c17177276 */ /* 0x000fe400078100a0 */
[----:B------:R-:W-:-:S02]  /*aba0*/  FMNMX3.FTZ R4, R4, R54, R53, !PT ;  /* 0x0000003604047276 */ /* 0x000fc40007810035 */
[----:B--2---:R-:W-:Y:S01]  /*abb0*/  FSEL R49, R49, -INF , !P0 ;  /* 0xff80000031317808 */ /* 0x004fe20004000000 */
[----:B------:R-:W2:Y:S01]  /*abc0*/  MUFU.TANH R40, R40 ;  /* 0x0000002800287308 */ /* 0x000ea20000002400 */
[----:B------:R-:W-:Y:S02]  /*abd0*/  FMNMX3.FTZ R27, R176, R10, R8, !PT ;  /* 0x0000000ab01b7276 */ /* 0x000fe40007810008 */
[----:B------:R-:W-:Y:S02]  /*abe0*/  ISETP.GE.AND P0, PT, R7, R2, PT ;  /* 0x000000020700720c */ /* 0x000fe40003f06270 */
[----:B------:R-:W-:Y:S02]  /*abf0*/  FMNMX3.FTZ R2, R23, R152, R154, !PT ;  /* 0x0000009817027276 */ /* 0x000fe4000781009a */
[----:B------:R-:W-:Y:S01]  /*ac00*/  FMNMX3.FTZ R4, R4, R51, R56, !PT ;  /* 0x0000003304047276 */ /* 0x000fe20007810038 */
[----:B------:R-:W2:Y:S01]  /*ac10*/  MUFU.TANH R39, R39 ;  /* 0x0000002700277308 */ /* 0x000ea20000002400 */
[----:B------:R-:W-:-:S02]  /*ac20*/  FMNMX3.FTZ R27, R27, R180, R36, !PT ;  /* 0x000000b41b1b7276 */ /* 0x000fc40007810024 */
[----:B----4-:R-:W-:Y:S01]  /*ac30*/  FSEL R52, R52, -INF , !P0 ;  /* 0xff80000034347808 */ /* 0x010fe20004000000 */
[----:B------:R-:W4:Y:S01]  /*ac40*/  SHFL.BFLY PT, R23, R4, 0x2, 0x1f ;  /* 0x0c401f0004177f89 */ /* 0x000f2200000e0000 */
[----:B------:R-:W-:Y:S02]  /*ac50*/  FMNMX3.FTZ R2, R2, R58, R55, !PT ;  /* 0x0000003a02027276 */ /* 0x000fe40007810037 */
[----:B------:R-:W-:Y:S02]  /*ac60*/  FMNMX3.FTZ R27, R27, R150, R162, !PT ;  /* 0x000000961b1b7276 */ /* 0x000fe400078100a2 */
[----:B------:R-:W-:Y:S02]  /*ac70*/  FMNMX3.FTZ R2, R2, R49, R52, !PT ;  /* 0x0000003102027276 */ /* 0x000fe40007810034 */
[----:B------:R-:W-:Y:S02]  /*ac80*/  FMNMX3.FTZ R27, R27, R168, R164, !PT ;  /* 0x000000a81b1b7276 */ /* 0x000fe400078100a4 */
[----:B------:R-:W-:-:S02]  /*ac90*/  FSEL R153, R153, -INF , !P6 ;  /* 0xff80000099997808 */ /* 0x000fc40007000000 */
[----:B------:R-:W-:Y:S02]  /*aca0*/  ISETP.GE.AND P6, PT, R17, R217, PT ;  /* 0x000000d91100720c */ /* 0x000fe40003fc6270 */
[----:B------:R-:W2:Y:S01]  /*acb0*/  SHFL.BFLY PT, R17, R2, 0x2, 0x1f ;  /* 0x0c401f0002117f89 */ /* 0x000ea200000e0000 */
[----:B------:R-:W-:Y:S02]  /*acc0*/  ISETP.NE.AND P1, PT, R32, RZ, PT ;  /* 0x000000ff2000720c */ /* 0x000fe40003f25270 */
[----:B------:R-:W-:Y:S02]  /*acd0*/  FMNMX3.FTZ R16, R175, R169, R59, !PT ;  /* 0x000000a9af107276 */ /* 0x000fe4000781003b */
[----:B------:R-:W-:Y:S02]  /*ace0*/  FMNMX3.FTZ R27, R27, R62, R66, !PT ;  /* 0x0000003e1b1b7276 */ /* 0x000fe40007810042 */
[----:B------:R-:W-:Y:S02]  /*acf0*/  FSEL R155, R155, -INF , !P1 ;  /* 0xff8000009b9b7808 */ /* 0x000fe40004800000 */
[----:B------:R-:W-:-:S02]  /*ad00*/  FMNMX3.FTZ R16, R16, R151, R177, !PT ;  /* 0x0000009710107276 */ /* 0x000fc400078100b1 */
[----:B------:R-:W-:Y:S02]  /*ad10*/  FMNMX3.FTZ R6, R27, R132, R64, !PT ;  /* 0x000000841b067276 */ /* 0x000fe40007810040 */
[----:B-----5:R-:W-:Y:S02]  /*ad20*/  FSEL R167, R34, -INF , !P5 ;  /* 0xff80000022a77808 */ /* 0x020fe40006800000 */
[----:B------:R-:W-:Y:S02]  /*ad30*/  FSEL R159, R35, -INF , !P4 ;  /* 0xff800000239f7808 */ /* 0x000fe40006000000 */
[----:B------:R-:W-:Y:S02]  /*ad40*/  FMNMX3.FTZ R16, R16, R155, R153, !PT ;  /* 0x0000009b10107276 */ /* 0x000fe40007810099 */
[----:B------:R-:W-:Y:S02]  /*ad50*/  FMNMX3.FTZ R6, R6, R3, R0, !PT ;  /* 0x0000000306067276 */ /* 0x000fe40007810000 */
[----:B------:R-:W-:-:S02]  /*ad60*/  ISETP.GE.AND P1, PT, R21, R217, PT ;  /* 0x000000d91500720c */ /* 0x000fc40003f26270 */
[----:B------:R-:W-:Y:S02]  /*ad70*/  ISETP.GE.AND P0, PT, R19, R217, PT ;  /* 0x000000d91300720c */ /* 0x000fe40003f06270 */
[----:B------:R-:W-:Y:S02]  /*ad80*/  FSEL R147, R147, -INF , !P3 ;  /* 0xff80000093937808 */ /* 0x000fe40005800000 */
[----:B------:R-:W-:Y:S02]  /*ad90*/  FSEL R149, R149, -INF , !P2 ;  /* 0xff80000095957808 */ /* 0x000fe40005000000 */
[----:B------:R-:W-:Y:S02]  /*ada0*/  FMNMX3.FTZ R16, R16, R167, R159, !PT ;  /* 0x000000a710107276 */ /* 0x000fe4000781009f */
[----:B------:R-:W-:Y:S02]  /*adb0*/  FMNMX3.FTZ R6, R6, R24, R25, !PT ;  /* 0x0000001806067276 */ /* 0x000fe40007810019 */
[----:B----4-:R-:W-:-:S02]  /*adc0*/  FMNMX.FTZ R23, R4, R23, !PT ;  /* 0x0000001704177209 */ /* 0x010fc40007810000 */
[----:B------:R-:W-:Y:S01]  /*add0*/  ISETP.GE.AND P5, PT, R9, R217, PT ;  /* 0x000000d90900720c */ /* 0x000fe20003fa6270 */
[----:B------:R-:W4:Y:S01]  /*ade0*/  SHFL.BFLY PT, R27, R6, 0x2, 0x1f ;  /* 0x0c401f00061b7f89 */ /* 0x000f2200000e0000 */
[----:B------:R-:W-:Y:S02]  /*adf0*/  FSEL R145, R145, -INF , !P1 ;  /* 0xff80000091917808 */ /* 0x000fe40004800000 */
[----:B------:R-:W-:Y:S01]  /*ae00*/  FSEL R141, R26, -INF , !P0 ;  /* 0xff8000001a8d7808 */ /* 0x000fe20004000000 */
[----:B------:R-:W5:Y:S01]  /*ae10*/  SHFL.BFLY PT, R134, R23, 0x1, 0x1f ;  /* 0x0c201f0017867f89 */ /* 0x000f6200000e0000 */
[----:B------:R-:W-:Y:S02]  /*ae20*/  FMNMX3.FTZ R4, R16, R147, R149, !PT ;  /* 0x0000009310047276 */ /* 0x000fe40007810095 */
[-C--:B------:R-:W-:Y:S02]  /*ae30*/  ISETP.GE.AND P4, PT, R5, R217.reuse, PT ;  /* 0x000000d90500720c */ /* 0x080fe40003f86270 */
[----:B------:R-:W-:-:S02]  /*ae40*/  ISETP.GE.AND P3, PT, R7, R217, PT ;  /* 0x000000d90700720c */ /* 0x000fc40003f66270 */
[----:B-1----:R-:W-:Y:S02]  /*ae50*/  FSEL R42, R42, -INF , !P6 ;  /* 0xff8000002a2a7808 */ /* 0x002fe40007000000 */
[----:B---3--:R-:W-:Y:S02]  /*ae60*/  FSEL R41, R41, -INF , !P5 ;  /* 0xff80000029297808 */ /* 0x008fe40006800000 */
[----:B------:R-:W-:Y:S02]  /*ae70*/  FMNMX3.FTZ R4, R4, R145, R141, !PT ;  /* 0x0000009104047276 */ /* 0x000fe4000781008d */
[----:B--2---:R-:W-:Y:S02]  /*ae80*/  FMNMX.FTZ R17, R2, R17, !PT ;  /* 0x0000001102117209 */ /* 0x004fe40007810000 */
[----:B------:R-:W-:Y:S02]  /*ae90*/  FSEL R40, R40, -INF , !P4 ;  /* 0xff80000028287808 */ /* 0x000fe40006000000 */
[----:B------:R-:W-:-:S02]  /*aea0*/  FSEL R39, R39, -INF , !P3 ;  /* 0xff80000027277808 */ /* 0x000fc40005800000 */
[----:B------:R-:W-:Y:S02]  /*aeb0*/  FMNMX3.FTZ R2, R4, R42, R41, !PT ;  /* 0x0000002a04027276 */ /* 0x000fe40007810029 */
[----:B------:R-:W1:Y:S01]  /*aec0*/  SHFL.BFLY PT, R4, R17, 0x1, 0x1f ;  /* 0x0c201f0011047f89 */ /* 0x000e6200000e0000 */
[----:B----4-:R-:W-:Y:S02]  /*aed0*/  FMNMX.FTZ R27, R6, R27, !PT ;  /* 0x0000001b061b7209 */ /* 0x010fe40007810000 */
[----:B------:R-:W-:Y:S02]  /*aee0*/  FMNMX3.FTZ R2, R2, R40, R39, !PT ;  /* 0x0000002802027276 */ /* 0x000fe40007810027 */
[----:B-----5:R-:W-:Y:S01]  /*aef0*/  FMNMX.FTZ R134, R23, R134, !PT ;  /* 0x0000008617867209 */ /* 0x020fe20007810000 */
[----:B------:R-:W2:Y:S01]  /*af00*/  SHFL.BFLY PT, R136, R27, 0x1, 0x1f ;  /* 0x0c201f001b887f89 */ /* 0x000ea200000e0000 */
[----:B------:R-:W-:Y:S02]  /*af10*/  IADD3 R218, PT, PT, R137, -0x4, RZ ;  /* 0xfffffffc89da7810 */ /* 0x000fe40007ffe0ff */
[C---:B------:R-:W-:Y:S01]  /*af20*/  FSETP.NEU.FTZ.AND P1, PT, R134.reuse, -INF , PT ;  /* 0xff8000008600780b */ /* 0x040fe20003f3d000 */
[----:B------:R-:W3:Y:S01]  /*af30*/  SHFL.BFLY PT, R135, R2, 0x2, 0x1f ;  /* 0x0c401f0002877f89 */ /* 0x000ee200000e0000 */
[----:B------:R-:W-:-:S02]  /*af40*/  FMUL.FTZ R60, R134, UR4 ;  /* 0x00000004863c7c20 */ /* 0x000fc40008410000 */
[----:B------:R-:W-:-:S03]  /*af50*/  FSEL R5, R134, RZ, P1 ;  /* 0x000000ff86057208 */ /* 0x000fc60000800000 */
[----:B------:R-:W-:Y:S02]  /*af60*/  FSEL R60, R60, RZ, P1 ;  /* 0x000000ff3c3c7208 */ /* 0x000fe40000800000 */
[----:B------:R-:W-:-:S03]  /*af70*/  FADD.FTZ R5, R174, -R5 ;  /* 0x80000005ae057221 */ /* 0x000fc60000010000 */
[--C-:B------:R-:W-:Y:S01]  /*af80*/  FFMA.FTZ R30, R11, UR4, -R60.reuse ;  /* 0x000000040b1e7c23 */ /* 0x100fe2000801083c */
[----:B------:R-:W-:Y:S01]  /*af90*/  FMUL.FTZ R5, R5, UR4 ;  /* 0x0000000405057c20 */ /* 0x000fe20008410000 */
[--C-:B------:R-:W-:Y:S01]  /*afa0*/  FFMA.FTZ R29, R13, UR4, -R60.reuse ;  /* 0x000000040d1d7c23 */ /* 0x100fe2000801083c */
[----:B-1----:R-:W-:Y:S01]  /*afb0*/  FMNMX.FTZ R133, R17, R4, !PT ;  /* 0x0000000411857209 */ /* 0x002fe20007810000 */
[--C-:B------:R-:W-:Y:S01]  /*afc0*/  FFMA.FTZ R28, R15, UR4, -R60.reuse ;  /* 0x000000040f1c7c23 */ /* 0x100fe2000801083c */
[----:B------:R-:W-:Y:S01]  /*afd0*/  LDSM.16.MT88.4 R16, [R188+0x6000] ;  /* 0x00600000bc10783b */ /* 0x000fe20000004200 */
[----:B------:R-:W-:Y:S01]  /*afe0*/  MUFU.EX2 R30, R30 ;  /* 0x0000001e001e7308 */ /* 0x000fe20000000800 */
[C---:B------:R-:W-:Y:S01]  /*aff0*/  FSETP.NEU.FTZ.AND P0, PT, R133.reuse, -INF , PT ;  /* 0xff8000008500780b */ /* 0x040fe20003f1d000 */
[----:B------:R-:W-:Y:S01]  /*b000*/  FMUL.FTZ R57, R133, UR4 ;  /* 0x0000000485397c20 */ /* 0x000fe20008410000 */
[----:B--2---:R-:W-:Y:S01]  /*b010*/  FMNMX.FTZ R136, R27, R136, !PT ;  /* 0x000000881b887209 */ /* 0x004fe20007810000 */
[----:B------:R-:W-:Y:S01]  /*b020*/  FFMA.FTZ R27, R183, UR4, -R60 ;  /* 0x00000004b71b7c23 */ /* 0x000fe2000801083c */
[----:B------:R-:W-:Y:S01]  /*b030*/  FSEL R6, R133, RZ, P0 ;  /* 0x000000ff85067208 */ /* 0x000fe20000000000 */
[----:B------:R-:W1:Y:S01]  /*b040*/  MUFU.EX2 R29, R29 ;  /* 0x0000001d001d7308 */ /* 0x000e620000000800 */
[----:B---3--:R-:W-:Y:S01]  /*b050*/  FMNMX.FTZ R135, R2, R135, !PT ;  /* 0x0000008702877209 */ /* 0x008fe20007810000 */
[C---:B------:R-:W-:Y:S01]  /*b060*/  FMUL.FTZ R43, R136.reuse, UR4 ;  /* 0x00000004882b7c20 */ /* 0x040fe20008410000 */
[----:B------:R-:W-:Y:S01]  /*b070*/  FSETP.NEU.FTZ.AND P2, PT, R136, -INF , PT ;  /* 0xff8000008800780b */ /* 0x000fe20003f5d000 */
[----:B------:R-:W-:Y:S01]  /*b080*/  FADD.FTZ R6, R173, -R6 ;  /* 0x80000006ad067221 */ /* 0x000fe20000010000 */
[----:B------:R-:W-:Y:S01]  /*b090*/  FSEL R57, R57, RZ, P0 ;  /* 0x000000ff39397208 */ /* 0x000fe20000000000 */
[----:B------:R-:W2:Y:S01]  /*b0a0*/  SHFL.BFLY PT, R4, R135, 0x1, 0x1f ;  /* 0x0c201f0087047f89 */ /* 0x000ea200000e0000 */
[----:B------:R-:W-:Y:S01]  /*b0b0*/  FSEL R43, R43, RZ, P2 ;  /* 0x000000ff2b2b7208 */ /* 0x000fe20001000000 */
[----:B------:R-:W-:Y:S01]  /*b0c0*/  FMUL.FTZ R37, R6, UR4 ;  /* 0x0000000406257c20 */ /* 0x000fe20008410000 */
[----:B------:R-:W-:Y:S01]  /*b0d0*/  FSEL R47, R136, RZ, P2 ;  /* 0x000000ff882f7208 */ /* 0x000fe20001000000 */
[--C-:B------:R-:W-:Y:S01]  /*b0e0*/  FFMA.FTZ R31, R38, UR4, -R57.reuse ;  /* 0x00000004261f7c23 */ /* 0x100fe20008010839 */
[----:B------:R-:W-:Y:S01]  /*b0f0*/  FFMA.FTZ R26, R12, UR4, -R57 ;  /* 0x000000040c1a7c23 */ /* 0x000fe20008010839 */
[----:B------:R-:W-:Y:S01]  /*b100*/  FFMA.FTZ R32, R10, UR4, -R43 ;  /* 0x000000040a207c23 */ /* 0x000fe2000801082b */
[----:B------:R-:W-:Y:S01]  /*b110*/  FFMA.FTZ R2, R14, UR4, -R57 ;  /* 0x000000040e027c23 */ /* 0x000fe20008010839 */
[----:B------:R-:W3:Y:S01]  /*b120*/  MUFU.EX2 R38, R5 ;  /* 0x0000000500267308 */ /* 0x000ee20000000800 */
[----:B------:R-:W-:Y:S01]  /*b130*/  FFMA.FTZ R35, R8, UR4, -R43 ;  /* 0x0000000408237c23 */ /* 0x000fe2000801082b */
[----:B------:R-:W4:Y:S01]  /*b140*/  LDSM.16.MT88.4 R12, [R184+0x6000] ;  /* 0x00600000b80c783b */ /* 0x000f220000004200 */
[----:B------:R-:W-:Y:S01]  /*b150*/  FFMA.FTZ R34, R144, UR4, -R57 ;  /* 0x0000000490227c23 */ /* 0x000fe20008010839 */
[----:B------:R-:W-:Y:S01]  /*b160*/  MUFU.EX2 R28, R28 ;  /* 0x0000001c001c7308 */ /* 0x000fe20000000800 */
[----:B------:R-:W-:Y:S01]  /*b170*/  FADD.FTZ R48, R176, -R47 ;  /* 0x8000002fb0307221 */ /* 0x000fe20000010000 */
[----:B------:R-:W5:Y:S01]  /*b180*/  LDSM.16.MT88.4 R8, [R143+0x6000] ;  /* 0x006000008f08783b */ /* 0x000f620000004200 */
[--C-:B------:R-:W-:Y:S01]  /*b190*/  FFMA.FTZ R33, R36, UR4, -R43.reuse ;  /* 0x0000000424217c23 */ /* 0x100fe2000801082b */
[----:B------:R-:W2:Y:S01]  /*b1a0*/  MUFU.EX2 R27, R27 ;  /* 0x0000001b001b7308 */ /* 0x000ea20000000800 */
[----:B------:R-:W-:Y:S01]  /*b1b0*/  FFMA.FTZ R180, R180, UR4, -R43 ;  /* 0x00000004b4b47c23 */ /* 0x000fe2000801082b */
[----:B------:R-:W-:Y:S01]  /*b1c0*/  FMUL.FTZ R140, R48, UR4 ;  /* 0x00000004308c7c20 */ /* 0x000fe20008410000 */
[----:B-1----:R-:W-:Y:S01]  /*b1d0*/  F2FP.F16.F32.PACK_AB R20, R29, R30 ;  /* 0x0000001e1d14723e */ /* 0x002fe200000000ff */
[----:B------:R-:W-:Y:S01]  /*b1e0*/  MUFU.EX2 R26, R26 ;  /* 0x0000001a001a7308 */ /* 0x000fe20000000800 */
[----:B------:R-:W-:Y:S01]  /*b1f0*/  FFMA.FTZ R144, R63, UR4, -R60 ;  /* 0x000000043f907c23 */ /* 0x000fe2000801083c */
[-C--:B---3--:R-:W-:Y:S01]  /*b200*/  FMUL.FTZ R124, R124, R38.reuse ;  /* 0x000000267c7c7220 */ /* 0x088fe20000410000 */
[----:B------:R-:W-:Y:S01]  /*b210*/  FMUL.FTZ R125, R125, R38 ;  /* 0x000000267d7d7220 */ /* 0x000fe20000410000 */
[----:B--2---:R-:W-:Y:S01]  /*b220*/  FMNMX.FTZ R135, R135, R4, !PT ;  /* 0x0000000487877209 */ /* 0x004fe20007810000 */
[----:B------:R-:W1:Y:S01]  /*b230*/  MUFU.EX2 R2, R2 ;  /* 0x0000000200027308 */ /* 0x000e620000000800 */
[----:B------:R-:W2:Y:S01]  /*b240*/  LDSM.16.MT88.4 R4, [R142+0x6000] ;  /* 0x006000008e04783b */ /* 0x000ea20000004200 */
[----:B------:R-:W-:Y:S01]  /*b250*/  FMUL.FTZ R120, R120, R38 ;  /* 0x0000002678787220 */ /* 0x000fe20000410000 */
[C---:B------:R-:W-:Y:S01]  /*b260*/  FSETP.NEU.FTZ.AND P0, PT, R135.reuse, -INF , PT ;  /* 0xff8000008700780b */ /* 0x040fe20003f1d000 */
[----:B------:R-:W-:Y:S01]  /*b270*/  FMUL.FTZ R44, R135, UR4 ;  /* 0x00000004872c7c20 */ /* 0x000fe20008410000 */
[----:B------:R-:W-:Y:S01]  /*b280*/  MUFU.EX2 R31, R31 ;  /* 0x0000001f001f7308 */ /* 0x000fe20000000800 */
[----:B------:R-:W-:Y:S01]  /*b290*/  F2FP.F16.F32.PACK_AB R22, R27, R28 ;  /* 0x0000001c1b16723e */ /* 0x000fe200000000ff */
[-C--:B------:R-:W-:Y:S01]  /*b2a0*/  FMUL.FTZ R121, R121, R38.reuse ;  /* 0x0000002679797220 */ /* 0x080fe20000410000 */
[----:B------:R-:W-:Y:S01]  /*b2b0*/  FSEL R50, R135, RZ, P0 ;  /* 0x000000ff87327208 */ /* 0x000fe20000000000 */
[----:B------:R-:W3:Y:S01]  /*b2c0*/  MUFU.EX2 R34, R34 ;  /* 0x0000002200227308 */ /* 0x000ee20000000800 */
[----:B------:R-:W-:Y:S01]  /*b2d0*/  FSEL R44, R44, RZ, P0 ;  /* 0x000000ff2c2c7208 */ /* 0x000fe20000000000 */
[-C--:B------:R-:W-:Y:S01]  /*b2e0*/  FMUL.FTZ R108, R108, R38.reuse ;  /* 0x000000266c6c7220 */ /* 0x080fe20000410000 */
[----:B------:R-:W-:Y:S01]  /*b2f0*/  FMUL.FTZ R109, R109, R38 ;  /* 0x000000266d6d7220 */ /* 0x000fe20000410000 */
[----:B------:R-:W-:Y:S01]  /*b300*/  FADD.FTZ R50, R175, -R50 ;  /* 0x80000032af327221 */ /* 0x000fe20000010000 */
[----:B------:R-:W4:Y:S01]  /*b310*/  MUFU.EX2 R37, R37 ;  /* 0x0000002500257308 */ /* 0x000f220000000800 */
[--C-:B------:R-:W-:Y:S01]  /*b320*/  FFMA.FTZ R46, R59, UR4, -R44.reuse ;  /* 0x000000043b2e7c23 */ /* 0x100fe2000801082c */
[--C-:B------:R-:W-:Y:S01]  /*b330*/  FFMA.FTZ R45, R169, UR4, -R44.reuse ;  /* 0x00000004a92d7c23 */ /* 0x100fe2000801082c */
[--C-:B------:R-:W-:Y:S01]  /*b340*/  FFMA.FTZ R47, R151, UR4, -R44.reuse ;  /* 0x00000004972f7c23 */ /* 0x100fe2000801082c */
[----:B------:R-:W-:Y:S01]  /*b350*/  FMUL.FTZ R59, R50, UR4 ;  /* 0x00000004323b7c20 */ /* 0x000fe20008410000 */
[----:B------:R-:W-:Y:S01]  /*b360*/  FFMA.FTZ R177, R177, UR4, -R44 ;  /* 0x00000004b1b17c23 */ /* 0x000fe2000801082c */
[----:B------:R-:W-:Y:S01]  /*b370*/  MUFU.EX2 R32, R32 ;  /* 0x0000002000207308 */ /* 0x000fe20000000800 */
[----:B-1----:R-:W-:Y:S01]  /*b380*/  F2FP.F16.F32.PACK_AB R21, R2, R26 ;  /* 0x0000001a0215723e */ /* 0x002fe200000000ff */
[-C--:B------:R-:W-:Y:S01]  /*b390*/  FMUL.FTZ R104, R104, R38.reuse ;  /* 0x0000002668687220 */ /* 0x080fe20000410000 */
[----:B---3--:R-:W-:Y:S01]  /*b3a0*/  F2FP.F16.F32.PACK_AB R23, R34, R31 ;  /* 0x0000001f2217723e */ /* 0x008fe200000000ff */
[----:B------:R-:W-:Y:S01]  /*b3b0*/  MUFU.EX2 R35, R35 ;  /* 0x0000002300237308 */ /* 0x000fe20000000800 */
[-C--:B------:R-:W-:Y:S01]  /*b3c0*/  FMUL.FTZ R105, R105, R38.reuse ;  /* 0x0000002669697220 */ /* 0x080fe20000410000 */
[-C--:B------:R-:W-:Y:S01]  /*b3d0*/  FMUL.FTZ R92, R92, R38.reuse ;  /* 0x000000265c5c7220 */ /* 0x080fe20000410000 */
[-C--:B------:R-:W-:Y:S01]  /*b3e0*/  FMUL.FTZ R93, R93, R38.reuse ;  /* 0x000000265d5d7220 */ /* 0x080fe20000410000 */
[----:B------:R-:W-:Y:S01]  /*b3f0*/  MUFU.EX2 R36, R180 ;  /* 0x000000b400247308 */ /* 0x000fe20000000800 */
[-C--:B----4-:R-:W-:Y:S01]  /*b400*/  FMUL.FTZ R126, R126, R37.reuse ;  /* 0x000000257e7e7220 */ /* 0x090fe20000410000 */
        /* <DEDUP_REMOVED lines=24> */
[----:B------:R-:W-:Y:S01]  /*b590*/  FMUL.FTZ R73, R73, R38 ;  /* 0x0000002649497220 */ /* 0x000fe20000410000 */
[-C--:B------:R-:W-:Y:S01]  /*b5a0*/  FMUL.FTZ R74, R74, R37.reuse ;  /* 0x000000254a4a7220 */ /* 0x080fe20000410000 */
[----:B------:R-:W3:Y:S01]  /*b5b0*/  MUFU.EX2 R59, R59 ;  /* 0x0000003b003b7308 */ /* 0x000ee20000000800 */
[----:B------:R-:W-:Y:S01]  /*b5c0*/  FMUL.FTZ R75, R75, R37 ;  /* 0x000000254b4b7220 */ /* 0x000fe20000410000 */
[C---:B------:R-:W-:Y:S01]  /*b5d0*/  HMMA.16816.F32 R124, R20.reuse, R16, R124 ;  /* 0x00000010147c723c */ /* 0x040fe2000000187c */
[--C-:B------:R-:W-:Y:S01]  /*b5e0*/  FFMA.FTZ R63, R67, UR4, -R60.reuse ;  /* 0x00000004433f7c23 */ /* 0x100fe2000801083c */
[--C-:B------:R-:W-:Y:S01]  /*b5f0*/  FFMA.FTZ R61, R61, UR4, -R60.reuse ;  /* 0x000000043d3d7c23 */ /* 0x100fe2000801083c */
[--C-:B------:R-:W-:Y:S01]  /*b600*/  FFMA.FTZ R146, R146, UR4, -R57.reuse ;  /* 0x0000000492927c23 */ /* 0x100fe20008010839 */
[----:B------:R-:W-:Y:S01]  /*b610*/  FFMA.FTZ R67, R170, UR4, -R57 ;  /* 0x00000004aa437c23 */ /* 0x000fe20008010839 */
[----:B------:R-:W-:Y:S01]  /*b620*/  MUFU.EX2 R144, R144 ;  /* 0x0000009000907308 */ /* 0x000fe20000000800 */
[--C-:B------:R-:W-:Y:S01]  /*b630*/  FFMA.FTZ R151, R150, UR4, -R43.reuse ;  /* 0x0000000496977c23 */ /* 0x100fe2000801082b */
[----:B------:R-:W-:Y:S01]  /*b640*/  FFMA.FTZ R158, R168, UR4, -R43 ;  /* 0x00000004a89e7c23 */ /* 0x000fe2000801082b */
[C---:B------:R-:W-:Y:S01]  /*b650*/  HMMA.16816.F32 R120, R20.reuse, R18, R120 ;  /* 0x000000121478723c */ /* 0x040fe20000001878 */
[-C--:B-1----:R-:W-:Y:S01]  /*b660*/  FMUL.FTZ R128, R128, R50.reuse ;  /* 0x0000003280807220 */ /* 0x082fe20000410000 */
[-C--:B------:R-:W-:Y:S01]  /*b670*/  FMUL.FTZ R129, R129, R50.reuse ;  /* 0x0000003281817220 */ /* 0x080fe20000410000 */
[-C--:B------:R-:W-:Y:S01]  /*b680*/  FMUL.FTZ R116, R116, R50.reuse ;  /* 0x0000003274747220 */ /* 0x080fe20000410000 */
[-C--:B---3--:R-:W-:Y:S01]  /*b690*/  FMUL.FTZ R130, R130, R59.reuse ;  /* 0x0000003b82827220 */ /* 0x088fe20000410000 */
        /* <DEDUP_REMOVED lines=19> */
[C---:B-----5:R-:W-:Y:S01]  /*b7d0*/  HMMA.16816.F32 R92, R20.reuse, R8, R92 ;  /* 0x00000008145c723c */ /* 0x060fe2000000185c */
        /* <DEDUP_REMOVED lines=9> */
[----:B------:R-:W-:Y:S01]  /*b870*/  FMUL.FTZ R69, R69, R50 ;  /* 0x0000003245457220 */ /* 0x000fe20000410000 */
[-C--:B------:R-:W-:Y:S01]  /*b880*/  FMUL.FTZ R70, R70, R59.reuse ;  /* 0x0000003b46467220 */ /* 0x080fe20000410000 */
[----:B------:R-:W-:Y:S01]  /*b890*/  FMUL.FTZ R71, R71, R59 ;  /* 0x0000003b47477220 */ /* 0x000fe20000410000 */
[----:B------:R-:W-:Y:S01]  /*b8a0*/  FFMA.FTZ R140, R65, UR4, -R60 ;  /* 0x00000004418c7c23 */ /* 0x000fe2000801083c */
[--C-:B------:R-:W-:Y:S01]  /*b8b0*/  FFMA.FTZ R65, R148, UR4, -R57.reuse ;  /* 0x0000000494417c23 */ /* 0x100fe20008010839 */
[----:B------:R-:W-:Y:S01]  /*b8c0*/  FFMA.FTZ R148, R178, UR4, -R57 ;  /* 0x00000004b2947c23 */ /* 0x000fe20008010839 */
[C---:B--2---:R-:W-:Y:S01]  /*b8d0*/  HMMA.16816.F32 R76, R20.reuse, R4, R76 ;  /* 0x00000004144c723c */ /* 0x044fe2000000184c */
[----:B------:R-:W1:Y:S01]  /*b8e0*/  MUFU.EX2 R61, R61 ;  /* 0x0000003d003d7308 */ /* 0x000e620000000800 */
[--C-:B------:R-:W-:Y:S01]  /*b8f0*/  FFMA.FTZ R150, R162, UR4, -R43.reuse ;  /* 0x00000004a2967c23 */ /* 0x100fe2000801082b */
[----:B------:R-:W-:Y:S01]  /*b900*/  FFMA.FTZ R168, R164, UR4, -R43 ;  /* 0x00000004a4a87c23 */ /* 0x000fe2000801082b */
[--C-:B------:R-:W-:Y:S01]  /*b910*/  FFMA.FTZ R162, R153, UR4, -R44.reuse ;  /* 0x0000000499a27c23 */ /* 0x100fe2000801082c */
[----:B------:R-:W-:Y:S01]  /*b920*/  MUFU.EX2 R140, R140 ;  /* 0x0000008c008c7308 */ /* 0x000fe20000000800 */
[--C-:B------:R-:W-:Y:S01]  /*b930*/  FFMA.FTZ R164, R159, UR4, -R44.reuse ;  /* 0x000000049fa47c23 */ /* 0x100fe2000801082c */
[--C-:B------:R-:W-:Y:S01]  /*b940*/  FFMA.FTZ R166, R155, UR4, -R44.reuse ;  /* 0x000000049ba67c23 */ /* 0x100fe2000801082c */
[----:B------:R-:W-:Y:S01]  /*b950*/  HMMA.16816.F32 R72, R20, R6, R72 ;  /* 0x000000061448723c */ /* 0x000fe20000001848 */
[----:B------:R-:W-:Y:S01]  /*b960*/  F2FP.F16.F32.PACK_AB R20, R35, R32 ;  /* 0x000000202314723e */ /* 0x000fe200000000ff */
[----:B------:R-:W-:Y:S01]  /*b970*/  MUFU.EX2 R63, R63 ;  /* 0x0000003f003f7308 */ /* 0x000fe20000000800 */
[----:B------:R-:W-:Y:S01]  /*b980*/  F2FP.F16.F32.PACK_AB R21, R46, R45 ;  /* 0x0000002d2e15723e */ /* 0x000fe200000000ff */
[----:B------:R-:W-:Y:S01]  /*b990*/  FFMA.FTZ R167, R167, UR4, -R44 ;  /* 0x00000004a7a77c23 */ /* 0x000fe2000801082c */
[----:B------:R-:W-:Y:S01]  /*b9a0*/  F2FP.F16.F32.PACK_AB R22, R33, R36 ;  /* 0x000000242116723e */ /* 0x000fe200000000ff */
[----:B------:R-:W-:Y:S01]  /*b9b0*/  MUFU.EX2 R146, R146 ;  /* 0x0000009200927308 */ /* 0x000fe20000000800 */
[----:B------:R-:W-:Y:S01]  /*b9c0*/  F2FP.F16.F32.PACK_AB R23, R48, R47 ;  /* 0x0000002f3017723e */ /* 0x000fe200000000ff */
[----:B------:R-:W-:Y:S01]  /*b9d0*/  FFMA.FTZ R163, R163, UR4, -R60 ;  /* 0x00000004a3a37c23 */ /* 0x000fe2000801083c */
[----:B------:R-:W-:Y:S01]  /*b9e0*/  FFMA.FTZ R152, R152, UR4, -R57 ;  /* 0x0000000498987c23 */ /* 0x000fe20008010839 */
[----:B------:R-:W2:Y:S01]  /*b9f0*/  MUFU.EX2 R67, R67 ;  /* 0x0000004300437308 */ /* 0x000ea20000000800 */
[----:B------:R-:W-:Y:S01]  /*ba00*/  FFMA.FTZ R62, R62, UR4, -R43 ;  /* 0x000000043e3e7c23 */ /* 0x000fe2000801082b */
[--C-:B------:R-:W-:Y:S01]  /*ba10*/  FFMA.FTZ R141, R141, UR4, -R44.reuse ;  /* 0x000000048d8d7c23 */ /* 0x100fe2000801082c */
[----:B------:R-:W-:Y:S01]  /*ba20*/  FFMA.FTZ R149, R149, UR4, -R44 ;  /* 0x0000000495957c23 */ /* 0x000fe2000801082c */
[C---:B------:R-:W-:Y:S01]  /*ba30*/  HMMA.16816.F32 R128, R20.reuse, R16, R128 ;  /* 0x000000101480723c */ /* 0x040fe20000001880 */
[----:B------:R-:W-:Y:S01]  /*ba40*/  MUFU.EX2 R65, R65 ;  /* 0x0000004100417308 */ /* 0x000fe20000000800 */
[----:B------:R-:W-:Y:S01]  /*ba50*/  FFMA.FTZ R32, R223, R50, R32 ;  /* 0x00000032df207223 */ /* 0x000fe20000010020 */
[----:B------:R-:W-:Y:S01]  /*ba60*/  FFMA.FTZ R45, R220, R59, R45 ;  /* 0x0000003bdc2d7223 */ /* 0x000fe2000001002d */
[----:B------:R-:W-:Y:S01]  /*ba70*/  FFMA.FTZ R30, R221, R38, R30 ;  /* 0x00000026dd1e7223 */ /* 0x000fe2000001001e */
[----:B------:R-:W3:Y:S01]  /*ba80*/  MUFU.EX2 R148, R148 ;  /* 0x0000009400947308 */ /* 0x000ee20000000800 */
[----:B------:R-:W-:Y:S01]  /*ba90*/  FFMA.FTZ R37, R219, R37, R26 ;  /* 0x00000025db257223 */ /* 0x000fe2000001001a */
[----:B------:R-:W-:Y:S01]  /*baa0*/  FADD.FTZ R35, R35, R32 ;  /* 0x0000002023237221 */ /* 0x000fe20000010000 */
[C---:B------:R-:W-:Y:S01]  /*bab0*/  HMMA.16816.F32 R116, R20.reuse, R18, R116 ;  /* 0x000000121474723c */ /* 0x040fe20000001874 */
[----:B------:R-:W4:Y:S01]  /*bac0*/  LDSM.16.MT88.4 R16, [R188+0x6800] ;  /* 0x00680000bc10783b */ /* 0x000f220000004200 */
[----:B------:R-:W-:Y:S01]  /*bad0*/  MUFU.EX2 R151, R151 ;  /* 0x0000009700977308 */ /* 0x000fe20000000800 */
[----:B------:R-:W-:Y:S01]  /*bae0*/  FADD.FTZ R46, R46, R45 ;  /* 0x0000002d2e2e7221 */ /* 0x000fe20000010000 */
[----:B------:R-:W-:Y:S01]  /*baf0*/  FADD.FTZ R29, R29, R30 ;  /* 0x0000001e1d1d7221 */ /* 0x000fe20000010000 */
[----:B------:R-:W-:Y:S01]  /*bb00*/  FADD.FTZ R2, R2, R37 ;  /* 0x0000002502027221 */ /* 0x000fe20000010000 */
[----:B------:R-:W5:Y:S01]  /*bb10*/  MUFU.EX2 R150, R150 ;  /* 0x0000009600967308 */ /* 0x000f620000000800 */
[--C-:B------:R-:W-:Y:S01]  /*bb20*/  FFMA.FTZ R51, R51, UR4, -R60.reuse ;  /* 0x0000000433337c23 */ /* 0x100fe2000801083c */
[C---:B------:R-:W-:Y:S01]  /*bb30*/  HMMA.16816.F32 R112, R20.reuse, R12, R112 ;  /* 0x0000000c1470723c */ /* 0x040fe20000001870 */
[----:B------:R-:W-:Y:S01]  /*bb40*/  FFMA.FTZ R56, R56, UR4, -R60 ;  /* 0x0000000438387c23 */ /* 0x000fe2000801083c */
[----:B------:R-:W-:Y:S01]  /*bb50*/  MUFU.EX2 R158, R158 ;  /* 0x0000009e009e7308 */ /* 0x000fe20000000800 */
[--C-:B------:R-:W-:Y:S01]  /*bb60*/  FFMA.FTZ R49, R49, UR4, -R57.reuse ;  /* 0x0000000431317c23 */ /* 0x100fe20008010839 */
[----:B------:R-:W-:Y:S01]  /*bb70*/  FFMA.FTZ R52, R52, UR4, -R57 ;  /* 0x0000000434347c23 */ /* 0x000fe20008010839 */
[----:B------:R-:W-:Y:S01]  /*bb80*/  FADD.FTZ R36, R36, R35 ;  /* 0x0000002324247221 */ /* 0x000fe20000010000 */
[----:B------:R1:W-:Y:S01]  /*bb90*/  MUFU.EX2 R155, R168 ;  /* 0x000000a8009b7308 */ /* 0x0003e20000000800 */
[----:B------:R-:W-:Y:S01]  /*bba0*/  FADD.FTZ R47, R47, R46 ;  /* 0x0000002e2f2f7221 */ /* 0x000fe20000010000 */
[C---:B------:R-:W-:Y:S01]  /*bbb0*/  HMMA.16816.F32 R100, R20.reuse, R14, R100 ;  /* 0x0000000e1464723c */ /* 0x040fe20000001864 */
[----:B------:R-:W5:Y:S01]  /*bbc0*/  LDSM.16.MT88.4 R12, [R184+0x6800] ;  /* 0x00680000b80c783b */ /* 0x000f620000004200 */
[----:B------:R2:W-:Y:S01]  /*bbd0*/  MUFU.EX2 R153, R166 ;  /* 0x000000a600997308 */ /* 0x0005e20000000800 */
[----:B------:R-:W-:Y:S01]  /*bbe0*/  FADD.FTZ R28, R28, R29 ;  /* 0x0000001d1c1c7221 */ /* 0x000fe20000010000 */
[----:B------:R-:W-:Y:S01]  /*bbf0*/  FADD.FTZ R31, R31, R2 ;  /* 0x000000021f1f7221 */ /* 0x000fe20000010000 */
[----:B------:R-:W-:Y:S01]  /*bc00*/  FADD.FTZ R36, R33, R36 ;  /* 0x0000002421247221 */ /* 0x000fe20000010000 */
[----:B------:R-:W5:Y:S01]  /*bc10*/  MUFU.EX2 R162, R162 ;  /* 0x000000a200a27308 */ /* 0x000f620000000800 */
[----:B------:R-:W-:Y:S01]  /*bc20*/  FADD.FTZ R48, R48, R47 ;  /* 0x0000002f30307221 */ /* 0x000fe20000010000 */
[C---:B------:R-:W-:Y:S01]  /*bc30*/  HMMA.16816.F32 R96, R20.reuse, R8, R96 ;  /* 0x000000081460723c */ /* 0x040fe20000001860 */
[----:B------:R-:W-:Y:S01]  /*bc40*/  FADD.FTZ R28, R27, R28 ;  /* 0x0000001c1b1c7221 */ /* 0x000fe20000010000 */
[----:B------:R3:W-:Y:S01]  /*bc50*/  MUFU.EX2 R159, R167 ;  /* 0x000000a7009f7308 */ /* 0x0007e20000000800 */
[----:B------:R-:W-:Y:S01]  /*bc60*/  FADD.FTZ R31, R34, R31 ;  /* 0x0000001f221f7221 */ /* 0x000fe20000010000 */
[----:B-1----:R-:W-:Y:S01]  /*bc70*/  FFMA.FTZ R168, R156, UR4, -R57 ;  /* 0x000000049ca87c23 */ /* 0x002fe20008010839 */
[--C-:B------:R-:W-:Y:S01]  /*bc80*/  FFMA.FTZ R24, R24, UR4, -R43.reuse ;  /* 0x0000000418187c23 */ /* 0x100fe2000801082b */
[----:B------:R-:W1:Y:S01]  /*bc90*/  MUFU.EX2 R164, R164 ;  /* 0x000000a400a47308 */ /* 0x000e620000000800 */
[----:B------:R-:W-:Y:S01]  /*bca0*/  FFMA.FTZ R25, R25, UR4, -R43 ;  /* 0x0000000419197c23 */ /* 0x000fe2000801082b */
[----:B------:R-:W-:Y:S01]  /*bcb0*/  HMMA.16816.F32 R84, R20, R10, R84 ;  /* 0x0000000a1454723c */ /* 0x000fe20000001854 */
[----:B------:R-:W1:Y:S01]  /*bcc0*/  LDSM.16.MT88.4 R8, [R143+0x6800] ;  /* 0x006800008f08783b */ /* 0x000e620000004200 */
[----:B--2---:R-:W-:Y:S01]  /*bcd0*/  FFMA.FTZ R166, R165, UR4, -R60 ;  /* 0x00000004a5a67c23 */ /* 0x004fe2000801083c */
[----:B------:R-:W-:Y:S01]  /*bce0*/  FFMA.FTZ R165, R154, UR4, -R57 ;  /* 0x000000049aa57c23 */ /* 0x000fe20008010839 */
[----:B------:R-:W-:Y:S01]  /*bcf0*/  MUFU.EX2 R163, R163 ;  /* 0x000000a300a37308 */ /* 0x000fe20000000800 */
[----:B------:R-:W-:Y:S01]  /*bd00*/  FFMA.FTZ R154, R132, UR4, -R43 ;  /* 0x00000004849a7c23 */ /* 0x000fe2000801082b */
[----:B------:R-:W-:-:S02]  /*bd10*/  FFMA.FTZ R132, R145, UR4, -R44 ;  /* 0x0000000491847c23 */ /* 0x000fc4000801082c */
[C---:B------:R-:W-:Y:S01]  /*bd20*/  HMMA.16816.F32 R80, R20.reuse, R4, R80 ;  /* 0x000000041450723c */ /* 0x040fe20000001850 */
[----:B---3--:R-:W-:Y:S01]  /*bd30*/  FFMA.FTZ R167, R161, UR4, -R60 ;  /* 0x00000004a1a77c23 */ /* 0x008fe2000801083c */
[----:B------:R-:W-:Y:S01]  /*bd40*/  FFMA.FTZ R161, R160, UR4, -R57 ;  /* 0x00000004a0a17c23 */ /* 0x000fe20008010839 */
[----:B------:R-:W2:Y:S04]  /*bd50*/  MUFU.EX2 R166, R166 ;  /* 0x000000a600a67308 */ /* 0x000ea80000000800 */
[----:B------:R3:W-:Y:S01]  /*bd60*/  MUFU.EX2 R160, R168 ;  /* 0x000000a800a07308 */ /* 0x0007e20000000800 */
[----:B------:R-:W-:Y:S01]  /*bd70*/  HMMA.16816.F32 R68, R20, R6, R68 ;  /* 0x000000061444723c */ /* 0x000fe20000001844 */
[----:B------:R-:W2:Y:S01]  /*bd80*/  LDSM.16.MT88.4 R4, [R142+0x6800] ;  /* 0x006800008e04783b */ /* 0x000ea20000004200 */
[----:B------:R-:W-:Y:S01]  /*bd90*/  F2FP.F16.F32.PACK_AB R20, R144, R61 ;  /* 0x0000003d9014723e */ /* 0x000fe200000000ff */
[----:B------:R-:W2:Y:S01]  /*bda0*/  MUFU.EX2 R161, R161 ;  /* 0x000000a100a17308 */ /* 0x000ea20000000800 */
[----:B------:R-:W-:Y:S01]  /*bdb0*/  F2FP.F16.F32.PACK_AB R21, R67, R146 ;  /* 0x000000924315723e */ /* 0x000fe200000000ff */
[----:B------:R-:W-:Y:S01]  /*bdc0*/  FADD.FTZ R61, R61, R28 ;  /* 0x0000001c3d3d7221 */ /* 0x000fe20000010000 */
[----:B------:R-:W-:Y:S01]  /*bdd0*/  F2FP.F16.F32.PACK_AB R22, R63, R140 ;  /* 0x0000008c3f16723e */ /* 0x000fe200000000ff */
[----:B------:R-:W-:Y:S01]  /*bde0*/  MUFU.EX2 R152, R152 ;  /* 0x0000009800987308 */ /* 0x000fe20000000800 */
[----:B------:R-:W-:Y:S01]  /*bdf0*/  F2FP.F16.F32.PACK_AB R23, R148, R65 ;  /* 0x000000419417723e */ /* 0x000fe200000000ff */
[----:B------:R-:W-:Y:S01]  /*be00*/  FADD.FTZ R146, R146, R31 ;  /* 0x0000001f92927221 */ /* 0x000fe20000010000 */
[----:B------:R-:W-:Y:S01]  /*be10*/  FADD.FTZ R61, R144, R61 ;  /* 0x0000003d903d7221 */ /* 0x000fe20000010000 */
[----:B------:R-:W-:Y:S01]  /*be20*/  MUFU.EX2 R165, R165 ;  /* 0x000000a500a57308 */ /* 0x000fe20000000800 */
[----:B---3--:R-:W-:Y:S01]  /*be30*/  FFMA.FTZ R168, R64, UR4, -R43 ;  /* 0x0000000440a87c23 */ /* 0x008fe2000801082b */
[----:B------:R-:W-:-:S02]  /*be40*/  FADD.FTZ R146, R67, R146 ;  /* 0x0000009243927221 */ /* 0x000fc40000010000 */
[C---:B----4-:R-:W-:Y:S01]  /*be50*/  HMMA.16816.F32 R124, R20.reuse, R16, R124 ;  /* 0x00000010147c723c */ /* 0x050fe2000000187c */
[----:B------:R-:W-:Y:S01]  /*be60*/  MUFU.EX2 R62, R62 ;  /* 0x0000003e003e7308 */ /* 0x000fe20000000800 */
[----:B------:R-:W-:Y:S01]  /*be70*/  FADD.FTZ R140, R140, R61 ;  /* 0x0000003d8c8c7221 */ /* 0x000fe20000010000 */
[----:B------:R-:W-:Y:S02]  /*be80*/  FADD.FTZ R65, R65, R146 ;  /* 0x0000009241417221 */ /* 0x000fe40000010000 */
[----:B------:R-:W-:Y:S01]  /*be90*/  MUFU.EX2 R64, R154 ;  /* 0x0000009a00407308 */ /* 0x000fe20000000800 */
[----:B------:R-:W-:Y:S01]  /*bea0*/  FADD.FTZ R140, R63, R140 ;  /* 0x0000008c3f8c7221 */ /* 0x000fe20000010000 */
[----:B------:R-:W-:Y:S01]  /*beb0*/  FADD.FTZ R65, R148, R65 ;  /* 0x0000004194417221 */ /* 0x000fe20000010000 */
[C---:B------:R-:W-:Y:S01]  /*bec0*/  HMMA.16816.F32 R120, R20.reuse, R18, R120 ;  /* 0x000000121478723c */ /* 0x040fe20000001878 */
[----:B------:R-:W-:Y:S04]  /*bed0*/  MUFU.EX2 R145, R149 ;  /* 0x0000009500917308 */ /* 0x000fe80000000800 */
[----:B------:R-:W-:Y:S03]  /*bee0*/  MUFU.EX2 R132, R132 ;  /* 0x0000008400847308 */ /* 0x000fe60000000800 */
[C---:B-----5:R-:W-:Y:S01]  /*bef0*/  HMMA.16816.F32 R108, R20.reuse, R12, R108 ;  /* 0x0000000c146c723c */ /* 0x060fe2000000186c */
[----:B------:R-:W-:Y:S04]  /*bf00*/  MUFU.EX2 R141, R141 ;  /* 0x0000008d008d7308 */ /* 0x000fe80000000800 */
[----:B------:R-:W-:Y:S03]  /*bf10*/  MUFU.EX2 R51, R51 ;  /* 0x0000003300337308 */ /* 0x000fe60000000800 */
[C---:B------:R-:W-:Y:S01]  /*bf20*/  HMMA.16816.F32 R104, R20.reuse, R14, R104 ;  /* 0x0000000e1468723c */ /* 0x040fe20000001868 */
[----:B------:R-:W-:Y:S04]  /*bf30*/  MUFU.EX2 R56, R56 ;  /* 0x0000003800387308 */ /* 0x000fe80000000800 */
[----:B------:R-:W-:Y:S03]  /*bf40*/  MUFU.EX2 R49, R49 ;  /* 0x0000003100317308 */ /* 0x000fe60000000800 */
[C---:B-1----:R-:W-:Y:S01]  /*bf50*/  HMMA.16816.F32 R92, R20.reuse, R8, R92 ;  /* 0x00000008145c723c */ /* 0x042fe2000000185c */
[----:B------:R-:W-:Y:S04]  /*bf60*/  MUFU.EX2 R52, R52 ;  /* 0x0000003400347308 */ /* 0x000fe80000000800 */
[----:B------:R-:W-:Y:S03]  /*bf70*/  MUFU.EX2 R24, R24 ;  /* 0x0000001800187308 */ /* 0x000fe60000000800 */
[C---:B------:R-:W-:Y:S01]  /*bf80*/  HMMA.16816.F32 R88, R20.reuse, R10, R88 ;  /* 0x0000000a1458723c */ /* 0x040fe20000001858 */
[----:B------:R-:W-:Y:S07]  /*bf90*/  MUFU.EX2 R25, R25 ;  /* 0x0000001900197308 */ /* 0x000fee0000000800 */
[C---:B--2---:R-:W-:Y:S08]  /*bfa0*/  HMMA.16816.F32 R76, R20.reuse, R4, R76 ;  /* 0x00000004144c723c */ /* 0x044ff0000000184c */
        /* <DEDUP_REMOVED lines=40> */
[----:B------:R-:W-:-:S02]  /*c230*/  FADD.FTZ R161, R161, R160 ;  /* 0x000000a0a1a17221 */ /* 0x000fc40000010000 */
[----:B------:R-:W-:Y:S02]  /*c240*/  FADD.FTZ R157, R157, R166 ;  /* 0x000000a69d9d7221 */ /* 0x000fe40000010000 */
        /* <DEDUP_REMOVED lines=26> */
[----:B------:R1:W-:Y:S01]  /*c3f0*/  MUFU.EX2 R53, R12 ;  /* 0x0000000c00357308 */ /* 0x0003e20000000800 */
[--C-:B------:R-:W-:Y:S01]  /*c400*/  FFMA.FTZ R57, R3, UR4, -R43.reuse ;  /* 0x0000000403397c23 */ /* 0x100fe2000801082b */
[----:B------:R-:W-:Y:S01]  /*c410*/  FFMA.FTZ R3, R0, UR4, -R43 ;  /* 0x0000000400037c23 */ /* 0x000fe2000801082b */
[C---:B------:R-:W-:Y:S01]  /*c420*/  HMMA.16816.F32 R128, R20.reuse, R16, R128 ;  /* 0x000000101480723c */ /* 0x040fe20000001880 */
[----:B------:R-:W2:Y:S01]  /*c430*/  MUFU.EX2 R54, R54 ;  /* 0x0000003600367308 */ /* 0x000ea20000000800 */
[----:B------:R-:W-:Y:S01]  /*c440*/  FFMA.FTZ R43, R41, UR4, -R44 ;  /* 0x00000004292b7c23 */ /* 0x000fe2000801082c */
[----:B------:R-:W-:Y:S01]  /*c450*/  FADD.FTZ R147, R147, R64 ;  /* 0x0000004093937221 */ /* 0x000fe20000010000 */
[----:B------:R-:W-:Y:S01]  /*c460*/  FADD.FTZ R132, R141, R132 ;  /* 0x000000848d847221 */ /* 0x000fe20000010000 */
[----:B------:R3:W-:Y:S03]  /*c470*/  MUFU.EX2 R55, R60 ;  /* 0x0000003c00377308 */ /* 0x0007e60000000800 */
[C---:B------:R-:W-:Y:S01]  /*c480*/  HMMA.16816.F32 R116, R20.reuse, R18, R116 ;  /* 0x000000121474723c */ /* 0x040fe20000001874 */
[----:B------:R-:W4:Y:S01]  /*c490*/  LDSM.16.MT88.4 R16, [R188+0x7800] ;  /* 0x00780000bc10783b */ /* 0x000f220000004200 */
[----:B------:R-:W5:Y:S04]  /*c4a0*/  MUFU.EX2 R58, R58 ;  /* 0x0000003a003a7308 */ /* 0x000f680000000800 */
[----:B------:R2:W-:Y:S02]  /*c4b0*/  MUFU.EX2 R0, R57 ;  /* 0x0000003900007308 */ /* 0x0005e40000000800 */
[----:B------:R-:W-:Y:S01]  /*c4c0*/  HMMA.16816.F32 R100, R20, R14, R100 ;  /* 0x0000000e1464723c */ /* 0x000fe20000001864 */
[----:B-1----:R-:W1:Y:S01]  /*c4d0*/  LDSM.16.MT88.4 R12, [R184+0x7800] ;  /* 0x00780000b80c783b */ /* 0x002e620000004200 */
[----:B------:R-:W1:Y:S01]  /*c4e0*/  MUFU.EX2 R3, R3 ;  /* 0x0000000300037308 */ /* 0x000e620000000800 */
[--C-:B---3--:R-:W-:Y:S01]  /*c4f0*/  FFMA.FTZ R60, R42, UR4, -R44.reuse ;  /* 0x000000042a3c7c23 */ /* 0x108fe2000801082c */
[----:B------:R-:W-:-:S03]  /*c500*/  FFMA.FTZ R42, R39, UR4, -R44 ;  /* 0x00000004272a7c23 */ /* 0x000fc6000801082c */
[----:B------:R-:W-:Y:S01]  /*c510*/  MUFU.EX2 R41, R60 ;  /* 0x0000003c00297308 */ /* 0x000fe20000000800 */
[----:B------:R-:W-:Y:S03]  /*c520*/  HMMA.16816.F32 R96, R20, R8, R96 ;  /* 0x000000081460723c */ /* 0x000fe60000001860 */
[----:B------:R-:W-:Y:S01]  /*c530*/  MUFU.EX2 R42, R42 ;  /* 0x0000002a002a7308 */ /* 0x000fe20000000800 */
[----:B--2---:R-:W-:-:S03]  /*c540*/  FFMA.FTZ R57, R40, UR4, -R44 ;  /* 0x0000000428397c23 */ /* 0x004fc6000801082c */
[----:B------:R-:W2:Y:S01]  /*c550*/  MUFU.EX2 R40, R43 ;  /* 0x0000002b00287308 */ /* 0x000ea20000000800 */
[C---:B------:R-:W-:Y:S01]  /*c560*/  HMMA.16816.F32 R84, R20.reuse, R10, R84 ;  /* 0x0000000a1454723c */ /* 0x040fe20000001854 */
[----:B------:R-:W3:Y:S02]  /*c570*/  LDSM.16.MT88.4 R8, [R143+0x7800] ;  /* 0x007800008f08783b */ /* 0x000ee40000004200 */
[----:B------:R-:W2:Y:S05]  /*c580*/  MUFU.EX2 R39, R57 ;  /* 0x0000003900277308 */ /* 0x000eaa0000000800 */
[C---:B------:R-:W-:Y:S08]  /*c590*/  HMMA.16816.F32 R80, R20.reuse, R4, R80 ;  /* 0x000000041450723c */ /* 0x040ff00000001850 */
[----:B------:R-:W-:Y:S01]  /*c5a0*/  HMMA.16816.F32 R68, R20, R6, R68 ;  /* 0x000000061444723c */ /* 0x000fe20000001844 */
[----:B------:R-:W2:Y:S01]  /*c5b0*/  LDSM.16.MT88.4 R4, [R142+0x7800] ;  /* 0x007800008e04783b */ /* 0x000ea20000004200 */
[----:B------:R-:W-:Y:S01]  /*c5c0*/  F2FP.F16.F32.PACK_AB R20, R54, R53 ;  /* 0x000000353614723e */ /* 0x000fe200000000ff */
[----:B------:R-:W-:Y:S01]  /*c5d0*/  FADD.FTZ R53, R53, R156 ;  /* 0x0000009c35357221 */ /* 0x000fe20000010000 */
[----:B-----5:R-:W-:Y:S01]  /*c5e0*/  F2FP.F16.F32.PACK_AB R21, R58, R55 ;  /* 0x000000373a15723e */ /* 0x020fe200000000ff */
[----:B------:R-:W-:Y:S01]  /*c5f0*/  FADD.FTZ R55, R55, R152 ;  /* 0x0000009837377221 */ /* 0x000fe20000010000 */
[----:B------:R-:W-:Y:S01]  /*c600*/  F2FP.F16.F32.PACK_AB R22, R56, R51 ;  /* 0x000000333816723e */ /* 0x000fe200000000ff */
        /* <DEDUP_REMOVED lines=11> */
[C---:B---3--:R-:W-:Y:S08]  /*c6c0*/  HMMA.16816.F32 R92, R20.reuse, R8, R92 ;  /* 0x00000008145c723c */ /* 0x048ff0000000185c */
[C---:B------:R-:W-:Y:S08]  /*c6d0*/  HMMA.16816.F32 R88, R20.reuse, R10, R88 ;  /* 0x0000000a1458723c */ /* 0x040ff00000001858 */
        /* <DEDUP_REMOVED lines=23> */
.L_x_906:
[----:B------:R-:W-:-:S13]  /*c850*/  ISETP.GE.AND P0, PT, R218, RZ, PT ;  /* 0x000000ffda00720c */ /* 0x000fda0003f06270 */
[----:B------:R-:W-:Y:S05]  /*c860*/  @!P0 BRA `(.L_x_909) ;  /* 0x0000002c007c8947 */ /* 0x000fea0003800000 */
[C-C-:B------:R-:W-:Y:S01]  /*c870*/  SHF.L.U64.HI R215, R138.reuse, 0x4, R139.reuse ;  /* 0x000000048ad77819 */ /* 0x140fe2000001028b */
[C---:B------:R-:W-:Y:S01]  /*c880*/  IMAD.SHL.U32 R214, R138.reuse, 0x10, RZ ;  /* 0x000000108ad67824 */ /* 0x040fe200078e00ff */
[C---:B------:R-:W-:Y:S01]  /*c890*/  SHF.L.U64.HI R216, R138.reuse, 0x5, R139 ;  /* 0x000000058ad87819 */ /* 0x040fe2000001028b */
[----:B------:R-:W-:Y:S01]  /*c8a0*/  IMAD.SHL.U32 R217, R138, 0x20, RZ ;  /* 0x000000208ad97824 */ /* 0x000fe200078e00ff */
[----:B------:R-:W-:Y:S01]  /*c8b0*/  MOV R2, R133 ;  /* 0x0000008500027202 */ /* 0x000fe20000000f00 */
[----:B------:R-:W-:Y:S01]  /*c8c0*/  IMAD.MOV.U32 R141, RZ, RZ, R134 ;  /* 0x000000ffff8d7224 */ /* 0x000fe200078e0086 */
[----:B------:R-:W-:Y:S01]  /*c8d0*/  MOV R0, R135 ;  /* 0x0000008700007202 */ /* 0x000fe20000000f00 */
[----:B------:R-:W-:Y:S01]  /*c8e0*/  IMAD.MOV.U32 R3, RZ, RZ, R136 ;  /* 0x000000ffff037224 */ /* 0x000fe200078e0088 */
[----:B------:R-:W1:Y:S01]  /*c8f0*/  LDCU UR8, c[0x0][0x50c] ;  /* 0x0000a180ff0877ac */ /* 0x000e620008000800 */
[----:B------:R-:W2:Y:S01]  /*c900*/  LDCU UR4, c[0x0][0x45c] ;  /* 0x00008b80ff0477ac */ /* 0x000ea20008000800 */
[----:B------:R-:W3:Y:S01]  /*c910*/  LDCU.64 UR6, c[0x0][0x3c0] ;  /* 0x00007800ff0677ac */ /* 0x000ee20008000a00 */
[----:B------:R-:W-:Y:S05]  /*c920*/  BRA `(.L_x_910) ;  /* 0x0000000000747947 */ /* 0x000fea0003800000 */
.L_x_912:
[----:B------:R-:W1:Y:S01]  /*c930*/  LDC.64 R8, c[0x0][0x3b8] ;  /* 0x0000ee00ff087b82 */ /* 0x000e620000000a00 */
[----:B------:R-:W-:Y:S01]  /*c940*/  VIADD R25, R218, 0xffffffff ;  /* 0xffffffffda197836 */ /* 0x000fe20000000000 */
[C---:B-1----:R-:W-:Y:S03]  /*c950*/  SHF.L.U64.HI R6, R8.reuse, 0x4, R9 ;  /* 0x0000000408067819 */ /* 0x042fe60000010209 */
[C---:B------:R-:W-:Y:S04]  /*c960*/  IMAD.WIDE.U32 R22, R25.reuse, R8, RZ ;  /* 0x0000000819167225 */ /* 0x040fe800078e00ff */
[----:B------:R-:W-:Y:S01]  /*c970*/  IMAD.SHL.U32 R4, R8, 0x10, RZ ;  /* 0x0000001008047824 */ /* 0x000fe200078e00ff */
[C---:B------:R-:W-:Y:S01]  /*c980*/  LEA R28, P2, R22.reuse, R207, 0x7 ;  /* 0x000000cf161c7211 */ /* 0x040fe200078438ff */
[----:B------:R-:W-:Y:S03]  /*c990*/  IMAD R23, R25, R9, R23 ;  /* 0x0000000919177224 */ /* 0x000fe600078e0217 */
[C---:B------:R-:W-:Y:S02]  /*c9a0*/  LEA R27, P0, R22.reuse, R4, 0x6 ;  /* 0x00000004161b7211 */ /* 0x040fe400078030ff */
[C-C-:B------:R-:W-:Y:S02]  /*c9b0*/  LEA.HI.X R29, R22.reuse, R206, R23.reuse, 0x7, P2 ;  /* 0x000000ce161d7211 */ /* 0x140fe400010f3c17 */
[----:B------:R-:W-:Y:S02]  /*c9c0*/  LEA.HI.X R25, R22, R6, R23, 0x6, P0 ;  /* 0x0000000616197211 */ /* 0x000fe400000f3417 */
[-C--:B------:R-:W-:Y:S01]  /*c9d0*/  IADD3 R4, P0, PT, R4, R27.reuse, RZ ;  /* 0x0000001b04047210 */ /* 0x080fe20007f1e0ff */
[----:B------:R-:W-:Y:S01]  /*c9e0*/  @!PT LDS RZ, [RZ] ;  /* 0x00000000fffff984 */ /* 0x000fe20000000800 */
[----:B------:R-:W-:Y:S01]  /*c9f0*/  @!PT LDS RZ, [RZ] ;  /* 0x00000000fffff984 */ /* 0x000fe20000000800 */
[----:B------:R-:W-:Y:S01]  /*ca00*/  @!PT LDS RZ, [RZ] ;  /* 0x00000000fffff984 */ /* 0x000fe20000000800 */
[----:B------:R1:W-:Y:S01]  /*ca10*/  LDGSTS.E.BYPASS.LTC128B.128 [R210+0x4000], desc[UR14][R28.64] ;  /* 0x040000001cd27fae */ /* 0x0003e2000b981a0e */
[----:B------:R-:W-:Y:S02]  /*ca20*/  LEA R16, P1, R8, R27, 0x5 ;  /* 0x0000001b08107211 */ /* 0x000fe400078228ff */
[C---:B------:R-:W-:Y:S01]  /*ca30*/  LEA R24, P2, R27.reuse, R207, 0x1 ;  /* 0x000000cf1b187211 */ /* 0x040fe200078408ff */
        /* <DEDUP_REMOVED lines=12> */
.L_x_910:
[----:B------:R-:W-:Y:S04]  /*cb00*/  DEPBAR.LE SB0, 0x0 ;  /* 0x000080000000791a */ /* 0x000fe80000000000 */
[----:B------:R-:W-:Y:S01]  /*cb10*/  BAR.SYNC.DEFER_BLOCKING 0x0 ;  /* 0x0000000000007b1d */ /* 0x000fe20000010000 */
[C---:B---3--:R-:W-:Y:S04]  /*cb20*/  IMAD.WIDE.U32 R230, R218.reuse, UR6, RZ ;  /* 0x00000006dae67c25 */ /* 0x048fe8000f8e00ff */
[----:B------:R-:W-:Y:S01]  /*cb30*/  IMAD R136, R218, UR7, R231 ;  /* 0x00000007da887c24 */ /* 0x000fe2000f8e02e7 */
[C---:B------:R-:W-:Y:S02]  /*cb40*/  LEA R228, P3, R230.reuse, R205, 0x7 ;  /* 0x000000cde6e47211 */ /* 0x040fe400078638ff */
[C---:B------:R-:W-:Y:S02]  /*cb50*/  LEA R138, P0, R230.reuse, R214, 0x6 ;  /* 0x000000d6e68a7211 */ /* 0x040fe400078030ff */
[C-C-:B------:R-:W-:Y:S02]  /*cb60*/  LEA.HI.X R229, R230.reuse, R204, R136.reuse, 0x7, P3 ;  /* 0x000000cce6e57211 */ /* 0x140fe400018f3c88 */
[----:B------:R-:W-:Y:S02]  /*cb70*/  LEA.HI.X R137, R230, R215, R136, 0x6, P0 ;  /* 0x000000d7e6897211 */ /* 0x000fe400000f3488 */
[C---:B------:R-:W-:Y:S02]  /*cb80*/  LEA R226, P2, R138.reuse, R205, 0x1 ;  /* 0x000000cd8ae27211 */ /* 0x040fe400078408ff */
[C---:B------:R-:W-:Y:S02]  /*cb90*/  IADD3 R140, P1, PT, R138.reuse, R214, RZ ;  /* 0x000000d68a8c7210 */ /* 0x040fe40007f3e0ff */
[-C--:B------:R-:W-:Y:S02]  /*cba0*/  LEA.HI.X R227, R138, R204.reuse, R137, 0x1, P2 ;  /* 0x000000cc8ae37211 */ /* 0x080fe400010f0c89 */
[C---:B------:R-:W-:Y:S02]  /*cbb0*/  IADD3.X R139, PT, PT, R137.reuse, R215, RZ, P1, !PT ;  /* 0x000000d7898b7210 */ /* 0x040fe40000ffe4ff */
[----:B------:R-:W-:Y:S01]  /*cbc0*/  LEA R224, P1, R140, R205, 0x1 ;  /* 0x000000cd8ce07211 */ /* 0x000fe200078208ff */
[----:B------:R-:W-:Y:S01]  /*cbd0*/  @!PT LDS RZ, [RZ] ;  /* 0x00000000fffff984 */ /* 0x000fe20000000800 */
[----:B------:R-:W-:Y:S01]  /*cbe0*/  @!PT LDS RZ, [RZ] ;  /* 0x00000000fffff984 */ /* 0x000fe20000000800 */
[----:B------:R-:W-:Y:S01]  /*cbf0*/  @!PT LDS RZ, [RZ] ;  /* 0x00000000fffff984 */ /* 0x000fe20000000800 */
[----:B------:R-:W-:Y:S01]  /*cc00*/  LDGSTS.E.BYPASS.LTC128B.128 [R210+0x6000], desc[UR14][R228.64] ;  /* 0x06000000e4d27fae */ /* 0x000fe2000b981a0e */
[----:B------:R-:W-:Y:S02]  /*cc10*/  IADD3 R180, P0, PT, R138, R217, RZ ;  /* 0x000000d98ab47210 */ /* 0x000fe40007f1e0ff */
[----:B------:R-:W-:Y:S02]  /*cc20*/  LEA.HI.X R225, R140, R204, R139, 0x1, P1 ;  /* 0x000000cc8ce17211 */ /* 0x000fe400008f0c8b */
[----:B------:R-:W-:Y:S02]  /*cc30*/  IADD3.X R181, PT, PT, R137, R216, RZ, P0, !PT ;  /* 0x000000d889b57210 */ /* 0x000fe400007fe4ff */
[C---:B------:R-:W-:Y:S01]  /*cc40*/  LEA R182, P0, R180.reuse, R205, 0x1 ;  /* 0x000000cdb4b67211 */ /* 0x040fe200078008ff */
[----:B------:R-:W-:Y:S03]  /*cc50*/  LDGSTS.E.BYPASS.LTC128B.128 [R210+0x6800], desc[UR14][R226.64] ;  /* 0x06800000e2d27fae */ /* 0x000fe6000b981a0e */
[----:B------:R-:W-:Y:S02]  /*cc60*/  LEA.HI.X R183, R180, R204, R181, 0x1, P0 ;  /* 0x000000ccb4b77211 */ /* 0x000fe400000f0cb5 */
[----:B------:R-:W-:Y:S03]  /*cc70*/  ISETP.NE.AND P0, PT, R218, RZ, PT ;  /* 0x000000ffda00720c */ /* 0x000fe60003f05270 */
        /* <DEDUP_REMOVED lines=13> */
[----:B------:R-:W-:Y:S08]  /*cd50*/  LDSM.16.M88.4 R136, [R186+0x5000] ;  /* 0x00500000ba88783b */ /* 0x000ff00000000200 */
[----:B---3--:R-:W-:Y:S01]  /*cd60*/  LDSM.16.M88.4 R180, [R185+0x4000] ;  /* 0x00400000b9b4783b */ /* 0x008fe20000000200 */
        /* <DEDUP_REMOVED lines=72> */
[----:B------:R-:W-:Y:S04]  /*d1f0*/  FMUL.FTZ R224, R9, UR8 ;  /* 0x0000000809e07c20 */ /* 0x000fe80008410000 */
[----:B------:R3:W-:Y:S01]  /*d200*/  MUFU.TANH R159, R222 ;  /* 0x000000de009f7308 */ /* 0x0007e20000002400 */
[-C--:B--2---:R-:W-:Y:S03]  /*d210*/  HMMA.16816.F32 R20, R144, R136.reuse, R20 ;  /* 0x000000889014723c */ /* 0x084fe60000001814 */
[----:B------:R-:W-:Y:S01]  /*d220*/  FMUL.FTZ R183, R14, UR8 ;  /* 0x000000080eb77c20 */ /* 0x000fe20008410000 */
[----:B------:R-:W-:Y:S05]  /*d230*/  FMUL.FTZ R182, R15, UR8 ;  /* 0x000000080fb67c20 */ /* 0x000fea0008410000 */
[----:B------:R2:W-:Y:S01]  /*d240*/  MUFU.TANH R176, R181 ;  /* 0x000000b500b07308 */ /* 0x0005e20000002400 */
[C---:B------:R-:W-:Y:S04]  /*d250*/  HMMA.16816.F32 R24, R132.reuse, R136, R24 ;  /* 0x000000888418723c */ /* 0x040fe80000001818 */
[----:B-1----:R-:W-:Y:S05]  /*d260*/  FMUL.FTZ R140, R12, UR8 ;  /* 0x000000080c8c7c20 */ /* 0x002fea0008410000 */
[----:B------:R1:W-:Y:S01]  /*d270*/  MUFU.TANH R158, R225 ;  /* 0x000000e1009e7308 */ /* 0x0003e20000002400 */
[-C--:B------:R-:W-:Y:S03]  /*d280*/  HMMA.16816.F32 R28, R132, R138.reuse, R28 ;  /* 0x0000008a841c723c */ /* 0x080fe6000000181c */
[----:B---3--:R-:W-:Y:S06]  /*d290*/  FMUL.FTZ R222, R10, UR8 ;  /* 0x000000080ade7c20 */ /* 0x008fec0008410000 */
[----:B------:R3:W-:Y:S01]  /*d2a0*/  MUFU.TANH R169, R180 ;  /* 0x000000b400a97308 */ /* 0x0007e20000002400 */
[C---:B------:R-:W-:Y:S04]  /*d2b0*/  HMMA.16816.F32 R32, R144.reuse, R138, R32 ;  /* 0x0000008a9020723c */ /* 0x040fe80000001820 */
[----:B--2---:R-:W-:Y:S01]  /*d2c0*/  FMUL.FTZ R181, R11, UR8 ;  /* 0x000000080bb57c20 */ /* 0x004fe20008410000 */
[----:B------:R-:W-:Y:S01]  /*d2d0*/  FMUL.FTZ R136, R24, UR8 ;  /* 0x0000000818887c20 */ /* 0x000fe20008410000 */
[----:B------:R-:W-:Y:S03]  /*d2e0*/  FMUL.FTZ R137, R25, UR8 ;  /* 0x0000000819897c20 */ /* 0x000fe60008410000 */
[----:B------:R2:W-:Y:S01]  /*d2f0*/  MUFU.TANH R7, R224 ;  /* 0x000000e000077308 */ /* 0x0005e20000002400 */
[-C--:B------:R-:W-:Y:S03]  /*d300*/  HMMA.16816.F32 R36, R144, R148.reuse, R36 ;  /* 0x000000949024723c */ /* 0x080fe60000001824 */
[----:B-1----:R-:W-:Y:S01]  /*d310*/  FMUL.FTZ R225, R13, UR8 ;  /* 0x000000080de17c20 */ /* 0x002fe20008410000 */
[----:B------:R-:W-:Y:S01]  /*d320*/  FMUL.FTZ R252, R26, UR8 ;  /* 0x000000081afc7c20 */ /* 0x000fe20008410000 */
[----:B------:R-:W-:Y:S01]  /*d330*/  FMUL.FTZ R248, R27, UR8 ;  /* 0x000000081bf87c20 */ /* 0x000fe20008410000 */
[----:B------:R-:W-:Y:S03]  /*d340*/  FMUL.FTZ R250, R30, UR8 ;  /* 0x000000081efa7c20 */ /* 0x000fe60008410000 */
[----:B------:R1:W-:Y:S01]  /*d350*/  MUFU.TANH R10, R222 ;  /* 0x000000de000a7308 */ /* 0x0003e20000002400 */
[C---:B------:R-:W-:Y:S04]  /*d360*/  HMMA.16816.F32 R40, R132.reuse, R148, R40 ;  /* 0x000000948428723c */ /* 0x040fe80000001828 */
[----:B---3--:R-:W-:Y:S01]  /*d370*/  FMUL.FTZ R180, R16, UR8 ;  /* 0x0000000810b47c20 */ /* 0x008fe20008410000 */
[----:B------:R-:W-:Y:S01]  /*d380*/  FMUL.FTZ R139, R33, UR8 ;  /* 0x00000008218b7c20 */ /* 0x000fe20008410000 */
[----:B------:R-:W-:Y:S03]  /*d390*/  FMUL.FTZ R246, R31, UR8 ;  /* 0x000000081ff67c20 */ /* 0x000fe60008410000 */
[----:B------:R3:W5:Y:S01]  /*d3a0*/  MUFU.TANH R167, R181 ;  /* 0x000000b500a77308 */ /* 0x0007620000002400 */
[-C--:B------:R-:W-:Y:S03]  /*d3b0*/  HMMA.16816.F32 R44, R132, R150.reuse, R44 ;  /* 0x00000096842c723c */ /* 0x080fe6000000182c */
[----:B--2---:R-:W-:Y:S01]  /*d3c0*/  FMUL.FTZ R224, R17, UR8 ;  /* 0x0000000811e07c20 */ /* 0x004fe20008410000 */
[----:B------:R-:W-:Y:S01]  /*d3d0*/  FMUL.FTZ R249, R28, UR8 ;  /* 0x000000081cf97c20 */ /* 0x000fe20008410000 */
[----:B------:R-:W-:Y:S01]  /*d3e0*/  FMUL.FTZ R251, R29, UR8 ;  /* 0x000000081dfb7c20 */ /* 0x000fe20008410000 */
[----:B------:R-:W-:Y:S03]  /*d3f0*/  FMUL.FTZ R138, R34, UR8 ;  /* 0x00000008228a7c20 */ /* 0x000fe60008410000 */
[----:B------:R2:W-:Y:S01]  /*d400*/  MUFU.TANH R163, R140 ;  /* 0x0000008c00a37308 */ /* 0x0005e20000002400 */
[C---:B------:R-:W-:Y:S04]  /*d410*/  HMMA.16816.F32 R48, R144.reuse, R150, R48 ;  /* 0x000000969030723c */ /* 0x040fe80000001830 */
[----:B-1----:R-:W-:Y:S01]  /*d420*/  FMUL.FTZ R222, R18, UR8 ;  /* 0x0000000812de7c20 */ /* 0x002fe20008410000 */
[----:B------:R-:W-:Y:S01]  /*d430*/  FMUL.FTZ R234, R42, UR8 ;  /* 0x000000082aea7c20 */ /* 0x000fe20008410000 */
[----:B------:R-:W-:Y:S03]  /*d440*/  FMUL.FTZ R236, R43, UR8 ;  /* 0x000000082bec7c20 */ /* 0x000fe60008410000 */
[----:B------:R1:W-:Y:S01]  /*d450*/  MUFU.TANH R13, R183 ;  /* 0x000000b7000d7308 */ /* 0x0003e20000002400 */
[-C--:B----4-:R-:W-:Y:S03]  /*d460*/  HMMA.16816.F32 R52, R144, R152.reuse, R52 ;  /* 0x000000989034723c */ /* 0x090fe60000001834 */
[----:B---3--:R-:W-:Y:S01]  /*d470*/  FMUL.FTZ R181, R19, UR8 ;  /* 0x0000000813b57c20 */ /* 0x008fe20008410000 */
[----:B------:R-:W-:Y:S01]  /*d480*/  FMUL.FTZ R237, R36, UR8 ;  /* 0x0000000824ed7c20 */ /* 0x000fe20008410000 */
[----:B------:R-:W-:Y:S01]  /*d490*/  FMUL.FTZ R241, R37, UR8 ;  /* 0x0000000825f17c20 */ /* 0x000fe20008410000 */
[----:B------:R-:W-:Y:S03]  /*d4a0*/  FMUL.FTZ R238, R38, UR8 ;  /* 0x0000000826ee7c20 */ /* 0x000fe60008410000 */
[----:B------:R3:W4:Y:S01]  /*d4b0*/  MUFU.TANH R14, R182 ;  /* 0x000000b6000e7308 */ /* 0x0007220000002400 */
        /* <DEDUP_REMOVED lines=11> */
[----:B------:R-:W-:Y:S04]  /*d570*/  HMMA.16816.F32 R64, R144, R154, R64 ;  /* 0x0000009a9040723c */ /* 0x000fe80000001840 */
[----:B---3--:R-:W-:Y:S01]  /*d580*/  FMUL.FTZ R182, R22, UR8 ;  /* 0x0000000816b67c20 */ /* 0x008fe20008410000 */
[----:B------:R-:W-:Y:S01]  /*d590*/  FMUL.FTZ R243, R44, UR8 ;  /* 0x000000082cf37c20 */ /* 0x000fe20008410000 */
[----:B------:R-:W-:Y:S03]  /*d5a0*/  FMUL.FTZ R239, R45, UR8 ;  /* 0x000000082def7c20 */ /* 0x000fe60008410000 */
[----:B------:R3:W-:Y:S01]  /*d5b0*/  MUFU.TANH R171, R137 ;  /* 0x0000008900ab7308 */ /* 0x0007e20000002400 */
[----:B------:R-:W-:Y:S01]  /*d5c0*/  FMUL.FTZ R245, R48, UR8 ;  /* 0x0000000830f57c20 */ /* 0x000fe20008410000 */
[----:B--2---:R-:W-:Y:S01]  /*d5d0*/  FMUL.FTZ R136, R32, UR8 ;  /* 0x0000000820887c20 */ /* 0x004fe20008410000 */
[----:B------:R-:W-:Y:S01]  /*d5e0*/  FMUL.FTZ R247, R49, UR8 ;  /* 0x0000000831f77c20 */ /* 0x000fe20008410000 */
[----:B------:R-:W-:Y:S01]  /*d5f0*/  FMUL.FTZ R244, R50, UR8 ;  /* 0x0000000832f47c20 */ /* 0x000fe20008410000 */
[----:B------:R-:W-:Y:S01]  /*d600*/  FMUL.FTZ R242, R51, UR8 ;  /* 0x0000000833f27c20 */ /* 0x000fe20008410000 */
[----:B-----5:R-:W-:Y:S01]  /*d610*/  FMNMX3.FTZ R21, R2, R10, R167, !PT ;  /* 0x0000000a02157276 */ /* 0x020fe200078100a7 */
[----:B------:R-:W-:Y:S03]  /*d620*/  FMUL.FTZ R227, R55, UR8 ;  /* 0x0000000837e37c20 */ /* 0x000fe60008410000 */
[----:B------:R2:W5:Y:S01]  /*d630*/  MUFU.TANH R17, R224 ;  /* 0x000000e000117308 */ /* 0x0005620000002400 */
[----:B------:R-:W-:Y:S01]  /*d640*/  FMNMX3.FTZ R26, R141, R169, R7, !PT ;  /* 0x000000a98d1a7276 */ /* 0x000fe20007810007 */
[----:B-1----:R-:W-:Y:S01]  /*d650*/  FMUL.FTZ R180, R23, UR8 ;  /* 0x0000000817b47c20 */ /* 0x002fe20008410000 */
[----:B------:R-:W-:Y:S01]  /*d660*/  FMNMX3.FTZ R22, R3, R157, R159, !PT ;  /* 0x0000009d03167276 */ /* 0x000fe2000781009f */
[----:B------:R-:W-:Y:S01]  /*d670*/  FMUL.FTZ R228, R64, UR8 ;  /* 0x0000000840e47c20 */ /* 0x000fe20008410000 */
[----:B------:R-:W-:Y:S01]  /*d680*/  FMUL.FTZ R231, R65, UR8 ;  /* 0x0000000841e77c20 */ /* 0x000fe20008410000 */
[----:B------:R-:W-:Y:S01]  /*d690*/  FMUL.FTZ R229, R66, UR8 ;  /* 0x0000000842e57c20 */ /* 0x000fe20008410000 */
[----:B------:R-:W-:Y:S03]  /*d6a0*/  FMUL.FTZ R226, R67, UR8 ;  /* 0x0000000843e27c20 */ /* 0x000fe60008410000 */
[----:B------:R1:W-:Y:S01]  /*d6b0*/  MUFU.TANH R15, R222 ;  /* 0x000000de000f7308 */ /* 0x0003e20000002400 */
[----:B----4-:R-:W-:Y:S01]  /*d6c0*/  FMNMX3.FTZ R21, R21, R13, R14, !PT ;  /* 0x0000000d15157276 */ /* 0x010fe2000781000e */
[----:B---3--:R-:W-:Y:S01]  /*d6d0*/  FMUL.FTZ R137, R35, UR8 ;  /* 0x0000000823897c20 */ /* 0x008fe20008410000 */
[----:B------:R-:W-:Y:S01]  /*d6e0*/  FMUL.FTZ R62, R62, UR8 ;  /* 0x000000083e3e7c20 */ /* 0x000fe20008410000 */
[----:B------:R-:W-:Y:S06]  /*d6f0*/  FMUL.FTZ R63, R63, UR8 ;  /* 0x000000083f3f7c20 */ /* 0x000fec0008410000 */
[----:B------:R3:W-:Y:S01]  /*d700*/  MUFU.TANH R18, R181 ;  /* 0x000000b500127308 */ /* 0x0007e20000002400 */
[----:B--2---:R-:W-:Y:S01]  /*d710*/  FMUL.FTZ R224, R52, UR8 ;  /* 0x0000000834e07c20 */ /* 0x004fe20008410000 */
[----:B-----5:R-:W-:Y:S08]  /*d720*/  FMNMX3.FTZ R22, R22, R12, R17, !PT ;  /* 0x0000000c16167276 */ /* 0x020ff00007810011 */
[----:B------:R2:W-:Y:S01]  /*d730*/  MUFU.TANH R179, R140 ;  /* 0x0000008c00b37308 */ /* 0x0005e20000002400 */
[----:B-1----:R-:W-:Y:S09]  /*d740*/  FMUL.FTZ R222, R54, UR8 ;  /* 0x0000000836de7c20 */ /* 0x002ff20008410000 */
[----:B------:R1:W4:Y:S01]  /*d750*/  MUFU.TANH R178, R183 ;  /* 0x000000b700b27308 */ /* 0x0003220000002400 */
[----:B---3--:R-:W-:Y:S09]  /*d760*/  FMUL.FTZ R181, R56, UR8 ;  /* 0x0000000838b57c20 */ /* 0x008ff20008410000 */
[----:B------:R3:W-:Y:S01]  /*d770*/  MUFU.TANH R166, R182 ;  /* 0x000000b600a67308 */ /* 0x0007e20000002400 */
[----:B--2---:R-:W-:Y:S09]  /*d780*/  FMUL.FTZ R140, R58, UR8 ;  /* 0x000000083a8c7c20 */ /* 0x004ff20008410000 */
[----:B------:R2:W-:Y:S01]  /*d790*/  MUFU.TANH R175, R136 ;  /* 0x0000008800af7308 */ /* 0x0005e20000002400 */
[----:B-1----:R-:W-:Y:S01]  /*d7a0*/  FMUL.FTZ R183, R53, UR8 ;  /* 0x0000000835b77c20 */ /* 0x002fe20008410000 */
[----:B----4-:R-:W-:Y:S08]  /*d7b0*/  FMNMX3.FTZ R22, R22, R179, R178, !PT ;  /* 0x000000b316167276 */ /* 0x010ff000078100b2 */
[----:B------:R1:W4:Y:S01]  /*d7c0*/  MUFU.TANH R165, R139 ;  /* 0x0000008b00a57308 */ /* 0x0003220000002400 */
[----:B---3--:R-:W-:Y:S09]  /*d7d0*/  FMUL.FTZ R182, R57, UR8 ;  /* 0x0000000839b67c20 */ /* 0x008ff20008410000 */
[----:B------:R3:W5:Y:S01]  /*d7e0*/  MUFU.TANH R11, R225 ;  /* 0x000000e1000b7308 */ /* 0x0007620000002400 */
[----:B--2---:R-:W-:Y:S04]  /*d7f0*/  FMNMX3.FTZ R136, R0, R176, R158, !PT ;  /* 0x000000b000887276 */ /* 0x004fe8000781009e */
[----:B------:R-:W-:Y:S05]  /*d800*/  FMNMX3.FTZ R136, R136, R15, R18, !PT ;  /* 0x0000000f88887276 */ /* 0x000fea0007810012 */
[----:B------:R2:W2:Y:S01]  /*d810*/  MUFU.TANH R170, R180 ;  /* 0x000000b400aa7308 */ /* 0x0004a20000002400 */
[----:B-1----:R-:W-:Y:S01]  /*d820*/  FMUL.FTZ R139, R59, UR8 ;  /* 0x000000083b8b7c20 */ /* 0x002fe20008410000 */
[----:B----4-:R-:W-:Y:S08]  /*d830*/  FMNMX3.FTZ R22, R22, R175, R165, !PT ;  /* 0x000000af16167276 */ /* 0x010ff000078100a5 */
[----:B------:R-:W-:Y:S01]  /*d840*/  MUFU.TANH R252, R252 ;  /* 0x000000fc00fc7308 */ /* 0x000fe20000002400 */
[----:B---3--:R-:W-:Y:S01]  /*d850*/  FMUL.FTZ R225, R61, UR8 ;  /* 0x000000083de17c20 */ /* 0x008fe20008410000 */
[----:B-----5:R-:W-:Y:S04]  /*d860*/  FMNMX3.FTZ R26, R26, R163, R11, !PT ;  /* 0x000000a31a1a7276 */ /* 0x020fe8000781000b */
[----:B------:R-:W-:Y:S04]  /*d870*/  FMNMX3.FTZ R26, R26, R177, R171, !PT ;  /* 0x000000b11a1a7276 */ /* 0x000fe800078100ab */
[----:B------:R-:W1:Y:S01]  /*d880*/  MUFU.TANH R248, R248 ;  /* 0x000000f800f87308 */ /* 0x000e620000002400 */
[----:B--2---:R-:W-:Y:S01]  /*d890*/  FMUL.FTZ R180, R60, UR8 ;  /* 0x000000083cb47c20 */ /* 0x004fe20008410000 */
[----:B------:R-:W-:Y:S08]  /*d8a0*/  FMNMX3.FTZ R136, R136, R166, R170, !PT ;  /* 0x000000a688887276 */ /* 0x000ff000078100aa */
        /* <DEDUP_REMOVED lines=59> */
.L_x_911:
[----:B------:R-:W2:Y:S08]  /*dc60*/  SHFL.BFLY PT, R6, R21, 0x2, 0x1f ;  /* 0x0c401f0015067f89 */ /* 0x000eb000000e0000 */
[----:B------:R-:W1:Y:S08]  /*dc70*/  SHFL.BFLY PT, R20, R19, 0x2, 0x1f ;  /* 0x0c401f0013147f89 */ /* 0x000e7000000e0000 */
        /* <DEDUP_REMOVED lines=11> */
[----:B------:R-:W4:Y:S01]  /*dd30*/  SHFL.BFLY PT, R133, R6, 0x1, 0x1f ;  /* 0x0c201f0006857f89 */ /* 0x000f2200000e0000 */
[----:B-1----:R-:W-:Y:S02]  /*dd40*/  FMNMX.FTZ R136, R16, R25, !PT ;  /* 0x0000001910887209 */ /* 0x002fe40007810000 */
[----:B--2---:R-:W-:Y:S03]  /*dd50*/  FMNMX.FTZ R134, R8, R23, !PT ;  /* 0x0000001708867209 */ /* 0x004fe60007810000 */
[C---:B------:R-:W-:Y:S02]  /*dd60*/  FMUL.FTZ R162, R136.reuse, UR4 ;  /* 0x0000000488a27c20 */ /* 0x040fe40008410000 */
[----:B------:R-:W1:Y:S01]  /*dd70*/  LDSM.16.MT88.4 R20, [R188+0x6000] ;  /* 0x00600000bc14783b */ /* 0x000e620000004200 */
[C---:B------:R-:W-:Y:S01]  /*dd80*/  FSETP.NEU.FTZ.AND P1, PT, R136.reuse, -INF , PT ;  /* 0xff8000008800780b */ /* 0x040fe20003f3d000 */
[----:B------:R-:W-:Y:S01]  /*dd90*/  FADD.FTZ R3, -R136, R3 ;  /* 0x0000000388037221 */ /* 0x000fe20000010100 */
[----:B---3--:R-:W-:Y:S01]  /*dda0*/  FMNMX.FTZ R135, R9, R4, !PT ;  /* 0x0000000409877209 */ /* 0x008fe20007810000 */
[----:B------:R-:W-:Y:S01]  /*ddb0*/  FMUL.FTZ R160, R134, UR4 ;  /* 0x0000000486a07c20 */ /* 0x000fe20008410000 */
[----:B------:R-:W-:Y:S01]  /*ddc0*/  FSEL R162, R162, RZ, P1 ;  /* 0x000000ffa2a27208 */ /* 0x000fe20000800000 */
[----:B------:R-:W-:Y:S01]  /*ddd0*/  FMUL.FTZ R132, R3, UR4 ;  /* 0x0000000403847c20 */ /* 0x000fe20008410000 */
[C---:B------:R-:W-:Y:S01]  /*dde0*/  FSETP.NEU.FTZ.AND P0, PT, R135.reuse, -INF , PT ;  /* 0xff8000008700780b */ /* 0x040fe20003f1d000 */
[C---:B------:R-:W-:Y:S01]  /*ddf0*/  FMUL.FTZ R161, R135.reuse, UR4 ;  /* 0x0000000487a17c20 */ /* 0x040fe20008410000 */
[----:B----4-:R-:W-:Y:S01]  /*de00*/  FMNMX.FTZ R133, R6, R133, !PT ;  /* 0x0000008506857209 */ /* 0x010fe20007810000 */
[----:B------:R-:W-:Y:S01]  /*de10*/  FADD.FTZ R4, -R135, R0 ;  /* 0x0000000087047221 */ /* 0x000fe20000010100 */
[----:B------:R-:W-:Y:S01]  /*de20*/  FADD.FTZ R0, -R134, R141 ;  /* 0x0000008d86007221 */ /* 0x000fe20000010100 */
[----:B------:R-:W-:Y:S01]  /*de30*/  FFMA.FTZ R156, R159, UR4, -R162 ;  /* 0x000000049f9c7c23 */ /* 0x000fe200080108a2 */
[----:B------:R-:W-:Y:S01]  /*de40*/  FSEL R161, R161, RZ, P0 ;  /* 0x000000ffa1a17208 */ /* 0x000fe20000000000 */
        /* <DEDUP_REMOVED lines=10> */
[--C-:B------:R-:W-:Y:S01]  /*def0*/  FFMA.FTZ R153, R15, UR4, -R161.reuse ;  /* 0x000000040f997c23 */ /* 0x100fe200080108a1 */
[----:B------:R-:W-:Y:S01]  /*df00*/  FMUL.FTZ R4, R0, UR4 ;  /* 0x0000000400047c20 */ /* 0x000fe20008410000 */
[----:B------:R-:W-:Y:S01]  /*df10*/  FFMA.FTZ R176, R176, UR4, -R161 ;  /* 0x00000004b0b07c23 */ /* 0x000fe200080108a1 */
[----:B------:R-:W-:Y:S01]  /*df20*/  FSEL R160, R160, RZ, P1 ;  /* 0x000000ffa0a07208 */ /* 0x000fe20000800000 */
[----:B------:R-:W-:Y:S01]  /*df30*/  FMUL.FTZ R0, R2, UR4 ;  /* 0x0000000402007c20 */ /* 0x000fe20008410000 */
[----:B------:R-:W-:Y:S01]  /*df40*/  FSEL R159, R159, RZ, P0 ;  /* 0x000000ff9f9f7208 */ /* 0x000fe20000000000 */
[----:B------:R-:W2:Y:S01]  /*df50*/  MUFU.EX2 R132, R132 ;  /* 0x0000008400847308 */ /* 0x000ea20000000800 */
[----:B------:R-:W-:Y:S01]  /*df60*/  FFMA.FTZ R175, R175, UR4, -R162 ;  /* 0x00000004afaf7c23 */ /* 0x000fe200080108a2 */
[--C-:B------:R-:W-:Y:S01]  /*df70*/  FFMA.FTZ R148, R7, UR4, -R160.reuse ;  /* 0x0000000407947c23 */ /* 0x100fe200080108a0 */
[--C-:B------:R-:W-:Y:S07]  /*df80*/  FFMA.FTZ R146, R11, UR4, -R160.reuse ;  /* 0x000000040b927c23 */ /* 0x100fee00080108a0 */
[----:B------:R-:W3:Y:S01]  /*df90*/  MUFU.EX2 R3, R3 ;  /* 0x0000000300037308 */ /* 0x000ee20000000800 */
[--C-:B------:R-:W-:Y:S01]  /*dfa0*/  FFMA.FTZ R147, R10, UR4, -R159.reuse ;  /* 0x000000040a937c23 */ /* 0x100fe2000801089f */
[--C-:B------:R-:W-:Y:S01]  /*dfb0*/  FFMA.FTZ R144, R13, UR4, -R159.reuse ;  /* 0x000000040d907c23 */ /* 0x100fe2000801089f */
[--C-:B------:R-:W-:Y:S07]  /*dfc0*/  FFMA.FTZ R141, R14, UR4, -R159.reuse ;  /* 0x000000040e8d7c23 */ /* 0x100fee000801089f */
[----:B------:R4:W5:Y:S01]  /*dfd0*/  MUFU.EX2 R2, R4 ;  /* 0x0000000400027308 */ /* 0x0009620000000800 */
[--C-:B------:R-:W-:Y:S01]  /*dfe0*/  FFMA.FTZ R151, R169, UR4, -R160.reuse ;  /* 0x00000004a9977c23 */ /* 0x100fe200080108a0 */
[----:B------:R-:W-:Y:S01]  /*dff0*/  FFMA.FTZ R145, R167, UR4, -R159 ;  /* 0x00000004a7917c23 */ /* 0x000fe2000801089f */
[----:B------:R-:W-:Y:S07]  /*e000*/  FFMA.FTZ R149, R163, UR4, -R160 ;  /* 0x00000004a3957c23 */ /* 0x000fee00080108a0 */
[----:B------:R-:W-:Y:S01]  /*e010*/  MUFU.EX2 R157, R157 ;  /* 0x0000009d009d7308 */ /* 0x000fe20000000800 */
[----:B------:R-:W-:Y:S01]  /*e020*/  FFMA.FTZ R168, R165, UR4, -R162 ;  /* 0x00000004a5a87c23 */ /* 0x000fe200080108a2 */
[C---:B--2---:R-:W-:Y:S01]  /*e030*/  FMUL.FTZ R5, R132.reuse, R129 ;  /* 0x0000008184057220 */ /* 0x044fe20000410000 */
[C---:B------:R-:W-:Y:S07]  /*e040*/  FMUL.FTZ R16, R132.reuse, R116 ;  /* 0x0000007484107220 */ /* 0x040fee0000410000 */
[----:B------:R-:W2:Y:S01]  /*e050*/  MUFU.EX2 R156, R156 ;  /* 0x0000009c009c7308 */ /* 0x000ea20000000800 */
[C---:B------:R-:W-:Y:S01]  /*e060*/  FMUL.FTZ R17, R132.reuse, R117 ;  /* 0x0000007584117220 */ /* 0x040fe20000410000 */
[C---:B---3--:R-:W-:Y:S01]  /*e070*/  FMUL.FTZ R6, R3.reuse, R130 ;  /* 0x0000008203067220 */ /* 0x048fe20000410000 */
[C---:B------:R-:W-:Y:S07]  /*e080*/  FMUL.FTZ R7, R3.reuse, R131 ;  /* 0x0000008303077220 */ /* 0x040fee0000410000 */
[----:B------:R-:W-:Y:S01]  /*e090*/  MUFU.EX2 R158, R176 ;  /* 0x000000b0009e7308 */ /* 0x000fe20000000800 */
[C---:B------:R-:W-:Y:S01]  /*e0a0*/  FMUL.FTZ R18, R3.reuse, R118 ;  /* 0x0000007603127220 */ /* 0x040fe20000410000 */
[----:B----4-:R-:W-:Y:S01]  /*e0b0*/  FMUL.FTZ R4, R132, R128 ;  /* 0x0000008084047220 */ /* 0x010fe20000410000 */
[C---:B-----5:R-:W-:Y:S07]  /*e0c0*/  FMUL.FTZ R8, R2.reuse, R124 ;  /* 0x0000007c02087220 */ /* 0x060fee0000410000 */
[----:B------:R-:W3:Y:S01]  /*e0d0*/  MUFU.EX2 R152, R152 ;  /* 0x0000009800987308 */ /* 0x000ee20000000800 */
[C---:B------:R-:W-:Y:S01]  /*e0e0*/  FMUL.FTZ R9, R2.reuse, R125 ;  /* 0x0000007d02097220 */ /* 0x040fe20000410000 */
[C---:B------:R-:W-:Y:S01]  /*e0f0*/  FMUL.FTZ R12, R2.reuse, R120 ;  /* 0x00000078020c7220 */ /* 0x040fe20000410000 */
[----:B------:R-:W-:Y:S07]  /*e100*/  FMUL.FTZ R13, R2, R121 ;  /* 0x00000079020d7220 */ /* 0x000fee0000410000 */
        /* <DEDUP_REMOVED lines=8> */
[----:B------:R-:W-:Y:S01]  /*e190*/  MUFU.EX2 R153, R153 ;  /* 0x0000009900997308 */ /* 0x000fe20000000800 */
[C---:B------:R-:W-:Y:S01]  /*e1a0*/  FMUL.FTZ R35, R3.reuse, R103 ;  /* 0x0000006703237220 */ /* 0x040fe20000410000 */
[----:B---3--:R-:W-:Y:S01]  /*e1b0*/  F2FP.F16.F32.PACK_AB R129, R152, R158 ;  /* 0x0000009e9881723e */ /* 0x008fe200000000ff */
[----:B------:R-:W-:Y:S07]  /*e1c0*/  LDSM.16.MT88.4 R100, [R184+0x7800] ;  /* 0x00780000b864783b */ /* 0x000fee0000004200 */
[----:B------:R-:W3:Y:S01]  /*e1d0*/  MUFU.EX2 R150, R150 ;  /* 0x0000009600967308 */ /* 0x000ee20000000800 */
[C---:B------:R-:W-:Y:S01]  /*e1e0*/  FMUL.FTZ R44, R2.reuse, R88 ;  /* 0x00000058022c7220 */ /* 0x040fe20000410000 */
[----:B------:R-:W-:Y:S01]  /*e1f0*/  FMUL.FTZ R45, R2, R89 ;  /* 0x00000059022d7220 */ /* 0x000fe20000410000 */
[C---:B------:R-:W-:Y:S07]  /*e200*/  FMUL.FTZ R48, R132.reuse, R84 ;  /* 0x0000005484307220 */ /* 0x040fee0000410000 */
[----:B------:R-:W4:Y:S01]  /*e210*/  MUFU.EX2 R0, R0 ;  /* 0x0000000000007308 */ /* 0x000f220000000800 */
[----:B------:R-:W-:Y:S01]  /*e220*/  FMUL.FTZ R49, R132, R85 ;  /* 0x0000005584317220 */ /* 0x000fe20000410000 */
[----:B--2---:R-:W-:Y:S01]  /*e230*/  F2FP.F16.F32.PACK_AB R130, R154, R155 ;  /* 0x0000009b9a82723e */ /* 0x004fe200000000ff */
[C---:B------:R-:W-:Y:S07]  /*e240*/  FMUL.FTZ R50, R3.reuse, R86 ;  /* 0x0000005603327220 */ /* 0x040fee0000410000 */
[----:B------:R-:W-:Y:S01]  /*e250*/  MUFU.EX2 R151, R151 ;  /* 0x0000009700977308 */ /* 0x000fe20000000800 */
[----:B------:R-:W-:Y:S01]  /*e260*/  FMUL.FTZ R51, R3, R87 ;  /* 0x0000005703337220 */ /* 0x000fe20000410000 */
[C---:B------:R-:W-:Y:S01]  /*e270*/  FMUL.FTZ R56, R2.reuse, R76 ;  /* 0x0000004c02387220 */ /* 0x040fe20000410000 */
[----:B------:R-:W-:Y:S07]  /*e280*/  LDSM.16.MT88.4 R84, [R143+0x6800] ;  /* 0x006800008f54783b */ /* 0x000fee0000004200 */
[----:B------:R-:W2:Y:S01]  /*e290*/  MUFU.EX2 R148, R148 ;  /* 0x0000009400947308 */ /* 0x000ea20000000800 */
[----:B------:R-:W-:Y:S01]  /*e2a0*/  FMUL.FTZ R57, R2, R77 ;  /* 0x0000004d02397220 */ /* 0x000fe20000410000 */
[----:B---3--:R-:W-:Y:S01]  /*e2b0*/  F2FP.F16.F32.PACK_AB R131, R150, R153 ;  /* 0x000000999683723e */ /* 0x008fe200000000ff */
[C---:B------:R-:W-:Y:S07]  /*e2c0*/  FMUL.FTZ R24, R2.reuse, R108 ;  /* 0x0000006c02187220 */ /* 0x040fee0000410000 */
[----:B------:R-:W-:Y:S01]  /*e2d0*/  MUFU.EX2 R147, R147 ;  /* 0x0000009300937308 */ /* 0x000fe20000000800 */
[----:B------:R-:W-:Y:S01]  /*e2e0*/  FMUL.FTZ R25, R2, R109 ;  /* 0x0000006d02197220 */ /* 0x000fe20000410000 */
[C---:B----4-:R-:W-:Y:S01]  /*e2f0*/  FMUL.FTZ R46, R0.reuse, R90 ;  /* 0x0000005a002e7220 */ /* 0x050fe20000410000 */
[C---:B------:R-:W-:Y:S07]  /*e300*/  FMUL.FTZ R47, R0.reuse, R91 ;  /* 0x0000005b002f7220 */ /* 0x040fee0000410000 */
[----:B------:R-:W3:Y:S01]  /*e310*/  MUFU.EX2 R145, R145 ;  /* 0x0000009100917308 */ /* 0x000ee20000000800 */
[-C--:B-1----:R-:W-:Y:S01]  /*e320*/  HMMA.16816.F32 R4, R128, R20.reuse, R4 ;  /* 0x000000148004723c */ /* 0x082fe20000001804 */
[----:B------:R-:W-:Y:S08]  /*e330*/  LDSM.16.MT88.4 R88, [R142+0x6800] ;  /* 0x006800008e58783b */ /* 0x000ff00000004200 */
[----:B------:R-:W-:Y:S01]  /*e340*/  MUFU.EX2 R149, R149 ;  /* 0x0000009500957308 */ /* 0x000fe20000000800 */
[C---:B------:R-:W-:Y:S01]  /*e350*/  FMUL.FTZ R10, R0.reuse, R126 ;  /* 0x0000007e000a7220 */ /* 0x040fe20000410000 */
[----:B------:R-:W-:Y:S08]  /*e360*/  FMUL.FTZ R11, R0, R127 ;  /* 0x0000007f000b7220 */ /* 0x000ff00000410000 */
[----:B------:R-:W1:Y:S01]  /*e370*/  MUFU.EX2 R146, R146 ;  /* 0x0000009200927308 */ /* 0x000e620000000800 */
[----:B--2---:R-:W-:Y:S01]  /*e380*/  F2FP.F16.F32.PACK_AB R64, R148, R151 ;  /* 0x000000979440723e */ /* 0x004fe200000000ff */
[C---:B------:R-:W-:Y:S01]  /*e390*/  FMUL.FTZ R14, R0.reuse, R122 ;  /* 0x0000007a000e7220 */ /* 0x040fe20000410000 */
[C---:B------:R-:W-:Y:S07]  /*e3a0*/  FMUL.FTZ R15, R0.reuse, R123 ;  /* 0x0000007b000f7220 */ /* 0x040fee0000410000 */
[----:B------:R-:W-:Y:S01]  /*e3b0*/  MUFU.EX2 R144, R144 ;  /* 0x0000009000907308 */ /* 0x000fe20000000800 */
[C---:B------:R-:W-:Y:S01]  /*e3c0*/  FMUL.FTZ R58, R0.reuse, R78 ;  /* 0x0000004e003a7220 */ /* 0x040fe20000410000 */
[----:B---3--:R-:W-:Y:S01]  /*e3d0*/  F2FP.F16.F32.PACK_AB R65, R145, R147 ;  /* 0x000000939141723e */ /* 0x008fe200000000ff */
[C---:B------:R-:W-:Y:S07]  /*e3e0*/  FMUL.FTZ R59, R0.reuse, R79 ;  /* 0x0000004f003b7220 */ /* 0x040fee0000410000 */
[----:B------:R-:W2:Y:S01]  /*e3f0*/  MUFU.EX2 R141, R141 ;  /* 0x0000008d008d7308 */ /* 0x000ea20000000800 */
[----:B------:R-:W-:Y:S01]  /*e400*/  LDSM.16.MT88.4 R76, [R188+0x6800] ;  /* 0x00680000bc4c783b */ /* 0x000fe20000004200 */
[C---:B------:R-:W-:Y:S01]  /*e410*/  FMUL.FTZ R26, R0.reuse, R110 ;  /* 0x0000006e001a7220 */ /* 0x040fe20000410000 */
[----:B------:R-:W-:Y:S01]  /*e420*/  FMUL.FTZ R27, R0, R111 ;  /* 0x0000006f001b7220 */ /* 0x000fe20000410000 */
[C---:B------:R-:W-:Y:S01]  /*e430*/  FMUL.FTZ R28, R2.reuse, R104 ;  /* 0x00000068021c7220 */ /* 0x040fe20000410000 */
[----:B------:R-:W-:Y:S01]  /*e440*/  FMUL.FTZ R29, R2, R105 ;  /* 0x00000069021d7220 */ /* 0x000fe20000410000 */
[----:B-1----:R-:W-:Y:S01]  /*e450*/  F2FP.F16.F32.PACK_AB R66, R146, R149 ;  /* 0x000000959242723e */ /* 0x002fe200000000ff */
[C---:B------:R-:W-:Y:S01]  /*e460*/  FMUL.FTZ R30, R0.reuse, R106 ;  /* 0x0000006a001e7220 */ /* 0x040fe20000410000 */
[----:B------:R-:W-:Y:S01]  /*e470*/  FMUL.FTZ R31, R0, R107 ;  /* 0x0000006b001f7220 */ /* 0x000fe20000410000 */
[C---:B------:R-:W-:Y:S01]  /*e480*/  FMUL.FTZ R40, R2.reuse, R92 ;  /* 0x0000005c02287220 */ /* 0x040fe20000410000 */
[----:B------:R-:W-:Y:S01]  /*e490*/  FFMA.FTZ R92, R235, UR4, -R160 ;  /* 0x00000004eb5c7c23 */ /* 0x000fe200080108a0 */
[----:B------:R-:W-:Y:S01]  /*e4a0*/  FMUL.FTZ R41, R2, R93 ;  /* 0x0000005d02297220 */ /* 0x000fe20000410000 */
[C---:B------:R-:W-:Y:S01]  /*e4b0*/  FMUL.FTZ R42, R0.reuse, R94 ;  /* 0x0000005e002a7220 */ /* 0x040fe20000410000 */
[----:B------:R-:W-:Y:S01]  /*e4c0*/  FMUL.FTZ R43, R0, R95 ;  /* 0x0000005f002b7220 */ /* 0x000fe20000410000 */
[----:B--2---:R-:W-:Y:S01]  /*e4d0*/  F2FP.F16.F32.PACK_AB R67, R141, R144 ;  /* 0x000000908d43723e */ /* 0x004fe200000000ff */
[----:B------:R1:W-:Y:S01]  /*e4e0*/  MUFU.EX2 R165, R175 ;  /* 0x000000af00a57308 */ /* 0x0003e20000000800 */
[C---:B------:R-:W-:Y:S01]  /*e4f0*/  FMUL.FTZ R60, R2.reuse, R72 ;  /* 0x00000048023c7220 */ /* 0x040fe20000410000 */
[----:B------:R-:W-:Y:S01]  /*e500*/  FMUL.FTZ R61, R2, R73 ;  /* 0x00000049023d7220 */ /* 0x000fe20000410000 */
[C---:B------:R-:W-:Y:S01]  /*e510*/  FMUL.FTZ R62, R0.reuse, R74 ;  /* 0x0000004a003e7220 */ /* 0x040fe20000410000 */
[----:B------:R-:W-:Y:S06]  /*e520*/  FMUL.FTZ R63, R0, R75 ;  /* 0x0000004b003f7220 */ /* 0x000fec0000410000 */
[----:B------:R-:W-:Y:S01]  /*e530*/  MUFU.EX2 R168, R168 ;  /* 0x000000a800a87308 */ /* 0x000fe20000000800 */
[C---:B------:R-:W-:Y:S04]  /*e540*/  HMMA.16816.F32 R8, R64.reuse, R20, R8 ;  /* 0x000000144008723c */ /* 0x040fe80000001808 */
[C---:B------:R-:W-:Y:S01]  /*e550*/  FMUL.FTZ R20, R132.reuse, R112 ;  /* 0x0000007084147220 */ /* 0x040fe20000410000 */
[----:B------:R-:W-:Y:S01]  /*e560*/  FMUL.FTZ R21, R132, R113 ;  /* 0x0000007184157220 */ /* 0x000fe20000410000 */
[--C-:B------:R-:W-:Y:S01]  /*e570*/  FFMA.FTZ R167, R166, UR4, -R161.reuse ;  /* 0x00000004a6a77c23 */ /* 0x100fe200080108a1 */
[--C-:B------:R-:W-:Y:S01]  /*e580*/  FFMA.FTZ R166, R170, UR4, -R161.reuse ;  /* 0x00000004aaa67c23 */ /* 0x100fe200080108a1 */
[-C--:B------:R-:W-:Y:S03]  /*e590*/  HMMA.16816.F32 R12, R64, R22.reuse, R12 ;  /* 0x00000016400c723c */ /* 0x080fe6000000180c */
[--C-:B------:R-:W-:Y:S01]  /*e5a0*/  FFMA.FTZ R163, R179, UR4, -R162.reuse ;  /* 0x00000004b3a37c23 */ /* 0x100fe200080108a2 */
[----:B------:R-:W-:Y:S01]  /*e5b0*/  MUFU.EX2 R167, R167 ;  /* 0x000000a700a77308 */ /* 0x000fe20000000800 */
[----:B------:R-:W-:Y:S01]  /*e5c0*/  FFMA.FTZ R164, R178, UR4, -R162 ;  /* 0x00000004b2a47c23 */ /* 0x000fe200080108a2 */
[--C-:B------:R-:W-:Y:S01]  /*e5d0*/  FFMA.FTZ R169, R173, UR4, -R161.reuse ;  /* 0x00000004ada97c23 */ /* 0x100fe200080108a1 */
[----:B------:R-:W-:Y:S01]  /*e5e0*/  FFMA.FTZ R170, R174, UR4, -R161 ;  /* 0x00000004aeaa7c23 */ /* 0x000fe200080108a1 */
[C---:B------:R-:W-:Y:S06]  /*e5f0*/  HMMA.16816.F32 R16, R128.reuse, R22, R16 ;  /* 0x000000168010723c */ /* 0x040fec0000001810 */
        /* <DEDUP_REMOVED lines=15> */
[----:B-1----:R-:W-:Y:S01]  /*e6f0*/  FFMA.FTZ R175, R246, UR4, -R159 ;  /* 0x00000004f6af7c23 */ /* 0x002fe2000801089f */
[C---:B------:R-:W-:Y:S08]  /*e700*/  HMMA.16816.F32 R24, R64.reuse, R36, R24 ;  /* 0x000000244018723c */ /* 0x040ff00000001818 */
[----:B------:R-:W-:Y:S01]  /*e710*/  MUFU.EX2 R172, R172 ;  /* 0x000000ac00ac7308 */ /* 0x000fe20000000800 */
[C---:B------:R-:W-:Y:S01]  /*e720*/  FMUL.FTZ R36, R132.reuse, R96 ;  /* 0x0000006084247220 */ /* 0x040fe20000410000 */
[----:B------:R-:W-:Y:S08]  /*e730*/  FMUL.FTZ R37, R132, R97 ;  /* 0x0000006184257220 */ /* 0x000ff00000410000 */
[----:B------:R-:W1:Y:S01]  /*e740*/  MUFU.EX2 R171, R171 ;  /* 0x000000ab00ab7308 */ /* 0x000e620000000800 */
[--C-:B------:R-:W-:Y:S01]  /*e750*/  FFMA.FTZ R179, R237, UR4, -R162.reuse ;  /* 0x00000004edb37c23 */ /* 0x100fe200080108a2 */
[-C--:B------:R-:W-:Y:S08]  /*e760*/  HMMA.16816.F32 R28, R64, R38.reuse, R28 ;  /* 0x00000026401c723c */ /* 0x080ff0000000181c */
[----:B------:R-:W-:Y:S01]  /*e770*/  MUFU.EX2 R176, R176 ;  /* 0x000000b000b07308 */ /* 0x000fe20000000800 */
[--C-:B------:R-:W-:Y:S01]  /*e780*/  FFMA.FTZ R237, R238, UR4, -R161.reuse ;  /* 0x00000004eeed7c23 */ /* 0x100fe200080108a1 */
[--C-:B------:R-:W-:Y:S01]  /*e790*/  FFMA.FTZ R246, R240, UR4, -R161.reuse ;  /* 0x00000004f0f67c23 */ /* 0x100fe200080108a1 */
[--C-:B------:R-:W-:Y:S07]  /*e7a0*/  FFMA.FTZ R240, R247, UR4, -R162.reuse ;  /* 0x00000004f7f07c23 */ /* 0x100fee00080108a2 */
[----:B------:R-:W2:Y:S01]  /*e7b0*/  MUFU.EX2 R173, R173 ;  /* 0x000000ad00ad7308 */ /* 0x000ea20000000800 */
[----:B------:R-:W-:Y:S01]  /*e7c0*/  FFMA.FTZ R244, R244, UR4, -R161 ;  /* 0x00000004f4f47c23 */ /* 0x000fe200080108a1 */
[C---:B------:R-:W-:Y:S08]  /*e7d0*/  HMMA.16816.F32 R32, R128.reuse, R38, R32 ;  /* 0x000000268020723c */ /* 0x040ff00000001820 */
[----:B------:R-:W-:Y:S01]  /*e7e0*/  MUFU.EX2 R177, R177 ;  /* 0x000000b100b17308 */ /* 0x000fe20000000800 */
[C---:B------:R-:W-:Y:S01]  /*e7f0*/  FMUL.FTZ R38, R3.reuse, R98 ;  /* 0x0000006203267220 */ /* 0x040fe20000410000 */
[----:B------:R-:W-:Y:S01]  /*e800*/  FMUL.FTZ R39, R3, R99 ;  /* 0x0000006303277220 */ /* 0x000fe20000410000 */
[----:B-1----:R-:W-:Y:S01]  /*e810*/  F2FP.F16.F32.PACK_AB R72, R171, R172 ;  /* 0x000000acab48723e */ /* 0x002fe200000000ff */
[----:B------:R-:W1:Y:S06]  /*e820*/  LDSM.16.MT88.4 R96, [R142+0x6000] ;  /* 0x006000008e60783b */ /* 0x000e6c0000004200 */
[----:B------:R-:W3:Y:S01]  /*e830*/  MUFU.EX2 R174, R174 ;  /* 0x000000ae00ae7308 */ /* 0x000ee20000000800 */
[--C-:B------:R-:W-:Y:S01]  /*e840*/  FFMA.FTZ R236, R236, UR4, -R159.reuse ;  /* 0x00000004ecec7c23 */ /* 0x100fe2000801089f */
[----:B------:R-:W-:Y:S01]  /*e850*/  FFMA.FTZ R232, R232, UR4, -R159 ;  /* 0x00000004e8e87c23 */ /* 0x000fe2000801089f */
[--C-:B------:R-:W-:Y:S01]  /*e860*/  FFMA.FTZ R224, R224, UR4, -R162.reuse ;  /* 0x00000004e0e07c23 */ /* 0x100fe200080108a2 */
[-C--:B------:R-:W-:Y:S06]  /*e870*/  HMMA.16816.F32 R36, R128, R52.reuse, R36 ;  /* 0x000000348024723c */ /* 0x080fec0000001824 */
[----:B------:R-:W-:Y:S01]  /*e880*/  MUFU.EX2 R178, R178 ;  /* 0x000000b200b27308 */ /* 0x000fe20000000800 */
[----:B--2---:R-:W-:Y:S01]  /*e890*/  F2FP.F16.F32.PACK_AB R73, R173, R176 ;  /* 0x000000b0ad49723e */ /* 0x004fe200000000ff */
[--C-:B------:R-:W-:Y:S08]  /*e8a0*/  FFMA.FTZ R183, R183, UR4, -R162.reuse ;  /* 0x00000004b7b77c23 */ /* 0x100ff000080108a2 */
[----:B------:R-:W2:Y:S01]  /*e8b0*/  MUFU.EX2 R175, R175 ;  /* 0x000000af00af7308 */ /* 0x000ea20000000800 */
[--C-:B------:R-:W-:Y:S01]  /*e8c0*/  FFMA.FTZ R222, R222, UR4, -R161.reuse ;  /* 0x00000004dede7c23 */ /* 0x100fe200080108a1 */
[--C-:B------:R-:W-:Y:S01]  /*e8d0*/  FFMA.FTZ R227, R227, UR4, -R161.reuse ;  /* 0x00000004e3e37c23 */ /* 0x100fe200080108a1 */
[C---:B------:R-:W-:Y:S07]  /*e8e0*/  HMMA.16816.F32 R40, R64.reuse, R52, R40 ;  /* 0x000000344028723c */ /* 0x040fee0000001828 */
[----:B------:R-:W-:Y:S01]  /*e8f0*/  MUFU.EX2 R179, R179 ;  /* 0x000000b300b37308 */ /* 0x000fe20000000800 */
[C---:B------:R-:W-:Y:S01]  /*e900*/  FMUL.FTZ R52, R132.reuse, R80 ;  /* 0x0000005084347220 */ /* 0x040fe20000410000 */
[----:B------:R-:W-:Y:S01]  /*e910*/  FMUL.FTZ R53, R132, R81 ;  /* 0x0000005184357220 */ /* 0x000fe20000410000 */
[----:B---3--:R-:W-:Y:S07]  /*e920*/  F2FP.F16.F32.PACK_AB R74, R174, R177 ;  /* 0x000000b1ae4a723e */ /* 0x008fee00000000ff */
[----:B------:R-:W-:Y:S01]  /*e930*/  MUFU.EX2 R237, R237 ;  /* 0x000000ed00ed7308 */ /* 0x000fe20000000800 */
[-C--:B------:R-:W-:Y:S03]  /*e940*/  HMMA.16816.F32 R44, R64, R54.reuse, R44 ;  /* 0x00000036402c723c */ /* 0x080fe6000000182c */
[----:B--2---:R-:W-:Y:S06]  /*e950*/  F2FP.F16.F32.PACK_AB R75, R175, R178 ;  /* 0x000000b2af4b723e */ /* 0x004fec00000000ff */
[----:B------:R-:W-:Y:S01]  /*e960*/  MUFU.EX2 R246, R246 ;  /* 0x000000f600f67308 */ /* 0x000fe20000000800 */
[----:B------:R-:W-:Y:S01]  /*e970*/  FFMA.FTZ R228, R228, UR4, -R162 ;  /* 0x00000004e4e47c23 */ /* 0x000fe200080108a2 */
[----:B------:R-:W-:Y:S01]  /*e980*/  FFMA.FTZ R229, R229, UR4, -R161 ;  /* 0x00000004e5e57c23 */ /* 0x000fe200080108a1 */
[----:B------:R-:W-:Y:S01]  /*e990*/  FFMA.FTZ R138, R138, UR4, -R159 ;  /* 0x000000048a8a7c23 */ /* 0x000fe2000801089f */
[C---:B------:R-:W-:Y:S06]  /*e9a0*/  HMMA.16816.F32 R48, R128.reuse, R54, R48 ;  /* 0x000000368030723c */ /* 0x040fec0000001830 */
        /* <DEDUP_REMOVED lines=30> */
[----:B------:R-:W-:Y:S03]  /*eb90*/  F2FP.F16.F32.PACK_AB R69, R166, R167 ;  /* 0x000000a7a645723e */ /* 0x000fe600000000ff */
[----:B------:R-:W-:Y:S01]  /*eba0*/  MUFU.EX2 R180, R180 ;  /* 0x000000b400b47308 */ /* 0x000fe20000000800 */
[----:B------:R-:W-:Y:S01]  /*ebb0*/  F2FP.F16.F32.PACK_AB R70, R168, R165 ;  /* 0x000000a5a846723e */ /* 0x000fe200000000ff */
[----:B------:R-:W-:Y:S01]  /*ebc0*/  FADD.FTZ R155, R155, R156 ;  /* 0x0000009c9b9b7221 */ /* 0x000fe20000010000 */
[----:B------:R-:W-:Y:S07]  /*ebd0*/  HMMA.16816.F32 R64, R128, R98, R64 ;  /* 0x000000628040723c */ /* 0x000fee0000001840 */
[----:B------:R-:W-:Y:S01]  /*ebe0*/  MUFU.EX2 R138, R138 ;  /* 0x0000008a008a7308 */ /* 0x000fe20000000800 */
        /* <DEDUP_REMOVED lines=30> */
[----:B------:R-:W-:Y:S01]  /*edd0*/  FADD.FTZ R178, R175, R178 ;  /* 0x000000b2afb27221 */ /* 0x000fe20000010000 */
[----:B------:R-:W-:Y:S02]  /*ede0*/  MOV R2, R133 ;  /* 0x0000008500027202 */ /* 0x000fe40000000f00 */
[----:B------:R-:W-:Y:S01]  /*edf0*/  MOV R141, R134 ;  /* 0x00000086008d7202 */ /* 0x000fe20000000f00 */
        /* <DEDUP_REMOVED lines=134> */
.L_x_909:
[----:B------:R-:W1:Y:S01]  /*f660*/  SHFL.BFLY PT, R0, R223, 0x2, 0x1f ;  /* 0x0c401f00df007f89 */ /* 0x000e6200000e0000 */
[----:B------:R-:W2:Y:S01]  /*f670*/  S2UR UR4, SR_CgaCtaId ;  /* 0x00000000000479c3 */ /* 0x000ea20000008800 */
[----:B------:R-:W-:Y:S01]  /*f680*/  UMOV UR5, 0x400 ;  /* 0x0000040000057882 */ /* 0x000fe20000000000 */
[----:B------:R-:W-:Y:S01]  /*f690*/  ISETP.NE.AND P2, PT, R208, -0x1, PT ;  /* 0xffffffffd000780c */ /* 0x000fe20003f45270 */
[----:B------:R-:W3:Y:S04]  /*f6a0*/  SHFL.BFLY PT, R3, R220, 0x2, 0x1f ;  /* 0x0c401f00dc037f89 */ /* 0x000ee800000e0000 */
[----:B------:R-:W4:Y:S01]  /*f6b0*/  SHFL.BFLY PT, R2, R221, 0x2, 0x1f ;  /* 0x0c401f00dd027f89 */ /* 0x000f2200000e0000 */
[----:B------:R-:W5:Y:S03]  /*f6c0*/  LDC R16, c[0x0][0x434] ;  /* 0x00010d00ff107b82 */ /* 0x000f660000000800 */
[----:B------:R-:W4:Y:S01]  /*f6d0*/  SHFL.BFLY PT, R6, R219, 0x2, 0x1f ;  /* 0x0c401f00db067f89 */ /* 0x000f2200000e0000 */
[----:B------:R-:W5:Y:S01]  /*f6e0*/  S2R R14, SR_CTAID.Z ;  /* 0x00000000000e7919 */ /* 0x000f620000002700 */
[----:B-1----:R-:W-:Y:S01]  /*f6f0*/  FADD.FTZ R5, R0, R223 ;  /* 0x000000df00057221 */ /* 0x002fe20000010000 */
[----:B--2---:R-:W-:Y:S01]  /*f700*/  ULEA UR4, UR4, UR5, 0x18 ;  /* 0x0000000504047291 */ /* 0x004fe2000f8ec0ff */
[----:B------:R-:W1:Y:S01]  /*f710*/  S2R R0, SR_TID.X ;  /* 0x0000000000007919 */ /* 0x000e620000002100 */
[----:B---3--:R-:W-:-:S02]  /*f720*/  FADD.FTZ R4, R3, R220 ;  /* 0x000000dc03047221 */ /* 0x008fc40000010000 */
[----:B------:R-:W2:Y:S01]  /*f730*/  SHFL.BFLY PT, R8, R5, 0x1, 0x1f ;  /* 0x0c201f0005087f89 */ /* 0x000ea200000e0000 */
[----:B----4-:R-:W-:-:S03]  /*f740*/  FADD.FTZ R3, R2, R221 ;  /* 0x000000dd02037221 */ /* 0x010fc60000010000 */
[----:B------:R-:W3:Y:S01]  /*f750*/  SHFL.BFLY PT, R7, R4, 0x1, 0x1f ;  /* 0x0c201f0004077f89 */ /* 0x000ee200000e0000 */
[----:B------:R-:W-:-:S03]  /*f760*/  FADD.FTZ R13, R6, R219 ;  /* 0x000000db060d7221 */ /* 0x000fc60000010000 */
[----:B------:R-:W4:Y:S04]  /*f770*/  SHFL.BFLY PT, R2, R3, 0x1, 0x1f ;  /* 0x0c201f0003027f89 */ /* 0x000f2800000e0000 */
[----:B------:R-:W5:Y:S01]  /*f780*/  SHFL.BFLY PT, R12, R13, 0x1, 0x1f ;  /* 0x0c201f000d0c7f89 */ /* 0x000f6200000e0000 */
[----:B--2---:R-:W-:Y:S01]  /*f790*/  FADD.FTZ R8, R5, R8 ;  /* 0x0000000805087221 */ /* 0x004fe20000010000 */
[----:B---3--:R-:W-:Y:S01]  /*f7a0*/  FADD.FTZ R7, R4, R7 ;  /* 0x0000000704077221 */ /* 0x008fe20000010000 */
[C---:B-1----:R-:W-:Y:S02]  /*f7b0*/  SHF.L.U32 R9, R0.reuse, 0x4, RZ ;  /* 0x0000000400097819 */ /* 0x042fe400000006ff */
[----:B------:R-:W-:Y:S01]  /*f7c0*/  MUFU.RCP R11, R8 ;  /* 0x00000008000b7308 */ /* 0x000fe20000001000 */
[----:B------:R-:W-:Y:S01]  /*f7d0*/  SHF.L.U32 R6, R0, 0x1, RZ ;  /* 0x0000000100067819 */ /* 0x000fe200000006ff */
[----:B----4-:R-:W-:Y:S01]  /*f7e0*/  FADD.FTZ R2, R3, R2 ;  /* 0x0000000203027221 */ /* 0x010fe20000010000 */
[----:B------:R-:W-:-:S02]  /*f7f0*/  LOP3.LUT R9, R9, 0x1c0, RZ, 0xc0, !PT ;  /* 0x000001c009097812 */ /* 0x000fc400078ec0ff */
[----:B------:R-:W-:Y:S01]  /*f800*/  SHF.L.U32 R4, R0, 0x5, RZ ;  /* 0x0000000500047819 */ /* 0x000fe200000006ff */
[----:B-----5:R-:W-:Y:S01]  /*f810*/  FADD.FTZ R3, R13, R12 ;  /* 0x0000000c0d037221 */ /* 0x020fe20000010000 */
[----:B------:R-:W-:Y:S01]  /*f820*/  LOP3.LUT R5, R6, 0x6, RZ, 0xc0, !PT ;  /* 0x0000000606057812 */ /* 0x000fe200078ec0ff */
[----:B------:R-:W1:Y:S01]  /*f830*/  MUFU.RCP R10, R7 ;  /* 0x00000007000a7308 */ /* 0x000e620000001000 */
[----:B------:R-:W-:Y:S02]  /*f840*/  LOP3.LUT R9, R9, 0x38, R6, 0xf8, !PT ;  /* 0x0000003809097812 */ /* 0x000fe400078ef806 */
[----:B------:R-:W-:Y:S02]  /*f850*/  LOP3.LUT R4, R5, 0x7c00, R4, 0xf8, !PT ;  /* 0x00007c0005047812 */ /* 0x000fe400078ef804 */
[----:B------:R-:W-:Y:S02]  /*f860*/  FSETP.NE.FTZ.AND P5, PT, R7, RZ, PT ;  /* 0x000000ff0700720b */ /* 0x000fe40003fb5000 */
[----:B------:R-:W-:Y:S01]  /*f870*/  LOP3.LUT R4, R4, R9, RZ, 0xfc, !PT ;  /* 0x0000000904047212 */ /* 0x000fe200078efcff */
[----:B------:R-:W2:Y:S01]  /*f880*/  MUFU.RCP R6, R3 ;  /* 0x0000000300067308 */ /* 0x000ea20000001000 */
[----:B------:R-:W-:-:S02]  /*f890*/  LOP3.LUT P1, RZ, R0, 0x8, RZ, 0xc0, !PT ;  /* 0x0000000800ff7812 */ /* 0x000fc4000782c0ff */
[----:B------:R-:W-:Y:S02]  /*f8a0*/  LEA R9, R4, UR4, 0x1 ;  /* 0x0000000404097c11 */ /* 0x000fe4000f8e08ff */
[----:B------:R-:W-:Y:S02]  /*f8b0*/  MOV R4, 0x20 ;  /* 0x0000002000047802 */ /* 0x000fe40000000f00 */
[----:B------:R-:W-:Y:S01]  /*f8c0*/  FSETP.NE.FTZ.AND P3, PT, R3, RZ, PT ;  /* 0x000000ff0300720b */ /* 0x000fe20003f75000 */
[----:B------:R-:W3:Y:S01]  /*f8d0*/  MUFU.RCP R5, R2 ;  /* 0x0000000200057308 */ /* 0x000ee20000001000 */
[----:B------:R-:W-:Y:S01]  /*f8e0*/  FSETP.NE.FTZ.AND P6, PT, R8, RZ, PT ;  /* 0x000000ff0800720b */ /* 0x000fe20003fd5000 */
[----:B------:R-:W4:Y:S01]  /*f8f0*/  @P5 LDC R20, c[0x0][0x458] ;  /* 0x00011600ff145b82 */ /* 0x000f220000000800 */
[----:B-1----:R-:W-:Y:S02]  /*f900*/  FSEL R10, R10, 1, P5 ;  /* 0x3f8000000a0a7808 */ /* 0x002fe40002800000 */
[----:B------:R-:W-:-:S02]  /*f910*/  LOP3.LUT P0, RZ, R0, 0x4, RZ, 0xc0, !PT ;  /* 0x0000000400ff7812 */ /* 0x000fc4000780c0ff */
        /* <DEDUP_REMOVED lines=18> */
[----:B------:R-:W1:Y:S01]  /*fa40*/  @P6 MUFU.LG2 R8, R8 ;  /* 0x0000000800086308 */ /* 0x000e620000000c00 */
[----:B------:R-:W5:Y:S01]  /*fa50*/  LDC.U8 R4, c[0x0][0x549] ;  /* 0x00015240ff047b82 */ /* 0x000f620000000000 */
[----:B--2---:R-:W-:-:S02]  /*fa60*/  FSEL R6, R6, 1, P3 ;  /* 0x3f80000006067808 */ /* 0x004fc40001800000 */
[----:B------:R-:W-:Y:S02]  /*fa70*/  FSEL R11, R11, 1, P6 ;  /* 0x3f8000000b0b7808 */ /* 0x000fe40003000000 */
[----:B---3--:R-:W-:Y:S01]  /*fa80*/  FSEL R5, R5, 1, P4 ;  /* 0x3f80000005057808 */ /* 0x008fe20002000000 */
        /* <DEDUP_REMOVED lines=20> */
[----:B------:R-:W-:Y:S01]  /*fbd0*/  SEL R6, R6, 0xfffffff0, !P0 ;  /* 0xfffffff006067807 */ /* 0x000fe20004000000 */
[----:B------:R-:W-:Y:S01]  /*fbe0*/  FMUL.FTZ R117, R11, R117 ;  /* 0x000000750b757220 */ /* 0x000fe20000410000 */
[----:B------:R-:W-:Y:S01]  /*fbf0*/  LOP3.LUT P0, RZ, R0, 0x10, RZ, 0xc0, !PT ;  /* 0x0000001000ff7812 */ /* 0x000fe2000780c0ff */
        /* <DEDUP_REMOVED lines=17> */
[C---:B------:R-:W-:Y:S01]  /*fd10*/  FMUL.FTZ R96, R11.reuse, R96 ;  /* 0x000000600b607220 */ /* 0x040fe20000410000 */
[----:B------:R-:W-:Y:S01]  /*fd20*/  IADD3 R17, PT, PT, R10, R9, RZ ;  /* 0x000000090a117210 */ /* 0x000fe20007ffe0ff */
        /* <DEDUP_REMOVED lines=9> */
[----:B-----5:R-:W-:Y:S01]  /*fdc0*/  ISETP.NE.AND P1, PT, R4, RZ, PT ;  /* 0x000000ff0400720c */ /* 0x020fe20003f25270 */
        /* <DEDUP_REMOVED lines=13> */
[C---:B------:R-:W-:Y:S01]  /*fea0*/  IADD3 R19, PT, PT, R6.reuse, R17, RZ ;  /* 0x0000001106137210 */ /* 0x040fe20007ffe0ff */
[----:B------:R-:W-:Y:S01]  /*feb0*/  FMUL.FTZ R81, R11, R81 ;  /* 0x000000510b517220 */ /* 0x000fe20000410000 */
        /* <DEDUP_REMOVED lines=11> */
[----:B------:R-:W-:Y:S01]  /*ff70*/  STS [R13+0x2000], R120 ;  /* 0x002000780d007388 */ /* 0x000fe20000000800 */
[C---:B------:R-:W-:Y:S01]  /*ff80*/  FMUL.FTZ R77, R5.reuse, R77 ;  /* 0x0000004d054d7220 */ /* 0x040fe20000410000 */
[----:B------:R-:W-:Y:S01]  /*ff90*/  FMUL.FTZ R72, R5, R72 ;  /* 0x0000004805487220 */ /* 0x000fe20000410000 */
[----:B------:R-:W-:Y:S01]  /*ffa0*/  F2FP.F16.F32.PACK_AB R84, R85, R84 ;  /* 0x000000545554723e */ /* 0x000fe200000000ff */
[----:B------:R3:W-:Y:S01]  /*ffb0*/  STS [R13+0x2400], R122 ;  /* 0x0024007a0d007388 */ /* 0x0007e20000000800 */
[----:B------:R-:W-:Y:S01]  /*ffc0*/  F2FP.F16.F32.PACK_AB R86, R87, R86 ;  /* 0x000000565756723e */ /* 0x000fe200000000ff */
[----:B------:R-:W-:Y:S01]  /*ffd0*/  FMUL.FTZ R5, R5, R73 ;  /* 0x0000004905057220 */ /* 0x000fe20000410000 */
[-C--:B------:R-:W-:Y:S01]  /*ffe0*/  IADD3 R21, PT, PT, R6, R15.reuse, RZ ;  /* 0x0000000f06157210 */ /* 0x080fe20007ffe0ff */
[----:B------:R-:W-:Y:S01]  /*fff0*/  STS [R17], R112 ;  /* 0x0000007011007388 */ /* 0x000fe20000000800 */
[----:B------:R-:W-:Y:S01]  /*10000*/  IADD3 R23, PT, PT, R10, R15, RZ ;  /* 0x0000000f0a177210 */ /* 0x000fe20007ffe0ff */
[----:B------:R-:W1:Y:S01]  /*10010*/  @P1 LDC R18, c[0x0][0x430] ;  /* 0x00010c00ff121b82 */ /* 0x000e620000000800 */
[----:B------:R-:W-:Y:S01]  /*10020*/  F2FP.F16.F32.PACK_AB R92, R93, R92 ;  /* 0x0000005c5d5c723e */ /* 0x000fe200000000ff */
[----:B------:R-:W-:Y:S01]  /*10030*/  STS [R17+0x400], R114 ;  /* 0x0004007211007388 */ /* 0x000fe20000000800 */
[----:B------:R-:W-:Y:S01]  /*10040*/  F2FP.F16.F32.PACK_AB R94, R95, R94 ;  /* 0x0000005e5f5e723e */ /* 0x000fe200000000ff */
[----:B------:R1:W1:Y:S01]  /*10050*/  @P5 MUFU.LG2 R22, R7 ;  /* 0x0000000700165308 */ /* 0x0002620000000c00 */
[----:B------:R-:W-:Y:S01]  /*10060*/  F2FP.F16.F32.PACK_AB R88, R89, R88 ;  /* 0x000000585958723e */ /* 0x000fe200000000ff */
[----:B------:R-:W-:Y:S01]  /*10070*/  STS [R19], R100 ;  /* 0x0000006413007388 */ /* 0x000fe20000000800 */
[----:B------:R-:W-:-:S02]  /*10080*/  F2FP.F16.F32.PACK_AB R90, R91, R90 ;  /* 0x0000005a5b5a723e */ /* 0x000fc400000000ff */
[----:B------:R-:W-:Y:S01]  /*10090*/  F2FP.F16.F32.PACK_AB R80, R81, R80 ;  /* 0x000000505150723e */ /* 0x000fe200000000ff */
[----:B------:R-:W-:Y:S01]  /*100a0*/  STS [R19+0x400], R102 ;  /* 0x0004006613007388 */ /* 0x000fe20000000800 */
[----:B------:R-:W-:Y:S01]  /*100b0*/  F2FP.F16.F32.PACK_AB R82, R83, R82 ;  /* 0x000000525352723e */ /* 0x000fe200000000ff */
[----:B--2---:R-:W2:Y:S01]  /*100c0*/  LDC R9, c[0x0][0x434] ;  /* 0x00010d00ff097b82 */ /* 0x004ea20000000800 */
[----:B------:R-:W-:Y:S01]  /*100d0*/  F2FP.F16.F32.PACK_AB R11, R11, R68 ;  /* 0x000000440b0b723e */ /* 0x000fe200000000ff */
[----:B------:R-:W-:Y:S01]  /*100e0*/  STS [R17+0x2000], R108 ;  /* 0x0020006c11007388 */ /* 0x000fe20000000800 */
[----:B------:R-:W-:Y:S01]  /*100f0*/  F2FP.F16.F32.PACK_AB R70, R71, R70 ;  /* 0x000000464746723e */ /* 0x000fe200000000ff */
[----:B------:R-:W1:Y:S01]  /*10100*/  @P4 MUFU.LG2 R2, R2 ;  /* 0x0000000200024308 */ /* 0x000e620000000c00 */
[----:B------:R-:W-:Y:S01]  /*10110*/  IADD3 R6, PT, PT, R6, R23, RZ ;  /* 0x0000001706067210 */ /* 0x000fe20007ffe0ff */
[----:B------:R5:W-:Y:S01]  /*10120*/  STS [R17+0x2400], R110 ;  /* 0x0024006e11007388 */ /* 0x000be20000000800 */
[----:B------:R-:W-:Y:S01]  /*10130*/  F2FP.F16.F32.PACK_AB R76, R77, R76 ;  /* 0x0000004c4d4c723e */ /* 0x000fe200000000ff */
[----:B---3--:R-:W3:Y:S01]  /*10140*/  @!P2 LDC.64 R12, c[0x0][0x400] ;  /* 0x00010000ff0cab82 */ /* 0x008ee20000000a00 */
[----:B------:R-:W-:Y:S01]  /*10150*/  F2FP.F16.F32.PACK_AB R78, R79, R78 ;  /* 0x0000004e4f4e723e */ /* 0x000fe200000000ff */
[----:B------:R-:W-:Y:S01]  /*10160*/  STS [R19+0x2000], R104 ;  /* 0x0020006813007388 */ /* 0x000fe20000000800 */
[----:B------:R-:W-:-:S02]  /*10170*/  F2FP.F16.F32.PACK_AB R5, R5, R72 ;  /* 0x000000480505723e */ /* 0x000fc400000000ff */
[----:B------:R-:W-:Y:S01]  /*10180*/  F2FP.F16.F32.PACK_AB R74, R75, R74 ;  /* 0x0000004a4b4a723e */ /* 0x000fe200000000ff */
[----:B------:R-:W-:Y:S04]  /*10190*/  STS [R19+0x2400], R106 ;  /* 0x0024006a13007388 */ /* 0x000fe80000000800 */
[----:B------:R-:W-:Y:S04]  /*101a0*/  STS [R15], R96 ;  /* 0x000000600f007388 */ /* 0x000fe80000000800 */
[----:B------:R-:W-:Y:S04]  /*101b0*/  STS [R15+0x400], R98 ;  /* 0x000400620f007388 */ /* 0x000fe80000000800 */
[----:B------:R-:W-:Y:S04]  /*101c0*/  STS [R21], R84 ;  /* 0x0000005415007388 */ /* 0x000fe80000000800 */
[----:B------:R-:W-:Y:S01]  /*101d0*/  STS [R21+0x400], R86 ;  /* 0x0004005615007388 */ /* 0x000fe20000000800 */
[----:B-----5:R-:W2:Y:S01]  /*101e0*/  @P1 LDC R17, c[0x0][0x430] ;  /* 0x00010c00ff111b82 */ /* 0x020ea20000000800 */
[----:B---3--:R-:W-:Y:S01]  /*101f0*/  @!P2 IMAD.WIDE.U32 R26, R209, R12, RZ ;  /* 0x0000000cd11aa225 */ /* 0x008fe200078e00ff */
[----:B------:R-:W-:Y:S01]  /*10200*/  @P1 MOV R12, 0x1 ;  /* 0x00000001000c1802 */ /* 0x000fe20000000f00 */
[----:B------:R-:W-:Y:S04]  /*10210*/  STS [R15+0x2000], R92 ;  /* 0x0020005c0f007388 */ /* 0x000fe80000000800 */
[----:B------:R3:W-:Y:S04]  /*10220*/  STS [R15+0x2400], R94 ;  /* 0x0024005e0f007388 */ /* 0x0007e80000000800 */
[----:B------:R-:W-:Y:S04]  /*10230*/  STS [R21+0x2000], R88 ;  /* 0x0020005815007388 */ /* 0x000fe80000000800 */
[----:B------:R5:W-:Y:S04]  /*10240*/  STS [R21+0x2400], R90 ;  /* 0x0024005a15007388 */ /* 0x000be80000000800 */
[----:B------:R-:W-:Y:S04]  /*10250*/  STS [R23], R80 ;  /* 0x0000005017007388 */ /* 0x000fe80000000800 */
[----:B------:R-:W-:Y:S01]  /*10260*/  STS [R23+0x400], R82 ;  /* 0x0004005217007388 */ /* 0x000fe20000000800 */
[----:B--2---:R-:W-:-:S03]  /*10270*/  @P1 IMAD R9, R17, R16, RZ ;  /* 0x0000001011091224 */ /* 0x004fc600078e02ff */
[----:B------:R2:W-:Y:S04]  /*10280*/  STS [R6], R11 ;  /* 0x0000000b06007388 */ /* 0x0005e80000000800 */
[----:B------:R1:W-:Y:S01]  /*10290*/  STS [R6+0x400], R70 ;  /* 0x0004004606007388 */ /* 0x0003e20000000800 */
[----:B---3--:R-:W3:Y:S03]  /*102a0*/  LDC.U8 R15, c[0x0][0x548] ;  /* 0x00015200ff0f7b82 */ /* 0x008ee60000000000 */
[----:B------:R1:W-:Y:S04]  /*102b0*/  STS [R23+0x2000], R76 ;  /* 0x0020004c17007388 */ /* 0x0003e80000000800 */
[----:B------:R1:W-:Y:S01]  /*102c0*/  STS [R23+0x2400], R78 ;  /* 0x0024004e17007388 */ /* 0x0003e20000000800 */
[----:B-----5:R-:W1:Y:S03]  /*102d0*/  @P6 LDC R21, c[0x0][0x458] ;  /* 0x00011600ff156b82 */ /* 0x020e660000000800 */
[----:B------:R1:W-:Y:S04]  /*102e0*/  STS [R6+0x2000], R5 ;  /* 0x0020000506007388 */ /* 0x0003e80000000800 */
[----:B------:R1:W-:Y:S01]  /*102f0*/  STS [R6+0x2400], R74 ;  /* 0x0024004a06007388 */ /* 0x0003e20000000800 */
[----:B--2---:R-:W2:Y:S01]  /*10300*/  @P2 LDC.64 R10, c[0x0][0x408] ;  /* 0x00010200ff0a2b82 */ /* 0x004ea20000000a00 */
[----:B----4-:R-:W-:Y:S05]  /*10310*/  @P1 BRA `(.L_x_913) ;  /* 0x0000000000201947 */ /* 0x010fea0003800000 */
[----:B---3--:R-:W-:Y:S01]  /*10320*/  ISETP.NE.AND P0, PT, R15, RZ, PT ;  /* 0x000000ff0f00720c */ /* 0x008fe20003f05270 */
[----:B-1----:R-:W1:-:S12]  /*10330*/  LDC R5, c[0x0][0x3e0] ;  /* 0x0000f800ff057b82 */ /* 0x002e580000000800 */
[----:B------:R-:W1:Y:S01]  /*10340*/  @P0 LDC R12, c[0x0][0x454] ;  /* 0x00011500ff0c0b82 */ /* 0x000e620000000800 */
[----:B------:R-:W-:Y:S02]  /*10350*/  @P0 MOV R18, 0x1 ;  /* 0x0000000100120802 */ /* 0x000fe40000000f00 */
[----:B------:R-:W-:-:S05]  /*10360*/  @!P0 MOV R18, 0x1 ;  /* 0x0000000100128802 */ /* 0x000fca0000000f00 */
[----:B------:R-:W4:Y:S01]  /*10370*/  @P0 LDC R9, c[0x0][0x454] ;  /* 0x00011500ff090b82 */ /* 0x000f220000000800 */
[-C--:B-1----:R-:W-:Y:S02]  /*10380*/  @P0 IMAD R12, R12, R5.reuse, RZ ;  /* 0x000000050c0c0224 */ /* 0x082fe400078e02ff */
[----:B------:R-:W-:-:S07]  /*10390*/  @!P0 IMAD R12, R16, R5, RZ ;  /* 0x00000005100c8224 */ /* 0x000fce00078e02ff */
.L_x_913:
[----:B------:R-:W-:Y:S01]  /*103a0*/  BAR.SYNC.DEFER_BLOCKING 0x0 ;  /* 0x0000000000007b1d */ /* 0x000fe20000010000 */
[----:B------:R-:W-:Y:S01]  /*103b0*/  ISETP.NE.AND P0, PT, R208, -0x1, PT ;  /* 0xffffffffd000780c */ /* 0x000fe20003f05270 */
[----:B-1----:R-:W-:Y:S01]  /*103c0*/  @P6 FMUL.FTZ R25, R8, 0.69314718246459960938 ;  /* 0x3f31721808196820 */ /* 0x002fe20000410000 */
[----:B---3--:R-:W-:Y:S01]  /*103d0*/  ISETP.NE.AND P1, PT, R15, RZ, !P1 ;  /* 0x000000ff0f00720c */ /* 0x008fe20004f25270 */
[----:B------:R-:W-:Y:S02]  /*103e0*/  @!P2 IMAD R15, R209, R13, R27 ;  /* 0x0000000dd10fa224 */ /* 0x000fe400078e021b */
[----:B------:R-:W-:Y:S02]  /*103f0*/  @P5 FMUL.FTZ R8, R22, 0.69314718246459960938 ;  /* 0x3f31721816085820 */ /* 0x000fe40000410000 */
[----:B------:R-:W1:Y:S01]  /*10400*/  @P3 LDC R24, c[0x0][0x458] ;  /* 0x00011600ff183b82 */ /* 0x000e620000000800 */
[----:B------:R-:W3:Y:S01]  /*10410*/  @P3 MUFU.LG2 R3, R3 ;  /* 0x0000000300033308 */ /* 0x000ee20000000c00 */
[----:B--2---:R-:W-:Y:S01]  /*10420*/  @P2 IMAD.WIDE.U32 R22, R208, R10, RZ ;  /* 0x0000000ad0162225 */ /* 0x004fe200078e00ff */
[----:B------:R-:W-:-:S03]  /*10430*/  MOV R19, 0x7f800000 ;  /* 0x7f80000000137802 */ /* 0x000fc60000000f00 */
[----:B------:R-:W-:Y:S01]  /*10440*/  @P5 FFMA.FTZ R19, R135, R20, R8 ;  /* 0x0000001487135223 */ /* 0x000fe20000010008 */
[----:B------:R-:W-:Y:S01]  /*10450*/  MOV R17, 0x7f800000 ;  /* 0x7f80000000117802 */ /* 0x000fe20000000f00 */
[----:B------:R-:W-:Y:S02]  /*10460*/  @P2 IMAD R15, R208, R11, R23 ;  /* 0x0000000bd00f2224 */ /* 0x000fe400078e0217 */
[----:B------:R-:W-:Y:S01]  /*10470*/  @P6 FFMA.FTZ R17, R136, R21, R25 ;  /* 0x0000001588116223 */ /* 0x000fe20000010019 */
[----:B------:R-:W2:Y:S01]  /*10480*/  @P4 LDC R13, c[0x0][0x458] ;  /* 0x00011600ff0d4b82 */ /* 0x000ea20000000800 */
[----:B------:R-:W-:Y:S01]  /*10490*/  @!P0 IMAD R208, R209, R16, RZ ;  /* 0x00000010d1d08224 */ /* 0x000fe200078e02ff */
[----:B------:R-:W-:Y:S01]  /*104a0*/  LOP3.LUT P0, RZ, R0, 0x3, RZ, 0xc0, !PT ;  /* 0x0000000300ff7812 */ /* 0x000fe2000780c0ff */
[----:B----4-:R-:W-:Y:S02]  /*104b0*/  IMAD R9, R14, R9, RZ ;  /* 0x000000090e097224 */ /* 0x010fe400078e02ff */
[----:B------:R-:W-:Y:S01]  /*104c0*/  @P4 FMUL.FTZ R11, R2, 0.69314718246459960938 ;  /* 0x3f317218020b4820 */ /* 0x000fe20000410000 */
[----:B------:R-:W-:Y:S01]  /*104d0*/  IMAD R10, R211, R18, RZ ;  /* 0x00000012d30a7224 */ /* 0x000fe200078e02ff */
[----:B------:R-:W-:Y:S01]  /*104e0*/  SHF.R.S32.HI R8, RZ, 0x1f, R208 ;  /* 0x0000001fff087819 */ /* 0x000fe200000114d0 */
[----:B------:R-:W-:Y:S01]  /*104f0*/  @!P1 IMAD R9, R209, R12, R9 ;  /* 0x0000000cd1099224 */ /* 0x000fe200078e0209 */
[----:B------:R-:W-:Y:S01]  /*10500*/  SEL R21, R208, RZ, P1 ;  /* 0x000000ffd0157207 */ /* 0x000fe20000800000 */
[----:B------:R-:W-:Y:S01]  /*10510*/  BSSY.RECONVERGENT B0, `(.L_x_914) ;  /* 0x0000034000007945 */ /* 0x000fe20003800200 */
[----:B------:R4:W4:Y:S01]  /*10520*/  LDS.128 R4, [R210+0x3800] ;  /* 0x00380000d2047984 */ /* 0x0009220000000c00 */
[----:B------:R-:W-:Y:S01]  /*10530*/  SEL R8, R8, RZ, P1 ;  /* 0x000000ff08087207 */ /* 0x000fe20000800000 */
[----:B---3--:R-:W-:Y:S01]  /*10540*/  @P3 FMUL.FTZ R2, R3, 0.69314718246459960938 ;  /* 0x3f31721803023820 */ /* 0x008fe20000410000 */
[----:B------:R-:W-:-:S02]  /*10550*/  IADD3 R21, P5, P1, R10, R21, R9 ;  /* 0x000000150a157210 */ /* 0x000fc400079be009 */
[----:B------:R-:W-:Y:S02]  /*10560*/  SHF.R.S32.HI R3, RZ, 0x1f, R10 ;  /* 0x0000001fff037819 */ /* 0x000fe4000001140a */
[----:B------:R-:W-:Y:S02]  /*10570*/  SHF.R.S32.HI R9, RZ, 0x1f, R9 ;  /* 0x0000001fff097819 */ /* 0x000fe40000011409 */
[----:B------:R-:W-:Y:S01]  /*10580*/  MOV R16, 0x7f800000 ;  /* 0x7f80000000107802 */ /* 0x000fe20000000f00 */
[----:B-1----:R-:W-:Y:S01]  /*10590*/  @P3 FFMA.FTZ R16, R133, R24, R2 ;  /* 0x0000001885103223 */ /* 0x002fe20000010002 */
[----:B------:R-:W-:Y:S02]  /*105a0*/  MOV R20, 0x7f800000 ;  /* 0x7f80000000147802 */ /* 0x000fe40000000f00 */
[----:B------:R-:W-:Y:S01]  /*105b0*/  IADD3.X R24, PT, PT, R3, R8, R9, P5, P1 ;  /* 0x0000000803187210 */ /* 0x000fe20002fe2409 */
[----:B--2---:R-:W-:Y:S01]  /*105c0*/  @P4 FFMA.FTZ R20, R134, R13, R11 ;  /* 0x0000000d86144223 */ /* 0x004fe2000001000b */
[----:B------:R-:W-:Y:S06]  /*105d0*/  @P0 BRA `(.L_x_915) ;  /* 0x00000000009c0947 */ /* 0x000fec0003800000 */
[--C-:B------:R-:W-:Y:S02]  /*105e0*/  SHF.R.U32.HI R2, RZ, 0x1, R0.reuse ;  /* 0x00000001ff027819 */ /* 0x100fe40000011600 */
[----:B------:R-:W-:Y:S02]  /*105f0*/  SHF.R.U32.HI R28, RZ, 0x2, R0 ;  /* 0x00000002ff1c7819 */ /* 0x000fe40000011600 */
[----:B------:R-:W-:-:S04]  /*10600*/  LOP3.LUT R3, R2, 0x30, RZ, 0xc0, !PT ;  /* 0x0000003002037812 */ /* 0x000fc800078ec0ff */
[----:B------:R-:W-:-:S04]  /*10610*/  LOP3.LUT R28, R3, 0x7, R28, 0xf8, !PT ;  /* 0x00000007031c7812 */ /* 0x000fc800078ef81c */
[C---:B------:R-:W-:Y:S01]  /*10620*/  ISETP.GE.AND P6, PT, R28.reuse, R203, PT ;  /* 0x000000cb1c00720c */ /* 0x040fe20003fc6270 */
[C---:B------:R-:W-:Y:S01]  /*10630*/  VIADD R30, R28.reuse, 0x8 ;  /* 0x000000081c1e7836 */ /* 0x040fe20000000000 */
[C---:B------:R-:W-:Y:S01]  /*10640*/  LOP3.LUT R29, R28.reuse, 0x40, RZ, 0xfc, !PT ;  /* 0x000000401c1d7812 */ /* 0x040fe200078efcff */
[----:B------:R-:W-:-:S03]  /*10650*/  VIADD R27, R28, 0x48 ;  /* 0x000000481c1b7836 */ /* 0x000fc60000000000 */
[-C--:B------:R-:W-:Y:S02]  /*10660*/  ISETP.GE.AND P5, PT, R30, R203.reuse, PT ;  /* 0x000000cb1e00720c */ /* 0x080fe40003fa6270 */
[-C--:B------:R-:W-:Y:S02]  /*10670*/  ISETP.GE.AND P4, PT, R29, R203.reuse, PT ;  /* 0x000000cb1d00720c */ /* 0x080fe40003f86270 */
[----:B------:R-:W-:-:S03]  /*10680*/  ISETP.GE.AND P3, PT, R27, R203, PT ;  /* 0x000000cb1b00720c */ /* 0x000fc60003f66270 */
        /* <DEDUP_REMOVED lines=9> */
[----:B------:R-:W5:Y:S01]  /*10720*/  @!P3 LDC.64 R2, c[0x0][0x420] ;  /* 0x00010800ff02bb82 */ /* 0x000f620000000a00 */
[----:B-1----:R-:W-:Y:S02]  /*10730*/  @!P6 LEA R32, P1, R25, R12, 0x2 ;  /* 0x0000000c1920e211 */ /* 0x002fe400078210ff */
[----:B------:R-:W-:-:S02]  /*10740*/  @!P5 IADD3 R12, P0, PT, R30, R21, RZ ;  /* 0x000000151e0cd210 */ /* 0x000fc40007f1e0ff */
[----:B------:R-:W-:Y:S02]  /*10750*/  @!P6 LEA.HI.X R33, R25, R13, R28, 0x2, P1 ;  /* 0x0000000d1921e211 */ /* 0x000fe400008f141c */
[----:B------:R-:W-:Y:S02]  /*10760*/  @!P5 LEA.HI.X.SX32 R30, R30, R24, 0x1, P0 ;  /* 0x000000181e1ed211 */ /* 0x000fe400000f0eff */
[C---:B--2---:R-:W-:Y:S01]  /*10770*/  @!P5 LEA R34, P0, R12.reuse, R10, 0x2 ;  /* 0x0000000a0c22d211 */ /* 0x044fe200078010ff */
[----:B------:R1:W-:Y:S01]  /*10780*/  @!P6 STG.E desc[UR14][R32.64], R17 ;  /* 0x000000112000e986 */ /* 0x0003e2000c10190e */
[----:B------:R-:W-:Y:S02]  /*10790*/  @!P4 IADD3 R10, P1, PT, R29, R21, RZ ;  /* 0x000000151d0ac210 */ /* 0x000fe40007f3e0ff */
[----:B------:R-:W-:Y:S02]  /*107a0*/  @!P5 LEA.HI.X R35, R12, R11, R30, 0x2, P0 ;  /* 0x0000000b0c23d211 */ /* 0x000fe400000f141e */
[----:B------:R-:W-:-:S02]  /*107b0*/  @!P3 IADD3 R21, P0, PT, R18, R21, RZ ;  /* 0x000000151215b210 */ /* 0x000fc40007f1e0ff */
[----:B------:R-:W-:Y:S01]  /*107c0*/  @!P4 LEA.HI.X.SX32 R29, R29, R24, 0x1, P1 ;  /* 0x000000181d1dc211 */ /* 0x000fe200008f0eff */
[----:B------:R1:W-:Y:S01]  /*107d0*/  @!P5 STG.E desc[UR14][R34.64], R19 ;  /* 0x000000132200d986 */ /* 0x0003e2000c10190e */
[----:B---3--:R-:W-:Y:S02]  /*107e0*/  @!P4 LEA R8, P1, R10, R8, 0x2 ;  /* 0x000000080a08c211 */ /* 0x008fe400078210ff */
[----:B------:R-:W-:Y:S02]  /*107f0*/  @!P3 LEA.HI.X.SX32 R18, R18, R24, 0x1, P0 ;  /* 0x000000181212b211 */ /* 0x000fe400000f0eff */
[----:B------:R-:W-:Y:S02]  /*10800*/  @!P4 LEA.HI.X R9, R10, R9, R29, 0x2, P1 ;  /* 0x000000090a09c211 */ /* 0x000fe400008f141d */
[----:B-----5:R-:W-:-:S03]  /*10810*/  @!P3 LEA R2, P0, R21, R2, 0x2 ;  /* 0x000000021502b211 */ /* 0x020fc600078010ff */
[----:B------:R1:W-:Y:S01]  /*10820*/  @!P4 STG.E desc[UR14][R8.64], R20 ;  /* 0x000000140800c986 */ /* 0x0003e2000c10190e */
[----:B------:R-:W-:-:S05]  /*10830*/  @!P3 LEA.HI.X R3, R21, R3, R18, 0x2, P0 ;  /* 0x000000031503b211 */ /* 0x000fca00000f1412 */
[----:B------:R1:W-:Y:S04]  /*10840*/  @!P3 STG.E desc[UR14][R2.64], R16 ;  /* 0x000000100200b986 */ /* 0x0003e8000c10190e */
.L_x_915:
[----:B------:R-:W-:Y:S05]  /*10850*/  BSYNC.RECONVERGENT B0 ;  /* 0x0000000000007941 */ /* 0x000fea0003800200 */
.L_x_914:
[----:B-1----:R1:W2:Y:S01]  /*10860*/  LDS.128 R8, [R210] ;  /* 0x00000000d2087984 */ /* 0x0022a20000000c00 */
[----:B------:R-:W-:Y:S01]  /*10870*/  IMAD.SHL.U32 R0, R0, 0x8, RZ ;  /* 0x0000000800007824 */ /* 0x000fe200078e00ff */
[----:B------:R-:W3:Y:S01]  /*10880*/  LDCU.64 UR4, c[0x0][0x410] ;  /* 0x00008200ff0477ac */ /* 0x000ee20008000a00 */
[----:B------:R-:W-:Y:S01]  /*10890*/  @P2 IMAD.MOV.U32 R26, RZ, RZ, R22 ;  /* 0x000000ffff1a2224 */ /* 0x000fe200078e0016 */
[-C--:B------:R-:W-:Y:S01]  /*108a0*/  ISETP.GE.AND P0, PT, R202, R203.reuse, PT ;  /* 0x000000cbca00720c */ /* 0x080fe20003f06270 */
[----:B------:R-:W-:Y:S01]  /*108b0*/  BSSY.RECONVERGENT B0, `(.L_x_916) ;  /* 0x0000017000007945 */ /* 0x000fe20003800200 */
[----:B------:R-:W-:Y:S02]  /*108c0*/  LOP3.LUT R3, R0, 0x38, RZ, 0xc0, !PT ;  /* 0x0000003800037812 */ /* 0x000fe400078ec0ff */
[----:B------:R-:W-:Y:S02]  /*108d0*/  ISETP.GE.AND P6, PT, R200, R203, PT ;  /* 0x000000cbc800720c */ /* 0x000fe40003fc6270 */
[----:B------:R-:W-:-:S02]  /*108e0*/  IADD3 R2, P1, PT, R3, R26, RZ ;  /* 0x0000001a03027210 */ /* 0x000fc40007f3e0ff */
[-C--:B------:R-:W-:Y:S02]  /*108f0*/  ISETP.GE.AND P5, PT, R199, R203.reuse, PT ;  /* 0x000000cbc700720c */ /* 0x080fe40003fa6270 */
[-C--:B------:R-:W-:Y:S01]  /*10900*/  ISETP.GE.AND P4, PT, R198, R203.reuse, PT ;  /* 0x000000cbc600720c */ /* 0x080fe20003f86270 */
[----:B------:R-:W-:Y:S01]  /*10910*/  IMAD.X R3, RZ, RZ, R15, P1 ;  /* 0x000000ffff037224 */ /* 0x000fe200008e060f */
[-C--:B------:R-:W-:Y:S02]  /*10920*/  ISETP.GE.AND P3, PT, R197, R203.reuse, PT ;  /* 0x000000cbc500720c */ /* 0x080fe40003f66270 */
[-C--:B------:R-:W-:Y:S01]  /*10930*/  ISETP.GE.AND P2, PT, R196, R203.reuse, PT ;  /* 0x000000cbc400720c */ /* 0x080fe20003f46270 */
[----:B---3--:R-:W-:Y:S01]  /*10940*/  IMAD.WIDE.U32 R2, R14, UR4, R2 ;  /* 0x000000040e027c25 */ /* 0x008fe2000f8e0002 */
[----:B------:R-:W-:-:S03]  /*10950*/  ISETP.GE.AND P1, PT, R195, R203, PT ;  /* 0x000000cbc300720c */ /* 0x000fc60003f26270 */
[----:B------:R-:W-:Y:S01]  /*10960*/  IMAD R15, R14, UR5, R3 ;  /* 0x000000050e0f7c24 */ /* 0x000fe2000f8e0203 */
[----:B-1----:R-:W-:Y:S09]  /*10970*/  @P0 BRA `(.L_x_917) ;  /* 0x0000000000280947 */ /* 0x002ff20003800000 */
[----:B------:R-:W1:Y:S01]  /*10980*/  LDCU.64 UR6, c[0x0][0x408] ;  /* 0x00008100ff0677ac */ /* 0x000e620008000a00 */
[----:B------:R-:W-:Y:S01]  /*10990*/  MOV R14, R2 ;  /* 0x00000002000e7202 */ /* 0x000fe20000000f00 */
[----:B------:R-:W3:Y:S01]  /*109a0*/  LDCU.64 UR4, c[0x0][0x3f0] ;  /* 0x00007e00ff0477ac */ /* 0x000ee20008000a00 */
[----:B-1----:R-:W-:-:S03]  /*109b0*/  IMAD R0, R213, UR6, RZ ;  /* 0x00000006d5007c24 */ /* 0x002fc6000f8e02ff */
[----:B------:R-:W-:-:S04]  /*109c0*/  IMAD.WIDE.U32 R12, R201, UR6, R14 ;  /* 0x00000006c90c7c25 */ /* 0x000fc8000f8e000e */
[----:B------:R-:W-:Y:S01]  /*109d0*/  IMAD R0, R201, UR7, R0 ;  /* 0x00000007c9007c24 */ /* 0x000fe2000f8e0200 */
[----:B---3--:R-:W-:-:S04]  /*109e0*/  LEA R16, P0, R12, UR4, 0x1 ;  /* 0x000000040c107c11 */ /* 0x008fc8000f8008ff */
[----:B------:R-:W-:-:S04]  /*109f0*/  IADD3 R0, PT, PT, R0, R13, RZ ;  /* 0x0000000d00007210 */ /* 0x000fc80007ffe0ff */
[----:B------:R-:W-:-:S05]  /*10a00*/  LEA.HI.X R17, R12, UR5, R0, 0x1, P0 ;  /* 0x000000050c117c11 */ /* 0x000fca00080f0c00 */
[----:B--2---:R1:W-:Y:S02]  /*10a10*/  STG.E.128 desc[UR14][R16.64], R8 ;  /* 0x0000000810007986 */ /* 0x0043e4000c101d0e */
.L_x_917:
[----:B------:R-:W-:Y:S05]  /*10a20*/  BSYNC.RECONVERGENT B0 ;  /* 0x0000000000007941 */ /* 0x000fea0003800200 */
.L_x_916:
[----:B-12---:R1:W2:Y:S01]  /*10a30*/  LDS.128 R8, [R210+0x800] ;  /* 0x00080000d2087984 */ /* 0x0062a20000000c00 */
[----:B------:R-:W-:Y:S01]  /*10a40*/  BSSY.RECONVERGENT B0, `(.L_x_918) ;  /* 0x0000010000007945 */ /* 0x000fe20003800200 */
[----:B------:R-:W-:-:S03]  /*10a50*/  ISETP.GE.AND P0, PT, R194, R203, PT ;  /* 0x000000cbc200720c */ /* 0x000fc60003f06270 */
[----:B------:R-:W-:Y:S10]  /*10a60*/  @P6 BRA `(.L_x_919) ;  /* 0x0000000000346947 */ /* 0x000ff40003800000 */
[----:B------:R-:W3:Y:S01]  /*10a70*/  LDCU.64 UR6, c[0x0][0x408] ;  /* 0x00008100ff0677ac */ /* 0x000ee20008000a00 */
[----:B------:R-:W-:Y:S01]  /*10a80*/  IADD3 R13, P6, PT, R201, 0x10, RZ ;  /* 0x00000010c90d7810 */ /* 0x000fe20007fde0ff */
[----:B------:R-:W-:Y:S01]  /*10a90*/  IMAD.MOV.U32 R16, RZ, RZ, R2 ;  /* 0x000000ffff107224 */ /* 0x000fe200078e0002 */
[----:B------:R-:W-:Y:S01]  /*10aa0*/  MOV R17, R15 ;  /* 0x0000000f00117202 */ /* 0x000fe20000000f00 */
[----:B------:R-:W5:Y:S02]  /*10ab0*/  LDCU.64 UR4, c[0x0][0x3f0] ;  /* 0x00007e00ff0477ac */ /* 0x000f640008000a00 */
[----:B------:R-:W-:-:S04]  /*10ac0*/  IMAD.X R0, RZ, RZ, R213, P6 ;  /* 0x000000ffff007224 */ /* 0x000fc800030e06d5 */
[----:B---3--:R-:W-:Y:S02]  /*10ad0*/  IMAD R0, R0, UR6, RZ ;  /* 0x0000000600007c24 */ /* 0x008fe4000f8e02ff */
[----:B------:R-:W-:-:S04]  /*10ae0*/  IMAD.WIDE.U32 R16, R13, UR6, R16 ;  /* 0x000000060d107c25 */ /* 0x000fc8000f8e0010 */
[----:B------:R-:W-:Y:S01]  /*10af0*/  IMAD R0, R13, UR7, R0 ;  /* 0x000000070d007c24 */ /* 0x000fe2000f8e0200 */
[----:B-----5:R-:W-:-:S04]  /*10b00*/  LEA R12, P6, R16, UR4, 0x1 ;  /* 0x00000004100c7c11 */ /* 0x020fc8000f8c08ff */
[----:B------:R-:W-:-:S04]  /*10b10*/  IADD3 R0, PT, PT, R0, R17, RZ ;  /* 0x0000001100007210 */ /* 0x000fc80007ffe0ff */
[----:B------:R-:W-:-:S05]  /*10b20*/  LEA.HI.X R13, R16, UR5, R0, 0x1, P6 ;  /* 0x00000005100d7c11 */ /* 0x000fca000b0f0c00 */
[----:B--2---:R3:W-:Y:S02]  /*10b30*/  STG.E.128 desc[UR14][R12.64], R8 ;  /* 0x000000080c007986 */ /* 0x0047e4000c101d0e */
.L_x_919:
[----:B------:R-:W-:Y:S05]  /*10b40*/  BSYNC.RECONVERGENT B0 ;  /* 0x0000000000007941 */ /* 0x000fea0003800200 */
.L_x_918:
[----:B--23--:R2:W3:Y:S01]  /*10b50*/  LDS.128 R8, [R210+0x1000] ;  /* 0x00100000d2087984 */ /* 0x00c4e20000000c00 */
        /* <DEDUP_REMOVED lines=14> */
[----:B---3--:R1:W-:Y:S02]  /*10c40*/  STG.E.128 desc[UR14][R12.64], R8 ;  /* 0x000000080c007986 */ /* 0x0083e4000c101d0e */
.L_x_921:
[----:B------:R-:W-:Y:S05]  /*10c50*/  BSYNC.RECONVERGENT B0 ;  /* 0x0000000000007941 */ /* 0x000fea0003800200 */
.L_x_920:
[----:B-1-3--:R1:W3:Y:S01]  /*10c60*/  LDS.128 R8, [R210+0x1800] ;  /* 0x00180000d2087984 */ /* 0x00a2e20000000c00 */
        /* <DEDUP_REMOVED lines=14> */
[----:B---3--:R2:W-:Y:S02]  /*10d50*/  STG.E.128 desc[UR14][R12.64], R8 ;  /* 0x000000080c007986 */ /* 0x0085e4000c101d0e */
.L_x_923:
[----:B------:R-:W-:Y:S05]  /*10d60*/  BSYNC.RECONVERGENT B0 ;  /* 0x0000000000007941 */ /* 0x000fea0003800200 */
.L_x_922:
[----:B--23--:R2:W3:Y:S01]  /*10d70*/  LDS.128 R8, [R210+0x2000] ;  /* 0x00200000d2087984 */ /* 0x00c4e20000000c00 */
[----:B------:R-:W-:Y:S04]  /*10d80*/  BSSY.RECONVERGENT B0, `(.L_x_924) ;  /* 0x000000f000007945 */ /* 0x000fe80003800200 */
[----:B------:R-:W-:Y:S05]  /*10d90*/  @P3 BRA `(.L_x_925) ;  /* 0x0000000000343947 */ /* 0x000fea0003800000 */
[----:B------:R-:W5:Y:S01]  /*10da0*/  LDCU.64 UR6, c[0x0][0x408] ;  /* 0x00008100ff0677ac */ /* 0x000f620008000a00 */
[----:B------:R-:W-:Y:S01]  /*10db0*/  IADD3 R13, P3, PT, R201, 0x40, RZ ;  /* 0x00000040c90d7810 */ /* 0x000fe20007f7e0ff */
[----:B------:R-:W-:Y:S01]  /*10dc0*/  IMAD.MOV.U32 R16, RZ, RZ, R2 ;  /* 0x000000ffff107224 */ /* 0x000fe200078e0002 */
[----:B------:R-:W-:Y:S01]  /*10dd0*/  MOV R17, R15 ;  /* 0x0000000f00117202 */ /* 0x000fe20000000f00 */
[----:B------:R-:W4:Y:S02]  /*10de0*/  LDCU.64 UR4, c[0x0][0x3f0] ;  /* 0x00007e00ff0477ac */ /* 0x000f240008000a00 */
[----:B------:R-:W-:-:S04]  /*10df0*/  IMAD.X R0, RZ, RZ, R213, P3 ;  /* 0x000000ffff007224 */ /* 0x000fc800018e06d5 */
[----:B-----5:R-:W-:Y:S02]  /*10e00*/  IMAD R0, R0, UR6, RZ ;  /* 0x0000000600007c24 */ /* 0x020fe4000f8e02ff */
[----:B------:R-:W-:-:S04]  /*10e10*/  IMAD.WIDE.U32 R16, R13, UR6, R16 ;  /* 0x000000060d107c25 */ /* 0x000fc8000f8e0010 */
[----:B------:R-:W-:Y:S01]  /*10e20*/  IMAD R0, R13, UR7, R0 ;  /* 0x000000070d007c24 */ /* 0x000fe2000f8e0200 */
[----:B----4-:R-:W-:-:S04]  /*10e30*/  LEA R12, P3, R16, UR4, 0x1 ;  /* 0x00000004100c7c11 */ /* 0x010fc8000f8608ff */
[----:B------:R-:W-:-:S04]  /*10e40*/  IADD3 R0, PT, PT, R0, R17, RZ ;  /* 0x0000001100007210 */ /* 0x000fc80007ffe0ff */
[----:B------:R-:W-:-:S05]  /*10e50*/  LEA.HI.X R13, R16, UR5, R0, 0x1, P3 ;  /* 0x00000005100d7c11 */ /* 0x000fca00098f0c00 */
[----:B---3--:R3:W-:Y:S02]  /*10e60*/  STG.E.128 desc[UR14][R12.64], R8 ;  /* 0x000000080c007986 */ /* 0x0087e4000c101d0e */
.L_x_925:
[----:B------:R-:W-:Y:S05]  /*10e70*/  BSYNC.RECONVERGENT B0 ;  /* 0x0000000000007941 */ /* 0x000fea0003800200 */
.L_x_924:
[----:B---3--:R3:W1:Y:S01]  /*10e80*/  LDS.128 R8, [R210+0x2800] ;  /* 0x00280000d2087984 */ /* 0x0086620000000c00 */
        /* <DEDUP_REMOVED lines=14> */
[----:B-1----:R1:W-:Y:S02]  /*10f70*/  STG.E.128 desc[UR14][R12.64], R8 ;  /* 0x000000080c007986 */ /* 0x0023e4000c101d0e */
.L_x_927:
[----:B------:R-:W-:Y:S05]  /*10f80*/  BSYNC.RECONVERGENT B0 ;  /* 0x0000000000007941 */ /* 0x000fea0003800200 */
.L_x_926:
[----:B-1234-:R-:W1:Y:S01]  /*10f90*/  LDS.128 R208, [R210+0x3000] ;  /* 0x00300000d2d07984 */ /* 0x01ee620000000c00 */
[----:B------:R-:W-:Y:S04]  /*10fa0*/  BSSY.RECONVERGENT B0, `(.L_x_928) ;  /* 0x000000f000007945 */ /* 0x000fe80003800200 */
[----:B------:R-:W-:Y:S05]  /*10fb0*/  @P1 BRA `(.L_x_929) ;  /* 0x0000000000341947 */ /* 0x000fea0003800000 */
[----:B------:R-:W2:Y:S01]  /*10fc0*/  LDCU.64 UR6, c[0x0][0x408] ;  /* 0x00008100ff0677ac */ /* 0x000ea20008000a00 */
[----:B------:R-:W-:Y:S01]  /*10fd0*/  IADD3 R9, P1, PT, R201, 0x60, RZ ;  /* 0x00000060c9097810 */ /* 0x000fe20007f3e0ff */
[----:B------:R-:W-:Y:S01]  /*10fe0*/  IMAD.MOV.U32 R10, RZ, RZ, R2 ;  /* 0x000000ffff0a7224 */ /* 0x000fe200078e0002 */
[----:B------:R-:W-:Y:S01]  /*10ff0*/  MOV R11, R15 ;  /* 0x0000000f000b7202 */ /* 0x000fe20000000f00 */
[----:B------:R-:W3:Y:S02]  /*11000*/  LDCU.64 UR4, c[0x0][0x3f0] ;  /* 0x00007e00ff0477ac */ /* 0x000ee40008000a00 */
[----:B------:R-:W-:-:S04]  /*11010*/  IMAD.X R0, RZ, RZ, R213, P1 ;  /* 0x000000ffff007224 */ /* 0x000fc800008e06d5 */
[----:B--2---:R-:W-:Y:S02]  /*11020*/  IMAD R0, R0, UR6, RZ ;  /* 0x0000000600007c24 */ /* 0x004fe4000f8e02ff */
[----:B------:R-:W-:-:S04]  /*11030*/  IMAD.WIDE.U32 R10, R9, UR6, R10 ;  /* 0x00000006090a7c25 */ /* 0x000fc8000f8e000a */
[----:B------:R-:W-:Y:S01]  /*11040*/  IMAD R0, R9, UR7, R0 ;  /* 0x0000000709007c24 */ /* 0x000fe2000f8e0200 */
[----:B---3--:R-:W-:-:S04]  /*11050*/  LEA R8, P1, R10, UR4, 0x1 ;  /* 0x000000040a087c11 */ /* 0x008fc8000f8208ff */
[----:B------:R-:W-:-:S04]  /*11060*/  IADD3 R0, PT, PT, R0, R11, RZ ;  /* 0x0000000b00007210 */ /* 0x000fc80007ffe0ff */
[----:B------:R-:W-:-:S05]  /*11070*/  LEA.HI.X R9, R10, UR5, R0, 0x1, P1 ;  /* 0x000000050a097c11 */ /* 0x000fca00088f0c00 */
[----:B-1----:R2:W-:Y:S02]  /*11080*/  STG.E.128 desc[UR14][R8.64], R208 ;  /* 0x000000d008007986 */ /* 0x0025e4000c101d0e */
.L_x_929:
[----:B------:R-:W-:Y:S05]  /*11090*/  BSYNC.RECONVERGENT B0 ;  /* 0x0000000000007941 */ /* 0x000fea0003800200 */
.L_x_928:
[----:B------:R-:W-:Y:S05]  /*110a0*/  @P0 EXIT ;  /* 0x000000000000094d */ /* 0x000fea0003800000 */
[----:B------:R-:W3:Y:S01]  /*110b0*/  LDCU.64 UR6, c[0x0][0x408] ;  /* 0x00008100ff0677ac */ /* 0x000ee20008000a00 */
[----:B------:R-:W-:Y:S02]  /*110c0*/  IADD3 R201, P0, PT, R201, 0x70, RZ ;  /* 0x00000070c9c97810 */ /* 0x000fe40007f1e0ff */
[----:B------:R-:W-:Y:S01]  /*110d0*/  MOV R3, R15 ;  /* 0x0000000f00037202 */ /* 0x000fe20000000f00 */
[----:B------:R-:W2:Y:S01]  /*110e0*/  LDCU.64 UR4, c[0x0][0x3f0] ;  /* 0x00007e00ff0477ac */ /* 0x000ea20008000a00 */
[----:B------:R-:W-:-:S05]  /*110f0*/  IADD3.X R0, PT, PT, RZ, R213, RZ, P0, !PT ;  /* 0x000000d5ff007210 */ /* 0x000fca00007fe4ff */
        /* <DEDUP_REMOVED lines=8> */
.L_x_930:
        /* <DEDUP_REMOVED lines=16> */
.L_x_1468:


//--------------------- .text._ZN5flash16flash_fwd_kernelI23Flash_fwd_kernel_traitsILi64ELi128ELi64ELi4ELb0ELb0EN7cutlass6half_tE19Flash_kernel_traitsILi64ELi128ELi64ELi4ES3_EELb1ELb1ELb0ELb1ELb0ELb0ELb0ELb0EEEvNS_16Flash_fwd_paramsE --------------------------
	.section	.text._ZN5flash16flash_fwd_kernelI23Flash_fwd_kernel_traitsILi64ELi128ELi64ELi4ELb0ELb0EN7cutlass6half_tE19Flash_kernel_traitsILi64ELi128ELi64ELi4ES3_EELb1ELb1ELb0ELb1ELb0ELb0ELb0ELb0EEEvNS_16Flash_fwd_paramsE,"ax",@progbits
	.align	128
        .global         _ZN5flash16flash_fwd_kernelI23Flash_fwd_kernel_traitsILi64ELi128ELi64ELi4ELb0ELb0EN7cutlass6half_tE19Flash_kernel_traitsILi64ELi128ELi64ELi4ES3_EELb1ELb1ELb0ELb1ELb0ELb0ELb0ELb0EEEvNS_16Flash_fwd_paramsE
        .type           _ZN5flash16flash_fwd_kernelI23Flash_fwd_kernel_traitsILi64ELi128ELi64ELi4ELb0ELb0EN7cutlass6half_tE19Flash_kernel_traitsILi64ELi128ELi64ELi4ES3_EELb1ELb1ELb0ELb1ELb0ELb0ELb0ELb0EEEvNS_16Flash_fwd_paramsE,@function
        .size           _ZN5flash16flash_fwd_kernelI23Flash_fwd_kernel_traitsILi64ELi128ELi64ELi4ELb0ELb0EN7cutlass6half_tE19Flash_kernel_traitsILi64ELi128ELi64ELi4ES3_EELb1ELb1ELb0ELb1ELb0ELb0ELb0ELb0EEEvNS_16Flash_fwd_paramsE,(.L_x_1469 - _ZN5flash16flash_fwd_kernelI23Flash_fwd_kernel_traitsILi64ELi128ELi64ELi4ELb0ELb0EN7cutlass6half_tE19Flash_kernel_traitsILi64ELi128ELi64ELi4ES3_EELb1ELb1ELb0ELb1ELb0ELb0ELb0ELb0EEEvNS_16Flash_fwd_paramsE)
        .other          _ZN5flash16flash_fwd_kernelI23Flash_fwd_kernel_traitsILi64ELi128ELi64ELi4ELb0ELb0EN7cutlass6half_tE19Flash_kernel_traitsILi64ELi128ELi64ELi4ES3_EELb1ELb1ELb0ELb1ELb0ELb0ELb0ELb0EEEvNS_16Flash_fwd_paramsE,@"STO_CUDA_ENTRY STV_DEFAULT"
_ZN5flash16flash_fwd_kernelI23Flash_fwd_kernel_traitsILi64ELi128ELi64ELi4ELb0ELb0EN7cutlass6half_tE19Flash_kernel_traitsILi64ELi128ELi64ELi4ES3_EELb1ELb1ELb0ELb1ELb0ELb0ELb0ELb0EEEvNS_16Flash_fwd_paramsE:
.text._ZN5flash16flash_fwd_kernelI23Flash_fwd_kernel_traitsILi64ELi128ELi64ELi4ELb0ELb0EN7cutlass6half_tE19Flash_kernel_traitsILi64ELi128ELi64ELi4ES3_EELb1ELb1ELb0ELb1ELb0ELb0ELb0ELb0EEEvNS_16Flash_fwd_paramsE:
[----:B------:R-:W-:Y:S01]  /*0000*/  LDC R1, c[0x0][0x37c] ;  /* 0x0000df00ff017b82 */ /* 0x000fe20000000800 */
[----:B------:R-:W1:Y:S07]  /*0010*/  LDCU.U8 UR4, c[0x0][0x524] ;  /* 0x0000a480ff0477ac */ /* 0x000e6e0008000000 */
[----:B------:R-:W2:Y:S01]  /*0020*/  LDC R232, c[0x0][0x518] ;  /* 0x00014600ffe87b82 */ /* 0x000ea20000000800 */
[----:B------:R-:W3:Y:S01]  /*0030*/  LDCU.64 UR16, c[0x0][0x510] ;  /* 0x0000a200ff1077ac */ /* 0x000ee20008000a00 */
[----:B------:R-:W4:Y:S06]  /*0040*/  LDCU.64 UR14, c[0x0][0x358] ;  /* 0x00006b00ff0e77ac */ /* 0x000f2c0008000a00 */
[----:B------:R-:W2:Y:S01]  /*0050*/  LDC R125, c[0x0][0x51c] ;  /* 0x00014700ff7d7b82 */ /* 0x000ea20000000800 */
[----:B------:R-:W2:Y:S01]  /*0060*/  S2R R210, SR_CTAID.Y ;  /* 0x0000000000d27919 */ /* 0x000ea20000002600 */
[----:B------:R-:W2:Y:S01]  /*0070*/  LDCU.64 UR6, c[0x0][0x470] ;  /* 0x00008e00ff0677ac */ /* 0x000ea20008000a00 */
[----:B------:R-:W2:Y:S01]  /*0080*/  S2R R212, SR_CTAID.Z ;  /* 0x0000000000d47919 */ /* 0x000ea20000002700 */
[----:B------:R-:W2:Y:S01]  /*0090*/  S2R R209, SR_TID.X ;  /* 0x0000000000d17919 */ /* 0x000ea20000002100 */
[----:B-1----:R-:W-:-:S03]  /*00a0*/  ISETP.NE.AND P2, PT, RZ, UR4, PT ;  /* 0x00000004ff007c0c */ /* 0x002fc6000bf45270 */
[----:B------:R-:W1:Y:S01]  /*00b0*/  S2UR UR19, SR_CTAID.X ;  /* 0x00000000001379c3 */ /* 0x000e620000002500 */
[----:B------:R-:W1:Y:S01]  /*00c0*/  LDCU.64 UR4, c[0x0][0x478] ;  /* 0x00008f00ff0477ac */ /* 0x000e620008000a00 */
[----:B---3--:R-:W-:Y:S02]  /*00d0*/  IMAD.U32 R10, RZ, RZ, UR16 ;  /* 0x00000010ff0a7e24 */ /* 0x008fe4000f8e00ff */
[----:B------:R-:W-:-:S04]  /*00e0*/  IMAD.U32 R11, RZ, RZ, UR17 ;  /* 0x00000011ff0b7e24 */ /* 0x000fc8000f8e00ff */
[----:B------:R-:W3:Y:S02]  /*00f0*/  LDC.64 R2, c[0x0][0x460] ;  /* 0x00011800ff027b82 */ /* 0x000ee40000000a00 */
[----:B----4-:R-:W4:Y:S01]  /*0100*/  @P2 LDG.E.64 R10, desc[UR14][R10.64] ;  /* 0x0000000e0a0a2981 */ /* 0x010f22000c1e1b00 */
[----:B--2---:R-:W-:-:S05]  /*0110*/  @P2 IMAD.MOV.U32 R124, RZ, RZ, R232 ;  /* 0x000000ffff7c2224 */ /* 0x004fca00078e00e8 */
[----:B------:R-:W2:Y:S01]  /*0120*/  LDC.64 R4, c[0x0][0x460] ;  /* 0x00011800ff047b82 */ /* 0x000ea20000000a00 */
[----:B------:R-:W2:Y:S01]  /*0130*/  @P2 LDG.E.64 R8, desc[UR14][R124.64] ;  /* 0x0000000e7c082981 */ /* 0x000ea2000c1e1b00 */
[----:B------:R-:W-:Y:S01]  /*0140*/  IMAD.MOV.U32 R208, RZ, RZ, -0x1 ;  /* 0xffffffffffd07424 */ /* 0x000fe200078e00ff */
[----:B-1----:R-:W-:-:S04]  /*0150*/  LOP3.LUT R0, R212, UR19, R210, 0xfe, !PT ;  /* 0x00000013d4007c12 */ /* 0x002fc8000f8efed2 */
[----:B------:R-:W-:Y:S02]  /*0160*/  LOP3.LUT P3, RZ, R0, R209, RZ, 0xfc, !PT ;  /* 0x000000d100ff7212 */ /* 0x000fe4000786fcff */
[----:B------:R-:W2:Y:S01]  /*0170*/  @P2 LDC R0, c[0x0][0x520] ;  /* 0x00014800ff002b82 */ /* 0x000ea20000000800 */
[C---:B---3--:R-:W-:Y:S02]  /*0180*/  ISETP.NE.U32.AND P1, PT, R2.reuse, RZ, PT ;  /* 0x000000ff0200720c */ /* 0x048fe40003f25070 */
[----:B------:R-:W-:Y:S02]  /*0190*/  ISETP.NE.U32.AND P4, PT, R2, RZ, PT ;  /* 0x000000ff0200720c */ /* 0x000fe40003f85070 */
[C---:B------:R-:W-:Y:S02]  /*01a0*/  ISETP.NE.AND.EX P1, PT, R3.reuse, RZ, PT, P1 ;  /* 0x000000ff0300720c */ /* 0x040fe40003f25310 */
[----:B------:R-:W-:-:S04]  /*01b0*/  ISETP.NE.AND.EX P4, PT, R3, RZ, PT, P4 ;  /* 0x000000ff0300720c */ /* 0x000fc80003f85340 */
[----:B------:R-:W1:Y:S01]  /*01c0*/  @!P3 LDC.64 R6, c[0x0][0x528] ;  /* 0x00014a00ff06bb82 */ /* 0x000e620000000a00 */
[----:B----4-:R-:W-:Y:S02]  /*01d0*/  @P2 R2UR UR16, R10 ;  /* 0x000000000a1022ca */ /* 0x010fe400000e0000 */
[----:B------:R-:W-:Y:S02]  /*01e0*/  @P2 R2UR UR17, R11 ;  /* 0x000000000b1122ca */ /* 0x000fe400000e0000 */
[----:B--2---:R-:W-:-:S05]  /*01f0*/  @P2 IADD3 R232, P0, PT, R8, R0, RZ ;  /* 0x0000000008e82210 */ /* 0x004fca0007f1e0ff */
[----:B------:R-:W-:-:S04]  /*0200*/  @P2 IMAD.X R125, RZ, RZ, R9, P0 ;  /* 0x000000ffff7d2224 */ /* 0x000fc800000e0609 */
[----:B------:R-:W-:Y:S02]  /*0210*/  IMAD.U32 R12, RZ, RZ, UR16 ;  /* 0x00000010ff0c7e24 */ /* 0x000fe4000f8e00ff */
[----:B------:R-:W-:Y:S02]  /*0220*/  IMAD.U32 R13, RZ, RZ, UR17 ;  /* 0x00000011ff0d7e24 */ /* 0x000fe4000f8e00ff */
[----:B------:R-:W-:Y:S02]  /*0230*/  @!P3 IMAD.MOV.U32 R124, RZ, RZ, R232 ;  /* 0x000000ffff7cb224 */ /* 0x000fe400078e00e8 */
[C---:B------:R-:W-:Y:S01]  /*0240*/  IMAD.WIDE.U32 R8, R210.reuse, 0x4, R4 ;  /* 0x00000004d2087825 */ /* 0x040fe200078e0004 */
[----:B-1----:R1:W-:Y:S04]  /*0250*/  @!P3 STG.E.64 desc[UR14][R6.64], R12 ;  /* 0x0000000c0600b986 */ /* 0x0023e8000c101b0e */
[----:B------:R2:W-:Y:S04]  /*0260*/  @!P3 STG.E.64 desc[UR14][R6.64+0x8], R124 ;  /* 0x0000087c0600b986 */ /* 0x0005e8000c101b0e */
[----:B------:R-:W3:Y:S04]  /*0270*/  @P1 LDG.E R208, desc[UR14][R8.64] ;  /* 0x0000000e08d01981 */ /* 0x000ee8000c1e1900 */
[----:B------:R4:W3:Y:S01]  /*0280*/  @P4 LDG.E R3, desc[UR14][R8.64+0x4] ;  /* 0x0000040e08034981 */ /* 0x0008e2000c1e1900 */
[----:B------:R-:W-:Y:S01]  /*0290*/  ISETP.NE.U32.AND P2, PT, RZ, UR4, PT ;  /* 0x00000004ff007c0c */ /* 0x000fe2000bf45070 */
[----:B------:R-:W-:Y:S01]  /*02a0*/  IMAD.SHL.U32 R11, R210, 0x4, RZ ;  /* 0x00000004d20b7824 */ /* 0x000fe200078e00ff */
[----:B------:R-:W-:Y:S01]  /*02b0*/  SHF.R.U32.HI R0, RZ, 0x1e, R210 ;  /* 0x0000001eff007819 */ /* 0x000fe200000116d2 */
[----:B------:R-:W-:Y:S01]  /*02c0*/  IMAD.MOV.U32 R4, RZ, RZ, RZ ;  /* 0x000000ffff047224 */ /* 0x000fe200078e00ff */
[----:B------:R-:W-:-:S02]  /*02d0*/  ISETP.NE.AND.EX P2, PT, RZ, UR5, PT, P2 ;  /* 0x00000005ff007c0c */ /* 0x000fc4000bf45320 */
[----:B------:R-:W-:-:S04]  /*02e0*/  ISETP.NE.U32.AND P3, PT, RZ, UR6, PT ;  /* 0x00000006ff007c0c */ /* 0x000fc8000bf65070 */
[----:B------:R-:W-:-:S07]  /*02f0*/  ISETP.NE.AND.EX P3, PT, RZ, UR7, PT, P3 ;  /* 0x00000007ff007c0c */ /* 0x000fce000bf65330 */
[C---:B-1----:R-:W-:Y:S01]  /*0300*/  @P2 IADD3 R12, P0, PT, R11.reuse, UR4, RZ ;  /* 0x000000040b0c2c10 */ /* 0x042fe2000ff1e0ff */
[----:B--2---:R-:W1:Y:S03]  /*0310*/  LDC.64 R6, c[0x0][0x468] ;  /* 0x00011a00ff067b82 */ /* 0x004e660000000a00 */
[----:B------:R-:W-:Y:S02]  /*0320*/  @P2 IADD3.X R13, PT, PT, R0, UR5, RZ, P0, !PT ;  /* 0x00000005000d2c10 */ /* 0x000fe400087fe4ff */
[----:B------:R-:W-:-:S03]  /*0330*/  @P3 IADD3 R14, P1, PT, R11, UR6, RZ ;  /* 0x000000060b0e3c10 */ /* 0x000fc6000ff3e0ff */
[----:B------:R2:W5:Y:S01]  /*0340*/  @P2 LDG.E R133, desc[UR14][R12.64] ;  /* 0x0000000e0c852981 */ /* 0x000562000c1e1900 */
[----:B------:R-:W4:Y:S01]  /*0350*/  LDCU.U8 UR4, c[0x0][0x532] ;  /* 0x0000a640ff0477ac */ /* 0x000f220008000000 */
[----:B------:R-:W-:-:S05]  /*0360*/  @P3 IADD3.X R15, PT, PT, R0, UR7, RZ, P1, !PT ;  /* 0x00000007000f3c10 */ /* 0x000fca0008ffe4ff */
[----:B------:R2:W5:Y:S01]  /*0370*/  @P3 LDG.E R4, desc[UR14][R14.64] ;  /* 0x0000000e0e043981 */ /* 0x000562000c1e1900 */
[----:B-1----:R-:W-:Y:S02]  /*0380*/  ISETP.EQ.U32.AND P3, PT, R6, RZ, PT ;  /* 0x000000ff0600720c */ /* 0x002fe40003f62070 */
[----:B----4-:R-:W-:Y:S02]  /*0390*/  ISETP.NE.AND P1, PT, RZ, UR4, PT ;  /* 0x00000004ff007c0c */ /* 0x010fe4000bf25270 */
[----:B------:R-:W-:Y:S02]  /*03a0*/  IADD3 R10, P0, PT, R11, R6, RZ ;  /* 0x000000060b0a7210 */ /* 0x000fe40007f1e0ff */
[----:B------:R-:W-:-:S03]  /*03b0*/  ISETP.EQ.OR.EX P3, PT, R7, RZ, !P1, P3 ;  /* 0x000000ff0700720c */ /* 0x000fc60004f62730 */
[----:B------:R-:W-:Y:S02]  /*03c0*/  IMAD.X R11, R0, 0x1, R7, P0 ;  /* 0x00000001000b7824 */ /* 0x000fe400000e0607 */
[----:B------:R-:W1:Y:S01]  /*03d0*/  @!P4 LDC R0, c[0x0][0x434] ;  /* 0x00010d00ff00cb82 */ /* 0x000e620000000800 */
[----:B------:R-:W-:-:S07]  /*03e0*/  IMAD.MOV.U32 R9, RZ, RZ, -0x1 ;  /* 0xffffffffff097424 */ /* 0x000fce00078e00ff */
[----:B------:R2:W5:Y:S01]  /*03f0*/  @!P3 LDG.E R9, desc[UR14][R10.64] ;  /* 0x0000000e0a09b981 */ /* 0x000562000c1e1900 */
[----:B------:R-:W-:-:S04]  /*0400*/  ISETP.NE.U32.AND P3, PT, R6, RZ, PT ;  /* 0x000000ff0600720c */ /* 0x000fc80003f65070 */
[----:B------:R-:W-:Y:S02]  /*0410*/  ISETP.NE.AND.EX P3, PT, R7, RZ, PT, P3 ;  /* 0x000000ff0700720c */ /* 0x000fe40003f65330 */
[----:B-1----:R-:W-:Y:S02]  /*0420*/  @!P4 R2UR UR7, R0 ;  /* 0x000000000007c2ca */ /* 0x002fe400000e0000 */
[----:B------:R-:W1:Y:S09]  /*0430*/  @!P2 LDC R0, c[0x0][0x43c] ;  /* 0x00010f00ff00ab82 */ /* 0x000e720000000800 */
[----:B------:R-:W4:Y:S01]  /*0440*/  @!P3 LDC R7, c[0x0][0x438] ;  /* 0x00010e00ff07bb82 */ /* 0x000f220000000800 */
[----:B------:R-:W-:-:S06]  /*0450*/  USHF.L.U32 UR18, UR19, 0x7, URZ ;  /* 0x0000000713127899 */ /* 0x000fcc00080006ff */
[----:B------:R-:W-:Y:S02]  /*0460*/  IMAD.U32 R5, RZ, RZ, UR18 ;  /* 0x00000012ff057e24 */ /* 0x000fe4000f8e00ff */
[----:B---3--:R-:W-:-:S05]  /*0470*/  @P4 IMAD.IADD R2, R3, 0x1, -R208 ;  /* 0x0000000103024824 */ /* 0x008fca00078e0ad0 */
[----:B------:R-:W-:Y:S02]  /*0480*/  @P4 R2UR UR7, R2 ;  /* 0x00000000020742ca */ /* 0x000fe400000e0000 */
[----:B------:R-:W3:Y:S11]  /*0490*/  @!P2 LDC.64 R2, c[0x0][0x488] ;  /* 0x00012200ff02ab82 */ /* 0x000ef60000000a00 */
[----:B------:R-:W-:Y:S01]  /*04a0*/  ISETP.LT.AND P0, PT, R5, UR7, PT ;  /* 0x0000000705007c0c */ /* 0x000fe2000bf01270 */
[----:B-12-4-:R-:W-:-:S12]  /*04b0*/  @!P3 BRA `(.L_x_931) ;  /* 0x00000000000cb947 */ /* 0x016fd80003800000 */
[----:B------:R-:W2:Y:S02]  /*04c0*/  @P1 LDG.E R6, desc[UR14][R10.64+0x4] ;  /* 0x0000040e0a061981 */ /* 0x000ea4000c1e1900 */
[----:B--2--5:R-:W-:-:S06]  /*04d0*/  @P1 IADD3 R7, PT, PT, R6, -R9, RZ ;  /* 0x8000000906071210 */ /* 0x024fcc0007ffe0ff */
[----:B------:R1:W5:Y:S02]  /*04e0*/  @!P1 LDG.E R7, desc[UR14][R10.64] ;  /* 0x0000000e0a079981 */ /* 0x000364000c1e1900 */
.L_x_931:
[----:B------:R-:W-:Y:S05]  /*04f0*/  @!P0 EXIT ;  /* 0x000000000000894d */ /* 0x000fea0003800000 */
[----:B------:R-:W2:Y:S01]  /*0500*/  LDC R138, c[0x0][0x508] ;  /* 0x00014200ff8a7b82 */ /* 0x000ea20000000800 */
[----:B---3--:R-:W-:Y:S01]  /*0510*/  @!P2 ISETP.NE.U32.AND P0, PT, R2, RZ, PT ;  /* 0x000000ff0200a20c */ /* 0x008fe20003f05070 */
        /* <DEDUP_REMOVED lines=8> */
[----:B--2---:R-:W-:Y:S02]  /*05a0*/  IADD3 R3, PT, PT, R7, UR4, R138 ;  /* 0x0000000407037c10 */ /* 0x004fe4000fffe08a */
        /* <DEDUP_REMOVED lines=16> */
[----:B------:R-:W5:Y:S08]  /*06b0*/  @P0 LDC.64 R2, c[0x0][0x430] ;  /* 0x00010c00ff020b82 */ /* 0x000f700000000a00 */
[----:B------:R-:W1:Y:S01]  /*06c0*/  @P0 LDC R0, c[0x0][0x430] ;  /* 0x00010c00ff000b82 */ /* 0x000e620000000800 */
[----:B-----5:R-:W-:-:S02]  /*06d0*/  @P0 IMAD R3, R2, R3, RZ ;  /* 0x0000000302030224 */ /* 0x020fc400078e02ff */
[----:B------:R-:W-:Y:S01]  /*06e0*/  @P0 IMAD.MOV.U32 R2, RZ, RZ, 0x1 ;  /* 0x00000001ff020424 */ /* 0x000fe200078e00ff */
[----:B--234-:R-:W-:Y:S06]  /*06f0*/  @P0 BRA `(.L_x_933) ;  /* 0x0000000000280947 */ /* 0x01cfec0003800000 */
[----:B------:R-:W-:Y:S01]  /*0700*/  ISETP.NE.AND P0, PT, R8, RZ, PT ;  /* 0x000000ff0800720c */ /* 0x000fe20003f05270 */
        /* <DEDUP_REMOVED lines=9> */
.L_x_933:
[----:B------:R-:W2:Y:S01]  /*07a0*/  LDCU UR6, c[0x0][0x440] ;  /* 0x00008800ff0677ac */ /* 0x000ea20008000800 */
[----:B------:R-:W-:Y:S01]  /*07b0*/  @!P1 IMAD.WIDE.U32 R12, R210, R6, RZ ;  /* 0x00000006d20c9225 */ /* 0x000fe200078e00ff */
[----:B------:R-:W-:Y:S01]  /*07c0*/  ISETP.NE.AND P4, PT, R208, -0x1, PT ;  /* 0xffffffffd000780c */ /* 0x000fe20003f85270 */
[----:B------:R-:W-:Y:S01]  /*07d0*/  BSSY.RECONVERGENT B0, `(.L_x_934) ;  /* 0x000002f000007945 */ /* 0x000fe20003800200 */
[----:B------:R-:W3:Y:S01]  /*07e0*/  LDCU.64 UR4, c[0x0][0x410] ;  /* 0x00008200ff0477ac */ /* 0x000ee20008000a00 */
[----:B------:R-:W-:Y:S02]  /*07f0*/  @!P1 IMAD R6, R210, R7, R13 ;  /* 0x00000007d2069224 */ /* 0x000fe400078e020d */
[----:B----4-:R-:W-:Y:S01]  /*0800*/  IMAD R3, R212, R3, RZ ;  /* 0x00000003d4037224 */ /* 0x010fe200078e02ff */
[----:B------:R-:W-:Y:S01]  /*0810*/  UIMAD.WIDE.U32 UR8, UR19, 0x80, URZ ;  /* 0x00000080130878a5 */ /* 0x000fe2000f8e00ff */
[----:B------:R-:W-:Y:S01]  /*0820*/  IMAD.SHL.U32 R7, R209, 0x8, RZ ;  /* 0x00000008d1077824 */ /* 0x000fe200078e00ff */
[----:B------:R-:W-:Y:S01]  /*0830*/  SHF.R.U32.HI R209, RZ, 0x3, R209 ;  /* 0x00000003ffd17819 */ /* 0x000fe200000116d1 */
[----:B-1----:R-:W-:-:S03]  /*0840*/  @P1 IMAD.WIDE.U32 R10, R208, R4, RZ ;  /* 0x00000004d00a1225 */ /* 0x002fc600078e00ff */
[----:B------:R-:W-:Y:S01]  /*0850*/  LOP3.LUT R7, R7, 0x38, RZ, 0xc0, !PT ;  /* 0x0000003807077812 */ /* 0x000fe200078ec0ff */
[----:B------:R-:W-:Y:S02]  /*0860*/  @!P3 IMAD R3, R210, R2, R3 ;  /* 0x00000002d203b224 */ /* 0x000fe400078e0203 */
[----:B------:R-:W-:Y:S01]  /*0870*/  IMAD.U32 R2, RZ, RZ, UR7 ;  /* 0x00000007ff027e24 */ /* 0x000fe2000f8e00ff */
[C---:B--2---:R-:W-:Y:S01]  /*0880*/  ISETP.GE.AND P2, PT, R7.reuse, UR6, PT ;  /* 0x0000000607007c0c */ /* 0x044fe2000bf46270 */
[----:B------:R-:W-:Y:S02]  /*0890*/  @!P1 IMAD.MOV.U32 R4, RZ, RZ, R12 ;  /* 0x000000ffff049224 */ /* 0x000fe400078e000c */
[----:B------:R-:W-:Y:S01]  /*08a0*/  @P1 IMAD.MOV.U32 R4, RZ, RZ, R10 ;  /* 0x000000ffff041224 */ /* 0x000fe200078e000a */
[----:B------:R-:W-:Y:S01]  /*08b0*/  IADD3 R2, PT, PT, R2, -UR18, RZ ;  /* 0x8000001202027c10 */ /* 0x000fe2000fffe0ff */
[----:B------:R-:W-:Y:S02]  /*08c0*/  IMAD R9, R210, R9, RZ ;  /* 0x00000009d2097224 */ /* 0x000fe400078e02ff */
[----:B------:R-:W-:Y:S01]  /*08d0*/  @P1 IMAD R6, R208, R5, R11 ;  /* 0x00000005d0061224 */ /* 0x000fe200078e020b */
[----:B------:R-:W-:Y:S01]  /*08e0*/  IADD3 R8, P0, PT, R7, R4, RZ ;  /* 0x0000000407087210 */ /* 0x000fe20007f1e0ff */
[----:B------:R-:W-:Y:S01]  /*08f0*/  VIADD R5, R209, 0x20 ;  /* 0x00000020d1057836 */ /* 0x000fe20000000000 */
[----:B------:R-:W-:Y:S01]  /*0900*/  SEL R208, R9, R208, !P4 ;  /* 0x000000d009d07207 */ /* 0x000fe20006000000 */
[----:B------:R-:W-:Y:S01]  /*0910*/  IMAD R12, R0, UR18, RZ ;  /* 0x00000012000c7c24 */ /* 0x000fe2000f8e02ff */
[----:B------:R-:W-:-:S02]  /*0920*/  ISETP.GE.OR P4, PT, R209, R2, P2 ;  /* 0x00000002d100720c */ /* 0x000fc40001786670 */
[----:B------:R-:W-:Y:S02]  /*0930*/  IADD3.X R9, PT, PT, RZ, R6, RZ, P0, !PT ;  /* 0x00000006ff097210 */ /* 0x000fe400007fe4ff */
[----:B------:R-:W-:Y:S01]  /*0940*/  ISETP.NE.AND P1, PT, R7, RZ, PT ;  /* 0x000000ff0700720c */ /* 0x000fe20003f25270 */
[C---:B------:R-:W-:Y:S01]  /*0950*/  VIADD R7, R209.reuse, 0x10 ;  /* 0x00000010d1077836 */ /* 0x040fe20000000000 */
[----:B------:R-:W-:Y:S01]  /*0960*/  SHF.R.S32.HI R4, RZ, 0x1f, R208 ;  /* 0x0000001fff047819 */ /* 0x000fe200000114d0 */
[----:B---3--:R-:W-:Y:S01]  /*0970*/  IMAD.WIDE.U32 R8, R212, UR4, R8 ;  /* 0x00000004d4087c25 */ /* 0x008fe2000f8e0008 */
[----:B------:R-:W-:Y:S02]  /*0980*/  SEL R6, R208, RZ, P3 ;  /* 0x000000ffd0067207 */ /* 0x000fe40001800000 */
[----:B------:R-:W-:Y:S01]  /*0990*/  SEL R4, R4, RZ, P3 ;  /* 0x000000ff04047207 */ /* 0x000fe20001800000 */
[----:B------:R-:W-:Y:S01]  /*09a0*/  IMAD R213, R212, UR5, R9 ;  /* 0x00000005d4d57c24 */ /* 0x000fe2000f8e0209 */
[----:B------:R-:W-:-:S02]  /*09b0*/  ISETP.GE.OR P5, PT, R209, R2, P1 ;  /* 0x00000002d100720c */ /* 0x000fc40000fa6670 */
[-C--:B------:R-:W-:Y:S02]  /*09c0*/  ISETP.GE.OR P0, PT, R7, R2.reuse, P1 ;  /* 0x000000020700720c */ /* 0x080fe40000f06670 */
[-C--:B------:R-:W-:Y:S02]  /*09d0*/  ISETP.GE.OR P6, PT, R5, R2.reuse, P1 ;  /* 0x000000020500720c */ /* 0x080fe40000fc6670 */
[----:B------:R-:W-:Y:S02]  /*09e0*/  ISETP.GE.OR P3, PT, R7, R2, P2 ;  /* 0x000000020700720c */ /* 0x000fe40001766670 */
[----:B------:R-:W-:Y:S01]  /*09f0*/  LOP3.LUT R11, R209, UR8, RZ, 0xfc, !PT ;  /* 0x00000008d10b7c12 */ /* 0x000fe2000f8efcff */
[----:B------:R-:W-:Y:S10]  /*0a00*/  @P4 BRA `(.L_x_935) ;  /* 0x00000000002c4947 */ /* 0x000ff40003800000 */
        /* <DEDUP_REMOVED lines=11> */
.L_x_935:
[----:B------:R-:W-:Y:S05]  /*0ac0*/  BSYNC.RECONVERGENT B0 ;  /* 0x0000000000007941 */ /* 0x000fea0003800200 */
.L_x_934:
[----:B------:R-:W-:Y:S01]  /*0ad0*/  BSSY.RECONVERGENT B0, `(.L_x_936) ;  /* 0x0000011000007945 */ /* 0x000fe20003800200 */
[----:B------:R-:W-:Y:S02]  /*0ae0*/  ISETP.GE.OR P4, PT, R5, R2, P2 ;  /* 0x000000020500720c */ /* 0x000fe40001786670 */
        /* <DEDUP_REMOVED lines=15> */
.L_x_937:
[----:B------:R-:W-:Y:S05]  /*0be0*/  BSYNC.RECONVERGENT B0 ;  /* 0x0000000000007941 */ /* 0x000fea0003800200 */
.L_x_936:
[----:B------:R-:W-:Y:S01]  /*0bf0*/  BSSY.RECONVERGENT B0, `(.L_x_938) ;  /* 0x0000011000007945 */ /* 0x000fe20003800200 */
[----:B------:R-:W-:Y:S02]  /*0c00*/  ISETP.GE.OR P3, PT, R23, R2, P2 ;  /* 0x000000021700720c */ /* 0x000fe40001766670 */
[----:B------:R-:W-:Y:S01]  /*0c10*/  IADD3 R21, PT, PT, R209, 0x40, RZ ;  /* 0x00000040d1157810 */ /* 0x000fe20007ffe0ff */
        /* <DEDUP_REMOVED lines=14> */
.L_x_939:
[----:B------:R-:W-:Y:S05]  /*0d00*/  BSYNC.RECONVERGENT B0 ;  /* 0x0000000000007941 */ /* 0x000fea0003800200 */
.L_x_938:
[----:B------:R-:W-:Y:S01]  /*0d10*/  BSSY.RECONVERGENT B0, `(.L_x_940) ;  /* 0x0000011000007945 */ /* 0x000fe20003800200 */
[----:B------:R-:W-:Y:S02]  /*0d20*/  ISETP.GE.OR P4, PT, R21, R2, P2 ;  /* 0x000000021500720c */ /* 0x000fe40001786670 */
[----:B------:R-:W-:Y:S01]  /*0d30*/  IADD3 R19, PT, PT, R209, 0x50, RZ ;  /* 0x00000050d1137810 */ /* 0x000fe20007ffe0ff */
        /* <DEDUP_REMOVED lines=14> */
.L_x_941:
[----:B------:R-:W-:Y:S05]  /*0e20*/  BSYNC.RECONVERGENT B0 ;  /* 0x0000000000007941 */ /* 0x000fea0003800200 */
.L_x_940:
[----:B------:R-:W-:Y:S01]  /*0e30*/  BSSY.RECONVERGENT B0, `(.L_x_942) ;  /* 0x0000012000007945 */ /* 0x000fe20003800200 */
[----:B------:R-:W-:Y:S01]  /*0e40*/  ISETP.GE.OR P3, PT, R19, R2, P2 ;  /* 0x000000021300720c */ /* 0x000fe20001766670 */
[C---:B-1234-:R-:W-:Y:S01]  /*0e50*/  VIADD R17, R209.reuse, 0x60 ;  /* 0x00000060d1117836 */ /* 0x05efe20000000000 */
[----:B------:R-:W-:Y:S01]  /*0e60*/  IADD3 R15, PT, PT, R209, 0x70, RZ ;  /* 0x00000070d10f7810 */ /* 0x000fe20007ffe0ff */
        /* <DEDUP_REMOVED lines=14> */
.L_x_943:
[----:B------:R-:W-:Y:S05]  /*0f50*/  BSYNC.RECONVERGENT B0 ;  /* 0x0000000000007941 */ /* 0x000fea0003800200 */
.L_x_942:
[----:B------:R-:W-:Y:S01]  /*0f60*/  BSSY.RECONVERGENT B0, `(.L_x_944) ;  /* 0x0000011000007945 */ /* 0x000fe20003800200 */
[-C--:B------:R-:W-:Y:S02]  /*0f70*/  ISETP.GE.OR P4, PT, R17, R2.reuse, P2 ;  /* 0x000000021100720c */ /* 0x080fe40001786670 */
[----:B------:R-:W-:Y:S01]  /*0f80*/  ISETP.GE.OR P2, PT, R15, R2, P2 ;  /* 0x000000020f00720c */ /* 0x000fe20001746670 */
        /* <DEDUP_REMOVED lines=14> */
.L_x_945:
[----:B------:R-:W-:Y:S05]  /*1070*/  BSYNC.RECONVERGENT B0 ;  /* 0x0000000000007941 */ /* 0x000fea0003800200 */
.L_x_944:
        /* <DEDUP_REMOVED lines=15> */
.L_x_947:
[----:B------:R-:W-:Y:S05]  /*1170*/  BSYNC.RECONVERGENT B0 ;  /* 0x0000000000007941 */ /* 0x000fea0003800200 */
.L_x_946:
[----:B------:R-:W-:Y:S01]  /*1180*/  BSSY.RECONVERGENT B0, `(.L_x_948) ;  /* 0x0000012000007945 */ /* 0x000fe20003800200 */
[--C-:B------:R-:W-:Y:S02]  /*1190*/  IADD3 R6, P4, P3, R12, R6, R3.reuse ;  /* 0x000000060c067210 */ /* 0x100fe40007b9e003 */
[----:B------:R-:W-:Y:S02]  /*11a0*/  SHF.R.S32.HI R13, RZ, 0x1f, R12 ;  /* 0x0000001fff0d7819 */ /* 0x000fe4000001140c */
[----:B------:R-:W-:Y:S01]  /*11b0*/  SHF.R.S32.HI R3, RZ, 0x1f, R3 ;  /* 0x0000001fff037819 */ /* 0x000fe20000011403 */
        /* <DEDUP_REMOVED lines=14> */
.L_x_949:
[----:B------:R-:W-:Y:S05]  /*12a0*/  BSYNC.RECONVERGENT B0 ;  /* 0x0000000000007941 */ /* 0x000fea0003800200 */
.L_x_948:
[----:B------:R-:W-:Y:S01]  /*12b0*/  BSSY.RECONVERGENT B0, `(.L_x_950) ;  /* 0x000000b000007945 */ /* 0x000fe20003800200 */
[----:B------:R-:W-:-:S03]  /*12c0*/  IADD3.X R3, PT, PT, R13, R4, R3, P4, P3 ;  /* 0x000000040d037210 */ /* 0x000fc600027e6403 */
[----:B------:R-:W-:Y:S05]  /*12d0*/  @P5 BRA `(.L_x_951) ;  /* 0x0000000000205947 */ /* 0x000fea0003800000 */
[----:B------:R-:W5:Y:S01]  /*12e0*/  LDCU.64 UR4, c[0x0][0x420] ;  /* 0x00008400ff0477ac */ /* 0x000f620008000a00 */
[----:B------:R-:W-:Y:S02]  /*12f0*/  IMAD R4, R209, R0, RZ ;  /* 0x00000000d1047224 */ /* 0x000fe400078e02ff */
[----:B------:R-:W-:-:S03]  /*1300*/  IMAD.MOV.U32 R11, RZ, RZ, 0x7f800000 ;  /* 0x7f800000ff0b7424 */ /* 0x000fc600078e00ff */
[----:B----4-:R-:W-:-:S04]  /*1310*/  IADD3 R9, P2, PT, R4, R6, RZ ;  /* 0x0000000604097210 */ /* 0x010fc80007f5e0ff */
[----:B------:R-:W-:Y:S02]  /*1320*/  LEA.HI.X.SX32 R4, R4, R3, 0x1, P2 ;  /* 0x0000000304047211 */ /* 0x000fe400010f0eff */
[----:B-----5:R-:W-:-:S04]  /*1330*/  LEA R8, P2, R9, UR4, 0x2 ;  /* 0x0000000409087c11 */ /* 0x020fc8000f8410ff */
[----:B------:R-:W-:-:S05]  /*1340*/  LEA.HI.X R9, R9, UR5, R4, 0x2, P2 ;  /* 0x0000000509097c11 */ /* 0x000fca00090f1404 */
[----:B------:R4:W-:Y:S04]  /*1350*/  STG.E desc[UR14][R8.64], R11 ;  /* 0x0000000b08007986 */ /* 0x0009e8000c10190e */
.L_x_951:
[----:B------:R-:W-:Y:S05]  /*1360*/  BSYNC.RECONVERGENT B0 ;  /* 0x0000000000007941 */ /* 0x000fea0003800200 */
.L_x_950:
[----:B------:R-:W-:Y:S01]  /*1370*/  BSSY.RECONVERGENT B0, `(.L_x_952) ;  /* 0x000000f000007945 */ /* 0x000fe20003800200 */
[-C--:B------:R-:W-:Y:S02]  /*1380*/  ISETP.GE.OR P5, PT, R23, R2.reuse, P1 ;  /* 0x000000021700720c */ /* 0x080fe40000fa6670 */
[-C--:B------:R-:W-:Y:S02]  /*1390*/  ISETP.GE.OR P4, PT, R21, R2.reuse, P1 ;  /* 0x000000021500720c */ /* 0x080fe40000f86670 */
[-C--:B------:R-:W-:Y:S02]  /*13a0*/  ISETP.GE.OR P3, PT, R19, R2.reuse, P1 ;  /* 0x000000021300720c */ /* 0x080fe40000f66670 */
[-C--:B------:R-:W-:Y:S02]  /*13b0*/  ISETP.GE.OR P2, PT, R17, R2.reuse, P1 ;  /* 0x000000021100720c */ /* 0x080fe40000f46670 */
[----:B------:R-:W-:Y:S01]  /*13c0*/  ISETP.GE.OR P1, PT, R15, R2, P1 ;  /* 0x000000020f00720c */ /* 0x000fe20000f26670 */
[----:B------:R-:W-:-:S12]  /*13d0*/  @P0 BRA `(.L_x_953) ;  /* 0x0000000000200947 */ /* 0x000fd80003800000 */
[----:B------:R-:W4:Y:S01]  /*13e0*/  LDCU.64 UR4, c[0x0][0x420] ;  /* 0x00008400ff0477ac */ /* 0x000f220008000a00 */
[----:B------:R-:W-:-:S05]  /*13f0*/  IMAD R2, R7, R0, RZ ;  /* 0x0000000007027224 */ /* 0x000fca00078e02ff */
[----:B------:R-:W-:-:S04]  /*1400*/  IADD3 R7, P0, PT, R2, R6, RZ ;  /* 0x0000000602077210 */ /* 0x000fc80007f1e0ff */
[----:B------:R-:W-:Y:S02]  /*1410*/  LEA.HI.X.SX32 R2, R2, R3, 0x1, P0 ;  /* 0x0000000302027211 */ /* 0x000fe400000f0eff */
[----:B----4-:R-:W-:-:S04]  /*1420*/  LEA R8, P0, R7, UR4, 0x2 ;  /* 0x0000000407087c11 */ /* 0x010fc8000f8010ff */
[----:B------:R-:W-:Y:S01]  /*1430*/  LEA.HI.X R9, R7, UR5, R2, 0x2, P0 ;  /* 0x0000000507097c11 */ /* 0x000fe200080f1402 */
[----:B------:R-:W-:-:S05]  /*1440*/  IMAD.MOV.U32 R7, RZ, RZ, 0x7f800000 ;  /* 0x7f800000ff077424 */ /* 0x000fca00078e00ff */
[----:B------:R4:W-:Y:S03]  /*1450*/  STG.E desc[UR14][R8.64], R7 ;  /* 0x0000000708007986 */ /* 0x0009e6000c10190e */
.L_x_953:
[----:B------:R-:W-:Y:S05]  /*1460*/  BSYNC.RECONVERGENT B0 ;  /* 0x0000000000007941 */ /* 0x000fea0003800200 */
.L_x_952:
[----:B------:R-:W-:Y:S04]  /*1470*/  BSSY.RECONVERGENT B0, `(.L_x_954) ;  /* 0x000000a000007945 */ /* 0x000fe80003800200 */
[----:B------:R-:W-:Y:S05]  /*1480*/  @P6 BRA `(.L_x_955) ;  /* 0x0000000000206947 */ /* 0x000fea0003800000 */
[----:B------:R-:W5:Y:S01]  /*1490*/  LDCU.64 UR4, c[0x0][0x420] ;  /* 0x00008400ff0477ac */ /* 0x000f620008000a00 */
[----:B------:R-:W-:Y:S02]  /*14a0*/  IMAD R2, R5, R0, RZ ;  /* 0x0000000005027224 */ /* 0x000fe400078e02ff */
[----:B----4-:R-:W-:-:S03]  /*14b0*/  IMAD.MOV.U32 R7, RZ, RZ, 0x7f800000 ;  /* 0x7f800000ff077424 */ /* 0x010fc600078e00ff */
[----:B------:R-:W-:-:S04]  /*14c0*/  IADD3 R5, P0, PT, R2, R6, RZ ;  /* 0x0000000602057210 */ /* 0x000fc80007f1e0ff */
[----:B------:R-:W-:Y:S02]  /*14d0*/  LEA.HI.X.SX32 R2, R2, R3, 0x1, P0 ;  /* 0x0000000302027211 */ /* 0x000fe400000f0eff */
[----:B-----5:R-:W-:-:S04]  /*14e0*/  LEA R4, P0, R5, UR4, 0x2 ;  /* 0x0000000405047c11 */ /* 0x020fc8000f8010ff */
[----:B------:R-:W-:-:S05]  /*14f0*/  LEA.HI.X R5, R5, UR5, R2, 0x2, P0 ;  /* 0x0000000505057c11 */ /* 0x000fca00080f1402 */
[----:B------:R4:W-:Y:S04]  /*1500*/  STG.E desc[UR14][R4.64], R7 ;  /* 0x0000000704007986 */ /* 0x0009e8000c10190e */
.L_x_955:
[----:B------:R-:W-:Y:S05]  /*1510*/  BSYNC.RECONVERGENT B0 ;  /* 0x0000000000007941 */ /* 0x000fea0003800200 */
.L_x_954:
        /* <DEDUP_REMOVED lines=10> */
.L_x_957:
[----:B------:R-:W-:Y:S05]  /*15c0*/  BSYNC.RECONVERGENT B0 ;  /* 0x0000000000007941 */ /* 0x000fea0003800200 */
.L_x_956:
        /* <DEDUP_REMOVED lines=10> */
.L_x_959:
[----:B------:R-:W-:Y:S05]  /*1670*/  BSYNC.RECONVERGENT B0 ;  /* 0x0000000000007941 */ /* 0x000fea0003800200 */
.L_x_958:
        /* <DEDUP_REMOVED lines=10> */
.L_x_961:
[----:B------:R-:W-:Y:S05]  /*1720*/  BSYNC.RECONVERGENT B0 ;  /* 0x0000000000007941 */ /* 0x000fea0003800200 */
.L_x_960:
        /* <DEDUP_REMOVED lines=10> */
.L_x_963:
[----:B------:R-:W-:Y:S05]  /*17d0*/  BSYNC.RECONVERGENT B0 ;  /* 0x0000000000007941 */ /* 0x000fea0003800200 */
.L_x_962:
[----:B------:R-:W-:Y:S05]  /*17e0*/  @P1 EXIT ;  /* 0x000000000000194d */ /* 0x000fea0003800000 */
[----:B------:R-:W5:Y:S01]  /*17f0*/  LDCU.64 UR4, c[0x0][0x420] ;  /* 0x00008400ff0477ac */ /* 0x000f620008000a00 */
[----:B------:R-:W-:Y:S02]  /*1800*/  IMAD R0, R15, R0, RZ ;  /* 0x000000000f007224 */ /* 0x000fe400078e02ff */
[----:B----4-:R-:W-:-:S03]  /*1810*/  IMAD.MOV.U32 R5, RZ, RZ, 0x7f800000 ;  /* 0x7f800000ff057424 */ /* 0x010fc600078e00ff */
[----:B------:R-:W-:-:S04]  /*1820*/  IADD3 R6, P0, PT, R0, R6, RZ ;  /* 0x0000000600067210 */ /* 0x000fc80007f1e0ff */
[----:B------:R-:W-:Y:S02]  /*1830*/  LEA.HI.X.SX32 R3, R0, R3, 0x1, P0 ;  /* 0x0000000300037211 */ /* 0x000fe400000f0eff */
[----:B-----5:R-:W-:-:S04]  /*1840*/  LEA R2, P0, R6, UR4, 0x2 ;  /* 0x0000000406027c11 */ /* 0x020fc8000f8010ff */
[----:B------:R-:W-:-:S05]  /*1850*/  LEA.HI.X R3, R6, UR5, R3, 0x2, P0 ;  /* 0x0000000506037c11 */ /* 0x000fca00080f1403 */
[----:B------:R-:W-:Y:S01]  /*1860*/  STG.E desc[UR14][R2.64], R5 ;  /* 0x0000000502007986 */ /* 0x000fe2000c10190e */
[----:B------:R-:W-:Y:S05]  /*1870*/  EXIT ;  /* 0x000000000000794d */ /* 0x000fea0003800000 */
.L_x_932:
[----:B------:R-:W-:Y:S02]  /*1880*/  ISETP.NE.AND P0, PT, R208, -0x1, PT ;  /* 0xffffffffd000780c */ /* 0x000fe40003f05270 */
[----:B------:R-:W-:-:S11]  /*1890*/  ISETP.NE.AND P2, PT, R9, -0x1, PT ;  /* 0xffffffff0900780c */ /* 0x000fd60003f45270 */
[----:B------:R-:W2:Y:S08]  /*18a0*/  @!P0 LDC.64 R6, c[0x0][0x398] ;  /* 0x0000e600ff068b82 */ /* 0x000eb00000000a00 */
[----:B------:R-:W1:Y:S01]  /*18b0*/  @P0 LDC.64 R2, c[0x0][0x3b0] ;  /* 0x0000ec00ff020b82 */ /* 0x000e620000000a00 */
[----:B--2---:R-:W-:-:S04]  /*18c0*/  @!P0 IMAD.WIDE.U32 R12, R210, R6, RZ ;  /* 0x00000006d20c8225 */ /* 0x004fc800078e00ff */
[----:B------:R-:W-:Y:S01]  /*18d0*/  @!P0 IMAD R7, R210, R7, R13 ;  /* 0x00000007d2078224 */ /* 0x000fe200078e020d */
[----:B------:R-:W-:Y:S01]  /*18e0*/  @!P0 MOV R0, R12 ;  /* 0x0000000c00008202 */ /* 0x000fe20000000f00 */
        /* <DEDUP_REMOVED lines=15> */
[----:B------:R-:W-:Y:S01]  /*19e0*/  MOV R6, R10 ;  /* 0x0000000a00067202 */ /* 0x000fe20000000f00 */
[----:B------:R-:W-:Y:S06]  /*19f0*/  BRA `(.L_x_965) ;  /* 0x0000000000187947 */ /* 0x000fec0003800000 */
.L_x_964:
[----:B------:R-:W1:Y:S01]  /*1a00*/  LDC.64 R196, c[0x0][0x3b8] ;  /* 0x0000ee00ffc47b82 */ /* 0x000e620000000a00 */
[----:B------:R-:W-:-:S05]  /*1a10*/  IADD3 R10, PT, PT, R4, R9, RZ ;  /* 0x00000009040a7210 */ /* 0x000fca0007ffe0ff */
[C---:B-1----:R-:W-:Y:S02]  /*1a20*/  IMAD R2, R10.reuse, R197, RZ ;  /* 0x000000c50a027224 */ /* 0x042fe400078e02ff */
[----:B------:R-:W-:-:S05]  /*1a30*/  IMAD.WIDE.U32 R10, R10, R196, RZ ;  /* 0x000000c40a0a7225 */ /* 0x000fca00078e00ff */
[----:B------:R-:W-:Y:S02]  /*1a40*/  IADD3 R2, PT, PT, R11, R2, RZ ;  /* 0x000000020b027210 */ /* 0x000fe40007ffe0ff */
[----:B------:R-:W-:-:S07]  /*1a50*/  MOV R6, R10 ;  /* 0x0000000a00067202 */ /* 0x000fce0000000f00 */
.L_x_965:
        /* <DEDUP_REMOVED lines=18> */
[----:B------:R-:W-:Y:S02]  /*1b80*/  ISETP.NE.AND P1, PT, R3, RZ, PT ;  /* 0x000000ff0300720c */ /* 0x000fe40003f25270 */
[----:B------:R-:W-:Y:S02]  /*1b90*/  ISETP.GE.U32.AND P3, PT, R8, R11, PT ;  /* 0x0000000b0800720c */ /* 0x000fe40003f66070 */
[----:B------:R-:W-:-:S04]  /*1ba0*/  LOP3.LUT R8, R212, R3, RZ, 0x3c, !PT ;  /* 0x00000003d4087212 */ /* 0x000fc800078e3cff */
[----:B------:R-:W-:-:S07]  /*1bb0*/  ISETP.GE.AND P0, PT, R8, RZ, PT ;  /* 0x000000ff0800720c */ /* 0x000fce0003f06270 */
[----:B------:R-:W-:-:S06]  /*1bc0*/  @P3 VIADD R204, R204, 0x1 ;  /* 0x00000001cccc3836 */ /* 0x000fcc0000000000 */
        /* <DEDUP_REMOVED lines=16> */
.L_x_966:
[----:B------:R-:W1:Y:S01]  /*1cd0*/  LDC.64 R218, c[0x0][0x3c0] ;  /* 0x0000f000ffda7b82 */ /* 0x000e620000000a00 */
[----:B------:R-:W-:-:S05]  /*1ce0*/  IADD3 R4, PT, PT, R4, R9, RZ ;  /* 0x0000000904047210 */ /* 0x000fca0007ffe0ff */
[C---:B-1----:R-:W-:Y:S02]  /*1cf0*/  IMAD R3, R4.reuse, R219, RZ ;  /* 0x000000db04037224 */ /* 0x042fe400078e02ff */
[----:B------:R-:W-:-:S05]  /*1d00*/  IMAD.WIDE.U32 R8, R4, R218, RZ ;  /* 0x000000da04087225 */ /* 0x000fca00078e00ff */
[----:B------:R-:W-:Y:S02]  /*1d10*/  IADD3 R3, PT, PT, R9, R3, RZ ;  /* 0x0000000309037210 */ /* 0x000fe40007ffe0ff */
[----:B------:R-:W-:-:S07]  /*1d20*/  MOV R4, R8 ;  /* 0x0000000800047202 */ /* 0x000fce0000000f00 */
.L_x_967:
[----:B------:R-:W-:Y:S01]  /*1d30*/  IMAD.SHL.U32 R211, R209, 0x8, RZ ;  /* 0x00000008d1d37824 */ /* 0x000fe200078e00ff */
[----:B------:R-:W1:Y:S01]  /*1d40*/  LDCU.128 UR8, c[0x0][0x3d0] ;  /* 0x00007a00ff0877ac */ /* 0x000e620008000c00 */
[----:B------:R-:W-:Y:S01]  /*1d50*/  SHF.R.U32.HI R203, RZ, 0x3, R209 ;  /* 0x00000003ffcb7819 */ /* 0x000fe200000116d1 */
[----:B------:R-:W2:Y:S01]  /*1d60*/  S2UR UR6, SR_CgaCtaId ;  /* 0x00000000000679c3 */ /* 0x000ea20000008800 */
[----:B------:R-:W-:Y:S01]  /*1d70*/  SHF.R.S32.HI R13, RZ, 0x1f, R204 ;  /* 0x0000001fff0d7819 */ /* 0x000fe200000114cc */
[----:B------:R-:W3:Y:S01]  /*1d80*/  LDCU.64 UR12, c[0x0][0x388] ;  /* 0x00007100ff0c77ac */ /* 0x000ee20008000a00 */
[----:B------:R-:W-:Y:S01]  /*1d90*/  LOP3.LUT R201, R211, 0x38, RZ, 0xc0, !PT ;  /* 0x00000038d3c97812 */ /* 0x000fe200078ec0ff */
[----:B------:R-:W-:Y:S01]  /*1da0*/  IMAD.U32 R202, RZ, RZ, UR7 ;  /* 0x00000007ffca7e24 */ /* 0x000fe2000f8e00ff */
[----:B------:R-:W-:Y:S01]  /*1db0*/  BSSY.RECONVERGENT B0, `(.L_x_968) ;  /* 0x000003f000007945 */ /* 0x000fe20003800200 */
[----:B------:R-:W4:Y:S01]  /*1dc0*/  LDCU.64 UR4, c[0x0][0x390] ;  /* 0x00007200ff0477ac */ /* 0x000f220008000a00 */
[C---:B------:R-:W-:Y:S01]  /*1dd0*/  IADD3 R8, P1, PT, R201.reuse, R6, RZ ;  /* 0x00000006c9087210 */ /* 0x040fe20007f3e0ff */
[----:B------:R-:W-:Y:S01]  /*1de0*/  VIADD R202, R202, -UR18 ;  /* 0x80000012caca7c36 */ /* 0x000fe20008000000 */
[----:B------:R-:W-:Y:S01]  /*1df0*/  IADD3 R10, P0, PT, R201, R4, RZ ;  /* 0x00000004c90a7210 */ /* 0x000fe20007f1e0ff */
[----:B------:R-:W-:Y:S01]  /*1e00*/  IMAD.SHL.U32 R193, R209, 0x40, RZ ;  /* 0x00000040d1c17824 */ /* 0x000fe200078e00ff */
[----:B------:R-:W-:Y:S01]  /*1e10*/  LOP3.LUT R6, R211, 0x1f8, RZ, 0xc0, !PT ;  /* 0x000001f8d3067812 */ /* 0x000fe200078ec0ff */
[----:B------:R-:W-:-:S02]  /*1e20*/  IMAD.X R9, RZ, RZ, R2, P1 ;  /* 0x000000ffff097224 */ /* 0x000fc400008e0602 */
[----:B------:R-:W-:Y:S01]  /*1e30*/  IMAD.X R11, RZ, RZ, R3, P0 ;  /* 0x000000ffff0b7224 */ /* 0x000fe200000e0603 */
[----:B------:R-:W-:Y:S01]  /*1e40*/  LOP3.LUT R4, R193, 0x1c0, RZ, 0xc0, !PT ;  /* 0x000001c0c1047812 */ /* 0x000fe200078ec0ff */
[C---:B------:R-:W-:Y:S01]  /*1e50*/  IMAD.WIDE.U32 R8, R203.reuse, R196, R8 ;  /* 0x000000c4cb087225 */ /* 0x040fe200078e0008 */
[----:B------:R-:W-:Y:S02]  /*1e60*/  LOP3.LUT R6, R6, 0x38, R209, 0x78, !PT ;  /* 0x0000003806067812 */ /* 0x000fe400078e78d1 */
[----:B------:R-:W-:Y:S01]  /*1e70*/  LOP3.LUT R4, R4, 0x38, R211, 0xf8, !PT ;  /* 0x0000003804047812 */ /* 0x000fe200078ef8d3 */
[----:B------:R-:W-:Y:S01]  /*1e80*/  IMAD R9, R203, R197, R9 ;  /* 0x000000c5cb097224 */ /* 0x000fe200078e0209 */
[----:B------:R-:W-:Y:S01]  /*1e90*/  LOP3.LUT R211, R6, 0x1e00, R211, 0xf8, !PT ;  /* 0x00001e0006d37812 */ /* 0x000fe200078ef8d3 */
[----:B-1----:R-:W-:Y:S01]  /*1ea0*/  IMAD R3, R13, UR8, RZ ;  /* 0x000000080d037c24 */ /* 0x002fe2000f8e02ff */
[----:B------:R-:W-:Y:S01]  /*1eb0*/  LOP3.LUT R124, R193, 0x200, RZ, 0xc0, !PT ;  /* 0x00000200c17c7812 */ /* 0x000fe200078ec0ff */
[----:B------:R-:W-:-:S04]  /*1ec0*/  IMAD.WIDE.U32 R8, R204, UR8, R8 ;  /* 0x00000008cc087c25 */ /* 0x000fc8000f8e0008 */
[----:B------:R-:W-:Y:S01]  /*1ed0*/  IMAD R3, R204, UR9, R3 ;  /* 0x00000009cc037c24 */ /* 0x000fe2000f8e0203 */
[----:B---3--:R-:W-:Y:S01]  /*1ee0*/  LEA R207, P0, R8, UR12, 0x1 ;  /* 0x0000000c08cf7c11 */ /* 0x008fe2000f8008ff */
[----:B------:R-:W1:Y:S01]  /*1ef0*/  LDCU.64 UR8, c[0x0][0x3c8] ;  /* 0x00007900ff0877ac */ /* 0x000e620008000a00 */
[----:B------:R-:W-:-:S04]  /*1f00*/  IMAD.WIDE.U32 R10, R203, R218, R10 ;  /* 0x000000dacb0a7225 */ /* 0x000fc800078e000a */
[----:B------:R-:W-:Y:S02]  /*1f10*/  IMAD.IADD R206, R9, 0x1, R3 ;  /* 0x0000000109ce7824 */ /* 0x000fe400078e0203 */
[----:B------:R-:W-:Y:S02]  /*1f20*/  IMAD R13, R13, UR10, RZ ;  /* 0x0000000a0d0d7c24 */ /* 0x000fe4000f8e02ff */
[----:B------:R-:W-:Y:S01]  /*1f30*/  IMAD R11, R203, R219, R11 ;  /* 0x000000dbcb0b7224 */ /* 0x000fe200078e020b */
[----:B------:R-:W-:Y:S01]  /*1f40*/  LEA.HI.X R206, R8, UR13, R206, 0x1, P0 ;  /* 0x0000000d08ce7c11 */ /* 0x000fe200080f0cce */
[C---:B------:R-:W-:Y:S01]  /*1f50*/  IMAD R2, R204.reuse, UR11, R13 ;  /* 0x0000000bcc027c24 */ /* 0x040fe2000f8e020d */
[----:B------:R-:W-:Y:S01]  /*1f60*/  IADD3 R12, P0, PT, R201, R0, RZ ;  /* 0x00000000c90c7210 */ /* 0x000fe20007f1e0ff */
[----:B------:R-:W-:Y:S01]  /*1f70*/  IMAD.WIDE.U32 R204, R204, UR10, R10 ;  /* 0x0000000acccc7c25 */ /* 0x000fe2000f8e000a */
[----:B------:R-:W-:-:S03]  /*1f80*/  UIMAD.WIDE.U32 UR10, UR19, 0x80, URZ ;  /* 0x00000080130a78a5 */ /* 0x000fc6000f8e00ff */
[----:B------:R-:W-:Y:S01]  /*1f90*/  IMAD.X R13, RZ, RZ, R7, P0 ;  /* 0x000000ffff0d7224 */ /* 0x000fe200000e0607 */
[----:B------:R-:W-:Y:S01]  /*1fa0*/  ISETP.GE.AND P0, PT, R203, R202, PT ;  /* 0x000000cacb00720c */ /* 0x000fe20003f06270 */
[----:B------:R-:W-:Y:S01]  /*1fb0*/  IMAD.IADD R3, R205, 0x1, R2 ;  /* 0x00000001cd037824 */ /* 0x000fe200078e0202 */
[----:B----4-:R-:W-:Y:S01]  /*1fc0*/  LEA R205, P1, R204, UR4, 0x1 ;  /* 0x00000004cccd7c11 */ /* 0x010fe2000f8208ff */
[----:B------:R-:W-:Y:S01]  /*1fd0*/  UMOV UR4, 0x400 ;  /* 0x0000040000047882 */ /* 0x000fe20000000000 */
[----:B-1----:R-:W-:Y:S01]  /*1fe0*/  IMAD.WIDE.U32 R12, R212, UR8, R12 ;  /* 0x00000008d40c7c25 */ /* 0x002fe2000f8e000c */
[----:B--2---:R-:W-:Y:S01]  /*1ff0*/  ULEA UR6, UR6, UR4, 0x18 ;  /* 0x0000000406067291 */ /* 0x004fe2000f8ec0ff */
[----:B------:R-:W-:Y:S02]  /*2000*/  SHF.R.U32.HI R7, RZ, 0x1, R209 ;  /* 0x00000001ff077819 */ /* 0x000fe400000116d1 */
[----:B------:R-:W-:Y:S01]  /*2010*/  LEA.HI.X R204, R204, UR5, R3, 0x1, P1 ;  /* 0x00000005cccc7c11 */ /* 0x000fe200088f0c03 */
[----:B------:R-:W-:Y:S01]  /*2020*/  IMAD R15, R212, UR9, R13 ;  /* 0x00000009d40f7c24 */ /* 0x000fe2000f8e020d */
[----:B------:R-:W-:-:S02]  /*2030*/  LOP3.LUT R200, R203, UR10, RZ, 0xfc, !PT ;  /* 0x0000000acbc87c12 */ /* 0x000fc4000f8efcff */
[----:B------:R-:W-:Y:S02]  /*2040*/  LOP3.LUT R189, R4, 0x8, R7, 0x78, !PT ;  /* 0x0000000804bd7812 */ /* 0x000fe400078e7807 */
        /* <DEDUP_REMOVED lines=20> */
.L_x_970:
[----:B------:R1:W-:Y:S02]  /*2190*/  STS.128 [R211], RZ ;  /* 0x000000ffd3007388 */ /* 0x0003e40000000c00 */
.L_x_969:
[----:B------:R-:W-:Y:S05]  /*21a0*/  BSYNC.RECONVERGENT B0 ;  /* 0x0000000000007941 */ /* 0x000fea0003800200 */
.L_x_968:
[C---:B------:R-:W-:Y:S01]  /*21b0*/  IADD3 R199, PT, PT, R203.reuse, 0x10, RZ ;  /* 0x00000010cbc77810 */ /* 0x040fe20007ffe0ff */
[----:B--2---:R-:W-:Y:S01]  /*21c0*/  VIADD R3, R203, 0x60 ;  /* 0x00000060cb037836 */ /* 0x004fe20000000000 */
[----:B------:R-:W-:Y:S01]  /*21d0*/  IADD3 R128, PT, PT, R137, -0x1, RZ ;  /* 0xffffffff89807810 */ /* 0x000fe20007ffe0ff */
[----:B------:R-:W-:Y:S01]  /*21e0*/  VIADD R11, R203, 0x40 ;  /* 0x00000040cb0b7836 */ /* 0x000fe20000000000 */
[-C--:B------:R-:W-:Y:S01]  /*21f0*/  ISETP.GE.AND P1, PT, R199, R202.reuse, PT ;  /* 0x000000cac700720c */ /* 0x080fe20003f26270 */
[----:B------:R-:W-:Y:S01]  /*2200*/  VIADD R9, R203, 0x50 ;  /* 0x00000050cb097836 */ /* 0x000fe20000000000 */
[-C--:B------:R-:W-:Y:S01]  /*2210*/  ISETP.GE.AND P3, PT, R3, R202.reuse, PT ;  /* 0x000000ca0300720c */ /* 0x080fe20003f66270 */
[C---:B------:R-:W-:Y:S01]  /*2220*/  VIADD R3, R203.reuse, 0x70 ;  /* 0x00000070cb037836 */ /* 0x040fe20000000000 */
[----:B------:R-:W-:Y:S01]  /*2230*/  BSSY.RECONVERGENT B0, `(.L_x_971) ;  /* 0x000001f000007945 */ /* 0x000fe20003800200 */
[----:B------:R-:W-:Y:S01]  /*2240*/  VIADD R198, R203, 0x20 ;  /* 0x00000020cbc67836 */ /* 0x000fe20000000000 */
[-C--:B------:R-:W-:Y:S01]  /*2250*/  ISETP.GE.AND P5, PT, R11, R202.reuse, PT ;  /* 0x000000ca0b00720c */ /* 0x080fe20003fa6270 */
[----:B------:R-:W-:Y:S01]  /*2260*/  VIADD R195, R203, 0x30 ;  /* 0x00000030cbc37836 */ /* 0x000fe20000000000 */
[-C--:B------:R-:W-:Y:S01]  /*2270*/  ISETP.GE.AND P4, PT, R9, R202.reuse, PT ;  /* 0x000000ca0900720c */ /* 0x080fe20003f86270 */
[----:B------:R-:W-:Y:S01]  /*2280*/  IMAD R0, R128, -0x40, R133 ;  /* 0xffffffc080007824 */ /* 0x000fe200078e0285 */
[----:B------:R-:W-:-:S02]  /*2290*/  ISETP.GE.AND P2, PT, R3, R202, PT ;  /* 0x000000ca0300720c */ /* 0x000fc40003f46270 */
[-C--:B------:R-:W-:Y:S02]  /*22a0*/  ISETP.GE.AND P0, PT, R198, R202.reuse, PT ;  /* 0x000000cac600720c */ /* 0x080fe40003f06270 */
[----:B------:R-:W-:Y:S02]  /*22b0*/  ISETP.GE.AND P6, PT, R195, R202, PT ;  /* 0x000000cac300720c */ /* 0x000fe40003fc6270 */
[----:B------:R-:W-:Y:S01]  /*22c0*/  SHF.L.U64.HI R127, R196, 0x6, R197 ;  /* 0x00000006c47f7819 */ /* 0x000fe200000102c5 */
[----:B------:R-:W-:Y:S10]  /*22d0*/  @P1 BRA `(.L_x_972) ;  /* 0x0000000000501947 */ /* 0x000ff40003800000 */
        /* <DEDUP_REMOVED lines=20> */
.L_x_972:
[----:B------:R-:W-:Y:S05]  /*2420*/  BSYNC.RECONVERGENT B0 ;  /* 0x0000000000007941 */ /* 0x000fea0003800200 */
.L_x_971:
[----:B------:R-:W-:Y:S01]  /*2430*/  SHF.L.U32 R129, R196, 0x6, RZ ;  /* 0x00000006c4817819 */ /* 0x000fe200000006ff */
[----:B------:R-:W-:Y:S01]  /*2440*/  BSSY.RECONVERGENT B0, `(.L_x_973) ;  /* 0x0000019000007945 */ /* 0x000fe20003800200 */
[----:B------:R-:W-:Y:S01]  /*2450*/  ISETP.GE.AND P1, PT, R203, R0, PT ;  /* 0x00000000cb00720c */ /* 0x000fe20003f26270 */
[-C--:B---3--:R-:W-:Y:S02]  /*2460*/  IMAD R11, R127, R128.reuse, RZ ;  /* 0x000000807f0b7224 */ /* 0x088fe400078e02ff */
[----:B------:R-:W-:Y:S01]  /*2470*/  IMAD.WIDE.U32 R8, R129, R128, RZ ;  /* 0x0000008081087225 */ /* 0x000fe200078e00ff */
[----:B------:R-:W-:Y:S05]  /*2480*/  @P0 BRA `(.L_x_974) ;  /* 0x0000000000500947 */ /* 0x000fea0003800000 */
        /* <DEDUP_REMOVED lines=20> */
.L_x_974:
[----:B------:R-:W-:Y:S05]  /*25d0*/  BSYNC.RECONVERGENT B0 ;  /* 0x0000000000007941 */ /* 0x000fea0003800200 */
.L_x_973:
        /* <DEDUP_REMOVED lines=22> */
.L_x_976:
[----:B------:R-:W-:Y:S05]  /*2740*/  BSYNC.RECONVERGENT B0 ;  /* 0x0000000000007941 */ /* 0x000fea0003800200 */
.L_x_975:
        /* <DEDUP_REMOVED lines=22> */
.L_x_978:
[----:B------:R-:W-:Y:S05]  /*28b0*/  BSYNC.RECONVERGENT B0 ;  /* 0x0000000000007941 */ /* 0x000fea0003800200 */
.L_x_977:
        /* <DEDUP_REMOVED lines=22> */
.L_x_980:
[----:B------:R-:W-:Y:S05]  /*2a20*/  BSYNC.RECONVERGENT B0 ;  /* 0x0000000000007941 */ /* 0x000fea0003800200 */
.L_x_979:
        /* <DEDUP_REMOVED lines=22> */
.L_x_982:
[----:B------:R-:W-:Y:S05]  /*2b90*/  BSYNC.RECONVERGENT B0 ;  /* 0x0000000000007941 */ /* 0x000fea0003800200 */
.L_x_981:
        /* <DEDUP_REMOVED lines=21> */
.L_x_984:
[----:B------:R-:W-:Y:S05]  /*2cf0*/  BSYNC.RECONVERGENT B0 ;  /* 0x0000000000007941 */ /* 0x000fea0003800200 */
.L_x_983:
        /* <DEDUP_REMOVED lines=13> */
.L_x_987:
[----:B------:R1:W-:Y:S02]  /*2dd0*/  STS.128 [R211+0x4000], RZ ;  /* 0x004000ffd3007388 */ /* 0x0003e40000000c00 */
.L_x_986:
[----:B------:R-:W-:Y:S05]  /*2de0*/  BSYNC.RECONVERGENT B0 ;  /* 0x0000000000007941 */ /* 0x000fea0003800200 */
.L_x_985:
        /* <DEDUP_REMOVED lines=13> */
[----:B------:R-:W-:-:S04]  /*2ec0*/  LEA R12, P0, R2, R207, 0x1 ;  /* 0x000000cf020c7211 */ /* 0x000fc800078008ff */
[----:B------:R-:W-:-:S05]  /*2ed0*/  LEA.HI.X R13, R2, R206, R3, 0x1, P0 ;  /* 0x000000ce020d7211 */ /* 0x000fca00000f0c03 */
[----:B------:R-:W-:Y:S01]  /*2ee0*/  @!PT LDS RZ, [RZ] ;  /* 0x00000000fffff984 */ /* 0x000fe20000000800 */
[----:B------:R-:W-:Y:S01]  /*2ef0*/  @!PT LDS RZ, [RZ] ;  /* 0x00000000fffff984 */ /* 0x000fe20000000800 */
[----:B------:R-:W-:Y:S01]  /*2f00*/  @!PT LDS RZ, [RZ] ;  /* 0x00000000fffff984 */ /* 0x000fe20000000800 */
[----:B------:R1:W-:Y:S04]  /*2f10*/  LDGSTS.E.BYPASS.LTC128B.128 [R211+0x4800], desc[UR14][R12.64] ;  /* 0x048000000cd37fae */ /* 0x0003e8000b981a0e */
.L_x_989:
[----:B------:R-:W-:Y:S05]  /*2f20*/  BSYNC.RECONVERGENT B0 ;  /* 0x0000000000007941 */ /* 0x000fea0003800200 */
.L_x_988:
        /* <DEDUP_REMOVED lines=8> */
[----:B------:R-:W-:-:S04]  /*2fb0*/  LEA R12, P0, R2, R207, 0x1 ;  /* 0x000000cf020c7211 */ /* 0x000fc800078008ff */
[----:B------:R-:W-:-:S05]  /*2fc0*/  LEA.HI.X R13, R2, R206, R3, 0x1, P0 ;  /* 0x000000ce020d7211 */ /* 0x000fca00000f0c03 */
[----:B------:R-:W-:Y:S01]  /*2fd0*/  @!PT LDS RZ, [RZ] ;  /* 0x00000000fffff984 */ /* 0x000fe20000000800 */
[----:B------:R-:W-:Y:S01]  /*2fe0*/  @!PT LDS RZ, [RZ] ;  /* 0x00000000fffff984 */ /* 0x000fe20000000800 */
[----:B------:R-:W-:Y:S01]  /*2ff0*/  @!PT LDS RZ, [RZ] ;  /* 0x00000000fffff984 */ /* 0x000fe20000000800 */
[----:B------:R1:W-:Y:S04]  /*3000*/  LDGSTS.E.BYPASS.LTC128B.128 [R211+0x5000], desc[UR14][R12.64] ;  /* 0x050000000cd37fae */ /* 0x0003e8000b981a0e */
.L_x_991:
[----:B------:R-:W-:Y:S05]  /*3010*/  BSYNC.RECONVERGENT B0 ;  /* 0x0000000000007941 */ /* 0x000fea0003800200 */
.L_x_990:
[----:B------:R-:W-:Y:S04]  /*3020*/  BSSY.RECONVERGENT B0, `(.L_x_992) ;  /* 0x0000010000007945 */ /* 0x000fe80003800200 */
[----:B------:R-:W-:Y:S05]  /*3030*/  @P2 BRA `(.L_x_993) ;  /* 0x0000000000382947 */ /* 0x000fea0003800000 */
[----:B------:R-:W5:Y:S02]  /*3040*/  LDCU UR4, c[0x0][0x440] ;  /* 0x00008800ff0477ac */ /* 0x000f640008000800 */
[----:B-----5:R-:W-:-:S13]  /*3050*/  ISETP.GE.AND P0, PT, R201, UR4, PT ;  /* 0x00000004c9007c0c */ /* 0x020fda000bf06270 */
[----:B------:R1:W-:Y:S01]  /*3060*/  @P0 STS.128 [R211+0x5800], RZ ;  /* 0x005800ffd3000388 */ /* 0x0003e20000000c00 */
[----:B------:R-:W-:Y:S05]  /*3070*/  @P0 BRA `(.L_x_993) ;  /* 0x0000000000280947 */ /* 0x000fea0003800000 */
[----:B------:R-:W-:Y:S01]  /*3080*/  MOV R10, R8 ;  /* 0x00000008000a7202 */ /* 0x000fe20000000f00 */
[----:B-1----:R-:W-:-:S04]  /*3090*/  IMAD R2, R197, 0x30, RZ ;  /* 0x00000030c5027824 */ /* 0x002fc800078e02ff */
        /* <DEDUP_REMOVED lines=8> */
.L_x_993:
[----:B------:R-:W-:Y:S05]  /*3120*/  BSYNC.RECONVERGENT B0 ;  /* 0x0000000000007941 */ /* 0x000fea0003800200 */
.L_x_992:
[----:B------:R-:W5:Y:S01]  /*3130*/  LDCU.64 UR4, c[0x0][0x538] ;  /* 0x0000a700ff0477ac */ /* 0x000f620008000a00 */
[----:B------:R-:W2:Y:S01]  /*3140*/  S2R R126, SR_CTAID.X ;  /* 0x00000000007e7919 */ /* 0x000ea20000002500 */
[----:B------:R-:W2:Y:S01]  /*3150*/  LDC.U8 R214, c[0x0][0x4f8] ;  /* 0x00013e00ffd67b82 */ /* 0x000ea20000000000 */
[----:B------:R-:W0:Y:S01]  /*3160*/  LDGDEPBAR ;  /* 0x00000000000079af */ /* 0x000e220000000000 */
[----:B-----5:R-:W-:-:S04]  /*3170*/  ISETP.NE.U32.AND P0, PT, RZ, UR4, PT ;  /* 0x00000004ff007c0c */ /* 0x020fc8000bf05070 */
[----:B------:R-:W-:Y:S02]  /*3180*/  ISETP.NE.AND.EX P0, PT, RZ, UR5, PT, P0 ;  /* 0x00000005ff007c0c */ /* 0x000fe4000bf05300 */
[----:B------:R-:W-:Y:S01]  /*3190*/  SHF.R.U32.HI R6, RZ, 0x2, R209 ;  /* 0x00000002ff067819 */ /* 0x000fe200000116d1 */
[----:B------:R-:W-:Y:S01]  /*31a0*/  BSSY.RECONVERGENT B0, `(.L_x_994) ;  /* 0x0000033000007945 */ /* 0x000fe20003800200 */
[----:B------:R-:W-:-:S09]  /*31b0*/  DEPBAR.LE SB0, 0x0 ;  /* 0x000080000000791a */ /* 0x000fd20000000000 */
[----:B------:R-:W-:Y:S01]  /*31c0*/  VOTEU.ANY UP0, P0 ;  /* 0x0000000000ff7886 */ /* 0x000fe20000000100 */
[----:B------:R-:W-:-:S13]  /*31d0*/  PLOP3.LUT P0, PT, PT, PT, UP0, 0x80, 0x8 ;  /* 0x000000000008781c */ /* 0x000fda0003f0f008 */
[----:B-1----:R-:W1:Y:S01]  /*31e0*/  @P0 LDC.64 R2, c[0x0][0x540] ;  /* 0x00015000ff020b82 */ /* 0x002e620000000a00 */
[----:B------:R-:W-:-:S07]  /*31f0*/  @P0 IMAD.MOV.U32 R213, RZ, RZ, RZ ;  /* 0x000000ffffd50224 */ /* 0x000fce00078e00ff */
[----:B------:R-:W5:Y:S01]  /*3200*/  @P0 LDC R10, c[0x0][0x458] ;  /* 0x00011600ff0a0b82 */ /* 0x000f620000000800 */
[----:B-1----:R-:W-:-:S04]  /*3210*/  @P0 IMAD.WIDE.U32 R8, R210, R2, R212 ;  /* 0x00000002d2080225 */ /* 0x002fc800078e00d4 */
[----:B------:R-:W-:Y:S01]  /*3220*/  @P0 IMAD R3, R210, R3, R9 ;  /* 0x00000003d2030224 */ /* 0x000fe200078e0209 */
[----:B------:R-:W-:-:S04]  /*3230*/  @P0 LEA R12, P2, R8, UR4, 0x2 ;  /* 0x00000004080c0c11 */ /* 0x000fc8000f8410ff */
[----:B------:R-:W-:Y:S01]  /*3240*/  @P0 LEA.HI.X R13, R8, UR5, R3, 0x2, P2 ;  /* 0x00000005080d0c11 */ /* 0x000fe200090f1403 */
[----:B-----5:R-:W1:Y:S01]  /*3250*/  @P0 MUFU.RCP R2, R10 ;  /* 0x0000000a00020308 */ /* 0x020e620000001000 */
[----:B------:R-:W5:Y:S03]  /*3260*/  LDC R3, c[0x0][0x3e0] ;  /* 0x0000f800ff037b82 */ /* 0x000f660000000800 */
[----:B------:R-:W1:Y:S01]  /*3270*/  @P0 LDG.E R9, desc[UR14][R12.64] ;  /* 0x0000000e0c090981 */ /* 0x000e62000c1e1900 */
[----:B------:R-:W-:Y:S01]  /*3280*/  LOP3.LUT R8, R7, 0x1f0, RZ, 0xc0, !PT ;  /* 0x000001f007087812 */ /* 0x000fe200078ec0ff */
[----:B------:R-:W-:Y:S01]  /*3290*/  UMOV UR5, URZ ;  /* 0x000000ff00057c82 */ /* 0x000fe20008000000 */
[----:B------:R-:W-:Y:S02]  /*32a0*/  LOP3.LUT R6, R6, 0x7, RZ, 0xc0, !PT ;  /* 0x0000000706067812 */ /* 0x000fe400078ec0ff */
[----:B------:R-:W-:-:S02]  /*32b0*/  IADD3 R7, PT, PT, R8, 0x1, R5 ;  /* 0x0000000108077810 */ /* 0x000fc40007ffe005 */
[----:B------:R-:W-:Y:S02]  /*32c0*/  SHF.L.U64.HI R5, R218, 0x6, R219 ;  /* 0x00000006da057819 */ /* 0x000fe400000102db */
[----:B------:R-:W-:Y:S02]  /*32d0*/  IADD3 R7, PT, PT, R7, -UR7, R6 ;  /* 0x8000000707077c10 */ /* 0x000fe4000fffe006 */
[----:B------:R-:W-:Y:S01]  /*32e0*/  LOP3.LUT R6, R209, 0x1f, RZ, 0xc0, !PT ;  /* 0x0000001fd1067812 */ /* 0x000fe200078ec0ff */
[----:B------:R-:W-:Y:S01]  /*32f0*/  IMAD R5, R5, R128, RZ ;  /* 0x0000008005057224 */ /* 0x000fe200078e02ff */
[----:B------:R-:W-:Y:S01]  /*3300*/  IADD3 R138, PT, PT, R7, R138, R133 ;  /* 0x0000008a078a7210 */ /* 0x000fe20007ffe085 */
[----:B-----5:R-:W-:-:S04]  /*3310*/  IMAD R3, R210, R3, R212 ;  /* 0x00000003d2037224 */ /* 0x020fc800078e02d4 */
[----:B------:R-:W-:Y:S02]  /*3320*/  IMAD.SHL.U32 R11, R3, 0x20, RZ ;  /* 0x00000020030b7824 */ /* 0x000fe400078e00ff */
[----:B------:R-:W-:Y:S01]  /*3330*/  IMAD.SHL.U32 R3, R218, 0x40, RZ ;  /* 0x00000040da037824 */ /* 0x000fe200078e00ff */
[----:B------:R-:W-:Y:S01]  /*3340*/  BAR.SYNC.DEFER_BLOCKING 0x0 ;  /* 0x0000000000007b1d */ /* 0x000fe20000010000 */
[----:B-1----:R-:W-:Y:S01]  /*3350*/  @P0 FMUL.FTZ R2, R9, R2 ;  /* 0x0000000209020220 */ /* 0x002fe20000410000 */
[----:B------:R-:W-:-:S04]  /*3360*/  SHF.R.U32.HI R9, RZ, 0x5, R209 ;  /* 0x00000005ff097819 */ /* 0x000fc800000116d1 */
[----:B------:R-:W-:Y:S01]  /*3370*/  @P0 R2UR UR4, R2 ;  /* 0x00000000020402ca */ /* 0x000fe200000e0000 */
[----:B------:R-:W-:Y:S01]  /*3380*/  IMAD.WIDE.U32 R2, R3, R128, RZ ;  /* 0x0000008003027225 */ /* 0x000fe200078e00ff */
[----:B------:R-:W-:Y:S02]  /*3390*/  IADD3 R232, P2, P0, R11, R232, R6 ;  /* 0x000000e80be87210 */ /* 0x000fe4000785e006 */
[----:B------:R-:W-:Y:S01]  /*33a0*/  SHF.R.S32.HI R6, RZ, 0x1f, R11 ;  /* 0x0000001fff067819 */ /* 0x000fe2000001140b */
[----:B--2---:R-:W-:Y:S02]  /*33b0*/  IMAD R126, R126, 0x8, R9 ;  /* 0x000000087e7e7824 */ /* 0x004fe400078e0209 */
[----:B------:R-:W-:Y:S01]  /*33c0*/  IMAD.IADD R5, R3, 0x1, R5 ;  /* 0x0000000103057824 */ /* 0x000fe200078e0205 */
[----:B------:R-:W-:-:S05]  /*33d0*/  IADD3.X R125, PT, PT, R6, R125, RZ, P2, P0 ;  /* 0x0000007d067d7210 */ /* 0x000fca00017e04ff */
[----:B------:R-:W-:Y:S01]  /*33e0*/  @UP0 UMOV UR5, UR4 ;  /* 0x0000000400050c82 */ /* 0x000fe20008000000 */
        /* <DEDUP_REMOVED lines=11> */
.L_x_996:
[----:B------:R2:W-:Y:S01]  /*34a0*/  STS.128 [R211+0x6000], RZ ;  /* 0x006000ffd3007388 */ /* 0x0005e20000000c00 */
[----:B------:R-:W-:Y:S05]  /*34b0*/  BRA `(.L_x_997) ;  /* 0x0000000000047947 */ /* 0x000fea0003800000 */
.L_x_995:
[----:B------:R1:W-:Y:S02]  /*34c0*/  STS.128 [R211+0x6000], RZ ;  /* 0x006000ffd3007388 */ /* 0x0003e40000000c00 */
.L_x_997:
[----:B------:R-:W-:Y:S05]  /*34d0*/  BSYNC.RECONVERGENT B0 ;  /* 0x0000000000007941 */ /* 0x000fea0003800200 */
.L_x_994:
        /* <DEDUP_REMOVED lines=26> */
.L_x_999:
[----:B------:R-:W-:Y:S05]  /*3680*/  BSYNC.RECONVERGENT B0 ;  /* 0x0000000000007941 */ /* 0x000fea0003800200 */
.L_x_998:
        /* <DEDUP_REMOVED lines=9> */
[----:B-1----:R-:W-:Y:S02]  /*3720*/  LEA.HI.X R7, R218, R5, R219, 0x5, P0 ;  /* 0x00000005da077211 */ /* 0x002fe400000f2cdb */
[----:B------:R-:W-:-:S04]  /*3730*/  LEA R6, P0, R0, R205, 0x1 ;  /* 0x000000cd00067211 */ /* 0x000fc800078008ff */
[----:B------:R-:W-:-:S05]  /*3740*/  LEA.HI.X R7, R0, R204, R7, 0x1, P0 ;  /* 0x000000cc00077211 */ /* 0x000fca00000f0c07 */
[----:B------:R-:W-:Y:S01]  /*3750*/  @!PT LDS RZ, [RZ] ;  /* 0x00000000fffff984 */ /* 0x000fe20000000800 */
[----:B------:R-:W-:Y:S01]  /*3760*/  @!PT LDS RZ, [RZ] ;  /* 0x00000000fffff984 */ /* 0x000fe20000000800 */
[----:B------:R-:W-:Y:S01]  /*3770*/  @!PT LDS RZ, [RZ] ;  /* 0x00000000fffff984 */ /* 0x000fe20000000800 */
[----:B------:R1:W-:Y:S04]  /*3780*/  LDGSTS.E.BYPASS.LTC128B.128 [R211+0x7000], desc[UR14][R6.64] ;  /* 0x0700000006d37fae */ /* 0x0003e8000b981a0e */
.L_x_1001:
[----:B------:R-:W-:Y:S05]  /*3790*/  BSYNC.RECONVERGENT B0 ;  /* 0x0000000000007941 */ /* 0x000fea0003800200 */
.L_x_1000:
        /* <DEDUP_REMOVED lines=17> */
.L_x_1003:
[----:B------:R-:W-:Y:S05]  /*38b0*/  BSYNC.RECONVERGENT B0 ;  /* 0x0000000000007941 */ /* 0x000fea0003800200 */
.L_x_1002:
[----:B----4-:R-:W-:Y:S01]  /*38c0*/  LDSM.16.M88.4 R16, [R194] ;  /* 0x00000000c210783b */ /* 0x010fe20000000200 */
[----:B------:R-:W-:Y:S01]  /*38d0*/  R2P PR, R209, 0x6 ;  /* 0x00000006d1007804 */ /* 0x000fe20000000000 */
[----:B------:R-:W-:Y:S01]  /*38e0*/  IMAD.MOV.U32 R0, RZ, RZ, 0x20 ;  /* 0x00000020ff007424 */ /* 0x000fe200078e00ff */
[C---:B------:R-:W-:Y:S01]  /*38f0*/  VIMNMX R234, PT, PT, R138.reuse, R133, PT ;  /* 0x000000858aea7248 */ /* 0x040fe20003fe0100 */
[----:B------:R-:W4:Y:S01]  /*3900*/  LDSM.16.M88.4 R92, [R193+UR6+0x4000] ;  /* 0x00400006c15c783b */ /* 0x000f220008000200 */
[----:B-1----:R-:W-:Y:S01]  /*3910*/  VIADD R3, R193, UR6 ;  /* 0x00000006c1037c36 */ /* 0x002fe20008000000 */
[--C-:B------:R-:W-:Y:S01]  /*3920*/  VIADDMNMX R221, R138, 0x8, R133.reuse, PT ;  /* 0x000000088add7846 */ /* 0x100fe20003800185 */
[----:B------:R-:W-:Y:S01]  /*3930*/  IMAD.MOV.U32 R2, RZ, RZ, 0x40 ;  /* 0x00000040ff027424 */ /* 0x000fe200078e00ff */
[----:B------:R-:W1:Y:S01]  /*3940*/  LDSM.16.M88.4 R88, [R193+UR6+0x4800] ;  /* 0x00480006c158783b */ /* 0x000e620008000200 */
[----:B------:R-:W-:Y:S01]  /*3950*/  SEL R0, R0, 0xffffffe0, !P1 ;  /* 0xffffffe000007807 */ /* 0x000fe20004800000 */
[----:B------:R-:W-:Y:S01]  /*3960*/  IMAD.SHL.U32 R215, R209, 0x2, RZ ;  /* 0x00000002d1d77824 */ /* 0x000fe200078e00ff */
[--C-:B------:R-:W-:Y:S01]  /*3970*/  VIADDMNMX R220, R138, 0x40, R133.reuse, PT ;  /* 0x000000408adc7846 */ /* 0x100fe20003800185 */
[----:B------:R-:W5:Y:S01]  /*3980*/  LDSM.16.M88.4 R80, [R193+UR6+0x5000] ;  /* 0x00500006c150783b */ /* 0x000f620008000200 */
[----:B------:R-:W-:Y:S01]  /*3990*/  SEL R2, R2, 0xffffffc0, !P2 ;  /* 0xffffffc002027807 */ /* 0x000fe20005000000 */
[--C-:B------:R-:W-:Y:S01]  /*39a0*/  IMAD.IADD R192, R194, 0x1, R0.reuse ;  /* 0x00000001c2c07824 */ /* 0x100fe200078e0200 */
[----:B------:R-:W-:Y:S01]  /*39b0*/  LOP3.LUT R237, R215, 0x6, RZ, 0xc0, !PT ;  /* 0x00000006d7ed7812 */ /* 0x000fe200078ec0ff */
[----:B------:R-:W2:Y:S01]  /*39c0*/  LDSM.16.M88.4 R56, [R194+0x2000] ;  /* 0x00200000c238783b */ /* 0x000ea20000000200 */
[C---:B------:R-:W-:Y:S01]  /*39d0*/  IMAD.IADD R188, R3.reuse, 0x1, R0 ;  /* 0x0000000103bc7824 */ /* 0x040fe200078e0200 */
[----:B------:R-:W-:Y:S01]  /*39e0*/  VIADDMNMX R138, R138, 0x48, R133, PT ;  /* 0x000000488a8a7846 */ /* 0x000fe20003800185 */
[--C-:B------:R-:W-:Y:S01]  /*39f0*/  IMAD.IADD R187, R3, 0x1, R2.reuse ;  /* 0x0000000103bb7824 */ /* 0x100fe200078e0202 */
[----:B------:R-:W3:Y:S01]  /*3a00*/  LDSM.16.M88.4 R68, [R193+UR6+0x5800] ;  /* 0x00580006c144783b */ /* 0x000ee20008000200 */
[----:B------:R-:W-:-:S02]  /*3a10*/  IMAD.IADD R191, R194, 0x1, R2 ;  /* 0x00000001c2bf7824 */ /* 0x000fc400078e0202 */
[C---:B------:R-:W-:Y:S01]  /*3a20*/  IMAD.IADD R186, R0.reuse, 0x1, R187 ;  /* 0x0000000100ba7824 */ /* 0x040fe200078e02bb */
[----:B------:R-:W-:Y:S01]  /*3a30*/  LDSM.16.M88.4 R64, [R192] ;  /* 0x00000000c040783b */ /* 0x000fe20000000200 */
[----:B------:R-:W-:Y:S02]  /*3a40*/  IMAD.IADD R190, R0, 0x1, R191 ;  /* 0x0000000100be7824 */ /* 0x000fe400078e02bf */
[----:B------:R-:W-:Y:S01]  /*3a50*/  IMAD R239, R128, 0x40, R237 ;  /* 0x0000004080ef7824 */ /* 0x000fe200078e02ed */
[----:B------:R-:W3:Y:S03]  /*3a60*/  LDSM.16.M88.4 R8, [R188+0x4800] ;  /* 0x00480000bc08783b */ /* 0x000ee60000000200 */
[----:B------:R-:W-:Y:S01]  /*3a70*/  VIADD R3, R239, 0x38 ;  /* 0x00000038ef037836 */ /* 0x000fe20000000000 */
[----:B------:R-:W3:Y:S04]  /*3a80*/  LDSM.16.M88.4 R4, [R188+0x5000] ;  /* 0x00500000bc04783b */ /* 0x000ee80000000200 */
[----:B------:R-:W3:Y:S01]  /*3a90*/  LDSM.16.M88.4 R60, [R192+0x2000] ;  /* 0x00200000c03c783b */ /* 0x000ee20000000200 */
[----:B------:R-:W-:-:S02]  /*3aa0*/  ISETP.GE.AND P6, PT, R3, R234, PT ;  /* 0x000000ea0300720c */ /* 0x000fc40003fc6270 */
[C---:B------:R-:W-:Y:S01]  /*3ab0*/  ISETP.GE.AND P5, PT, R3.reuse, R221, PT ;  /* 0x000000dd0300720c */ /* 0x040fe20003fa6270 */
[----:B------:R-:W3:Y:S01]  /*3ac0*/  LDSM.16.M88.4 R120, [R188+0x5800] ;  /* 0x00580000bc78783b */ /* 0x000ee20000000200 */
[C---:B------:R-:W-:Y:S02]  /*3ad0*/  ISETP.GE.AND P3, PT, R3.reuse, R220, PT ;  /* 0x000000dc0300720c */ /* 0x040fe40003f66270 */
[----:B------:R-:W-:Y:S01]  /*3ae0*/  ISETP.GE.AND P1, PT, R3, R138, PT ;  /* 0x0000008a0300720c */ /* 0x000fe20003f26270 */
[----:B------:R-:W3:Y:S01]  /*3af0*/  LDSM.16.M88.4 R12, [R188+0x4000] ;  /* 0x00400000bc0c783b */ /* 0x000ee20000000200 */
[C---:B----4-:R-:W-:Y:S03]  /*3b00*/  HMMA.16816.F32 R52, R16.reuse, R92, RZ ;  /* 0x0000005c1034723c */ /* 0x050fe600000018ff */
[----:B------:R-:W-:Y:S04]  /*3b10*/  LDSM.16.M88.4 R116, [R191] ;  /* 0x00000000bf74783b */ /* 0x000fe80000000200 */
[----:B------:R-:W4:Y:S01]  /*3b20*/  LDSM.16.M88.4 R96, [R187+0x5800] ;  /* 0x00580000bb60783b */ /* 0x000f220000000200 */
[C---:B-1----:R-:W-:Y:S03]  /*3b30*/  HMMA.16816.F32 R40, R16.reuse, R88, RZ ;  /* 0x000000581028723c */ /* 0x042fe600000018ff */
[----:B------:R-:W1:Y:S04]  /*3b40*/  LDSM.16.M88.4 R112, [R191+0x2000] ;  /* 0x00200000bf70783b */ /* 0x000e680000000200 */
[----:B------:R-:W1:Y:S01]  /*3b50*/  LDSM.16.M88.4 R108, [R187+0x4000] ;  /* 0x00400000bb6c783b */ /* 0x000e620000000200 */
[C---:B-----5:R-:W-:Y:S03]  /*3b60*/  HMMA.16816.F32 R28, R16.reuse, R80, RZ ;  /* 0x00000050101c723c */ /* 0x060fe600000018ff */
[----:B------:R-:W5:Y:S04]  /*3b70*/  LDSM.16.M88.4 R104, [R187+0x4800] ;  /* 0x00480000bb68783b */ /* 0x000f680000000200 */
[----:B------:R-:W5:Y:S01]  /*3b80*/  LDSM.16.M88.4 R100, [R187+0x5000] ;  /* 0x00500000bb64783b */ /* 0x000f620000000200 */
[C---:B------:R-:W-:Y:S03]  /*3b90*/  HMMA.16816.F32 R44, R16.reuse, R94, RZ ;  /* 0x0000005e102c723c */ /* 0x040fe600000018ff */
[----:B------:R-:W-:Y:S04]  /*3ba0*/  LDSM.16.M88.4 R72, [R190] ;  /* 0x00000000be48783b */ /* 0x000fe80000000200 */
[----:B------:R-:W0:Y:S01]  /*3bb0*/  LDGDEPBAR ;  /* 0x00000000000079af */ /* 0x000e220000000000 */
[C---:B------:R-:W-:Y:S08]  /*3bc0*/  HMMA.16816.F32 R32, R16.reuse, R90, RZ ;  /* 0x0000005a1020723c */ /* 0x040ff000000018ff */
[----:B------:R-:W-:Y:S08]  /*3bd0*/  HMMA.16816.F32 R24, R16, R82, RZ ;  /* 0x000000521018723c */ /* 0x000ff000000018ff */
[C---:B--2---:R-:W-:Y:S08]  /*3be0*/  HMMA.16816.F32 R48, R56.reuse, R92, RZ ;  /* 0x0000005c3830723c */ /* 0x044ff000000018ff */
[C---:B------:R-:W-:Y:S08]  /*3bf0*/  HMMA.16816.F32 R36, R56.reuse, R88, RZ ;  /* 0x000000583824723c */ /* 0x040ff000000018ff */
[----:B------:R-:W-:Y:S08]  /*3c00*/  HMMA.16816.F32 R84, R56, R80, RZ ;  /* 0x000000503854723c */ /* 0x000ff000000018ff */
[----:B---3--:R-:W-:Y:S08]  /*3c10*/  HMMA.16816.F32 R20, R16, R68, RZ ;  /* 0x000000441014723c */ /* 0x008ff000000018ff */
[C---:B------:R-:W-:Y:S08]  /*3c20*/  HMMA.16816.F32 R92, R56.reuse, R94, RZ ;  /* 0x0000005e385c723c */ /* 0x040ff000000018ff */
[C---:B------:R-:W-:Y:S08]  /*3c30*/  HMMA.16816.F32 R88, R56.reuse, R90, RZ ;  /* 0x0000005a3858723c */ /* 0x040ff000000018ff */
[C---:B------:R-:W-:Y:S08]  /*3c40*/  HMMA.16816.F32 R80, R56.reuse, R82, RZ ;  /* 0x000000523850723c */ /* 0x040ff000000018ff */
[----:B------:R-:W-:Y:S08]  /*3c50*/  HMMA.16816.F32 R76, R56, R68, RZ ;  /* 0x00000044384c723c */ /* 0x000ff000000018ff */
[-C--:B------:R-:W-:Y:S08]  /*3c60*/  HMMA.16816.F32 R16, R16, R70.reuse, RZ ;  /* 0x000000461010723c */ /* 0x080ff000000018ff */
[----:B------:R-:W-:Y:S01]  /*3c70*/  HMMA.16816.F32 R56, R56, R70, RZ ;  /* 0x000000463838723c */ /* 0x000fe200000018ff */
[----:B------:R-:W-:Y:S07]  /*3c80*/  LDSM.16.M88.4 R68, [R186+0x4000] ;  /* 0x00400000ba44783b */ /* 0x000fee0000000200 */
[C---:B------:R-:W-:Y:S08]  /*3c90*/  HMMA.16816.F32 R40, R64.reuse, R8, R40 ;  /* 0x000000084028723c */ /* 0x040ff00000001828 */
[C---:B------:R-:W-:Y:S08]  /*3ca0*/  HMMA.16816.F32 R28, R64.reuse, R4, R28 ;  /* 0x00000004401c723c */ /* 0x040ff0000000181c */
[C---:B------:R-:W-:Y:S08]  /*3cb0*/  HMMA.16816.F32 R32, R64.reuse, R10, R32 ;  /* 0x0000000a4020723c */ /* 0x040ff00000001820 */
[----:B------:R-:W-:Y:S08]  /*3cc0*/  HMMA.16816.F32 R24, R64, R6, R24 ;  /* 0x000000064018723c */ /* 0x000ff00000001818 */
[C---:B------:R-:W-:Y:S08]  /*3cd0*/  HMMA.16816.F32 R36, R60.reuse, R8, R36 ;  /* 0x000000083c24723c */ /* 0x040ff00000001824 */
[C---:B------:R-:W-:Y:S08]  /*3ce0*/  HMMA.16816.F32 R84, R60.reuse, R4, R84 ;  /* 0x000000043c54723c */ /* 0x040ff00000001854 */
[C---:B------:R-:W-:Y:S01]  /*3cf0*/  HMMA.16816.F32 R88, R60.reuse, R10, R88 ;  /* 0x0000000a3c58723c */ /* 0x040fe20000001858 */
[----:B------:R-:W2:Y:S07]  /*3d00*/  LDSM.16.M88.4 R8, [R186+0x5800] ;  /* 0x00580000ba08783b */ /* 0x000eae0000000200 */
[----:B------:R-:W-:Y:S01]  /*3d10*/  HMMA.16816.F32 R80, R60, R6, R80 ;  /* 0x000000063c50723c */ /* 0x000fe20000001850 */
[----:B------:R-:W3:Y:S07]  /*3d20*/  LDSM.16.M88.4 R4, [R190+0x2000] ;  /* 0x00200000be04783b */ /* 0x000eee0000000200 */
[-C--:B------:R-:W-:Y:S08]  /*3d30*/  HMMA.16816.F32 R16, R64, R122.reuse, R16 ;  /* 0x0000007a4010723c */ /* 0x080ff00000001810 */
[----:B------:R-:W-:Y:S08]  /*3d40*/  HMMA.16816.F32 R56, R60, R122, R56 ;  /* 0x0000007a3c38723c */ /* 0x000ff00000001838 */
[C---:B------:R-:W-:Y:S08]  /*3d50*/  HMMA.16816.F32 R52, R64.reuse, R12, R52 ;  /* 0x0000000c4034723c */ /* 0x040ff00000001834 */
[C---:B------:R-:W-:Y:S08]  /*3d60*/  HMMA.16816.F32 R20, R64.reuse, R120, R20 ;  /* 0x000000784014723c */ /* 0x040ff00000001814 */
[----:B------:R-:W-:Y:S01]  /*3d70*/  HMMA.16816.F32 R44, R64, R14, R44 ;  /* 0x0000000e402c723c */ /* 0x000fe2000000182c */
[----:B------:R-:W3:Y:S07]  /*3d80*/  LDSM.16.M88.4 R64, [R186+0x4800] ;  /* 0x00480000ba40783b */ /* 0x000eee0000000200 */
[C---:B------:R-:W-:Y:S08]  /*3d90*/  HMMA.16816.F32 R48, R60.reuse, R12, R48 ;  /* 0x0000000c3c30723c */ /* 0x040ff00000001830 */
[----:B------:R-:W-:Y:S01]  /*3da0*/  HMMA.16816.F32 R92, R60, R14, R92 ;  /* 0x0000000e3c5c723c */ /* 0x000fe2000000185c */
[----:B------:R-:W3:Y:S01]  /*3db0*/  LDSM.16.M88.4 R12, [R186+0x5000] ;  /* 0x00500000ba0c783b */ /* 0x000ee20000000200 */
[----:B------:R-:W-:-:S06]  /*3dc0*/  DEPBAR.LE SB0, 0x0 ;  /* 0x000080000000791a */ /* 0x000fcc0000000000 */
[----:B------:R-:W-:Y:S08]  /*3dd0*/  HMMA.16816.F32 R76, R60, R120, R76 ;  /* 0x000000783c4c723c */ /* 0x000ff0000000184c */
[-C--:B----4-:R-:W-:Y:S08]  /*3de0*/  HMMA.16816.F32 R16, R116, R98.reuse, R16 ;  /* 0x000000627410723c */ /* 0x090ff00000001810 */
[----:B-1----:R-:W-:Y:S08]  /*3df0*/  HMMA.16816.F32 R56, R112, R98, R56 ;  /* 0x000000627038723c */ /* 0x002ff00000001838 */
[C---:B------:R-:W-:Y:S08]  /*3e00*/  HMMA.16816.F32 R52, R116.reuse, R108, R52 ;  /* 0x0000006c7434723c */ /* 0x040ff00000001834 */
[----:B------:R-:W-:Y:S08]  /*3e10*/  HMMA.16816.F32 R44, R116, R110, R44 ;  /* 0x0000006e742c723c */ /* 0x000ff0000000182c */
[C---:B------:R-:W-:Y:S08]  /*3e20*/  HMMA.16816.F32 R48, R112.reuse, R108, R48 ;  /* 0x0000006c7030723c */ /* 0x040ff00000001830 */
[C---:B------:R-:W-:Y:S08]  /*3e30*/  HMMA.16816.F32 R92, R112.reuse, R110, R92 ;  /* 0x0000006e705c723c */ /* 0x040ff0000000185c */
[C---:B-----5:R-:W-:Y:S08]  /*3e40*/  HMMA.16816.F32 R36, R112.reuse, R104, R36 ;  /* 0x000000687024723c */ /* 0x060ff00000001824 */
[C---:B------:R-:W-:Y:S08]  /*3e50*/  HMMA.16816.F32 R88, R112.reuse, R106, R88 ;  /* 0x0000006a7058723c */ /* 0x040ff00000001858 */
[C---:B------:R-:W-:Y:S08]  /*3e60*/  HMMA.16816.F32 R84, R112.reuse, R100, R84 ;  /* 0x000000647054723c */ /* 0x040ff00000001854 */
[C---:B------:R-:W-:Y:S08]  /*3e70*/  HMMA.16816.F32 R80, R112.reuse, R102, R80 ;  /* 0x000000667050723c */ /* 0x040ff00000001850 */
[----:B------:R-:W-:Y:S08]  /*3e80*/  HMMA.16816.F32 R76, R112, R96, R76 ;  /* 0x00000060704c723c */ /* 0x000ff0000000184c */
[----:B------:R-:W-:Y:S08]  /*3e90*/  HMMA.16816.F32 R32, R116, R106, R32 ;  /* 0x0000006a7420723c */ /* 0x000ff00000001820 */
[-C--:B--2---:R-:W-:Y:S08]  /*3ea0*/  HMMA.16816.F32 R16, R72, R10.reuse, R16 ;  /* 0x0000000a4810723c */ /* 0x084ff00000001810 */
[----:B---3--:R-:W-:Y:S01]  /*3eb0*/  HMMA.16816.F32 R56, R4, R10, R56 ;  /* 0x0000000a0438723c */ /* 0x008fe20000001838 */
[----:B------:R-:W-:-:S05]  /*3ec0*/  IMAD.U32 R11, R214, 0x10000, RZ ;  /* 0x00010000d60b7824 */ /* 0x000fca00078e00ff */
[----:B------:R-:W-:Y:S02]  /*3ed0*/  LOP3.LUT R214, R214, 0xff0000, R11, 0xf8, !PT ;  /* 0x00ff0000d6d67812 */ /* 0x000fe400078ef80b */
[----:B------:R-:W-:Y:S01]  /*3ee0*/  HMMA.16816.F32 R52, R72, R68, R52 ;  /* 0x000000444834723c */ /* 0x000fe20000001834 */
[----:B------:R-:W-:Y:S01]  /*3ef0*/  I2FP.F32.U32 R11, R3 ;  /* 0x00000003000b7245 */ /* 0x000fe20000201000 */
[----:B------:R-:W-:-:S04]  /*3f00*/  VIADD R3, R239, 0x1 ;  /* 0x00000001ef037836 */ /* 0x000fc80000000000 */
[C---:B------:R-:W-:Y:S01]  /*3f10*/  FFMA.FTZ R16, R11.reuse, UR5, R16 ;  /* 0x000000050b107c23 */ /* 0x040fe20008010010 */
[----:B------:R-:W-:Y:S01]  /*3f20*/  FFMA.FTZ R18, R11, UR5, R18 ;  /* 0x000000050b127c23 */ /* 0x000fe20008010012 */
[----:B------:R-:W-:Y:S01]  /*3f30*/  HMMA.16816.F32 R40, R116, R104, R40 ;  /* 0x000000687428723c */ /* 0x000fe20000001828 */
[----:B------:R-:W-:Y:S02]  /*3f40*/  ISETP.GE.AND P0, PT, R3, R234, PT ;  /* 0x000000ea0300720c */ /* 0x000fe40003f06270 */
[C---:B------:R-:W-:Y:S01]  /*3f50*/  FFMA.FTZ R56, R11.reuse, UR5, R56 ;  /* 0x000000050b387c23 */ /* 0x040fe20008010038 */
[----:B------:R-:W-:Y:S01]  /*3f60*/  FFMA.FTZ R11, R11, UR5, R58 ;  /* 0x000000050b0b7c23 */ /* 0x000fe2000801003a */
[----:B------:R-:W-:Y:S02]  /*3f70*/  FSEL R58, R18, -INF , !P5 ;  /* 0xff800000123a7808 */ /* 0x000fe40006800000 */
[----:B------:R-:W-:Y:S01]  /*3f80*/  FSEL R60, R16, -INF , !P6 ;  /* 0xff800000103c7808 */ /* 0x000fe20007000000 */
[----:B------:R-:W-:Y:S01]  /*3f90*/  HMMA.16816.F32 R44, R72, R70, R44 ;  /* 0x00000046482c723c */ /* 0x000fe2000000182c */
[----:B------:R-:W-:-:S02]  /*3fa0*/  FSEL R56, R56, -INF , !P3 ;  /* 0xff80000038387808 */ /* 0x000fc40005800000 */
[C---:B------:R-:W-:Y:S02]  /*3fb0*/  ISETP.GE.AND P4, PT, R3.reuse, R221, PT ;  /* 0x000000dd0300720c */ /* 0x040fe40003f86270 */
[C---:B------:R-:W-:Y:S02]  /*3fc0*/  ISETP.GE.AND P2, PT, R3.reuse, R220, PT ;  /* 0x000000dc0300720c */ /* 0x040fe40003f46270 */
[----:B------:R-:W-:Y:S01]  /*3fd0*/  ISETP.GE.AND P6, PT, R3, R138, PT ;  /* 0x0000008a0300720c */ /* 0x000fe20003fc6270 */
[C---:B------:R-:W-:Y:S08]  /*3fe0*/  HMMA.16816.F32 R48, R4.reuse, R68, R48 ;  /* 0x000000440430723c */ /* 0x040ff00000001830 */
[C---:B------:R-:W-:Y:S08]  /*3ff0*/  HMMA.16816.F32 R92, R4.reuse, R70, R92 ;  /* 0x00000046045c723c */ /* 0x040ff0000000185c */
[C---:B------:R-:W-:Y:S08]  /*4000*/  HMMA.16816.F32 R36, R4.reuse, R64, R36 ;  /* 0x000000400424723c */ /* 0x040ff00000001824 */
[C---:B------:R-:W-:Y:S08]  /*4010*/  HMMA.16816.F32 R88, R4.reuse, R66, R88 ;  /* 0x000000420458723c */ /* 0x040ff00000001858 */
[C---:B------:R-:W-:Y:S08]  /*4020*/  HMMA.16816.F32 R84, R4.reuse, R12, R84 ;  /* 0x0000000c0454723c */ /* 0x040ff00000001854 */
[C---:B------:R-:W-:Y:S08]  /*4030*/  HMMA.16816.F32 R80, R4.reuse, R14, R80 ;  /* 0x0000000e0450723c */ /* 0x040ff00000001850 */
[----:B------:R-:W-:Y:S01]  /*4040*/  HMMA.16816.F32 R76, R4, R8, R76 ;  /* 0x00000008044c723c */ /* 0x000fe2000000184c */
[----:B------:R-:W-:Y:S01]  /*4050*/  I2FP.F32.U32 R4, R3 ;  /* 0x0000000300047245 */ /* 0x000fe20000201000 */
[----:B------:R-:W-:-:S02]  /*4060*/  VIADD R5, R239, 0x8 ;  /* 0x00000008ef057836 */ /* 0x000fc40000000000 */
[----:B------:R-:W-:Y:S02]  /*4070*/  VIADD R3, R239, 0x9 ;  /* 0x00000009ef037836 */ /* 0x000fe40000000000 */
[C---:B------:R-:W-:Y:S01]  /*4080*/  FFMA.FTZ R55, R4.reuse, UR5, R55 ;  /* 0x0000000504377c23 */ /* 0x040fe20008010037 */
[----:B------:R-:W-:Y:S01]  /*4090*/  ISETP.GE.AND P5, PT, R5, R234, PT ;  /* 0x000000ea0500720c */ /* 0x000fe20003fa6270 */
[----:B------:R-:W-:Y:S01]  /*40a0*/  HMMA.16816.F32 R32, R72, R66, R32 ;  /* 0x000000424820723c */ /* 0x000fe20000001820 */
[C---:B------:R-:W-:Y:S01]  /*40b0*/  FFMA.FTZ R66, R4.reuse, UR5, R53 ;  /* 0x0000000504427c23 */ /* 0x040fe20008010035 */
[----:B------:R-:W-:Y:S01]  /*40c0*/  FSEL R53, R11, -INF , !P1 ;  /* 0xff8000000b357808 */ /* 0x000fe20004800000 */
[C---:B------:R-:W-:Y:S01]  /*40d0*/  FFMA.FTZ R49, R4.reuse, UR5, R49 ;  /* 0x0000000504317c23 */ /* 0x040fe20008010031 */
[----:B------:R-:W-:Y:S01]  /*40e0*/  ISETP.GE.AND P3, PT, R5, R221, PT ;  /* 0x000000dd0500720c */ /* 0x000fe20003f66270 */
[----:B------:R-:W-:Y:S01]  /*40f0*/  FFMA.FTZ R51, R4, UR5, R51 ;  /* 0x0000000504337c23 */ /* 0x000fe20008010033 */
[----:B------:R-:W-:Y:S01]  /*4100*/  FSEL R66, R66, -INF , !P0 ;  /* 0xff80000042427808 */ /* 0x000fe20004000000 */
[----:B------:R-:W-:Y:S01]  /*4110*/  VIADD R7, R239, 0x31 ;  /* 0x00000031ef077836 */ /* 0x000fe20000000000 */
[----:B------:R-:W-:Y:S01]  /*4120*/  HMMA.16816.F32 R28, R116, R100, R28 ;  /* 0x00000064741c723c */ /* 0x000fe2000000181c */
[----:B------:R-:W-:-:S02]  /*4130*/  ISETP.GE.AND P1, PT, R5, R220, PT ;  /* 0x000000dc0500720c */ /* 0x000fc40003f26270 */
[----:B------:R-:W-:Y:S02]  /*4140*/  ISETP.GE.AND P0, PT, R5, R138, PT ;  /* 0x0000008a0500720c */ /* 0x000fe40003f06270 */
[----:B------:R-:W-:Y:S02]  /*4150*/  I2FP.F32.U32 R5, R5 ;  /* 0x0000000500057245 */ /* 0x000fe40000201000 */
[----:B------:R-:W-:Y:S01]  /*4160*/  I2FP.F32.U32 R4, R3 ;  /* 0x0000000300047245 */ /* 0x000fe20000201000 */
[C---:B------:R-:W-:Y:S01]  /*4170*/  HMMA.16816.F32 R20, R116.reuse, R96, R20 ;  /* 0x000000607414723c */ /* 0x040fe20000001814 */
[----:B------:R-:W-:Y:S01]  /*4180*/  FSEL R49, R49, -INF , !P2 ;  /* 0xff80000031317808 */ /* 0x000fe20005000000 */
[----:B------:R-:W-:Y:S01]  /*4190*/  FFMA.FTZ R44, R5, UR5, R44 ;  /* 0x00000005052c7c23 */ /* 0x000fe2000801002c */
[----:B------:R-:W-:Y:S01]  /*41a0*/  FSEL R143, R51, -INF , !P6 ;  /* 0xff800000338f7808 */ /* 0x000fe20007000000 */
[----:B------:R-:W-:Y:S01]  /*41b0*/  FFMA.FTZ R51, R5, UR5, R92 ;  /* 0x0000000505337c23 */ /* 0x000fe2000801005c */
[----:B------:R-:W-:Y:S01]  /*41c0*/  ISETP.GE.AND P2, PT, R3, R221, PT ;  /* 0x000000dd0300720c */ /* 0x000fe20003f46270 */
[----:B------:R-:W-:Y:S01]  /*41d0*/  FFMA.FTZ R46, R5, UR5, R46 ;  /* 0x00000005052e7c23 */ /* 0x000fe2000801002e */
[----:B------:R-:W-:Y:S01]  /*41e0*/  FSEL R44, R44, -INF , !P5 ;  /* 0xff8000002c2c7808 */ /* 0x000fe20006800000 */
[----:B------:R-:W-:Y:S01]  /*41f0*/  HMMA.16816.F32 R24, R116, R102, R24 ;  /* 0x000000667418723c */ /* 0x000fe20000001818 */
[----:B------:R-:W-:Y:S01]  /*4200*/  ISETP.GE.AND P6, PT, R3, R220, PT ;  /* 0x000000dc0300720c */ /* 0x000fe20003fc6270 */
[----:B------:R-:W-:Y:S01]  /*4210*/  FFMA.FTZ R94, R5, UR5, R94 ;  /* 0x00000005055e7c23 */ /* 0x000fe2000801005e */
[----:B------:R-:W-:Y:S01]  /*4220*/  ISETP.GE.AND P5, PT, R3, R138, PT ;  /* 0x0000008a0300720c */ /* 0x000fe20003fa6270 */
[----:B------:R-:W-:Y:S01]  /*4230*/  FFMA.FTZ R45, R4, UR5, R45 ;  /* 0x00000005042d7c23 */ /* 0x000fe2000801002d */
[----:B------:R-:W-:Y:S01]  /*4240*/  FSEL R68, R46, -INF , !P3 ;  /* 0xff8000002e447808 */ /* 0x000fe20005800000 */
[----:B------:R-:W-:Y:S01]  /*4250*/  VIADD R5, R239, 0x11 ;  /* 0x00000011ef057836 */ /* 0x000fe20000000000 */
[----:B------:R-:W-:Y:S01]  /*4260*/  FSEL R51, R51, -INF , !P1 ;  /* 0xff80000033337808 */ /* 0x000fe20004800000 */
[C---:B------:R-:W-:Y:S01]  /*4270*/  HMMA.16816.F32 R40, R72.reuse, R64, R40 ;  /* 0x000000404828723c */ /* 0x040fe20000001828 */
[----:B------:R-:W-:Y:S01]  /*4280*/  FSEL R64, R55, -INF , !P4 ;  /* 0xff80000037407808 */ /* 0x000fe20006000000 */
[----:B------:R-:W-:Y:S01]  /*4290*/  FFMA.FTZ R47, R4, UR5, R47 ;  /* 0x00000005042f7c23 */ /* 0x000fe2000801002f */
[-C--:B------:R-:W-:Y:S01]  /*42a0*/  ISETP.GE.AND P4, PT, R3, R234.reuse, PT ;  /* 0x000000ea0300720c */ /* 0x080fe20003f86270 */
[----:B------:R-:W-:Y:S01]  /*42b0*/  VIADD R3, R239, 0x10 ;  /* 0x00000010ef037836 */ /* 0x000fe20000000000 */
[----:B------:R-:W-:Y:S01]  /*42c0*/  FSEL R111, R94, -INF , !P0 ;  /* 0xff8000005e6f7808 */ /* 0x000fe20004000000 */
[C---:B------:R-:W-:Y:S01]  /*42d0*/  FFMA.FTZ R93, R4.reuse, UR5, R93 ;  /* 0x00000005045d7c23 */ /* 0x040fe2000801005d */
[----:B------:R-:W-:Y:S01]  /*42e0*/  FFMA.FTZ R95, R4, UR5, R95 ;  /* 0x00000005045f7c23 */ /* 0x000fe2000801005f */
[----:B------:R-:W-:Y:S01]  /*42f0*/  HMMA.16816.F32 R28, R72, R12, R28 ;  /* 0x0000000c481c723c */ /* 0x000fe2000000181c */
[----:B------:R-:W-:-:S02]  /*4300*/  ISETP.GE.AND P3, PT, R3, R234, PT ;  /* 0x000000ea0300720c */ /* 0x000fc40003f66270 */
[C---:B------:R-:W-:Y:S01]  /*4310*/  ISETP.GE.AND P1, PT, R3.reuse, R221, PT ;  /* 0x000000dd0300720c */ /* 0x040fe20003f26270 */
[----:B------:R-:W-:Y:S01]  /*4320*/  BAR.SYNC.DEFER_BLOCKING 0x0 ;  /* 0x0000000000007b1d */ /* 0x000fe20000010000 */
[----:B------:R-:W-:Y:S02]  /*4330*/  ISETP.GE.AND P0, PT, R3, R220, PT ;  /* 0x000000dc0300720c */ /* 0x000fe40003f06270 */
[----:B------:R-:W-:Y:S01]  /*4340*/  I2FP.F32.U32 R4, R5 ;  /* 0x0000000500047245 */ /* 0x000fe20000201000 */
[C---:B------:R-:W-:Y:S01]  /*4350*/  HMMA.16816.F32 R24, R72.reuse, R14, R24 ;  /* 0x0000000e4818723c */ /* 0x040fe20000001818 */
[----:B------:R-:W-:Y:S02]  /*4360*/  FSEL R70, R47, -INF , !P2 ;  /* 0xff8000002f467808 */ /* 0x000fe40005000000 */
[----:B------:R-:W-:Y:S01]  /*4370*/  FSEL R151, R93, -INF , !P6 ;  /* 0xff8000005d977808 */ /* 0x000fe20007000000 */
[C---:B------:R-:W-:Y:S01]  /*4380*/  FFMA.FTZ R14, R4.reuse, UR5, R41 ;  /* 0x00000005040e7c23 */ /* 0x040fe20008010029 */
[----:B------:R-:W-:Y:S01]  /*4390*/  FSEL R109, R95, -INF , !P5 ;  /* 0xff8000005f6d7808 */ /* 0x000fe20006800000 */
[C---:B------:R-:W-:Y:S01]  /*43a0*/  FFMA.FTZ R43, R4.reuse, UR5, R43 ;  /* 0x00000005042b7c23 */ /* 0x040fe2000801002b */
[----:B------:R-:W-:Y:S01]  /*43b0*/  ISETP.GE.AND P2, PT, R5, R234, PT ;  /* 0x000000ea0500720c */ /* 0x000fe20003f46270 */
[----:B------:R-:W-:Y:S01]  /*43c0*/  HMMA.16816.F32 R20, R72, R8, R20 ;  /* 0x000000084814723c */ /* 0x000fe20000001814 */
[----:B------:R-:W-:Y:S01]  /*43d0*/  FSEL R72, R45, -INF , !P4 ;  /* 0xff8000002d487808 */ /* 0x000fe20006000000 */
[C---:B------:R-:W-:Y:S01]  /*43e0*/  FFMA.FTZ R37, R4.reuse, UR5, R37 ;  /* 0x0000000504257c23 */ /* 0x040fe20008010025 */
[----:B------:R-:W-:Y:S01]  /*43f0*/  ISETP.GE.AND P4, PT, R3, R138, PT ;  /* 0x0000008a0300720c */ /* 0x000fe20003f86270 */
[----:B------:R-:W-:Y:S01]  /*4400*/  FFMA.FTZ R39, R4, UR5, R39 ;  /* 0x0000000504277c23 */ /* 0x000fe20008010027 */
[----:B------:R-:W-:-:S02]  /*4410*/  I2FP.F32.U32 R3, R3 ;  /* 0x0000000300037245 */ /* 0x000fc40000201000 */
[C---:B------:R-:W-:Y:S02]  /*4420*/  ISETP.GE.AND P6, PT, R5.reuse, R221, PT ;  /* 0x000000dd0500720c */ /* 0x040fe40003fc6270 */
[----:B------:R-:W-:Y:S01]  /*4430*/  ISETP.GE.AND P5, PT, R5, R220, PT ;  /* 0x000000dc0500720c */ /* 0x000fe20003fa6270 */
[C---:B------:R-:W-:Y:S01]  /*4440*/  FFMA.FTZ R12, R3.reuse, UR5, R40 ;  /* 0x00000005030c7c23 */ /* 0x040fe20008010028 */
[C---:B------:R-:W-:Y:S01]  /*4450*/  FFMA.FTZ R10, R3.reuse, UR5, R42 ;  /* 0x00000005030a7c23 */ /* 0x040fe2000801002a */
[C---:B------:R-:W-:Y:S01]  /*4460*/  FFMA.FTZ R36, R3.reuse, UR5, R36 ;  /* 0x0000000503247c23 */ /* 0x040fe20008010024 */
[----:B------:R-:W-:Y:S01]  /*4470*/  FFMA.FTZ R38, R3, UR5, R38 ;  /* 0x0000000503267c23 */ /* 0x000fe20008010026 */
[----:B------:R-:W-:Y:S01]  /*4480*/  VIADD R3, R239, 0x18 ;  /* 0x00000018ef037836 */ /* 0x000fe20000000000 */
[----:B------:R-:W-:Y:S02]  /*4490*/  FSEL R12, R12, -INF , !P3 ;  /* 0xff8000000c0c7808 */ /* 0x000fe40005800000 */
[----:B------:R-:W-:Y:S01]  /*44a0*/  ISETP.GE.AND P3, PT, R5, R138, PT ;  /* 0x0000008a0500720c */ /* 0x000fe20003f66270 */
[----:B------:R-:W-:Y:S01]  /*44b0*/  VIADD R5, R239, 0x19 ;  /* 0x00000019ef057836 */ /* 0x000fe20000000000 */
[----:B------:R-:W-:-:S02]  /*44c0*/  FSEL R10, R10, -INF , !P1 ;  /* 0xff8000000a0a7808 */ /* 0x000fc40004800000 */
[----:B------:R-:W-:Y:S02]  /*44d0*/  FSEL R63, R36, -INF , !P0 ;  /* 0xff800000243f7808 */ /* 0x000fe40004000000 */
[----:B------:R-:W-:Y:S02]  /*44e0*/  FSEL R67, R38, -INF , !P4 ;  /* 0xff80000026437808 */ /* 0x000fe40006000000 */
[----:B------:R-:W-:Y:S02]  /*44f0*/  FSEL R14, R14, -INF , !P2 ;  /* 0xff8000000e0e7808 */ /* 0x000fe40005000000 */
[C---:B------:R-:W-:Y:S02]  /*4500*/  ISETP.GE.AND P1, PT, R3.reuse, R234, PT ;  /* 0x000000ea0300720c */ /* 0x040fe40003f26270 */
[C---:B------:R-:W-:Y:S02]  /*4510*/  ISETP.GE.AND P0, PT, R3.reuse, R221, PT ;  /* 0x000000dd0300720c */ /* 0x040fe40003f06270 */
[----:B------:R-:W-:-:S02]  /*4520*/  ISETP.GE.AND P4, PT, R3, R220, PT ;  /* 0x000000dc0300720c */ /* 0x000fc40003f86270 */
[----:B------:R-:W-:Y:S02]  /*4530*/  ISETP.GE.AND P2, PT, R3, R138, PT ;  /* 0x0000008a0300720c */ /* 0x000fe40003f46270 */
[----:B------:R-:W-:Y:S02]  /*4540*/  I2FP.F32.U32 R3, R3 ;  /* 0x0000000300037245 */ /* 0x000fe40000201000 */
[----:B------:R-:W-:Y:S02]  /*4550*/  I2FP.F32.U32 R8, R5 ;  /* 0x0000000500087245 */ /* 0x000fe40000201000 */
[----:B------:R-:W-:Y:S01]  /*4560*/  FSEL R4, R43, -INF , !P6 ;  /* 0xff8000002b047808 */ /* 0x000fe20007000000 */
[C---:B------:R-:W-:Y:S01]  /*4570*/  FFMA.FTZ R18, R3.reuse, UR5, R32 ;  /* 0x0000000503127c23 */ /* 0x040fe20008010020 */
[C---:B------:R-:W-:Y:S01]  /*4580*/  FFMA.FTZ R73, R3.reuse, UR5, R88 ;  /* 0x0000000503497c23 */ /* 0x040fe20008010058 */
[C---:B------:R-:W-:Y:S01]  /*4590*/  FFMA.FTZ R6, R3.reuse, UR5, R34 ;  /* 0x0000000503067c23 */ /* 0x040fe20008010022 */
[----:B------:R-:W-:Y:S01]  /*45a0*/  FFMA.FTZ R90, R3, UR5, R90 ;  /* 0x00000005035a7c23 */ /* 0x000fe2000801005a */
[----:B------:R-:W-:Y:S01]  /*45b0*/  FFMA.FTZ R16, R8, UR5, R33 ;  /* 0x0000000508107c23 */ /* 0x000fe20008010021 */
[----:B------:R-:W-:Y:S01]  /*45c0*/  ISETP.GE.AND P6, PT, R5, R234, PT ;  /* 0x000000ea0500720c */ /* 0x000fe20003fc6270 */
[----:B------:R-:W-:Y:S01]  /*45d0*/  VIADD R3, R239, 0x20 ;  /* 0x00000020ef037836 */ /* 0x000fe20000000000 */
[----:B------:R-:W-:Y:S01]  /*45e0*/  FSEL R6, R6, -INF , !P0 ;  /* 0xff80000006067808 */ /* 0x000fe20004000000 */
[C---:B------:R-:W-:Y:S01]  /*45f0*/  FFMA.FTZ R35, R8.reuse, UR5, R35 ;  /* 0x0000000508237c23 */ /* 0x040fe20008010023 */
[----:B------:R-:W-:Y:S01]  /*4600*/  FSEL R73, R73, -INF , !P4 ;  /* 0xff80000049497808 */ /* 0x000fe20006000000 */
[----:B------:R-:W-:Y:S01]  /*4610*/  FFMA.FTZ R75, R8, UR5, R89 ;  /* 0x00000005084b7c23 */ /* 0x000fe20008010059 */
[----:B------:R-:W-:Y:S01]  /*4620*/  FSEL R103, R90, -INF , !P2 ;  /* 0xff8000005a677808 */ /* 0x000fe20005000000 */
[----:B------:R-:W-:Y:S01]  /*4630*/  FFMA.FTZ R89, R8, UR5, R91 ;  /* 0x0000000508597c23 */ /* 0x000fe2000801005b */
[----:B------:R-:W-:-:S02]  /*4640*/  FSEL R16, R16, -INF , !P6 ;  /* 0xff80000010107808 */ /* 0x000fc40007000000 */
[C---:B------:R-:W-:Y:S02]  /*4650*/  ISETP.GE.AND P0, PT, R3.reuse, R234, PT ;  /* 0x000000ea0300720c */ /* 0x040fe40003f06270 */
[C---:B------:R-:W-:Y:S02]  /*4660*/  ISETP.GE.AND P4, PT, R3.reuse, R221, PT ;  /* 0x000000dd0300720c */ /* 0x040fe40003f86270 */
[C---:B------:R-:W-:Y:S02]  /*4670*/  ISETP.GE.AND P2, PT, R3.reuse, R220, PT ;  /* 0x000000dc0300720c */ /* 0x040fe40003f46270 */
[----:B------:R-:W-:Y:S02]  /*4680*/  ISETP.GE.AND P6, PT, R3, R138, PT ;  /* 0x0000008a0300720c */ /* 0x000fe40003fc6270 */
[----:B------:R-:W-:Y:S02]  /*4690*/  I2FP.F32.U32 R3, R3 ;  /* 0x0000000300037245 */ /* 0x000fe40000201000 */
[----:B------:R-:W-:-:S02]  /*46a0*/  FSEL R65, R37, -INF , !P5 ;  /* 0xff80000025417808 */ /* 0x000fc40006800000 */
[----:B------:R-:W-:Y:S01]  /*46b0*/  FSEL R101, R39, -INF , !P3 ;  /* 0xff80000027657808 */ /* 0x000fe20005800000 */
[C---:B------:R-:W-:Y:S01]  /*46c0*/  FFMA.FTZ R28, R3.reuse, UR5, R28 ;  /* 0x00000005031c7c23 */ /* 0x040fe2000801001c */
[----:B------:R-:W-:Y:S01]  /*46d0*/  FSEL R18, R18, -INF , !P1 ;  /* 0xff80000012127808 */ /* 0x000fe20004800000 */
[----:B------:R-:W-:Y:S01]  /*46e0*/  FFMA.FTZ R30, R3, UR5, R30 ;  /* 0x00000005031e7c23 */ /* 0x000fe2000801001e */
[----:B------:R-:W-:Y:S01]  /*46f0*/  ISETP.GE.AND P5, PT, R5, R221, PT ;  /* 0x000000dd0500720c */ /* 0x000fe20003fa6270 */
[----:B------:R-:W-:Y:S01]  /*4700*/  FFMA.FTZ R84, R3, UR5, R84 ;  /* 0x0000000503547c23 */ /* 0x000fe20008010054 */
[----:B------:R-:W-:Y:S01]  /*4710*/  ISETP.GE.AND P3, PT, R5, R220, PT ;  /* 0x000000dc0500720c */ /* 0x000fe20003f66270 */
[----:B------:R-:W-:Y:S01]  /*4720*/  FFMA.FTZ R86, R3, UR5, R86 ;  /* 0x0000000503567c23 */ /* 0x000fe20008010056 */
[----:B------:R-:W-:Y:S01]  /*4730*/  ISETP.GE.AND P1, PT, R5, R138, PT ;  /* 0x0000008a0500720c */ /* 0x000fe20003f26270 */
[C---:B------:R-:W-:Y:S01]  /*4740*/  VIADD R5, R239.reuse, 0x21 ;  /* 0x00000021ef057836 */ /* 0x040fe20000000000 */
[----:B------:R-:W-:Y:S01]  /*4750*/  FSEL R150, R28, -INF , !P0 ;  /* 0xff8000001c967808 */ /* 0x000fe20004000000 */
[----:B------:R-:W-:Y:S01]  /*4760*/  VIADD R3, R239, 0x28 ;  /* 0x00000028ef037836 */ /* 0x000fe20000000000 */
[----:B------:R-:W-:-:S02]  /*4770*/  FSEL R8, R35, -INF , !P5 ;  /* 0xff80000023087808 */ /* 0x000fc40006800000 */
[----:B------:R-:W-:Y:S02]  /*4780*/  I2FP.F32.U32 R28, R5 ;  /* 0x00000005001c7245 */ /* 0x000fe40000201000 */
[-C--:B------:R-:W-:Y:S02]  /*4790*/  ISETP.GE.AND P5, PT, R5, R234.reuse, PT ;  /* 0x000000ea0500720c */ /* 0x080fe40003fa6270 */
[----:B------:R-:W-:Y:S01]  /*47a0*/  FSEL R154, R30, -INF , !P4 ;  /* 0xff8000001e9a7808 */ /* 0x000fe20006000000 */
[----:B------:R-:W-:Y:S01]  /*47b0*/  FFMA.FTZ R29, R28, UR5, R29 ;  /* 0x000000051c1d7c23 */ /* 0x000fe2000801001d */
[----:B------:R-:W-:Y:S01]  /*47c0*/  FSEL R169, R84, -INF , !P2 ;  /* 0xff80000054a97808 */ /* 0x000fe20005000000 */
[----:B------:R-:W-:Y:S01]  /*47d0*/  FFMA.FTZ R31, R28, UR5, R31 ;  /* 0x000000051c1f7c23 */ /* 0x000fe2000801001f */
[----:B------:R-:W-:Y:S01]  /*47e0*/  FSEL R161, R86, -INF , !P6 ;  /* 0xff80000056a17808 */ /* 0x000fe20007000000 */
[C---:B------:R-:W-:Y:S01]  /*47f0*/  FFMA.FTZ R85, R28.reuse, UR5, R85 ;  /* 0x000000051c557c23 */ /* 0x040fe20008010055 */
[----:B------:R-:W-:Y:S01]  /*4800*/  FSEL R158, R29, -INF , !P5 ;  /* 0xff8000001d9e7808 */ /* 0x000fe20006800000 */
[----:B------:R-:W-:Y:S01]  /*4810*/  FFMA.FTZ R87, R28, UR5, R87 ;  /* 0x000000051c577c23 */ /* 0x000fe20008010057 */
[----:B------:R-:W-:-:S02]  /*4820*/  ISETP.GE.AND P4, PT, R3, R234, PT ;  /* 0x000000ea0300720c */ /* 0x000fc40003f86270 */
[C---:B------:R-:W-:Y:S02]  /*4830*/  ISETP.GE.AND P2, PT, R3.reuse, R221, PT ;  /* 0x000000dd0300720c */ /* 0x040fe40003f46270 */
[C---:B------:R-:W-:Y:S02]  /*4840*/  ISETP.GE.AND P6, PT, R3.reuse, R220, PT ;  /* 0x000000dc0300720c */ /* 0x040fe40003fc6270 */
[----:B------:R-:W-:Y:S02]  /*4850*/  ISETP.GE.AND P5, PT, R3, R138, PT ;  /* 0x0000008a0300720c */ /* 0x000fe40003fa6270 */
        /* <DEDUP_REMOVED lines=35> */
[----:B------:R-:W-:Y:S02]  /*4a90*/  FSEL R173, R81, -INF , !P0 ;  /* 0xff80000051ad7808 */ /* 0x000fe40004000000 */
[----:B------:R-:W-:Y:S01]  /*4aa0*/  ISETP.GE.AND P0, PT, R7, R221, PT ;  /* 0x000000dd0700720c */ /* 0x000fe20003f06270 */
[C---:B------:R-:W-:Y:S01]  /*4ab0*/  FFMA.FTZ R145, R5.reuse, UR5, R22 ;  /* 0x0000000505917c23 */ /* 0x040fe20008010016 */
[----:B------:R-:W-:Y:S01]  /*4ac0*/  I2FP.F32.U32 R22, R7 ;  /* 0x0000000700167245 */ /* 0x000fe20000201000 */
[C---:B------:R-:W-:Y:S01]  /*4ad0*/  FFMA.FTZ R20, R5.reuse, UR5, R20 ;  /* 0x0000000505147c23 */ /* 0x040fe20008010014 */
[----:B------:R-:W-:Y:S01]  /*4ae0*/  FFMA.FTZ R61, R5, UR5, R76 ;  /* 0x00000005053d7c23 */ /* 0x000fe2000801004c */
[----:B------:R-:W-:Y:S01]  /*4af0*/  FSEL R24, R27, -INF , !P1 ;  /* 0xff8000001b187808 */ /* 0x000fe20004800000 */
[----:B------:R-:W-:Y:S01]  /*4b00*/  FFMA.FTZ R55, R5, UR5, R78 ;  /* 0x0000000505377c23 */ /* 0x000fe2000801004e */
[----:B------:R-:W-:Y:S01]  /*4b10*/  FFMA.FTZ R23, R22, UR5, R23 ;  /* 0x0000000516177c23 */ /* 0x000fe20008010017 */
[----:B------:R-:W-:Y:S01]  /*4b20*/  FSEL R146, R20, -INF , !P2 ;  /* 0xff80000014927808 */ /* 0x000fe20005000000 */
[C---:B------:R-:W-:Y:S01]  /*4b30*/  FFMA.FTZ R21, R22.reuse, UR5, R21 ;  /* 0x0000000516157c23 */ /* 0x040fe20008010015 */
[----:B------:R-:W-:Y:S01]  /*4b40*/  I2FP.F32.U32 R20, R3 ;  /* 0x0000000300147245 */ /* 0x000fe20000201000 */
[C---:B------:R-:W-:Y:S01]  /*4b50*/  FFMA.FTZ R77, R22.reuse, UR5, R77 ;  /* 0x00000005164d7c23 */ /* 0x040fe2000801004d */
[----:B------:R-:W-:Y:S01]  /*4b60*/  FSEL R149, R23, -INF , !P0 ;  /* 0xff80000017957808 */ /* 0x000fe20004000000 */
[----:B------:R-:W-:Y:S01]  /*4b70*/  FFMA.FTZ R79, R22, UR5, R79 ;  /* 0x00000005164f7c23 */ /* 0x000fe2000801004f */
[----:B------:R-:W-:Y:S01]  /*4b80*/  ISETP.NE.AND P0, PT, R137, 0x1, PT ;  /* 0x000000018900780c */ /* 0x000fe20003f05270 */
[C---:B------:R-:W-:Y:S01]  /*4b90*/  FFMA.FTZ R17, R20.reuse, UR5, R17 ;  /* 0x0000000514117c23 */ /* 0x040fe20008010011 */
[----:B------:R-:W-:Y:S01]  /*4ba0*/  I2FP.F32.U32 R27, R239 ;  /* 0x000000ef001b7245 */ /* 0x000fe20000201000 */
[C---:B------:R-:W-:Y:S01]  /*4bb0*/  FFMA.FTZ R19, R20.reuse, UR5, R19 ;  /* 0x0000000514137c23 */ /* 0x040fe20008010013 */
[----:B------:R-:W-:Y:S01]  /*4bc0*/  FSEL R163, R83, -INF , !P4 ;  /* 0xff80000053a37808 */ /* 0x000fe20006000000 */
[C---:B------:R-:W-:Y:S01]  /*4bd0*/  FFMA.FTZ R57, R20.reuse, UR5, R57 ;  /* 0x0000000514397c23 */ /* 0x040fe20008010039 */
[----:B------:R-:W-:Y:S01]  /*4be0*/  FSEL R145, R145, -INF , !P6 ;  /* 0xff80000091917808 */ /* 0x000fe20007000000 */
[----:B------:R-:W-:Y:S01]  /*4bf0*/  FFMA.FTZ R59, R20, UR5, R59 ;  /* 0x00000005143b7c23 */ /* 0x000fe2000801003b */
[----:B------:R-:W-:Y:S01]  /*4c00*/  FSEL R61, R61, -INF , !P5 ;  /* 0xff8000003d3d7808 */ /* 0x000fe20006800000 */
[----:B------:R-:W-:Y:S01]  /*4c10*/  FFMA.FTZ R22, R27, UR5, R52 ;  /* 0x000000051b167c23 */ /* 0x000fe20008010034 */
[----:B------:R-:W-:Y:S01]  /*4c20*/  ISETP.GE.AND P1, PT, R7, R234, PT ;  /* 0x000000ea0700720c */ /* 0x000fe20003f26270 */
[----:B------:R-:W-:Y:S01]  /*4c30*/  FFMA.FTZ R20, R27, UR5, R54 ;  /* 0x000000051b147c23 */ /* 0x000fe20008010036 */
[----:B------:R-:W-:Y:S01]  /*4c40*/  ISETP.GE.AND P4, PT, R7, R220, PT ;  /* 0x000000dc0700720c */ /* 0x000fe20003f86270 */
[----:B------:R-:W-:Y:S01]  /*4c50*/  FFMA.FTZ R25, R27, UR5, R48 ;  /* 0x000000051b197c23 */ /* 0x000fe20008010030 */
[----:B------:R-:W-:Y:S01]  /*4c60*/  ISETP.GE.AND P2, PT, R7, R138, PT ;  /* 0x0000008a0700720c */ /* 0x000fe20003f46270 */
[----:B------:R-:W-:Y:S01]  /*4c70*/  FFMA.FTZ R27, R27, UR5, R50 ;  /* 0x000000051b1b7c23 */ /* 0x000fe20008010032 */
[----:B------:R-:W-:-:S02]  /*4c80*/  ISETP.GE.AND P6, PT, R3, R234, PT ;  /* 0x000000ea0300720c */ /* 0x000fc40003fc6270 */
[----:B------:R-:W-:Y:S02]  /*4c90*/  ISETP.GE.AND P5, PT, R3, R221, PT ;  /* 0x000000dd0300720c */ /* 0x000fe40003fa6270 */
[----:B------:R-:W-:Y:S02]  /*4ca0*/  FSEL R55, R55, -INF , !P3 ;  /* 0xff80000037377808 */ /* 0x000fe40005800000 */
[----:B------:R-:W-:Y:S02]  /*4cb0*/  FSEL R147, R21, -INF , !P1 ;  /* 0xff80000015937808 */ /* 0x000fe40004800000 */
[----:B------:R-:W-:Y:S02]  /*4cc0*/  FSEL R141, R77, -INF , !P4 ;  /* 0xff8000004d8d7808 */ /* 0x000fe40006000000 */
[----:B------:R-:W-:Y:S02]  /*4cd0*/  FSEL R54, R79, -INF , !P2 ;  /* 0xff8000004f367808 */ /* 0x000fe40005000000 */
[----:B------:R-:W-:-:S02]  /*4ce0*/  FSEL R152, R17, -INF , !P6 ;  /* 0xff80000011987808 */ /* 0x000fc40007000000 */
[----:B------:R-:W-:Y:S02]  /*4cf0*/  FSEL R148, R19, -INF , !P5 ;  /* 0xff80000013947808 */ /* 0x000fe40006800000 */
[C---:B------:R-:W-:Y:S02]  /*4d00*/  ISETP.GE.AND P3, PT, R3.reuse, R220, PT ;  /* 0x000000dc0300720c */ /* 0x040fe40003f66270 */
[----:B------:R-:W-:Y:S02]  /*4d10*/  ISETP.GE.AND P1, PT, R3, R138, PT ;  /* 0x0000008a0300720c */ /* 0x000fe40003f26270 */
[C---:B------:R-:W-:Y:S02]  /*4d20*/  ISETP.GE.AND P4, PT, R239.reuse, R234, PT ;  /* 0x000000eaef00720c */ /* 0x040fe40003f86270 */
[C---:B------:R-:W-:Y:S02]  /*4d30*/  ISETP.GE.AND P2, PT, R239.reuse, R221, PT ;  /* 0x000000ddef00720c */ /* 0x040fe40003f46270 */
[----:B------:R-:W-:-:S02]  /*4d40*/  ISETP.GE.AND P6, PT, R239, R220, PT ;  /* 0x000000dcef00720c */ /* 0x000fc40003fc6270 */
[----:B------:R-:W-:Y:S02]  /*4d50*/  ISETP.GE.AND P5, PT, R239, R138, PT ;  /* 0x0000008aef00720c */ /* 0x000fe40003fa6270 */
[----:B------:R-:W-:Y:S02]  /*4d60*/  FSEL R62, R57, -INF , !P3 ;  /* 0xff800000393e7808 */ /* 0x000fe40005800000 */
[----:B------:R-:W-:Y:S02]  /*4d70*/  FSEL R52, R59, -INF , !P1 ;  /* 0xff8000003b347808 */ /* 0x000fe40004800000 */
[----:B------:R-:W-:Y:S02]  /*4d80*/  FSEL R22, R22, -INF , !P4 ;  /* 0xff80000016167808 */ /* 0x000fe40006000000 */
[----:B------:R-:W-:Y:S02]  /*4d90*/  FSEL R20, R20, -INF , !P2 ;  /* 0xff80000014147808 */ /* 0x000fe40005000000 */
[----:B------:R-:W-:-:S02]  /*4da0*/  FSEL R25, R25, -INF , !P6 ;  /* 0xff80000019197808 */ /* 0x000fc40007000000 */
[----:B------:R-:W-:Y:S01]  /*4db0*/  FSEL R27, R27, -INF , !P5 ;  /* 0xff8000001b1b7808 */ /* 0x000fe20006800000 */
[----:B------:R-:W-:Y:S06]  /*4dc0*/  @!P0 BRA `(.L_x_1004) ;  /* 0x0000000000bc8947 */ /* 0x000fec0003800000 */
        /* <DEDUP_REMOVED lines=45> */
.L_x_1006:
[----:B------:R-:W-:Y:S05]  /*50a0*/  BSYNC.RECONVERGENT B0 ;  /* 0x0000000000007941 */ /* 0x000fea0003800200 */
.L_x_1005:
[----:B------:R-:W0:Y:S02]  /*50b0*/  LDGDEPBAR ;  /* 0x00000000000079af */ /* 0x000e240000000000 */
.L_x_1004:
[----:B------:R-:W-:Y:S01]  /*50c0*/  FMNMX3.FTZ R5, R22, R66, R44, !PT ;  /* 0x0000004216057276 */ /* 0x000fe2000781002c */
[----:B------:R-:W-:Y:S01]  /*50d0*/  IMAD.WIDE.U32 R242, R126, -0x326172a9, RZ ;  /* 0xcd9e8d577ef27825 */ /* 0x000fe200078e00ff */
[----:B------:R-:W-:Y:S01]  /*50e0*/  FMNMX3.FTZ R9, R20, R64, R68, !PT ;  /* 0x0000004014097276 */ /* 0x000fe20007810044 */
[----:B------:R-:W-:Y:S01]  /*50f0*/  UIADD3 UR4, UPT, UPT, UR17, -0x4498517b, URZ ;  /* 0xbb67ae8511047890 */ /* 0x000fe2000fffe0ff */
[----:B------:R-:W-:Y:S01]  /*5100*/  FMNMX3.FTZ R5, R5, R72, R12, !PT ;  /* 0x0000004805057276 */ /* 0x000fe2000781000c */
[----:B------:R-:W-:Y:S01]  /*5110*/  IMAD.SHL.U32 R3, R128, 0x2, RZ ;  /* 0x0000000280037824 */ /* 0x000fe200078e00ff */
[----:B------:R-:W-:Y:S01]  /*5120*/  FMNMX3.FTZ R9, R9, R70, R10, !PT ;  /* 0x0000004609097276 */ /* 0x000fe2000781000a */
[----:B------:R-:W-:Y:S01]  /*5130*/  IMAD.WIDE.U32 R232, R232, -0x2daee0ad, RZ ;  /* 0xd2511f53e8e87825 */ /* 0x000fe200078e00ff */
[----:B------:R-:W-:Y:S01]  /*5140*/  FMNMX3.FTZ R5, R5, R14, R18, !PT ;  /* 0x0000000e05057276 */ /* 0x000fe20007810012 */
[----:B------:R-:W-:Y:S01]  /*5150*/  UIADD3 UR18, UPT, UPT, UR16, -0x61c88647, URZ ;  /* 0x9e3779b910127890 */ /* 0x000fe2000fffe0ff */
[----:B------:R-:W-:Y:S01]  /*5160*/  FMNMX3.FTZ R9, R9, R4, R6, !PT ;  /* 0x0000000409097276 */ /* 0x000fe20007810006 */
[----:B------:R-:W-:Y:S01]  /*5170*/  UIADD3 UR13, UPT, UPT, UR16, 0x3c6ef372, URZ ;  /* 0x3c6ef372100d7890 */ /* 0x000fe2000fffe0ff */
[----:B------:R-:W-:Y:S01]  /*5180*/  FMNMX3.FTZ R5, R5, R16, R150, !PT ;  /* 0x0000001005057276 */ /* 0x000fe20007810096 */
[----:B------:R-:W-:Y:S01]  /*5190*/  UIADD3 UR20, UPT, UPT, UR17, 0x76cf5d0a, URZ ;  /* 0x76cf5d0a11147890 */ /* 0x000fe2000fffe0ff */
[----:B------:R-:W-:Y:S01]  /*51a0*/  FMNMX3.FTZ R9, R9, R8, R154, !PT ;  /* 0x0000000809097276 */ /* 0x000fe2000781009a */
[----:B------:R-:W-:Y:S01]  /*51b0*/  UIADD3 UR19, UPT, UPT, UR17, 0x32370b8f, URZ ;  /* 0x32370b8f11137890 */ /* 0x000fe2000fffe0ff */
[----:B------:R-:W-:Y:S01]  /*51c0*/  FMNMX3.FTZ R5, R5, R158, R160, !PT ;  /* 0x0000009e05057276 */ /* 0x000fe200078100a0 */
[----:B------:R-:W-:Y:S01]  /*51d0*/  VIADD R240, R126, 0x4 ;  /* 0x000000047ef07836 */ /* 0x000fe20000000000 */
[----:B------:R-:W-:Y:S01]  /*51e0*/  FMNMX3.FTZ R9, R9, R156, R26, !PT ;  /* 0x0000009c09097276 */ /* 0x000fe2000781001a */
[----:B------:R-:W3:Y:S01]  /*51f0*/  LDCU UR21, c[0x0][0x45c] ;  /* 0x00008b80ff1577ac */ /* 0x000ee20008000800 */
[----:B------:R-:W-:Y:S01]  /*5200*/  FMNMX3.FTZ R5, R5, R162, R146, !PT ;  /* 0x000000a205057276 */ /* 0x000fe20007810092 */
[----:B------:R-:W-:Y:S01]  /*5210*/  IMAD.WIDE.U32 R240, R240, -0x326172a9, RZ ;  /* 0xcd9e8d57f0f07825 */ /* 0x000fe200078e00ff */
[----:B------:R-:W-:Y:S01]  /*5220*/  FMNMX3.FTZ R9, R9, R24, R145, !PT ;  /* 0x0000001809097276 */ /* 0x000fe20007810091 */
[----:B------:R-:W-:Y:S01]  /*5230*/  UIADD3 UR12, UPT, UPT, UR16, -0x255992d5, URZ ;  /* 0xdaa66d2b100c7890 */ /* 0x000fe2000fffe0ff */
[----:B------:R-:W-:Y:S01]  /*5240*/  FMNMX3.FTZ R5, R5, R147, R60, !PT ;  /* 0x0000009305057276 */ /* 0x000fe2000781003c */
[----:B------:R-:W-:Y:S01]  /*5250*/  UIADD3 UR9, UPT, UPT, UR16, 0x78dde6e4, URZ ;  /* 0x78dde6e410097890 */ /* 0x000fe2000fffe0ff */
[----:B------:R-:W-:Y:S01]  /*5260*/  FMNMX3.FTZ R9, R9, R149, R58, !PT ;  /* 0x0000009509097276 */ /* 0x000fe2000781003a */
[----:B------:R-:W-:Y:S01]  /*5270*/  UIADD3 UR23, UPT, UPT, UR17, -0x56f99767, URZ ;  /* 0xa906689911177890 */ /* 0x000fe2000fffe0ff */
[----:B--2---:R-:W-:Y:S01]  /*5280*/  FMNMX.FTZ R28, R152, R5, !PT ;  /* 0x00000005981c7209 */ /* 0x004fe20007810000 */
[----:B------:R-:W-:Y:S01]  /*5290*/  UIADD3 UR7, UPT, UPT, UR16, -0x4ab325aa, URZ ;  /* 0xb54cda5610077890 */ /* 0x000fe2000fffe0ff */
[----:B------:R-:W-:Y:S01]  /*52a0*/  FMNMX.FTZ R9, R148, R9, !PT ;  /* 0x0000000994097209 */ /* 0x000fe20007810000 */
[----:B------:R-:W-:Y:S01]  /*52b0*/  IMAD.IADD R189, R124, 0x1, R189 ;  /* 0x000000017cbd7824 */ /* 0x000fe200078e02bd */
[----:B-1----:R-:W-:Y:S01]  /*52c0*/  FMNMX3.FTZ R34, R25, R49, R51, !PT ;  /* 0x0000003119227276 */ /* 0x002fe20007810033 */
[----:B------:R-:W1:Y:S01]  /*52d0*/  SHFL.BFLY PT, R5, R28, 0x2, 0x1f ;  /* 0x0c401f001c057f89 */ /* 0x000e6200000e0000 */
[----:B------:R-:W-:Y:S01]  /*52e0*/  FMNMX3.FTZ R32, R27, R143, R111, !PT ;  /* 0x0000008f1b207276 */ /* 0x000fe2000781006f */
[----:B------:R-:W-:Y:S01]  /*52f0*/  UIADD3 UR8, UPT, UPT, UR16, 0x1715609d, URZ ;  /* 0x1715609d10087890 */ /* 0x000fe2000fffe0ff */
[----:B------:R-:W-:Y:S01]  /*5300*/  FMNMX3.FTZ R34, R34, R151, R63, !PT ;  /* 0x0000009722227276 */ /* 0x000fe2000781003f */
[----:B------:R-:W2:Y:S01]  /*5310*/  SHFL.BFLY PT, R30, R9, 0x2, 0x1f ;  /* 0x0c401f00091e7f89 */ /* 0x000ea200000e0000 */
[----:B------:R-:W-:Y:S01]  /*5320*/  LOP3.LUT R230, R125, UR16, R243, 0x96, !PT ;  /* 0x000000107de67c12 */ /* 0x000fe2000f8e96f3 */
[----:B------:R-:W-:Y:S01]  /*5330*/  UIADD3 UR22, UPT, UPT, UR17, 0x646e171e, URZ ;  /* 0x646e171e11167890 */ /* 0x000fe2000fffe0ff */
[----:B------:R-:W-:-:S02]  /*5340*/  FMNMX3.FTZ R34, R34, R65, R73, !PT ;  /* 0x0000004122227276 */ /* 0x000fc40007810049 */
[----:B------:R-:W-:Y:S01]  /*5350*/  FMNMX3.FTZ R32, R32, R109, R67, !PT ;  /* 0x0000006d20207276 */ /* 0x000fe20007810043 */
[----:B------:R-:W-:Y:S01]  /*5360*/  IMAD.WIDE.U32 R230, R230, -0x2daee0ad, RZ ;  /* 0xd2511f53e6e67825 */ /* 0x000fe200078e00ff */
[----:B------:R-:W-:Y:S02]  /*5370*/  FMNMX3.FTZ R34, R34, R75, R169, !PT ;  /* 0x0000004b22227276 */ /* 0x000fe400078100a9 */
[----:B------:R-:W-:Y:S02]  /*5380*/  FMNMX3.FTZ R32, R32, R101, R103, !PT ;  /* 0x0000006520207276 */ /* 0x000fe40007810067 */
[----:B------:R-:W-:Y:S02]  /*5390*/  FMNMX3.FTZ R34, R34, R171, R175, !PT ;  /* 0x000000ab22227276 */ /* 0x000fe400078100af */
[----:B------:R-:W-:Y:S02]  /*53a0*/  FMNMX3.FTZ R32, R32, R89, R161, !PT ;  /* 0x0000005920207276 */ /* 0x000fe400078100a1 */
[----:B------:R-:W-:-:S02]  /*53b0*/  LOP3.LUT R46, R3, UR17, R233, 0x96, !PT ;  /* 0x00000011032e7c12 */ /* 0x000fc4000f8e96e9 */
[----:B------:R-:W-:Y:S02]  /*53c0*/  LOP3.LUT R228, R232, UR4, R231, 0x96, !PT ;  /* 0x00000004e8e47c12 */ /* 0x000fe4000f8e96e7 */
[----:B------:R-:W-:Y:S01]  /*53d0*/  FMNMX3.FTZ R11, R34, R173, R61, !PT ;  /* 0x000000ad220b7276 */ /* 0x000fe2000781003d */
[----:B------:R-:W-:Y:S01]  /*53e0*/  IMAD.WIDE.U32 R46, R46, -0x326172a9, RZ ;  /* 0xcd9e8d572e2e7825 */ /* 0x000fe200078e00ff */
[----:B------:R-:W-:Y:S02]  /*53f0*/  FMNMX3.FTZ R32, R32, R165, R167, !PT ;  /* 0x000000a520207276 */ /* 0x000fe400078100a7 */
[----:B-1----:R-:W-:Y:S01]  /*5400*/  FMNMX.FTZ R5, R28, R5, !PT ;  /* 0x000000051c057209 */ /* 0x002fe20007810000 */
[----:B------:R-:W-:Y:S01]  /*5410*/  IMAD.WIDE.U32 R228, R228, -0x326172a9, RZ ;  /* 0xcd9e8d57e4e47825 */ /* 0x000fe200078e00ff */
[----:B------:R-:W-:Y:S02]  /*5420*/  FMNMX3.FTZ R11, R11, R141, R56, !PT ;  /* 0x0000008d0b0b7276 */ /* 0x000fe40007810038 */
[----:B------:R-:W-:Y:S01]  /*5430*/  FMNMX3.FTZ R13, R32, R163, R55, !PT ;  /* 0x000000a3200d7276 */ /* 0x000fe20007810037 */
[----:B------:R-:W1:Y:S01]  /*5440*/  SHFL.BFLY PT, R136, R5, 0x1, 0x1f ;  /* 0x0c201f0005887f89 */ /* 0x000e6200000e0000 */
[----:B--2---:R-:W-:-:S02]  /*5450*/  FMNMX.FTZ R30, R9, R30, !PT ;  /* 0x0000001e091e7209 */ /* 0x004fc40007810000 */
[----:B------:R-:W-:Y:S02]  /*5460*/  LOP3.LUT R38, R242, UR18, R47, 0x96, !PT ;  /* 0x00000012f2267c12 */ /* 0x000fe4000f8e962f */
[----:B------:R-:W-:Y:S01]  /*5470*/  LOP3.LUT R36, R46, UR13, R229, 0x96, !PT ;  /* 0x0000000d2e247c12 */ /* 0x000fe2000f8e96e5 */
[----:B------:R-:W2:Y:S01]  /*5480*/  SHFL.BFLY PT, R135, R30, 0x1, 0x1f ;  /* 0x0c201f001e877f89 */ /* 0x000ea200000e0000 */
[----:B------:R-:W-:Y:S01]  /*5490*/  FMNMX.FTZ R11, R62, R11, !PT ;  /* 0x0000000b3e0b7209 */ /* 0x000fe20007810000 */
[----:B------:R-:W-:Y:S01]  /*54a0*/  IMAD.WIDE.U32 R38, R38, -0x2daee0ad, RZ ;  /* 0xd2511f5326267825 */ /* 0x000fe200078e00ff */
[----:B------:R-:W-:Y:S02]  /*54b0*/  FMNMX3.FTZ R13, R13, R54, R53, !PT ;  /* 0x000000360d0d7276 */ /* 0x000fe40007810035 */
[----:B------:R-:W-:Y:S01]  /*54c0*/  LOP3.LUT R222, R125, UR16, R241, 0x96, !PT ;  /* 0x000000107dde7c12 */ /* 0x000fe2000f8e96f1 */
[----:B------:R-:W-:Y:S01]  /*54d0*/  IMAD.WIDE.U32 R36, R36, -0x2daee0ad, RZ ;  /* 0xd2511f5324247825 */ /* 0x000fe200078e00ff */
[----:B------:R-:W-:Y:S01]  /*54e0*/  FMNMX.FTZ R32, R52, R13, !PT ;  /* 0x0000000d34207209 */ /* 0x000fe20007810000 */
[----:B------:R-:W4:Y:S01]  /*54f0*/  SHFL.BFLY PT, R134, R11, 0x2, 0x1f ;  /* 0x0c401f000b867f89 */ /* 0x000f2200000e0000 */
[----:B------:R-:W-:Y:S01]  /*5500*/  LOP3.LUT R7, R230, UR20, R39, 0x96, !PT ;  /* 0x00000014e6077c12 */ /* 0x000fe2000f8e9627 */
[----:B------:R-:W-:Y:S01]  /*5510*/  IMAD.WIDE.U32 R222, R222, -0x2daee0ad, RZ ;  /* 0xd2511f53dede7825 */ /* 0x000fe200078e00ff */
[----:B------:R-:W-:Y:S01]  /*5520*/  LOP3.LUT R34, R38, UR19, R37, 0x96, !PT ;  /* 0x0000001326227c12 */ /* 0x000fe2000f8e9625 */
[----:B------:R-:W5:Y:S01]  /*5530*/  SHFL.BFLY PT, R133, R32, 0x2, 0x1f ;  /* 0x0c401f0020857f89 */ /* 0x000f6200000e0000 */
[----:B------:R-:W-:Y:S01]  /*5540*/  LOP3.LUT R9, R240, UR18, R47, 0x96, !PT ;  /* 0x00000012f0097c12 */ /* 0x000fe2000f8e962f */
[----:B------:R-:W-:Y:S01]  /*5550*/  IMAD.WIDE.U32 R28, R7, -0x326172a9, RZ ;  /* 0xcd9e8d57071c7825 */ /* 0x000fe200078e00ff */
[----:B------:R-:W-:Y:S01]  /*5560*/  LOP3.LUT R216, R232, UR4, R223, 0x96, !PT ;  /* 0x00000004e8d87c12 */ /* 0x000fe2000f8e96df */
[----:B------:R-:W-:Y:S01]  /*5570*/  UIADD3 UR4, UPT, UPT, UR17, -0x126145ec, URZ ;  /* 0xed9eba1411047890 */ /* 0x000fe2000fffe0ff */
[----:B------:R-:W-:Y:S01]  /*5580*/  LEA R189, R189, UR6, 0x1 ;  /* 0x00000006bdbd7c11 */ /* 0x000fe2000f8e08ff */
[----:B------:R-:W-:Y:S01]  /*5590*/  IMAD.WIDE.U32 R34, R34, -0x326172a9, RZ ;  /* 0xcd9e8d5722227825 */ /* 0x000fe200078e00ff */
[----:B------:R-:W-:-:S02]  /*55a0*/  LOP3.LUT R7, R228, UR12, R29, 0x96, !PT ;  /* 0x0000000ce4077c12 */ /* 0x000fc4000f8e961d */
[----:B-1----:R-:W-:Y:S01]  /*55b0*/  FMNMX.FTZ R136, R5, R136, !PT ;  /* 0x0000008805887209 */ /* 0x002fe20007810000 */
[----:B------:R-:W-:Y:S01]  /*55c0*/  IMAD.WIDE.U32 R126, R9, -0x2daee0ad, RZ ;  /* 0xd2511f53097e7825 */ /* 0x000fe200078e00ff */
[----:B------:R-:W-:Y:S01]  /*55d0*/  LOP3.LUT R28, R28, UR9, R35, 0x96, !PT ;  /* 0x000000091c1c7c12 */ /* 0x000fe2000f8e9623 */
[----:B------:R-:W-:Y:S01]  /*55e0*/  LDSM.16.MT88.4 R120, [R189+0x6000] ;  /* 0x00600000bd78783b */ /* 0x000fe20000004200 */
[----:B--2---:R-:W-:Y:S01]  /*55f0*/  FMNMX.FTZ R135, R30, R135, !PT ;  /* 0x000000871e877209 */ /* 0x004fe20007810000 */
[----:B------:R-:W-:-:S04]  /*5600*/  IMAD.WIDE.U32 R38, R7, -0x2daee0ad, RZ ;  /* 0xd2511f5307267825 */ /* 0x000fc800078e00ff */
[C---:B---3--:R-:W-:Y:S01]  /*5610*/  FMUL.FTZ R159, R136.reuse, UR21 ;  /* 0x00000015889f7c20 */ /* 0x048fe20008410000 */
[----:B------:R-:W-:Y:S01]  /*5620*/  FSETP.NEU.FTZ.AND P1, PT, R136, -INF , PT ;  /* 0xff8000008800780b */ /* 0x000fe20003f3d000 */
[----:B------:R-:W-:Y:S01]  /*5630*/  IMAD.WIDE.U32 R28, R28, -0x2daee0ad, RZ ;  /* 0xd2511f531c1c7825 */ /* 0x000fe200078e00ff */
[----:B------:R-:W-:-:S03]  /*5640*/  LOP3.LUT R9, R36, UR4, R39, 0x96, !PT ;  /* 0x0000000424097c12 */ /* 0x000fc6000f8e9627 */
[----:B------:R-:W-:Y:S01]  /*5650*/  FMUL.FTZ R153, R135, UR21 ;  /* 0x0000001587997c20 */ /* 0x000fe20008410000 */
[----:B----4-:R-:W-:Y:S01]  /*5660*/  FMNMX.FTZ R134, R11, R134, !PT ;  /* 0x000000860b867209 */ /* 0x010fe20007810000 */
[----:B------:R-:W-:Y:S01]  /*5670*/  IMAD.WIDE.U32 R216, R216, -0x326172a9, RZ ;  /* 0xcd9e8d57d8d87825 */ /* 0x000fe200078e00ff */
[----:B------:R-:W-:Y:S02]  /*5680*/  LOP3.LUT R11, R38, UR23, R29, 0x96, !PT ;  /* 0x00000017260b7c12 */ /* 0x000fe4000f8e961d */
[----:B------:R-:W-:Y:S01]  /*5690*/  FSEL R159, R159, RZ, P1 ;  /* 0x000000ff9f9f7208 */ /* 0x000fe20000800000 */
[----:B------:R-:W-:Y:S01]  /*56a0*/  IMAD.IADD R184, R2, 0x1, R189 ;  /* 0x0000000102b87824 */ /* 0x000fe200078e02bd */
[----:B------:R-:W-:Y:S01]  /*56b0*/  FSETP.NEU.FTZ.AND P1, PT, R135, -INF , PT ;  /* 0xff8000008700780b */ /* 0x000fe20003f3d000 */
[----:B------:R-:W-:Y:S01]  /*56c0*/  IMAD.WIDE.U32 R36, R11, -0x326172a9, RZ ;  /* 0xcd9e8d570b247825 */ /* 0x000fe200078e00ff */
[----:B-----5:R-:W-:-:S03]  /*56d0*/  FMNMX.FTZ R133, R32, R133, !PT ;  /* 0x0000008520857209 */ /* 0x020fc60007810000 */
[----:B------:R-:W-:Y:S01]  /*56e0*/  FFMA.FTZ R40, R22, UR21, -R159 ;  /* 0x0000001516287c23 */ /* 0x000fe2000801089f */
[----:B------:R-:W-:Y:S01]  /*56f0*/  LOP3.LUT R46, R46, UR13, R217, 0x96, !PT ;  /* 0x0000000d2e2e7c12 */ /* 0x000fe2000f8e96d9 */
[----:B------:R-:W-:Y:S01]  /*5700*/  IMAD.WIDE.U32 R32, R9, -0x326172a9, RZ ;  /* 0xcd9e8d5709207825 */ /* 0x000fe200078e00ff */
[----:B------:R-:W-:Y:S01]  /*5710*/  FSEL R153, R153, RZ, P1 ;  /* 0x000000ff99997208 */ /* 0x000fe20000800000 */
[----:B------:R-:W1:Y:S01]  /*5720*/  SHFL.BFLY PT, R9, R134, 0x1, 0x1f ;  /* 0x0c201f0086097f89 */ /* 0x000e6200000e0000 */
[----:B------:R-:W-:Y:S01]  /*5730*/  PRMT R15, R36, 0x7772, RZ ;  /* 0x00007772240f7816 */ /* 0x000fe200000000ff */
[----:B------:R-:W-:Y:S01]  /*5740*/  IMAD.WIDE.U32 R46, R46, -0x2daee0ad, RZ ;  /* 0xd2511f532e2e7825 */ /* 0x000fe200078e00ff */
[----:B------:R-:W-:-:S03]  /*5750*/  LOP3.LUT R105, R32, UR7, R37, 0x96, !PT ;  /* 0x0000000720697c12 */ /* 0x000fc6000f8e9625 */
[--C-:B------:R-:W-:Y:S01]  /*5760*/  FFMA.FTZ R43, R68, UR21, -R153.reuse ;  /* 0x00000015442b7c23 */ /* 0x100fe20008010899 */
[C---:B------:R-:W-:Y:S01]  /*5770*/  PRMT R32, R36.reuse, 0x7773, RZ ;  /* 0x0000777324207816 */ /* 0x040fe200000000ff */
[----:B------:R-:W-:Y:S01]  /*5780*/  IMAD.MOV.U32 R30, RZ, RZ, R36 ;  /* 0x000000ffff1e7224 */ /* 0x000fe200078e0024 */
[----:B------:R-:W-:Y:S01]  /*5790*/  PRMT R11, R36, 0x7771, RZ ;  /* 0x00007771240b7816 */ /* 0x000fe200000000ff */
[--C-:B------:R-:W-:Y:S01]  /*57a0*/  FFMA.FTZ R36, R70, UR21, -R153.reuse ;  /* 0x0000001546247c23 */ /* 0x100fe20008010899 */
[C---:B------:R-:W-:Y:S01]  /*57b0*/  LOP3.LUT R13, R105.reuse, 0xffff, RZ, 0xc0, !PT ;  /* 0x0000ffff690d7812 */ /* 0x040fe200078ec0ff */
[----:B------:R-:W-:Y:S01]  /*57c0*/  FFMA.FTZ R42, R20, UR21, -R153 ;  /* 0x00000015142a7c23 */ /* 0x000fe20008010899 */
[----:B------:R-:W-:Y:S01]  /*57d0*/  LOP3.LUT R126, R126, UR19, R47, 0x96, !PT ;  /* 0x000000137e7e7c12 */ /* 0x000fe2000f8e962f */
[----:B------:R-:W-:Y:S01]  /*57e0*/  FFMA.FTZ R47, R64, UR21, -R153 ;  /* 0x00000015402f7c23 */ /* 0x000fe20008010899 */
[----:B------:R-:W-:Y:S01]  /*57f0*/  LOP3.LUT R22, R105, 0xff, RZ, 0xc0, !PT ;  /* 0x000000ff69167812 */ /* 0x000fe200078ec0ff */
[----:B------:R-:W-:Y:S01]  /*5800*/  MUFU.EX2 R43, R43 ;  /* 0x0000002b002b7308 */ /* 0x000fe20000000800 */
[----:B------:R-:W-:Y:S01]  /*5810*/  SHF.R.U32.HI R13, RZ, 0x8, R13 ;  /* 0x00000008ff0d7819 */ /* 0x000fe2000001160d */
[----:B------:R-:W-:Y:S01]  /*5820*/  IMAD.IADD R185, R0, 0x1, R189 ;  /* 0x0000000100b97824 */ /* 0x000fe200078e02bd */
[----:B------:R-:W-:Y:S01]  /*5830*/  PRMT R15, R15, 0x5410, R32 ;  /* 0x000054100f0f7816 */ /* 0x000fe20000000020 */
[----:B------:R-:W2:Y:S01]  /*5840*/  MUFU.EX2 R36, R36 ;  /* 0x0000002400247308 */ /* 0x000ea20000000800 */
[----:B------:R-:W-:Y:S01]  /*5850*/  PRMT R13, R22, 0x5410, R13 ;  /* 0x00005410160d7816 */ /* 0x000fe2000000000d */
[----:B------:R-:W-:Y:S01]  /*5860*/  IMAD.IADD R139, R0, 0x1, R184 ;  /* 0x00000001008b7824 */ /* 0x000fe200078e02b8 */
[----:B------:R-:W-:Y:S01]  /*5870*/  PRMT R22, R105, 0x7632, R22 ;  /* 0x0000763269167816 */ /* 0x000fe20000000016 */
[----:B------:R-:W-:Y:S01]  /*5880*/  MUFU.EX2 R42, R42 ;  /* 0x0000002a002a7308 */ /* 0x000fe20000000800 */
[----:B------:R-:W-:Y:S01]  /*5890*/  LOP3.LUT R15, R15, 0xff00ff, RZ, 0xc0, !PT ;  /* 0x00ff00ff0f0f7812 */ /* 0x000fe200078ec0ff */
[----:B------:R-:W3:Y:S01]  /*58a0*/  SHFL.BFLY PT, R48, R133, 0x1, 0x1f ;  /* 0x0c201f0085307f89 */ /* 0x000ee200000e0000 */
[----:B------:R-:W-:Y:S01]  /*58b0*/  SHF.R.U32.HI R105, RZ, 0x18, R105 ;  /* 0x00000018ff697819 */ /* 0x000fe20000011669 */
[----:B------:R-:W4:Y:S01]  /*58c0*/  MUFU.EX2 R47, R47 ;  /* 0x0000002f002f7308 */ /* 0x000f220000000800 */
[----:B------:R-:W-:Y:S01]  /*58d0*/  LOP3.LUT R22, R22, 0xff, RZ, 0xc0, !PT ;  /* 0x000000ff16167812 */ /* 0x000fe200078ec0ff */
[--C-:B------:R-:W-:Y:S01]  /*58e0*/  FFMA.FTZ R38, R44, UR21, -R159.reuse ;  /* 0x000000152c267c23 */ /* 0x100fe2000801089f */
[--C-:B------:R-:W-:Y:S01]  /*58f0*/  HSET2.LE.AND R107, R15, R214.reuse, PT ;  /* 0x000000d60f6b7233 */ /* 0x100fe20003803000 */
[----:B------:R-:W-:Y:S01]  /*5900*/  FFMA.FTZ R37, R72, UR21, -R159 ;  /* 0x0000001548257c23 */ /* 0x000fe2000801089f */
[----:B------:R-:W-:Y:S01]  /*5910*/  PRMT R105, R22, 0x5410, R105 ;  /* 0x0000541016697816 */ /* 0x000fe20000000069 */
[----:B------:R-:W-:Y:S01]  /*5920*/  FFMA.FTZ R45, R66, UR21, -R159 ;  /* 0x00000015422d7c23 */ /* 0x000fe2000801089f */
[----:B--2---:R-:W-:Y:S01]  /*5930*/  F2FP.F16.F32.PACK_AB R0, R36, R43 ;  /* 0x0000002b2400723e */ /* 0x004fe200000000ff */
[----:B------:R-:W2:Y:S01]  /*5940*/  LDSM.16.MT88.4 R76, [R185+0x6000] ;  /* 0x00600000b94c783b */ /* 0x000ea20000004200 */
[----:B------:R-:W-:Y:S01]  /*5950*/  LOP3.LUT R5, R34, UR8, R33, 0x96, !PT ;  /* 0x0000000822057c12 */ /* 0x000fe2000f8e9621 */
[----:B------:R-:W-:Y:S01]  /*5960*/  MUFU.EX2 R40, R40 ;  /* 0x0000002800287308 */ /* 0x000fe20000000800 */
[----:B------:R-:W-:Y:S01]  /*5970*/  LOP3.LUT R30, R30, 0xff, RZ, 0xc0, !PT ;  /* 0x000000ff1e1e7812 */ /* 0x000fe200078ec0ff */
[----:B------:R-:W5:Y:S01]  /*5980*/  LDSM.16.MT88.4 R92, [R184+0x6000] ;  /* 0x00600000b85c783b */ /* 0x000f620000004200 */
[----:B------:R-:W-:Y:S01]  /*5990*/  LOP3.LUT R7, R222, UR20, R127, 0x96, !PT ;  /* 0x00000014de077c12 */ /* 0x000fe2000f8e967f */
[----:B------:R-:W-:Y:S01]  /*59a0*/  MUFU.EX2 R38, R38 ;  /* 0x0000002600267308 */ /* 0x000fe20000000800 */
[----:B------:R-:W-:Y:S01]  /*59b0*/  LOP3.LUT R107, R0, R107, RZ, 0xc0, !PT ;  /* 0x0000006b006b7212 */ /* 0x000fe200078ec0ff */
[----:B------:R-:W5:Y:S01]  /*59c0*/  LDSM.16.MT88.4 R20, [R139+0x6000] ;  /* 0x006000008b14783b */ /* 0x000f620000004200 */
[----:B------:R-:W-:Y:S01]  /*59d0*/  HSET2.LE.AND R105, R105, R214, PT ;  /* 0x000000d669697233 */ /* 0x000fe20003803000 */
[----:B------:R-:W-:Y:S01]  /*59e0*/  IMAD.WIDE.U32 R90, R7, -0x326172a9, RZ ;  /* 0xcd9e8d57075a7825 */ /* 0x000fe200078e00ff */
[----:B------:R-:W-:Y:S01]  /*59f0*/  PRMT R11, R30, 0x5410, R11 ;  /* 0x000054101e0b7816 */ /* 0x000fe2000000000b */
[----:B------:R-:W3:Y:S01]  /*5a00*/  MUFU.EX2 R37, R37 ;  /* 0x0000002500257308 */ /* 0x000ee20000000800 */
[----:B----4-:R-:W-:Y:S01]  /*5a10*/  F2FP.F16.F32.PACK_AB R0, R47, R42 ;  /* 0x0000002a2f00723e */ /* 0x010fe200000000ff */
[----:B------:R-:W-:Y:S01]  /*5a20*/  IMAD.WIDE.U32 R30, R5, -0x2daee0ad, RZ ;  /* 0xd2511f53051e7825 */ /* 0x000fe200078e00ff */
[----:B------:R-:W-:Y:S01]  /*5a30*/  LOP3.LUT R44, R216, UR12, R91, 0x96, !PT ;  /* 0x0000000cd82c7c12 */ /* 0x000fe2000f8e965b */
[----:B------:R-:W4:Y:S01]  /*5a40*/  MUFU.EX2 R45, R45 ;  /* 0x0000002d002d7308 */ /* 0x000f220000000800 */
[----:B------:R-:W-:Y:S01]  /*5a50*/  LOP3.LUT R105, R0, R105, RZ, 0xc0, !PT ;  /* 0x0000006900697212 */ /* 0x000fe200078ec0ff */
[----:B------:R-:W-:Y:S01]  /*5a60*/  IMAD.MOV.U32 R0, RZ, RZ, R30 ;  /* 0x000000ffff007224 */ /* 0x000fe200078e001e */
[----:B------:R-:W-:Y:S01]  /*5a70*/  LOP3.LUT R5, R28, UR22, R31, 0x96, !PT ;  /* 0x000000161c057c12 */ /* 0x000fe2000f8e961f */
[--C-:B------:R-:W-:Y:S01]  /*5a80*/  FFMA.FTZ R41, R12, UR21, -R159.reuse ;  /* 0x000000150c297c23 */ /* 0x100fe2000801089f */
[----:B------:R-:W-:Y:S01]  /*5a90*/  FFMA.FTZ R34, R14, UR21, -R159 ;  /* 0x000000150e227c23 */ /* 0x000fe2000801089f */
[----:B------:R-:W-:Y:S01]  /*5aa0*/  PRMT R57, R30, 0x7771, RZ ;  /* 0x000077711e397816 */ /* 0x000fe200000000ff */
[--C-:B------:R-:W-:Y:S01]  /*5ab0*/  FFMA.FTZ R32, R4, UR21, -R153.reuse ;  /* 0x0000001504207c23 */ /* 0x100fe20008010899 */
[----:B------:R-:W-:Y:S01]  /*5ac0*/  LOP3.LUT R0, R0, 0xff, RZ, 0xc0, !PT ;  /* 0x000000ff00007812 */ /* 0x000fe200078ec0ff */
[----:B------:R-:W-:Y:S01]  /*5ad0*/  FFMA.FTZ R33, R6, UR21, -R153 ;  /* 0x0000001506217c23 */ /* 0x000fe20008010899 */
[C---:B------:R-:W-:Y:S01]  /*5ae0*/  LOP3.LUT R91, R5.reuse, 0xffff, RZ, 0xc0, !PT ;  /* 0x0000ffff055b7812 */ /* 0x040fe200078ec0ff */
[----:B------:R-:W-:Y:S01]  /*5af0*/  IMAD.WIDE.U32 R126, R126, -0x326172a9, RZ ;  /* 0xcd9e8d577e7e7825 */ /* 0x000fe200078e00ff */
[----:B------:R-:W-:Y:S01]  /*5b00*/  PRMT R57, R0, 0x5410, R57 ;  /* 0x0000541000397816 */ /* 0x000fe20000000039 */
[----:B------:R-:W-:Y:S01]  /*5b10*/  MUFU.EX2 R41, R41 ;  /* 0x0000002900297308 */ /* 0x000fe20000000800 */
[C---:B------:R-:W-:Y:S01]  /*5b20*/  LOP3.LUT R6, R5.reuse, 0xff, RZ, 0xc0, !PT ;  /* 0x000000ff05067812 */ /* 0x040fe200078ec0ff */
[----:B------:R-:W-:Y:S01]  /*5b30*/  FFMA.FTZ R0, R8, UR21, -R153 ;  /* 0x0000001508007c23 */ /* 0x000fe20008010899 */
[----:B------:R-:W-:Y:S01]  /*5b40*/  PRMT R4, R5, 0x7632, R4 ;  /* 0x0000763205047816 */ /* 0x000fe20000000004 */
[----:B------:R-:W2:Y:S01]  /*5b50*/  MUFU.EX2 R34, R34 ;  /* 0x0000002200227308 */ /* 0x000ea20000000800 */
[----:B------:R-:W-:Y:S01]  /*5b60*/  SHF.R.U32.HI R91, RZ, 0x8, R91 ;  /* 0x00000008ff5b7819 */ /* 0x000fe2000001165b */
[----:B------:R-:W-:Y:S01]  /*5b70*/  FFMA.FTZ R39, R10, UR21, -R153 ;  /* 0x000000150a277c23 */ /* 0x000fe20008010899 */
[----:B------:R-:W-:Y:S01]  /*5b80*/  PRMT R7, R30, 0x7773, RZ ;  /* 0x000077731e077816 */ /* 0x000fe200000000ff */
[----:B------:R-:W-:Y:S01]  /*5b90*/  IMAD.WIDE.U32 R176, R44, -0x2daee0ad, RZ ;  /* 0xd2511f532cb07825 */ /* 0x000fe200078e00ff */
[----:B------:R-:W-:-:S03]  /*5ba0*/  PRMT R2, R30, 0x7772, RZ ;  /* 0x000077721e027816 */ /* 0x000fc600000000ff */
[----:B------:R-:W-:Y:S01]  /*5bb0*/  FFMA.FTZ R35, R18, UR21, -R159 ;  /* 0x0000001512237c23 */ /* 0x000fe2000801089f */
[----:B-1----:R-:W-:Y:S01]  /*5bc0*/  FMNMX.FTZ R134, R134, R9, !PT ;  /* 0x0000000986867209 */ /* 0x002fe20007810000 */
[----:B------:R-:W-:Y:S01]  /*5bd0*/  MUFU.EX2 R33, R33 ;  /* 0x0000002100217308 */ /* 0x000fe20000000800 */
[----:B------:R-:W-:Y:S01]  /*5be0*/  SHF.R.U32.HI R5, RZ, 0x18, R5 ;  /* 0x00000018ff057819 */ /* 0x000fe20000011605 */
[----:B------:R-:W-:Y:S01]  /*5bf0*/  LDSM.16.MT88.4 R28, [R139+0x6800] ;  /* 0x006800008b1c783b */ /* 0x000fe20000004200 */
[----:B------:R-:W-:Y:S01]  /*5c00*/  LOP3.LUT R4, R4, 0xff, RZ, 0xc0, !PT ;  /* 0x000000ff04047812 */ /* 0x000fe200078ec0ff */
[----:B------:R-:W1:Y:S01]  /*5c10*/  MUFU.EX2 R0, R0 ;  /* 0x0000000000007308 */ /* 0x000e620000000800 */
[----:B------:R-:W-:Y:S01]  /*5c20*/  PRMT R91, R6, 0x5410, R91 ;  /* 0x00005410065b7816 */ /* 0x000fe2000000005b */
[----:B------:R-:W-:Y:S01]  /*5c30*/  FMUL.FTZ R144, R134, UR21 ;  /* 0x0000001586907c20 */ /* 0x000fe20008410000 */
[----:B------:R-:W-:Y:S01]  /*5c40*/  LOP3.LUT R90, R90, UR9, R127, 0x96, !PT ;  /* 0x000000095a5a7c12 */ /* 0x000fe2000f8e967f */
[----:B------:R-:W-:Y:S01]  /*5c50*/  MUFU.EX2 R39, R39 ;  /* 0x0000002700277308 */ /* 0x000fe20000000800 */
[----:B------:R-:W-:Y:S01]  /*5c60*/  PRMT R7, R2, 0x5410, R7 ;  /* 0x0000541002077816 */ /* 0x000fe20000000007 */
[----:B------:R-:W-:Y:S01]  /*5c70*/  FFMA.FTZ R2, R16, UR21, -R159 ;  /* 0x0000001510027c23 */ /* 0x000fe2000801089f */
[--C-:B------:R-:W-:Y:S01]  /*5c80*/  HSET2.LE.AND R11, R11, R214.reuse, PT ;  /* 0x000000d60b0b7233 */ /* 0x100fe20003803000 */
[----:B------:R-:W5:Y:S01]  /*5c90*/  MUFU.EX2 R32, R32 ;  /* 0x0000002000207308 */ /* 0x000f620000000800 */
[--C-:B------:R-:W-:Y:S01]  /*5ca0*/  HSET2.LE.AND R13, R13, R214.reuse, PT ;  /* 0x000000d60d0d7233 */ /* 0x100fe20003803000 */
[----:B------:R-:W5:Y:S01]  /*5cb0*/  LDSM.16.MT88.4 R16, [R189+0x6800] ;  /* 0x00680000bd10783b */ /* 0x000f620000004200 */
[----:B------:R-:W-:Y:S01]  /*5cc0*/  PRMT R5, R4, 0x5410, R5 ;  /* 0x0000541004057816 */ /* 0x000fe20000000005 */
[----:B------:R-:W-:Y:S01]  /*5cd0*/  MUFU.EX2 R35, R35 ;  /* 0x0000002300237308 */ /* 0x000fe20000000800 */
[----:B---3--:R-:W-:Y:S01]  /*5ce0*/  F2FP.F16.F32.PACK_AB R106, R37, R38 ;  /* 0x00000026256a723e */ /* 0x008fe200000000ff */
[----:B------:R-:W-:Y:S01]  /*5cf0*/  FFMA.FTZ R157, R154, UR21, -R153 ;  /* 0x000000159a9d7c23 */ /* 0x000fe20008010899 */
[----:B----4-:R-:W-:Y:S01]  /*5d00*/  F2FP.F16.F32.PACK_AB R104, R45, R40 ;  /* 0x000000282d68723e */ /* 0x010fe200000000ff */
[----:B------:R-:W3:Y:S01]  /*5d10*/  MUFU.EX2 R2, R2 ;  /* 0x0000000200027308 */ /* 0x000ee20000000800 */
[----:B------:R-:W-:Y:S01]  /*5d20*/  HSET2.LE.AND R4, R91, R214, PT ;  /* 0x000000d65b047233 */ /* 0x000fe20003803000 */
[----:B------:R-:W-:Y:S01]  /*5d30*/  IMAD.WIDE.U32 R90, R90, -0x2daee0ad, RZ ;  /* 0xd2511f535a5a7825 */ /* 0x000fe200078e00ff */
[----:B------:R-:W-:-:S03]  /*5d40*/  FSETP.NEU.FTZ.AND P1, PT, R134, -INF , PT ;  /* 0xff8000008600780b */ /* 0x000fc60003f3d000 */
[----:B------:R-:W-:Y:S01]  /*5d50*/  FFMA.FTZ R156, R156, UR21, -R153 ;  /* 0x000000159c9c7c23 */ /* 0x000fe20008010899 */
[----:B------:R-:W-:Y:S01]  /*5d60*/  LOP3.LUT R124, R46, UR4, R177, 0x96, !PT ;  /* 0x000000042e7c7c12 */ /* 0x000fe2000f8e96b1 */
[--C-:B------:R-:W-:Y:S01]  /*5d70*/  FFMA.FTZ R155, R26, UR21, -R153.reuse ;  /* 0x000000151a9b7c23 */ /* 0x100fe20008010899 */
[----:B------:R-:W-:Y:S01]  /*5d80*/  FMNMX.FTZ R133, R133, R48, !PT ;  /* 0x0000003085857209 */ /* 0x000fe20007810000 */
[----:B------:R-:W-:Y:S01]  /*5d90*/  FFMA.FTZ R26, R24, UR21, -R153 ;  /* 0x00000015181a7c23 */ /* 0x000fe20008010899 */
[----:B------:R-:W-:Y:S01]  /*5da0*/  LOP3.LUT R106, R106, R11, RZ, 0xc0, !PT ;  /* 0x0000000b6a6a7212 */ /* 0x000fe200078ec0ff */
[----:B------:R-:W-:Y:S01]  /*5db0*/  IMAD.WIDE.U32 R124, R124, -0x326172a9, RZ ;  /* 0xcd9e8d577c7c7825 */ /* 0x000fe200078e00ff */
[----:B------:R-:W-:Y:S01]  /*5dc0*/  LOP3.LUT R104, R104, R13, RZ, 0xc0, !PT ;  /* 0x0000000d68687212 */ /* 0x000fe200078ec0ff */
[----:B------:R-:W-:Y:S01]  /*5dd0*/  LDSM.16.MT88.4 R8, [R184+0x6800] ;  /* 0x00680000b808783b */ /* 0x000fe20000004200 */
[----:B------:R-:W-:Y:S01]  /*5de0*/  FSEL R144, R144, RZ, P1 ;  /* 0x000000ff90907208 */ /* 0x000fe20000800000 */
[----:B------:R-:W-:Y:S01]  /*5df0*/  FMUL.FTZ R142, R133, UR21 ;  /* 0x00000015858e7c20 */ /* 0x000fe20008410000 */
[--C-:B------:R-:W-:Y:S01]  /*5e00*/  HSET2.LE.AND R6, R57, R214.reuse, PT ;  /* 0x000000d639067233 */ /* 0x100fe20003803000 */
[----:B------:R-:W4:Y:S01]  /*5e10*/  LDSM.16.MT88.4 R12, [R185+0x6800] ;  /* 0x00680000b90c783b */ /* 0x000f220000004200 */
[----:B------:R-:W-:Y:S01]  /*5e20*/  LOP3.LUT R7, R7, 0xff00ff, RZ, 0xc0, !PT ;  /* 0x00ff00ff07077812 */ /* 0x000fe200078ec0ff */
[--C-:B------:R-:W-:Y:S01]  /*5e30*/  FFMA.FTZ R44, R25, UR21, -R144.reuse ;  /* 0x00000015192c7c23 */ /* 0x100fe20008010890 */
[----:B--2---:R-:W-:Y:S01]  /*5e40*/  F2FP.F16.F32.PACK_AB R57, R34, R41 ;  /* 0x000000292239723e */ /* 0x004fe200000000ff */
[----:B------:R-:W-:Y:S01]  /*5e50*/  HMMA.16816.F32 R128, R104, R120, RZ ;  /* 0x000000786880723c */ /* 0x000fe200000018ff */
[----:B------:R-:W-:Y:S01]  /*5e60*/  LOP3.LUT R46, R176, UR23, R91, 0x96, !PT ;  /* 0x00000017b02e7c12 */ /* 0x000fe2000f8e965b */
[--C-:B------:R-:W-:Y:S01]  /*5e70*/  FFMA.FTZ R132, R65, UR21, -R144.reuse ;  /* 0x0000001541847c23 */ /* 0x100fe20008010890 */
[----:B------:R-:W-:Y:S01]  /*5e80*/  FSETP.NEU.FTZ.AND P1, PT, R133, -INF , PT ;  /* 0xff8000008500780b */ /* 0x000fe20003f3d000 */
[----:B------:R-:W-:Y:S01]  /*5e90*/  MUFU.EX2 R44, R44 ;  /* 0x0000002c002c7308 */ /* 0x000fe20000000800 */
[----:B------:R-:W-:Y:S01]  /*5ea0*/  LOP3.LUT R4, R57, R4, RZ, 0xc0, !PT ;  /* 0x0000000439047212 */ /* 0x000fe200078ec0ff */
[----:B------:R-:W-:Y:S01]  /*5eb0*/  FFMA.FTZ R57, R49, UR21, -R144 ;  /* 0x0000001531397c23 */ /* 0x000fe20008010890 */
[----:B------:R-:W-:Y:S01]  /*5ec0*/  LOP3.LUT R25, R126, UR8, R125, 0x96, !PT ;  /* 0x000000087e197c12 */ /* 0x000fe2000f8e967d */
[----:B------:R-:W-:Y:S01]  /*5ed0*/  IMAD.WIDE.U32 R126, R46, -0x326172a9, RZ ;  /* 0xcd9e8d572e7e7825 */ /* 0x000fe200078e00ff */
[----:B------:R-:W-:-:S03]  /*5ee0*/  HSET2.LE.AND R7, R7, R214, PT ;  /* 0x000000d607077233 */ /* 0x000fc60003803000 */
[----:B------:R-:W-:Y:S01]  /*5ef0*/  FFMA.FTZ R49, R51, UR21, -R144 ;  /* 0x0000001533317c23 */ /* 0x000fe20008010890 */
[----:B------:R-:W-:Y:S01]  /*5f00*/  FSEL R142, R142, RZ, P1 ;  /* 0x000000ff8e8e7208 */ /* 0x000fe20000800000 */
[----:B------:R2:W-:Y:S01]  /*5f10*/  MUFU.EX2 R51, R57 ;  /* 0x0000003900337308 */ /* 0x0005e20000000800 */
[----:B-1----:R-:W-:Y:S01]  /*5f20*/  F2FP.F16.F32.PACK_AB R64, R0, R33 ;  /* 0x000000210040723e */ /* 0x002fe200000000ff */
[----:B------:R-:W-:Y:S01]  /*5f30*/  IMAD.MOV.U32 R66, RZ, RZ, R126 ;  /* 0x000000ffff427224 */ /* 0x000fe200078e007e */
[----:B------:R-:W-:Y:S01]  /*5f40*/  HSET2.LE.AND R5, R5, R214, PT ;  /* 0x000000d605057233 */ /* 0x000fe20003803000 */
[--C-:B------:R-:W-:Y:S01]  /*5f50*/  FFMA.FTZ R48, R111, UR21, -R142.reuse ;  /* 0x000000156f307c23 */ /* 0x100fe2000801088e */
[----:B-----5:R-:W-:Y:S01]  /*5f60*/  F2FP.F16.F32.PACK_AB R50, R32, R39 ;  /* 0x000000272032723e */ /* 0x020fe200000000ff */
[----:B------:R-:W-:Y:S01]  /*5f70*/  FFMA.FTZ R109, R109, UR21, -R142 ;  /* 0x000000156d6d7c23 */ /* 0x000fe2000801088e */
[----:B------:R-:W-:Y:S01]  /*5f80*/  LOP3.LUT R7, R64, R7, RZ, 0xc0, !PT ;  /* 0x0000000740077212 */ /* 0x000fe200078ec0ff */
[C---:B------:R-:W-:Y:S01]  /*5f90*/  HMMA.16816.F32 R68, R104.reuse, R76, RZ ;  /* 0x0000004c6844723c */ /* 0x040fe200000018ff */
[----:B---3--:R-:W-:Y:S01]  /*5fa0*/  F2FP.F16.F32.PACK_AB R59, R2, R35 ;  /* 0x00000023023b723e */ /* 0x008fe200000000ff */
[----:B------:R-:W-:Y:S01]  /*5fb0*/  MUFU.EX2 R48, R48 ;  /* 0x0000003000307308 */ /* 0x000fe20000000800 */
[----:B------:R-:W-:Y:S01]  /*5fc0*/  PRMT R64, R126, 0x7772, RZ ;  /* 0x000077727e407816 */ /* 0x000fe200000000ff */
[----:B------:R-:W-:Y:S01]  /*5fd0*/  FFMA.FTZ R46, R151, UR21, -R144 ;  /* 0x00000015972e7c23 */ /* 0x000fe20008010890 */
[----:B------:R-:W-:Y:S01]  /*5fe0*/  LOP3.LUT R5, R50, R5, RZ, 0xc0, !PT ;  /* 0x0000000532057212 */ /* 0x000fe200078ec0ff */
[----:B------:R-:W-:Y:S01]  /*5ff0*/  FFMA.FTZ R50, R27, UR21, -R142 ;  /* 0x000000151b327c23 */ /* 0x000fe2000801088e */
[C---:B--2---:R-:W-:Y:S01]  /*6000*/  PRMT R57, R126.reuse, 0x7773, RZ ;  /* 0x000077737e397816 */ /* 0x044fe200000000ff */
[----:B------:R-:W-:Y:S01]  /*6010*/  HMMA.16816.F32 R84, R104, R92, RZ ;  /* 0x0000005c6854723c */ /* 0x000fe200000018ff */
[----:B------:R-:W-:Y:S01]  /*6020*/  PRMT R27, R126, 0x7771, RZ ;  /* 0x000077717e1b7816 */ /* 0x000fe200000000ff */
[----:B------:R-:W-:Y:S01]  /*6030*/  MUFU.EX2 R49, R49 ;  /* 0x0000003100317308 */ /* 0x000fe20000000800 */
[----:B------:R-:W-:Y:S01]  /*6040*/  LOP3.LUT R66, R66, 0xff, RZ, 0xc0, !PT ;  /* 0x000000ff42427812 */ /* 0x000fe200078ec0ff */
[----:B------:R-:W-:Y:S01]  /*6050*/  IMAD.WIDE.U32 R176, R25, -0x2daee0ad, RZ ;  /* 0xd2511f5319b07825 */ /* 0x000fe200078e00ff */
[----:B------:R-:W-:-:S03]  /*6060*/  LOP3.LUT R6, R59, R6, RZ, 0xc0, !PT ;  /* 0x000000063b067212 */ /* 0x000fc600078ec0ff */
[----:B------:R-:W-:Y:S01]  /*6070*/  FFMA.FTZ R59, R143, UR21, -R142 ;  /* 0x000000158f3b7c23 */ /* 0x000fe2000801088e */
[----:B------:R-:W-:Y:S01]  /*6080*/  PRMT R64, R64, 0x5410, R57 ;  /* 0x0000541040407816 */ /* 0x000fe20000000039 */
[C---:B------:R-:W-:Y:S01]  /*6090*/  HMMA.16816.F32 R112, R104.reuse, R20, RZ ;  /* 0x000000146870723c */ /* 0x040fe200000018ff */
[----:B------:R-:W-:Y:S01]  /*60a0*/  LOP3.LUT R124, R124, UR7, R127, 0x96, !PT ;  /* 0x000000077c7c7c12 */ /* 0x000fe2000f8e967f */
[----:B------:R-:W1:Y:S01]  /*60b0*/  MUFU.EX2 R57, R109 ;  /* 0x0000006d00397308 */ /* 0x000e620000000800 */
[----:B------:R-:W-:Y:S01]  /*60c0*/  PRMT R27, R66, 0x5410, R27 ;  /* 0x00005410421b7816 */ /* 0x000fe2000000001b */
[--C-:B------:R-:W-:Y:S01]  /*60d0*/  FFMA.FTZ R25, R63, UR21, -R144.reuse ;  /* 0x000000153f197c23 */ /* 0x100fe20008010890 */
[C---:B------:R-:W-:Y:S01]  /*60e0*/  LOP3.LUT R111, R124.reuse, 0xffff, RZ, 0xc0, !PT ;  /* 0x0000ffff7c6f7812 */ /* 0x040fe200078ec0ff */
[----:B------:R-:W-:Y:S01]  /*60f0*/  MUFU.EX2 R50, R50 ;  /* 0x0000003200327308 */ /* 0x000fe20000000800 */
[C---:B------:R-:W-:Y:S01]  /*6100*/  PRMT R91, R124.reuse, 0x7632, R91 ;  /* 0x000076327c5b7816 */ /* 0x040fe2000000005b */
[C---:B------:R-:W-:Y:S01]  /*6110*/  HMMA.16816.F32 R116, R104.reuse, R122, RZ ;  /* 0x0000007a6874723c */ /* 0x040fe200000018ff */
[--C-:B------:R-:W-:Y:S01]  /*6120*/  HSET2.LE.AND R110, R27, R214.reuse, PT ;  /* 0x000000d61b6e7233 */ /* 0x100fe20003803000 */
[----:B------:R-:W2:Y:S01]  /*6130*/  MUFU.EX2 R59, R59 ;  /* 0x0000003b003b7308 */ /* 0x000ea20000000800 */
[----:B------:R-:W-:Y:S01]  /*6140*/  LOP3.LUT R66, R124, 0xff, RZ, 0xc0, !PT ;  /* 0x000000ff7c427812 */ /* 0x000fe200078ec0ff */
[----:B------:R-:W-:Y:S01]  /*6150*/  FFMA.FTZ R63, R73, UR21, -R144 ;  /* 0x00000015493f7c23 */ /* 0x000fe20008010890 */
[----:B------:R-:W-:Y:S01]  /*6160*/  SHF.R.U32.HI R111, RZ, 0x8, R111 ;  /* 0x00000008ff6f7819 */ /* 0x000fe2000001166f */
[----:B------:R-:W3:Y:S01]  /*6170*/  MUFU.EX2 R46, R46 ;  /* 0x0000002e002e7308 */ /* 0x000ee20000000800 */
[----:B------:R-:W-:Y:S01]  /*6180*/  LOP3.LUT R27, R64, 0xff00ff, RZ, 0xc0, !PT ;  /* 0x00ff00ff401b7812 */ /* 0x000fe200078ec0ff */
[C---:B------:R-:W-:Y:S01]  /*6190*/  HMMA.16816.F32 R80, R104.reuse, R78, RZ ;  /* 0x0000004e6850723c */ /* 0x040fe200000018ff */
[----:B------:R-:W-:Y:S01]  /*61a0*/  SHF.R.U32.HI R124, RZ, 0x18, R124 ;  /* 0x00000018ff7c7819 */ /* 0x000fe2000001167c */
[--C-:B------:R-:W-:Y:S01]  /*61b0*/  FFMA.FTZ R140, R67, UR21, -R142.reuse ;  /* 0x00000015438c7c23 */ /* 0x100fe2000801088e */
[----:B------:R-:W-:Y:S01]  /*61c0*/  LOP3.LUT R91, R91, 0xff, RZ, 0xc0, !PT ;  /* 0x000000ff5b5b7812 */ /* 0x000fe200078ec0ff */
[----:B------:R-:W-:Y:S01]  /*61d0*/  MUFU.EX2 R63, R63 ;  /* 0x0000003f003f7308 */ /* 0x000fe20000000800 */
[----:B------:R-:W-:Y:S01]  /*61e0*/  PRMT R111, R66, 0x5410, R111 ;  /* 0x00005410426f7816 */ /* 0x000fe2000000006f */
[----:B------:R-:W-:Y:S01]  /*61f0*/  FFMA.FTZ R67, R103, UR21, -R142 ;  /* 0x0000001567437c23 */ /* 0x000fe2000801088e */
[--C-:B------:R-:W-:Y:S01]  /*6200*/  HSET2.LE.AND R27, R27, R214.reuse, PT ;  /* 0x000000d61b1b7233 */ /* 0x100fe20003803000 */
[C---:B------:R-:W-:Y:S01]  /*6210*/  HMMA.16816.F32 R96, R104.reuse, R94, RZ ;  /* 0x0000005e6860723c */ /* 0x040fe200000018ff */
[----:B------:R-:W-:Y:S01]  /*6220*/  PRMT R91, R91, 0x5410, R124 ;  /* 0x000054105b5b7816 */ /* 0x000fe2000000007c */
[----:B------:R-:W-:Y:S01]  /*6230*/  FFMA.FTZ R143, R101, UR21, -R142 ;  /* 0x00000015658f7c23 */ /* 0x000fe2000801088e */
[----:B-1----:R-:W-:Y:S01]  /*6240*/  F2FP.F16.F32.PACK_AB R64, R57, R48 ;  /* 0x000000303940723e */ /* 0x002fe200000000ff */
[----:B------:R-:W-:Y:S01]  /*6250*/  MUFU.EX2 R67, R67 ;  /* 0x0000004300437308 */ /* 0x000fe20000000800 */
[--C-:B------:R-:W-:Y:S01]  /*6260*/  HSET2.LE.AND R108, R111, R214.reuse, PT ;  /* 0x000000d66f6c7233 */ /* 0x100fe20003803000 */
[--C-:B------:R-:W-:Y:S01]  /*6270*/  FFMA.FTZ R151, R150, UR21, -R159.reuse ;  /* 0x0000001596977c23 */ /* 0x100fe2000801089f */
[----:B------:R-:W-:Y:S01]  /*6280*/  LOP3.LUT R111, R64, R27, RZ, 0xc0, !PT ;  /* 0x0000001b406f7212 */ /* 0x000fe200078ec0ff */
[----:B------:R-:W-:Y:S01]  /*6290*/  HMMA.16816.F32 R104, R104, R22, RZ ;  /* 0x000000166868723c */ /* 0x000fe200000018ff */
[----:B------:R-:W-:Y:S01]  /*62a0*/  F2FP.F16.F32.PACK_AB R109, R51, R44 ;  /* 0x0000002c336d723e */ /* 0x000fe200000000ff */
[----:B------:R-:W-:Y:S01]  /*62b0*/  FFMA.FTZ R64, R75, UR21, -R144 ;  /* 0x000000154b407c23 */ /* 0x000fe20008010890 */
[--C-:B------:R-:W-:Y:S01]  /*62c0*/  HSET2.LE.AND R91, R91, R214.reuse, PT ;  /* 0x000000d65b5b7233 */ /* 0x100fe20003803000 */
[----:B------:R1:W-:Y:S01]  /*62d0*/  MUFU.EX2 R65, R25 ;  /* 0x0000001900417308 */ /* 0x0003e20000000800 */
[----:B--2---:R-:W-:Y:S01]  /*62e0*/  F2FP.F16.F32.PACK_AB R66, R59, R50 ;  /* 0x000000323b42723e */ /* 0x004fe200000000ff */
[----:B------:R-:W-:Y:S01]  /*62f0*/  FFMA.FTZ R150, R158, UR21, -R159 ;  /* 0x000000159e967c23 */ /* 0x000fe2000801089f */
[----:B------:R-:W-:Y:S01]  /*6300*/  LOP3.LUT R108, R109, R108, RZ, 0xc0, !PT ;  /* 0x0000006c6d6c7212 */ /* 0x000fe200078ec0ff */
[C---:B------:R-:W-:Y:S01]  /*6310*/  HMMA.16816.F32 R128, R4.reuse, R16, R128 ;  /* 0x000000100480723c */ /* 0x040fe20000001880 */
[----:B------:R-:W-:Y:S01]  /*6320*/  LOP3.LUT R109, R66, R91, RZ, 0xc0, !PT ;  /* 0x0000005b426d7212 */ /* 0x000fe200078ec0ff */
[----:B------:R-:W2:Y:S01]  /*6330*/  MUFU.EX2 R64, R64 ;  /* 0x0000004000407308 */ /* 0x000ea20000000800 */
[----:B------:R-:W-:Y:S01]  /*6340*/  FFMA.FTZ R66, R89, UR21, -R142 ;  /* 0x0000001559427c23 */ /* 0x000fe2000801088e */
[----:B------:R-:W-:Y:S01]  /*6350*/  LOP3.LUT R27, R90, UR22, R177, 0x96, !PT ;  /* 0x000000165a1b7c12 */ /* 0x000fe2000f8e96b1 */
[----:B------:R-:W-:Y:S01]  /*6360*/  FFMA.FTZ R173, R173, UR21, -R144 ;  /* 0x00000015adad7c23 */ /* 0x000fe20008010890 */
[----:B---3--:R-:W-:Y:S01]  /*6370*/  F2FP.F16.F32.PACK_AB R125, R46, R49 ;  /* 0x000000312e7d723e */ /* 0x008fe200000000ff */
[----:B------:R-:W-:Y:S01]  /*6380*/  MUFU.EX2 R132, R132 ;  /* 0x0000008400847308 */ /* 0x000fe20000000800 */
[C---:B----4-:R-:W-:Y:S01]  /*6390*/  HMMA.16816.F32 R68, R4.reuse, R12, R68 ;  /* 0x0000000c0444723c */ /* 0x050fe20000001844 */
[----:B------:R-:W-:Y:S01]  /*63a0*/  LOP3.LUT R102, R27, 0xffff, RZ, 0xc0, !PT ;  /* 0x0000ffff1b667812 */ /* 0x000fe200078ec0ff */
[----:B-1----:R-:W-:Y:S01]  /*63b0*/  VIADD R25, R3, 0x1 ;  /* 0x0000000103197836 */ /* 0x002fe20000000000 */
[----:B------:R-:W-:Y:S01]  /*63c0*/  MUFU.EX2 R66, R66 ;  /* 0x0000004200427308 */ /* 0x000fe20000000800 */
[----:B------:R-:W-:Y:S01]  /*63d0*/  LOP3.LUT R110, R125, R110, RZ, 0xc0, !PT ;  /* 0x0000006e7d6e7212 */ /* 0x000fe200078ec0ff */
[----:B------:R-:W-:Y:S01]  /*63e0*/  FFMA.FTZ R163, R163, UR21, -R142 ;  /* 0x00000015a3a37c23 */ /* 0x000fe2000801088e */
[----:B------:R-:W-:Y:S01]  /*63f0*/  PRMT R100, R27, 0x7632, R100 ;  /* 0x000076321b647816 */ /* 0x000fe20000000064 */
[----:B------:R-:W-:Y:S01]  /*6400*/  MUFU.EX2 R140, R140 ;  /* 0x0000008c008c7308 */ /* 0x000fe20000000800 */
[C---:B------:R-:W-:Y:S01]  /*6410*/  HMMA.16816.F32 R84, R4.reuse, R8, R84 ;  /* 0x000000080454723c */ /* 0x040fe20000001854 */
[----:B------:R-:W-:Y:S01]  /*6420*/  SHF.R.U32.HI R102, RZ, 0x8, R102 ;  /* 0x00000008ff667819 */ /* 0x000fe20000011666 */
[----:B------:R-:W-:Y:S01]  /*6430*/  FFMA.FTZ R165, R165, UR21, -R142 ;  /* 0x00000015a5a57c23 */ /* 0x000fe2000801088e */
[----:B------:R-:W1:Y:S01]  /*6440*/  MUFU.EX2 R143, R143 ;  /* 0x0000008f008f7308 */ /* 0x000e620000000800 */
[----:B------:R-:W-:Y:S01]  /*6450*/  LOP3.LUT R100, R100, 0xff, RZ, 0xc0, !PT ;  /* 0x000000ff64647812 */ /* 0x000fe200078ec0ff */
[----:B------:R-:W-:Y:S01]  /*6460*/  FFMA.FTZ R60, R60, UR21, -R159 ;  /* 0x000000153c3c7c23 */ /* 0x000fe2000801089f */
[----:B--2---:R-:W-:Y:S01]  /*6470*/  F2FP.F16.F32.PACK_AB R101, R64, R63 ;  /* 0x0000003f4065723e */ /* 0x004fe200000000ff */
[----:B------:R-:W-:Y:S01]  /*6480*/  MUFU.EX2 R157, R157 ;  /* 0x0000009d009d7308 */ /* 0x000fe20000000800 */
[C---:B------:R-:W-:Y:S01]  /*6490*/  HMMA.16816.F32 R112, R4.reuse, R28, R112 ;  /* 0x0000001c0470723c */ /* 0x040fe20000001870 */
[----:B------:R-:W-:Y:S01]  /*64a0*/  LOP3.LUT R25, R25, UR17, R233, 0x96, !PT ;  /* 0x0000001119197c12 */ /* 0x000fe2000f8e96e9 */
[----:B------:R-:W-:Y:S01]  /*64b0*/  FFMA.FTZ R235, R152, UR21, -R159 ;  /* 0x0000001598eb7c23 */ /* 0x000fe2000801089f */
[----:B------:R-:W2:Y:S01]  /*64c0*/  MUFU.EX2 R156, R156 ;  /* 0x0000009c009c7308 */ /* 0x000ea20000000800 */
[----:B------:R-:W-:Y:S01]  /*64d0*/  FFMA.FTZ R145, R145, UR21, -R153 ;  /* 0x0000001591917c23 */ /* 0x000fe20008010899 */
[--C-:B------:R-:W-:Y:S01]  /*64e0*/  FFMA.FTZ R146, R146, UR21, -R159.reuse ;  /* 0x0000001592927c23 */ /* 0x100fe2000801089f */
[----:B------:R-:W-:Y:S01]  /*64f0*/  FFMA.FTZ R147, R147, UR21, -R159 ;  /* 0x0000001593937c23 */ /* 0x000fe2000801089f */
[----:B------:R-:W-:Y:S01]  /*6500*/  MUFU.EX2 R155, R155 ;  /* 0x0000009b009b7308 */ /* 0x000fe20000000800 */
[C---:B------:R-:W-:Y:S01]  /*6510*/  HMMA.16816.F32 R116, R4.reuse, R18, R116 ;  /* 0x000000120474723c */ /* 0x040fe20000001874 */
[----:B-1----:R-:W-:Y:S01]  /*6520*/  F2FP.F16.F32.PACK_AB R164, R143, R140 ;  /* 0x0000008c8fa4723e */ /* 0x002fe200000000ff */
[----:B------:R-:W-:Y:S01]  /*6530*/  FADD.FTZ R45, R40, R45 ;  /* 0x0000002d282d7221 */ /* 0x000fe20000010000 */
[----:B------:R-:W1:Y:S01]  /*6540*/  MUFU.EX2 R154, R26 ;  /* 0x0000001a009a7308 */ /* 0x000e620000000800 */
[----:B------:R-:W-:Y:S01]  /*6550*/  FADD.FTZ R42, R42, R47 ;  /* 0x0000002f2a2a7221 */ /* 0x000fe20000010000 */
[----:B------:R-:W-:Y:S01]  /*6560*/  FADD.FTZ R44, R44, R51 ;  /* 0x000000332c2c7221 */ /* 0x000fe20000010000 */
        /* <DEDUP_REMOVED lines=18> */
[----:B------:R-:W-:Y:S01]  /*6690*/  HMMA.16816.F32 R104, R4, R30, R104 ;  /* 0x0000001e0468723c */ /* 0x000fe20000001868 */
[----:B------:R-:W-:Y:S01]  /*66a0*/  IMAD.MOV.U32 R6, RZ, RZ, R176 ;  /* 0x000000ffff067224 */ /* 0x000fe200078e00b0 */
[C---:B------:R-:W-:Y:S01]  /*66b0*/  PRMT R5, R176.reuse, 0x7771, RZ ;  /* 0x00007771b0057816 */ /* 0x040fe200000000ff */
[----:B------:R-:W-:Y:S01]  /*66c0*/  MUFU.EX2 R235, R235 ;  /* 0x000000eb00eb7308 */ /* 0x000fe20000000800 */
[----:B------:R-:W-:Y:S01]  /*66d0*/  PRMT R4, R176, 0x7773, RZ ;  /* 0x00007773b0047816 */ /* 0x000fe200000000ff */
[----:B------:R-:W-:Y:S01]  /*66e0*/  FADD.FTZ R140, R140, R57 ;  /* 0x000000398c8c7221 */ /* 0x000fe20000010000 */
[----:B------:R-:W-:Y:S01]  /*66f0*/  LOP3.LUT R6, R6, 0xff, RZ, 0xc0, !PT ;  /* 0x000000ff06067812 */ /* 0x000fe200078ec0ff */
[----:B------:R-:W-:Y:S01]  /*6700*/  MUFU.EX2 R145, R145 ;  /* 0x0000009100917308 */ /* 0x000fe20000000800 */
[----:B------:R-:W-:Y:S01]  /*6710*/  PRMT R7, R176, 0x7772, RZ ;  /* 0x00007772b0077816 */ /* 0x000fe200000000ff */
[C---:B------:R-:W-:Y:S01]  /*6720*/  HMMA.16816.F32 R124, R108.reuse, R120, RZ ;  /* 0x000000786c7c723c */ /* 0x040fe200000018ff */
[----:B------:R-:W-:Y:S01]  /*6730*/  PRMT R5, R6, 0x5410, R5 ;  /* 0x0000541006057816 */ /* 0x000fe20000000005 */
[----:B------:R-:W-:Y:S01]  /*6740*/  MUFU.EX2 R146, R146 ;  /* 0x0000009200927308 */ /* 0x000fe20000000800 */
[----:B------:R-:W-:Y:S01]  /*6750*/  PRMT R4, R7, 0x5410, R4 ;  /* 0x0000541007047816 */ /* 0x000fe20000000004 */
[--C-:B------:R-:W-:Y:S01]  /*6760*/  FFMA.FTZ R61, R61, UR21, -R144.reuse ;  /* 0x000000153d3d7c23 */ /* 0x100fe20008010890 */
[----:B------:R-:W-:Y:S01]  /*6770*/  LOP3.LUT R7, R27, 0xff, RZ, 0xc0, !PT ;  /* 0x000000ff1b077812 */ /* 0x000fe200078ec0ff */
[----:B------:R-:W-:Y:S01]  /*6780*/  MUFU.EX2 R147, R147 ;  /* 0x0000009300937308 */ /* 0x000fe20000000800 */
[--C-:B------:R-:W-:Y:S01]  /*6790*/  HSET2.LE.AND R6, R5, R214.reuse, PT ;  /* 0x000000d605067233 */ /* 0x100fe20003803000 */
[C---:B------:R-:W-:Y:S01]  /*67a0*/  HMMA.16816.F32 R72, R108.reuse, R76, RZ ;  /* 0x0000004c6c48723c */ /* 0x040fe200000018ff */
[----:B------:R-:W-:Y:S01]  /*67b0*/  LOP3.LUT R103, R4, 0xff00ff, RZ, 0xc0, !PT ;  /* 0x00ff00ff04677812 */ /* 0x000fe200078ec0ff */
[----:B------:R-:W-:Y:S01]  /*67c0*/  FFMA.FTZ R141, R141, UR21, -R144 ;  /* 0x000000158d8d7c23 */ /* 0x000fe20008010890 */
[----:B------:R-:W-:Y:S01]  /*67d0*/  SHF.R.U32.HI R27, RZ, 0x18, R27 ;  /* 0x00000018ff1b7819 */ /* 0x000fe2000001161b */
[----:B------:R-:W-:Y:S01]  /*67e0*/  FADD.FTZ R34, R34, R41 ;  /* 0x0000002922227221 */ /* 0x000fe20000010000 */
[----:B------:R-:W-:Y:S01]  /*67f0*/  PRMT R7, R7, 0x5410, R102 ;  /* 0x0000541007077816 */ /* 0x000fe20000000066 */
[----:B------:R-:W-:Y:S01]  /*6800*/  FADD.FTZ R32, R32, R39 ;  /* 0x0000002720207221 */ /* 0x000fe20000010000 */
[----:B------:R-:W-:Y:S01]  /*6810*/  PRMT R5, R100, 0x5410, R27 ;  /* 0x0000541064057816 */ /* 0x000fe2000000001b */
[C---:B------:R-:W-:Y:S01]  /*6820*/  HMMA.16816.F32 R88, R108.reuse, R92, RZ ;  /* 0x0000005c6c58723c */ /* 0x040fe200000018ff */
[----:B------:R-:W-:Y:S01]  /*6830*/  LOP3.LUT R6, R101, R6, RZ, 0xc0, !PT ;  /* 0x0000000665067212 */ /* 0x000fe200078ec0ff */
[----:B------:R-:W-:Y:S01]  /*6840*/  FADD.FTZ R140, R143, R140 ;  /* 0x0000008c8f8c7221 */ /* 0x000fe20000010000 */
[--C-:B------:R-:W-:Y:S01]  /*6850*/  HSET2.LE.AND R4, R103, R214.reuse, PT ;  /* 0x000000d667047233 */ /* 0x100fe20003803000 */
[----:B------:R-:W-:Y:S01]  /*6860*/  FADD.FTZ R35, R35, R34 ;  /* 0x0000002223237221 */ /* 0x000fe20000010000 */
[----:B------:R-:W-:Y:S01]  /*6870*/  F2FP.F16.F32.PACK_AB R27, R66, R67 ;  /* 0x00000043421b723e */ /* 0x000fe200000000ff */
[----:B------:R-:W-:Y:S01]  /*6880*/  FADD.FTZ R33, R33, R32 ;  /* 0x0000002021217221 */ /* 0x000fe20000010000 */
[--C-:B------:R-:W-:Y:S01]  /*6890*/  HSET2.LE.AND R5, R5, R214.reuse, PT ;  /* 0x000000d605057233 */ /* 0x100fe20003803000 */
[C---:B------:R-:W-:Y:S01]  /*68a0*/  HMMA.16816.F32 R100, R108.reuse, R20, RZ ;  /* 0x000000146c64723c */ /* 0x040fe200000018ff */
[----:B------:R-:W-:Y:S01]  /*68b0*/  HSET2.LE.AND R20, R7, R214, PT ;  /* 0x000000d607147233 */ /* 0x000fe20003803000 */
[----:B------:R-:W-:Y:S01]  /*68c0*/  FADD.FTZ R67, R67, R140 ;  /* 0x0000008c43437221 */ /* 0x000fe20000010000 */
[----:B------:R-:W-:Y:S01]  /*68d0*/  F2FP.F16.F32.PACK_AB R21, R132, R65 ;  /* 0x000000418415723e */ /* 0x000fe200000000ff */
[----:B------:R-:W-:Y:S01]  /*68e0*/  FADD.FTZ R65, R65, R46 ;  /* 0x0000002e41417221 */ /* 0x000fe20000010000 */
[----:B------:R-:W-:Y:S01]  /*68f0*/  LOP3.LUT R7, R27, R4, RZ, 0xc0, !PT ;  /* 0x000000041b077212 */ /* 0x000fe200078ec0ff */
[--C-:B------:R-:W-:Y:S01]  /*6900*/  FFMA.FTZ R54, R54, UR21, -R142.reuse ;  /* 0x0000001536367c23 */ /* 0x100fe2000801088e */
[----:B------:R-:W-:Y:S01]  /*6910*/  LOP3.LUT R4, R21, R20, RZ, 0xc0, !PT ;  /* 0x0000001415047212 */ /* 0x000fe200078ec0ff */
[----:B------:R-:W-:Y:S01]  /*6920*/  IMAD.WIDE.U32 R20, R25, -0x326172a9, RZ ;  /* 0xcd9e8d5719147825 */ /* 0x000fe200078e00ff */
[----:B------:R-:W-:Y:S01]  /*6930*/  LOP3.LUT R5, R164, R5, RZ, 0xc0, !PT ;  /* 0x00000005a4057212 */ /* 0x000fe200078ec0ff */
[C---:B------:R-:W-:Y:S02]  /*6940*/  HMMA.16816.F32 R120, R108.reuse, R122, RZ ;  /* 0x0000007a6c78723c */ /* 0x040fe400000018ff */
[----:B------:R-:W-:Y:S01]  /*6950*/  FADD.FTZ R132, R132, R65 ;  /* 0x0000004184847221 */ /* 0x000fe20000010000 */
[----:B------:R-:W-:Y:S01]  /*6960*/  FFMA.FTZ R55, R55, UR21, -R142 ;  /* 0x0000001537377c23 */ /* 0x000fe2000801088e */
[----:B------:R-:W-:Y:S01]  /*6970*/  LOP3.LUT R226, R20, UR13, R217, 0x96, !PT ;  /* 0x0000000d14e27c12 */ /* 0x000fe2000f8e96d9 */
[----:B------:R-:W-:Y:S01]  /*6980*/  FADD.FTZ R2, R2, R35 ;  /* 0x0000002302027221 */ /* 0x000fe20000010000 */
[----:B------:R-:W-:Y:S01]  /*6990*/  FADD.FTZ R63, R63, R132 ;  /* 0x000000843f3f7221 */ /* 0x000fe20000010000 */
[----:B------:R-:W-:Y:S01]  /*69a0*/  FADD.FTZ R0, R0, R33 ;  /* 0x0000002100007221 */ /* 0x000fe20000010000 */
[----:B------:R-:W-:Y:S01]  /*69b0*/  FADD.FTZ R67, R66, R67 ;  /* 0x0000004342437221 */ /* 0x000fe20000010000 */
[----:B------:R-:W-:Y:S01]  /*69c0*/  HMMA.16816.F32 R76, R108, R78, RZ ;  /* 0x0000004e6c4c723c */ /* 0x000fe200000018ff */
[----:B------:R-:W-:-:S04]  /*69d0*/  IMAD.WIDE.U32 R226, R226, -0x2daee0ad, RZ ;  /* 0xd2511f53e2e27825 */ /* 0x000fc800078e00ff */
[----:B------:R-:W-:Y:S01]  /*69e0*/  FADD.FTZ R63, R64, R63 ;  /* 0x0000003f403f7221 */ /* 0x000fe20000010000 */
[----:B------:R-:W-:Y:S04]  /*69f0*/  MUFU.EX2 R61, R61 ;  /* 0x0000003d003d7308 */ /* 0x000fe80000000800 */
[----:B------:R-:W-:Y:S01]  /*6a00*/  MUFU.EX2 R54, R54 ;  /* 0x0000003600367308 */ /* 0x000fe20000000800 */
[C---:B------:R-:W-:Y:S08]  /*6a10*/  HMMA.16816.F32 R92, R108.reuse, R94, RZ ;  /* 0x0000005e6c5c723c */ /* 0x040ff000000018ff */
[----:B------:R-:W-:Y:S01]  /*6a20*/  HMMA.16816.F32 R108, R108, R22, RZ ;  /* 0x000000166c6c723c */ /* 0x000fe200000018ff */
[----:B------:R-:W-:-:S02]  /*6a30*/  LOP3.LUT R23, R242, UR18, R21, 0x96, !PT ;  /* 0x00000012f2177c12 */ /* 0x000fc4000f8e9615 */
[----:B------:R-:W-:-:S03]  /*6a40*/  LOP3.LUT R22, R20, UR13, R229, 0x96, !PT ;  /* 0x0000000d14167c12 */ /* 0x000fc6000f8e96e5 */
[----:B------:R-:W-:Y:S02]  /*6a50*/  IMAD.WIDE.U32 R180, R23, -0x2daee0ad, RZ ;  /* 0xd2511f5317b47825 */ /* 0x000fe400078e00ff */
[----:B------:R-:W-:Y:S02]  /*6a60*/  HMMA.16816.F32 R124, R4, R16, R124 ;  /* 0x00000010047c723c */ /* 0x000fe4000000187c */
        /* <DEDUP_REMOVED lines=9> */
[C---:B------:R-:W-:Y:S01]  /*6b00*/  HMMA.16816.F32 R88, R4.reuse, R8, R88 ;  /* 0x000000080458723c */ /* 0x040fe20000001858 */
[----:B------:R-:W-:Y:S02]  /*6b10*/  LOP3.LUT R8, R240, UR18, R21, 0x96, !PT ;  /* 0x00000012f0087c12 */ /* 0x000fe4000f8e9615 */
[----:B------:R-:W-:Y:S01]  /*6b20*/  IMAD.WIDE.U32 R178, R178, -0x2daee0ad, RZ ;  /* 0xd2511f53b2b27825 */ /* 0x000fe200078e00ff */
[----:B------:R-:W-:Y:S01]  /*6b30*/  LOP3.LUT R224, R16, UR4, R13, 0x96, !PT ;  /* 0x0000000410e07c12 */ /* 0x000fe2000f8e960d */
[----:B------:R-:W3:Y:S02]  /*6b40*/  LDSM.16.MT88.4 R20, [R189+0x7000] ;  /* 0x00700000bd14783b */ /* 0x000ee40000004200 */
[----:B------:R-:W-:Y:S01]  /*6b50*/  IMAD.WIDE.U32 R8, R8, -0x2daee0ad, RZ ;  /* 0xd2511f5308087825 */ /* 0x000fe200078e00ff */
[----:B------:R-:W-:Y:S01]  /*6b60*/  LOP3.LUT R17, R12, UR23, R179, 0x96, !PT ;  /* 0x000000170c117c12 */ /* 0x000fe2000f8e96b3 */
[----:B------:R-:W-:Y:S02]  /*6b70*/  HMMA.16816.F32 R100, R4, R28, R100 ;  /* 0x0000001c0464723c */ /* 0x000fe40000001864 */
[----:B------:R-:W-:Y:S01]  /*6b80*/  FFMA.FTZ R29, R160, UR21, -R159 ;  /* 0x00000015a01d7c23 */ /* 0x000fe2000801089f */
[----:B------:R-:W-:Y:S01]  /*6b90*/  IMAD.WIDE.U32 R224, R224, -0x326172a9, RZ ;  /* 0xcd9e8d57e0e07825 */ /* 0x000fe200078e00ff */
[----:B------:R-:W-:-:S03]  /*6ba0*/  LOP3.LUT R182, R8, UR19, R227, 0x96, !PT ;  /* 0x0000001308b67c12 */ /* 0x000fc6000f8e96e3 */
[----:B------:R-:W-:Y:S01]  /*6bb0*/  FFMA.FTZ R28, R162, UR21, -R159 ;  /* 0x00000015a21c7c23 */ /* 0x000fe2000801089f */
[----:B------:R-:W-:Y:S01]  /*6bc0*/  LOP3.LUT R25, R222, UR20, R9, 0x96, !PT ;  /* 0x00000014de197c12 */ /* 0x000fe2000f8e9609 */
[----:B------:R-:W-:Y:S01]  /*6bd0*/  IMAD.WIDE.U32 R16, R17, -0x326172a9, RZ ;  /* 0xcd9e8d5711107825 */ /* 0x000fe200078e00ff */
[----:B------:R-:W-:Y:S01]  /*6be0*/  MUFU.EX2 R29, R29 ;  /* 0x0000001d001d7308 */ /* 0x000fe20000000800 */
[C---:B------:R-:W-:Y:S02]  /*6bf0*/  HMMA.16816.F32 R120, R4.reuse, R18, R120 ;  /* 0x000000120478723c */ /* 0x040fe40000001878 */
[----:B------:R-:W-:Y:S01]  /*6c00*/  FFMA.FTZ R160, R161, UR21, -R142 ;  /* 0x00000015a1a07c23 */ /* 0x000fe2000801088e */
[----:B------:R-:W-:Y:S01]  /*6c10*/  IMAD.MOV.U32 R8, RZ, RZ, R16 ;  /* 0x000000ffff087224 */ /* 0x000fe200078e0010 */
[C---:B------:R-:W-:Y:S01]  /*6c20*/  PRMT R9, R16.reuse, 0x7771, RZ ;  /* 0x0000777110097816 */ /* 0x040fe200000000ff */
[----:B------:R-:W4:Y:S01]  /*6c30*/  MUFU.EX2 R28, R28 ;  /* 0x0000001c001c7308 */ /* 0x000f220000000800 */
[C---:B------:R-:W-:Y:S01]  /*6c40*/  PRMT R12, R16.reuse, 0x7773, RZ ;  /* 0x00007773100c7816 */ /* 0x040fe200000000ff */
[----:B------:R-:W-:Y:S01]  /*6c50*/  IMAD.WIDE.U32 R244, R25, -0x326172a9, RZ ;  /* 0xcd9e8d5719f47825 */ /* 0x000fe200078e00ff */
[----:B------:R-:W-:Y:S01]  /*6c60*/  PRMT R27, R16, 0x7772, RZ ;  /* 0x00007772101b7816 */ /* 0x000fe200000000ff */
[C---:B------:R-:W-:Y:S01]  /*6c70*/  HMMA.16816.F32 R76, R4.reuse, R14, R76 ;  /* 0x0000000e044c723c */ /* 0x040fe2000000184c */
[----:B------:R-:W-:Y:S01]  /*6c80*/  LOP3.LUT R16, R8, 0xff, RZ, 0xc0, !PT ;  /* 0x000000ff08107812 */ /* 0x000fe200078ec0ff */
[----:B------:R-:W-:Y:S01]  /*6c90*/  IMAD.WIDE.U32 R182, R182, -0x326172a9, RZ ;  /* 0xcd9e8d57b6b67825 */ /* 0x000fe200078e00ff */
[----:B------:R-:W-:Y:S01]  /*6ca0*/  LOP3.LUT R8, R224, UR7, R17, 0x96, !PT ;  /* 0x00000007e0087c12 */ /* 0x000fe2000f8e9611 */
[----:B------:R-:W-:Y:S01]  /*6cb0*/  MUFU.EX2 R161, R173 ;  /* 0x000000ad00a17308 */ /* 0x000fe20000000800 */
[----:B------:R-:W-:Y:S01]  /*6cc0*/  PRMT R27, R27, 0x5410, R12 ;  /* 0x000054101b1b7816 */ /* 0x000fe2000000000c */
[----:B------:R-:W-:Y:S01]  /*6cd0*/  FFMA.FTZ R162, R167, UR21, -R142 ;  /* 0x00000015a7a27c23 */ /* 0x000fe2000801088e */
[----:B------:R-:W-:Y:S01]  /*6ce0*/  PRMT R24, R8, 0x7632, R24 ;  /* 0x0000763208187816 */ /* 0x000fe20000000018 */
[C---:B------:R-:W-:Y:S01]  /*6cf0*/  HMMA.16816.F32 R92, R4.reuse, R10, R92 ;  /* 0x0000000a045c723c */ /* 0x040fe2000000185c */
[----:B------:R-:W-:Y:S01]  /*6d00*/  SHF.R.U32.HI R177, RZ, 0x18, R8 ;  /* 0x00000018ffb17819 */ /* 0x000fe20000011608 */
[----:B------:R-:W-:Y:S01]  /*6d10*/  LDSM.16.MT88.4 R12, [R184+0x7000] ;  /* 0x00700000b80c783b */ /* 0x000fe20000004200 */
[----:B------:R-:W-:Y:S01]  /*6d20*/  LOP3.LUT R24, R24, 0xff, RZ, 0xc0, !PT ;  /* 0x000000ff18187812 */ /* 0x000fe200078ec0ff */
[----:B------:R-:W-:Y:S01]  /*6d30*/  MUFU.EX2 R162, R162 ;  /* 0x000000a200a27308 */ /* 0x000fe20000000800 */
[----:B------:R-:W-:Y:S01]  /*6d40*/  LOP3.LUT R158, R8, 0xffff, RZ, 0xc0, !PT ;  /* 0x0000ffff089e7812 */ /* 0x000fe200078ec0ff */
[--C-:B------:R-:W-:Y:S01]  /*6d50*/  FFMA.FTZ R227, R62, UR21, -R144.reuse ;  /* 0x000000153ee37c23 */ /* 0x100fe20008010890 */
[----:B------:R-:W-:Y:S01]  /*6d60*/  PRMT R177, R24, 0x5410, R177 ;  /* 0x0000541018b17816 */ /* 0x000fe200000000b1 */
[----:B------:R-:W-:Y:S01]  /*6d70*/  HMMA.16816.F32 R108, R4, R30, R108 ;  /* 0x0000001e046c723c */ /* 0x000fe2000000186c */
[----:B------:R-:W-:Y:S01]  /*6d80*/  LOP3.LUT R179, R8, 0xff, RZ, 0xc0, !PT ;  /* 0x000000ff08b37812 */ /* 0x000fe200078ec0ff */
[----:B------:R-:W-:Y:S01]  /*6d90*/  FFMA.FTZ R31, R171, UR21, -R144 ;  /* 0x00000015ab1f7c23 */ /* 0x000fe20008010890 */
[----:B------:R-:W-:Y:S01]  /*6da0*/  SHF.R.U32.HI R158, RZ, 0x8, R158 ;  /* 0x00000008ff9e7819 */ /* 0x000fe2000001169e */
[----:B------:R-:W-:Y:S01]  /*6db0*/  FFMA.FTZ R30, R169, UR21, -R144 ;  /* 0x00000015a91e7c23 */ /* 0x000fe20008010890 */
[--C-:B------:R-:W-:Y:S01]  /*6dc0*/  HSET2.LE.AND R177, R177, R214.reuse, PT ;  /* 0x000000d6b1b17233 */ /* 0x100fe20003803000 */
[----:B------:R-:W-:Y:S01]  /*6dd0*/  MUFU.EX2 R160, R160 ;  /* 0x000000a000a07308 */ /* 0x000fe20000000800 */
[----:B------:R-:W-:Y:S01]  /*6de0*/  PRMT R179, R179, 0x5410, R158 ;  /* 0x00005410b3b37816 */ /* 0x000fe2000000009e */
[----:B------:R-:W-:Y:S01]  /*6df0*/  FFMA.FTZ R159, R56, UR21, -R144 ;  /* 0x00000015389f7c23 */ /* 0x000fe20008010890 */
[----:B--2---:R-:W-:Y:S01]  /*6e00*/  F2FP.F16.F32.PACK_AB R158, R156, R157 ;  /* 0x0000009d9c9e723e */ /* 0x004fe200000000ff */
[----:B------:R-:W-:Y:S01]  /*6e10*/  MUFU.EX2 R30, R30 ;  /* 0x0000001e001e7308 */ /* 0x000fe20000000800 */
[----:B------:R-:W-:Y:S01]  /*6e20*/  LOP3.LUT R4, R216, UR12, R245, 0x96, !PT ;  /* 0x0000000cd8047c12 */ /* 0x000fe2000f8e96f5 */
[----:B------:R-:W-:Y:S01]  /*6e30*/  FADD.FTZ R157, R157, R0 ;  /* 0x000000009d9d7221 */ /* 0x000fe20000010000 */
[----:B------:R-:W-:Y:S01]  /*6e40*/  LOP3.LUT R176, R244, UR9, R183, 0x96, !PT ;  /* 0x00000009f4b07c12 */ /* 0x000fe2000f8e96b7 */
[----:B------:R-:W-:Y:S01]  /*6e50*/  MUFU.EX2 R31, R31 ;  /* 0x0000001f001f7308 */ /* 0x000fe20000000800 */
[----:B------:R-:W-:Y:S01]  /*6e60*/  PRMT R9, R16, 0x5410, R9 ;  /* 0x0000541010097816 */ /* 0x000fe20000000009 */
[----:B------:R-:W-:Y:S01]  /*6e70*/  IMAD.WIDE.U32 R4, R4, -0x2daee0ad, RZ ;  /* 0xd2511f5304047825 */ /* 0x000fe200078e00ff */
[----:B------:R-:W-:Y:S01]  /*6e80*/  LOP3.LUT R27, R27, 0xff00ff, RZ, 0xc0, !PT ;  /* 0x00ff00ff1b1b7812 */ /* 0x000fe200078ec0ff */
[----:B------:R-:W2:Y:S01]  /*6e90*/  LDSM.16.MT88.4 R16, [R185+0x7000] ;  /* 0x00700000b910783b */ /* 0x000ea20000004200 */
[----:B------:R-:W-:Y:S01]  /*6ea0*/  LOP3.LUT R25, R158, R177, RZ, 0xc0, !PT ;  /* 0x000000b19e197212 */ /* 0x000fe200078ec0ff */
[----:B------:R-:W-:Y:S01]  /*6eb0*/  IMAD.WIDE.U32 R176, R176, -0x2daee0ad, RZ ;  /* 0xd2511f53b0b07825 */ /* 0x000fe200078e00ff */
[----:B------:R-:W-:-:S03]  /*6ec0*/  HSET2.LE.AND R9, R9, R214, PT ;  /* 0x000000d609097233 */ /* 0x000fc60003803000 */
[----:B------:R-:W-:Y:S01]  /*6ed0*/  FFMA.FTZ R158, R175, UR21, -R144 ;  /* 0x00000015af9e7c23 */ /* 0x000fe20008010890 */
[----:B------:R-:W-:Y:S01]  /*6ee0*/  HSET2.LE.AND R27, R27, R214, PT ;  /* 0x000000d61b1b7233 */ /* 0x000fe20003803000 */
[----:B------:R-:W-:Y:S01]  /*6ef0*/  MUFU.EX2 R56, R141 ;  /* 0x0000008d00387308 */ /* 0x000fe20000000800 */
[----:B-1----:R-:W-:Y:S01]  /*6f00*/  F2FP.F16.F32.PACK_AB R8, R154, R155 ;  /* 0x0000009b9a08723e */ /* 0x002fe200000000ff */
[----:B------:R-:W-:Y:S01]  /*6f10*/  FADD.FTZ R156, R156, R157 ;  /* 0x0000009d9c9c7221 */ /* 0x000fe20000010000 */
[----:B----4-:R-:W-:Y:S01]  /*6f20*/  F2FP.F16.F32.PACK_AB R26, R28, R29 ;  /* 0x0000001d1c1a723e */ /* 0x010fe200000000ff */
[----:B------:R-:W1:Y:S01]  /*6f30*/  MUFU.EX2 R158, R158 ;  /* 0x0000009e009e7308 */ /* 0x000e620000000800 */
[----:B------:R-:W-:Y:S01]  /*6f40*/  LOP3.LUT R170, R4, UR23, R177, 0x96, !PT ;  /* 0x0000001704aa7c12 */ /* 0x000fe2000f8e96b1 */
[----:B------:R-:W-:Y:S01]  /*6f50*/  FADD.FTZ R155, R155, R156 ;  /* 0x0000009c9b9b7221 */ /* 0x000fe20000010000 */
[----:B------:R-:W-:Y:S01]  /*6f60*/  LOP3.LUT R26, R26, R9, RZ, 0xc0, !PT ;  /* 0x000000091a1a7212 */ /* 0x000fe200078ec0ff */
[----:B------:R-:W-:Y:S01]  /*6f70*/  MUFU.EX2 R62, R159 ;  /* 0x0000009f003e7308 */ /* 0x000fe20000000800 */
[----:B------:R-:W-:Y:S01]  /*6f80*/  LOP3.LUT R27, R8, R27, RZ, 0xc0, !PT ;  /* 0x0000001b081b7212 */ /* 0x000fe200078ec0ff */
[----:B------:R-:W-:Y:S01]  /*6f90*/  IMAD.WIDE.U32 R170, R170, -0x326172a9, RZ ;  /* 0xcd9e8d57aaaa7825 */ /* 0x000fe200078e00ff */
[----:B------:R-:W4:Y:S01]  /*6fa0*/  LDSM.16.MT88.4 R8, [R139+0x7000] ;  /* 0x007000008b08783b */ /* 0x000f220000004200 */
[----:B------:R-:W-:Y:S01]  /*6fb0*/  LOP3.LUT R168, R226, UR4, R5, 0x96, !PT ;  /* 0x00000004e2a87c12 */ /* 0x000fe2000f8e9605 */
[----:B------:R-:W-:Y:S01]  /*6fc0*/  MUFU.EX2 R227, R227 ;  /* 0x000000e300e37308 */ /* 0x000fe20000000800 */
[----:B------:R-:W-:Y:S01]  /*6fd0*/  IMAD.MOV.U32 R6, RZ, RZ, R170 ;  /* 0x000000ffff067224 */ /* 0x000fe200078e00aa */
[----:B------:R-:W-:Y:S01]  /*6fe0*/  PRMT R5, R170, 0x7771, RZ ;  /* 0x00007771aa057816 */ /* 0x000fe200000000ff */
[----:B------:R-:W-:Y:S01]  /*6ff0*/  FADD.FTZ R154, R154, R155 ;  /* 0x0000009b9a9a7221 */ /* 0x000fe20000010000 */
[----:B------:R-:W-:Y:S01]  /*7000*/  IMAD.WIDE.U32 R168, R168, -0x326172a9, RZ ;  /* 0xcd9e8d57a8a87825 */ /* 0x000fe200078e00ff */
[----:B------:R-:W-:-:S02]  /*7010*/  PRMT R7, R170, 0x7773, RZ ;  /* 0x00007773aa077816 */ /* 0x000fc400000000ff */
[----:B------:R-:W-:Y:S01]  /*7020*/  PRMT R4, R170, 0x7772, RZ ;  /* 0x00007772aa047816 */ /* 0x000fe200000000ff */
[----:B------:R-:W-:Y:S01]  /*7030*/  IMAD.MOV.U32 R224, RZ, RZ, -0x1 ;  /* 0xffffffffffe07424 */ /* 0x000fe200078e00ff */
[----:B------:R-:W-:Y:S02]  /*7040*/  LOP3.LUT R164, R6, 0xff, RZ, 0xc0, !PT ;  /* 0x000000ff06a47812 */ /* 0x000fe400078ec0ff */
[----:B------:R-:W-:Y:S02]  /*7050*/  LOP3.LUT R6, R168, UR7, R171, 0x96, !PT ;  /* 0x00000007a8067c12 */ /* 0x000fe4000f8e96ab */
[----:B------:R-:W-:Y:S02]  /*7060*/  PRMT R4, R4, 0x5410, R7 ;  /* 0x0000541004047816 */ /* 0x000fe40000000007 */
[----:B------:R-:W-:Y:S02]  /*7070*/  PRMT R5, R164, 0x5410, R5 ;  /* 0x00005410a4057816 */ /* 0x000fe40000000005 */
[----:B------:R-:W-:-:S02]  /*7080*/  LOP3.LUT R164, R6, 0xffff, RZ, 0xc0, !PT ;  /* 0x0000ffff06a47812 */ /* 0x000fc400078ec0ff */
[C---:B------:R-:W-:Y:S02]  /*7090*/  PRMT R7, R6.reuse, 0x7632, R7 ;  /* 0x0000763206077816 */ /* 0x040fe40000000007 */
[----:B------:R-:W-:Y:S02]  /*70a0*/  LOP3.LUT R167, R6, 0xff, RZ, 0xc0, !PT ;  /* 0x000000ff06a77812 */ /* 0x000fe400078ec0ff */
[----:B------:R-:W-:Y:S02]  /*70b0*/  SHF.R.U32.HI R6, RZ, 0x18, R6 ;  /* 0x00000018ff067819 */ /* 0x000fe40000011606 */
[----:B------:R-:W-:Y:S02]  /*70c0*/  SHF.R.U32.HI R164, RZ, 0x8, R164 ;  /* 0x00000008ffa47819 */ /* 0x000fe400000116a4 */
[----:B------:R-:W-:Y:S02]  /*70d0*/  LOP3.LUT R7, R7, 0xff, RZ, 0xc0, !PT ;  /* 0x000000ff07077812 */ /* 0x000fe400078ec0ff */
[----:B------:R-:W-:-:S02]  /*70e0*/  HSET2.LE.AND R166, R5, R214, PT ;  /* 0x000000d605a67233 */ /* 0x000fc40003803000 */
[----:B-1----:R-:W-:Y:S02]  /*70f0*/  F2FP.F16.F32.PACK_AB R171, R161, R158 ;  /* 0x0000009ea1ab723e */ /* 0x002fe400000000ff */
[----:B------:R-:W-:Y:S02]  /*7100*/  LOP3.LUT R5, R4, 0xff00ff, RZ, 0xc0, !PT ;  /* 0x00ff00ff04057812 */ /* 0x000fe400078ec0ff */
[----:B------:R-:W-:Y:S02]  /*7110*/  PRMT R167, R167, 0x5410, R164 ;  /* 0x00005410a7a77816 */ /* 0x000fe400000000a4 */
[----:B------:R-:W-:Y:S02]  /*7120*/  PRMT R7, R7, 0x5410, R6 ;  /* 0x0000541007077816 */ /* 0x000fe40000000006 */
[----:B------:R-:W-:Y:S02]  /*7130*/  LOP3.LUT R6, R171, R166, RZ, 0xc0, !PT ;  /* 0x000000a6ab067212 */ /* 0x000fe400078ec0ff */
[----:B------:R-:W-:-:S02]  /*7140*/  HSET2.LE.AND R179, R179, R214, PT ;  /* 0x000000d6b3b37233 */ /* 0x000fc40003803000 */
[--C-:B------:R-:W-:Y:S02]  /*7150*/  HSET2.LE.AND R171, R5, R214.reuse, PT ;  /* 0x000000d605ab7233 */ /* 0x100fe40003803000 */
[C---:B------:R-:W-:Y:S01]  /*7160*/  F2FP.F16.F32.PACK_AB R24, R150.reuse, R151 ;  /* 0x000000979618723e */ /* 0x040fe200000000ff */
[----:B------:R-:W-:Y:S01]  /*7170*/  FADD.FTZ R151, R151, R2 ;  /* 0x0000000297977221 */ /* 0x000fe20000010000 */
[----:B------:R-:W-:Y:S02]  /*7180*/  F2FP.F16.F32.PACK_AB R4, R163, R162 ;  /* 0x000000a2a304723e */ /* 0x000fe400000000ff */
[--C-:B------:R-:W-:Y:S01]  /*7190*/  HSET2.LE.AND R167, R167, R214.reuse, PT ;  /* 0x000000d6a7a77233 */ /* 0x100fe20003803000 */
[----:B------:R-:W-:Y:S01]  /*71a0*/  FADD.FTZ R150, R150, R151 ;  /* 0x0000009796967221 */ /* 0x000fe20000010000 */
[----:B------:R-:W-:Y:S02]  /*71b0*/  HSET2.LE.AND R5, R7, R214, PT ;  /* 0x000000d607057233 */ /* 0x000fe40003803000 */
        /* <DEDUP_REMOVED lines=8> */
[----:B------:R-:W-:Y:S01]  /*7240*/  LOP3.LUT R180, R180, UR8, R225, 0x96, !PT ;  /* 0x00000008b4b47c12 */ /* 0x000fe2000f8e96e1 */
[----:B------:R-:W-:Y:S01]  /*7250*/  FFMA.FTZ R225, R52, UR21, -R142 ;  /* 0x0000001534e17c23 */ /* 0x000fe2000801088e */
[----:B------:R-:W-:Y:S01]  /*7260*/  LOP3.LUT R4, R166, R167, RZ, 0xc0, !PT ;  /* 0x000000a7a6047212 */ /* 0x000fe200078ec0ff */
[C---:B---3--:R-:W-:Y:S01]  /*7270*/  HMMA.16816.F32 R128, R24.reuse, R20, R128 ;  /* 0x000000141880723c */ /* 0x048fe20000001880 */
[----:B------:R-:W-:Y:S01]  /*7280*/  LOP3.LUT R5, R164, R5, RZ, 0xc0, !PT ;  /* 0x00000005a4057212 */ /* 0x000fe200078ec0ff */
[----:B------:R-:W-:Y:S01]  /*7290*/  IMAD.WIDE.U32 R180, R180, -0x2daee0ad, RZ ;  /* 0xd2511f53b4b47825 */ /* 0x000fe200078e00ff */
[----:B------:R-:W-:Y:S01]  /*72a0*/  LOP3.LUT R152, R182, UR8, R169, 0x96, !PT ;  /* 0x00000008b6987c12 */ /* 0x000fe2000f8e96a9 */
[----:B------:R-:W-:Y:S02]  /*72b0*/  MUFU.EX2 R225, R225 ;  /* 0x000000e100e17308 */ /* 0x000fe40000000800 */
[----:B------:R-:W-:Y:S01]  /*72c0*/  FADD.FTZ R29, R29, R150 ;  /* 0x000000961d1d7221 */ /* 0x000fe20000010000 */
[----:B------:R-:W-:Y:S01]  /*72d0*/  FADD.FTZ R158, R158, R31 ;  /* 0x0000001f9e9e7221 */ /* 0x000fe20000010000 */
[----:B------:R-:W-:Y:S01]  /*72e0*/  LOP3.LUT R178, R178, UR22, R181, 0x96, !PT ;  /* 0x00000016b2b27c12 */ /* 0x000fe2000f8e96b5 */
[----:B--2---:R-:W-:Y:S01]  /*72f0*/  HMMA.16816.F32 R68, R24, R16, R68 ;  /* 0x000000101844723c */ /* 0x004fe20000001844 */
[----:B------:R-:W-:Y:S01]  /*7300*/  FADD.FTZ R162, R162, R165 ;  /* 0x000000a5a2a27221 */ /* 0x000fe20000010000 */
[----:B------:R-:W-:Y:S01]  /*7310*/  FADD.FTZ R29, R28, R29 ;  /* 0x0000001d1c1d7221 */ /* 0x000fe20000010000 */
[----:B------:R-:W-:-:S02]  /*7320*/  FADD.FTZ R158, R161, R158 ;  /* 0x0000009ea19e7221 */ /* 0x000fc40000010000 */
[----:B------:R-:W-:-:S03]  /*7330*/  FADD.FTZ R162, R163, R162 ;  /* 0x000000a2a3a27221 */ /* 0x000fc60000010000 */
[C---:B------:R-:W-:Y:S08]  /*7340*/  HMMA.16816.F32 R84, R24.reuse, R12, R84 ;  /* 0x0000000c1854723c */ /* 0x040ff00000001854 */
[C---:B----4-:R-:W-:Y:S08]  /*7350*/  HMMA.16816.F32 R112, R24.reuse, R8, R112 ;  /* 0x000000081870723c */ /* 0x050ff00000001870 */
[C---:B------:R-:W-:Y:S08]  /*7360*/  HMMA.16816.F32 R116, R24.reuse, R22, R116 ;  /* 0x000000161874723c */ /* 0x040ff00000001874 */
[C---:B------:R-:W-:Y:S08]  /*7370*/  HMMA.16816.F32 R80, R24.reuse, R18, R80 ;  /* 0x000000121850723c */ /* 0x040ff00000001850 */
[C---:B------:R-:W-:Y:S08]  /*7380*/  HMMA.16816.F32 R96, R24.reuse, R14, R96 ;  /* 0x0000000e1860723c */ /* 0x040ff00000001860 */
[----:B------:R-:W-:Y:S01]  /*7390*/  HMMA.16816.F32 R104, R24, R10, R104 ;  /* 0x0000000a1868723c */ /* 0x000fe20000001868 */
[--C-:B------:R-:W-:Y:S01]  /*73a0*/  FFMA.FTZ R25, R149, UR21, -R153.reuse ;  /* 0x0000001595197c23 */ /* 0x100fe20008010899 */
[--C-:B------:R-:W-:Y:S01]  /*73b0*/  FFMA.FTZ R149, R148, UR21, -R153.reuse ;  /* 0x0000001594957c23 */ /* 0x100fe20008010899 */
[----:B------:R-:W-:Y:S01]  /*73c0*/  FFMA.FTZ R24, R58, UR21, -R153 ;  /* 0x000000153a187c23 */ /* 0x000fe20008010899 */
[----:B------:R-:W-:Y:S01]  /*73d0*/  LOP3.LUT R153, R178, 0xffff, RZ, 0xc0, !PT ;  /* 0x0000ffffb2997812 */ /* 0x000fe200078ec0ff */
[----:B------:R1:W-:Y:S03]  /*73e0*/  MUFU.EX2 R58, R25 ;  /* 0x00000019003a7308 */ /* 0x0003e60000000800 */
[----:B------:R-:W-:Y:S01]  /*73f0*/  HMMA.16816.F32 R72, R4, R16, R72 ;  /* 0x000000100448723c */ /* 0x000fe20000001848 */
[----:B------:R-:W-:Y:S01]  /*7400*/  IMAD.MOV.U32 R16, RZ, RZ, R180 ;  /* 0x000000ffff107224 */ /* 0x000fe200078e00b4 */
[----:B------:R-:W-:Y:S01]  /*7410*/  PRMT R17, R180, 0x7773, RZ ;  /* 0x00007773b4117816 */ /* 0x000fe200000000ff */
[----:B------:R-:W-:Y:S01]  /*7420*/  MUFU.EX2 R148, R24 ;  /* 0x0000001800947308 */ /* 0x000fe20000000800 */
[----:B------:R-:W-:-:S02]  /*7430*/  SHF.R.U32.HI R153, RZ, 0x8, R153 ;  /* 0x00000008ff997819 */ /* 0x000fc40000011699 */
[----:B------:R-:W-:Y:S01]  /*7440*/  LOP3.LUT R16, R16, 0xff, RZ, 0xc0, !PT ;  /* 0x000000ff10107812 */ /* 0x000fe200078ec0ff */
[----:B------:R-:W2:Y:S01]  /*7450*/  MUFU.EX2 R149, R149 ;  /* 0x0000009500957308 */ /* 0x000ea20000000800 */
[C---:B------:R-:W-:Y:S01]  /*7460*/  HMMA.16816.F32 R88, R4.reuse, R12, R88 ;  /* 0x0000000c0458723c */ /* 0x040fe20000001858 */
[C---:B------:R-:W-:Y:S02]  /*7470*/  PRMT R12, R180.reuse, 0x7772, RZ ;  /* 0x00007772b40c7816 */ /* 0x040fe400000000ff */
[----:B------:R-:W-:Y:S02]  /*7480*/  PRMT R13, R180, 0x7771, RZ ;  /* 0x00007771b40d7816 */ /* 0x000fe400000000ff */
[----:B------:R-:W-:Y:S02]  /*7490*/  PRMT R12, R12, 0x5410, R17 ;  /* 0x000054100c0c7816 */ /* 0x000fe40000000011 */
[----:B------:R-:W-:Y:S01]  /*74a0*/  PRMT R13, R16, 0x5410, R13 ;  /* 0x00005410100d7816 */ /* 0x000fe2000000000d */
[----:B------:R-:W-:Y:S01]  /*74b0*/  HMMA.16816.F32 R92, R4, R14, R92 ;  /* 0x0000000e045c723c */ /* 0x000fe2000000185c */
[----:B------:R-:W-:-:S02]  /*74c0*/  PRMT R15, R178, 0x7632, R15 ;  /* 0x00007632b20f7816 */ /* 0x000fc4000000000f */
[----:B------:R-:W-:Y:S02]  /*74d0*/  LOP3.LUT R27, R12, 0xff00ff, RZ, 0xc0, !PT ;  /* 0x00ff00ff0c1b7812 */ /* 0x000fe400078ec0ff */
[----:B------:R-:W-:Y:S02]  /*74e0*/  LOP3.LUT R14, R178, 0xff, RZ, 0xc0, !PT ;  /* 0x000000ffb20e7812 */ /* 0x000fe400078ec0ff */
[----:B-1----:R-:W-:Y:S01]  /*74f0*/  SHF.R.U32.HI R25, RZ, 0x18, R178 ;  /* 0x00000018ff197819 */ /* 0x002fe200000116b2 */
[C---:B------:R-:W-:Y:S01]  /*7500*/  HMMA.16816.F32 R100, R4.reuse, R8, R100 ;  /* 0x000000080464723c */ /* 0x040fe20000001864 */
[----:B------:R-:W-:Y:S02]  /*7510*/  LOP3.LUT R12, R15, 0xff, RZ, 0xc0, !PT ;  /* 0x000000ff0f0c7812 */ /* 0x000fe400078ec0ff */
[--C-:B------:R-:W-:Y:S02]  /*7520*/  HSET2.LE.AND R26, R13, R214.reuse, PT ;  /* 0x000000d60d1a7233 */ /* 0x100fe40003803000 */
[----:B------:R-:W-:Y:S01]  /*7530*/  PRMT R13, R14, 0x5410, R153 ;  /* 0x000054100e0d7816 */ /* 0x000fe20000000099 */
[----:B------:R-:W-:Y:S01]  /*7540*/  IMAD.WIDE.U32 R152, R152, -0x2daee0ad, RZ ;  /* 0xd2511f5398987825 */ /* 0x000fe200078e00ff */
[----:B------:R-:W-:Y:S01]  /*7550*/  PRMT R25, R12, 0x5410, R25 ;  /* 0x000054100c197816 */ /* 0x000fe20000000019 */
[----:B------:R-:W-:Y:S01]  /*7560*/  HMMA.16816.F32 R124, R4, R20, R124 ;  /* 0x00000014047c723c */ /* 0x000fe2000000187c */
[----:B------:R-:W-:Y:S01]  /*7570*/  F2FP.F16.F32.PACK_AB R15, R235, R60 ;  /* 0x0000003ceb0f723e */ /* 0x000fe200000000ff */
[----:B------:R-:W-:Y:S01]  /*7580*/  IMAD.MOV.U32 R144, RZ, RZ, R152 ;  /* 0x000000ffff907224 */ /* 0x000fe200078e0098 */
[----:B------:R-:W-:-:S02]  /*7590*/  HSET2.LE.AND R27, R27, R214, PT ;  /* 0x000000d61b1b7233 */ /* 0x000fc40003803000 */
[----:B--2---:R-:W-:Y:S02]  /*75a0*/  F2FP.F16.F32.PACK_AB R12, R149, R148 ;  /* 0x00000094950c723e */ /* 0x004fe400000000ff */
[--C-:B------:R-:W-:Y:S01]  /*75b0*/  HSET2.LE.AND R13, R13, R214.reuse, PT ;  /* 0x000000d60d0d7233 */ /* 0x100fe20003803000 */
[C---:B------:R-:W-:Y:S01]  /*75c0*/  HMMA.16816.F32 R120, R4.reuse, R22, R120 ;  /* 0x000000160478723c */ /* 0x040fe20000001878 */
[--C-:B------:R-:W-:Y:S01]  /*75d0*/  HSET2.LE.AND R25, R25, R214.reuse, PT ;  /* 0x000000d619197233 */ /* 0x100fe20003803000 */
[----:B------:R-:W1:Y:S01]  /*75e0*/  LDSM.16.MT88.4 R20, [R189+0x7800] ;  /* 0x00780000bd14783b */ /* 0x000e620000004200 */
[----:B------:R-:W-:Y:S01]  /*75f0*/  F2FP.F16.F32.PACK_AB R8, R58, R145 ;  /* 0x000000913a08723e */ /* 0x000fe200000000ff */
[----:B------:R-:W-:Y:S01]  /*7600*/  FADD.FTZ R145, R145, R154 ;  /* 0x0000009a91917221 */ /* 0x000fe20000010000 */
[----:B------:R-:W-:Y:S01]  /*7610*/  F2FP.F16.F32.PACK_AB R24, R147, R146 ;  /* 0x000000929318723e */ /* 0x000fe200000000ff */
[----:B------:R-:W-:Y:S01]  /*7620*/  FADD.FTZ R146, R146, R29 ;  /* 0x0000001d92927221 */ /* 0x000fe20000010000 */
[----:B------:R-:W-:Y:S01]  /*7630*/  LOP3.LUT R26, R15, R26, RZ, 0xc0, !PT ;  /* 0x0000001a0f1a7212 */ /* 0x000fe200078ec0ff */
[C---:B------:R-:W-:Y:S01]  /*7640*/  HMMA.16816.F32 R76, R4.reuse, R18, R76 ;  /* 0x00000012044c723c */ /* 0x040fe2000000184c */
[----:B------:R-:W-:Y:S01]  /*7650*/  LOP3.LUT R27, R12, R27, RZ, 0xc0, !PT ;  /* 0x0000001b0c1b7212 */ /* 0x000fe200078ec0ff */
[----:B------:R-:W2:Y:S01]  /*7660*/  LDSM.16.MT88.4 R16, [R185+0x7800] ;  /* 0x00780000b910783b */ /* 0x000ea20000004200 */
[----:B------:R-:W-:Y:S01]  /*7670*/  LOP3.LUT R24, R24, R13, RZ, 0xc0, !PT ;  /* 0x0000000d18187212 */ /* 0x000fe200078ec0ff */
[----:B------:R-:W-:Y:S01]  /*7680*/  FADD.FTZ R147, R147, R146 ;  /* 0x0000009293937221 */ /* 0x000fe20000010000 */
[----:B------:R-:W-:Y:S01]  /*7690*/  LOP3.LUT R25, R8, R25, RZ, 0xc0, !PT ;  /* 0x0000001908197212 */ /* 0x000fe200078ec0ff */
[----:B------:R-:W3:Y:S01]  /*76a0*/  LDSM.16.MT88.4 R12, [R184+0x7800] ;  /* 0x00780000b80c783b */ /* 0x000ee20000004200 */
[----:B------:R-:W-:Y:S01]  /*76b0*/  LOP3.LUT R141, R144, 0xff, RZ, 0xc0, !PT ;  /* 0x000000ff908d7812 */ /* 0x000fe200078ec0ff */
[----:B------:R-:W-:Y:S01]  /*76c0*/  HMMA.16816.F32 R108, R4, R10, R108 ;  /* 0x0000000a046c723c */ /* 0x000fe2000000186c */
[C---:B------:R-:W-:Y:S01]  /*76d0*/  PRMT R6, R152.reuse, 0x7771, RZ ;  /* 0x0000777198067816 */ /* 0x040fe200000000ff */
[----:B------:R-:W4:Y:S01]  /*76e0*/  LDSM.16.MT88.4 R8, [R139+0x7800] ;  /* 0x007800008b08783b */ /* 0x000f220000004200 */
[C---:B------:R-:W-:Y:S01]  /*76f0*/  PRMT R5, R152.reuse, 0x7773, RZ ;  /* 0x0000777398057816 */ /* 0x040fe200000000ff */
[----:B------:R-:W-:Y:S01]  /*7700*/  FFMA.FTZ R7, R53, UR21, -R142 ;  /* 0x0000001535077c23 */ /* 0x000fe2000801088e */
[----:B------:R-:W-:Y:S01]  /*7710*/  PRMT R4, R152, 0x7772, RZ ;  /* 0x0000777298047816 */ /* 0x000fe200000000ff */
[----:B------:R5:W-:Y:S01]  /*7720*/  MUFU.EX2 R53, R55 ;  /* 0x0000003700357308 */ /* 0x000be20000000800 */
[----:B------:R-:W-:Y:S01]  /*7730*/  LOP3.LUT R152, R176, UR22, R153, 0x96, !PT ;  /* 0x00000016b0987c12 */ /* 0x000fe2000f8e9699 */
[----:B------:R-:W-:Y:S01]  /*7740*/  FADD.FTZ R145, R58, R145 ;  /* 0x000000913a917221 */ /* 0x000fe20000010000 */
[----:B------:R-:W-:Y:S01]  /*7750*/  PRMT R141, R141, 0x5410, R6 ;  /* 0x000054108d8d7816 */ /* 0x000fe20000000006 */
[----:B------:R1:W2:Y:S01]  /*7760*/  MUFU.EX2 R52, R7 ;  /* 0x0000000700347308 */ /* 0x0002a20000000800 */
[----:B------:R-:W-:Y:S01]  /*7770*/  LOP3.LUT R6, R152, 0xffff, RZ, 0xc0, !PT ;  /* 0x0000ffff98067812 */ /* 0x000fe200078ec0ff */
[----:B------:R-:W-:Y:S01]  /*7780*/  FADD.FTZ R60, R60, R147 ;  /* 0x000000933c3c7221 */ /* 0x000fe20000010000 */
[----:B------:R-:W-:Y:S01]  /*7790*/  PRMT R4, R4, 0x5410, R5 ;  /* 0x0000541004047816 */ /* 0x000fe20000000005 */
[----:B------:R-:W-:Y:S01]  /*77a0*/  FADD.FTZ R148, R148, R145 ;  /* 0x0000009194947221 */ /* 0x000fe20000010000 */
[----:B------:R-:W-:Y:S01]  /*77b0*/  LOP3.LUT R5, R152, 0xff, RZ, 0xc0, !PT ;  /* 0x000000ff98057812 */ /* 0x000fe200078ec0ff */
[----:B------:R-:W-:Y:S01]  /*77c0*/  FADD.FTZ R235, R235, R60 ;  /* 0x0000003cebeb7221 */ /* 0x000fe20000010000 */
[----:B------:R-:W-:Y:S01]  /*77d0*/  SHF.R.U32.HI R6, RZ, 0x8, R6 ;  /* 0x00000008ff067819 */ /* 0x000fe20000011606 */
[----:B------:R-:W-:Y:S01]  /*77e0*/  FADD.FTZ R226, R149, R148 ;  /* 0x0000009495e27221 */ /* 0x000fe20000010000 */
[----:B------:R-:W-:-:S02]  /*77f0*/  HSET2.LE.AND R141, R141, R214, PT ;  /* 0x000000d68d8d7233 */ /* 0x000fc40003803000 */
[----:B-----5:R-:W-:Y:S02]  /*7800*/  PRMT R55, R152, 0x7632, R55 ;  /* 0x0000763298377816 */ /* 0x020fe40000000037 */
[----:B------:R-:W-:Y:S02]  /*7810*/  SHF.R.U32.HI R152, RZ, 0x18, R152 ;  /* 0x00000018ff987819 */ /* 0x000fe40000011698 */
[----:B------:R-:W-:Y:S01]  /*7820*/  LOP3.LUT R55, R55, 0xff, RZ, 0xc0, !PT ;  /* 0x000000ff37377812 */ /* 0x000fe200078ec0ff */
[----:B-1----:R-:W-:Y:S01]  /*7830*/  HMMA.16816.F32 R128, R24, R20, R128 ;  /* 0x000000141880723c */ /* 0x002fe20000001880 */
[----:B------:R-:W-:Y:S02]  /*7840*/  F2FP.F16.F32.PACK_AB R142, R227, R62 ;  /* 0x0000003ee38e723e */ /* 0x000fe400000000ff */
[----:B------:R-:W-:Y:S02]  /*7850*/  PRMT R5, R5, 0x5410, R6 ;  /* 0x0000541005057816 */ /* 0x000fe40000000006 */
[----:B------:R-:W-:-:S02]  /*7860*/  LOP3.LUT R7, R4, 0xff00ff, RZ, 0xc0, !PT ;  /* 0x00ff00ff04077812 */ /* 0x000fc400078ec0ff */
[----:B------:R-:W-:Y:S01]  /*7870*/  PRMT R55, R55, 0x5410, R152 ;  /* 0x0000541037377816 */ /* 0x000fe20000000098 */
[C---:B------:R-:W-:Y:S01]  /*7880*/  HMMA.16816.F32 R116, R24.reuse, R22, R116 ;  /* 0x000000161874723c */ /* 0x040fe20000001874 */
[----:B------:R-:W-:Y:S02]  /*7890*/  LOP3.LUT R6, R142, R141, RZ, 0xc0, !PT ;  /* 0x0000008d8e067212 */ /* 0x000fe400078ec0ff */
[--C-:B------:R-:W-:Y:S02]  /*78a0*/  HSET2.LE.AND R7, R7, R214.reuse, PT ;  /* 0x000000d607077233 */ /* 0x100fe40003803000 */
[--C-:B------:R-:W-:Y:S02]  /*78b0*/  HSET2.LE.AND R141, R5, R214.reuse, PT ;  /* 0x000000d6058d7233 */ /* 0x100fe40003803000 */
[----:B--2---:R-:W-:Y:S01]  /*78c0*/  F2FP.F16.F32.PACK_AB R4, R225, R52 ;  /* 0x00000034e104723e */ /* 0x004fe200000000ff */
[----:B------:R-:W-:Y:S01]  /*78d0*/  HMMA.16816.F32 R68, R24, R16, R68 ;  /* 0x000000101844723c */ /* 0x000fe20000001844 */
[----:B------:R-:W-:-:S02]  /*78e0*/  HSET2.LE.AND R5, R55, R214, PT ;  /* 0x000000d637057233 */ /* 0x000fc40003803000 */
        /* <DEDUP_REMOVED lines=12> */
[----:B------:R-:W-:Y:S02]  /*79b0*/  FADD.FTZ R227, R227, R62 ;  /* 0x0000003ee3e37221 */ /* 0x000fe40000010000 */
[----:B------:R-:W-:-:S03]  /*79c0*/  FADD.FTZ R225, R225, R52 ;  /* 0x00000034e1e17221 */ /* 0x000fc60000010000 */
[C---:B---3--:R-:W-:Y:S08]  /*79d0*/  HMMA.16816.F32 R84, R24.reuse, R12, R84 ;  /* 0x0000000c1854723c */ /* 0x048ff00000001854 */
        /* <DEDUP_REMOVED lines=16> */
[----:B------:R-:W-:-:S04]  /*7ae0*/  IMAD.WIDE.U32 R6, R0, R218, RZ ;  /* 0x000000da00067225 */ /* 0x000fc800078e00ff */
[----:B------:R-:W-:Y:S02]  /*7af0*/  IMAD R0, R0, R219, R7 ;  /* 0x000000db00007224 */ /* 0x000fe400078e0207 */
[----:B------:R-:W-:-:S03]  /*7b00*/  IMAD.WIDE.U32 R4, R218, 0x20, RZ ;  /* 0x00000020da047825 */ /* 0x000fc600078e00ff */
[C---:B------:R-:W-:Y:S01]  /*7b10*/  SHF.L.U64.HI R9, R6.reuse, 0x6, R0 ;  /* 0x0000000606097819 */ /* 0x040fe20000010200 */
[----:B------:R-:W-:Y:S01]  /*7b20*/  IMAD.SHL.U32 R8, R6, 0x40, RZ ;  /* 0x0000004006087824 */ /* 0x000fe200078e00ff */
[----:B------:R-:W-:Y:S01]  /*7b30*/  BAR.SYNC.DEFER_BLOCKING 0x0 ;  /* 0x0000000000007b1d */ /* 0x000fe20000010000 */
[----:B-1----:R-:W-:Y:S01]  /*7b40*/  ISETP.GE.AND P0, PT, R201, UR4, PT ;  /* 0x00000004c9007c0c */ /* 0x002fe2000bf06270 */
[----:B------:R-:W-:-:S12]  /*7b50*/  IMAD.SHL.U32 R7, R219, 0x20, RZ ;  /* 0x00000020db077824 */ /* 0x000fd800078e00ff */
[----:B------:R-:W-:Y:S02]  /*7b60*/  @!P0 IADD3 R2, P1, PT, R8, R4, RZ ;  /* 0x0000000408028210 */ /* 0x000fe40007f3e0ff */
[C---:B------:R-:W-:Y:S02]  /*7b70*/  @!P0 LEA R0, P2, R218.reuse, R8, 0x4 ;  /* 0x00000008da008211 */ /* 0x040fe400078420ff */
[----:B------:R-:W-:Y:S02]  /*7b80*/  @!P0 IADD3.X R7, PT, PT, R9, R5, R7, P1, !PT ;  /* 0x0000000509078210 */ /* 0x000fe40000ffe407 */
[----:B------:R-:W-:Y:S02]  /*7b90*/  @!P0 LEA.HI.X R5, R218, R9, R219, 0x4, P2 ;  /* 0x00000009da058211 */ /* 0x000fe400010f24db */
[-C--:B------:R-:W-:Y:S02]  /*7ba0*/  @!P0 LEA R12, P2, R0, R205.reuse, 0x1 ;  /* 0x000000cd000c8211 */ /* 0x080fe400078408ff */
[-C--:B------:R-:W-:Y:S01]  /*7bb0*/  @!P0 LEA R10, P3, R8, R205.reuse, 0x1 ;  /* 0x000000cd080a8211 */ /* 0x080fe200078608ff */
[----:B------:R-:W-:Y:S01]  /*7bc0*/  @P0 STS.128 [R211+0x6000], RZ ;  /* 0x006000ffd3000388 */ /* 0x000fe20000000c00 */
        /* <DEDUP_REMOVED lines=29> */
[----:B------:R-:W4:Y:S04]  /*7da0*/  LDSM.16.M88.4 R52, [R194+0x2000] ;  /* 0x00200000c234783b */ /* 0x000f280000000200 */
[----:B------:R-:W5:Y:S04]  /*7db0*/  LDSM.16.M88.4 R16, [R193+UR6+0x4800] ;  /* 0x00480006c110783b */ /* 0x000f680008000200 */
[----:B-1----:R-:W1:Y:S04]  /*7dc0*/  LDSM.16.M88.4 R8, [R193+UR6+0x5000] ;  /* 0x00500006c108783b */ /* 0x002e680008000200 */
[----:B------:R-:W2:Y:S04]  /*7dd0*/  LDSM.16.M88.4 R160, [R193+UR6+0x5800] ;  /* 0x00580006c1a0783b */ /* 0x000ea80008000200 */
[----:B------:R-:W3:Y:S04]  /*7de0*/  LDSM.16.M88.4 R48, [R194] ;  /* 0x00000000c230783b */ /* 0x000ee80000000200 */
[----:B------:R-:W-:Y:S04]  /*7df0*/  LDSM.16.M88.4 R180, [R188+0x4000] ;  /* 0x00400000bcb4783b */ /* 0x000fe80000000200 */
[----:B------:R-:W3:Y:S04]  /*7e00*/  LDSM.16.M88.4 R156, [R192+0x2000] ;  /* 0x00200000c09c783b */ /* 0x000ee80000000200 */
[----:B------:R-:W3:Y:S04]  /*7e10*/  LDSM.16.M88.4 R44, [R188+0x4800] ;  /* 0x00480000bc2c783b */ /* 0x000ee80000000200 */
[----:B------:R-:W3:Y:S04]  /*7e20*/  LDSM.16.M88.4 R36, [R188+0x5000] ;  /* 0x00500000bc24783b */ /* 0x000ee80000000200 */
[----:B------:R-:W3:Y:S04]  /*7e30*/  LDSM.16.M88.4 R40, [R188+0x5800] ;  /* 0x00580000bc28783b */ /* 0x000ee80000000200 */
[----:B------:R-:W3:Y:S01]  /*7e40*/  LDSM.16.M88.4 R32, [R192] ;  /* 0x00000000c020783b */ /* 0x000ee20000000200 */
[C---:B----4-:R-:W-:Y:S03]  /*7e50*/  HMMA.16816.F32 R152, R52.reuse, R24, RZ ;  /* 0x000000183498723c */ /* 0x050fe600000018ff */
[----:B------:R-:W-:Y:S04]  /*7e60*/  LDSM.16.M88.4 R168, [R187+0x4000] ;  /* 0x00400000bba8783b */ /* 0x000fe80000000200 */
[----:B------:R-:W4:Y:S01]  /*7e70*/  LDSM.16.M88.4 R176, [R191] ;  /* 0x00000000bfb0783b */ /* 0x000f220000000200 */
[C---:B------:R-:W-:Y:S03]  /*7e80*/  HMMA.16816.F32 R148, R52.reuse, R26, RZ ;  /* 0x0000001a3494723c */ /* 0x040fe600000018ff */
[----:B------:R-:W4:Y:S04]  /*7e90*/  LDSM.16.M88.4 R172, [R191+0x2000] ;  /* 0x00200000bfac783b */ /* 0x000f280000000200 */
[----:B------:R-:W-:Y:S01]  /*7ea0*/  LDSM.16.M88.4 R164, [R187+0x4800] ;  /* 0x00480000bba4783b */ /* 0x000fe20000000200 */
[C---:B-----5:R-:W-:Y:S03]  /*7eb0*/  HMMA.16816.F32 R144, R52.reuse, R16, RZ ;  /* 0x000000103490723c */ /* 0x060fe600000018ff */
[----:B------:R-:W0:Y:S05]  /*7ec0*/  LDGDEPBAR ;  /* 0x00000000000079af */ /* 0x000e2a0000000000 */
[C---:B-1----:R-:W-:Y:S08]  /*7ed0*/  HMMA.16816.F32 R64, R52.reuse, R8, RZ ;  /* 0x000000083440723c */ /* 0x042ff000000018ff */
[C---:B--2---:R-:W-:Y:S08]  /*7ee0*/  HMMA.16816.F32 R56, R52.reuse, R160, RZ ;  /* 0x000000a03438723c */ /* 0x044ff000000018ff */
[C---:B------:R-:W-:Y:S08]  /*7ef0*/  HMMA.16816.F32 R140, R52.reuse, R18, RZ ;  /* 0x00000012348c723c */ /* 0x040ff000000018ff */
[C---:B------:R-:W-:Y:S08]  /*7f00*/  HMMA.16816.F32 R60, R52.reuse, R10, RZ ;  /* 0x0000000a343c723c */ /* 0x040ff000000018ff */
[----:B------:R-:W-:Y:S08]  /*7f10*/  HMMA.16816.F32 R52, R52, R162, RZ ;  /* 0x000000a23434723c */ /* 0x000ff000000018ff */
[C---:B---3--:R-:W-:Y:S08]  /*7f20*/  HMMA.16816.F32 R20, R48.reuse, R16, RZ ;  /* 0x000000103014723c */ /* 0x048ff000000018ff */
[C---:B------:R-:W-:Y:S08]  /*7f30*/  HMMA.16816.F32 R12, R48.reuse, R8, RZ ;  /* 0x00000008300c723c */ /* 0x040ff000000018ff */
[C---:B------:R-:W-:Y:S08]  /*7f40*/  HMMA.16816.F32 R16, R48.reuse, R18, RZ ;  /* 0x000000123010723c */ /* 0x040ff000000018ff */
[C---:B------:R-:W-:Y:S08]  /*7f50*/  HMMA.16816.F32 R8, R48.reuse, R10, RZ ;  /* 0x0000000a3008723c */ /* 0x040ff000000018ff */
[C---:B------:R-:W-:Y:S08]  /*7f60*/  HMMA.16816.F32 R28, R48.reuse, R24, RZ ;  /* 0x00000018301c723c */ /* 0x040ff000000018ff */
[C---:B------:R-:W-:Y:S08]  /*7f70*/  HMMA.16816.F32 R24, R48.reuse, R26, RZ ;  /* 0x0000001a3018723c */ /* 0x040ff000000018ff */
[C---:B------:R-:W-:Y:S08]  /*7f80*/  HMMA.16816.F32 R4, R48.reuse, R160, RZ ;  /* 0x000000a03004723c */ /* 0x040ff000000018ff */
[----:B------:R-:W-:Y:S01]  /*7f90*/  HMMA.16816.F32 R48, R48, R162, RZ ;  /* 0x000000a23030723c */ /* 0x000fe200000018ff */
[----:B------:R-:W-:Y:S07]  /*7fa0*/  LDSM.16.M88.4 R160, [R187+0x5000] ;  /* 0x00500000bba0783b */ /* 0x000fee0000000200 */
        /* <DEDUP_REMOVED lines=8> */
[----:B------:R-:W1:Y:S07]  /*8030*/  LDSM.16.M88.4 R156, [R187+0x5800] ;  /* 0x00580000bb9c783b */ /* 0x000e6e0000000200 */
[C---:B------:R-:W-:Y:S08]  /*8040*/  HMMA.16816.F32 R20, R32.reuse, R44, R20 ;  /* 0x0000002c2014723c */ /* 0x040ff00000001814 */
[C---:B------:R-:W-:Y:S08]  /*8050*/  HMMA.16816.F32 R12, R32.reuse, R36, R12 ;  /* 0x00000024200c723c */ /* 0x040ff0000000180c */
[C---:B------:R-:W-:Y:S01]  /*8060*/  HMMA.16816.F32 R16, R32.reuse, R46, R16 ;  /* 0x0000002e2010723c */ /* 0x040fe20000001810 */
[----:B------:R-:W-:Y:S07]  /*8070*/  LDSM.16.M88.4 R44, [R190] ;  /* 0x00000000be2c783b */ /* 0x000fee0000000200 */
[C---:B------:R-:W-:Y:S01]  /*8080*/  HMMA.16816.F32 R8, R32.reuse, R38, R8 ;  /* 0x000000262008723c */ /* 0x040fe20000001808 */
[----:B------:R-:W2:Y:S07]  /*8090*/  LDSM.16.M88.4 R36, [R186+0x4000] ;  /* 0x00400000ba24783b */ /* 0x000eae0000000200 */
[C---:B------:R-:W-:Y:S08]  /*80a0*/  HMMA.16816.F32 R28, R32.reuse, R180, R28 ;  /* 0x000000b4201c723c */ /* 0x040ff0000000181c */
[C---:B------:R-:W-:Y:S08]  /*80b0*/  HMMA.16816.F32 R4, R32.reuse, R40, R4 ;  /* 0x000000282004723c */ /* 0x040ff00000001804 */
[C---:B------:R-:W-:Y:S08]  /*80c0*/  HMMA.16816.F32 R24, R32.reuse, R182, R24 ;  /* 0x000000b62018723c */ /* 0x040ff00000001818 */
[----:B------:R-:W-:Y:S01]  /*80d0*/  HMMA.16816.F32 R48, R32, R42, R48 ;  /* 0x0000002a2030723c */ /* 0x000fe20000001830 */
[----:B------:R-:W3:Y:S04]  /*80e0*/  LDSM.16.M88.4 R40, [R190+0x2000] ;  /* 0x00200000be28783b */ /* 0x000ee80000000200 */
[----:B------:R-:W5:Y:S03]  /*80f0*/  LDSM.16.M88.4 R32, [R186+0x5800] ;  /* 0x00580000ba20783b */ /* 0x000f660000000200 */
[-C--:B----4-:R-:W-:Y:S08]  /*8100*/  HMMA.16816.F32 R28, R176, R168.reuse, R28 ;  /* 0x000000a8b01c723c */ /* 0x090ff0000000181c */
[----:B------:R-:W-:Y:S08]  /*8110*/  HMMA.16816.F32 R152, R172, R168, R152 ;  /* 0x000000a8ac98723c */ /* 0x000ff00000001898 */
[-C--:B-1----:R-:W-:Y:S08]  /*8120*/  HMMA.16816.F32 R48, R176, R158.reuse, R48 ;  /* 0x0000009eb030723c */ /* 0x082ff00000001830 */
[----:B------:R-:W-:Y:S08]  /*8130*/  HMMA.16816.F32 R52, R172, R158, R52 ;  /* 0x0000009eac34723c */ /* 0x000ff00000001834 */
[----:B------:R-:W-:Y:S08]  /*8140*/  HMMA.16816.F32 R24, R176, R170, R24 ;  /* 0x000000aab018723c */ /* 0x000ff00000001818 */
[----:B--2---:R-:W-:Y:S08]  /*8150*/  HMMA.16816.F32 R28, R44, R36, R28 ;  /* 0x000000242c1c723c */ /* 0x004ff0000000181c */
[----:B------:R-:W-:Y:S08]  /*8160*/  HMMA.16816.F32 R148, R172, R170, R148 ;  /* 0x000000aaac94723c */ /* 0x000ff00000001894 */
[----:B---3--:R-:W-:Y:S01]  /*8170*/  HMMA.16816.F32 R152, R40, R36, R152 ;  /* 0x000000242898723c */ /* 0x008fe20000001898 */
[----:B------:R-:W-:-:S05]  /*8180*/  VIADD R37, R239, 0xffffffc0 ;  /* 0xffffffc0ef257836 */ /* 0x000fca0000000000 */
[C---:B------:R-:W-:Y:S02]  /*8190*/  ISETP.GE.AND P6, PT, R37.reuse, R234, PT ;  /* 0x000000ea2500720c */ /* 0x040fe40003fc6270 */
[----:B-----5:R-:W-:Y:S01]  /*81a0*/  HMMA.16816.F32 R48, R44, R34, R48 ;  /* 0x000000222c30723c */ /* 0x020fe20000001830 */
[C---:B------:R-:W-:Y:S02]  /*81b0*/  ISETP.GE.AND P5, PT, R37.reuse, R221, PT ;  /* 0x000000dd2500720c */ /* 0x040fe40003fa6270 */
[C---:B------:R-:W-:Y:S02]  /*81c0*/  ISETP.GE.AND P4, PT, R37.reuse, R220, PT ;  /* 0x000000dc2500720c */ /* 0x040fe40003f86270 */
[----:B------:R-:W-:-:S03]  /*81d0*/  ISETP.GE.AND P2, PT, R37, R138, PT ;  /* 0x0000008a2500720c */ /* 0x000fc60003f46270 */
[----:B------:R-:W-:Y:S08]  /*81e0*/  HMMA.16816.F32 R52, R40, R34, R52 ;  /* 0x000000222834723c */ /* 0x000ff00000001834 */
[-C--:B------:R-:W-:Y:S08]  /*81f0*/  HMMA.16816.F32 R12, R176, R160.reuse, R12 ;  /* 0x000000a0b00c723c */ /* 0x080ff0000000180c */
[----:B------:R-:W-:Y:S01]  /*8200*/  HMMA.16816.F32 R64, R172, R160, R64 ;  /* 0x000000a0ac40723c */ /* 0x000fe20000001840 */
[----:B------:R-:W-:Y:S01]  /*8210*/  I2FP.F32.U32 R161, R37 ;  /* 0x0000002500a17245 */ /* 0x000fe20000201000 */
[----:B------:R-:W-:-:S04]  /*8220*/  VIADD R37, R239, 0xffffffc1 ;  /* 0xffffffc1ef257836 */ /* 0x000fc80000000000 */
[C---:B------:R-:W-:Y:S01]  /*8230*/  FFMA.FTZ R28, R161.reuse, UR5, R28 ;  /* 0x00000005a11c7c23 */ /* 0x040fe2000801001c */
[C---:B------:R-:W-:Y:S01]  /*8240*/  FFMA.FTZ R30, R161.reuse, UR5, R30 ;  /* 0x00000005a11e7c23 */ /* 0x040fe2000801001e */
[-C--:B------:R-:W-:Y:S01]  /*8250*/  HMMA.16816.F32 R8, R176, R162.reuse, R8 ;  /* 0x000000a2b008723c */ /* 0x080fe20000001808 */
[C---:B------:R-:W-:Y:S01]  /*8260*/  FFMA.FTZ R36, R161.reuse, UR5, R152 ;  /* 0x00000005a1247c23 */ /* 0x040fe20008010098 */
[----:B------:R-:W-:Y:S01]  /*8270*/  FFMA.FTZ R132, R161, UR5, R154 ;  /* 0x00000005a1847c23 */ /* 0x000fe2000801009a */
[----:B------:R-:W-:Y:S02]  /*8280*/  I2FP.F32.U32 R0, R37 ;  /* 0x0000002500007245 */ /* 0x000fe40000201000 */
[----:B------:R-:W-:Y:S02]  /*8290*/  FSEL R171, R30, -INF , !P5 ;  /* 0xff8000001eab7808 */ /* 0x000fe40006800000 */
[----:B------:R-:W-:Y:S01]  /*82a0*/  FSEL R36, R36, -INF , !P4 ;  /* 0xff80000024247808 */ /* 0x000fe20006000000 */
[----:B------:R-:W-:Y:S01]  /*82b0*/  HMMA.16816.F32 R60, R172, R162, R60 ;  /* 0x000000a2ac3c723c */ /* 0x000fe2000000183c */
[----:B------:R-:W-:Y:S01]  /*82c0*/  VIADD R163, R239, 0xfffffff8 ;  /* 0xfffffff8efa37836 */ /* 0x000fe20000000000 */
[----:B------:R-:W-:Y:S01]  /*82d0*/  FSEL R132, R132, -INF , !P2 ;  /* 0xff80000084847808 */ /* 0x000fe20005000000 */
[----:B------:R-:W-:Y:S01]  /*82e0*/  FFMA.FTZ R155, R0, UR5, R155 ;  /* 0x00000005009b7c23 */ /* 0x000fe2000801009b */
[----:B------:R-:W-:-:S02]  /*82f0*/  ISETP.GE.AND P4, PT, R37, R234, PT ;  /* 0x000000ea2500720c */ /* 0x000fc40003f86270 */
[----:B------:R-:W-:Y:S02]  /*8300*/  I2FP.F32.U32 R35, R163 ;  /* 0x000000a300237245 */ /* 0x000fe40000201000 */
[----:B------:R-:W-:Y:S01]  /*8310*/  HMMA.16816.F32 R24, R44, R38, R24 ;  /* 0x000000262c18723c */ /* 0x000fe20000001818 */
[----:B------:R-:W-:Y:S02]  /*8320*/  ISETP.GE.AND P1, PT, R163, R234, PT ;  /* 0x000000eaa300720c */ /* 0x000fe40003f26270 */
[----:B------:R-:W-:Y:S01]  /*8330*/  FFMA.FTZ R30, R35, UR5, R48 ;  /* 0x00000005231e7c23 */ /* 0x000fe20008010030 */
[-C--:B------:R-:W-:Y:S01]  /*8340*/  ISETP.GE.AND P3, PT, R163, R221.reuse, PT ;  /* 0x000000dda300720c */ /* 0x080fe20003f66270 */
[----:B------:R-:W-:Y:S01]  /*8350*/  FFMA.FTZ R52, R35, UR5, R52 ;  /* 0x0000000523347c23 */ /* 0x000fe20008010034 */
[----:B------:R-:W-:Y:S01]  /*8360*/  ISETP.GE.AND P2, PT, R37, R221, PT ;  /* 0x000000dd2500720c */ /* 0x000fe20003f46270 */
[----:B------:R-:W-:Y:S01]  /*8370*/  FFMA.FTZ R54, R35, UR5, R54 ;  /* 0x0000000523367c23 */ /* 0x000fe20008010036 */
[----:B------:R-:W-:Y:S01]  /*8380*/  HMMA.16816.F32 R4, R176, R156, R4 ;  /* 0x0000009cb004723c */ /* 0x000fe20000001804 */
[----:B------:R-:W-:-:S02]  /*8390*/  FSEL R30, R30, -INF , !P1 ;  /* 0xff8000001e1e7808 */ /* 0x000fc40004800000 */
[----:B------:R-:W-:Y:S02]  /*83a0*/  ISETP.GE.AND P1, PT, R37, R220, PT ;  /* 0x000000dc2500720c */ /* 0x000fe40003f26270 */
[----:B------:R-:W-:-:S03]  /*83b0*/  ISETP.GE.AND P5, PT, R163, R138, PT ;  /* 0x0000008aa300720c */ /* 0x000fc60003fa6270 */
[C---:B------:R-:W-:Y:S01]  /*83c0*/  HMMA.16816.F32 R56, R172.reuse, R156, R56 ;  /* 0x0000009cac38723c */ /* 0x040fe20000001838 */
[----:B------:R-:W1:Y:S07]  /*83d0*/  LDSM.16.M88.4 R156, [R186+0x4800] ;  /* 0x00480000ba9c783b */ /* 0x000e6e0000000200 */
[C---:B------:R-:W-:Y:S08]  /*83e0*/  HMMA.16816.F32 R144, R172.reuse, R164, R144 ;  /* 0x000000a4ac90723c */ /* 0x040ff00000001890 */
[----:B------:R-:W-:Y:S01]  /*83f0*/  HMMA.16816.F32 R140, R172, R166, R140 ;  /* 0x000000a6ac8c723c */ /* 0x000fe2000000188c */
[----:B------:R-:W-:Y:S01]  /*8400*/  FSEL R173, R28, -INF , !P6 ;  /* 0xff8000001cad7808 */ /* 0x000fe20007000000 */
[----:B------:R-:W-:Y:S01]  /*8410*/  FFMA.FTZ R28, R35, UR5, R50 ;  /* 0x00000005231c7c23 */ /* 0x000fe20008010032 */
[----:B------:R-:W-:Y:S01]  /*8420*/  ISETP.GE.AND P6, PT, R163, R220, PT ;  /* 0x000000dca300720c */ /* 0x000fe20003fc6270 */
[----:B------:R-:W-:-:S03]  /*8430*/  FFMA.FTZ R175, R0, UR5, R31 ;  /* 0x0000000500af7c23 */ /* 0x000fc6000801001f */
[----:B------:R-:W-:Y:S01]  /*8440*/  FSEL R28, R28, -INF , !P3 ;  /* 0xff8000001c1c7808 */ /* 0x000fe20005800000 */
[----:B------:R-:W-:Y:S01]  /*8450*/  HMMA.16816.F32 R148, R40, R38, R148 ;  /* 0x000000262894723c */ /* 0x000fe20000001894 */
[----:B------:R-:W-:Y:S01]  /*8460*/  VIADD R39, R239, 0xffffffc8 ;  /* 0xffffffc8ef277836 */ /* 0x000fe20000000000 */
[----:B------:R-:W-:Y:S01]  /*8470*/  ISETP.GE.AND P3, PT, R37, R138, PT ;  /* 0x0000008a2500720c */ /* 0x000fe20003f66270 */
[----:B------:R-:W-:Y:S02]  /*8480*/  VIADD R37, R239, 0xffffffc9 ;  /* 0xffffffc9ef257836 */ /* 0x000fe40000000000 */
[----:B------:R-:W-:Y:S01]  /*8490*/  FFMA.FTZ R38, R0, UR5, R153 ;  /* 0x0000000500267c23 */ /* 0x000fe20008010099 */
[----:B------:R-:W-:Y:S02]  /*84a0*/  FSEL R31, R52, -INF , !P6 ;  /* 0xff800000341f7808 */ /* 0x000fe40007000000 */
[----:B------:R-:W-:Y:S01]  /*84b0*/  I2FP.F32.U32 R35, R39 ;  /* 0x0000002700237245 */ /* 0x000fe20000201000 */
[----:B------:R-:W-:Y:S01]  /*84c0*/  HMMA.16816.F32 R20, R176, R164, R20 ;  /* 0x000000a4b014723c */ /* 0x000fe20000001814 */
[----:B------:R-:W-:-:S02]  /*84d0*/  ISETP.GE.AND P6, PT, R39, R234, PT ;  /* 0x000000ea2700720c */ /* 0x000fc40003fc6270 */
[----:B------:R-:W-:Y:S01]  /*84e0*/  FSEL R172, R155, -INF , !P3 ;  /* 0xff8000009bac7808 */ /* 0x000fe20005800000 */
[C---:B------:R-:W-:Y:S01]  /*84f0*/  FFMA.FTZ R24, R35.reuse, UR5, R24 ;  /* 0x0000000523187c23 */ /* 0x040fe20008010018 */
[----:B------:R-:W-:Y:S01]  /*8500*/  FFMA.FTZ R26, R35, UR5, R26 ;  /* 0x00000005231a7c23 */ /* 0x000fe2000801001a */
[----:B------:R-:W-:Y:S02]  /*8510*/  FSEL R175, R175, -INF , !P2 ;  /* 0xff800000afaf7808 */ /* 0x000fe40005000000 */
[----:B------:R-:W-:Y:S01]  /*8520*/  HMMA.16816.F32 R16, R176, R166, R16 ;  /* 0x000000a6b010723c */ /* 0x000fe20000001810 */
[----:B------:R-:W-:Y:S01]  /*8530*/  FFMA.FTZ R177, R0, UR5, R29 ;  /* 0x0000000500b17c23 */ /* 0x000fe2000801001d */
[----:B------:R-:W-:Y:S01]  /*8540*/  FSEL R29, R54, -INF , !P5 ;  /* 0xff800000361d7808 */ /* 0x000fe20006800000 */
[C---:B------:R-:W-:Y:S01]  /*8550*/  FFMA.FTZ R148, R35.reuse, UR5, R148 ;  /* 0x0000000523947c23 */ /* 0x040fe20008010094 */
[----:B------:R-:W-:Y:S01]  /*8560*/  I2FP.F32.U32 R0, R37 ;  /* 0x0000002500007245 */ /* 0x000fe20000201000 */
[----:B------:R-:W-:Y:S01]  /*8570*/  FFMA.FTZ R150, R35, UR5, R150 ;  /* 0x0000000523967c23 */ /* 0x000fe20008010096 */
[----:B------:R-:W-:-:S02]  /*8580*/  ISETP.GE.AND P5, PT, R39, R221, PT ;  /* 0x000000dd2700720c */ /* 0x000fc40003fa6270 */
[----:B------:R-:W-:Y:S01]  /*8590*/  FSEL R179, R24, -INF , !P6 ;  /* 0xff80000018b37808 */ /* 0x000fe20007000000 */
[----:B------:R-:W-:Y:S01]  /*85a0*/  FFMA.FTZ R181, R0, UR5, R25 ;  /* 0x0000000500b57c23 */ /* 0x000fe20008010019 */
[----:B------:R-:W-:Y:S01]  /*85b0*/  FSEL R155, R26, -INF , !P5 ;  /* 0xff8000001a9b7808 */ /* 0x000fe20006800000 */
[C---:B------:R-:W-:Y:S01]  /*85c0*/  FFMA.FTZ R2, R0.reuse, UR5, R27 ;  /* 0x0000000500027c23 */ /* 0x040fe2000801001b */
[-C--:B-1----:R-:W-:Y:S01]  /*85d0*/  HMMA.16816.F32 R144, R40, R156.reuse, R144 ;  /* 0x0000009c2890723c */ /* 0x082fe20000001890 */
[----:B------:R-:W1:Y:S01]  /*85e0*/  LDSM.16.M88.4 R24, [R186+0x5000] ;  /* 0x00500000ba18783b */ /* 0x000e620000000200 */
[----:B------:R-:W-:Y:S01]  /*85f0*/  FSEL R177, R177, -INF , !P4 ;  /* 0xff800000b1b17808 */ /* 0x000fe20006000000 */
[C---:B------:R-:W-:Y:S01]  /*8600*/  FFMA.FTZ R178, R0.reuse, UR5, R149 ;  /* 0x0000000500b27c23 */ /* 0x040fe20008010095 */
[C---:B------:R-:W-:Y:S01]  /*8610*/  ISETP.GE.AND P4, PT, R39.reuse, R220, PT ;  /* 0x000000dc2700720c */ /* 0x040fe20003f86270 */
[----:B------:R-:W-:Y:S01]  /*8620*/  FFMA.FTZ R151, R0, UR5, R151 ;  /* 0x0000000500977c23 */ /* 0x000fe20008010097 */
[----:B------:R-:W-:Y:S01]  /*8630*/  ISETP.GE.AND P2, PT, R39, R138, PT ;  /* 0x0000008a2700720c */ /* 0x000fe20003f46270 */
[----:B------:R-:W-:Y:S01]  /*8640*/  VIADD R39, R239, 0xffffffd0 ;  /* 0xffffffd0ef277836 */ /* 0x000fe20000000000 */
[----:B------:R-:W-:Y:S01]  /*8650*/  HMMA.16816.F32 R20, R44, R156, R20 ;  /* 0x0000009c2c14723c */ /* 0x000fe20000001814 */
[----:B------:R-:W-:Y:S01]  /*8660*/  FSEL R38, R38, -INF , !P1 ;  /* 0xff80000026267808 */ /* 0x000fe20004800000 */
[----:B------:R-:W-:-:S04]  /*8670*/  DEPBAR.LE SB0, 0x0 ;  /* 0x000080000000791a */ /* 0x000fc80000000000 */
[C---:B------:R-:W-:Y:S02]  /*8680*/  ISETP.GE.AND P1, PT, R37.reuse, R234, PT ;  /* 0x000000ea2500720c */ /* 0x040fe40003f26270 */
[C---:B------:R-:W-:Y:S01]  /*8690*/  ISETP.GE.AND P3, PT, R37.reuse, R221, PT ;  /* 0x000000dd2500720c */ /* 0x040fe20003f66270 */
[-C--:B------:R-:W-:Y:S01]  /*86a0*/  HMMA.16816.F32 R16, R44, R158.reuse, R16 ;  /* 0x0000009e2c10723c */ /* 0x080fe20000001810 */
[C---:B------:R-:W-:Y:S02]  /*86b0*/  ISETP.GE.AND P6, PT, R37.reuse, R220, PT ;  /* 0x000000dc2500720c */ /* 0x040fe40003fc6270 */
[----:B------:R-:W-:Y:S01]  /*86c0*/  ISETP.GE.AND P5, PT, R37, R138, PT ;  /* 0x0000008a2500720c */ /* 0x000fe20003fa6270 */
[----:B------:R-:W-:Y:S01]  /*86d0*/  VIADD R37, R239, 0xffffffd1 ;  /* 0xffffffd1ef257836 */ /* 0x000fe20000000000 */
[----:B------:R-:W-:Y:S02]  /*86e0*/  I2FP.F32.U32 R35, R39 ;  /* 0x0000002700237245 */ /* 0x000fe40000201000 */
[----:B------:R-:W-:Y:S01]  /*86f0*/  FSEL R181, R181, -INF , !P1 ;  /* 0xff800000b5b57808 */ /* 0x000fe20004800000 */
[----:B------:R-:W-:Y:S01]  /*8700*/  HMMA.16816.F32 R140, R40, R158, R140 ;  /* 0x0000009e288c723c */ /* 0x000fe2000000188c */
[----:B------:R-:W-:Y:S01]  /*8710*/  I2FP.F32.U32 R0, R37 ;  /* 0x0000002500007245 */ /* 0x000fe20000201000 */
[----:B------:R-:W-:Y:S01]  /*8720*/  FFMA.FTZ R144, R35, UR5, R144 ;  /* 0x0000000523907c23 */ /* 0x000fe20008010090 */
[----:B------:R-:W-:Y:S01]  /*8730*/  ISETP.GE.AND P1, PT, R39, R220, PT ;  /* 0x000000dc2700720c */ /* 0x000fe20003f26270 */
[C---:B------:R-:W-:Y:S01]  /*8740*/  FFMA.FTZ R20, R35.reuse, UR5, R20 ;  /* 0x0000000523147c23 */ /* 0x040fe20008010014 */
[----:B------:R-:W-:Y:S01]  /*8750*/  FSEL R178, R178, -INF , !P6 ;  /* 0xff800000b2b27808 */ /* 0x000fe20007000000 */
[C---:B------:R-:W-:Y:S01]  /*8760*/  FFMA.FTZ R157, R0.reuse, UR5, R23 ;  /* 0x00000005009d7c23 */ /* 0x040fe20008010017 */
[C---:B------:R-:W-:Y:S01]  /*8770*/  FFMA.FTZ R153, R35.reuse, UR5, R22 ;  /* 0x0000000523997c23 */ /* 0x040fe20008010016 */
[----:B------:R-:W-:Y:S01]  /*8780*/  FFMA.FTZ R146, R35, UR5, R146 ;  /* 0x0000000523927c23 */ /* 0x000fe20008010092 */
[----:B------:R-:W-:Y:S01]  /*8790*/  FFMA.FTZ R21, R0, UR5, R21 ;  /* 0x0000000500157c23 */ /* 0x000fe20008010015 */
[----:B------:R-:W-:Y:S01]  /*87a0*/  VIADD R23, R239, 0xffffffd9 ;  /* 0xffffffd9ef177836 */ /* 0x000fe20000000000 */
[----:B------:R-:W-:Y:S01]  /*87b0*/  ISETP.GE.AND P6, PT, R37, R234, PT ;  /* 0x000000ea2500720c */ /* 0x000fe20003fc6270 */
[----:B------:R-:W-:Y:S01]  /*87c0*/  VIADD R35, R239, 0xffffffd8 ;  /* 0xffffffd8ef237836 */ /* 0x000fe20000000000 */
[----:B------:R-:W-:Y:S01]  /*87d0*/  FSEL R162, R144, -INF , !P1 ;  /* 0xff80000090a27808 */ /* 0x000fe20004800000 */
[C---:B------:R-:W-:Y:S01]  /*87e0*/  FFMA.FTZ R144, R0.reuse, UR5, R145 ;  /* 0x0000000500907c23 */ /* 0x040fe20008010091 */
[----:B------:R-:W-:Y:S01]  /*87f0*/  FFMA.FTZ R147, R0, UR5, R147 ;  /* 0x0000000500937c23 */ /* 0x000fe20008010093 */
[----:B-1----:R-:W-:Y:S01]  /*8800*/  HMMA.16816.F32 R12, R44, R24, R12 ;  /* 0x000000182c0c723c */ /* 0x002fe2000000180c */
[----:B------:R-:W-:-:S02]  /*8810*/  FSEL R176, R148, -INF , !P4 ;  /* 0xff80000094b07808 */ /* 0x000fc40006000000 */
[----:B------:R-:W-:Y:S02]  /*8820*/  FSEL R163, R21, -INF , !P6 ;  /* 0xff80000015a37808 */ /* 0x000fe40007000000 */
[----:B------:R-:W-:Y:S02]  /*8830*/  I2FP.F32.U32 R0, R23 ;  /* 0x0000001700007245 */ /* 0x000fe40000201000 */
[----:B------:R-:W-:Y:S01]  /*8840*/  ISETP.GE.AND P4, PT, R39, R234, PT ;  /* 0x000000ea2700720c */ /* 0x000fe20003f86270 */
[C---:B------:R-:W-:Y:S01]  /*8850*/  HMMA.16816.F32 R64, R40.reuse, R24, R64 ;  /* 0x000000182840723c */ /* 0x040fe20000001840 */
[----:B------:R-:W-:Y:S01]  /*8860*/  FSEL R149, R2, -INF , !P3 ;  /* 0xff80000002957808 */ /* 0x000fe20005800000 */
[C---:B------:R-:W-:Y:S01]  /*8870*/  FFMA.FTZ R167, R0.reuse, UR5, R19 ;  /* 0x0000000500a77c23 */ /* 0x040fe20008010013 */
[----:B------:R-:W-:Y:S01]  /*8880*/  I2FP.F32.U32 R21, R35 ;  /* 0x0000002300157245 */ /* 0x000fe20000201000 */
[----:B------:R-:W-:Y:S01]  /*8890*/  VIADD R19, R239, 0xffffffe1 ;  /* 0xffffffe1ef137836 */ /* 0x000fe20000000000 */
[----:B------:R-:W-:Y:S01]  /*88a0*/  ISETP.GE.AND P3, PT, R39, R138, PT ;  /* 0x0000008a2700720c */ /* 0x000fe20003f66270 */
[----:B------:R-:W-:Y:S01]  /*88b0*/  FFMA.FTZ R17, R0, UR5, R17 ;  /* 0x0000000500117c23 */ /* 0x000fe20008010011 */
[----:B------:R-:W-:Y:S01]  /*88c0*/  FSEL R161, R20, -INF , !P4 ;  /* 0xff80000014a17808 */ /* 0x000fe20006000000 */
[----:B------:R-:W-:Y:S01]  /*88d0*/  FFMA.FTZ R18, R21, UR5, R18 ;  /* 0x0000000515127c23 */ /* 0x000fe20008010012 */
[----:B------:R-:W-:Y:S01]  /*88e0*/  ISETP.GE.AND P4, PT, R37, R220, PT ;  /* 0x000000dc2500720c */ /* 0x000fe20003f86270 */
[C---:B------:R-:W-:Y:S01]  /*88f0*/  FFMA.FTZ R24, R21.reuse, UR5, R142 ;  /* 0x0000000515187c23 */ /* 0x040fe2000801008e */
[----:B------:R-:W-:Y:S01]  /*8900*/  FSEL R146, R146, -INF , !P3 ;  /* 0xff80000092927808 */ /* 0x000fe20005800000 */
[----:B------:R-:W-:Y:S01]  /*8910*/  FFMA.FTZ R16, R21, UR5, R16 ;  /* 0x0000000515107c23 */ /* 0x000fe20008010010 */
[----:B------:R-:W-:Y:S01]  /*8920*/  ISETP.GE.AND P3, PT, R35, R221, PT ;  /* 0x000000dd2300720c */ /* 0x000fe20003f66270 */
[----:B------:R-:W-:Y:S01]  /*8930*/  FFMA.FTZ R140, R21, UR5, R140 ;  /* 0x00000005158c7c23 */ /* 0x000fe2000801008c */
[----:B------:R-:W-:Y:S01]  /*8940*/  FSEL R144, R144, -INF , !P4 ;  /* 0xff80000090907808 */ /* 0x000fe20006000000 */
[C---:B------:R-:W-:Y:S01]  /*8950*/  FFMA.FTZ R141, R0.reuse, UR5, R141 ;  /* 0x00000005008d7c23 */ /* 0x040fe2000801008d */
[----:B------:R-:W-:Y:S01]  /*8960*/  FFMA.FTZ R142, R0, UR5, R143 ;  /* 0x00000005008e7c23 */ /* 0x000fe2000801008f */
[-C--:B------:R-:W-:Y:S01]  /*8970*/  ISETP.GE.AND P1, PT, R35, R234.reuse, PT ;  /* 0x000000ea2300720c */ /* 0x080fe20003f26270 */
[----:B------:R-:W-:Y:S01]  /*8980*/  VIADD R21, R239, 0xffffffe0 ;  /* 0xffffffe0ef157836 */ /* 0x000fe20000000000 */
[----:B------:R-:W-:Y:S01]  /*8990*/  ISETP.GE.AND P4, PT, R23, R234, PT ;  /* 0x000000ea1700720c */ /* 0x000fe20003f86270 */
[----:B------:R-:W-:Y:S01]  /*89a0*/  HMMA.16816.F32 R60, R40, R26, R60 ;  /* 0x0000001a283c723c */ /* 0x000fe2000000183c */
[----:B------:R-:W-:-:S02]  /*89b0*/  FSEL R159, R18, -INF , !P3 ;  /* 0xff800000129f7808 */ /* 0x000fc40005800000 */
[----:B------:R-:W-:Y:S02]  /*89c0*/  I2FP.F32.U32 R0, R19 ;  /* 0x0000001300007245 */ /* 0x000fe40000201000 */
[----:B------:R-:W-:Y:S02]  /*89d0*/  ISETP.GE.AND P3, PT, R23, R138, PT ;  /* 0x0000008a1700720c */ /* 0x000fe40003f66270 */
[----:B------:R-:W-:Y:S01]  /*89e0*/  FSEL R22, R151, -INF , !P5 ;  /* 0xff80000097167808 */ /* 0x000fe20006800000 */
[----:B------:R-:W-:Y:S01]  /*89f0*/  HMMA.16816.F32 R8, R44, R26, R8 ;  /* 0x0000001a2c08723c */ /* 0x000fe20000001808 */
[----:B------:R-:W-:Y:S01]  /*8a00*/  ISETP.GE.AND P5, PT, R37, R221, PT ;  /* 0x000000dd2500720c */ /* 0x000fe20003fa6270 */
[----:B------:R-:W-:Y:S01]  /*8a10*/  FFMA.FTZ R15, R0, UR5, R15 ;  /* 0x00000005000f7c23 */ /* 0x000fe2000801000f */
[----:B------:R-:W-:Y:S01]  /*8a20*/  FSEL R165, R16, -INF , !P1 ;  /* 0xff80000010a57808 */ /* 0x000fe20004800000 */
[C---:B------:R-:W-:Y:S01]  /*8a30*/  FFMA.FTZ R13, R0.reuse, UR5, R13 ;  /* 0x00000005000d7c23 */ /* 0x040fe2000801000d */
[----:B------:R-:W-:Y:S01]  /*8a40*/  FSEL R169, R17, -INF , !P4 ;  /* 0xff80000011a97808 */ /* 0x000fe20006000000 */
[C---:B------:R-:W-:Y:S01]  /*8a50*/  FFMA.FTZ R65, R0.reuse, UR5, R65 ;  /* 0x0000000500417c23 */ /* 0x040fe20008010041 */
[----:B------:R-:W-:Y:S01]  /*8a60*/  ISETP.GE.AND P1, PT, R23, R220, PT ;  /* 0x000000dc1700720c */ /* 0x000fe20003f26270 */
[----:B------:R-:W-:Y:S01]  /*8a70*/  HMMA.16816.F32 R56, R40, R32, R56 ;  /* 0x000000202838723c */ /* 0x000fe20000001838 */
[----:B------:R-:W-:Y:S01]  /*8a80*/  I2FP.F32.U32 R17, R21 ;  /* 0x0000001500117245 */ /* 0x000fe20000201000 */
[----:B------:R-:W-:Y:S01]  /*8a90*/  FFMA.FTZ R67, R0, UR5, R67 ;  /* 0x0000000500437c23 */ /* 0x000fe20008010043 */
[----:B------:R-:W-:-:S02]  /*8aa0*/  FSEL R142, R142, -INF , !P3 ;  /* 0xff8000008e8e7808 */ /* 0x000fc40005800000 */
[----:B------:R-:W-:Y:S01]  /*8ab0*/  ISETP.GE.AND P3, PT, R19, R221, PT ;  /* 0x000000dd1300720c */ /* 0x000fe20003f66270 */
[----:B------:R-:W-:Y:S01]  /*8ac0*/  FFMA.FTZ R12, R17, UR5, R12 ;  /* 0x00000005110c7c23 */ /* 0x000fe2000801000c */
[----:B------:R-:W-:Y:S01]  /*8ad0*/  ISETP.GE.AND P6, PT, R35, R220, PT ;  /* 0x000000dc2300720c */ /* 0x000fe20003fc6270 */
[----:B------:R-:W-:Y:S01]  /*8ae0*/  FFMA.FTZ R14, R17, UR5, R14 ;  /* 0x00000005110e7c23 */ /* 0x000fe2000801000e */
[----:B------:R-:W-:Y:S01]  /*8af0*/  FSEL R157, R157, -INF , !P5 ;  /* 0xff8000009d9d7808 */ /* 0x000fe20006800000 */
[----:B------:R-:W-:Y:S01]  /*8b00*/  FFMA.FTZ R64, R17, UR5, R64 ;  /* 0x0000000511407c23 */ /* 0x000fe20008010040 */
[----:B------:R-:W-:Y:S01]  /*8b10*/  BAR.SYNC.DEFER_BLOCKING 0x0 ;  /* 0x0000000000007b1d */ /* 0x000fe20000010000 */
[----:B------:R-:W-:Y:S01]  /*8b20*/  ISETP.GE.AND P5, PT, R35, R138, PT ;  /* 0x0000008a2300720c */ /* 0x000fe20003fa6270 */
[----:B------:R-:W-:Y:S01]  /*8b30*/  FFMA.FTZ R66, R17, UR5, R66 ;  /* 0x0000000511427c23 */ /* 0x000fe20008010042 */
[----:B------:R-:W-:Y:S01]  /*8b40*/  FSEL R168, R141, -INF , !P1 ;  /* 0xff8000008da87808 */ /* 0x000fe20004800000 */
[----:B------:R-:W-:Y:S01]  /*8b50*/  VIADD R17, R239, 0xffffffe8 ;  /* 0xffffffe8ef117836 */ /* 0x000fe20000000000 */
[----:B------:R-:W-:Y:S01]  /*8b60*/  FSEL R141, R15, -INF , !P3 ;  /* 0xff8000000f8d7808 */ /* 0x000fe20005800000 */
[----:B------:R-:W-:Y:S01]  /*8b70*/  VIADD R15, R239, 0xffffffe9 ;  /* 0xffffffe9ef0f7836 */ /* 0x000fe20000000000 */
[----:B------:R-:W-:Y:S01]  /*8b80*/  FSEL R170, R140, -INF , !P6 ;  /* 0xff8000008caa7808 */ /* 0x000fe20007000000 */
[----:B------:R-:W-:Y:S01]  /*8b90*/  HMMA.16816.F32 R4, R44, R32, R4 ;  /* 0x000000202c04723c */ /* 0x000fe20000001804 */
[----:B------:R-:W-:-:S02]  /*8ba0*/  ISETP.GE.AND P1, PT, R19, R234, PT ;  /* 0x000000ea1300720c */ /* 0x000fc40003f26270 */
[C---:B------:R-:W-:Y:S02]  /*8bb0*/  ISETP.GE.AND P6, PT, R21.reuse, R234, PT ;  /* 0x000000ea1500720c */ /* 0x040fe40003fc6270 */
[----:B------:R-:W-:Y:S02]  /*8bc0*/  FSEL R24, R24, -INF , !P5 ;  /* 0xff80000018187808 */ /* 0x000fe40006800000 */
[-C--:B------:R-:W-:Y:S02]  /*8bd0*/  ISETP.GE.AND P5, PT, R21, R221.reuse, PT ;  /* 0x000000dd1500720c */ /* 0x080fe40003fa6270 */
[----:B------:R-:W-:Y:S02]  /*8be0*/  FSEL R174, R150, -INF , !P2 ;  /* 0xff80000096ae7808 */ /* 0x000fe40005000000 */
[----:B------:R-:W-:Y:S02]  /*8bf0*/  FSEL R143, R13, -INF , !P1 ;  /* 0xff8000000d8f7808 */ /* 0x000fe40004800000 */
[----:B------:R-:W-:-:S02]  /*8c00*/  ISETP.GE.AND P2, PT, R39, R221, PT ;  /* 0x000000dd2700720c */ /* 0x000fc40003f46270 */
[----:B------:R-:W-:Y:S02]  /*8c10*/  FSEL R50, R12, -INF , !P6 ;  /* 0xff8000000c327808 */ /* 0x000fe40007000000 */
[----:B------:R-:W-:Y:S02]  /*8c20*/  I2FP.F32.U32 R13, R17 ;  /* 0x00000011000d7245 */ /* 0x000fe40000201000 */
[----:B------:R-:W-:Y:S02]  /*8c30*/  I2FP.F32.U32 R0, R15 ;  /* 0x0000000f00007245 */ /* 0x000fe40000201000 */
[----:B------:R-:W-:Y:S01]  /*8c40*/  ISETP.GE.AND P6, PT, R19, R220, PT ;  /* 0x000000dc1300720c */ /* 0x000fe20003fc6270 */
[C---:B------:R-:W-:Y:S01]  /*8c50*/  FFMA.FTZ R8, R13.reuse, UR5, R8 ;  /* 0x000000050d087c23 */ /* 0x040fe20008010008 */
[----:B------:R-:W-:Y:S01]  /*8c60*/  FSEL R48, R14, -INF , !P5 ;  /* 0xff8000000e307808 */ /* 0x000fe20006800000 */
[----:B------:R-:W-:Y:S01]  /*8c70*/  FFMA.FTZ R10, R13, UR5, R10 ;  /* 0x000000050d0a7c23 */ /* 0x000fe2000801000a */
[-C--:B------:R-:W-:Y:S01]  /*8c80*/  ISETP.GE.AND P5, PT, R19, R138.reuse, PT ;  /* 0x0000008a1300720c */ /* 0x080fe20003fa6270 */
[----:B------:R-:W-:Y:S01]  /*8c90*/  FFMA.FTZ R60, R13, UR5, R60 ;  /* 0x000000050d3c7c23 */ /* 0x000fe2000801003c */
[----:B------:R-:W-:Y:S01]  /*8ca0*/  FSEL R153, R153, -INF , !P2 ;  /* 0xff80000099997808 */ /* 0x000fe20005000000 */
[----:B------:R-:W-:Y:S01]  /*8cb0*/  FFMA.FTZ R62, R13, UR5, R62 ;  /* 0x000000050d3e7c23 */ /* 0x000fe2000801003e */
[----:B------:R-:W-:Y:S01]  /*8cc0*/  ISETP.GE.AND P2, PT, R37, R138, PT ;  /* 0x0000008a2500720c */ /* 0x000fe20003f46270 */
[C---:B------:R-:W-:Y:S01]  /*8cd0*/  FFMA.FTZ R9, R0.reuse, UR5, R9 ;  /* 0x0000000500097c23 */ /* 0x040fe20008010009 */
[----:B------:R-:W-:Y:S01]  /*8ce0*/  FSEL R154, R65, -INF , !P6 ;  /* 0xff800000419a7808 */ /* 0x000fe20007000000 */
[----:B------:R-:W-:Y:S01]  /*8cf0*/  VIADD R13, R239, 0xfffffff0 ;  /* 0xfffffff0ef0d7836 */ /* 0x000fe20000000000 */
[----:B------:R-:W-:Y:S01]  /*8d00*/  ISETP.GE.AND P4, PT, R21, R220, PT ;  /* 0x000000dc1500720c */ /* 0x000fe20003f86270 */
[C---:B------:R-:W-:Y:S01]  /*8d10*/  FFMA.FTZ R11, R0.reuse, UR5, R11 ;  /* 0x00000005000b7c23 */ /* 0x040fe2000801000b */
[----:B------:R-:W-:Y:S01]  /*8d20*/  ISETP.GE.AND P6, PT, R15, R234, PT ;  /* 0x000000ea0f00720c */ /* 0x000fe20003fc6270 */
[C---:B------:R-:W-:Y:S01]  /*8d30*/  FFMA.FTZ R61, R0.reuse, UR5, R61 ;  /* 0x00000005003d7c23 */ /* 0x040fe2000801003d */
[----:B------:R-:W-:Y:S01]  /*8d40*/  FSEL R148, R67, -INF , !P5 ;  /* 0xff80000043947808 */ /* 0x000fe20006800000 */
[----:B------:R-:W-:Y:S01]  /*8d50*/  FFMA.FTZ R63, R0, UR5, R63 ;  /* 0x00000005003f7c23 */ /* 0x000fe2000801003f */
[----:B------:R-:W-:-:S02]  /*8d60*/  ISETP.GE.AND P5, PT, R15, R221, PT ;  /* 0x000000dd0f00720c */ /* 0x000fc40003fa6270 */
[----:B------:R-:W-:Y:S02]  /*8d70*/  FSEL R156, R147, -INF , !P2 ;  /* 0xff800000939c7808 */ /* 0x000fe40005000000 */
[----:B------:R-:W-:Y:S02]  /*8d80*/  FSEL R152, R64, -INF , !P4 ;  /* 0xff80000040987808 */ /* 0x000fe40006000000 */
[----:B------:R-:W-:Y:S02]  /*8d90*/  FSEL R147, R9, -INF , !P6 ;  /* 0xff80000009937808 */ /* 0x000fe40007000000 */
[----:B------:R-:W-:Y:S02]  /*8da0*/  ISETP.GE.AND P4, PT, R17, R234, PT ;  /* 0x000000ea1100720c */ /* 0x000fe40003f86270 */
[----:B------:R-:W-:Y:S01]  /*8db0*/  FSEL R145, R11, -INF , !P5 ;  /* 0xff8000000b917808 */ /* 0x000fe20006800000 */
[----:B------:R-:W-:Y:S01]  /*8dc0*/  VIADD R11, R239, 0xfffffff1 ;  /* 0xfffffff1ef0b7836 */ /* 0x000fe20000000000 */
[----:B------:R-:W-:-:S02]  /*8dd0*/  I2FP.F32.U32 R9, R13 ;  /* 0x0000000d00097245 */ /* 0x000fc40000201000 */
[-C--:B------:R-:W-:Y:S02]  /*8de0*/  ISETP.GE.AND P1, PT, R17, R220.reuse, PT ;  /* 0x000000dc1100720c */ /* 0x080fe40003f26270 */
[----:B------:R-:W-:Y:S01]  /*8df0*/  ISETP.GE.AND P2, PT, R23, R221, PT ;  /* 0x000000dd1700720c */ /* 0x000fe20003f46270 */
[C---:B------:R-:W-:Y:S01]  /*8e00*/  FFMA.FTZ R56, R9.reuse, UR5, R56 ;  /* 0x0000000509387c23 */ /* 0x040fe20008010038 */
[----:B------:R-:W-:Y:S01]  /*8e10*/  FSEL R64, R8, -INF , !P4 ;  /* 0xff80000008407808 */ /* 0x000fe20006000000 */
[----:B------:R-:W-:Y:S01]  /*8e20*/  FFMA.FTZ R4, R9, UR5, R4 ;  /* 0x0000000509047c23 */ /* 0x000fe20008010004 */
[-C--:B------:R-:W-:Y:S01]  /*8e30*/  ISETP.GE.AND P4, PT, R15, R220.reuse, PT ;  /* 0x000000dc0f00720c */ /* 0x080fe20003f86270 */
[C---:B------:R-:W-:Y:S01]  /*8e40*/  FFMA.FTZ R6, R9.reuse, UR5, R6 ;  /* 0x0000000509067c23 */ /* 0x040fe20008010006 */
[----:B------:R-:W-:Y:S01]  /*8e50*/  FSEL R166, R60, -INF , !P1 ;  /* 0xff8000003ca67808 */ /* 0x000fe20004800000 */
[----:B------:R-:W-:Y:S01]  /*8e60*/  FFMA.FTZ R46, R9, UR5, R58 ;  /* 0x00000005092e7c23 */ /* 0x000fe2000801003a */
[----:B------:R-:W-:Y:S01]  /*8e70*/  ISETP.GE.AND P6, PT, R13, R220, PT ;  /* 0x000000dc0d00720c */ /* 0x000fe20003fc6270 */
[----:B------:R-:W-:Y:S01]  /*8e80*/  VIADD R9, R239, 0xfffffff9 ;  /* 0xfffffff9ef097836 */ /* 0x000fe20000000000 */
[----:B------:R-:W-:-:S02]  /*8e90*/  I2FP.F32.U32 R0, R11 ;  /* 0x0000000b00007245 */ /* 0x000fc40000201000 */
[----:B------:R-:W-:Y:S02]  /*8ea0*/  FSEL R167, R167, -INF , !P2 ;  /* 0xff800000a7a77808 */ /* 0x000fe40005000000 */
[----:B------:R-:W-:Y:S01]  /*8eb0*/  ISETP.GE.AND P1, PT, R13, R234, PT ;  /* 0x000000ea0d00720c */ /* 0x000fe20003f26270 */
[C---:B------:R-:W-:Y:S01]  /*8ec0*/  FFMA.FTZ R5, R0.reuse, UR5, R5 ;  /* 0x0000000500057c23 */ /* 0x040fe20008010005 */
[----:B------:R-:W-:Y:S01]  /*8ed0*/  ISETP.GE.AND P2, PT, R21, R138, PT ;  /* 0x0000008a1500720c */ /* 0x000fe20003f46270 */
[C---:B------:R-:W-:Y:S01]  /*8ee0*/  FFMA.FTZ R7, R0.reuse, UR5, R7 ;  /* 0x0000000500077c23 */ /* 0x040fe20008010007 */
[----:B------:R-:W-:Y:S01]  /*8ef0*/  FSEL R164, R61, -INF , !P4 ;  /* 0xff8000003da47808 */ /* 0x000fe20006000000 */
[----:B------:R-:W-:Y:S01]  /*8f00*/  FFMA.FTZ R59, R0, UR5, R59 ;  /* 0x00000005003b7c23 */ /* 0x000fe2000801003b */
[----:B------:R-:W-:Y:S01]  /*8f10*/  FSEL R61, R56, -INF , !P6 ;  /* 0xff800000383d7808 */ /* 0x000fe20007000000 */
[----:B------:R-:W-:Y:S01]  /*8f20*/  FFMA.FTZ R56, R0, UR5, R57 ;  /* 0x0000000500387c23 */ /* 0x000fe20008010039 */
[----:B------:R-:W-:-:S02]  /*8f30*/  FSEL R34, R4, -INF , !P1 ;  /* 0xff80000004227808 */ /* 0x000fc40004800000 */
[----:B------:R-:W-:Y:S02]  /*8f40*/  FSEL R150, R66, -INF , !P2 ;  /* 0xff80000042967808 */ /* 0x000fe40005000000 */
[----:B------:R-:W-:Y:S02]  /*8f50*/  ISETP.GE.AND P1, PT, R11, R220, PT ;  /* 0x000000dc0b00720c */ /* 0x000fe40003f26270 */
[----:B------:R-:W-:Y:S02]  /*8f60*/  ISETP.GE.AND P2, PT, R17, R221, PT ;  /* 0x000000dd1100720c */ /* 0x000fe40003f46270 */
[----:B------:R-:W-:Y:S02]  /*8f70*/  FSEL R56, R56, -INF , !P1 ;  /* 0xff80000038387808 */ /* 0x000fe40004800000 */
[----:B------:R-:W-:Y:S02]  /*8f80*/  FSEL R54, R10, -INF , !P2 ;  /* 0xff8000000a367808 */ /* 0x000fe40005000000 */
[----:B------:R-:W-:-:S02]  /*8f90*/  ISETP.GE.U32.AND P1, PT, R137, 0x3, PT ;  /* 0x000000038900780c */ /* 0x000fc40003f26070 */
[-C--:B------:R-:W-:Y:S02]  /*8fa0*/  ISETP.GE.AND P3, PT, R17, R138.reuse, PT ;  /* 0x0000008a1100720c */ /* 0x080fe40003f66270 */
[----:B------:R-:W-:Y:S02]  /*8fb0*/  ISETP.GE.AND P2, PT, R15, R138, PT ;  /* 0x0000008a0f00720c */ /* 0x000fe40003f46270 */
[----:B------:R-:W-:Y:S02]  /*8fc0*/  FSEL R160, R62, -INF , !P3 ;  /* 0xff8000003ea07808 */ /* 0x000fe40005800000 */
[----:B------:R-:W-:Y:S02]  /*8fd0*/  FSEL R158, R63, -INF , !P2 ;  /* 0xff8000003f9e7808 */ /* 0x000fe40005000000 */
[----:B------:R-:W-:Y:S02]  /*8fe0*/  I2FP.F32.U32 R2, R9 ;  /* 0x0000000900027245 */ /* 0x000fe40000201000 */
[----:B------:R-:W-:-:S02]  /*8ff0*/  ISETP.GE.AND P3, PT, R13, R221, PT ;  /* 0x000000dd0d00720c */ /* 0x000fc40003f66270 */
[----:B------:R-:W-:Y:S01]  /*9000*/  ISETP.GE.AND P5, PT, R13, R138, PT ;  /* 0x0000008a0d00720c */ /* 0x000fe20003fa6270 */
[C---:B------:R-:W-:Y:S01]  /*9010*/  FFMA.FTZ R49, R2.reuse, UR5, R49 ;  /* 0x0000000502317c23 */ /* 0x040fe20008010031 */
[C---:B------:R-:W-:Y:S01]  /*9020*/  ISETP.GE.AND P4, PT, R11.reuse, R234, PT ;  /* 0x000000ea0b00720c */ /* 0x040fe20003f86270 */
[C---:B------:R-:W-:Y:S01]  /*9030*/  FFMA.FTZ R47, R2.reuse, UR5, R51 ;  /* 0x00000005022f7c23 */ /* 0x040fe20008010033 */
[----:B------:R-:W-:Y:S01]  /*9040*/  ISETP.GE.AND P2, PT, R11, R221, PT ;  /* 0x000000dd0b00720c */ /* 0x000fe20003f46270 */
[----:B------:R-:W-:Y:S01]  /*9050*/  FFMA.FTZ R53, R2, UR5, R53 ;  /* 0x0000000502357c23 */ /* 0x000fe20008010035 */
[----:B------:R-:W-:Y:S01]  /*9060*/  FSEL R32, R6, -INF , !P3 ;  /* 0xff80000006207808 */ /* 0x000fe20005800000 */
[----:B------:R-:W-:Y:S01]  /*9070*/  FFMA.FTZ R52, R2, UR5, R55 ;  /* 0x0000000502347c23 */ /* 0x000fe20008010037 */
[----:B------:R-:W-:Y:S02]  /*9080*/  FSEL R46, R46, -INF , !P5 ;  /* 0xff8000002e2e7808 */ /* 0x000fe40006800000 */
[----:B------:R-:W-:-:S02]  /*9090*/  FSEL R33, R5, -INF , !P4 ;  /* 0xff80000005217808 */ /* 0x000fc40006000000 */
[----:B------:R-:W-:Y:S02]  /*90a0*/  FSEL R35, R7, -INF , !P2 ;  /* 0xff80000007237808 */ /* 0x000fe40005000000 */
[----:B------:R-:W-:Y:S02]  /*90b0*/  ISETP.GE.AND P3, PT, R11, R138, PT ;  /* 0x0000008a0b00720c */ /* 0x000fe40003f66270 */
[C---:B------:R-:W-:Y:S02]  /*90c0*/  ISETP.GE.AND P6, PT, R9.reuse, R234, PT ;  /* 0x000000ea0900720c */ /* 0x040fe40003fc6270 */
[C---:B------:R-:W-:Y:S02]  /*90d0*/  ISETP.GE.AND P5, PT, R9.reuse, R221, PT ;  /* 0x000000dd0900720c */ /* 0x040fe40003fa6270 */
[C---:B------:R-:W-:Y:S02]  /*90e0*/  ISETP.GE.AND P4, PT, R9.reuse, R220, PT ;  /* 0x000000dc0900720c */ /* 0x040fe40003f86270 */
[----:B------:R-:W-:-:S02]  /*90f0*/  ISETP.GE.AND P2, PT, R9, R138, PT ;  /* 0x0000008a0900720c */ /* 0x000fc40003f46270 */
[----:B------:R-:W-:Y:S02]  /*9100*/  FSEL R51, R59, -INF , !P3 ;  /* 0xff8000003b337808 */ /* 0x000fe40005800000 */
[----:B------:R-:W-:Y:S02]  /*9110*/  FSEL R49, R49, -INF , !P6 ;  /* 0xff80000031317808 */ /* 0x000fe40007000000 */
[----:B------:R-:W-:Y:S02]  /*9120*/  FSEL R47, R47, -INF , !P5 ;  /* 0xff8000002f2f7808 */ /* 0x000fe40006800000 */
        /* <DEDUP_REMOVED lines=8> */
[----:B------:R-:W-:-:S04]  /*91b0*/  @!P0 IMAD.WIDE.U32 R6, R0, R196, RZ ;  /* 0x000000c400068225 */ /* 0x000fc800078e00ff */
[-C--:B------:R-:W-:Y:S02]  /*91c0*/  @!P0 IMAD R2, R2, R197.reuse, R9 ;  /* 0x000000c502028224 */ /* 0x080fe400078e0209 */
[----:B------:R-:W-:Y:S02]  /*91d0*/  @!P0 VIADD R4, R137, 0xfffffffd ;  /* 0xfffffffd89048836 */ /* 0x000fe40000000000 */
[----:B------:R-:W-:Y:S01]  /*91e0*/  @!P0 IMAD R0, R0, R197, R7 ;  /* 0x000000c500008224 */ /* 0x000fe200078e0207 */
[C---:B------:R-:W-:Y:S01]  /*91f0*/  @!P0 SHF.L.U64.HI R2, R8.reuse, 0x6, R2 ;  /* 0x0000000608028819 */ /* 0x040fe20000010202 */
[----:B------:R-:W-:Y:S02]  /*9200*/  @!P0 IMAD.SHL.U32 R7, R8, 0x40, RZ ;  /* 0x0000004008078824 */ /* 0x000fe400078e00ff */
[C---:B------:R-:W-:Y:S01]  /*9210*/  @!P0 IMAD.SHL.U32 R5, R6.reuse, 0x40, RZ ;  /* 0x0000004006058824 */ /* 0x040fe200078e00ff */
[----:B------:R-:W-:Y:S01]  /*9220*/  @!P0 SHF.L.U64.HI R0, R6, 0x6, R0 ;  /* 0x0000000606008819 */ /* 0x000fe20000010200 */
[----:B------:R-:W-:Y:S01]  /*9230*/  @!P0 IMAD.WIDE.U32 R8, R4, R196, RZ ;  /* 0x000000c404088225 */ /* 0x000fe200078e00ff */
[----:B------:R-:W-:-:S02]  /*9240*/  @!P0 LEA R7, P3, R196, R7, 0x4 ;  /* 0x00000007c4078211 */ /* 0x000fc400078620ff */
[----:B------:R-:W-:Y:S01]  /*9250*/  @!P0 LEA R5, P2, R196, R5, 0x5 ;  /* 0x00000005c4058211 */ /* 0x000fe200078428ff */
[----:B------:R-:W-:Y:S01]  /*9260*/  @!P0 IMAD R9, R4, R197, R9 ;  /* 0x000000c504098224 */ /* 0x000fe200078e0209 */
[-C--:B------:R-:W-:Y:S02]  /*9270*/  @!P0 LEA R10, P4, R8, R207.reuse, 0x7 ;  /* 0x000000cf080a8211 */ /* 0x080fe400078838ff */
        /* <DEDUP_REMOVED lines=24> */
[----:B-1----:R-:W-:-:S04]  /*9400*/  IMAD.WIDE.U32 R4, R0, R196, RZ ;  /* 0x000000c400047225 */ /* 0x002fc800078e00ff */
        /* <DEDUP_REMOVED lines=12> */
.L_x_1010:
[----:B------:R-:W-:Y:S05]  /*94d0*/  BSYNC.RECONVERGENT B0 ;  /* 0x0000000000007941 */ /* 0x000fea0003800200 */
.L_x_1009:
[----:B------:R-:W0:Y:S02]  /*94e0*/  LDGDEPBAR ;  /* 0x00000000000079af */ /* 0x000e240000000000 */
.L_x_1008:
[----:B-12---:R-:W-:Y:S01]  /*94f0*/  FMNMX3.FTZ R5, R133, R132, R172, !PT ;  /* 0x0000008485057276 */ /* 0x006fe200078100ac */
[----:B------:R-:W-:Y:S01]  /*9500*/  UIADD3 UR20, UPT, UPT, UR17, 0x76cf5d0a, URZ ;  /* 0x76cf5d0a11147890 */ /* 0x000fe2000fffe0ff */
[----:B------:R-:W-:Y:S01]  /*9510*/  FMNMX3.FTZ R7, R134, R36, R38, !PT ;  /* 0x0000002486077276 */ /* 0x000fe20007810026 */
[----:B------:R-:W-:Y:S01]  /*9520*/  UIADD3 UR19, UPT, UPT, UR17, 0x32370b8f, URZ ;  /* 0x32370b8f11137890 */ /* 0x000fe2000fffe0ff */
[----:B------:R-:W-:Y:S01]  /*9530*/  FMNMX3.FTZ R5, R5, R174, R22, !PT ;  /* 0x000000ae05057276 */ /* 0x000fe20007810016 */
[----:B------:R-:W-:Y:S01]  /*9540*/  UIADD3 UR4, UPT, UPT, UR17, -0x126145ec, URZ ;  /* 0xed9eba1411047890 */ /* 0x000fe2000fffe0ff */
[----:B------:R-:W-:Y:S01]  /*9550*/  FMNMX3.FTZ R7, R7, R176, R178, !PT ;  /* 0x000000b007077276 */ /* 0x000fe200078100b2 */
[----:B------:R-:W-:Y:S01]  /*9560*/  LDSM.16.MT88.4 R16, [R189+0x6000] ;  /* 0x00600000bd10783b */ /* 0x000fe20000004200 */
        /* <DEDUP_REMOVED lines=12> */
[----:B------:R-:W-:Y:S01]  /*9630*/  LEA R9, R137, 0xfffffffc, 0x1 ;  /* 0xfffffffc89097811 */ /* 0x000fe200078e08ff */
[----:B------:R-:W1:Y:S01]  /*9640*/  SHFL.BFLY PT, R5, R4, 0x2, 0x1f ;  /* 0x0c401f0004057f89 */ /* 0x000e6200000e0000 */
[----:B------:R-:W-:-:S02]  /*9650*/  FMNMX3.FTZ R238, R136, R173, R177, !PT ;  /* 0x000000ad88ee7276 */ /* 0x000fc400078100b1 */
[----:B------:R-:W-:Y:S01]  /*9660*/  LOP3.LUT R58, R9, UR17, R233, 0x96, !PT ;  /* 0x00000011093a7c12 */ /* 0x000fe2000f8e96e9 */
[----:B------:R-:W2:Y:S01]  /*9670*/  SHFL.BFLY PT, R7, R6, 0x2, 0x1f ;  /* 0x0c401f0006077f89 */ /* 0x000ea200000e0000 */
[----:B------:R-:W-:-:S03]  /*9680*/  FMNMX3.FTZ R238, R238, R179, R181, !PT ;  /* 0x000000b3eeee7276 */ /* 0x000fc600078100b5 */
[----:B------:R-:W-:Y:S01]  /*9690*/  IMAD.WIDE.U32 R58, R58, -0x326172a9, RZ ;  /* 0xcd9e8d573a3a7825 */ /* 0x000fe200078e00ff */
[----:B------:R-:W-:-:S04]  /*96a0*/  FMNMX3.FTZ R238, R238, R161, R163, !PT ;  /* 0x000000a1eeee7276 */ /* 0x000fc800078100a3 */
[----:B------:R-:W-:Y:S02]  /*96b0*/  LOP3.LUT R2, R240, UR18, R59, 0x96, !PT ;  /* 0x00000012f0027c12 */ /* 0x000fe4000f8e963b */
[----:B------:R-:W-:Y:S02]  /*96c0*/  LOP3.LUT R0, R58, UR13, R217, 0x96, !PT ;  /* 0x0000000d3a007c12 */ /* 0x000fe4000f8e96d9 */
[----:B------:R-:W-:Y:S01]  /*96d0*/  FMNMX3.FTZ R238, R238, R165, R169, !PT ;  /* 0x000000a5eeee7276 */ /* 0x000fe200078100a9 */
[----:B------:R-:W-:Y:S01]  /*96e0*/  IMAD.WIDE.U32 R246, R2, -0x2daee0ad, RZ ;  /* 0xd2511f5302f67825 */ /* 0x000fe200078e00ff */
[----:B------:R-:W-:Y:S02]  /*96f0*/  LOP3.LUT R25, R242, UR18, R59, 0x96, !PT ;  /* 0x00000012f2197c12 */ /* 0x000fe4000f8e963b */
[----:B------:R-:W-:Y:S01]  /*9700*/  FMNMX3.FTZ R238, R238, R50, R143, !PT ;  /* 0x00000032eeee7276 */ /* 0x000fe2000781008f */
[----:B------:R-:W-:Y:S01]  /*9710*/  IMAD.WIDE.U32 R244, R0, -0x2daee0ad, RZ ;  /* 0xd2511f5300f47825 */ /* 0x000fe200078e00ff */
[----:B------:R-:W-:-:S02]  /*9720*/  LOP3.LUT R58, R58, UR13, R229, 0x96, !PT ;  /* 0x0000000d3a3a7c12 */ /* 0x000fc4000f8e96e5 */
[----:B-1----:R-:W-:Y:S01]  /*9730*/  FMNMX.FTZ R5, R4, R5, !PT ;  /* 0x0000000504057209 */ /* 0x002fe20007810000 */
[----:B------:R-:W-:Y:S01]  /*9740*/  IMAD.WIDE.U32 R248, R25, -0x2daee0ad, RZ ;  /* 0xd2511f5319f87825 */ /* 0x000fe200078e00ff */
[----:B------:R-:W-:Y:S02]  /*9750*/  LOP3.LUT R4, R222, UR20, R247, 0x96, !PT ;  /* 0x00000014de047c12 */ /* 0x000fe4000f8e96f7 */
[----:B--2---:R-:W-:Y:S01]  /*9760*/  FMNMX.FTZ R7, R6, R7, !PT ;  /* 0x0000000706077209 */ /* 0x004fe20007810000 */
[----:B------:R-:W1:Y:S01]  /*9770*/  SHFL.BFLY PT, R0, R5, 0x1, 0x1f ;  /* 0x0c201f0005007f89 */ /* 0x000e6200000e0000 */
[----:B------:R-:W-:Y:S01]  /*9780*/  LOP3.LUT R246, R246, UR19, R245, 0x96, !PT ;  /* 0x00000013f6f67c12 */ /* 0x000fe2000f8e96f5 */
[----:B------:R-:W-:Y:S01]  /*9790*/  IMAD.WIDE.U32 R26, R4, -0x326172a9, RZ ;  /* 0xcd9e8d57041a7825 */ /* 0x000fe200078e00ff */
[----:B------:R-:W-:Y:S01]  /*97a0*/  FMNMX3.FTZ R238, R238, R64, R147, !PT ;  /* 0x00000040eeee7276 */ /* 0x000fe20007810093 */
[----:B------:R-:W2:Y:S02]  /*97b0*/  SHFL.BFLY PT, R2, R7, 0x1, 0x1f ;  /* 0x0c201f0007027f89 */ /* 0x000ea400000e0000 */
[----:B------:R-:W-:Y:S01]  /*97c0*/  IMAD.WIDE.U32 R246, R246, -0x326172a9, RZ ;  /* 0xcd9e8d57f6f67825 */ /* 0x000fe200078e00ff */
[----:B------:R-:W-:-:S02]  /*97d0*/  LOP3.LUT R4, R216, UR12, R27, 0x96, !PT ;  /* 0x0000000cd8047c12 */ /* 0x000fc4000f8e961b */
[----:B------:R-:W-:Y:S01]  /*97e0*/  FMNMX3.FTZ R238, R238, R34, R33, !PT ;  /* 0x00000022eeee7276 */ /* 0x000fe20007810021 */
[----:B------:R-:W-:Y:S01]  /*97f0*/  IMAD.WIDE.U32 R58, R58, -0x2daee0ad, RZ ;  /* 0xd2511f533a3a7825 */ /* 0x000fe200078e00ff */
[----:B------:R-:W-:Y:S02]  /*9800*/  LOP3.LUT R26, R26, UR9, R247, 0x96, !PT ;  /* 0x000000091a1a7c12 */ /* 0x000fe4000f8e96f7 */
[----:B------:R-:W-:Y:S01]  /*9810*/  FMNMX3.FTZ R238, R238, R30, R49, !PT ;  /* 0x0000001eeeee7276 */ /* 0x000fe20007810031 */
[----:B------:R-:W-:Y:S01]  /*9820*/  IMAD.WIDE.U32 R8, R4, -0x2daee0ad, RZ ;  /* 0xd2511f5304087825 */ /* 0x000fe200078e00ff */
[----:B------:R-:W-:-:S03]  /*9830*/  LOP3.LUT R248, R248, UR19, R59, 0x96, !PT ;  /* 0x00000013f8f87c12 */ /* 0x000fc6000f8e963b */
[----:B------:R-:W-:Y:S01]  /*9840*/  IMAD.WIDE.U32 R26, R26, -0x2daee0ad, RZ ;  /* 0xd2511f531a1a7825 */ /* 0x000fe200078e00ff */
[----:B------:R-:W-:-:S04]  /*9850*/  LOP3.LUT R244, R244, UR4, R9, 0x96, !PT ;  /* 0x00000004f4f47c12 */ /* 0x000fc8000f8e9609 */
[----:B------:R-:W-:Y:S01]  /*9860*/  LOP3.LUT R4, R8, UR23, R27, 0x96, !PT ;  /* 0x0000001708047c12 */ /* 0x000fe2000f8e961b */
[----:B------:R-:W-:Y:S01]  /*9870*/  IMAD.WIDE.U32 R244, R244, -0x326172a9, RZ ;  /* 0xcd9e8d57f4f47825 */ /* 0x000fe200078e00ff */
[----:B-1----:R-:W-:Y:S01]  /*9880*/  FMNMX.FTZ R0, R5, R0, !PT ;  /* 0x0000000005007209 */ /* 0x002fe20007810000 */
[----:B------:R-:W-:Y:S02]  /*9890*/  SHFL.BFLY PT, R27, R238, 0x2, 0x1f ;  /* 0x0c401f00ee1b7f89 */ /* 0x000fe400000e0000 */
[----:B------:R-:W-:Y:S01]  /*98a0*/  IMAD.WIDE.U32 R8, R4, -0x326172a9, RZ ;  /* 0xcd9e8d5704087825 */ /* 0x000fe200078e00ff */
[----:B--2---:R-:W-:-:S03]  /*98b0*/  FMNMX.FTZ R2, R7, R2, !PT ;  /* 0x0000000207027209 */ /* 0x004fc60007810000 */
[C---:B------:R-:W-:Y:S01]  /*98c0*/  FMUL.FTZ R53, R0.reuse, UR21 ;  /* 0x0000001500357c20 */ /* 0x040fe20008410000 */
[----:B------:R-:W-:Y:S01]  /*98d0*/  FSETP.NEU.FTZ.AND P2, PT, R0, -INF , PT ;  /* 0xff8000000000780b */ /* 0x000fe20003f5d000 */
[----:B------:R-:W-:Y:S01]  /*98e0*/  IMAD.MOV.U32 R6, RZ, RZ, R8 ;  /* 0x000000ffff067224 */ /* 0x000fe200078e0008 */
[----:B------:R-:W-:Y:S01]  /*98f0*/  LOP3.LUT R7, R244, UR7, R9, 0x96, !PT ;  /* 0x00000007f4077c12 */ /* 0x000fe2000f8e9609 */
[----:B------:R-:W-:Y:S01]  /*9900*/  FMUL.FTZ R65, R2, UR21 ;  /* 0x0000001502417c20 */ /* 0x000fe20008410000 */
[C---:B------:R-:W-:Y:S02]  /*9910*/  PRMT R5, R8.reuse, 0x7771, RZ ;  /* 0x0000777108057816 */ /* 0x040fe400000000ff */
[C---:B------:R-:W-:Y:S02]  /*9920*/  PRMT R13, R8.reuse, 0x7773, RZ ;  /* 0x00007773080d7816 */ /* 0x040fe400000000ff */
[----:B------:R-:W-:Y:S02]  /*9930*/  PRMT R4, R8, 0x7772, RZ ;  /* 0x0000777208047816 */ /* 0x000fe400000000ff */
[----:B------:R-:W-:-:S02]  /*9940*/  LOP3.LUT R8, R7, 0xffff, RZ, 0xc0, !PT ;  /* 0x0000ffff07087812 */ /* 0x000fc400078ec0ff */
[----:B------:R-:W-:Y:S02]  /*9950*/  LOP3.LUT R9, R7, 0xff, RZ, 0xc0, !PT ;  /* 0x000000ff07097812 */ /* 0x000fe400078ec0ff */
[----:B------:R-:W-:Y:S02]  /*9960*/  SHF.R.U32.HI R8, RZ, 0x8, R8 ;  /* 0x00000008ff087819 */ /* 0x000fe40000011608 */
[----:B------:R-:W-:Y:S02]  /*9970*/  SHF.R.U32.HI R21, RZ, 0x18, R7 ;  /* 0x00000018ff157819 */ /* 0x000fe40000011607 */
[--C-:B------:R-:W-:Y:S02]  /*9980*/  PRMT R9, R9, 0x5410, R8.reuse ;  /* 0x0000541009097816 */ /* 0x100fe40000000008 */
[----:B------:R-:W-:Y:S02]  /*9990*/  PRMT R8, R7, 0x7632, R8 ;  /* 0x0000763207087816 */ /* 0x000fe40000000008 */
[----:B------:R-:W-:-:S02]  /*99a0*/  FSETP.NEU.FTZ.AND P3, PT, R2, -INF , PT ;  /* 0xff8000000200780b */ /* 0x000fc40003f7d000 */
[----:B------:R-:W-:Y:S02]  /*99b0*/  LOP3.LUT R8, R8, 0xff, RZ, 0xc0, !PT ;  /* 0x000000ff08087812 */ /* 0x000fe400078ec0ff */
[----:B------:R-:W-:Y:S02]  /*99c0*/  FSEL R65, R65, RZ, P3 ;  /* 0x000000ff41417208 */ /* 0x000fe40001800000 */
[----:B------:R-:W-:Y:S02]  /*99d0*/  PRMT R21, R8, 0x5410, R21 ;  /* 0x0000541008157816 */ /* 0x000fe40000000015 */
[----:B------:R-:W-:Y:S01]  /*99e0*/  FMNMX3.FTZ R8, R135, R171, R175, !PT ;  /* 0x000000ab87087276 */ /* 0x000fe200078100af */
[--C-:B------:R-:W-:Y:S01]  /*99f0*/  FFMA.FTZ R10, R36, UR21, -R65.reuse ;  /* 0x00000015240a7c23 */ /* 0x100fe20008010841 */
[----:B------:R-:W-:Y:S01]  /*9a00*/  FSEL R53, R53, RZ, P2 ;  /* 0x000000ff35357208 */ /* 0x000fe20001000000 */
[----:B------:R-:W-:Y:S01]  /*9a10*/  FFMA.FTZ R36, R38, UR21, -R65 ;  /* 0x0000001526247c23 */ /* 0x000fe20008010841 */
[----:B------:R-:W-:Y:S01]  /*9a20*/  FMNMX3.FTZ R8, R8, R155, R149, !PT ;  /* 0x0000009b08087276 */ /* 0x000fe20007810095 */
[--C-:B------:R-:W-:Y:S01]  /*9a30*/  FFMA.FTZ R44, R176, UR21, -R65.reuse ;  /* 0x00000015b02c7c23 */ /* 0x100fe20008010841 */
[----:B------:R-:W-:Y:S01]  /*9a40*/  FFMA.FTZ R41, R178, UR21, -R65 ;  /* 0x00000015b2297c23 */ /* 0x000fe20008010841 */
[----:B------:R-:W-:Y:S01]  /*9a50*/  FFMA.FTZ R40, R132, UR21, -R53 ;  /* 0x0000001584287c23 */ /* 0x000fe20008010835 */
[----:B------:R-:W-:Y:S01]  /*9a60*/  FMNMX3.FTZ R8, R8, R153, R157, !PT ;  /* 0x0000009908087276 */ /* 0x000fe2000781009d */
[--C-:B------:R-:W-:Y:S01]  /*9a70*/  FFMA.FTZ R37, R172, UR21, -R53.reuse ;  /* 0x00000015ac257c23 */ /* 0x100fe20008010835 */
[--C-:B------:R-:W-:Y:S01]  /*9a80*/  FFMA.FTZ R42, R174, UR21, -R53.reuse ;  /* 0x00000015ae2a7c23 */ /* 0x100fe20008010835 */
[----:B------:R-:W-:Y:S01]  /*9a90*/  FFMA.FTZ R39, R22, UR21, -R53 ;  /* 0x0000001516277c23 */ /* 0x000fe20008010835 */
[----:B------:R-:W-:Y:S01]  /*9aa0*/  FMNMX3.FTZ R55, R8, R159, R167, !PT ;  /* 0x0000009f08377276 */ /* 0x000fe200078100a7 */
[----:B------:R1:W-:Y:S01]  /*9ab0*/  MUFU.EX2 R38, R10 ;  /* 0x0000000a00267308 */ /* 0x0003e20000000800 */
[----:B------:R-:W-:Y:S01]  /*9ac0*/  LOP3.LUT R6, R6, 0xff, RZ, 0xc0, !PT ;  /* 0x000000ff06067812 */ /* 0x000fe200078ec0ff */
[----:B------:R-:W-:Y:S01]  /*9ad0*/  FFMA.FTZ R151, R170, UR21, -R65 ;  /* 0x00000015aa977c23 */ /* 0x000fe20008010841 */
[----:B------:R-:W-:Y:S01]  /*9ae0*/  FMNMX3.FTZ R55, R55, R48, R141, !PT ;  /* 0x0000003037377276 */ /* 0x000fe2000781008d */
[----:B------:R-:W2:Y:S01]  /*9af0*/  MUFU.EX2 R36, R36 ;  /* 0x0000002400247308 */ /* 0x000ea20000000800 */
[----:B------:R-:W-:Y:S01]  /*9b00*/  FSEL R11, R2, RZ, P3 ;  /* 0x000000ff020b7208 */ /* 0x000fe20001800000 */
[----:B------:R-:W-:Y:S01]  /*9b10*/  FFMA.FTZ R168, R168, UR21, -R65 ;  /* 0x00000015a8a87c23 */ /* 0x000fe20008010841 */
[----:B------:R-:W-:Y:S01]  /*9b20*/  FMNMX3.FTZ R55, R55, R54, R145, !PT ;  /* 0x0000003637377276 */ /* 0x000fe20007810091 */
[----:B------:R-:W-:Y:S01]  /*9b30*/  MUFU.EX2 R40, R40 ;  /* 0x0000002800287308 */ /* 0x000fe20000000800 */
[----:B------:R-:W-:Y:S01]  /*9b40*/  PRMT R4, R4, 0x5410, R13 ;  /* 0x0000541004047816 */ /* 0x000fe2000000000d */
[----:B------:R-:W-:Y:S01]  /*9b50*/  FFMA.FTZ R152, R152, UR21, -R65 ;  /* 0x0000001598987c23 */ /* 0x000fe20008010841 */
[----:B------:R-:W-:Y:S01]  /*9b60*/  FMNMX3.FTZ R55, R55, R32, R35, !PT ;  /* 0x0000002037377276 */ /* 0x000fe20007810023 */
[----:B------:R-:W3:Y:S01]  /*9b70*/  MUFU.EX2 R37, R37 ;  /* 0x0000002500257308 */ /* 0x000ee20000000800 */
[----:B------:R-:W-:Y:S01]  /*9b80*/  PRMT R5, R6, 0x5410, R5 ;  /* 0x0000541006057816 */ /* 0x000fe20000000005 */
[----:B------:R-:W-:Y:S01]  /*9b90*/  FADD.FTZ R6, R134, -R11 ;  /* 0x8000000b86067221 */ /* 0x000fe20000010000 */
[----:B------:R-:W-:Y:S01]  /*9ba0*/  FMNMX3.FTZ R25, R55, R28, R47, !PT ;  /* 0x0000001c37197276 */ /* 0x000fe2000781002f */
[----:B------:R-:W-:Y:S01]  /*9bb0*/  MUFU.EX2 R42, R42 ;  /* 0x0000002a002a7308 */ /* 0x000fe20000000800 */
[----:B-1----:R-:W-:Y:S01]  /*9bc0*/  FSEL R10, R0, RZ, P2 ;  /* 0x000000ff000a7208 */ /* 0x002fe20001000000 */
[----:B------:R-:W-:Y:S01]  /*9bd0*/  FMUL.FTZ R6, R6, UR21 ;  /* 0x0000001506067c20 */ /* 0x000fe20008410000 */
[----:B------:R-:W-:Y:S01]  /*9be0*/  LOP3.LUT R23, R4, 0xff00ff, RZ, 0xc0, !PT ;  /* 0x00ff00ff04177812 */ /* 0x000fe200078ec0ff */
[----:B------:R-:W1:Y:S01]  /*9bf0*/  MUFU.EX2 R39, R39 ;  /* 0x0000002700277308 */ /* 0x000e620000000800 */
[----:B------:R-:W4:Y:S01]  /*9c00*/  SHFL.BFLY PT, R60, R25, 0x2, 0x1f ;  /* 0x0c401f00193c7f89 */ /* 0x000f2200000e0000 */
[----:B------:R-:W-:Y:S01]  /*9c10*/  FADD.FTZ R7, R133, -R10 ;  /* 0x8000000a85077221 */ /* 0x000fe20000010000 */
[--C-:B------:R-:W-:Y:S01]  /*9c20*/  HSET2.LE.AND R20, R9, R214.reuse, PT ;  /* 0x000000d609147233 */ /* 0x100fe20003803000 */
[----:B------:R-:W-:Y:S01]  /*9c30*/  MUFU.EX2 R44, R44 ;  /* 0x0000002c002c7308 */ /* 0x000fe20000000800 */
[----:B--2---:R-:W-:Y:S01]  /*9c40*/  F2FP.F16.F32.PACK_AB R9, R36, R38 ;  /* 0x000000262409723e */ /* 0x004fe200000000ff */
[----:B------:R-:W-:Y:S01]  /*9c50*/  FMUL.FTZ R7, R7, UR21 ;  /* 0x0000001507077c20 */ /* 0x000fe20008410000 */
[--C-:B------:R-:W-:Y:S01]  /*9c60*/  HSET2.LE.AND R21, R21, R214.reuse, PT ;  /* 0x000000d615157233 */ /* 0x100fe20003803000 */
[----:B------:R-:W2:Y:S01]  /*9c70*/  MUFU.EX2 R41, R41 ;  /* 0x0000002900297308 */ /* 0x000ea20000000800 */
[----:B---3--:R-:W-:Y:S01]  /*9c80*/  F2FP.F16.F32.PACK_AB R10, R37, R40 ;  /* 0x00000028250a723e */ /* 0x008fe200000000ff */
[----:B------:R-:W-:Y:S01]  /*9c90*/  LDSM.16.MT88.4 R12, [R185+0x6000] ;  /* 0x00600000b90c783b */ /* 0x000fe20000004200 */
[--C-:B------:R-:W-:Y:S01]  /*9ca0*/  HSET2.LE.AND R5, R5, R214.reuse, PT ;  /* 0x000000d605057233 */ /* 0x100fe20003803000 */
[----:B------:R-:W3:Y:S01]  /*9cb0*/  MUFU.EX2 R45, R6 ;  /* 0x00000006002d7308 */ /* 0x000ee20000000800 */
[----:B------:R-:W-:Y:S01]  /*9cc0*/  HSET2.LE.AND R23, R23, R214, PT ;  /* 0x000000d617177233 */ /* 0x000fe20003803000 */
[--C-:B------:R-:W-:Y:S01]  /*9cd0*/  FFMA.FTZ R150, R150, UR21, -R53.reuse ;  /* 0x0000001596967c23 */ /* 0x100fe20008010835 */
[----:B-1----:R-:W-:Y:S01]  /*9ce0*/  F2FP.F16.F32.PACK_AB R4, R39, R42 ;  /* 0x0000002a2704723e */ /* 0x002fe200000000ff */
[----:B------:R1:W5:Y:S01]  /*9cf0*/  MUFU.EX2 R43, R7 ;  /* 0x00000007002b7308 */ /* 0x0003620000000800 */
[----:B------:R-:W-:Y:S01]  /*9d00*/  LOP3.LUT R20, R9, R20, RZ, 0xc0, !PT ;  /* 0x0000001409147212 */ /* 0x000fe200078ec0ff */
[----:B------:R-:W-:Y:S01]  /*9d10*/  FFMA.FTZ R160, R160, UR21, -R53 ;  /* 0x00000015a0a07c23 */ /* 0x000fe20008010835 */
[----:B------:R-:W-:Y:S01]  /*9d20*/  LOP3.LUT R21, R10, R21, RZ, 0xc0, !PT ;  /* 0x000000150a157212 */ /* 0x000fe200078ec0ff */
[----:B------:R-:W-:Y:S01]  /*9d30*/  MUFU.EX2 R151, R151 ;  /* 0x0000009700977308 */ /* 0x000fe20000000800 */
[----:B------:R-:W-:Y:S01]  /*9d40*/  LOP3.LUT R23, R4, R23, RZ, 0xc0, !PT ;  /* 0x0000001704177212 */ /* 0x000fe200078ec0ff */
[----:B------:R-:W-:Y:S01]  /*9d50*/  LDSM.16.MT88.4 R8, [R184+0x6000] ;  /* 0x00600000b808783b */ /* 0x000fe20000004200 */
[----:B--2---:R-:W-:Y:S01]  /*9d60*/  F2FP.F16.F32.PACK_AB R22, R41, R44 ;  /* 0x0000002c2916723e */ /* 0x004fe200000000ff */
[----:B------:R-:W-:Y:S01]  /*9d70*/  MUFU.EX2 R152, R152 ;  /* 0x0000009800987308 */ /* 0x000fe20000000800 */
[----:B----4-:R-:W-:Y:S01]  /*9d80*/  FMNMX.FTZ R25, R25, R60, !PT ;  /* 0x0000003c19197209 */ /* 0x010fe20007810000 */
[----:B---3--:R-:W-:Y:S01]  /*9d90*/  FMUL.FTZ R124, R124, R45 ;  /* 0x0000002d7c7c7220 */ /* 0x008fe20000410000 */
[----:B------:R-:W-:Y:S01]  /*9da0*/  LOP3.LUT R22, R22, R5, RZ, 0xc0, !PT ;  /* 0x0000000516167212 */ /* 0x000fe200078ec0ff */
[----:B------:R-:W-:Y:S01]  /*9db0*/  FMUL.FTZ R125, R125, R45 ;  /* 0x0000002d7d7d7220 */ /* 0x000fe20000410000 */
[----:B------:R-:W-:Y:S01]  /*9dc0*/  LOP3.LUT R55, R230, UR20, R249, 0x96, !PT ;  /* 0x00000014e6377c12 */ /* 0x000fe2000f8e96f9 */
[----:B-1----:R-:W-:Y:S01]  /*9dd0*/  LDSM.16.MT88.4 R4, [R139+0x6000] ;  /* 0x006000008b04783b */ /* 0x002fe20000004200 */
[----:B------:R-:W-:Y:S01]  /*9de0*/  FMNMX.FTZ R238, R238, R27, !PT ;  /* 0x0000001beeee7209 */ /* 0x000fe20007810000 */
[----:B------:R-:W-:-:S04]  /*9df0*/  IMAD.WIDE.U32 R248, R248, -0x326172a9, RZ ;  /* 0xcd9e8d57f8f87825 */ /* 0x000fc800078e00ff */
[-C--:B-----5:R-:W-:Y:S01]  /*9e00*/  FMUL.FTZ R126, R126, R43.reuse ;  /* 0x0000002b7e7e7220 */ /* 0x0a0fe20000410000 */
[----:B------:R-:W1:Y:S01]  /*9e10*/  SHFL.BFLY PT, R236, R25, 0x1, 0x1f ;  /* 0x0c201f0019ec7f89 */ /* 0x000e6200000e0000 */
[----:B------:R-:W-:Y:S01]  /*9e20*/  FMUL.FTZ R127, R127, R43 ;  /* 0x0000002b7f7f7220 */ /* 0x000fe20000410000 */
[----:B------:R-:W-:-:S04]  /*9e30*/  IMAD.WIDE.U32 R182, R55, -0x326172a9, RZ ;  /* 0xcd9e8d5737b67825 */ /* 0x000fc800078e00ff */
[-C--:B------:R-:W-:Y:S01]  /*9e40*/  FMUL.FTZ R120, R120, R45.reuse ;  /* 0x0000002d78787220 */ /* 0x080fe20000410000 */
[----:B------:R-:W2:Y:S01]  /*9e50*/  SHFL.BFLY PT, R27, R238, 0x1, 0x1f ;  /* 0x0c201f00ee1b7f89 */ /* 0x000ea200000e0000 */
[----:B------:R-:W-:Y:S01]  /*9e60*/  FMUL.FTZ R121, R121, R45 ;  /* 0x0000002d79797220 */ /* 0x000fe20000410000 */
[-C--:B------:R-:W-:Y:S01]  /*9e70*/  FMUL.FTZ R122, R122, R43.reuse ;  /* 0x0000002b7a7a7220 */ /* 0x080fe20000410000 */
[----:B------:R-:W-:Y:S01]  /*9e80*/  LOP3.LUT R55, R228, UR12, R183, 0x96, !PT ;  /* 0x0000000ce4377c12 */ /* 0x000fe2000f8e96b7 */
[----:B------:R-:W-:Y:S01]  /*9e90*/  FMUL.FTZ R123, R123, R43 ;  /* 0x0000002b7b7b7220 */ /* 0x000fe20000410000 */
[----:B------:R-:W-:Y:S01]  /*9ea0*/  LOP3.LUT R182, R182, UR9, R249, 0x96, !PT ;  /* 0x00000009b6b67c12 */ /* 0x000fe2000f8e96f9 */
[-C--:B------:R-:W-:Y:S01]  /*9eb0*/  FMUL.FTZ R72, R72, R45.reuse ;  /* 0x0000002d48487220 */ /* 0x080fe20000410000 */
[----:B------:R-:W-:Y:S01]  /*9ec0*/  FMUL.FTZ R73, R73, R45 ;  /* 0x0000002d49497220 */ /* 0x000fe20000410000 */
[----:B------:R-:W-:-:S04]  /*9ed0*/  IMAD.WIDE.U32 R62, R55, -0x2daee0ad, RZ ;  /* 0xd2511f53373e7825 */ /* 0x000fc800078e00ff */
[-C--:B------:R-:W-:Y:S01]  /*9ee0*/  FMUL.FTZ R74, R74, R43.reuse ;  /* 0x0000002b4a4a7220 */ /* 0x080fe20000410000 */
[----:B------:R-:W-:Y:S01]  /*9ef0*/  FMUL.FTZ R75, R75, R43 ;  /* 0x0000002b4b4b7220 */ /* 0x000fe20000410000 */
[----:B------:R-:W-:Y:S01]  /*9f00*/  FMUL.FTZ R76, R76, R45 ;  /* 0x0000002d4c4c7220 */ /* 0x000fe20000410000 */
[----:B------:R-:W-:Y:S01]  /*9f10*/  IMAD.WIDE.U32 R182, R182, -0x2daee0ad, RZ ;  /* 0xd2511f53b6b67825 */ /* 0x000fe200078e00ff */
[----:B------:R-:W-:-:S03]  /*9f20*/  LOP3.LUT R250, R58, UR4, R63, 0x96, !PT ;  /* 0x000000043afa7c12 */ /* 0x000fc6000f8e963f */
[----:B------:R-:W-:Y:S01]  /*9f30*/  FMUL.FTZ R77, R77, R45 ;  /* 0x0000002d4d4d7220 */ /* 0x000fe20000410000 */
[-C--:B------:R-:W-:Y:S01]  /*9f40*/  FMUL.FTZ R78, R78, R43.reuse ;  /* 0x0000002b4e4e7220 */ /* 0x080fe20000410000 */
[----:B------:R-:W-:Y:S01]  /*9f50*/  FMUL.FTZ R79, R79, R43 ;  /* 0x0000002b4f4f7220 */ /* 0x000fe20000410000 */
[----:B------:R-:W-:Y:S01]  /*9f60*/  LOP3.LUT R55, R62, UR23, R183, 0x96, !PT ;  /* 0x000000173e377c12 */ /* 0x000fe2000f8e96b7 */
        /* <DEDUP_REMOVED lines=16> */
[----:B-1----:R-:W-:Y:S01]  /*a070*/  FMNMX.FTZ R236, R25, R236, !PT ;  /* 0x000000ec19ec7209 */ /* 0x002fe20007810000 */
[----:B------:R-:W-:Y:S01]  /*a080*/  IMAD.WIDE.U32 R58, R55, -0x326172a9, RZ ;  /* 0xcd9e8d57373a7825 */ /* 0x000fe200078e00ff */
[----:B------:R-:W-:Y:S01]  /*a090*/  HMMA.16816.F32 R124, R20, R16, R124 ;  /* 0x00000010147c723c */ /* 0x000fe2000000187c */
[----:B--2---:R-:W-:Y:S01]  /*a0a0*/  FMNMX.FTZ R238, R238, R27, !PT ;  /* 0x0000001beeee7209 */ /* 0x004fe20007810000 */
[----:B------:R-:W-:Y:S01]  /*a0b0*/  MUFU.EX2 R150, R150 ;  /* 0x0000009600967308 */ /* 0x000fe20000000800 */
[----:B------:R-:W-:-:S04]  /*a0c0*/  IMAD.WIDE.U32 R250, R250, -0x326172a9, RZ ;  /* 0xcd9e8d57fafa7825 */ /* 0x000fc800078e00ff */
[C---:B------:R-:W-:Y:S01]  /*a0d0*/  FMUL.FTZ R134, R236.reuse, UR21 ;  /* 0x00000015ec867c20 */ /* 0x040fe20008410000 */
[----:B------:R-:W-:Y:S01]  /*a0e0*/  FSETP.NEU.FTZ.AND P2, PT, R236, -INF , PT ;  /* 0xff800000ec00780b */ /* 0x000fe20003f5d000 */
[----:B------:R-:W-:Y:S01]  /*a0f0*/  FMUL.FTZ R140, R238, UR21 ;  /* 0x00000015ee8c7c20 */ /* 0x000fe20008410000 */
[----:B------:R-:W-:Y:S01]  /*a100*/  IMAD.MOV.U32 R60, RZ, RZ, R58 ;  /* 0x000000ffff3c7224 */ /* 0x000fe200078e003a */
[C---:B------:R-:W-:Y:S01]  /*a110*/  HMMA.16816.F32 R120, R20.reuse, R18, R120 ;  /* 0x000000121478723c */ /* 0x040fe20000001878 */
[----:B------:R-:W-:Y:S01]  /*a120*/  FSEL R134, R134, RZ, P2 ;  /* 0x000000ff86867208 */ /* 0x000fe20001000000 */
[--C-:B------:R-:W-:Y:S01]  /*a130*/  FFMA.FTZ R29, R29, UR21, -R53.reuse ;  /* 0x000000151d1d7c23 */ /* 0x100fe20008010835 */
[----:B------:R-:W-:Y:S01]  /*a140*/  FSETP.NEU.FTZ.AND P3, PT, R238, -INF , PT ;  /* 0xff800000ee00780b */ /* 0x000fe20003f7d000 */
[----:B------:R-:W-:Y:S01]  /*a150*/  FFMA.FTZ R52, R52, UR21, -R53 ;  /* 0x0000001534347c23 */ /* 0x000fe20008010835 */
[----:B------:R-:W-:Y:S01]  /*a160*/  LOP3.LUT R60, R60, 0xff, RZ, 0xc0, !PT ;  /* 0x000000ff3c3c7812 */ /* 0x000fe200078ec0ff */
[--C-:B------:R-:W-:Y:S01]  /*a170*/  FFMA.FTZ R55, R155, UR21, -R134.reuse ;  /* 0x000000159b377c23 */ /* 0x100fe20008010886 */
[--C-:B------:R-:W-:Y:S01]  /*a180*/  FFMA.FTZ R62, R149, UR21, -R134.reuse ;  /* 0x00000015953e7c23 */ /* 0x100fe20008010886 */
[C---:B------:R-:W-:Y:S01]  /*a190*/  HMMA.16816.F32 R72, R20.reuse, R12, R72 ;  /* 0x0000000c1448723c */ /* 0x040fe20000001848 */
[----:B------:R-:W-:Y:S01]  /*a1a0*/  FSEL R140, R140, RZ, P3 ;  /* 0x000000ff8c8c7208 */ /* 0x000fe20001800000 */
[--C-:B------:R-:W-:Y:S01]  /*a1b0*/  FFMA.FTZ R63, R171, UR21, -R134.reuse ;  /* 0x00000015ab3f7c23 */ /* 0x100fe20008010886 */
[----:B------:R-:W-:Y:S01]  /*a1c0*/  FFMA.FTZ R132, R175, UR21, -R134 ;  /* 0x00000015af847c23 */ /* 0x000fe20008010886 */
[----:B------:R-:W-:Y:S01]  /*a1d0*/  MUFU.EX2 R55, R55 ;  /* 0x0000003700377308 */ /* 0x000fe20000000800 */
[----:B------:R-:W-:Y:S01]  /*a1e0*/  LOP3.LUT R244, R246, UR8, R245, 0x96, !PT ;  /* 0x00000008f6f47c12 */ /* 0x000fe2000f8e96f5 */
[----:B------:R-:W-:Y:S01]  /*a1f0*/  FFMA.FTZ R57, R181, UR21, -R140 ;  /* 0x00000015b5397c23 */ /* 0x000fe2000801088c */
[----:B------:R-:W-:Y:S01]  /*a200*/  FFMA.FTZ R155, R156, UR21, -R53 ;  /* 0x000000159c9b7c23 */ /* 0x000fe20008010835 */
[----:B------:R-:W-:Y:S01]  /*a210*/  HMMA.16816.F32 R76, R20, R14, R76 ;  /* 0x0000000e144c723c */ /* 0x000fe2000000184c */
[----:B------:R-:W1:Y:S01]  /*a220*/  MUFU.EX2 R62, R62 ;  /* 0x0000003e003e7308 */ /* 0x000e620000000800 */
[----:B------:R-:W-:Y:S01]  /*a230*/  IMAD.WIDE.U32 R244, R244, -0x2daee0ad, RZ ;  /* 0xd2511f53f4f47825 */ /* 0x000fe200078e00ff */
[----:B------:R-:W-:-:S03]  /*a240*/  LOP3.LUT R248, R248, UR8, R251, 0x96, !PT ;  /* 0x00000008f8f87c12 */ /* 0x000fc6000f8e96fb */
[--C-:B------:R-:W-:Y:S01]  /*a250*/  FFMA.FTZ R156, R161, UR21, -R140.reuse ;  /* 0x00000015a19c7c23 */ /* 0x100fe2000801088c */
[----:B------:R-:W-:Y:S01]  /*a260*/  MUFU.EX2 R57, R57 ;  /* 0x0000003900397308 */ /* 0x000fe20000000800 */
[----:B------:R-:W-:Y:S01]  /*a270*/  FFMA.FTZ R161, R165, UR21, -R140 ;  /* 0x00000015a5a17c23 */ /* 0x000fe2000801088c */
[----:B------:R-:W-:Y:S01]  /*a280*/  LOP3.LUT R26, R26, UR22, R245, 0x96, !PT ;  /* 0x000000161a1a7c12 */ /* 0x000fe2000f8e96f5 */
[----:B------:R-:W-:Y:S01]  /*a290*/  HMMA.16816.F32 R88, R20, R8, R88 ;  /* 0x000000081458723c */ /* 0x000fe20000001858 */
[----:B------:R-:W-:Y:S01]  /*a2a0*/  MUFU.EX2 R63, R63 ;  /* 0x0000003f003f7308 */ /* 0x000fe20000000800 */
[----:B------:R-:W-:-:S04]  /*a2b0*/  IMAD.WIDE.U32 R248, R248, -0x2daee0ad, RZ ;  /* 0xd2511f53f8f87825 */ /* 0x000fc800078e00ff */
[----:B------:R-:W-:Y:S01]  /*a2c0*/  FFMA.FTZ R159, R159, UR21, -R134 ;  /* 0x000000159f9f7c23 */ /* 0x000fe20008010886 */
[----:B------:R-:W-:Y:S01]  /*a2d0*/  FFMA.FTZ R163, R163, UR21, -R140 ;  /* 0x00000015a3a37c23 */ /* 0x000fe2000801088c */
[----:B------:R-:W2:Y:S01]  /*a2e0*/  MUFU.EX2 R132, R132 ;  /* 0x0000008400847308 */ /* 0x000ea20000000800 */
[--C-:B------:R-:W-:Y:S01]  /*a2f0*/  FFMA.FTZ R153, R153, UR21, -R134.reuse ;  /* 0x0000001599997c23 */ /* 0x100fe20008010886 */
[--C-:B------:R-:W-:Y:S01]  /*a300*/  FFMA.FTZ R170, R157, UR21, -R134.reuse ;  /* 0x000000159daa7c23 */ /* 0x100fe20008010886 */
[C---:B------:R-:W-:Y:S01]  /*a310*/  HMMA.16816.F32 R92, R20.reuse, R10, R92 ;  /* 0x0000000a145c723c */ /* 0x040fe2000000185c */
[----:B------:R-:W-:Y:S01]  /*a320*/  MUFU.EX2 R155, R155 ;  /* 0x0000009b009b7308 */ /* 0x000fe20000000800 */
[----:B------:R-:W-:Y:S01]  /*a330*/  LOP3.LUT R182, R182, UR22, R249, 0x96, !PT ;  /* 0x00000016b6b67c12 */ /* 0x000fe2000f8e96f9 */
[--C-:B------:R-:W-:Y:S01]  /*a340*/  FFMA.FTZ R54, R54, UR21, -R134.reuse ;  /* 0x0000001536367c23 */ /* 0x100fe20008010886 */
[----:B------:R-:W-:Y:S01]  /*a350*/  FFMA.FTZ R145, R145, UR21, -R134 ;  /* 0x0000001591917c23 */ /* 0x000fe20008010886 */
[----:B------:R-:W-:Y:S01]  /*a360*/  MUFU.EX2 R161, R161 ;  /* 0x000000a100a17308 */ /* 0x000fe20000000800 */
[----:B------:R-:W-:Y:S01]  /*a370*/  LOP3.LUT R165, R182, 0xffff, RZ, 0xc0, !PT ;  /* 0x0000ffffb6a57812 */ /* 0x000fe200078ec0ff */
[--C-:B------:R-:W-:Y:S01]  /*a380*/  FFMA.FTZ R64, R64, UR21, -R140.reuse ;  /* 0x0000001540407c23 */ /* 0x100fe2000801088c */
[C---:B------:R-:W-:Y:S01]  /*a390*/  HMMA.16816.F32 R100, R20.reuse, R4, R100 ;  /* 0x000000041464723c */ /* 0x040fe20000001864 */
[----:B------:R-:W-:Y:S01]  /*a3a0*/  MUFU.EX2 R159, R159 ;  /* 0x0000009f009f7308 */ /* 0x000fe20000000800 */
[----:B------:R-:W-:Y:S01]  /*a3b0*/  PRMT R157, R182, 0x7632, R157 ;  /* 0x00007632b69d7816 */ /* 0x000fe2000000009d */
[--C-:B------:R-:W-:Y:S01]  /*a3c0*/  FFMA.FTZ R147, R147, UR21, -R140.reuse ;  /* 0x0000001593937c23 */ /* 0x100fe2000801088c */
[----:B------:R-:W-:Y:S01]  /*a3d0*/  SHF.R.U32.HI R165, RZ, 0x8, R165 ;  /* 0x00000008ffa57819 */ /* 0x000fe200000116a5 */
[----:B------:R-:W-:Y:S01]  /*a3e0*/  MUFU.EX2 R156, R156 ;  /* 0x0000009c009c7308 */ /* 0x000fe20000000800 */
[----:B------:R-:W-:Y:S01]  /*a3f0*/  LOP3.LUT R157, R157, 0xff, RZ, 0xc0, !PT ;  /* 0x000000ff9d9d7812 */ /* 0x000fe200078ec0ff */
[--C-:B------:R-:W-:Y:S01]  /*a400*/  FFMA.FTZ R50, R50, UR21, -R140.reuse ;  /* 0x0000001532327c23 */ /* 0x100fe2000801088c */
[----:B------:R-:W-:Y:S01]  /*a410*/  HMMA.16816.F32 R108, R20, R6, R108 ;  /* 0x00000006146c723c */ /* 0x000fe2000000186c */
[----:B------:R-:W-:Y:S01]  /*a420*/  LOP3.LUT R22, R250, UR7, R59, 0x96, !PT ;  /* 0x00000007fa167c12 */ /* 0x000fe2000f8e963b */
[--C-:B------:R-:W-:Y:S01]  /*a430*/  FFMA.FTZ R59, R177, UR21, -R140.reuse ;  /* 0x00000015b13b7c23 */ /* 0x100fe2000801088c */
[C---:B------:R-:W-:Y:S01]  /*a440*/  PRMT R21, R58.reuse, 0x7773, RZ ;  /* 0x000077733a157816 */ /* 0x040fe200000000ff */
[----:B------:R-:W-:Y:S01]  /*a450*/  MUFU.EX2 R163, R163 ;  /* 0x000000a300a37308 */ /* 0x000fe20000000800 */
[----:B------:R-:W-:Y:S01]  /*a460*/  PRMT R20, R58, 0x7772, RZ ;  /* 0x000077723a147816 */ /* 0x000fe200000000ff */
[----:B------:R-:W-:Y:S01]  /*a470*/  FFMA.FTZ R143, R143, UR21, -R140 ;  /* 0x000000158f8f7c23 */ /* 0x000fe2000801088c */
[----:B------:R-:W-:Y:S01]  /*a480*/  PRMT R27, R22, 0x7632, R27 ;  /* 0x00007632161b7816 */ /* 0x000fe2000000001b */
[----:B------:R-:W-:Y:S01]  /*a490*/  MUFU.EX2 R59, R59 ;  /* 0x0000003b003b7308 */ /* 0x000fe20000000800 */
[----:B------:R-:W-:Y:S01]  /*a4a0*/  PRMT R23, R58, 0x7771, RZ ;  /* 0x000077713a177816 */ /* 0x000fe200000000ff */
[----:B------:R-:W-:Y:S01]  /*a4b0*/  FFMA.FTZ R45, R227, R45, R38 ;  /* 0x0000002de32d7223 */ /* 0x000fe20000010026 */
[----:B------:R-:W-:Y:S01]  /*a4c0*/  PRMT R20, R20, 0x5410, R21 ;  /* 0x0000541014147816 */ /* 0x000fe20000000015 */
[----:B------:R-:W-:Y:S01]  /*a4d0*/  MUFU.EX2 R153, R153 ;  /* 0x0000009900997308 */ /* 0x000fe20000000800 */
[C---:B------:R-:W-:Y:S01]  /*a4e0*/  LOP3.LUT R21, R22.reuse, 0xffff, RZ, 0xc0, !PT ;  /* 0x0000ffff16157812 */ /* 0x040fe200078ec0ff */
[----:B------:R-:W-:Y:S01]  /*a4f0*/  FFMA.FTZ R40, R225, R43, R40 ;  /* 0x0000002be1287223 */ /* 0x000fe20000010028 */
[----:B------:R-:W-:Y:S01]  /*a500*/  LOP3.LUT R58, R22, 0xff, RZ, 0xc0, !PT ;  /* 0x000000ff163a7812 */ /* 0x000fe200078ec0ff */
[----:B------:R-:W-:Y:S01]  /*a510*/  MUFU.EX2 R170, R170 ;  /* 0x000000aa00aa7308 */ /* 0x000fe20000000800 */
[----:B------:R-:W-:Y:S01]  /*a520*/  SHF.R.U32.HI R25, RZ, 0x18, R22 ;  /* 0x00000018ff197819 */ /* 0x000fe20000011616 */
[----:B------:R-:W-:Y:S01]  /*a530*/  FADD.FTZ R45, R36, R45 ;  /* 0x0000002d242d7221 */ /* 0x000fe20000010000 */
[----:B------:R-:W-:Y:S01]  /*a540*/  LOP3.LUT R22, R27, 0xff, RZ, 0xc0, !PT ;  /* 0x000000ff1b167812 */ /* 0x000fe200078ec0ff */
[----:B------:R-:W-:Y:S01]  /*a550*/  MUFU.EX2 R54, R54 ;  /* 0x0000003600367308 */ /* 0x000fe20000000800 */
[----:B------:R-:W-:Y:S01]  /*a560*/  SHF.R.U32.HI R21, RZ, 0x8, R21 ;  /* 0x00000008ff157819 */ /* 0x000fe20000011615 */
[----:B------:R-:W-:Y:S01]  /*a570*/  FADD.FTZ R37, R37, R40 ;  /* 0x0000002825257221 */ /* 0x000fe20000010000 */
[----:B------:R-:W-:Y:S01]  /*a580*/  PRMT R25, R22, 0x5410, R25 ;  /* 0x0000541016197816 */ /* 0x000fe20000000019 */
[----:B------:R-:W-:Y:S01]  /*a590*/  MUFU.EX2 R145, R145 ;  /* 0x0000009100917308 */ /* 0x000fe20000000800 */
[----:B------:R-:W-:Y:S01]  /*a5a0*/  FSEL R27, R238, RZ, P3 ;  /* 0x000000ffee1b7208 */ /* 0x000fe20001800000 */
[----:B------:R-:W-:Y:S01]  /*a5b0*/  FADD.FTZ R44, R44, R45 ;  /* 0x0000002d2c2c7221 */ /* 0x000fe20000010000 */
[----:B------:R-:W-:Y:S01]  /*a5c0*/  FSEL R22, R236, RZ, P2 ;  /* 0x000000ffec167208 */ /* 0x000fe20001000000 */
[----:B------:R-:W-:Y:S01]  /*a5d0*/  MUFU.EX2 R64, R64 ;  /* 0x0000004000407308 */ /* 0x000fe20000000800 */
[----:B------:R-:W-:Y:S01]  /*a5e0*/  PRMT R23, R60, 0x5410, R23 ;  /* 0x000054103c177816 */ /* 0x000fe20000000017 */
[--C-:B------:R-:W-:Y:S01]  /*a5f0*/  FFMA.FTZ R60, R173, UR21, -R140.reuse ;  /* 0x00000015ad3c7c23 */ /* 0x100fe2000801088c */
[----:B------:R-:W-:Y:S01]  /*a600*/  PRMT R21, R58, 0x5410, R21 ;  /* 0x000054103a157816 */ /* 0x000fe20000000015 */
[----:B------:R-:W-:Y:S01]  /*a610*/  FFMA.FTZ R58, R179, UR21, -R140 ;  /* 0x00000015b33a7c23 */ /* 0x000fe2000801088c */
[----:B------:R-:W-:Y:S01]  /*a620*/  FADD.FTZ R27, R136, -R27 ;  /* 0x8000001b881b7221 */ /* 0x000fe20000010000 */
[----:B------:R-:W-:Y:S01]  /*a630*/  FADD.FTZ R22, R135, -R22 ;  /* 0x8000001687167221 */ /* 0x000fe20000010000 */
[----:B------:R-:W-:Y:S01]  /*a640*/  LOP3.LUT R67, R20, 0xff00ff, RZ, 0xc0, !PT ;  /* 0x00ff00ff14437812 */ /* 0x000fe200078ec0ff */
[----:B------:R-:W3:Y:S01]  /*a650*/  MUFU.EX2 R60, R60 ;  /* 0x0000003c003c7308 */ /* 0x000ee20000000800 */
[----:B------:R-:W-:Y:S01]  /*a660*/  FMUL.FTZ R27, R27, UR21 ;  /* 0x000000151b1b7c20 */ /* 0x000fe20008410000 */
[----:B------:R-:W-:Y:S01]  /*a670*/  FMUL.FTZ R135, R22, UR21 ;  /* 0x0000001516877c20 */ /* 0x000fe20008410000 */
[--C-:B------:R-:W-:Y:S01]  /*a680*/  HSET2.LE.AND R22, R23, R214.reuse, PT ;  /* 0x000000d617167233 */ /* 0x100fe20003803000 */
[----:B------:R-:W4:Y:S01]  /*a690*/  MUFU.EX2 R58, R58 ;  /* 0x0000003a003a7308 */ /* 0x000f220000000800 */
[--C-:B------:R-:W-:Y:S01]  /*a6a0*/  HSET2.LE.AND R23, R67, R214.reuse, PT ;  /* 0x000000d643177233 */ /* 0x100fe20003803000 */
[----:B------:R-:W-:Y:S01]  /*a6b0*/  FADD.FTZ R42, R42, R37 ;  /* 0x000000252a2a7221 */ /* 0x000fe20000010000 */
[----:B-1----:R-:W-:Y:S01]  /*a6c0*/  F2FP.F16.F32.PACK_AB R20, R62, R55 ;  /* 0x000000373e14723e */ /* 0x002fe200000000ff */
[----:B------:R-:W1:Y:S01]  /*a6d0*/  MUFU.EX2 R133, R27 ;  /* 0x0000001b00857308 */ /* 0x000e620000000800 */
[----:B--2---:R-:W-:Y:S01]  /*a6e0*/  F2FP.F16.F32.PACK_AB R136, R132, R63 ;  /* 0x0000003f8488723e */ /* 0x004fe200000000ff */
[----:B------:R-:W-:Y:S01]  /*a6f0*/  FADD.FTZ R44, R41, R44 ;  /* 0x0000002c292c7221 */ /* 0x000fe20000010000 */
[----:B------:R-:W-:Y:S01]  /*a700*/  LOP3.LUT R23, R20, R23, RZ, 0xc0, !PT ;  /* 0x0000001714177212 */ /* 0x000fe200078ec0ff */
[----:B------:R-:W2:Y:S01]  /*a710*/  MUFU.EX2 R67, R135 ;  /* 0x0000008700437308 */ /* 0x000ea20000000800 */
[--C-:B------:R-:W-:Y:S01]  /*a720*/  HSET2.LE.AND R20, R21, R214.reuse, PT ;  /* 0x000000d615147233 */ /* 0x100fe20003803000 */
[----:B------:R-:W-:Y:S01]  /*a730*/  FADD.FTZ R39, R39, R42 ;  /* 0x0000002a27277221 */ /* 0x000fe20000010000 */
[--C-:B------:R-:W-:Y:S01]  /*a740*/  HSET2.LE.AND R21, R25, R214.reuse, PT ;  /* 0x000000d619157233 */ /* 0x100fe20003803000 */
[----:B------:R-:W-:Y:S01]  /*a750*/  MUFU.EX2 R147, R147 ;  /* 0x0000009300937308 */ /* 0x000fe20000000800 */
[----:B---3--:R-:W-:Y:S01]  /*a760*/  F2FP.F16.F32.PACK_AB R25, R59, R60 ;  /* 0x0000003c3b19723e */ /* 0x008fe200000000ff */
[----:B------:R-:W-:Y:S01]  /*a770*/  FFMA.FTZ R49, R49, UR21, -R140 ;  /* 0x0000001531317c23 */ /* 0x000fe2000801088c */
[----:B----4-:R-:W-:Y:S01]  /*a780*/  F2FP.F16.F32.PACK_AB R149, R57, R58 ;  /* 0x0000003a3995723e */ /* 0x010fe200000000ff */
[----:B------:R-:W-:Y:S01]  /*a790*/  MUFU.EX2 R50, R50 ;  /* 0x0000003200327308 */ /* 0x000fe20000000800 */
[----:B------:R-:W-:Y:S01]  /*a7a0*/  LOP3.LUT R20, R25, R20, RZ, 0xc0, !PT ;  /* 0x0000001419147212 */ /* 0x000fe200078ec0ff */
[-C--:B-1----:R-:W-:Y:S01]  /*a7b0*/  FMUL.FTZ R68, R68, R133.reuse ;  /* 0x0000008544447220 */ /* 0x082fe20000410000 */
[----:B------:R-:W-:Y:S01]  /*a7c0*/  LOP3.LUT R22, R149, R22, RZ, 0xc0, !PT ;  /* 0x0000001695167212 */ /* 0x000fe200078ec0ff */
[----:B------:R-:W-:Y:S01]  /*a7d0*/  FMUL.FTZ R69, R69, R133 ;  /* 0x0000008545457220 */ /* 0x000fe20000410000 */
[----:B------:R-:W-:Y:S01]  /*a7e0*/  LOP3.LUT R21, R136, R21, RZ, 0xc0, !PT ;  /* 0x0000001588157212 */ /* 0x000fe200078ec0ff */
[-C--:B--2---:R-:W-:Y:S01]  /*a7f0*/  FMUL.FTZ R70, R70, R67.reuse ;  /* 0x0000004346467220 */ /* 0x084fe20000410000 */
        /* <DEDUP_REMOVED lines=10> */
[--C-:B------:R-:W-:Y:S01]  /*a8a0*/  FFMA.FTZ R149, R24, UR21, -R53.reuse ;  /* 0x0000001518957c23 */ /* 0x100fe20008010835 */
[----:B------:R-:W-:Y:S01]  /*a8b0*/  FFMA.FTZ R136, R142, UR21, -R53 ;  /* 0x000000158e887c23 */ /* 0x000fe20008010835 */
[----:B------:R-:W-:Y:S01]  /*a8c0*/  IMAD.MOV.U32 R12, RZ, RZ, R244 ;  /* 0x000000ffff0c7224 */ /* 0x000fe200078e00f4 */
[----:B------:R-:W-:Y:S01]  /*a8d0*/  PRMT R13, R244, 0x7773, RZ ;  /* 0x00007773f40d7816 */ /* 0x000fe200000000ff */
[----:B------:R-:W-:Y:S01]  /*a8e0*/  FFMA.FTZ R135, R162, UR21, -R65 ;  /* 0x00000015a2877c23 */ /* 0x000fe20008010841 */
[-C--:B------:R-:W-:Y:S01]  /*a8f0*/  FMUL.FTZ R112, R112, R133.reuse ;  /* 0x0000008570707220 */ /* 0x080fe20000410000 */
[----:B------:R-:W-:Y:S01]  /*a900*/  MUFU.EX2 R149, R149 ;  /* 0x0000009500957308 */ /* 0x000fe20000000800 */
[C---:B------:R-:W-:Y:S01]  /*a910*/  HMMA.16816.F32 R84, R20.reuse, R8, R84 ;  /* 0x000000081454723c */ /* 0x040fe20000001854 */
[C---:B------:R-:W-:Y:S01]  /*a920*/  PRMT R9, R244.reuse, 0x7771, RZ ;  /* 0x00007771f4097816 */ /* 0x040fe200000000ff */
[----:B------:R-:W-:Y:S01]  /*a930*/  FMUL.FTZ R113, R113, R133 ;  /* 0x0000008571717220 */ /* 0x000fe20000410000 */
[----:B------:R-:W-:Y:S01]  /*a940*/  PRMT R8, R244, 0x7772, RZ ;  /* 0x00007772f4087816 */ /* 0x000fe200000000ff */
[----:B------:R-:W1:Y:S01]  /*a950*/  MUFU.EX2 R136, R136 ;  /* 0x0000008800887308 */ /* 0x000e620000000800 */
[----:B------:R-:W-:Y:S01]  /*a960*/  LOP3.LUT R12, R12, 0xff, RZ, 0xc0, !PT ;  /* 0x000000ff0c0c7812 */ /* 0x000fe200078ec0ff */
[-C--:B------:R-:W-:Y:S01]  /*a970*/  FMUL.FTZ R114, R114, R67.reuse ;  /* 0x0000004372727220 */ /* 0x080fe20000410000 */
[----:B------:R-:W-:Y:S01]  /*a980*/  PRMT R8, R8, 0x5410, R13 ;  /* 0x0000541008087816 */ /* 0x000fe2000000000d */
[C---:B------:R-:W-:Y:S01]  /*a990*/  HMMA.16816.F32 R96, R20.reuse, R10, R96 ;  /* 0x0000000a1460723c */ /* 0x040fe20000001860 */
[----:B------:R-:W-:Y:S01]  /*a9a0*/  FFMA.FTZ R10, R146, UR21, -R53 ;  /* 0x00000015920a7c23 */ /* 0x000fe20008010835 */
[----:B------:R-:W-:Y:S01]  /*a9b0*/  FFMA.FTZ R11, R144, UR21, -R65 ;  /* 0x00000015900b7c23 */ /* 0x000fe20008010841 */
[----:B------:R-:W-:Y:S01]  /*a9c0*/  PRMT R9, R12, 0x5410, R9 ;  /* 0x000054100c097816 */ /* 0x000fe20000000009 */
[----:B------:R-:W-:Y:S01]  /*a9d0*/  MUFU.EX2 R135, R135 ;  /* 0x0000008700877308 */ /* 0x000fe20000000800 */
[C---:B------:R-:W-:Y:S01]  /*a9e0*/  LOP3.LUT R12, R26.reuse, 0xffff, RZ, 0xc0, !PT ;  /* 0x0000ffff1a0c7812 */ /* 0x040fe200078ec0ff */
[----:B------:R-:W-:Y:S01]  /*a9f0*/  FMUL.FTZ R115, R115, R67 ;  /* 0x0000004373737220 */ /* 0x000fe20000410000 */
[----:B------:R-:W-:Y:S01]  /*aa00*/  PRMT R13, R26, 0x7632, R13 ;  /* 0x000076321a0d7816 */ /* 0x000fe2000000000d */
[----:B------:R-:W2:Y:S01]  /*aa10*/  MUFU.EX2 R142, R10 ;  /* 0x0000000a008e7308 */ /* 0x000ea20000000800 */
[----:B------:R-:W-:Y:S01]  /*aa20*/  LOP3.LUT R27, R8, 0xff00ff, RZ, 0xc0, !PT ;  /* 0x00ff00ff081b7812 */ /* 0x000fe200078ec0ff */
[-C--:B------:R-:W-:Y:S01]  /*aa30*/  FMUL.FTZ R128, R128, R133.reuse ;  /* 0x0000008580807220 */ /* 0x080fe20000410000 */
[----:B------:R-:W-:Y:S01]  /*aa40*/  LOP3.LUT R25, R26, 0xff, RZ, 0xc0, !PT ;  /* 0x000000ff1a197812 */ /* 0x000fe200078ec0ff */
[----:B------:R-:W3:Y:S01]  /*aa50*/  MUFU.EX2 R144, R168 ;  /* 0x000000a800907308 */ /* 0x000ee20000000800 */
[----:B------:R-:W-:Y:S01]  /*aa60*/  SHF.R.U32.HI R12, RZ, 0x8, R12 ;  /* 0x00000008ff0c7819 */ /* 0x000fe2000001160c */
[C---:B------:R-:W-:Y:S01]  /*aa70*/  HMMA.16816.F32 R112, R20.reuse, R4, R112 ;  /* 0x000000041470723c */ /* 0x040fe20000001870 */
[----:B------:R-:W-:Y:S01]  /*aa80*/  SHF.R.U32.HI R26, RZ, 0x18, R26 ;  /* 0x00000018ff1a7819 */ /* 0x000fe2000001161a */
[----:B------:R4:W5:Y:S01]  /*aa90*/  MUFU.EX2 R146, R11 ;  /* 0x0000000b00927308 */ /* 0x0009620000000800 */
[----:B------:R-:W-:Y:S01]  /*aaa0*/  LOP3.LUT R13, R13, 0xff, RZ, 0xc0, !PT ;  /* 0x000000ff0d0d7812 */ /* 0x000fe200078ec0ff */
[----:B------:R-:W-:Y:S01]  /*aab0*/  FMUL.FTZ R129, R129, R133 ;  /* 0x0000008581817220 */ /* 0x000fe20000410000 */
[----:B------:R-:W-:Y:S01]  /*aac0*/  PRMT R25, R25, 0x5410, R12 ;  /* 0x0000541019197816 */ /* 0x000fe2000000000c */
[-C--:B------:R-:W-:Y:S01]  /*aad0*/  FMUL.FTZ R130, R130, R67.reuse ;  /* 0x0000004382827220 */ /* 0x080fe20000410000 */
[--C-:B------:R-:W-:Y:S01]  /*aae0*/  HSET2.LE.AND R27, R27, R214.reuse, PT ;  /* 0x000000d61b1b7233 */ /* 0x100fe20003803000 */
[----:B------:R-:W-:Y:S01]  /*aaf0*/  FMUL.FTZ R131, R131, R67 ;  /* 0x0000004383837220 */ /* 0x000fe20000410000 */
[----:B-1----:R-:W-:Y:S01]  /*ab00*/  F2FP.F16.F32.PACK_AB R4, R136, R149 ;  /* 0x000000958804723e */ /* 0x002fe200000000ff */
[-C--:B------:R-:W-:Y:S01]  /*ab10*/  FMUL.FTZ R116, R116, R133.reuse ;  /* 0x0000008574747220 */ /* 0x080fe20000410000 */
[----:B------:R-:W-:Y:S01]  /*ab20*/  FMUL.FTZ R117, R117, R133 ;  /* 0x0000008575757220 */ /* 0x000fe20000410000 */
[-C--:B------:R-:W-:Y:S01]  /*ab30*/  FMUL.FTZ R118, R118, R67.reuse ;  /* 0x0000004376767220 */ /* 0x080fe20000410000 */
[----:B------:R-:W-:Y:S01]  /*ab40*/  FMUL.FTZ R119, R119, R67 ;  /* 0x0000004377777220 */ /* 0x000fe20000410000 */
[-C--:B------:R-:W-:Y:S01]  /*ab50*/  FMUL.FTZ R80, R80, R133.reuse ;  /* 0x0000008550507220 */ /* 0x080fe20000410000 */
[----:B------:R-:W-:Y:S01]  /*ab60*/  FMUL.FTZ R81, R81, R133 ;  /* 0x0000008551517220 */ /* 0x000fe20000410000 */
[----:B----4-:R-:W-:Y:S01]  /*ab70*/  PRMT R11, R13, 0x5410, R26 ;  /* 0x000054100d0b7816 */ /* 0x010fe2000000001a */
[-C--:B------:R-:W-:Y:S01]  /*ab80*/  FMUL.FTZ R82, R82, R67.reuse ;  /* 0x0000004352527220 */ /* 0x080fe20000410000 */
[----:B------:R-:W-:Y:S01]  /*ab90*/  FMUL.FTZ R83, R83, R67 ;  /* 0x0000004353537220 */ /* 0x000fe20000410000 */
[-C--:B------:R-:W-:Y:S01]  /*aba0*/  FMUL.FTZ R104, R104, R133.reuse ;  /* 0x0000008568687220 */ /* 0x080fe20000410000 */
[----:B------:R-:W-:Y:S01]  /*abb0*/  FMUL.FTZ R105, R105, R133 ;  /* 0x0000008569697220 */ /* 0x000fe20000410000 */
[-C--:B------:R-:W-:Y:S01]  /*abc0*/  FMUL.FTZ R106, R106, R67.reuse ;  /* 0x000000436a6a7220 */ /* 0x080fe20000410000 */
[----:B------:R-:W-:Y:S01]  /*abd0*/  FMUL.FTZ R107, R107, R67 ;  /* 0x000000436b6b7220 */ /* 0x000fe20000410000 */
[----:B------:R-:W-:Y:S01]  /*abe0*/  LOP3.LUT R27, R4, R27, RZ, 0xc0, !PT ;  /* 0x0000001b041b7212 */ /* 0x000fe200078ec0ff */
[C---:B------:R-:W-:Y:S01]  /*abf0*/  HMMA.16816.F32 R128, R20.reuse, R16, R128 ;  /* 0x000000101480723c */ /* 0x040fe20000001880 */
[--C-:B------:R-:W-:Y:S01]  /*ac00*/  HSET2.LE.AND R5, R25, R214.reuse, PT ;  /* 0x000000d619057233 */ /* 0x100fe20003803000 */
[----:B------:R-:W-:Y:S01]  /*ac10*/  FFMA.FTZ R162, R169, UR21, -R140 ;  /* 0x00000015a9a27c23 */ /* 0x000fe2000801088c */
[--C-:B------:R-:W-:Y:S01]  /*ac20*/  HSET2.LE.AND R9, R9, R214.reuse, PT ;  /* 0x000000d609097233 */ /* 0x100fe20003803000 */
[----:B------:R-:W-:Y:S01]  /*ac30*/  FFMA.FTZ R168, R167, UR21, -R134 ;  /* 0x00000015a7a87c23 */ /* 0x000fe20008010886 */
[--C-:B------:R-:W-:Y:S01]  /*ac40*/  HSET2.LE.AND R25, R11, R214.reuse, PT ;  /* 0x000000d60b197233 */ /* 0x100fe20003803000 */
[----:B------:R-:W-:Y:S01]  /*ac50*/  FFMA.FTZ R169, R148, UR21, -R53 ;  /* 0x0000001594a97c23 */ /* 0x000fe20008010835 */
[----:B--2---:R-:W-:Y:S01]  /*ac60*/  F2FP.F16.F32.PACK_AB R4, R155, R142 ;  /* 0x0000008e9b04723e */ /* 0x004fe200000000ff */
[C---:B------:R-:W-:Y:S01]  /*ac70*/  HMMA.16816.F32 R116, R20.reuse, R18, R116 ;  /* 0x000000121474723c */ /* 0x040fe20000001874 */
[----:B---3--:R-:W-:Y:S01]  /*ac80*/  F2FP.F16.F32.PACK_AB R26, R144, R151 ;  /* 0x00000097901a723e */ /* 0x008fe200000000ff */
[----:B------:R-:W1:Y:S01]  /*ac90*/  LDSM.16.MT88.4 R16, [R189+0x6800] ;  /* 0x00680000bd10783b */ /* 0x000e620000004200 */
[----:B-----5:R-:W-:Y:S01]  /*aca0*/  F2FP.F16.F32.PACK_AB R24, R146, R135 ;  /* 0x000000879218723e */ /* 0x020fe200000000ff */
[----:B------:R-:W2:Y:S01]  /*acb0*/  MUFU.EX2 R162, R162 ;  /* 0x000000a200a27308 */ /* 0x000ea20000000800 */
[----:B------:R-:W-:Y:S01]  /*acc0*/  LOP3.LUT R26, R26, R9, RZ, 0xc0, !PT ;  /* 0x000000091a1a7212 */ /* 0x000fe200078ec0ff */
[----:B------:R-:W-:Y:S01]  /*acd0*/  FFMA.FTZ R60, R235, R133, R60 ;  /* 0x00000085eb3c7223 */ /* 0x000fe2000001003c */
[----:B------:R-:W-:Y:S01]  /*ace0*/  LOP3.LUT R24, R24, R5, RZ, 0xc0, !PT ;  /* 0x0000000518187212 */ /* 0x000fe200078ec0ff */
[C---:B------:R-:W-:Y:S01]  /*acf0*/  HMMA.16816.F32 R80, R20.reuse, R14, R80 ;  /* 0x0000000e1450723c */ /* 0x040fe20000001850 */
[----:B------:R-:W-:Y:S01]  /*ad00*/  LOP3.LUT R25, R4, R25, RZ, 0xc0, !PT ;  /* 0x0000001904197212 */ /* 0x000fe200078ec0ff */
[----:B------:R-:W3:Y:S01]  /*ad10*/  LDSM.16.MT88.4 R12, [R185+0x6800] ;  /* 0x00680000b90c783b */ /* 0x000ee20000004200 */
[----:B------:R-:W4:Y:S01]  /*ad20*/  MUFU.EX2 R168, R168 ;  /* 0x000000a800a87308 */ /* 0x000f220000000800 */
[----:B------:R-:W-:Y:S01]  /*ad30*/  F2FP.F16.F32.PACK_AB R176, R163, R156 ;  /* 0x0000009ca3b0723e */ /* 0x000fe200000000ff */
[----:B------:R-:W-:Y:S01]  /*ad40*/  FFMA.FTZ R63, R226, R67, R63 ;  /* 0x00000043e23f7223 */ /* 0x000fe2000001003f */
[----:B------:R-:W5:Y:S01]  /*ad50*/  LDSM.16.MT88.4 R8, [R184+0x6800] ;  /* 0x00680000b808783b */ /* 0x000f620000004200 */
[----:B------:R-:W-:Y:S01]  /*ad60*/  MUFU.EX2 R169, R169 ;  /* 0x000000a900a97308 */ /* 0x000fe20000000800 */
[----:B------:R-:W-:Y:S01]  /*ad70*/  HMMA.16816.F32 R104, R20, R6, R104 ;  /* 0x000000061468723c */ /* 0x000fe20000001868 */
[----:B------:R-:W-:Y:S01]  /*ad80*/  IMAD.MOV.U32 R22, RZ, RZ, R248 ;  /* 0x000000ffff167224 */ /* 0x000fe200078e00f8 */
[----:B------:R-:W5:Y:S01]  /*ad90*/  LDSM.16.MT88.4 R4, [R139+0x6800] ;  /* 0x006800008b04783b */ /* 0x000f620000004200 */
[C---:B------:R-:W-:Y:S01]  /*ada0*/  PRMT R20, R248.reuse, 0x7773, RZ ;  /* 0x00007773f8147816 */ /* 0x040fe200000000ff */
[----:B------:R-:W-:Y:S01]  /*adb0*/  MUFU.EX2 R143, R143 ;  /* 0x0000008f008f7308 */ /* 0x000fe20000000800 */
[C---:B------:R-:W-:Y:S01]  /*adc0*/  PRMT R23, R248.reuse, 0x7772, RZ ;  /* 0x00007772f8177816 */ /* 0x040fe200000000ff */
[----:B------:R-:W-:Y:S01]  /*add0*/  FADD.FTZ R59, R59, R60 ;  /* 0x0000003c3b3b7221 */ /* 0x000fe20000010000 */
[----:B------:R-:W-:Y:S01]  /*ade0*/  PRMT R21, R248, 0x7771, RZ ;  /* 0x00007771f8157816 */ /* 0x000fe200000000ff */
[----:B------:R-:W-:Y:S01]  /*adf0*/  MUFU.EX2 R29, R29 ;  /* 0x0000001d001d7308 */ /* 0x000fe20000000800 */
[----:B------:R-:W-:Y:S01]  /*ae00*/  LOP3.LUT R22, R22, 0xff, RZ, 0xc0, !PT ;  /* 0x000000ff16167812 */ /* 0x000fe200078ec0ff */
[----:B------:R-:W-:Y:S01]  /*ae10*/  FADD.FTZ R132, R132, R63 ;  /* 0x0000003f84847221 */ /* 0x000fe20000010000 */
[----:B------:R-:W-:Y:S01]  /*ae20*/  PRMT R20, R23, 0x5410, R20 ;  /* 0x0000541017147816 */ /* 0x000fe20000000014 */
[----:B------:R-:W-:Y:S01]  /*ae30*/  VIADD R23, R3, 0xffffffff ;  /* 0xffffffff03177836 */ /* 0x000fe20000000000 */
[----:B------:R-:W-:Y:S01]  /*ae40*/  PRMT R21, R22, 0x5410, R21 ;  /* 0x0000541016157816 */ /* 0x000fe20000000015 */
[----:B------:R-:W-:Y:S01]  /*ae50*/  MUFU.EX2 R52, R52 ;  /* 0x0000003400347308 */ /* 0x000fe20000000800 */
[----:B------:R-:W-:Y:S01]  /*ae60*/  LOP3.LUT R22, R182, 0xff, RZ, 0xc0, !PT ;  /* 0x000000ffb6167812 */ /* 0x000fe200078ec0ff */
[----:B------:R-:W-:Y:S01]  /*ae70*/  FADD.FTZ R58, R58, R59 ;  /* 0x0000003b3a3a7221 */ /* 0x000fe20000010000 */
[----:B------:R-:W-:Y:S01]  /*ae80*/  SHF.R.U32.HI R182, RZ, 0x18, R182 ;  /* 0x00000018ffb67819 */ /* 0x000fe200000116b6 */
[----:B------:R-:W-:Y:S01]  /*ae90*/  FADD.FTZ R55, R55, R132 ;  /* 0x0000008437377221 */ /* 0x000fe20000010000 */
[----:B------:R-:W-:Y:S01]  /*aea0*/  LOP3.LUT R174, R23, UR17, R233, 0x96, !PT ;  /* 0x0000001117ae7c12 */ /* 0x000fe2000f8e96e9 */
[----:B------:R-:W-:Y:S01]  /*aeb0*/  FADD.FTZ R57, R57, R58 ;  /* 0x0000003a39397221 */ /* 0x000fe20000010000 */
[--C-:B------:R-:W-:Y:S01]  /*aec0*/  HSET2.LE.AND R21, R21, R214.reuse, PT ;  /* 0x000000d615157233 */ /* 0x100fe20003803000 */
[----:B------:R-:W-:Y:S01]  /*aed0*/  FADD.FTZ R62, R62, R55 ;  /* 0x000000373e3e7221 */ /* 0x000fe20000010000 */
[----:B------:R-:W-:Y:S01]  /*aee0*/  LOP3.LUT R167, R20, 0xff00ff, RZ, 0xc0, !PT ;  /* 0x00ff00ff14a77812 */ /* 0x000fe200078ec0ff */
[----:B------:R-:W-:Y:S01]  /*aef0*/  IMAD.WIDE.U32 R174, R174, -0x326172a9, RZ ;  /* 0xcd9e8d57aeae7825 */ /* 0x000fe200078e00ff */
[----:B--2---:R-:W-:Y:S01]  /*af00*/  F2FP.F16.F32.PACK_AB R172, R162, R161 ;  /* 0x000000a1a2ac723e */ /* 0x004fe200000000ff */
[C---:B-1----:R-:W-:Y:S01]  /*af10*/  HMMA.16816.F32 R124, R24.reuse, R16, R124 ;  /* 0x00000010187c723c */ /* 0x042fe2000000187c */
[----:B------:R-:W-:Y:S01]  /*af20*/  PRMT R165, R22, 0x5410, R165 ;  /* 0x0000541016a57816 */ /* 0x000fe200000000a5 */
[----:B------:R-:W-:Y:S01]  /*af30*/  FADD.FTZ R156, R156, R57 ;  /* 0x000000399c9c7221 */ /* 0x000fe20000010000 */
[----:B------:R-:W-:Y:S01]  /*af40*/  PRMT R157, R157, 0x5410, R182 ;  /* 0x000054109d9d7816 */ /* 0x000fe200000000b6 */
[----:B------:R-:W-:Y:S01]  /*af50*/  FADD.FTZ R135, R135, R44 ;  /* 0x0000002c87877221 */ /* 0x000fe20000010000 */
[----:B------:R-:W-:Y:S01]  /*af60*/  LOP3.LUT R22, R172, R21, RZ, 0xc0, !PT ;  /* 0x00000015ac167212 */ /* 0x000fe200078ec0ff */
[----:B------:R-:W-:Y:S01]  /*af70*/  FADD.FTZ R142, R142, R39 ;  /* 0x000000278e8e7221 */ /* 0x000fe20000010000 */
[--C-:B------:R-:W-:Y:S01]  /*af80*/  HSET2.LE.AND R23, R167, R214.reuse, PT ;  /* 0x000000d6a7177233 */ /* 0x100fe20003803000 */
[C---:B------:R-:W-:Y:S01]  /*af90*/  HMMA.16816.F32 R120, R24.reuse, R18, R120 ;  /* 0x000000121878723c */ /* 0x040fe20000001878 */
[----:B----4-:R-:W-:Y:S01]  /*afa0*/  F2FP.F16.F32.PACK_AB R20, R168, R159 ;  /* 0x0000009fa814723e */ /* 0x010fe200000000ff */
[----:B------:R-:W-:Y:S01]  /*afb0*/  FFMA.FTZ R167, R158, UR21, -R53 ;  /* 0x000000159ea77c23 */ /* 0x000fe20008010835 */
[--C-:B------:R-:W-:Y:S01]  /*afc0*/  HSET2.LE.AND R165, R165, R214.reuse, PT ;  /* 0x000000d6a5a57233 */ /* 0x100fe20003803000 */
[----:B------:R-:W-:Y:S01]  /*afd0*/  MUFU.EX2 R158, R160 ;  /* 0x000000a0009e7308 */ /* 0x000fe20000000800 */
[----:B------:R-:W-:Y:S01]  /*afe0*/  HSET2.LE.AND R21, R157, R214, PT ;  /* 0x000000d69d157233 */ /* 0x000fe20003803000 */
[--C-:B------:R-:W-:Y:S01]  /*aff0*/  FFMA.FTZ R157, R154, UR21, -R65.reuse ;  /* 0x000000159a9d7c23 */ /* 0x100fe20008010841 */
[----:B------:R-:W-:Y:S01]  /*b000*/  F2FP.F16.F32.PACK_AB R172, R170, R153 ;  /* 0x00000099aaac723e */ /* 0x000fe200000000ff */
[C---:B---3--:R-:W-:Y:S01]  /*b010*/  HMMA.16816.F32 R72, R24.reuse, R12, R72 ;  /* 0x0000000c1848723c */ /* 0x048fe20000001848 */
[----:B------:R-:W-:Y:S01]  /*b020*/  LOP3.LUT R23, R20, R23, RZ, 0xc0, !PT ;  /* 0x0000001714177212 */ /* 0x000fe200078ec0ff */
[--C-:B------:R-:W-:Y:S01]  /*b030*/  FFMA.FTZ R154, R166, UR21, -R65.reuse ;  /* 0x00000015a69a7c23 */ /* 0x100fe20008010841 */
[----:B------:R-:W-:Y:S01]  /*b040*/  LOP3.LUT R20, R176, R165, RZ, 0xc0, !PT ;  /* 0x000000a5b0147212 */ /* 0x000fe200078ec0ff */
[----:B------:R-:W-:Y:S01]  /*b050*/  MUFU.EX2 R157, R157 ;  /* 0x0000009d009d7308 */ /* 0x000fe20000000800 */
[----:B------:R-:W-:Y:S01]  /*b060*/  LOP3.LUT R21, R172, R21, RZ, 0xc0, !PT ;  /* 0x00000015ac157212 */ /* 0x000fe200078ec0ff */
[----:B------:R-:W-:Y:S01]  /*b070*/  FFMA.FTZ R165, R164, UR21, -R65 ;  /* 0x00000015a4a57c23 */ /* 0x000fe20008010841 */
[----:B------:R-:W-:Y:S01]  /*b080*/  LOP3.LUT R178, R174, UR13, R229, 0x96, !PT ;  /* 0x0000000daeb27c12 */ /* 0x000fe2000f8e96e5 */
[C---:B------:R-:W-:Y:S01]  /*b090*/  HMMA.16816.F32 R76, R24.reuse, R14, R76 ;  /* 0x0000000e184c723c */ /* 0x040fe2000000184c */
[----:B------:R-:W-:Y:S01]  /*b0a0*/  MUFU.EX2 R154, R154 ;  /* 0x0000009a009a7308 */ /* 0x000fe20000000800 */
[----:B------:R-:W-:Y:S01]  /*b0b0*/  FADD.FTZ R153, R153, R62 ;  /* 0x0000003e99997221 */ /* 0x000fe20000010000 */
[----:B------:R-:W-:Y:S01]  /*b0c0*/  FADD.FTZ R156, R163, R156 ;  /* 0x0000009ca39c7221 */ /* 0x000fe20000010000 */
[----:B------:R-:W-:Y:S01]  /*b0d0*/  IMAD.WIDE.U32 R178, R178, -0x2daee0ad, RZ ;  /* 0xd2511f53b2b27825 */ /* 0x000fe200078e00ff */
[----:B------:R-:W-:Y:S03]  /*b0e0*/  MUFU.EX2 R165, R165 ;  /* 0x000000a500a57308 */ /* 0x000fe60000000800 */
[----:B------:R-:W-:Y:S01]  /*b0f0*/  FADD.FTZ R170, R170, R153 ;  /* 0x00000099aaaa7221 */ /* 0x000fe20000010000 */
[----:B------:R-:W-:Y:S01]  /*b100*/  FADD.FTZ R146, R146, R135 ;  /* 0x0000008792927221 */ /* 0x000fe20000010000 */
[C---:B-----5:R-:W-:Y:S01]  /*b110*/  HMMA.16816.F32 R88, R24.reuse, R8, R88 ;  /* 0x000000081858723c */ /* 0x060fe20000001858 */
[----:B------:R-:W1:Y:S01]  /*b120*/  MUFU.EX2 R167, R167 ;  /* 0x000000a700a77308 */ /* 0x000e620000000800 */
        /* <DEDUP_REMOVED lines=10> */
[----:B------:R-:W-:Y:S01]  /*b1d0*/  MUFU.EX2 R49, R49 ;  /* 0x0000003100317308 */ /* 0x000fe20000000800 */
[----:B------:R-:W-:Y:S01]  /*b1e0*/  IMAD.MOV.U32 R133, RZ, RZ, R0 ;  /* 0x000000ffff857224 */ /* 0x000fe200078e0000 */
[----:B-1----:R-:W-:-:S02]  /*b1f0*/  F2FP.F16.F32.PACK_AB R160, R167, R158 ;  /* 0x0000009ea7a0723e */ /* 0x002fc400000000ff */
[----:B------:R-:W-:Y:S01]  /*b200*/  HMMA.16816.F32 R100, R24, R4, R100 ;  /* 0x000000041864723c */ /* 0x000fe20000001864 */
[----:B------:R-:W-:Y:S02]  /*b210*/  IMAD.MOV.U32 R135, RZ, RZ, R236 ;  /* 0x000000ffff877224 */ /* 0x000fe400078e00ec */
[----:B------:R-:W-:-:S05]  /*b220*/  IMAD.MOV.U32 R136, RZ, RZ, R238 ;  /* 0x000000ffff887224 */ /* 0x000fca00078e00ee */
[----:B------:R-:W-:Y:S01]  /*b230*/  HMMA.16816.F32 R108, R24, R6, R108 ;  /* 0x00000006186c723c */ /* 0x000fe2000000186c */
[----:B------:R-:W-:Y:S02]  /*b240*/  LOP3.LUT R25, R240, UR18, R175, 0x96, !PT ;  /* 0x00000012f0197c12 */ /* 0x000fe4000f8e96af */
        /* <DEDUP_REMOVED lines=19> */
[----:B------:R-:W-:-:S03]  /*b380*/  LOP3.LUT R24, R24, UR8, R173, 0x96, !PT ;  /* 0x0000000818187c12 */ /* 0x000fc6000f8e96ad */
[----:B------:R-:W-:Y:S01]  /*b390*/  IMAD.MOV.U32 R14, RZ, RZ, R16 ;  /* 0x000000ffff0e7224 */ /* 0x000fe200078e0010 */
[----:B------:R-:W-:Y:S01]  /*b3a0*/  LOP3.LUT R8, R172, UR7, R17, 0x96, !PT ;  /* 0x00000007ac087c12 */ /* 0x000fe2000f8e9611 */
[C---:B------:R-:W-:Y:S01]  /*b3b0*/  HMMA.16816.F32 R112, R20.reuse, R4, R112 ;  /* 0x000000041470723c */ /* 0x040fe20000001870 */
[----:B------:R-:W-:Y:S02]  /*b3c0*/  PRMT R12, R16, 0x7773, RZ ;  /* 0x00007773100c7816 */ /* 0x000fe400000000ff */
[----:B------:R-:W-:Y:S02]  /*b3d0*/  LOP3.LUT R4, R8, 0xffff, RZ, 0xc0, !PT ;  /* 0x0000ffff08047812 */ /* 0x000fe400078ec0ff */
[----:B------:R-:W-:Y:S02]  /*b3e0*/  PRMT R27, R16, 0x7772, RZ ;  /* 0x00007772101b7816 */ /* 0x000fe400000000ff */
[----:B------:R-:W-:Y:S01]  /*b3f0*/  PRMT R5, R8, 0x7632, R5 ;  /* 0x0000763208057816 */ /* 0x000fe20000000005 */
[----:B------:R-:W-:Y:S01]  /*b400*/  HMMA.16816.F32 R116, R20, R18, R116 ;  /* 0x000000121474723c */ /* 0x000fe20000001874 */
[----:B------:R-:W-:-:S02]  /*b410*/  SHF.R.U32.HI R148, RZ, 0x8, R4 ;  /* 0x00000008ff947819 */ /* 0x000fc40000011604 */
[----:B------:R-:W-:Y:S02]  /*b420*/  LOP3.LUT R14, R14, 0xff, RZ, 0xc0, !PT ;  /* 0x000000ff0e0e7812 */ /* 0x000fe400078ec0ff */
[----:B------:R-:W-:Y:S02]  /*b430*/  PRMT R27, R27, 0x5410, R12 ;  /* 0x000054101b1b7816 */ /* 0x000fe4000000000c */
[----:B------:R-:W-:Y:S01]  /*b440*/  SHF.R.U32.HI R4, RZ, 0x18, R8 ;  /* 0x00000018ff047819 */ /* 0x000fe20000011608 */
[C---:B------:R-:W-:Y:S01]  /*b450*/  HMMA.16816.F32 R96, R20.reuse, R10, R96 ;  /* 0x0000000a1460723c */ /* 0x040fe20000001860 */
[----:B------:R-:W-:Y:S02]  /*b460*/  LOP3.LUT R5, R5, 0xff, RZ, 0xc0, !PT ;  /* 0x000000ff05057812 */ /* 0x000fe400078ec0ff */
[----:B------:R-:W-:Y:S02]  /*b470*/  PRMT R25, R16, 0x7771, RZ ;  /* 0x0000777110197816 */ /* 0x000fe400000000ff */
[----:B------:R-:W-:Y:S01]  /*b480*/  LOP3.LUT R171, R8, 0xff, RZ, 0xc0, !PT ;  /* 0x000000ff08ab7812 */ /* 0x000fe200078ec0ff */
[----:B------:R-:W1:Y:S01]  /*b490*/  LDSM.16.MT88.4 R16, [R189+0x7000] ;  /* 0x00700000bd10783b */ /* 0x000e620000004200 */
[----:B------:R-:W-:Y:S01]  /*b4a0*/  LOP3.LUT R177, R27, 0xff00ff, RZ, 0xc0, !PT ;  /* 0x00ff00ff1bb17812 */ /* 0x000fe200078ec0ff */
[----:B------:R-:W-:Y:S01]  /*b4b0*/  HMMA.16816.F32 R104, R20, R6, R104 ;  /* 0x000000061468723c */ /* 0x000fe20000001868 */
[----:B------:R-:W-:Y:S01]  /*b4c0*/  PRMT R25, R14, 0x5410, R25 ;  /* 0x000054100e197816 */ /* 0x000fe20000000019 */
[----:B------:R-:W-:Y:S01]  /*b4d0*/  LDSM.16.MT88.4 R8, [R184+0x7000] ;  /* 0x00700000b808783b */ /* 0x000fe20000004200 */
[----:B------:R-:W-:-:S02]  /*b4e0*/  PRMT R27, R5, 0x5410, R4 ;  /* 0x00005410051b7816 */ /* 0x000fc40000000004 */
[----:B------:R-:W-:Y:S01]  /*b4f0*/  PRMT R171, R171, 0x5410, R148 ;  /* 0x00005410abab7816 */ /* 0x000fe20000000094 */
[----:B------:R-:W2:Y:S01]  /*b500*/  LDSM.16.MT88.4 R12, [R185+0x7000] ;  /* 0x00700000b90c783b */ /* 0x000ea20000004200 */
[--C-:B------:R-:W-:Y:S02]  /*b510*/  HSET2.LE.AND R22, R25, R214.reuse, PT ;  /* 0x000000d619167233 */ /* 0x100fe40003803000 */
[C---:B------:R-:W-:Y:S01]  /*b520*/  F2FP.F16.F32.PACK_AB R25, R157.reuse, R152 ;  /* 0x000000989d19723e */ /* 0x040fe200000000ff */
[----:B------:R-:W3:Y:S01]  /*b530*/  LDSM.16.MT88.4 R4, [R139+0x7000] ;  /* 0x007000008b04783b */ /* 0x000ee20000004200 */
[--C-:B------:R-:W-:Y:S01]  /*b540*/  HSET2.LE.AND R20, R171, R214.reuse, PT ;  /* 0x000000d6ab147233 */ /* 0x100fe20003803000 */
[----:B------:R-:W-:Y:S01]  /*b550*/  FADD.FTZ R152, R152, R151 ;  /* 0x0000009798987221 */ /* 0x000fe20000010000 */
[--C-:B------:R-:W-:Y:S02]  /*b560*/  HSET2.LE.AND R23, R177, R214.reuse, PT ;  /* 0x000000d6b1177233 */ /* 0x100fe40003803000 */
[----:B------:R-:W-:Y:S01]  /*b570*/  HSET2.LE.AND R21, R27, R214, PT ;  /* 0x000000d61b157233 */ /* 0x000fe20003803000 */
[----:B------:R-:W-:Y:S01]  /*b580*/  FADD.FTZ R157, R157, R152 ;  /* 0x000000989d9d7221 */ /* 0x000fe20000010000 */
[----:B------:R-:W-:-:S02]  /*b590*/  LOP3.LUT R20, R25, R20, RZ, 0xc0, !PT ;  /* 0x0000001419147212 */ /* 0x000fc400078ec0ff */
[----:B------:R-:W-:Y:S02]  /*b5a0*/  LOP3.LUT R25, R242, UR18, R175, 0x96, !PT ;  /* 0x00000012f2197c12 */ /* 0x000fe4000f8e96af */
[----:B------:R-:W-:Y:S01]  /*b5b0*/  F2FP.F16.F32.PACK_AB R27, R165, R154 ;  /* 0x0000009aa51b723e */ /* 0x000fe200000000ff */
[----:B------:R-:W-:Y:S01]  /*b5c0*/  FADD.FTZ R154, R154, R157 ;  /* 0x0000009d9a9a7221 */ /* 0x000fe20000010000 */
[----:B------:R-:W-:Y:S01]  /*b5d0*/  F2FP.F16.F32.PACK_AB R148, R169, R150 ;  /* 0x00000096a994723e */ /* 0x000fe200000000ff */
[----:B------:R-:W-:Y:S01]  /*b5e0*/  IMAD.WIDE.U32 R176, R25, -0x2daee0ad, RZ ;  /* 0xd2511f5319b07825 */ /* 0x000fe200078e00ff */
[----:B------:R-:W-:-:S03]  /*b5f0*/  LOP3.LUT R22, R27, R22, RZ, 0xc0, !PT ;  /* 0x000000161b167212 */ /* 0x000fc600078ec0ff */
[--C-:B------:R-:W-:Y:S01]  /*b600*/  FFMA.FTZ R27, R48, UR21, -R134.reuse ;  /* 0x00000015301b7c23 */ /* 0x100fe20008010886 */
[----:B------:R-:W-:Y:S01]  /*b610*/  LOP3.LUT R23, R160, R23, RZ, 0xc0, !PT ;  /* 0x00000017a0177212 */ /* 0x000fe200078ec0ff */
[----:B------:R-:W-:Y:S01]  /*b620*/  FFMA.FTZ R48, R141, UR21, -R134 ;  /* 0x000000158d307c23 */ /* 0x000fe20008010886 */
[----:B------:R-:W-:Y:S01]  /*b630*/  LOP3.LUT R25, R230, UR20, R177, 0x96, !PT ;  /* 0x00000014e6197c12 */ /* 0x000fe2000f8e96b1 */
[----:B------:R4:W-:Y:S01]  /*b640*/  MUFU.EX2 R141, R27 ;  /* 0x0000001b008d7308 */ /* 0x0009e20000000800 */
[----:B------:R-:W-:Y:S01]  /*b650*/  LOP3.LUT R176, R176, UR19, R179, 0x96, !PT ;  /* 0x00000013b0b07c12 */ /* 0x000fe2000f8e96b3 */
[----:B------:R-:W-:Y:S01]  /*b660*/  FADD.FTZ R150, R150, R149 ;  /* 0x0000009596967221 */ /* 0x000fe20000010000 */
[----:B------:R-:W-:Y:S01]  /*b670*/  LOP3.LUT R21, R148, R21, RZ, 0xc0, !PT ;  /* 0x0000001594157212 */ /* 0x000fe200078ec0ff */
[----:B------:R-:W-:Y:S01]  /*b680*/  IMAD.WIDE.U32 R174, R25, -0x326172a9, RZ ;  /* 0xcd9e8d5719ae7825 */ /* 0x000fe200078e00ff */
[----:B------:R-:W5:Y:S03]  /*b690*/  MUFU.EX2 R48, R48 ;  /* 0x0000003000307308 */ /* 0x000f660000000800 */
[----:B------:R-:W-:Y:S01]  /*b6a0*/  FADD.FTZ R169, R169, R150 ;  /* 0x00000096a9a97221 */ /* 0x000fe20000010000 */
[----:B------:R-:W-:Y:S01]  /*b6b0*/  FADD.FTZ R165, R165, R154 ;  /* 0x0000009aa5a57221 */ /* 0x000fe20000010000 */
[----:B------:R-:W-:Y:S01]  /*b6c0*/  IMAD.WIDE.U32 R176, R176, -0x326172a9, RZ ;  /* 0xcd9e8d57b0b07825 */ /* 0x000fe200078e00ff */
[----:B------:R-:W-:Y:S01]  /*b6d0*/  LOP3.LUT R25, R228, UR12, R175, 0x96, !PT ;  /* 0x0000000ce4197c12 */ /* 0x000fe2000f8e96af */
[----:B-1----:R-:W-:Y:S02]  /*b6e0*/  HMMA.16816.F32 R124, R20, R16, R124 ;  /* 0x00000010147c723c */ /* 0x002fe4000000187c */
[----:B------:R-:W-:Y:S01]  /*b6f0*/  FADD.FTZ R158, R158, R169 ;  /* 0x000000a99e9e7221 */ /* 0x000fe20000010000 */
[----:B------:R-:W-:Y:S01]  /*b700*/  LOP3.LUT R174, R174, UR9, R177, 0x96, !PT ;  /* 0x00000009aeae7c12 */ /* 0x000fe2000f8e96b1 */
[----:B------:R-:W-:-:S04]  /*b710*/  IMAD.WIDE.U32 R182, R25, -0x2daee0ad, RZ ;  /* 0xd2511f5319b67825 */ /* 0x000fc800078e00ff */
[----:B------:R-:W-:Y:S01]  /*b720*/  FADD.FTZ R158, R167, R158 ;  /* 0x0000009ea79e7221 */ /* 0x000fe20000010000 */
[----:B------:R-:W-:Y:S01]  /*b730*/  IMAD.WIDE.U32 R174, R174, -0x2daee0ad, RZ ;  /* 0xd2511f53aeae7825 */ /* 0x000fe200078e00ff */
[----:B------:R-:W-:Y:S01]  /*b740*/  HMMA.16816.F32 R120, R20, R18, R120 ;  /* 0x000000121478723c */ /* 0x000fe20000001878 */
[----:B------:R-:W-:-:S05]  /*b750*/  LOP3.LUT R178, R178, UR4, R183, 0x96, !PT ;  /* 0x00000004b2b27c12 */ /* 0x000fca000f8e96b7 */
[----:B------:R-:W-:Y:S02]  /*b760*/  IMAD.WIDE.U32 R178, R178, -0x326172a9, RZ ;  /* 0xcd9e8d57b2b27825 */ /* 0x000fe400078e00ff */
[C---:B--2---:R-:W-:Y:S08]  /*b770*/  HMMA.16816.F32 R72, R20.reuse, R12, R72 ;  /* 0x0000000c1448723c */ /* 0x044ff00000001848 */
[C---:B------:R-:W-:Y:S08]  /*b780*/  HMMA.16816.F32 R76, R20.reuse, R14, R76 ;  /* 0x0000000e144c723c */ /* 0x040ff0000000184c */
[C---:B------:R-:W-:Y:S08]  /*b790*/  HMMA.16816.F32 R88, R20.reuse, R8, R88 ;  /* 0x000000081458723c */ /* 0x040ff00000001858 */
[C---:B------:R-:W-:Y:S08]  /*b7a0*/  HMMA.16816.F32 R92, R20.reuse, R10, R92 ;  /* 0x0000000a145c723c */ /* 0x040ff0000000185c */
[C---:B---3--:R-:W-:Y:S08]  /*b7b0*/  HMMA.16816.F32 R100, R20.reuse, R4, R100 ;  /* 0x000000041464723c */ /* 0x048ff00000001864 */
[----:B------:R-:W-:Y:S01]  /*b7c0*/  HMMA.16816.F32 R108, R20, R6, R108 ;  /* 0x00000006146c723c */ /* 0x000fe2000000186c */
[----:B------:R-:W-:-:S05]  /*b7d0*/  LOP3.LUT R20, R182, UR23, R175, 0x96, !PT ;  /* 0x00000017b6147c12 */ /* 0x000fca000f8e96af */
[----:B------:R-:W-:-:S04]  /*b7e0*/  IMAD.WIDE.U32 R180, R20, -0x326172a9, RZ ;  /* 0xcd9e8d5714b47825 */ /* 0x000fc800078e00ff */
[----:B------:R-:W-:Y:S01]  /*b7f0*/  IMAD.MOV.U32 R22, RZ, RZ, R180 ;  /* 0x000000ffff167224 */ /* 0x000fe200078e00b4 */
[C---:B------:R-:W-:Y:S02]  /*b800*/  PRMT R21, R180.reuse, 0x7773, RZ ;  /* 0x00007773b4157816 */ /* 0x040fe400000000ff */
[C---:B------:R-:W-:Y:S02]  /*b810*/  PRMT R20, R180.reuse, 0x7772, RZ ;  /* 0x00007772b4147816 */ /* 0x040fe400000000ff */
[----:B------:R-:W-:Y:S02]  /*b820*/  PRMT R148, R180, 0x7771, RZ ;  /* 0x00007771b4947816 */ /* 0x000fe400000000ff */
[----:B------:R-:W-:Y:S02]  /*b830*/  PRMT R20, R20, 0x5410, R21 ;  /* 0x0000541014147816 */ /* 0x000fe40000000015 */
[----:B------:R-:W-:Y:S02]  /*b840*/  LOP3.LUT R21, R22, 0xff, RZ, 0xc0, !PT ;  /* 0x000000ff16157812 */ /* 0x000fe400078ec0ff */
[----:B------:R-:W-:-:S02]  /*b850*/  LOP3.LUT R22, R178, UR7, R181, 0x96, !PT ;  /* 0x00000007b2167c12 */ /* 0x000fc4000f8e96b5 */
[----:B------:R-:W-:Y:S02]  /*b860*/  PRMT R21, R21, 0x5410, R148 ;  /* 0x0000541015157816 */ /* 0x000fe40000000094 */
[C---:B------:R-:W-:Y:S02]  /*b870*/  PRMT R23, R22.reuse, 0x7632, R23 ;  /* 0x0000763216177816 */ /* 0x040fe40000000017 */
[C---:B------:R-:W-:Y:S02]  /*b880*/  LOP3.LUT R25, R22.reuse, 0xffff, RZ, 0xc0, !PT ;  /* 0x0000ffff16197812 */ /* 0x040fe400078ec0ff */
[----:B------:R-:W-:Y:S02]  /*b890*/  LOP3.LUT R148, R22, 0xff, RZ, 0xc0, !PT ;  /* 0x000000ff16947812 */ /* 0x000fe400078ec0ff */
[----:B------:R-:W-:Y:S02]  /*b8a0*/  SHF.R.U32.HI R22, RZ, 0x18, R22 ;  /* 0x00000018ff167819 */ /* 0x000fe40000011616 */
[----:B------:R-:W-:-:S02]  /*b8b0*/  LOP3.LUT R23, R23, 0xff, RZ, 0xc0, !PT ;  /* 0x000000ff17177812 */ /* 0x000fc400078ec0ff */
[----:B------:R-:W-:Y:S02]  /*b8c0*/  LOP3.LUT R171, R20, 0xff00ff, RZ, 0xc0, !PT ;  /* 0x00ff00ff14ab7812 */ /* 0x000fe400078ec0ff */
[----:B------:R-:W-:Y:S02]  /*b8d0*/  SHF.R.U32.HI R25, RZ, 0x8, R25 ;  /* 0x00000008ff197819 */ /* 0x000fe40000011619 */
[----:B----4-:R-:W-:Y:S02]  /*b8e0*/  PRMT R27, R23, 0x5410, R22 ;  /* 0x00005410171b7816 */ /* 0x010fe40000000016 */
[----:B------:R-:W-:Y:S02]  /*b8f0*/  HSET2.LE.AND R23, R171, R214, PT ;  /* 0x000000d6ab177233 */ /* 0x000fe40003803000 */
[----:B------:R-:W-:Y:S02]  /*b900*/  PRMT R25, R148, 0x5410, R25 ;  /* 0x0000541094197816 */ /* 0x000fe40000000019 */
[----:B------:R-:W-:-:S02]  /*b910*/  F2FP.F16.F32.PACK_AB R20, R145, R54 ;  /* 0x000000369114723e */ /* 0x000fc400000000ff */
[--C-:B------:R-:W-:Y:S02]  /*b920*/  HSET2.LE.AND R21, R21, R214.reuse, PT ;  /* 0x000000d615157233 */ /* 0x100fe40003803000 */
[----:B------:R-:W-:Y:S02]  /*b930*/  F2FP.F16.F32.PACK_AB R22, R147, R64 ;  /* 0x000000409316723e */ /* 0x000fe400000000ff */
[----:B------:R-:W-:Y:S02]  /*b940*/  LOP3.LUT R23, R20, R23, RZ, 0xc0, !PT ;  /* 0x0000001714177212 */ /* 0x000fe400078ec0ff */
[--C-:B------:R-:W-:Y:S02]  /*b950*/  HSET2.LE.AND R20, R25, R214.reuse, PT ;  /* 0x000000d619147233 */ /* 0x100fe40003803000 */
[----:B------:R-:W-:Y:S02]  /*b960*/  LOP3.LUT R22, R22, R21, RZ, 0xc0, !PT ;  /* 0x0000001516167212 */ /* 0x000fe400078ec0ff */
[----:B------:R-:W-:Y:S01]  /*b970*/  F2FP.F16.F32.PACK_AB R25, R143, R50 ;  /* 0x000000328f19723e */ /* 0x000fe200000000ff */
[----:B------:R-:W-:Y:S01]  /*b980*/  FADD.FTZ R50, R50, R161 ;  /* 0x000000a132327221 */ /* 0x000fe20000010000 */
[----:B------:R-:W-:Y:S01]  /*b990*/  HSET2.LE.AND R21, R27, R214, PT ;  /* 0x000000d61b157233 */ /* 0x000fe20003803000 */
[----:B------:R-:W-:Y:S01]  /*b9a0*/  FFMA.FTZ R27, R56, UR21, -R65 ;  /* 0x00000015381b7c23 */ /* 0x000fe20008010841 */
[----:B-----5:R-:W-:Y:S01]  /*b9b0*/  F2FP.F16.F32.PACK_AB R148, R48, R141 ;  /* 0x0000008d3094723e */ /* 0x020fe200000000ff */
[----:B------:R-:W-:Y:S01]  /*b9c0*/  FADD.FTZ R141, R141, R168 ;  /* 0x000000a88d8d7221 */ /* 0x000fe20000010000 */
[----:B------:R-:W-:Y:S01]  /*b9d0*/  LOP3.LUT R20, R25, R20, RZ, 0xc0, !PT ;  /* 0x0000001419147212 */ /* 0x000fe200078ec0ff */
[----:B------:R-:W-:Y:S01]  /*b9e0*/  IMAD.WIDE.U32 R24, R24, -0x2daee0ad, RZ ;  /* 0xd2511f5318187825 */ /* 0x000fe200078e00ff */
[----:B------:R-:W-:-:S03]  /*b9f0*/  LOP3.LUT R21, R148, R21, RZ, 0xc0, !PT ;  /* 0x0000001594157212 */ /* 0x000fc600078ec0ff */
[----:B------:R-:W-:Y:S01]  /*ba00*/  FADD.FTZ R143, R143, R50 ;  /* 0x000000328f8f7221 */ /* 0x000fe20000010000 */
[----:B------:R-:W-:Y:S01]  /*ba10*/  FADD.FTZ R141, R48, R141 ;  /* 0x0000008d308d7221 */ /* 0x000fe20000010000 */
[----:B------:R-:W-:Y:S01]  /*ba20*/  LOP3.LUT R26, R26, UR22, R25, 0x96, !PT ;  /* 0x000000161a1a7c12 */ /* 0x000fe2000f8e9619 */
[--C-:B------:R-:W-:Y:S01]  /*ba30*/  FFMA.FTZ R25, R61, UR21, -R65.reuse ;  /* 0x000000153d197c23 */ /* 0x100fe20008010841 */
[--C-:B------:R-:W-:Y:S01]  /*ba40*/  FFMA.FTZ R61, R31, UR21, -R65.reuse ;  /* 0x000000151f3d7c23 */ /* 0x100fe20008010841 */
[C---:B------:R-:W-:Y:S01]  /*ba50*/  HMMA.16816.F32 R80, R20.reuse, R14, R80 ;  /* 0x0000000e1450723c */ /* 0x040fe20000001850 */
[----:B------:R-:W-:Y:S01]  /*ba60*/  FFMA.FTZ R65, R66, UR21, -R65 ;  /* 0x0000001542417c23 */ /* 0x000fe20008010841 */
[----:B------:R-:W-:Y:S02]  /*ba70*/  IMAD.MOV.U32 R14, RZ, RZ, R24 ;  /* 0x000000ffff0e7224 */ /* 0x000fe400078e0018 */
[----:B------:R-:W-:Y:S01]  /*ba80*/  FFMA.FTZ R66, R51, UR21, -R53 ;  /* 0x0000001533427c23 */ /* 0x000fe20008010835 */
[----:B------:R-:W-:Y:S01]  /*ba90*/  PRMT R15, R24, 0x7772, RZ ;  /* 0x00007772180f7816 */ /* 0x000fe200000000ff */
[----:B------:R1:W-:Y:S01]  /*baa0*/  MUFU.EX2 R56, R25 ;  /* 0x0000001900387308 */ /* 0x0003e20000000800 */
[----:B------:R-:W-:Y:S01]  /*bab0*/  FADD.FTZ R64, R64, R143 ;  /* 0x0000008f40407221 */ /* 0x000fe20000010000 */
[----:B------:R-:W-:Y:S01]  /*bac0*/  LOP3.LUT R148, R14, 0xff, RZ, 0xc0, !PT ;  /* 0x000000ff0e947812 */ /* 0x000fe200078ec0ff */
[C---:B------:R-:W-:Y:S01]  /*bad0*/  HMMA.16816.F32 R68, R20.reuse, R12, R68 ;  /* 0x0000000c1444723c */ /* 0x040fe20000001844 */
[C---:B------:R-:W-:Y:S01]  /*bae0*/  PRMT R13, R24.reuse, 0x7771, RZ ;  /* 0x00007771180d7816 */ /* 0x040fe200000000ff */
[----:B------:R2:W3:Y:S01]  /*baf0*/  MUFU.EX2 R31, R27 ;  /* 0x0000001b001f7308 */ /* 0x0004e20000000800 */
[----:B------:R-:W-:Y:S01]  /*bb00*/  PRMT R12, R24, 0x7773, RZ ;  /* 0x00007773180c7816 */ /* 0x000fe200000000ff */
[----:B------:R-:W-:Y:S01]  /*bb10*/  FFMA.FTZ R24, R46, UR21, -R53 ;  /* 0x000000152e187c23 */ /* 0x000fe20008010835 */
[----:B------:R-:W-:Y:S01]  /*bb20*/  LOP3.LUT R14, R26, 0xff, RZ, 0xc0, !PT ;  /* 0x000000ff1a0e7812 */ /* 0x000fe200078ec0ff */
[----:B------:R-:W-:Y:S01]  /*bb30*/  MUFU.EX2 R66, R66 ;  /* 0x0000004200427308 */ /* 0x000fe20000000800 */
[----:B------:R-:W-:Y:S01]  /*bb40*/  FADD.FTZ R54, R54, R141 ;  /* 0x0000008d36367221 */ /* 0x000fe20000010000 */
[C---:B------:R-:W-:Y:S01]  /*bb50*/  HMMA.16816.F32 R84, R20.reuse, R8, R84 ;  /* 0x000000081454723c */ /* 0x040fe20000001854 */
[----:B------:R-:W-:Y:S01]  /*bb60*/  LOP3.LUT R9, R26, 0xffff, RZ, 0xc0, !PT ;  /* 0x0000ffff1a097812 */ /* 0x000fe200078ec0ff */
[----:B------:R-:W4:Y:S01]  /*bb70*/  MUFU.EX2 R51, R24 ;  /* 0x0000001800337308 */ /* 0x000f220000000800 */
[----:B-1----:R-:W-:Y:S01]  /*bb80*/  PRMT R25, R148, 0x5410, R13 ;  /* 0x0000541094197816 */ /* 0x002fe2000000000d */
[----:B------:R-:W-:Y:S01]  /*bb90*/  FFMA.FTZ R148, R32, UR21, -R134 ;  /* 0x0000001520947c23 */ /* 0x000fe20008010886 */
[----:B------:R-:W-:Y:S01]  /*bba0*/  SHF.R.U32.HI R9, RZ, 0x8, R9 ;  /* 0x00000008ff097819 */ /* 0x000fe20000011609 */
[----:B------:R-:W-:Y:S01]  /*bbb0*/  MUFU.EX2 R61, R61 ;  /* 0x0000003d003d7308 */ /* 0x000fe20000000800 */
[----:B------:R-:W-:Y:S01]  /*bbc0*/  PRMT R8, R15, 0x5410, R12 ;  /* 0x000054100f087816 */ /* 0x000fe2000000000c */
[C---:B------:R-:W-:Y:S01]  /*bbd0*/  HMMA.16816.F32 R96, R20.reuse, R10, R96 ;  /* 0x0000000a1460723c */ /* 0x040fe20000001860 */
[----:B------:R-:W-:Y:S01]  /*bbe0*/  PRMT R11, R26, 0x7632, R11 ;  /* 0x000076321a0b7816 */ /* 0x000fe2000000000b */
[----:B------:R1:W5:Y:S01]  /*bbf0*/  MUFU.EX2 R46, R65 ;  /* 0x00000041002e7308 */ /* 0x0003620000000800 */
[----:B------:R-:W-:Y:S01]  /*bc00*/  SHF.R.U32.HI R10, RZ, 0x18, R26 ;  /* 0x00000018ff0a7819 */ /* 0x000fe2000001161a */
[----:B------:R-:W-:Y:S01]  /*bc10*/  FFMA.FTZ R32, R47, UR21, -R134 ;  /* 0x000000152f207c23 */ /* 0x000fe20008010886 */
[----:B------:R-:W-:Y:S01]  /*bc20*/  LOP3.LUT R11, R11, 0xff, RZ, 0xc0, !PT ;  /* 0x000000ff0b0b7812 */ /* 0x000fe200078ec0ff */
[----:B------:R-:W-:Y:S01]  /*bc30*/  FADD.FTZ R64, R147, R64 ;  /* 0x0000004093407221 */ /* 0x000fe20000010000 */
[--C-:B------:R-:W-:Y:S01]  /*bc40*/  HSET2.LE.AND R26, R25, R214.reuse, PT ;  /* 0x000000d6191a7233 */ /* 0x100fe20003803000 */
[C---:B------:R-:W-:Y:S01]  /*bc50*/  HMMA.16816.F32 R112, R20.reuse, R4, R112 ;  /* 0x000000041470723c */ /* 0x040fe20000001870 */
[----:B------:R-:W-:Y:S01]  /*bc60*/  PRMT R9, R14, 0x5410, R9 ;  /* 0x000054100e097816 */ /* 0x000fe20000000009 */
[----:B------:R-:W-:Y:S01]  /*bc70*/  MUFU.EX2 R32, R32 ;  /* 0x0000002000207308 */ /* 0x000fe20000000800 */
[----:B--2---:R-:W-:Y:S01]  /*bc80*/  LOP3.LUT R27, R8, 0xff00ff, RZ, 0xc0, !PT ;  /* 0x00ff00ff081b7812 */ /* 0x004fe200078ec0ff */
[----:B------:R-:W2:Y:S01]  /*bc90*/  LDSM.16.MT88.4 R12, [R185+0x7800] ;  /* 0x00780000b90c783b */ /* 0x000ea20000004200 */
[----:B------:R-:W-:Y:S01]  /*bca0*/  PRMT R25, R11, 0x5410, R10 ;  /* 0x000054100b197816 */ /* 0x000fe2000000000a */
[----:B------:R-:W-:Y:S01]  /*bcb0*/  FADD.FTZ R145, R145, R54 ;  /* 0x0000003691917221 */ /* 0x000fe20000010000 */
[----:B------:R-:W-:Y:S01]  /*bcc0*/  F2FP.F16.F32.PACK_AB R8, R52, R29 ;  /* 0x0000001d3408723e */ /* 0x000fe200000000ff */
[C---:B------:R-:W-:Y:S01]  /*bcd0*/  HMMA.16816.F32 R128, R20.reuse, R16, R128 ;  /* 0x000000101480723c */ /* 0x040fe20000001880 */
[--C-:B------:R-:W-:Y:S01]  /*bce0*/  HSET2.LE.AND R27, R27, R214.reuse, PT ;  /* 0x000000d61b1b7233 */ /* 0x100fe20003803000 */
[--C-:B-1----:R-:W-:Y:S01]  /*bcf0*/  FFMA.FTZ R65, R34, UR21, -R140.reuse ;  /* 0x0000001522417c23 */ /* 0x102fe2000801088c */
[--C-:B------:R-:W-:Y:S01]  /*bd00*/  HSET2.LE.AND R24, R9, R214.reuse, PT ;  /* 0x000000d609187233 */ /* 0x100fe20003803000 */
[----:B------:R-:W-:Y:S01]  /*bd10*/  FFMA.FTZ R34, R30, UR21, -R140 ;  /* 0x000000151e227c23 */ /* 0x000fe2000801088c */
[----:B---3--:R-:W-:Y:S01]  /*bd20*/  F2FP.F16.F32.PACK_AB R5, R31, R56 ;  /* 0x000000381f05723e */ /* 0x008fe200000000ff */
[----:B------:R-:W-:Y:S01]  /*bd30*/  FADD.FTZ R56, R56, R165 ;  /* 0x000000a538387221 */ /* 0x000fe20000010000 */
[----:B------:R-:W-:Y:S01]  /*bd40*/  HSET2.LE.AND R25, R25, R214, PT ;  /* 0x000000d619197233 */ /* 0x000fe20003803000 */
[C---:B------:R-:W-:Y:S01]  /*bd50*/  HMMA.16816.F32 R116, R20.reuse, R18, R116 ;  /* 0x000000121474723c */ /* 0x040fe20000001874 */
[----:B----4-:R-:W-:Y:S01]  /*bd60*/  F2FP.F16.F32.PACK_AB R4, R66, R51 ;  /* 0x000000334204723e */ /* 0x010fe200000000ff */
[----:B------:R-:W1:Y:S01]  /*bd70*/  LDSM.16.MT88.4 R16, [R189+0x7800] ;  /* 0x00780000bd10783b */ /* 0x000e620000004200 */
[----:B-----5:R-:W-:Y:S01]  /*bd80*/  F2FP.F16.F32.PACK_AB R53, R46, R61 ;  /* 0x0000003d2e35723e */ /* 0x020fe200000000ff */
[----:B------:R-:W3:Y:S01]  /*bd90*/  MUFU.EX2 R34, R34 ;  /* 0x0000002200227308 */ /* 0x000ee20000000800 */
[----:B------:R-:W-:Y:S01]  /*bda0*/  LOP3.LUT R27, R8, R27, RZ, 0xc0, !PT ;  /* 0x0000001b081b7212 */ /* 0x000fe200078ec0ff */
[----:B------:R-:W-:Y:S01]  /*bdb0*/  FADD.FTZ R51, R51, R158 ;  /* 0x0000009e33337221 */ /* 0x000fe20000010000 */
[----:B------:R-:W-:Y:S01]  /*bdc0*/  LOP3.LUT R24, R5, R24, RZ, 0xc0, !PT ;  /* 0x0000001805187212 */ /* 0x000fe200078ec0ff */
[----:B------:R-:W-:Y:S01]  /*bdd0*/  HMMA.16816.F32 R104, R20, R6, R104 ;  /* 0x000000061468723c */ /* 0x000fe20000001868 */
[----:B------:R-:W-:Y:S01]  /*bde0*/  LOP3.LUT R22, R176, UR8, R179, 0x96, !PT ;  /* 0x00000008b0167c12 */ /* 0x000fe2000f8e96b3 */
[----:B------:R-:W4:Y:S01]  /*bdf0*/  LDSM.16.MT88.4 R8, [R184+0x7800] ;  /* 0x00780000b808783b */ /* 0x000f220000004200 */
[----:B------:R-:W-:Y:S01]  /*be00*/  LOP3.LUT R25, R4, R25, RZ, 0xc0, !PT ;  /* 0x0000001904197212 */ /* 0x000fe200078ec0ff */
[----:B------:R-:W-:Y:S01]  /*be10*/  FADD.FTZ R56, R31, R56 ;  /* 0x000000381f387221 */ /* 0x000fe20000010000 */
[----:B------:R-:W-:Y:S01]  /*be20*/  LOP3.LUT R26, R53, R26, RZ, 0xc0, !PT ;  /* 0x0000001a351a7212 */ /* 0x000fe200078ec0ff */
[----:B------:R-:W5:Y:S01]  /*be30*/  LDSM.16.MT88.4 R4, [R139+0x7800] ;  /* 0x007800008b04783b */ /* 0x000f620000004200 */
[----:B------:R-:W-:-:S04]  /*be40*/  IMAD.WIDE.U32 R22, R22, -0x2daee0ad, RZ ;  /* 0xd2511f5316167825 */ /* 0x000fc800078e00ff */
[----:B------:R-:W-:Y:S01]  /*be50*/  FFMA.FTZ R53, R33, UR21, -R140 ;  /* 0x0000001521357c23 */ /* 0x000fe2000801088c */
[----:B------:R-:W-:Y:S01]  /*be60*/  FADD.FTZ R66, R66, R51 ;  /* 0x0000003342427221 */ /* 0x000fe20000010000 */
[----:B------:R3:W-:Y:S01]  /*be70*/  MUFU.EX2 R33, R65 ;  /* 0x0000004100217308 */ /* 0x0007e20000000800 */
[----:B------:R-:W-:Y:S01]  /*be80*/  IMAD.MOV.U32 R140, RZ, RZ, R22 ;  /* 0x000000ffff8c7224 */ /* 0x000fe200078e0016 */
[C---:B------:R-:W-:Y:S01]  /*be90*/  PRMT R20, R22.reuse, 0x7771, RZ ;  /* 0x0000777116147816 */ /* 0x040fe200000000ff */
[----:B------:R-:W-:Y:S01]  /*bea0*/  FADD.FTZ R61, R61, R56 ;  /* 0x000000383d3d7221 */ /* 0x000fe20000010000 */
[C---:B------:R-:W-:Y:S01]  /*beb0*/  PRMT R21, R22.reuse, 0x7773, RZ ;  /* 0x0000777316157816 */ /* 0x040fe200000000ff */
[----:B------:R1:W-:Y:S01]  /*bec0*/  MUFU.EX2 R30, R53 ;  /* 0x00000035001e7308 */ /* 0x0003e20000000800 */
[----:B------:R-:W-:Y:S01]  /*bed0*/  PRMT R22, R22, 0x7772, RZ ;  /* 0x0000777216167816 */ /* 0x000fe200000000ff */
[----:B------:R-:W-:Y:S01]  /*bee0*/  FADD.FTZ R29, R29, R66 ;  /* 0x000000421d1d7221 */ /* 0x000fe20000010000 */
[----:B------:R-:W-:Y:S01]  /*bef0*/  LOP3.LUT R174, R174, UR22, R23, 0x96, !PT ;  /* 0x00000016aeae7c12 */ /* 0x000fe2000f8e9617 */
[--C-:B------:R-:W-:Y:S01]  /*bf00*/  FFMA.FTZ R23, R35, UR21, -R134.reuse ;  /* 0x0000001523177c23 */ /* 0x100fe20008010886 */
[----:B------:R-:W-:Y:S01]  /*bf10*/  PRMT R22, R22, 0x5410, R21 ;  /* 0x0000541016167816 */ /* 0x000fe20000000015 */
[C---:B--2---:R-:W-:Y:S01]  /*bf20*/  HMMA.16816.F32 R72, R24.reuse, R12, R72 ;  /* 0x0000000c1848723c */ /* 0x044fe20000001848 */
[----:B---3--:R-:W-:Y:S01]  /*bf30*/  F2FP.F16.F32.PACK_AB R173, R49, R34 ;  /* 0x0000002231ad723e */ /* 0x008fe200000000ff */
[----:B------:R-:W-:Y:S01]  /*bf40*/  MUFU.EX2 R47, R23 ;  /* 0x00000017002f7308 */ /* 0x000fe20000000800 */
[--C-:B------:R-:W-:Y:S01]  /*bf50*/  FFMA.FTZ R65, R28, UR21, -R134.reuse ;  /* 0x000000151c417c23 */ /* 0x100fe20008010886 */
[----:B------:R-:W-:Y:S01]  /*bf60*/  PRMT R134, R174, 0x7632, R134 ;  /* 0x00007632ae867816 */ /* 0x000fe20000000086 */
[----:B------:R-:W-:Y:S01]  /*bf70*/  FADD.FTZ R227, R46, R61 ;  /* 0x0000003d2ee37221 */ /* 0x000fe20000010000 */
[----:B------:R-:W-:Y:S01]  /*bf80*/  MUFU.EX2 R28, R148 ;  /* 0x00000094001c7308 */ /* 0x000fe20000000800 */
[----:B------:R-:W-:Y:S01]  /*bf90*/  LOP3.LUT R171, R22, 0xff00ff, RZ, 0xc0, !PT ;  /* 0x00ff00ff16ab7812 */ /* 0x000fe200078ec0ff */
[----:B------:R-:W-:Y:S01]  /*bfa0*/  HMMA.16816.F32 R76, R24, R14, R76 ;  /* 0x0000000e184c723c */ /* 0x000fe2000000184c */
[----:B-1----:R-:W-:Y:S01]  /*bfb0*/  LOP3.LUT R53, R140, 0xff, RZ, 0xc0, !PT ;  /* 0x000000ff8c357812 */ /* 0x002fe200078ec0ff */
[----:B------:R1:W2:Y:S01]  /*bfc0*/  MUFU.EX2 R35, R65 ;  /* 0x0000004100237308 */ /* 0x0002a20000000800 */
[----:B------:R-:W-:Y:S01]  /*bfd0*/  FADD.FTZ R225, R52, R29 ;  /* 0x0000001d34e17221 */ /* 0x000fe20000010000 */
[----:B------:R-:W-:-:S02]  /*bfe0*/  HSET2.LE.AND R171, R171, R214, PT ;  /* 0x000000d6abab7233 */ /* 0x000fc40003803000 */
[----:B------:R-:W-:Y:S02]  /*bff0*/  PRMT R21, R53, 0x5410, R20 ;  /* 0x0000541035157816 */ /* 0x000fe40000000014 */
[C---:B------:R-:W-:Y:S01]  /*c000*/  LOP3.LUT R20, R174.reuse, 0xffff, RZ, 0xc0, !PT ;  /* 0x0000ffffae147812 */ /* 0x040fe200078ec0ff */
[C---:B------:R-:W-:Y:S01]  /*c010*/  HMMA.16816.F32 R124, R24.reuse, R16, R124 ;  /* 0x00000010187c723c */ /* 0x040fe2000000187c */
[----:B------:R-:W-:Y:S02]  /*c020*/  LOP3.LUT R53, R174, 0xff, RZ, 0xc0, !PT ;  /* 0x000000ffae357812 */ /* 0x000fe400078ec0ff */
[----:B------:R-:W-:Y:S02]  /*c030*/  SHF.R.U32.HI R174, RZ, 0x18, R174 ;  /* 0x00000018ffae7819 */ /* 0x000fe400000116ae */
[----:B------:R-:W-:Y:S02]  /*c040*/  SHF.R.U32.HI R20, RZ, 0x8, R20 ;  /* 0x00000008ff147819 */ /* 0x000fe40000011614 */
[----:B-1----:R-:W-:Y:S01]  /*c050*/  LOP3.LUT R65, R134, 0xff, RZ, 0xc0, !PT ;  /* 0x000000ff86417812 */ /* 0x002fe200078ec0ff */
[----:B------:R-:W-:Y:S01]  /*c060*/  HMMA.16816.F32 R120, R24, R18, R120 ;  /* 0x000000121878723c */ /* 0x000fe20000001878 */
[----:B------:R-:W-:-:S02]  /*c070*/  HSET2.LE.AND R22, R21, R214, PT ;  /* 0x000000d615167233 */ /* 0x000fc40003803000 */
[----:B------:R-:W-:Y:S02]  /*c080*/  PRMT R53, R53, 0x5410, R20 ;  /* 0x0000541035357816 */ /* 0x000fe40000000014 */
[----:B------:R-:W-:Y:S02]  /*c090*/  PRMT R21, R65, 0x5410, R174 ;  /* 0x0000541041157816 */ /* 0x000fe400000000ae */
[----:B--2---:R-:W-:Y:S01]  /*c0a0*/  F2FP.F16.F32.PACK_AB R140, R32, R35 ;  /* 0x00000023208c723e */ /* 0x004fe200000000ff */
[C---:B----4-:R-:W-:Y:S01]  /*c0b0*/  HMMA.16816.F32 R88, R24.reuse, R8, R88 ;  /* 0x000000081858723c */ /* 0x050fe20000001858 */
[--C-:B------:R-:W-:Y:S02]  /*c0c0*/  HSET2.LE.AND R20, R53, R214.reuse, PT ;  /* 0x000000d635147233 */ /* 0x100fe40003803000 */
        /* <DEDUP_REMOVED lines=14> */
[----:B------:R-:W-:Y:S01]  /*c1b0*/  FADD.FTZ R235, R49, R34 ;  /* 0x0000002231eb7221 */ /* 0x000fe20000010000 */
[----:B------:R-:W-:-:S02]  /*c1c0*/  IMAD.MOV.U32 R134, RZ, RZ, R2 ;  /* 0x000000ffff867224 */ /* 0x000fc400078e0002 */
[----:B------:R-:W-:-:S04]  /*c1d0*/  FADD.FTZ R226, R32, R35 ;  /* 0x0000002320e27221 */ /* 0x000fc80000010000 */
        /* <DEDUP_REMOVED lines=14> */
[----:B------:R-:W-:Y:S01]  /*c2c0*/  BAR.SYNC.DEFER_BLOCKING 0x0 ;  /* 0x0000000000007b1d */ /* 0x000fe20000010000 */
[----:B------:R-:W-:-:S04]  /*c2d0*/  IMAD.WIDE.U32 R6, R4, R218, RZ ;  /* 0x000000da04067225 */ /* 0x000fc800078e00ff */
[----:B------:R-:W-:Y:S02]  /*c2e0*/  IMAD R4, R4, R219, R7 ;  /* 0x000000db04047224 */ /* 0x000fe400078e0207 */
[----:B------:R-:W-:-:S03]  /*c2f0*/  IMAD.SHL.U32 R12, R6, 0x40, RZ ;  /* 0x00000040060c7824 */ /* 0x000fc600078e00ff */
[----:B------:R-:W-:Y:S02]  /*c300*/  SHF.L.U64.HI R13, R6, 0x6, R4 ;  /* 0x00000006060d7819 */ /* 0x000fe40000010204 */
[CC--:B------:R-:W-:Y:S02]  /*c310*/  @!P0 LEA R4, P2, R218.reuse, R12.reuse, 0x4 ;  /* 0x0000000cda048211 */ /* 0x0c0fe400078420ff */
[----:B------:R-:W-:Y:S02]  /*c320*/  @!P0 LEA R6, P1, R218, R12, 0x5 ;  /* 0x0000000cda068211 */ /* 0x000fe400078228ff */
[----:B------:R-:W-:Y:S02]  /*c330*/  @!P0 LEA R10, P3, R12, R205, 0x1 ;  /* 0x000000cd0c0a8211 */ /* 0x000fe400078608ff */
[CCC-:B------:R-:W-:Y:S02]  /*c340*/  @!P0 LEA.HI.X R5, R218.reuse, R13.reuse, R219.reuse, 0x4, P2 ;  /* 0x0000000dda058211 */ /* 0x1c0fe400010f24db */
[----:B------:R-:W-:Y:S01]  /*c350*/  @!P0 LEA.HI.X R7, R218, R13, R219, 0x5, P1 ;  /* 0x0000000dda078211 */ /* 0x000fe200008f2cdb */
[----:B------:R-:W-:Y:S01]  /*c360*/  @!P0 IMAD R219, R219, 0x30, RZ ;  /* 0x00000030dbdb8824 */ /* 0x000fe200078e02ff */
[-CC-:B------:R-:W-:Y:S01]  /*c370*/  @!P0 LEA.HI.X R11, R12, R204.reuse, R13.reuse, 0x1, P3 ;  /* 0x000000cc0c0b8211 */ /* 0x180fe200018f0c0d */
[----:B------:R-:W-:Y:S01]  /*c380*/  @!P0 IMAD.WIDE.U32 R12, R218, 0x30, R12 ;  /* 0x00000030da0c8825 */ /* 0x000fe200078e000c */
[-C--:B------:R-:W-:Y:S01]  /*c390*/  @!P0 LEA R20, P1, R6, R205.reuse, 0x1 ;  /* 0x000000cd06148211 */ /* 0x080fe200078208ff */
[----:B------:R-:W-:Y:S01]  /*c3a0*/  @P0 STS.128 [R211+0x6000], RZ ;  /* 0x006000ffd3000388 */ /* 0x000fe20000000c00 */
[----:B------:R-:W-:Y:S01]  /*c3b0*/  @!P0 LEA R8, P2, R4, R205, 0x1 ;  /* 0x000000cd04088211 */ /* 0x000fe200078408ff */
[----:B------:R-:W-:Y:S01]  /*c3c0*/  @!P0 IMAD.IADD R219, R219, 0x1, R13 ;  /* 0x00000001dbdb8824 */ /* 0x000fe200078e020d */
[-C--:B------:R-:W-:Y:S01]  /*c3d0*/  @!P0 LEA.HI.X R21, R6, R204.reuse, R7, 0x1, P1 ;  /* 0x000000cc06158211 */ /* 0x080fe200008f0c07 */
[----:B------:R-:W-:Y:S01]  /*c3e0*/  @!PT LDS RZ, [RZ] ;  /* 0x00000000fffff984 */ /* 0x000fe20000000800 */
[----:B------:R-:W-:Y:S01]  /*c3f0*/  @!PT LDS RZ, [RZ] ;  /* 0x00000000fffff984 */ /* 0x000fe20000000800 */
[----:B------:R-:W-:Y:S01]  /*c400*/  @!PT LDS RZ, [RZ] ;  /* 0x00000000fffff984 */ /* 0x000fe20000000800 */
[----:B------:R-:W-:Y:S01]  /*c410*/  @!P0 LDGSTS.E.BYPASS.LTC128B.128 [R211+0x6000], desc[UR14][R10.64] ;  /* 0x060000000ad38fae */ /* 0x000fe2000b981a0e */
[----:B------:R-:W-:-:S02]  /*c420*/  @!P0 LEA.HI.X R9, R4, R204, R5, 0x1, P2 ;  /* 0x000000cc04098211 */ /* 0x000fc400010f0c05 */
[C---:B------:R-:W-:Y:S01]  /*c430*/  @!P0 LEA R22, P1, R12.reuse, R205, 0x1 ;  /* 0x000000cd0c168211 */ /* 0x040fe200078208ff */
[----:B------:R-:W-:Y:S03]  /*c440*/  @P0 STS.128 [R211+0x6800], RZ ;  /* 0x006800ffd3000388 */ /* 0x000fe60000000c00 */
[----:B------:R-:W-:Y:S01]  /*c450*/  @!P0 LEA.HI.X R23, R12, R204, R219, 0x1, P1 ;  /* 0x000000cc0c178211 */ /* 0x000fe200008f0cdb */
        /* <DEDUP_REMOVED lines=15> */
[----:B------:R-:W3:Y:S04]  /*c550*/  LDSM.16.M88.4 R64, [R193+UR6+0x4000] ;  /* 0x00400006c140783b */ /* 0x000ee80008000200 */
[----:B------:R-:W4:Y:S04]  /*c560*/  LDSM.16.M88.4 R48, [R193+UR6+0x4800] ;  /* 0x00480006c130783b */ /* 0x000f280008000200 */
[----:B------:R-:W5:Y:S04]  /*c570*/  LDSM.16.M88.4 R32, [R193+UR6+0x5000] ;  /* 0x00500006c120783b */ /* 0x000f680008000200 */
[----:B------:R-:W2:Y:S04]  /*c580*/  LDSM.16.M88.4 R144, [R193+UR6+0x5800] ;  /* 0x00580006c190783b */ /* 0x000ea80008000200 */
[----:B------:R-:W2:Y:S04]  /*c590*/  LDSM.16.M88.4 R168, [R194+0x2000] ;  /* 0x00200000c2a8783b */ /* 0x000ea80000000200 */
[----:B------:R-:W-:Y:S04]  /*c5a0*/  LDSM.16.M88.4 R12, [R192] ;  /* 0x00000000c00c783b */ /* 0x000fe80000000200 */
[----:B------:R-:W2:Y:S04]  /*c5b0*/  LDSM.16.M88.4 R4, [R188+0x4000] ;  /* 0x00400000bc04783b */ /* 0x000ea80000000200 */
[----:B-1----:R-:W1:Y:S04]  /*c5c0*/  LDSM.16.M88.4 R8, [R188+0x4800] ;  /* 0x00480000bc08783b */ /* 0x002e680000000200 */
[----:B------:R-:W1:Y:S04]  /*c5d0*/  LDSM.16.M88.4 R180, [R188+0x5000] ;  /* 0x00500000bcb4783b */ /* 0x000e680000000200 */
[----:B------:R-:W1:Y:S04]  /*c5e0*/  LDSM.16.M88.4 R176, [R188+0x5800] ;  /* 0x00580000bcb0783b */ /* 0x000e680000000200 */
[----:B------:R-:W1:Y:S01]  /*c5f0*/  LDSM.16.M88.4 R172, [R192+0x2000] ;  /* 0x00200000c0ac783b */ /* 0x000e620000000200 */
[C---:B---3--:R-:W-:Y:S03]  /*c600*/  HMMA.16816.F32 R140, R16.reuse, R64, RZ ;  /* 0x00000040108c723c */ /* 0x048fe600000018ff */
[----:B------:R-:W-:Y:S04]  /*c610*/  LDSM.16.M88.4 R156, [R187+0x4000] ;  /* 0x00400000bb9c783b */ /* 0x000fe80000000200 */
[----:B------:R-:W3:Y:S01]  /*c620*/  LDSM.16.M88.4 R164, [R191] ;  /* 0x00000000bfa4783b */ /* 0x000ee20000000200 */
[C---:B----4-:R-:W-:Y:S03]  /*c630*/  HMMA.16816.F32 R56, R16.reuse, R48, RZ ;  /* 0x000000301038723c */ /* 0x050fe600000018ff */
[----:B------:R-:W4:Y:S04]  /*c640*/  LDSM.16.M88.4 R160, [R191+0x2000] ;  /* 0x00200000bfa0783b */ /* 0x000f280000000200 */
[----:B------:R-:W4:Y:S01]  /*c650*/  LDSM.16.M88.4 R148, [R187+0x5000] ;  /* 0x00500000bb94783b */ /* 0x000f220000000200 */
[C---:B-----5:R-:W-:Y:S03]  /*c660*/  HMMA.16816.F32 R40, R16.reuse, R32, RZ ;  /* 0x000000201028723c */ /* 0x060fe600000018ff */
[----:B------:R-:W-:Y:S04]  /*c670*/  LDSM.16.M88.4 R152, [R187+0x4800] ;  /* 0x00480000bb98783b */ /* 0x000fe80000000200 */
[----:B------:R-:W0:Y:S01]  /*c680*/  LDGDEPBAR ;  /* 0x00000000000079af */ /* 0x000e220000000000 */
[C---:B--2---:R-:W-:Y:S08]  /*c690*/  HMMA.16816.F32 R24, R16.reuse, R144, RZ ;  /* 0x000000901018723c */ /* 0x044ff000000018ff */
[C---:B------:R-:W-:Y:S08]  /*c6a0*/  HMMA.16816.F32 R60, R16.reuse, R66, RZ ;  /* 0x00000042103c723c */ /* 0x040ff000000018ff */
[C---:B------:R-:W-:Y:S08]  /*c6b0*/  HMMA.16816.F32 R44, R16.reuse, R50, RZ ;  /* 0x00000032102c723c */ /* 0x040ff000000018ff */
[----:B------:R-:W-:Y:S08]  /*c6c0*/  HMMA.16816.F32 R28, R16, R34, RZ ;  /* 0x00000022101c723c */ /* 0x000ff000000018ff */
[----:B------:R-:W-:Y:S08]  /*c6d0*/  HMMA.16816.F32 R132, R168, R64, RZ ;  /* 0x00000040a884723c */ /* 0x000ff000000018ff */
[----:B------:R-:W-:Y:S08]  /*c6e0*/  HMMA.16816.F32 R16, R16, R146, RZ ;  /* 0x000000921010723c */ /* 0x000ff000000018ff */
        /* <DEDUP_REMOVED lines=16> */
[----:B------:R-:W1:Y:S07]  /*c7f0*/  LDSM.16.M88.4 R4, [R186+0x4000] ;  /* 0x00400000ba04783b */ /* 0x000e6e0000000200 */
[C---:B------:R-:W-:Y:S08]  /*c800*/  HMMA.16816.F32 R52, R172.reuse, R8, R52 ;  /* 0x00000008ac34723c */ /* 0x040ff00000001834 */
[----:B------:R-:W-:Y:S01]  /*c810*/  HMMA.16816.F32 R48, R172, R10, R48 ;  /* 0x0000000aac30723c */ /* 0x000fe20000001830 */
[----:B------:R-:W2:Y:S07]  /*c820*/  LDSM.16.M88.4 R8, [R190+0x2000] ;  /* 0x00200000be08783b */ /* 0x000eae0000000200 */
[C---:B------:R-:W-:Y:S08]  /*c830*/  HMMA.16816.F32 R20, R168.reuse, R144, RZ ;  /* 0x00000090a814723c */ /* 0x040ff000000018ff */
[----:B------:R-:W-:Y:S01]  /*c840*/  HMMA.16816.F32 R168, R168, R146, RZ ;  /* 0x00000092a8a8723c */ /* 0x000fe200000018ff */
[----:B------:R-:W5:Y:S07]  /*c850*/  LDSM.16.M88.4 R144, [R187+0x5800] ;  /* 0x00580000bb90783b */ /* 0x000f6e0000000200 */
[C---:B------:R-:W-:Y:S08]  /*c860*/  HMMA.16816.F32 R36, R172.reuse, R180, R36 ;  /* 0x000000b4ac24723c */ /* 0x040ff00000001824 */
[----:B------:R-:W-:Y:S08]  /*c870*/  HMMA.16816.F32 R32, R172, R182, R32 ;  /* 0x000000b6ac20723c */ /* 0x000ff00000001820 */
[-C--:B---3--:R-:W-:Y:S08]  /*c880*/  HMMA.16816.F32 R140, R164, R156.reuse, R140 ;  /* 0x0000009ca48c723c */ /* 0x088ff0000000188c */
[----:B----4-:R-:W-:Y:S08]  /*c890*/  HMMA.16816.F32 R132, R160, R156, R132 ;  /* 0x0000009ca084723c */ /* 0x010ff00000001884 */
[C---:B------:R-:W-:Y:S08]  /*c8a0*/  HMMA.16816.F32 R60, R164.reuse, R158, R60 ;  /* 0x0000009ea43c723c */ /* 0x040ff0000000183c */
[C---:B------:R-:W-:Y:S08]  /*c8b0*/  HMMA.16816.F32 R40, R164.reuse, R148, R40 ;  /* 0x00000094a428723c */ /* 0x040ff00000001828 */
[----:B------:R-:W-:Y:S08]  /*c8c0*/  HMMA.16816.F32 R28, R164, R150, R28 ;  /* 0x00000096a41c723c */ /* 0x000ff0000000181c */
[C---:B------:R-:W-:Y:S08]  /*c8d0*/  HMMA.16816.F32 R36, R160.reuse, R148, R36 ;  /* 0x00000094a024723c */ /* 0x040ff00000001824 */
[----:B------:R-:W-:Y:S01]  /*c8e0*/  HMMA.16816.F32 R32, R160, R150, R32 ;  /* 0x00000096a020723c */ /* 0x000fe20000001820 */
[----:B------:R-:W3:Y:S07]  /*c8f0*/  LDSM.16.M88.4 R148, [R186+0x4800] ;  /* 0x00480000ba94783b */ /* 0x000eee0000000200 */
[----:B------:R-:W-:Y:S08]  /*c900*/  HMMA.16816.F32 R20, R172, R176, R20 ;  /* 0x000000b0ac14723c */ /* 0x000ff00000001814 */
[----:B-1----:R-:W-:Y:S08]  /*c910*/  HMMA.16816.F32 R140, R12, R4, R140 ;  /* 0x000000040c8c723c */ /* 0x002ff0000000188c */
[----:B------:R-:W-:Y:S08]  /*c920*/  HMMA.16816.F32 R64, R160, R158, R64 ;  /* 0x0000009ea040723c */ /* 0x000ff00000001840 */
[-C--:B------:R-:W-:Y:S08]  /*c930*/  HMMA.16816.F32 R56, R164, R152.reuse, R56 ;  /* 0x00000098a438723c */ /* 0x080ff00000001838 */
[----:B------:R-:W-:Y:S01]  /*c940*/  HMMA.16816.F32 R52, R160, R152, R52 ;  /* 0x00000098a034723c */ /* 0x000fe20000001834 */
[----:B------:R-:W-:-:S05]  /*c950*/  VIADD R153, R239, 0xffffff80 ;  /* 0xffffff80ef997836 */ /* 0x000fca0000000000 */
[C---:B------:R-:W-:Y:S02]  /*c960*/  ISETP.GE.AND P5, PT, R153.reuse, R234, PT ;  /* 0x000000ea9900720c */ /* 0x040fe40003fa6270 */
[----:B--2---:R-:W-:Y:S01]  /*c970*/  HMMA.16816.F32 R132, R8, R4, R132 ;  /* 0x000000040884723c */ /* 0x004fe20000001884 */
[----:B------:R-:W-:Y:S02]  /*c980*/  I2FP.F32.U32 R5, R153 ;  /* 0x0000009900057245 */ /* 0x000fe40000201000 */
[C---:B------:R-:W-:Y:S02]  /*c990*/  ISETP.GE.AND P4, PT, R153.reuse, R221, PT ;  /* 0x000000dd9900720c */ /* 0x040fe40003f86270 */
[----:B------:R-:W-:Y:S01]  /*c9a0*/  ISETP.GE.AND P2, PT, R153, R138, PT ;  /* 0x0000008a9900720c */ /* 0x000fe20003f46270 */
[C---:B------:R-:W-:Y:S01]  /*c9b0*/  FFMA.FTZ R140, R5.reuse, UR5, R140 ;  /* 0x00000005058c7c23 */ /* 0x040fe2000801008c */
[----:B------:R-:W-:Y:S01]  /*c9c0*/  FFMA.FTZ R142, R5, UR5, R142 ;  /* 0x00000005058e7c23 */ /* 0x000fe2000801008e */
[----:B------:R-:W-:Y:S01]  /*c9d0*/  HMMA.16816.F32 R60, R12, R6, R60 ;  /* 0x000000060c3c723c */ /* 0x000fe2000000183c */
[----:B------:R-:W-:-:S02]  /*c9e0*/  ISETP.GE.AND P3, PT, R153, R220, PT ;  /* 0x000000dc9900720c */ /* 0x000fc40003f66270 */
[----:B------:R-:W-:Y:S02]  /*c9f0*/  FSEL R158, R140, -INF , !P5 ;  /* 0xff8000008c9e7808 */ /* 0x000fe40006800000 */
[----:B------:R-:W-:-:S03]  /*ca00*/  FSEL R249, R142, -INF , !P4 ;  /* 0xff8000008ef97808 */ /* 0x000fc60006000000 */
[----:B-----5:R-:W-:Y:S03]  /*ca10*/  HMMA.16816.F32 R24, R164, R144, R24 ;  /* 0x00000090a418723c */ /* 0x020fe60000001818 */
[C---:B------:R-:W-:Y:S01]  /*ca20*/  FFMA.FTZ R132, R5.reuse, UR5, R132 ;  /* 0x0000000505847c23 */ /* 0x040fe20008010084 */
[----:B------:R-:W-:-:S04]  /*ca30*/  FFMA.FTZ R134, R5, UR5, R134 ;  /* 0x0000000505867c23 */ /* 0x000fc80008010086 */
[----:B------:R-:W-:Y:S01]  /*ca40*/  HMMA.16816.F32 R20, R160, R144, R20 ;  /* 0x00000090a014723c */ /* 0x000fe20000001814 */
[----:B------:R-:W-:Y:S01]  /*ca50*/  VIADD R145, R239, 0xffffff81 ;  /* 0xffffff81ef917836 */ /* 0x000fe20000000000 */
[----:B------:R-:W-:-:S04]  /*ca60*/  FSEL R132, R132, -INF , !P3 ;  /* 0xff80000084847808 */ /* 0x000fc80005800000 */
[C---:B------:R-:W-:Y:S02]  /*ca70*/  ISETP.GE.AND P1, PT, R145.reuse, R234, PT ;  /* 0x000000ea9100720c */ /* 0x040fe40003f26270 */
[C---:B------:R-:W-:Y:S01]  /*ca80*/  ISETP.GE.AND P6, PT, R145.reuse, R221, PT ;  /* 0x000000dd9100720c */ /* 0x040fe20003fc6270 */
[----:B------:R-:W-:Y:S01]  /*ca90*/  HMMA.16816.F32 R64, R8, R6, R64 ;  /* 0x000000060840723c */ /* 0x000fe20000001840 */
[----:B------:R-:W-:Y:S01]  /*caa0*/  ISETP.GE.AND P5, PT, R145, R220, PT ;  /* 0x000000dc9100720c */ /* 0x000fe20003fa6270 */
[----:B------:R-:W-:Y:S01]  /*cab0*/  VIADD R7, R239, 0xffffff89 ;  /* 0xffffff89ef077836 */ /* 0x000fe20000000000 */
[----:B------:R-:W-:Y:S02]  /*cac0*/  ISETP.GE.AND P4, PT, R145, R138, PT ;  /* 0x0000008a9100720c */ /* 0x000fe40003f86270 */
[----:B------:R-:W-:Y:S01]  /*cad0*/  I2FP.F32.U32 R4, R145 ;  /* 0x0000009100047245 */ /* 0x000fe20000201000 */
[----:B------:R-:W-:Y:S02]  /*cae0*/  VIADD R145, R239, 0xffffff88 ;  /* 0xffffff88ef917836 */ /* 0x000fe40000000000 */
[C---:B------:R-:W-:Y:S02]  /*caf0*/  HMMA.16816.F32 R44, R164.reuse, R154, R44 ;  /* 0x0000009aa42c723c */ /* 0x040fe4000000182c */
[C---:B------:R-:W-:Y:S01]  /*cb00*/  FFMA.FTZ R141, R4.reuse, UR5, R141 ;  /* 0x00000005048d7c23 */ /* 0x040fe2000801008d */
[----:B------:R-:W-:Y:S01]  /*cb10*/  I2FP.F32.U32 R5, R145 ;  /* 0x0000009100057245 */ /* 0x000fe20000201000 */
[C---:B------:R-:W-:Y:S01]  /*cb20*/  FFMA.FTZ R133, R4.reuse, UR5, R133 ;  /* 0x0000000504857c23 */ /* 0x040fe20008010085 */
[C---:B------:R-:W-:Y:S01]  /*cb30*/  FFMA.FTZ R135, R4.reuse, UR5, R135 ;  /* 0x0000000504877c23 */ /* 0x040fe20008010087 */
[----:B------:R-:W-:Y:S01]  /*cb40*/  FFMA.FTZ R143, R4, UR5, R143 ;  /* 0x00000005048f7c23 */ /* 0x000fe2000801008f */
[----:B------:R-:W-:Y:S01]  /*cb50*/  ISETP.GE.AND P3, PT, R145, R234, PT ;  /* 0x000000ea9100720c */ /* 0x000fe20003f66270 */
[----:B------:R-:W-:Y:S01]  /*cb60*/  HMMA.16816.F32 R16, R164, R146, R16 ;  /* 0x00000092a410723c */ /* 0x000fe20000001810 */
[----:B------:R-:W-:Y:S01]  /*cb70*/  FSEL R166, R134, -INF , !P2 ;  /* 0xff80000086a67808 */ /* 0x000fe20005000000 */
[----:B------:R-:W-:Y:S01]  /*cb80*/  FFMA.FTZ R62, R5, UR5, R62 ;  /* 0x00000005053e7c23 */ /* 0x000fe2000801003e */
[----:B------:R-:W-:Y:S01]  /*cb90*/  ISETP.GE.AND P2, PT, R145, R221, PT ;  /* 0x000000dd9100720c */ /* 0x000fe20003f46270 */
[----:B------:R-:W-:Y:S01]  /*cba0*/  FFMA.FTZ R64, R5, UR5, R64 ;  /* 0x0000000505407c23 */ /* 0x000fe20008010040 */
[----:B------:R-:W-:Y:S01]  /*cbb0*/  FSEL R164, R141, -INF , !P1 ;  /* 0xff8000008da47808 */ /* 0x000fe20004800000 */
[C---:B------:R-:W-:Y:S01]  /*cbc0*/  FFMA.FTZ R60, R5.reuse, UR5, R60 ;  /* 0x00000005053c7c23 */ /* 0x040fe2000801003c */
[----:B------:R-:W-:Y:S01]  /*cbd0*/  FSEL R247, R62, -INF , !P2 ;  /* 0xff8000003ef77808 */ /* 0x000fe20005000000 */
[----:B---3--:R-:W-:Y:S01]  /*cbe0*/  HMMA.16816.F32 R56, R12, R148, R56 ;  /* 0x000000940c38723c */ /* 0x008fe20000001838 */
[----:B------:R-:W-:Y:S01]  /*cbf0*/  I2FP.F32.U32 R62, R7 ;  /* 0x00000007003e7245 */ /* 0x000fe20000201000 */
[----:B------:R-:W-:Y:S01]  /*cc00*/  FFMA.FTZ R66, R5, UR5, R66 ;  /* 0x0000000505427c23 */ /* 0x000fe20008010042 */
[----:B------:R-:W-:-:S02]  /*cc10*/  ISETP.GE.AND P1, PT, R145, R220, PT ;  /* 0x000000dc9100720c */ /* 0x000fc40003f26270 */
[----:B------:R-:W-:Y:S01]  /*cc20*/  FSEL R251, R143, -INF , !P6 ;  /* 0xff8000008ffb7808 */ /* 0x000fe20007000000 */
[----:B------:R-:W-:Y:S01]  /*cc30*/  FFMA.FTZ R61, R62, UR5, R61 ;  /* 0x000000053e3d7c23 */ /* 0x000fe2000801003d */
[----:B------:R-:W-:Y:S01]  /*cc40*/  FSEL R180, R64, -INF , !P1 ;  /* 0xff80000040b47808 */ /* 0x000fe20004800000 */
[----:B------:R-:W-:Y:S01]  /*cc50*/  HMMA.16816.F32 R52, R8, R148, R52 ;  /* 0x000000940834723c */ /* 0x000fe20000001834 */
[----:B------:R-:W-:Y:S01]  /*cc60*/  ISETP.GE.AND P6, PT, R145, R138, PT ;  /* 0x0000008a9100720c */ /* 0x000fe20003fc6270 */
[----:B------:R-:W-:Y:S01]  /*cc70*/  FFMA.FTZ R63, R62, UR5, R63 ;  /* 0x000000053e3f7c23 */ /* 0x000fe2000801003f */
[----:B------:R-:W-:Y:S01]  /*cc80*/  FSEL R60, R60, -INF , !P3 ;  /* 0xff8000003c3c7808 */ /* 0x000fe20005800000 */
[C---:B------:R-:W-:Y:S01]  /*cc90*/  FFMA.FTZ R65, R62.reuse, UR5, R65 ;  /* 0x000000053e417c23 */ /* 0x040fe20008010041 */
[C---:B------:R-:W-:Y:S01]  /*cca0*/  ISETP.GE.AND P3, PT, R7.reuse, R220, PT ;  /* 0x000000dc0700720c */ /* 0x040fe20003f66270 */
[----:B------:R-:W-:Y:S01]  /*ccb0*/  FFMA.FTZ R67, R62, UR5, R67 ;  /* 0x000000053e437c23 */ /* 0x000fe20008010043 */
[----:B------:R-:W-:Y:S01]  /*ccc0*/  ISETP.GE.AND P2, PT, R7, R138, PT ;  /* 0x0000008a0700720c */ /* 0x000fe20003f46270 */
[----:B------:R-:W-:Y:S01]  /*ccd0*/  HMMA.16816.F32 R168, R172, R178, R168 ;  /* 0x000000b2aca8723c */ /* 0x000fe200000018a8 */
[----:B------:R-:W-:Y:S01]  /*cce0*/  FSEL R172, R133, -INF , !P5 ;  /* 0xff80000085ac7808 */ /* 0x000fe20006800000 */
[----:B------:R-:W-:Y:S01]  /*ccf0*/  VIADD R133, R239, 0xffffff91 ;  /* 0xffffff91ef857836 */ /* 0x000fe20000000000 */
[----:B------:R-:W-:Y:S01]  /*cd00*/  FSEL R174, R135, -INF , !P4 ;  /* 0xff80000087ae7808 */ /* 0x000fe20006000000 */
[----:B------:R-:W-:Y:S01]  /*cd10*/  VIADD R135, R239, 0xffffff90 ;  /* 0xffffff90ef877836 */ /* 0x000fe20000000000 */
[----:B------:R-:W-:-:S02]  /*cd20*/  ISETP.GE.AND P5, PT, R7, R234, PT ;  /* 0x000000ea0700720c */ /* 0x000fc40003fa6270 */
[----:B------:R-:W-:Y:S01]  /*cd30*/  ISETP.GE.AND P4, PT, R7, R221, PT ;  /* 0x000000dd0700720c */ /* 0x000fe20003f86270 */
[----:B------:R-:W-:Y:S01]  /*cd40*/  HMMA.16816.F32 R48, R160, R154, R48 ;  /* 0x0000009aa030723c */ /* 0x000fe20000001830 */
[----:B------:R-:W-:Y:S01]  /*cd50*/  FSEL R64, R61, -INF , !P5 ;  /* 0xff8000003d407808 */ /* 0x000fe20006800000 */
[----:B------:R-:W1:Y:S01]  /*cd60*/  LDSM.16.M88.4 R4, [R186+0x5000] ;  /* 0x00500000ba04783b */ /* 0x000e620000000200 */
[----:B------:R-:W-:Y:S02]  /*cd70*/  I2FP.F32.U32 R61, R135 ;  /* 0x00000087003d7245 */ /* 0x000fe40000201000 */
[----:B------:R-:W-:Y:S02]  /*cd80*/  FSEL R176, R66, -INF , !P6 ;  /* 0xff80000042b07808 */ /* 0x000fe40007000000 */
[----:B------:R-:W-:Y:S01]  /*cd90*/  ISETP.GE.AND P6, PT, R135, R221, PT ;  /* 0x000000dd8700720c */ /* 0x000fe20003fc6270 */
[----:B------:R-:W-:Y:S01]  /*cda0*/  HMMA.16816.F32 R44, R12, R150, R44 ;  /* 0x000000960c2c723c */ /* 0x000fe2000000182c */
[C---:B------:R-:W-:Y:S01]  /*cdb0*/  FFMA.FTZ R58, R61.reuse, UR5, R58 ;  /* 0x000000053d3a7c23 */ /* 0x040fe2000801003a */
[C---:B------:R-:W-:Y:S01]  /*cdc0*/  FFMA.FTZ R157, R61.reuse, UR5, R56 ;  /* 0x000000053d9d7c23 */ /* 0x040fe20008010038 */
[C---:B------:R-:W-:Y:S01]  /*cdd0*/  FFMA.FTZ R52, R61.reuse, UR5, R52 ;  /* 0x000000053d347c23 */ /* 0x040fe20008010034 */
[----:B------:R-:W-:Y:S01]  /*cde0*/  FFMA.FTZ R54, R61, UR5, R54 ;  /* 0x000000053d367c23 */ /* 0x000fe20008010036 */
[----:B------:R-:W-:Y:S01]  /*cdf0*/  VIADD R61, R239, 0xffffff98 ;  /* 0xffffff98ef3d7836 */ /* 0x000fe20000000000 */
[----:B------:R-:W-:-:S02]  /*ce00*/  FSEL R153, R58, -INF , !P6 ;  /* 0xff8000003a997808 */ /* 0x000fc40007000000 */
[----:B------:R-:W-:Y:S01]  /*ce10*/  I2FP.F32.U32 R58, R133 ;  /* 0x00000085003a7245 */ /* 0x000fe20000201000 */
[----:B------:R-:W-:Y:S01]  /*ce20*/  HMMA.16816.F32 R168, R160, R146, R168 ;  /* 0x00000092a0a8723c */ /* 0x000fe200000018a8 */
[----:B------:R-:W-:Y:S02]  /*ce30*/  ISETP.GE.AND P5, PT, R135, R220, PT ;  /* 0x000000dc8700720c */ /* 0x000fe40003fa6270 */
[----:B------:R-:W-:Y:S01]  /*ce40*/  FSEL R63, R63, -INF , !P4 ;  /* 0xff8000003f3f7808 */ /* 0x000fe20006000000 */
[C---:B------:R-:W-:Y:S01]  /*ce50*/  FFMA.FTZ R165, R58.reuse, UR5, R57 ;  /* 0x000000053aa57c23 */ /* 0x040fe20008010039 */
[----:B------:R-:W-:Y:S01]  /*ce60*/  VIADD R57, R239, 0xffffff99 ;  /* 0xffffff99ef397836 */ /* 0x000fe20000000000 */
[----:B------:R-:W-:Y:S01]  /*ce70*/  ISETP.GE.AND P4, PT, R135, R138, PT ;  /* 0x0000008a8700720c */ /* 0x000fe20003f86270 */
[C---:B------:R-:W-:Y:S01]  /*ce80*/  FFMA.FTZ R55, R58.reuse, UR5, R55 ;  /* 0x000000053a377c23 */ /* 0x040fe20008010037 */
[----:B------:R-:W-:Y:S01]  /*ce90*/  HMMA.16816.F32 R48, R8, R150, R48 ;  /* 0x000000960830723c */ /* 0x000fe20000001830 */
[C---:B------:R-:W-:Y:S01]  /*cea0*/  FFMA.FTZ R150, R58.reuse, UR5, R53 ;  /* 0x000000053a967c23 */ /* 0x040fe20008010035 */
[----:B------:R-:W-:Y:S01]  /*ceb0*/  I2FP.F32.U32 R53, R61 ;  /* 0x0000003d00357245 */ /* 0x000fe20000201000 */
[----:B------:R-:W-:Y:S01]  /*cec0*/  FFMA.FTZ R59, R58, UR5, R59 ;  /* 0x000000053a3b7c23 */ /* 0x000fe2000801003b */
[----:B------:R-:W-:-:S02]  /*ced0*/  FSEL R144, R52, -INF , !P5 ;  /* 0xff80000034907808 */ /* 0x000fc40006800000 */
[----:B------:R-:W-:Y:S01]  /*cee0*/  FSEL R181, R54, -INF , !P4 ;  /* 0xff80000036b57808 */ /* 0x000fe20006000000 */
[C---:B------:R-:W-:Y:S01]  /*cef0*/  FFMA.FTZ R44, R53.reuse, UR5, R44 ;  /* 0x00000005352c7c23 */ /* 0x040fe2000801002c */
[----:B------:R-:W-:Y:S01]  /*cf00*/  FFMA.FTZ R46, R53, UR5, R46 ;  /* 0x00000005352e7c23 */ /* 0x000fe2000801002e */
[----:B------:R-:W-:Y:S02]  /*cf10*/  I2FP.F32.U32 R52, R57 ;  /* 0x0000003900347245 */ /* 0x000fe40000201000 */
[C---:B------:R-:W-:Y:S02]  /*cf20*/  ISETP.GE.AND P5, PT, R61.reuse, R234, PT ;  /* 0x000000ea3d00720c */ /* 0x040fe40003fa6270 */
[-C--:B------:R-:W-:Y:S01]  /*cf30*/  ISETP.GE.AND P4, PT, R61, R221.reuse, PT ;  /* 0x000000dd3d00720c */ /* 0x080fe20003f86270 */
[----:B------:R-:W-:Y:S01]  /*cf40*/  FFMA.FTZ R179, R52, UR5, R45 ;  /* 0x0000000534b37c23 */ /* 0x000fe2000801002d */
[----:B------:R-:W-:Y:S01]  /*cf50*/  FSEL R173, R44, -INF , !P5 ;  /* 0xff8000002cad7808 */ /* 0x000fe20006800000 */
[----:B------:R-:W-:Y:S01]  /*cf60*/  FFMA.FTZ R175, R52, UR5, R47 ;  /* 0x0000000534af7c23 */ /* 0x000fe2000801002f */
[----:B------:R-:W-:Y:S01]  /*cf70*/  FSEL R159, R46, -INF , !P4 ;  /* 0xff8000002e9f7808 */ /* 0x000fe20006000000 */
[-C--:B-1----:R-:W-:Y:S01]  /*cf80*/  HMMA.16816.F32 R40, R12, R4.reuse, R40 ;  /* 0x000000040c28723c */ /* 0x082fe20000001828 */
[----:B------:R-:W1:Y:S01]  /*cf90*/  LDSM.16.M88.4 R44, [R186+0x5800] ;  /* 0x00580000ba2c783b */ /* 0x000e620000000200 */
[----:B------:R-:W-:Y:S01]  /*cfa0*/  ISETP.GE.AND P6, PT, R133, R138, PT ;  /* 0x0000008a8500720c */ /* 0x000fe20003fc6270 */
[----:B------:R-:W-:Y:S01]  /*cfb0*/  FFMA.FTZ R48, R53, UR5, R48 ;  /* 0x0000000535307c23 */ /* 0x000fe20008010030 */
[----:B------:R-:W-:Y:S01]  /*cfc0*/  FSEL R178, R65, -INF , !P3 ;  /* 0xff80000041b27808 */ /* 0x000fe20005800000 */
[----:B------:R-:W-:Y:S01]  /*cfd0*/  FFMA.FTZ R50, R53, UR5, R50 ;  /* 0x0000000535327c23 */ /* 0x000fe20008010032 */
[----:B------:R-:W-:Y:S01]  /*cfe0*/  FSEL R183, R55, -INF , !P6 ;  /* 0xff80000037b77808 */ /* 0x000fe20007000000 */
[----:B------:R-:W-:Y:S01]  /*cff0*/  VIADD R55, R239, 0xffffffa0 ;  /* 0xffffffa0ef377836 */ /* 0x000fe20000000000 */
[C---:B------:R-:W-:Y:S01]  /*d000*/  HMMA.16816.F32 R36, R8.reuse, R4, R36 ;  /* 0x000000040824723c */ /* 0x040fe20000001824 */
[-C--:B------:R-:W-:Y:S01]  /*d010*/  ISETP.GE.AND P3, PT, R133, R234.reuse, PT ;  /* 0x000000ea8500720c */ /* 0x080fe20003f66270 */
[----:B------:R-:W-:Y:S01]  /*d020*/  VIADD R53, R239, 0xffffffa1 ;  /* 0xffffffa1ef357836 */ /* 0x000fe20000000000 */
[----:B------:R-:W-:Y:S01]  /*d030*/  FSEL R56, R67, -INF , !P2 ;  /* 0xff80000043387808 */ /* 0x000fe20005000000 */
[C---:B------:R-:W-:Y:S01]  /*d040*/  FFMA.FTZ R49, R52.reuse, UR5, R49 ;  /* 0x0000000534317c23 */ /* 0x040fe20008010031 */
[----:B------:R-:W-:Y:S01]  /*d050*/  ISETP.GE.AND P2, PT, R133, R221, PT ;  /* 0x000000dd8500720c */ /* 0x000fe20003f46270 */
[----:B------:R-:W-:Y:S01]  /*d060*/  FFMA.FTZ R51, R52, UR5, R51 ;  /* 0x0000000534337c23 */ /* 0x000fe20008010033 */
[----:B------:R-:W-:Y:S01]  /*d070*/  ISETP.GE.AND P1, PT, R135, R234, PT ;  /* 0x000000ea8700720c */ /* 0x000fe20003f26270 */
[----:B------:R-:W-:Y:S01]  /*d080*/  HMMA.16816.F32 R32, R8, R6, R32 ;  /* 0x000000060820723c */ /* 0x000fe20000001820 */
[----:B------:R-:W-:Y:S01]  /*d090*/  FSEL R165, R165, -INF , !P3 ;  /* 0xff800000a5a57808 */ /* 0x000fe20005800000 */
[----:B------:R-:W-:-:S04]  /*d0a0*/  DEPBAR.LE SB0, 0x0 ;  /* 0x000080000000791a */ /* 0x000fc80000000000 */
[----:B------:R-:W-:Y:S02]  /*d0b0*/  I2FP.F32.U32 R5, R55 ;  /* 0x0000003700057245 */ /* 0x000fe40000201000 */
[----:B------:R-:W-:Y:S01]  /*d0c0*/  HMMA.16816.F32 R28, R12, R6, R28 ;  /* 0x000000060c1c723c */ /* 0x000fe2000000181c */
[-C--:B------:R-:W-:Y:S01]  /*d0d0*/  ISETP.GE.AND P3, PT, R61, R220.reuse, PT ;  /* 0x000000dc3d00720c */ /* 0x080fe20003f66270 */
[----:B------:R-:W-:Y:S01]  /*d0e0*/  VIADD R7, R239, 0xffffffa9 ;  /* 0xffffffa9ef077836 */ /* 0x000fe20000000000 */
[----:B------:R-:W-:Y:S01]  /*d0f0*/  FSEL R155, R59, -INF , !P2 ;  /* 0xff8000003b9b7808 */ /* 0x000fe20005000000 */
[----:B------:R-:W-:Y:S01]  /*d100*/  FFMA.FTZ R40, R5, UR5, R40 ;  /* 0x0000000505287c23 */ /* 0x000fe20008010028 */
[----:B------:R-:W-:Y:S01]  /*d110*/  ISETP.GE.AND P5, PT, R57, R220, PT ;  /* 0x000000dc3900720c */ /* 0x000fe20003fa6270 */
[----:B------:R-:W-:Y:S01]  /*d120*/  FFMA.FTZ R42, R5, UR5, R42 ;  /* 0x00000005052a7c23 */ /* 0x000fe2000801002a */
[----:B------:R-:W-:Y:S01]  /*d130*/  ISETP.GE.AND P2, PT, R61, R138, PT ;  /* 0x0000008a3d00720c */ /* 0x000fe20003f46270 */
[----:B------:R-:W-:Y:S01]  /*d140*/  FFMA.FTZ R36, R5, UR5, R36 ;  /* 0x0000000505247c23 */ /* 0x000fe20008010024 */
[----:B------:R-:W-:Y:S01]  /*d150*/  FSEL R157, R157, -INF , !P1 ;  /* 0xff8000009d9d7808 */ /* 0x000fe20004800000 */
[----:B------:R-:W-:Y:S01]  /*d160*/  FFMA.FTZ R38, R5, UR5, R38 ;  /* 0x0000000505267c23 */ /* 0x000fe20008010026 */
[----:B------:R-:W-:-:S02]  /*d170*/  ISETP.GE.AND P1, PT, R133, R220, PT ;  /* 0x000000dc8500720c */ /* 0x000fc40003f26270 */
[----:B------:R-:W-:Y:S02]  /*d180*/  ISETP.GE.AND P4, PT, R57, R138, PT ;  /* 0x0000008a3900720c */ /* 0x000fe40003f86270 */
[----:B------:R-:W-:Y:S02]  /*d190*/  FSEL R156, R48, -INF , !P3 ;  /* 0xff800000309c7808 */ /* 0x000fe40005800000 */
[----:B------:R-:W-:Y:S01]  /*d1a0*/  FSEL R152, R49, -INF , !P5 ;  /* 0xff80000031987808 */ /* 0x000fe20006800000 */
[----:B------:R-:W-:Y:S01]  /*d1b0*/  VIADD R49, R239, 0xffffffa8 ;  /* 0xffffffa8ef317836 */ /* 0x000fe20000000000 */
[----:B------:R-:W-:Y:S01]  /*d1c0*/  I2FP.F32.U32 R4, R53 ;  /* 0x0000003500047245 */ /* 0x000fe20000201000 */
[-C--:B-1----:R-:W-:Y:S01]  /*d1d0*/  HMMA.16816.F32 R24, R12, R44.reuse, R24 ;  /* 0x0000002c0c18723c */ /* 0x082fe20000001818 */
[CC--:B------:R-:W-:Y:S02]  /*d1e0*/  ISETP.GE.AND P3, PT, R55.reuse, R234.reuse, PT ;  /* 0x000000ea3700720c */ /* 0x0c0fe40003f66270 */
[----:B------:R-:W-:Y:S01]  /*d1f0*/  FSEL R219, R50, -INF , !P2 ;  /* 0xff80000032db7808 */ /* 0x000fe20005000000 */
[C---:B------:R-:W-:Y:S01]  /*d200*/  FFMA.FTZ R41, R4.reuse, UR5, R41 ;  /* 0x0000000504297c23 */ /* 0x040fe20008010029 */
[-C--:B------:R-:W-:Y:S01]  /*d210*/  ISETP.GE.AND P2, PT, R55, R221.reuse, PT ;  /* 0x000000dd3700720c */ /* 0x080fe20003f46270 */
[----:B------:R-:W-:Y:S01]  /*d220*/  FFMA.FTZ R43, R4, UR5, R43 ;  /* 0x00000005042b7c23 */ /* 0x000fe2000801002b */
[----:B------:R-:W-:Y:S01]  /*d230*/  FSEL R150, R150, -INF , !P1 ;  /* 0xff80000096967808 */ /* 0x000fe20004800000 */
[C---:B------:R-:W-:Y:S01]  /*d240*/  FFMA.FTZ R140, R4.reuse, UR5, R37 ;  /* 0x00000005048c7c23 */ /* 0x040fe20008010025 */
[C---:B------:R-:W-:Y:S01]  /*d250*/  ISETP.GE.AND P1, PT, R57.reuse, R234, PT ;  /* 0x000000ea3900720c */ /* 0x040fe20003f26270 */
[----:B------:R-:W-:Y:S01]  /*d260*/  FFMA.FTZ R39, R4, UR5, R39 ;  /* 0x0000000504277c23 */ /* 0x000fe20008010027 */
[----:B------:R-:W-:Y:S01]  /*d270*/  ISETP.GE.AND P6, PT, R57, R221, PT ;  /* 0x000000dd3900720c */ /* 0x000fe20003fc6270 */
[----:B------:R-:W-:Y:S01]  /*d280*/  HMMA.16816.F32 R20, R8, R44, R20 ;  /* 0x0000002c0814723c */ /* 0x000fe20000001814 */
[----:B------:R-:W-:-:S02]  /*d290*/  FSEL R245, R51, -INF , !P4 ;  /* 0xff80000033f57808 */ /* 0x000fc40006000000 */
[----:B------:R-:W-:Y:S02]  /*d2a0*/  FSEL R51, R40, -INF , !P3 ;  /* 0xff80000028337808 */ /* 0x000fe40005800000 */
[----:B------:R-:W-:Y:S02]  /*d2b0*/  FSEL R40, R42, -INF , !P2 ;  /* 0xff8000002a287808 */ /* 0x000fe40005000000 */
[----:B------:R-:W-:Y:S01]  /*d2c0*/  I2FP.F32.U32 R5, R49 ;  /* 0x0000003100057245 */ /* 0x000fe20000201000 */
[-C--:B------:R-:W-:Y:S01]  /*d2d0*/  HMMA.16816.F32 R16, R12, R46.reuse, R16 ;  /* 0x0000002e0c10723c */ /* 0x080fe20000001810 */
[----:B------:R-:W-:Y:S02]  /*d2e0*/  I2FP.F32.U32 R4, R7 ;  /* 0x0000000700047245 */ /* 0x000fe40000201000 */
[----:B------:R-:W-:Y:S01]  /*d2f0*/  ISETP.GE.AND P5, PT, R53, R234, PT ;  /* 0x000000ea3500720c */ /* 0x000fe20003fa6270 */
[----:B------:R-:W-:Y:S01]  /*d300*/  FFMA.FTZ R28, R5, UR5, R28 ;  /* 0x00000005051c7c23 */ /* 0x000fe2000801001c */
[----:B------:R-:W-:Y:S01]  /*d310*/  ISETP.GE.AND P4, PT, R53, R221, PT ;  /* 0x000000dd3500720c */ /* 0x000fe20003f86270 */
[----:B------:R-:W-:Y:S01]  /*d320*/  FFMA.FTZ R30, R5, UR5, R30 ;  /* 0x00000005051e7c23 */ /* 0x000fe2000801001e */
[----:B------:R-:W-:Y:S01]  /*d330*/  ISETP.GE.AND P3, PT, R53, R220, PT ;  /* 0x000000dc3500720c */ /* 0x000fe20003f66270 */
[----:B------:R-:W-:Y:S01]  /*d340*/  FFMA.FTZ R32, R5, UR5, R32 ;  /* 0x0000000505207c23 */ /* 0x000fe20008010020 */
[----:B------:R-:W-:Y:S01]  /*d350*/  ISETP.GE.AND P2, PT, R53, R138, PT ;  /* 0x0000008a3500720c */ /* 0x000fe20003f46270 */
[----:B------:R-:W-:Y:S01]  /*d360*/  FFMA.FTZ R34, R5, UR5, R34 ;  /* 0x0000000505227c23 */ /* 0x000fe20008010022 */
[----:B------:R-:W-:Y:S01]  /*d370*/  FSEL R179, R179, -INF , !P1 ;  /* 0xff800000b3b37808 */ /* 0x000fe20004800000 */
[C---:B------:R-:W-:Y:S01]  /*d380*/  FFMA.FTZ R29, R4.reuse, UR5, R29 ;  /* 0x00000005041d7c23 */ /* 0x040fe2000801001d */
[----:B------:R-:W-:Y:S01]  /*d390*/  FSEL R175, R175, -INF , !P6 ;  /* 0xff800000afaf7808 */ /* 0x000fe20007000000 */
[C---:B------:R-:W-:Y:S01]  /*d3a0*/  FFMA.FTZ R31, R4.reuse, UR5, R31 ;  /* 0x00000005041f7c23 */ /* 0x040fe2000801001f */
[----:B------:R-:W-:Y:S01]  /*d3b0*/  ISETP.GE.AND P1, PT, R55, R220, PT ;  /* 0x000000dc3700720c */ /* 0x000fe20003f26270 */
[----:B------:R-:W-:Y:S01]  /*d3c0*/  VIADD R5, R239, 0xffffffb0 ;  /* 0xffffffb0ef057836 */ /* 0x000fe20000000000 */
[----:B------:R-:W-:Y:S01]  /*d3d0*/  ISETP.GE.AND P6, PT, R55, R138, PT ;  /* 0x0000008a3700720c */ /* 0x000fe20003fc6270 */
[C---:B------:R-:W-:Y:S01]  /*d3e0*/  FFMA.FTZ R33, R4.reuse, UR5, R33 ;  /* 0x0000000504217c23 */ /* 0x040fe20008010021 */
[----:B------:R-:W-:Y:S01]  /*d3f0*/  FSEL R57, R41, -INF , !P5 ;  /* 0xff80000029397808 */ /* 0x000fe20006800000 */
[----:B------:R-:W-:Y:S01]  /*d400*/  FFMA.FTZ R35, R4, UR5, R35 ;  /* 0x0000000504237c23 */ /* 0x000fe20008010023 */
[----:B------:R-:W-:Y:S01]  /*d410*/  FSEL R37, R43, -INF , !P4 ;  /* 0xff8000002b257808 */ /* 0x000fe20006000000 */
[----:B------:R-:W-:Y:S01]  /*d420*/  HMMA.16816.F32 R168, R8, R46, R168 ;  /* 0x0000002e08a8723c */ /* 0x000fe200000018a8 */
[----:B------:R-:W-:-:S02]  /*d430*/  FSEL R140, R140, -INF , !P3 ;  /* 0xff8000008c8c7808 */ /* 0x000fc40005800000 */
[----:B------:R-:W-:Y:S01]  /*d440*/  FSEL R151, R39, -INF , !P2 ;  /* 0xff80000027977808 */ /* 0x000fe20005000000 */
[----:B------:R-:W-:Y:S01]  /*d450*/  BAR.SYNC.DEFER_BLOCKING 0x0 ;  /* 0x0000000000007b1d */ /* 0x000fe20000010000 */
[C---:B------:R-:W-:Y:S02]  /*d460*/  ISETP.GE.AND P5, PT, R49.reuse, R220, PT ;  /* 0x000000dc3100720c */ /* 0x040fe40003fa6270 */
[----:B------:R-:W-:Y:S02]  /*d470*/  ISETP.GE.AND P4, PT, R49, R138, PT ;  /* 0x0000008a3100720c */ /* 0x000fe40003f86270 */
[C---:B------:R-:W-:Y:S02]  /*d480*/  ISETP.GE.AND P3, PT, R7.reuse, R234, PT ;  /* 0x000000ea0700720c */ /* 0x040fe40003f66270 */
[----:B------:R-:W-:Y:S02]  /*d490*/  ISETP.GE.AND P2, PT, R7, R221, PT ;  /* 0x000000dd0700720c */ /* 0x000fe40003f46270 */
[----:B------:R-:W-:-:S02]  /*d4a0*/  FSEL R142, R36, -INF , !P1 ;  /* 0xff800000248e7808 */ /* 0x000fc40004800000 */
[----:B------:R-:W-:Y:S02]  /*d4b0*/  FSEL R149, R38, -INF , !P6 ;  /* 0xff80000026957808 */ /* 0x000fe40007000000 */
[C---:B------:R-:W-:Y:S02]  /*d4c0*/  ISETP.GE.AND P1, PT, R49.reuse, R234, PT ;  /* 0x000000ea3100720c */ /* 0x040fe40003f26270 */
[----:B------:R-:W-:Y:S02]  /*d4d0*/  ISETP.GE.AND P6, PT, R49, R221, PT ;  /* 0x000000dd3100720c */ /* 0x000fe40003fc6270 */
[----:B------:R-:W-:Y:S02]  /*d4e0*/  FSEL R148, R32, -INF , !P5 ;  /* 0xff80000020947808 */ /* 0x000fe40006800000 */
[----:B------:R-:W-:Y:S02]  /*d4f0*/  FSEL R167, R34, -INF , !P4 ;  /* 0xff80000022a77808 */ /* 0x000fe40006000000 */
[----:B------:R-:W-:-:S02]  /*d500*/  FSEL R141, R29, -INF , !P3 ;  /* 0xff8000001d8d7808 */ /* 0x000fc40005800000 */
[----:B------:R-:W-:Y:S02]  /*d510*/  FSEL R67, R31, -INF , !P2 ;  /* 0xff8000001f437808 */ /* 0x000fe40005000000 */
[C---:B------:R-:W-:Y:S02]  /*d520*/  ISETP.GE.AND P5, PT, R5.reuse, R234, PT ;  /* 0x000000ea0500720c */ /* 0x040fe40003fa6270 */
[C---:B------:R-:W-:Y:S02]  /*d530*/  ISETP.GE.AND P4, PT, R5.reuse, R221, PT ;  /* 0x000000dd0500720c */ /* 0x040fe40003f86270 */
[C---:B------:R-:W-:Y:S02]  /*d540*/  ISETP.GE.AND P3, PT, R5.reuse, R220, PT ;  /* 0x000000dc0500720c */ /* 0x040fe40003f66270 */
[----:B------:R-:W-:Y:S02]  /*d550*/  ISETP.GE.AND P2, PT, R5, R138, PT ;  /* 0x0000008a0500720c */ /* 0x000fe40003f46270 */
[----:B------:R-:W-:-:S02]  /*d560*/  FSEL R65, R28, -INF , !P1 ;  /* 0xff8000001c417808 */ /* 0x000fc40004800000 */
[----:B------:R-:W-:Y:S02]  /*d570*/  FSEL R55, R30, -INF , !P6 ;  /* 0xff8000001e377808 */ /* 0x000fe40007000000 */
[----:B------:R-:W-:Y:S02]  /*d580*/  I2FP.F32.U32 R5, R5 ;  /* 0x0000000500057245 */ /* 0x000fe40000201000 */
[C---:B------:R-:W-:Y:S02]  /*d590*/  ISETP.GE.AND P1, PT, R7.reuse, R220, PT ;  /* 0x000000dc0700720c */ /* 0x040fe40003f26270 */
[----:B------:R-:W-:Y:S01]  /*d5a0*/  ISETP.GE.AND P6, PT, R7, R138, PT ;  /* 0x0000008a0700720c */ /* 0x000fe20003fc6270 */
[----:B------:R-:W-:Y:S02]  /*d5b0*/  VIADD R7, R239, 0xffffffb1 ;  /* 0xffffffb1ef077836 */ /* 0x000fe40000000000 */
[C---:B------:R-:W-:Y:S01]  /*d5c0*/  FFMA.FTZ R24, R5.reuse, UR5, R24 ;  /* 0x0000000505187c23 */ /* 0x040fe20008010018 */
[C---:B------:R-:W-:Y:S01]  /*d5d0*/  FFMA.FTZ R26, R5.reuse, UR5, R26 ;  /* 0x00000005051a7c23 */ /* 0x040fe2000801001a */
[C---:B------:R-:W-:Y:S01]  /*d5e0*/  FFMA.FTZ R20, R5.reuse, UR5, R20 ;  /* 0x0000000505147c23 */ /* 0x040fe20008010014 */
[----:B------:R-:W-:Y:S01]  /*d5f0*/  FFMA.FTZ R22, R5, UR5, R22 ;  /* 0x0000000505167c23 */ /* 0x000fe20008010016 */
[----:B------:R-:W-:Y:S01]  /*d600*/  I2FP.F32.U32 R4, R7 ;  /* 0x0000000700047245 */ /* 0x000fe20000201000 */
[----:B------:R-:W-:Y:S01]  /*d610*/  VIADD R5, R239, 0xffffffb8 ;  /* 0xffffffb8ef057836 */ /* 0x000fe20000000000 */
[----:B------:R-:W-:Y:S01]  /*d620*/  FSEL R154, R33, -INF , !P1 ;  /* 0xff800000219a7808 */ /* 0x000fe20004800000 */
[----:B------:R-:W-:Y:S01]  /*d630*/  VIADD R239, R239, 0xffffffb9 ;  /* 0xffffffb9efef7836 */ /* 0x000fe20000000000 */
[----:B------:R-:W-:Y:S01]  /*d640*/  FSEL R177, R35, -INF , !P6 ;  /* 0xff80000023b17808 */ /* 0x000fe20007000000 */
[----:B------:R-:W-:Y:S01]  /*d650*/  FFMA.FTZ R25, R4, UR5, R25 ;  /* 0x0000000504197c23 */ /* 0x000fe20008010019 */
[----:B------:R-:W-:Y:S01]  /*d660*/  FSEL R29, R24, -INF , !P5 ;  /* 0xff800000181d7808 */ /* 0x000fe20006800000 */
[----:B------:R-:W-:Y:S01]  /*d670*/  FFMA.FTZ R27, R4, UR5, R27 ;  /* 0x00000005041b7c23 */ /* 0x000fe2000801001b */
[----:B------:R-:W-:Y:S01]  /*d680*/  FSEL R28, R26, -INF , !P4 ;  /* 0xff8000001a1c7808 */ /* 0x000fe20006000000 */
[C---:B------:R-:W-:Y:S01]  /*d690*/  FFMA.FTZ R21, R4.reuse, UR5, R21 ;  /* 0x0000000504157c23 */ /* 0x040fe20008010015 */
[C---:B------:R-:W-:Y:S01]  /*d6a0*/  ISETP.GE.AND P1, PT, R7.reuse, R234, PT ;  /* 0x000000ea0700720c */ /* 0x040fe20003f26270 */
[----:B------:R-:W-:Y:S01]  /*d6b0*/  FFMA.FTZ R23, R4, UR5, R23 ;  /* 0x0000000504177c23 */ /* 0x000fe20008010017 */
[----:B------:R-:W-:-:S02]  /*d6c0*/  ISETP.GE.AND P6, PT, R7, R221, PT ;  /* 0x000000dd0700720c */ /* 0x000fc40003fc6270 */
[C---:B------:R-:W-:Y:S02]  /*d6d0*/  ISETP.GE.AND P5, PT, R7.reuse, R220, PT ;  /* 0x000000dc0700720c */ /* 0x040fe40003fa6270 */
[----:B------:R-:W-:Y:S02]  /*d6e0*/  ISETP.GE.AND P4, PT, R7, R138, PT ;  /* 0x0000008a0700720c */ /* 0x000fe40003f86270 */
[----:B------:R-:W-:Y:S02]  /*d6f0*/  I2FP.F32.U32 R7, R5 ;  /* 0x0000000500077245 */ /* 0x000fe40000201000 */
[----:B------:R-:W-:Y:S02]  /*d700*/  FSEL R30, R25, -INF , !P1 ;  /* 0xff800000191e7808 */ /* 0x000fe40004800000 */
[----:B------:R-:W-:Y:S01]  /*d710*/  ISETP.GE.AND P1, PT, R5, R221, PT ;  /* 0x000000dd0500720c */ /* 0x000fe20003f26270 */
[C---:B------:R-:W-:Y:S01]  /*d720*/  FFMA.FTZ R18, R7.reuse, UR5, R18 ;  /* 0x0000000507127c23 */ /* 0x040fe20008010012 */
[----:B------:R-:W-:Y:S01]  /*d730*/  I2FP.F32.U32 R4, R239 ;  /* 0x000000ef00047245 */ /* 0x000fe20000201000 */
[C---:B------:R-:W-:Y:S01]  /*d740*/  FFMA.FTZ R16, R7.reuse, UR5, R16 ;  /* 0x0000000507107c23 */ /* 0x040fe20008010010 */
[----:B------:R-:W-:Y:S01]  /*d750*/  FSEL R59, R20, -INF , !P3 ;  /* 0xff800000143b7808 */ /* 0x000fe20005800000 */
[----:B------:R-:W-:Y:S01]  /*d760*/  FFMA.FTZ R145, R7, UR5, R168 ;  /* 0x0000000507917c23 */ /* 0x000fe200080100a8 */
[----:B------:R-:W-:Y:S01]  /*d770*/  FSEL R34, R18, -INF , !P1 ;  /* 0xff80000012227808 */ /* 0x000fe20004800000 */
[----:B------:R-:W-:Y:S01]  /*d780*/  FFMA.FTZ R17, R4, UR5, R17 ;  /* 0x0000000504117c23 */ /* 0x000fe20008010011 */
[----:B------:R-:W-:Y:S01]  /*d790*/  ISETP.NE.AND P1, PT, R137, 0x3, PT ;  /* 0x000000038900780c */ /* 0x000fe20003f25270 */
[----:B------:R-:W-:Y:S01]  /*d7a0*/  FFMA.FTZ R143, R7, UR5, R170 ;  /* 0x00000005078f7c23 */ /* 0x000fe200080100aa */
[----:B------:R-:W-:Y:S01]  /*d7b0*/  FSEL R50, R22, -INF , !P2 ;  /* 0xff80000016327808 */ /* 0x000fe20005000000 */
[C---:B------:R-:W-:Y:S01]  /*d7c0*/  FFMA.FTZ R19, R4.reuse, UR5, R19 ;  /* 0x0000000504137c23 */ /* 0x040fe20008010013 */
[-C--:B------:R-:W-:Y:S01]  /*d7d0*/  ISETP.GE.AND P3, PT, R5, R234.reuse, PT ;  /* 0x000000ea0500720c */ /* 0x080fe20003f66270 */
[----:B------:R-:W-:Y:S01]  /*d7e0*/  FFMA.FTZ R66, R4, UR5, R171 ;  /* 0x0000000504427c23 */ /* 0x000fe200080100ab */
[----:B------:R-:W-:-:S02]  /*d7f0*/  ISETP.GE.AND P2, PT, R239, R234, PT ;  /* 0x000000eaef00720c */ /* 0x000fc40003f46270 */
[----:B------:R-:W-:Y:S02]  /*d800*/  FSEL R33, R16, -INF , !P3 ;  /* 0xff80000010217808 */ /* 0x000fe40005800000 */
[----:B------:R-:W-:Y:S02]  /*d810*/  FSEL R32, R17, -INF , !P2 ;  /* 0xff80000011207808 */ /* 0x000fe40005000000 */
[-C--:B------:R-:W-:Y:S02]  /*d820*/  ISETP.GE.AND P3, PT, R5, R138.reuse, PT ;  /* 0x0000008a0500720c */ /* 0x080fe40003f66270 */
[----:B------:R-:W-:Y:S01]  /*d830*/  ISETP.GE.AND P2, PT, R239, R138, PT ;  /* 0x0000008aef00720c */ /* 0x000fe20003f46270 */
[----:B------:R-:W-:Y:S01]  /*d840*/  FFMA.FTZ R138, R4, UR5, R169 ;  /* 0x00000005048a7c23 */ /* 0x000fe200080100a9 */
[----:B------:R-:W-:Y:S02]  /*d850*/  FSEL R31, R27, -INF , !P6 ;  /* 0xff8000001b1f7808 */ /* 0x000fe40007000000 */
[----:B------:R-:W-:-:S02]  /*d860*/  FSEL R62, R21, -INF , !P5 ;  /* 0xff800000153e7808 */ /* 0x000fc40006800000 */
[----:B------:R-:W-:Y:S02]  /*d870*/  FSEL R61, R23, -INF , !P4 ;  /* 0xff800000173d7808 */ /* 0x000fe40006000000 */
[----:B------:R-:W-:Y:S02]  /*d880*/  ISETP.GE.AND P6, PT, R239, R221, PT ;  /* 0x000000ddef00720c */ /* 0x000fe40003fc6270 */
[-C--:B------:R-:W-:Y:S02]  /*d890*/  ISETP.GE.AND P5, PT, R5, R220.reuse, PT ;  /* 0x000000dc0500720c */ /* 0x080fe40003fa6270 */
[----:B------:R-:W-:Y:S02]  /*d8a0*/  ISETP.GE.AND P4, PT, R239, R220, PT ;  /* 0x000000dcef00720c */ /* 0x000fe40003f86270 */
[----:B------:R-:W-:Y:S02]  /*d8b0*/  FSEL R35, R19, -INF , !P6 ;  /* 0xff80000013237808 */ /* 0x000fe40007000000 */
[----:B------:R-:W-:-:S02]  /*d8c0*/  FSEL R145, R145, -INF , !P5 ;  /* 0xff80000091917808 */ /* 0x000fc40006800000 */
        /* <DEDUP_REMOVED lines=48> */
[----:B-1----:R-:W-:Y:S01]  /*dbd0*/  SHF.L.U32 R8, R6, 0x6, RZ ;  /* 0x0000000606087819 */ /* 0x002fe200000006ff */
        /* <DEDUP_REMOVED lines=10> */
.L_x_1013:
[----:B------:R-:W-:Y:S05]  /*dc80*/  BSYNC.RECONVERGENT B0 ;  /* 0x0000000000007941 */ /* 0x000fea0003800200 */
.L_x_1012:
[----:B------:R-:W0:Y:S02]  /*dc90*/  LDGDEPBAR ;  /* 0x00000000000079af */ /* 0x000e240000000000 */
.L_x_1011:
[----:B-1----:R-:W-:Y:S01]  /*dca0*/  FMNMX3.FTZ R9, R238, R158, R164, !PT ;  /* 0x0000009eee097276 */ /* 0x002fe200078100a4 */
[----:B------:R-:W-:Y:S01]  /*dcb0*/  LDSM.16.MT88.4 R16, [R189+0x6000] ;  /* 0x00600000bd10783b */ /* 0x000fe20000004200 */
[----:B--2---:R-:W-:Y:S01]  /*dcc0*/  FMNMX3.FTZ R4, R236, R249, R251, !PT ;  /* 0x000000f9ec047276 */ /* 0x004fe200078100fb */
[----:B------:R-:W-:Y:S01]  /*dcd0*/  VIADD R224, R137, 0xfffffffc ;  /* 0xfffffffc89e07836 */ /* 0x000fe20000000000 */
        /* <DEDUP_REMOVED lines=31> */
[----:B------:R-:W-:Y:S01]  /*ded0*/  LEA R5, R137, 0xfffffffa, 0x1 ;  /* 0xfffffffa89057811 */ /* 0x000fe200078e08ff */
[----:B------:R-:W2:Y:S03]  /*dee0*/  SHFL.BFLY PT, R10, R13, 0x2, 0x1f ;  /* 0x0c401f000d0a7f89 */ /* 0x000ea600000e0000 */
[----:B------:R-:W-:Y:S01]  /*def0*/  LOP3.LUT R5, R5, UR17, R233, 0x96, !PT ;  /* 0x0000001105057c12 */ /* 0x000fe2000f8e96e9 */
[----:B------:R-:W3:Y:S04]  /*df00*/  SHFL.BFLY PT, R7, R4, 0x2, 0x1f ;  /* 0x0c401f0004077f89 */ /* 0x000ee800000e0000 */
[----:B------:R-:W4:Y:S01]  /*df10*/  SHFL.BFLY PT, R6, R11, 0x2, 0x1f ;  /* 0x0c401f000b067f89 */ /* 0x000f2200000e0000 */
[----:B------:R-:W-:-:S03]  /*df20*/  IMAD.WIDE.U32 R162, R5, -0x326172a9, RZ ;  /* 0xcd9e8d5705a27825 */ /* 0x000fc600078e00ff */
[----:B------:R-:W-:Y:S02]  /*df30*/  LOP3.LUT R170, R162, UR13, R217, 0x96, !PT ;  /* 0x0000000da2aa7c12 */ /* 0x000fe4000f8e96d9 */
[--C-:B------:R-:W-:Y:S02]  /*df40*/  LOP3.LUT R8, R242, UR18, R163.reuse, 0x96, !PT ;  /* 0x00000012f2087c12 */ /* 0x100fe4000f8e96a3 */
[----:B------:R-:W-:Y:S01]  /*df50*/  LOP3.LUT R5, R240, UR18, R163, 0x96, !PT ;  /* 0x00000012f0057c12 */ /* 0x000fe2000f8e96a3 */
[----:B------:R-:W-:Y:S01]  /*df60*/  IMAD.WIDE.U32 R170, R170, -0x2daee0ad, RZ ;  /* 0xd2511f53aaaa7825 */ /* 0x000fe200078e00ff */
[----:B------:R-:W-:Y:S02]  /*df70*/  LOP3.LUT R162, R162, UR13, R229, 0x96, !PT ;  /* 0x0000000da2a27c12 */ /* 0x000fe4000f8e96e5 */
[----:B-1----:R-:W-:Y:S01]  /*df80*/  FMNMX.FTZ R9, R12, R9, !PT ;  /* 0x000000090c097209 */ /* 0x002fe20007810000 */
[----:B------:R-:W-:Y:S01]  /*df90*/  IMAD.WIDE.U32 R168, R8, -0x2daee0ad, RZ ;  /* 0xd2511f5308a87825 */ /* 0x000fe200078e00ff */
[----:B--2---:R-:W-:-:S03]  /*dfa0*/  FMNMX.FTZ R8, R13, R10, !PT ;  /* 0x0000000a0d087209 */ /* 0x004fc60007810000 */
[----:B------:R-:W-:Y:S01]  /*dfb0*/  IMAD.WIDE.U32 R196, R5, -0x2daee0ad, RZ ;  /* 0xd2511f5305c47825 */ /* 0x000fe200078e00ff */
[----:B---3--:R-:W-:Y:S01]  /*dfc0*/  FMNMX.FTZ R7, R4, R7, !PT ;  /* 0x0000000704077209 */ /* 0x008fe20007810000 */
[----:B------:R-:W1:Y:S01]  /*dfd0*/  SHFL.BFLY PT, R136, R9, 0x1, 0x1f ;  /* 0x0c201f0009887f89 */ /* 0x000e6200000e0000 */
[----:B------:R-:W-:Y:S01]  /*dfe0*/  LOP3.LUT R4, R230, UR20, R169, 0x96, !PT ;  /* 0x00000014e6047c12 */ /* 0x000fe2000f8e96a9 */
[----:B------:R-:W-:Y:S01]  /*dff0*/  IMAD.WIDE.U32 R162, R162, -0x2daee0ad, RZ ;  /* 0xd2511f53a2a27825 */ /* 0x000fe200078e00ff */
[----:B----4-:R-:W-:Y:S01]  /*e000*/  FMNMX.FTZ R6, R11, R6, !PT ;  /* 0x000000060b067209 */ /* 0x010fe20007810000 */
[----:B------:R-:W2:Y:S01]  /*e010*/  SHFL.BFLY PT, R135, R8, 0x1, 0x1f ;  /* 0x0c201f0008877f89 */ /* 0x000ea200000e0000 */
[----:B------:R-:W-:Y:S01]  /*e020*/  LOP3.LUT R5, R222, UR20, R197, 0x96, !PT ;  /* 0x00000014de057c12 */ /* 0x000fe2000f8e96c5 */
[----:B------:R-:W-:Y:S01]  /*e030*/  IMAD.WIDE.U32 R160, R4, -0x326172a9, RZ ;  /* 0xcd9e8d5704a07825 */ /* 0x000fe200078e00ff */
[----:B------:R-:W-:Y:S01]  /*e040*/  LOP3.LUT R196, R196, UR19, R171, 0x96, !PT ;  /* 0x00000013c4c47c12 */ /* 0x000fe2000f8e96ab */
[----:B------:R-:W3:Y:S01]  /*e050*/  SHFL.BFLY PT, R134, R7, 0x1, 0x1f ;  /* 0x0c201f0007867f89 */ /* 0x000ee200000e0000 */
[----:B------:R-:W-:Y:S01]  /*e060*/  LOP3.LUT R168, R168, UR19, R163, 0x96, !PT ;  /* 0x00000013a8a87c12 */ /* 0x000fe2000f8e96a3 */
[----:B------:R-:W-:Y:S01]  /*e070*/  IMAD.WIDE.U32 R146, R5, -0x326172a9, RZ ;  /* 0xcd9e8d5705927825 */ /* 0x000fe200078e00ff */
[----:B------:R-:W-:Y:S01]  /*e080*/  LOP3.LUT R4, R228, UR12, R161, 0x96, !PT ;  /* 0x0000000ce4047c12 */ /* 0x000fe2000f8e96a1 */
[----:B------:R-:W4:Y:S02]  /*e090*/  SHFL.BFLY PT, R133, R6, 0x1, 0x1f ;  /* 0x0c201f0006857f89 */ /* 0x000f2400000e0000 */
[----:B------:R-:W-:Y:S01]  /*e0a0*/  IMAD.WIDE.U32 R196, R196, -0x326172a9, RZ ;  /* 0xcd9e8d57c4c47825 */ /* 0x000fe200078e00ff */
[----:B------:R-:W-:-:S03]  /*e0b0*/  LOP3.LUT R5, R216, UR12, R147, 0x96, !PT ;  /* 0x0000000cd8057c12 */ /* 0x000fc6000f8e9693 */
[----:B------:R-:W-:Y:S01]  /*e0c0*/  IMAD.WIDE.U32 R168, R168, -0x326172a9, RZ ;  /* 0xcd9e8d57a8a87825 */ /* 0x000fe200078e00ff */
[----:B------:R-:W-:-:S03]  /*e0d0*/  LOP3.LUT R146, R146, UR9, R197, 0x96, !PT ;  /* 0x0000000992927c12 */ /* 0x000fc6000f8e96c5 */
[----:B------:R-:W-:Y:S01]  /*e0e0*/  IMAD.WIDE.U32 R10, R5, -0x2daee0ad, RZ ;  /* 0xd2511f53050a7825 */ /* 0x000fe200078e00ff */
[----:B------:R-:W-:Y:S02]  /*e0f0*/  LOP3.LUT R160, R160, UR9, R169, 0x96, !PT ;  /* 0x00000009a0a07c12 */ /* 0x000fe4000f8e96a9 */
[----:B-1----:R-:W-:Y:S01]  /*e100*/  FMNMX.FTZ R136, R9, R136, !PT ;  /* 0x0000008809887209 */ /* 0x002fe20007810000 */
[----:B------:R-:W-:Y:S01]  /*e110*/  IMAD.WIDE.U32 R146, R146, -0x2daee0ad, RZ ;  /* 0xd2511f5392927825 */ /* 0x000fe200078e00ff */
[----:B------:R-:W-:Y:S02]  /*e120*/  LOP3.LUT R170, R170, UR4, R11, 0x96, !PT ;  /* 0x00000004aaaa7c12 */ /* 0x000fe4000f8e960b */
[----:B--2---:R-:W-:Y:S01]  /*e130*/  FMNMX.FTZ R135, R8, R135, !PT ;  /* 0x0000008708877209 */ /* 0x004fe20007810000 */
[----:B------:R-:W-:Y:S01]  /*e140*/  IMAD.WIDE.U32 R12, R4, -0x2daee0ad, RZ ;  /* 0xd2511f53040c7825 */ /* 0x000fe200078e00ff */
[----:B------:R-:W-:-:S03]  /*e150*/  LOP3.LUT R5, R10, UR23, R147, 0x96, !PT ;  /* 0x000000170a057c12 */ /* 0x000fc6000f8e9693 */
[----:B------:R-:W-:Y:S01]  /*e160*/  FMUL.FTZ R54, R136, UR21 ;  /* 0x0000001588367c20 */ /* 0x000fe20008410000 */
[----:B---3--:R-:W-:Y:S01]  /*e170*/  FMNMX.FTZ R134, R7, R134, !PT ;  /* 0x0000008607867209 */ /* 0x008fe20007810000 */
[----:B------:R-:W-:Y:S01]  /*e180*/  IMAD.WIDE.U32 R160, R160, -0x2daee0ad, RZ ;  /* 0xd2511f53a0a07825 */ /* 0x000fe200078e00ff */
[----:B------:R-:W-:-:S03]  /*e190*/  LOP3.LUT R162, R162, UR4, R13, 0x96, !PT ;  /* 0x00000004a2a27c12 */ /* 0x000fc6000f8e960d */
[----:B------:R-:W-:Y:S01]  /*e1a0*/  FMUL.FTZ R52, R135, UR21 ;  /* 0x0000001587347c20 */ /* 0x000fe20008410000 */
[----:B----4-:R-:W-:Y:S01]  /*e1b0*/  FMNMX.FTZ R133, R6, R133, !PT ;  /* 0x0000008506857209 */ /* 0x010fe20007810000 */
[----:B------:R-:W-:Y:S01]  /*e1c0*/  IMAD.WIDE.U32 R8, R5, -0x326172a9, RZ ;  /* 0xcd9e8d5705087825 */ /* 0x000fe200078e00ff */
[----:B------:R-:W-:-:S03]  /*e1d0*/  LOP3.LUT R4, R12, UR23, R161, 0x96, !PT ;  /* 0x000000170c047c12 */ /* 0x000fc6000f8e96a1 */
[C---:B------:R-:W-:Y:S01]  /*e1e0*/  FMUL.FTZ R147, R134.reuse, UR21 ;  /* 0x0000001586937c20 */ /* 0x040fe20008410000 */
[----:B------:R-:W-:Y:S01]  /*e1f0*/  FSETP.NEU.FTZ.AND P1, PT, R134, -INF , PT ;  /* 0xff8000008600780b */ /* 0x000fe20003f3d000 */
[----:B------:R-:W-:Y:S01]  /*e200*/  IMAD.WIDE.U32 R162, R162, -0x326172a9, RZ ;  /* 0xcd9e8d57a2a27825 */ /* 0x000fe200078e00ff */
[----:B------:R-:W-:Y:S02]  /*e210*/  PRMT R7, R8, 0x7773, RZ ;  /* 0x0000777308077816 */ /* 0x000fe400000000ff */
[----:B------:R-:W-:Y:S01]  /*e220*/  FSETP.NEU.FTZ.AND P0, PT, R133, -INF , PT ;  /* 0xff8000008500780b */ /* 0x000fe20003f1d000 */
[----:B------:R-:W-:Y:S01]  /*e230*/  IMAD.WIDE.U32 R14, R4, -0x326172a9, RZ ;  /* 0xcd9e8d57040e7825 */ /* 0x000fe200078e00ff */
[----:B------:R-:W-:Y:S02]  /*e240*/  PRMT R4, R8, 0x7772, RZ ;  /* 0x0000777208047816 */ /* 0x000fe400000000ff */
[----:B------:R-:W-:Y:S01]  /*e250*/  FSEL R11, R134, RZ, P1 ;  /* 0x000000ff860b7208 */ /* 0x000fe20000800000 */
[----:B------:R-:W-:Y:S01]  /*e260*/  IMAD.MOV.U32 R6, RZ, RZ, R14 ;  /* 0x000000ffff067224 */ /* 0x000fe200078e000e */
[----:B------:R-:W-:Y:S01]  /*e270*/  PRMT R161, R14, 0x7771, RZ ;  /* 0x000077710ea17816 */ /* 0x000fe200000000ff */
[----:B------:R-:W-:Y:S01]  /*e280*/  IMAD.MOV.U32 R10, RZ, RZ, R8 ;  /* 0x000000ffff0a7224 */ /* 0x000fe200078e0008 */
[----:B------:R-:W-:Y:S01]  /*e290*/  PRMT R4, R4, 0x5410, R7 ;  /* 0x0000541004047816 */ /* 0x000fe20000000007 */
[----:B------:R-:W-:Y:S01]  /*e2a0*/  IMAD.WIDE.U32 R170, R170, -0x326172a9, RZ ;  /* 0xcd9e8d57aaaa7825 */ /* 0x000fe200078e00ff */
[----:B------:R-:W-:-:S02]  /*e2b0*/  LOP3.LUT R6, R6, 0xff, RZ, 0xc0, !PT ;  /* 0x000000ff06067812 */ /* 0x000fc400078ec0ff */
[----:B------:R-:W-:Y:S02]  /*e2c0*/  FSEL R7, R133, RZ, P0 ;  /* 0x000000ff85077208 */ /* 0x000fe40000000000 */
[----:B------:R-:W-:Y:S02]  /*e2d0*/  PRMT R5, R8, 0x7771, RZ ;  /* 0x0000777108057816 */ /* 0x000fe400000000ff */
[----:B------:R-:W-:Y:S01]  /*e2e0*/  LOP3.LUT R8, R162, UR7, R15, 0x96, !PT ;  /* 0x00000007a2087c12 */ /* 0x000fe2000f8e960f */
[----:B------:R-:W-:Y:S01]  /*e2f0*/  FADD.FTZ R7, R0, -R7 ;  /* 0x8000000700077221 */ /* 0x000fe20000010000 */
[----:B------:R-:W-:Y:S01]  /*e300*/  PRMT R161, R6, 0x5410, R161 ;  /* 0x0000541006a17816 */ /* 0x000fe200000000a1 */
[----:B------:R-:W-:Y:S01]  /*e310*/  FADD.FTZ R6, R2, -R11 ;  /* 0x8000000b02067221 */ /* 0x000fe20000010000 */
[----:B------:R-:W-:Y:S01]  /*e320*/  FSEL R147, R147, RZ, P1 ;  /* 0x000000ff93937208 */ /* 0x000fe20000800000 */
[----:B------:R-:W-:Y:S01]  /*e330*/  FMUL.FTZ R2, R133, UR21 ;  /* 0x0000001585027c20 */ /* 0x000fe20008410000 */
[----:B------:R-:W-:Y:S01]  /*e340*/  LOP3.LUT R0, R8, 0xffff, RZ, 0xc0, !PT ;  /* 0x0000ffff08007812 */ /* 0x000fe200078ec0ff */
[----:B------:R-:W-:Y:S01]  /*e350*/  FMUL.FTZ R6, R6, UR21 ;  /* 0x0000001506067c20 */ /* 0x000fe20008410000 */
[----:B------:R-:W-:Y:S01]  /*e360*/  LOP3.LUT R21, R8, 0xff, RZ, 0xc0, !PT ;  /* 0x000000ff08157812 */ /* 0x000fe200078ec0ff */
[--C-:B------:R-:W-:Y:S01]  /*e370*/  FFMA.FTZ R44, R132, UR21, -R147.reuse ;  /* 0x00000015842c7c23 */ /* 0x100fe20008010893 */
[----:B------:R-:W-:Y:S01]  /*e380*/  FSEL R132, R2, RZ, P0 ;  /* 0x000000ff02847208 */ /* 0x000fe20000000000 */
[--C-:B------:R-:W-:Y:S01]  /*e390*/  FFMA.FTZ R42, R172, UR21, -R147.reuse ;  /* 0x00000015ac2a7c23 */ /* 0x100fe20008010893 */
[----:B------:R-:W-:Y:S01]  /*e3a0*/  SHF.R.U32.HI R0, RZ, 0x8, R0 ;  /* 0x00000008ff007819 */ /* 0x000fe20000011600 */
[--C-:B------:R-:W-:Y:S01]  /*e3b0*/  FFMA.FTZ R41, R180, UR21, -R147.reuse ;  /* 0x00000015b4297c23 */ /* 0x100fe20008010893 */
[----:B------:R-:W-:Y:S01]  /*e3c0*/  PRMT R12, R14, 0x7773, RZ ;  /* 0x000077730e0c7816 */ /* 0x000fe200000000ff */
[----:B------:R-:W-:Y:S01]  /*e3d0*/  FFMA.FTZ R36, R166, UR21, -R132 ;  /* 0x00000015a6247c23 */ /* 0x000fe20008010884 */
[----:B------:R-:W-:Y:S01]  /*e3e0*/  PRMT R21, R21, 0x5410, R0 ;  /* 0x0000541015157816 */ /* 0x000fe20000000000 */
[----:B------:R-:W-:Y:S01]  /*e3f0*/  FFMA.FTZ R2, R174, UR21, -R132 ;  /* 0x00000015ae027c23 */ /* 0x000fe20008010884 */
[----:B------:R-:W-:Y:S01]  /*e400*/  PRMT R0, R8, 0x7632, R0 ;  /* 0x0000763208007816 */ /* 0x000fe20000000000 */
[----:B------:R-:W-:Y:S01]  /*e410*/  FFMA.FTZ R39, R176, UR21, -R132 ;  /* 0x00000015b0277c23 */ /* 0x000fe20008010884 */
[----:B------:R-:W-:Y:S01]  /*e420*/  PRMT R53, R14, 0x7772, RZ ;  /* 0x000077720e357816 */ /* 0x000fe200000000ff */
[----:B------:R-:W-:Y:S01]  /*e430*/  MUFU.EX2 R36, R36 ;  /* 0x0000002400247308 */ /* 0x000fe20000000800 */
[----:B------:R-:W-:Y:S01]  /*e440*/  LOP3.LUT R10, R10, 0xff, RZ, 0xc0, !PT ;  /* 0x000000ff0a0a7812 */ /* 0x000fe200078ec0ff */
[----:B------:R-:W-:Y:S01]  /*e450*/  FFMA.FTZ R38, R178, UR21, -R147 ;  /* 0x00000015b2267c23 */ /* 0x000fe20008010893 */
[----:B------:R-:W-:Y:S01]  /*e460*/  LOP3.LUT R9, R170, UR7, R9, 0x96, !PT ;  /* 0x00000007aa097c12 */ /* 0x000fe2000f8e9609 */
[----:B------:R-:W1:Y:S01]  /*e470*/  MUFU.EX2 R2, R2 ;  /* 0x0000000200027308 */ /* 0x000e620000000800 */
[----:B------:R-:W-:Y:S01]  /*e480*/  SHF.R.U32.HI R23, RZ, 0x18, R8 ;  /* 0x00000018ff177819 */ /* 0x000fe20000011608 */
[----:B------:R-:W-:Y:S01]  /*e490*/  FMUL.FTZ R7, R7, UR21 ;  /* 0x0000001507077c20 */ /* 0x000fe20008410000 */
[----:B------:R-:W-:Y:S01]  /*e4a0*/  LOP3.LUT R8, R0, 0xff, RZ, 0xc0, !PT ;  /* 0x000000ff00087812 */ /* 0x000fe200078ec0ff */
[----:B------:R-:W-:Y:S01]  /*e4b0*/  FFMA.FTZ R0, R56, UR21, -R132 ;  /* 0x0000001538007c23 */ /* 0x000fe20008010884 */
[----:B------:R-:W-:Y:S01]  /*e4c0*/  PRMT R53, R53, 0x5410, R12 ;  /* 0x0000541035357816 */ /* 0x000fe2000000000c */
[----:B------:R-:W-:Y:S01]  /*e4d0*/  MUFU.EX2 R44, R44 ;  /* 0x0000002c002c7308 */ /* 0x000fe20000000800 */
[----:B------:R-:W-:Y:S01]  /*e4e0*/  PRMT R5, R10, 0x5410, R5 ;  /* 0x000054100a057816 */ /* 0x000fe20000000005 */
[----:B------:R-:W-:Y:S01]  /*e4f0*/  FFMA.FTZ R245, R245, UR21, -R132 ;  /* 0x00000015f5f57c23 */ /* 0x000fe20008010884 */
[C---:B------:R-:W-:Y:S01]  /*e500*/  LOP3.LUT R12, R9.reuse, 0xffff, RZ, 0xc0, !PT ;  /* 0x0000ffff090c7812 */ /* 0x040fe200078ec0ff */
[----:B------:R-:W2:Y:S01]  /*e510*/  MUFU.EX2 R42, R42 ;  /* 0x0000002a002a7308 */ /* 0x000ea20000000800 */
[C---:B------:R-:W-:Y:S01]  /*e520*/  PRMT R10, R9.reuse, 0x7632, R10 ;  /* 0x00007632090a7816 */ /* 0x040fe2000000000a */
[--C-:B------:R-:W-:Y:S01]  /*e530*/  FFMA.FTZ R144, R144, UR21, -R147.reuse ;  /* 0x0000001590907c23 */ /* 0x100fe20008010893 */
[----:B------:R-:W-:Y:S01]  /*e540*/  LOP3.LUT R11, R9, 0xff, RZ, 0xc0, !PT ;  /* 0x000000ff090b7812 */ /* 0x000fe200078ec0ff */
[----:B------:R-:W-:Y:S01]  /*e550*/  MUFU.EX2 R39, R39 ;  /* 0x0000002700277308 */ /* 0x000fe20000000800 */
[----:B------:R-:W-:Y:S01]  /*e560*/  FSETP.NEU.FTZ.AND P3, PT, R136, -INF , PT ;  /* 0xff8000008800780b */ /* 0x000fe20003f7d000 */
[----:B------:R-:W-:Y:S01]  /*e570*/  FFMA.FTZ R152, R152, UR21, -R147 ;  /* 0x0000001598987c23 */ /* 0x000fe20008010893 */
[C---:B------:R-:W-:Y:S01]  /*e580*/  FSETP.NEU.FTZ.AND P2, PT, R135.reuse, -INF , PT ;  /* 0xff8000008700780b */ /* 0x040fe20003f5d000 */
[----:B------:R-:W-:Y:S01]  /*e590*/  MUFU.EX2 R0, R0 ;  /* 0x0000000000007308 */ /* 0x000fe20000000800 */
[----:B------:R-:W-:Y:S01]  /*e5a0*/  SHF.R.U32.HI R9, RZ, 0x18, R9 ;  /* 0x00000018ff097819 */ /* 0x000fe20000011609 */
[--C-:B------:R-:W-:Y:S01]  /*e5b0*/  FFMA.FTZ R148, R148, UR21, -R147.reuse ;  /* 0x0000001594947c23 */ /* 0x100fe20008010893 */
[----:B------:R-:W-:Y:S01]  /*e5c0*/  SHF.R.U32.HI R12, RZ, 0x8, R12 ;  /* 0x00000008ff0c7819 */ /* 0x000fe2000001160c */
[----:B------:R-:W-:Y:S01]  /*e5d0*/  MUFU.EX2 R41, R41 ;  /* 0x0000002900297308 */ /* 0x000fe20000000800 */
[----:B------:R-:W-:Y:S01]  /*e5e0*/  LOP3.LUT R10, R10, 0xff, RZ, 0xc0, !PT ;  /* 0x000000ff0a0a7812 */ /* 0x000fe200078ec0ff */
[----:B------:R-:W-:Y:S01]  /*e5f0*/  FFMA.FTZ R142, R142, UR21, -R147 ;  /* 0x000000158e8e7c23 */ /* 0x000fe20008010893 */
[----:B------:R-:W-:Y:S01]  /*e600*/  FSEL R15, R136, RZ, P3 ;  /* 0x000000ff880f7208 */ /* 0x000fe20001800000 */
[----:B------:R-:W-:Y:S01]  /*e610*/  MUFU.EX2 R38, R38 ;  /* 0x0000002600267308 */ /* 0x000fe20000000800 */
[----:B------:R-:W-:Y:S01]  /*e620*/  FSEL R13, R135, RZ, P2 ;  /* 0x000000ff870d7208 */ /* 0x000fe20001000000 */
[----:B------:R-:W-:Y:S01]  /*e630*/  FFMA.FTZ R143, R143, UR21, -R132 ;  /* 0x000000158f8f7c23 */ /* 0x000fe20008010884 */
[----:B------:R-:W-:Y:S01]  /*e640*/  PRMT R11, R11, 0x5410, R12 ;  /* 0x000054100b0b7816 */ /* 0x000fe2000000000c */
[----:B------:R-:W-:Y:S01]  /*e650*/  FADD.FTZ R20, R238, -R15 ;  /* 0x8000000fee147221 */ /* 0x000fe20000010000 */
[----:B------:R-:W-:Y:S01]  /*e660*/  PRMT R9, R10, 0x5410, R9 ;  /* 0x000054100a097816 */ /* 0x000fe20000000009 */
[----:B------:R-:W-:Y:S01]  /*e670*/  FADD.FTZ R22, R236, -R13 ;  /* 0x8000000dec167221 */ /* 0x000fe20000010000 */
[----:B-1----:R-:W-:Y:S01]  /*e680*/  F2FP.F16.F32.PACK_AB R10, R2, R36 ;  /* 0x00000024020a723e */ /* 0x002fe200000000ff */
[----:B------:R-:W1:Y:S01]  /*e690*/  LDSM.16.MT88.4 R12, [R185+0x6000] ;  /* 0x00600000b90c783b */ /* 0x000e620000004200 */
[--C-:B------:R-:W-:Y:S01]  /*e6a0*/  HSET2.LE.AND R11, R11, R214.reuse, PT ;  /* 0x000000d60b0b7233 */ /* 0x100fe20003803000 */
[----:B------:R-:W3:Y:S01]  /*e6b0*/  MUFU.EX2 R49, R6 ;  /* 0x0000000600317308 */ /* 0x000ee20000000800 */
[----:B------:R-:W-:Y:S01]  /*e6c0*/  HSET2.LE.AND R9, R9, R214, PT ;  /* 0x000000d609097233 */ /* 0x000fe20003803000 */
[--C-:B------:R-:W-:Y:S01]  /*e6d0*/  FFMA.FTZ R62, R62, UR21, -R147.reuse ;  /* 0x000000153e3e7c23 */ /* 0x100fe20008010893 */
[----:B------:R-:W-:Y:S01]  /*e6e0*/  LOP3.LUT R27, R4, 0xff00ff, RZ, 0xc0, !PT ;  /* 0x00ff00ff041b7812 */ /* 0x000fe200078ec0ff */
[----:B------:R4:W5:Y:S01]  /*e6f0*/  MUFU.EX2 R47, R7 ;  /* 0x00000007002f7308 */ /* 0x0009620000000800 */
[----:B--2---:R-:W-:Y:S01]  /*e700*/  F2FP.F16.F32.PACK_AB R24, R42, R44 ;  /* 0x0000002c2a18723e */ /* 0x004fe200000000ff */
[----:B------:R-:W-:Y:S01]  /*e710*/  FFMA.FTZ R138, R138, UR21, -R147 ;  /* 0x000000158a8a7c23 */ /* 0x000fe20008010893 */
[----:B------:R-:W-:Y:S01]  /*e720*/  PRMT R23, R8, 0x5410, R23 ;  /* 0x0000541008177816 */ /* 0x000fe20000000017 */
[----:B------:R-:W-:Y:S01]  /*e730*/  MUFU.EX2 R144, R144 ;  /* 0x0000009000907308 */ /* 0x000fe20000000800 */
[----:B------:R-:W-:-:S02]  /*e740*/  LOP3.LUT R24, R24, R11, RZ, 0xc0, !PT ;  /* 0x0000000b18187212 */ /* 0x000fc400078ec0ff */
[----:B------:R-:W-:Y:S01]  /*e750*/  LOP3.LUT R25, R10, R9, RZ, 0xc0, !PT ;  /* 0x000000090a197212 */ /* 0x000fe200078ec0ff */
[----:B------:R-:W-:Y:S01]  /*e760*/  MUFU.EX2 R152, R152 ;  /* 0x0000009800987308 */ /* 0x000fe20000000800 */
[----:B------:R-:W-:Y:S01]  /*e770*/  FSEL R54, R54, RZ, P3 ;  /* 0x000000ff36367208 */ /* 0x000fe20001800000 */
[----:B------:R-:W2:Y:S01]  /*e780*/  LDSM.16.MT88.4 R8, [R184+0x6000] ;  /* 0x00600000b808783b */ /* 0x000ea20000004200 */
[--C-:B------:R-:W-:Y:S01]  /*e790*/  HSET2.LE.AND R5, R5, R214.reuse, PT ;  /* 0x000000d605057233 */ /* 0x100fe20003803000 */
[----:B---3--:R-:W-:Y:S01]  /*e7a0*/  FMUL.FTZ R72, R72, R49 ;  /* 0x0000003148487220 */ /* 0x008fe20000410000 */
[--C-:B------:R-:W-:Y:S01]  /*e7b0*/  HSET2.LE.AND R27, R27, R214.reuse, PT ;  /* 0x000000d61b1b7233 */ /* 0x100fe20003803000 */
[--C-:B------:R-:W-:Y:S01]  /*e7c0*/  FFMA.FTZ R48, R158, UR21, -R54.reuse ;  /* 0x000000159e307c23 */ /* 0x100fe20008010836 */
[----:B------:R-:W-:Y:S01]  /*e7d0*/  F2FP.F16.F32.PACK_AB R4, R0, R39 ;  /* 0x000000270004723e */ /* 0x000fe200000000ff */
[--C-:B------:R-:W-:Y:S01]  /*e7e0*/  FFMA.FTZ R45, R164, UR21, -R54.reuse ;  /* 0x00000015a42d7c23 */ /* 0x100fe20008010836 */
[----:B------:R-:W-:Y:S01]  /*e7f0*/  FSEL R52, R52, RZ, P2 ;  /* 0x000000ff34347208 */ /* 0x000fe20001000000 */
[--C-:B------:R-:W-:Y:S01]  /*e800*/  FFMA.FTZ R46, R60, UR21, -R54.reuse ;  /* 0x000000153c2e7c23 */ /* 0x100fe20008010836 */
[----:B------:R-:W-:Y:S01]  /*e810*/  F2FP.F16.F32.PACK_AB R26, R38, R41 ;  /* 0x00000029261a723e */ /* 0x000fe200000000ff */
[----:B------:R-:W-:Y:S01]  /*e820*/  FFMA.FTZ R43, R64, UR21, -R54 ;  /* 0x00000015402b7c23 */ /* 0x000fe20008010836 */
[----:B------:R-:W-:Y:S01]  /*e830*/  LOP3.LUT R27, R4, R27, RZ, 0xc0, !PT ;  /* 0x0000001b041b7212 */ /* 0x000fe200078ec0ff */
[--C-:B------:R-:W-:Y:S01]  /*e840*/  FFMA.FTZ R56, R251, UR21, -R52.reuse ;  /* 0x00000015fb387c23 */ /* 0x100fe20008010834 */
[----:B------:R-:W-:Y:S01]  /*e850*/  LOP3.LUT R26, R26, R5, RZ, 0xc0, !PT ;  /* 0x000000051a1a7212 */ /* 0x000fe200078ec0ff */
[--C-:B------:R-:W-:Y:S01]  /*e860*/  FFMA.FTZ R58, R247, UR21, -R52.reuse ;  /* 0x00000015f73a7c23 */ /* 0x100fe20008010834 */
[--C-:B------:R-:W-:Y:S01]  /*e870*/  FFMA.FTZ R63, R63, UR21, -R52.reuse ;  /* 0x000000153f3f7c23 */ /* 0x100fe20008010834 */
[----:B----4-:R-:W3:Y:S01]  /*e880*/  LDSM.16.MT88.4 R4, [R139+0x6000] ;  /* 0x006000008b04783b */ /* 0x010ee20000004200 */
[----:B------:R-:W-:Y:S01]  /*e890*/  FFMA.FTZ R249, R249, UR21, -R52 ;  /* 0x00000015f9f97c23 */ /* 0x000fe20008010834 */
[----:B------:R-:W-:Y:S01]  /*e8a0*/  FMUL.FTZ R60, R20, UR21 ;  /* 0x00000015143c7c20 */ /* 0x000fe20008410000 */
[----:B------:R-:W-:Y:S01]  /*e8b0*/  FMUL.FTZ R64, R22, UR21 ;  /* 0x0000001516407c20 */ /* 0x000fe20008410000 */
[----:B------:R-:W-:Y:S01]  /*e8c0*/  LOP3.LUT R169, R53, 0xff00ff, RZ, 0xc0, !PT ;  /* 0x00ff00ff35a97812 */ /* 0x000fe200078ec0ff */
[----:B------:R-:W-:Y:S01]  /*e8d0*/  MUFU.EX2 R48, R48 ;  /* 0x0000003000307308 */ /* 0x000fe20000000800 */
[--C-:B------:R-:W-:Y:S01]  /*e8e0*/  HSET2.LE.AND R20, R21, R214.reuse, PT ;  /* 0x000000d615147233 */ /* 0x100fe20003803000 */
[----:B------:R-:W-:Y:S01]  /*e8f0*/  FMUL.FTZ R73, R73, R49 ;  /* 0x0000003149497220 */ /* 0x000fe20000410000 */
[--C-:B------:R-:W-:Y:S01]  /*e900*/  HSET2.LE.AND R161, R161, R214.reuse, PT ;  /* 0x000000d6a1a17233 */ /* 0x100fe20003803000 */
[----:B------:R-:W4:Y:S01]  /*e910*/  MUFU.EX2 R45, R45 ;  /* 0x0000002d002d7308 */ /* 0x000f220000000800 */
[--C-:B------:R-:W-:Y:S01]  /*e920*/  HSET2.LE.AND R158, R169, R214.reuse, PT ;  /* 0x000000d6a99e7233 */ /* 0x100fe20003803000 */
[-C--:B-----5:R-:W-:Y:S01]  /*e930*/  FMUL.FTZ R74, R74, R47.reuse ;  /* 0x0000002f4a4a7220 */ /* 0x0a0fe20000410000 */
[----:B------:R-:W-:Y:S01]  /*e940*/  HSET2.LE.AND R21, R23, R214, PT ;  /* 0x000000d617157233 */ /* 0x000fe20003803000 */
[----:B------:R-:W-:Y:S01]  /*e950*/  MUFU.EX2 R46, R46 ;  /* 0x0000002e002e7308 */ /* 0x000fe20000000800 */
[----:B------:R-:W-:Y:S01]  /*e960*/  LOP3.LUT R170, R196, UR8, R171, 0x96, !PT ;  /* 0x00000008c4aa7c12 */ /* 0x000fe2000f8e96ab */
[----:B------:R-:W-:Y:S01]  /*e970*/  FMUL.FTZ R75, R75, R47 ;  /* 0x0000002f4b4b7220 */ /* 0x000fe20000410000 */
[-C--:B------:R-:W-:Y:S01]  /*e980*/  FMUL.FTZ R88, R88, R49.reuse ;  /* 0x0000003158587220 */ /* 0x080fe20000410000 */
[----:B------:R-:W5:Y:S01]  /*e990*/  MUFU.EX2 R43, R43 ;  /* 0x0000002b002b7308 */ /* 0x000f620000000800 */
[----:B------:R-:W-:Y:S01]  /*e9a0*/  FMUL.FTZ R89, R89, R49 ;  /* 0x0000003159597220 */ /* 0x000fe20000410000 */
[----:B------:R-:W-:-:S04]  /*e9b0*/  IMAD.WIDE.U32 R170, R170, -0x2daee0ad, RZ ;  /* 0xd2511f53aaaa7825 */ /* 0x000fc800078e00ff */
[-C--:B------:R-:W-:Y:S01]  /*e9c0*/  FMUL.FTZ R90, R90, R47.reuse ;  /* 0x0000002f5a5a7220 */ /* 0x080fe20000410000 */
[----:B------:R-:W-:Y:S01]  /*e9d0*/  MUFU.EX2 R53, R249 ;  /* 0x000000f900357308 */ /* 0x000fe20000000800 */
[----:B------:R-:W-:Y:S01]  /*e9e0*/  FMUL.FTZ R91, R91, R47 ;  /* 0x0000002f5b5b7220 */ /* 0x000fe20000410000 */
[----:B----4-:R-:W-:Y:S01]  /*e9f0*/  F2FP.F16.F32.PACK_AB R169, R45, R48 ;  /* 0x000000302da9723e */ /* 0x010fe200000000ff */
[-C--:B-1----:R-:W-:Y:S01]  /*ea00*/  HMMA.16816.F32 R72, R24, R12.reuse, R72 ;  /* 0x0000000c1848723c */ /* 0x082fe20000001848 */
[----:B------:R-:W1:Y:S01]  /*ea10*/  MUFU.EX2 R56, R56 ;  /* 0x0000003800387308 */ /* 0x000e620000000800 */
[-C--:B------:R-:W-:Y:S01]  /*ea20*/  FMUL.FTZ R124, R124, R49.reuse ;  /* 0x000000317c7c7220 */ /* 0x080fe20000410000 */
[----:B------:R-:W-:Y:S01]  /*ea30*/  LOP3.LUT R20, R169, R20, RZ, 0xc0, !PT ;  /* 0x00000014a9147212 */ /* 0x000fe200078ec0ff */
[----:B------:R-:W-:Y:S01]  /*ea40*/  FMUL.FTZ R125, R125, R49 ;  /* 0x000000317d7d7220 */ /* 0x000fe20000410000 */
[----:B------:R-:W-:Y:S01]  /*ea50*/  MUFU.EX2 R58, R58 ;  /* 0x0000003a003a7308 */ /* 0x000fe20000000800 */
[-C--:B------:R-:W-:Y:S01]  /*ea60*/  FMUL.FTZ R126, R126, R47.reuse ;  /* 0x0000002f7e7e7220 */ /* 0x080fe20000410000 */
[----:B-----5:R-:W-:Y:S01]  /*ea70*/  F2FP.F16.F32.PACK_AB R22, R43, R46 ;  /* 0x0000002e2b16723e */ /* 0x020fe200000000ff */
[----:B------:R-:W-:Y:S01]  /*ea80*/  FMUL.FTZ R127, R127, R47 ;  /* 0x0000002f7f7f7220 */ /* 0x000fe20000410000 */
[----:B------:R-:W4:Y:S01]  /*ea90*/  MUFU.EX2 R63, R63 ;  /* 0x0000003f003f7308 */ /* 0x000f220000000800 */
[----:B------:R-:W-:Y:S01]  /*eaa0*/  FMUL.FTZ R120, R120, R49 ;  /* 0x0000003178787220 */ /* 0x000fe20000410000 */
[----:B------:R-:W-:Y:S01]  /*eab0*/  LOP3.LUT R22, R22, R161, RZ, 0xc0, !PT ;  /* 0x000000a116167212 */ /* 0x000fe200078ec0ff */
[----:B------:R-:W-:Y:S01]  /*eac0*/  FMUL.FTZ R121, R121, R49 ;  /* 0x0000003179797220 */ /* 0x000fe20000410000 */
[----:B------:R-:W5:Y:S01]  /*ead0*/  MUFU.EX2 R60, R60 ;  /* 0x0000003c003c7308 */ /* 0x000f620000000800 */
[----:B------:R-:W-:Y:S01]  /*eae0*/  FMUL.FTZ R122, R122, R47 ;  /* 0x0000002f7a7a7220 */ /* 0x000fe20000410000 */
[----:B-1----:R-:W-:Y:S01]  /*eaf0*/  F2FP.F16.F32.PACK_AB R162, R56, R53 ;  /* 0x0000003538a2723e */ /* 0x002fe200000000ff */
[----:B------:R-:W-:Y:S01]  /*eb00*/  FMUL.FTZ R123, R123, R47 ;  /* 0x0000002f7b7b7220 */ /* 0x000fe20000410000 */
[----:B------:R-:W1:Y:S01]  /*eb10*/  MUFU.EX2 R64, R64 ;  /* 0x0000004000407308 */ /* 0x000e620000000800 */
[----:B------:R-:W-:Y:S01]  /*eb20*/  FMUL.FTZ R76, R76, R49 ;  /* 0x000000314c4c7220 */ /* 0x000fe20000410000 */
[----:B------:R-:W-:Y:S01]  /*eb30*/  LOP3.LUT R21, R162, R21, RZ, 0xc0, !PT ;  /* 0x00000015a2157212 */ /* 0x000fe200078ec0ff */
[----:B------:R-:W-:Y:S01]  /*eb40*/  FMUL.FTZ R77, R77, R49 ;  /* 0x000000314d4d7220 */ /* 0x000fe20000410000 */
[-C--:B------:R-:W-:Y:S01]  /*eb50*/  FMUL.FTZ R78, R78, R47.reuse ;  /* 0x0000002f4e4e7220 */ /* 0x080fe20000410000 */
[----:B------:R-:W-:Y:S01]  /*eb60*/  FMUL.FTZ R79, R79, R47 ;  /* 0x0000002f4f4f7220 */ /* 0x000fe20000410000 */
[----:B----4-:R-:W-:Y:S01]  /*eb70*/  F2FP.F16.F32.PACK_AB R23, R63, R58 ;  /* 0x0000003a3f17723e */ /* 0x010fe200000000ff */
[-C--:B------:R-:W-:Y:S01]  /*eb80*/  FMUL.FTZ R92, R92, R49.reuse ;  /* 0x000000315c5c7220 */ /* 0x080fe20000410000 */
[----:B------:R-:W-:Y:S01]  /*eb90*/  FMUL.FTZ R93, R93, R49 ;  /* 0x000000315d5d7220 */ /* 0x000fe20000410000 */
[-C--:B------:R-:W-:Y:S01]  /*eba0*/  FMUL.FTZ R94, R94, R47.reuse ;  /* 0x0000002f5e5e7220 */ /* 0x080fe20000410000 */
[----:B------:R-:W-:Y:S01]  /*ebb0*/  LOP3.LUT R23, R23, R158, RZ, 0xc0, !PT ;  /* 0x0000009e17177212 */ /* 0x000fe200078ec0ff */
[-C--:B-----5:R-:W-:Y:S01]  /*ebc0*/  FMUL.FTZ R68, R68, R60.reuse ;  /* 0x0000003c44447220 */ /* 0x0a0fe20000410000 */
[-C--:B------:R-:W-:Y:S01]  /*ebd0*/  FMUL.FTZ R69, R69, R60.reuse ;  /* 0x0000003c45457220 */ /* 0x080fe20000410000 */
[----:B------:R-:W-:Y:S01]  /*ebe0*/  FMUL.FTZ R84, R84, R60 ;  /* 0x0000003c54547220 */ /* 0x000fe20000410000 */
[-C--:B-1----:R-:W-:Y:S01]  /*ebf0*/  FMUL.FTZ R70, R70, R64.reuse ;  /* 0x0000004046467220 */ /* 0x082fe20000410000 */
[----:B------:R-:W-:Y:S01]  /*ec00*/  FMUL.FTZ R71, R71, R64 ;  /* 0x0000004047477220 */ /* 0x000fe20000410000 */
[----:B------:R-:W-:Y:S01]  /*ec10*/  FMUL.FTZ R85, R85, R60 ;  /* 0x0000003c55557220 */ /* 0x000fe20000410000 */
[-C--:B------:R-:W-:Y:S01]  /*ec20*/  FMUL.FTZ R86, R86, R64.reuse ;  /* 0x0000004056567220 */ /* 0x080fe20000410000 */
[----:B------:R-:W-:Y:S01]  /*ec30*/  FMUL.FTZ R87, R87, R64 ;  /* 0x0000004057577220 */ /* 0x000fe20000410000 */
[----:B------:R-:W-:Y:S01]  /*ec40*/  FMUL.FTZ R95, R95, R47 ;  /* 0x0000002f5f5f7220 */ /* 0x000fe20000410000 */
[-C--:B------:R-:W-:Y:S01]  /*ec50*/  FMUL.FTZ R100, R100, R49.reuse ;  /* 0x0000003164647220 */ /* 0x080fe20000410000 */
[----:B------:R-:W-:Y:S01]  /*ec60*/  FMUL.FTZ R101, R101, R49 ;  /* 0x0000003165657220 */ /* 0x000fe20000410000 */
[----:B------:R-:W-:Y:S01]  /*ec70*/  HMMA.16816.F32 R68, R20, R12, R68 ;  /* 0x0000000c1444723c */ /* 0x000fe20000001844 */
[----:B------:R-:W-:-:S02]  /*ec80*/  IMAD.MOV.U32 R12, RZ, RZ, R170 ;  /* 0x000000ffff0c7224 */ /* 0x000fc400078e00aa */
        /* <DEDUP_REMOVED lines=10> */
[-C--:B--2---:R-:W-:Y:S01]  /*ed30*/  HMMA.16816.F32 R88, R24, R8.reuse, R88 ;  /* 0x000000081858723c */ /* 0x084fe20000001858 */
[----:B------:R-:W-:Y:S01]  /*ed40*/  LOP3.LUT R12, R12, 0xff, RZ, 0xc0, !PT ;  /* 0x000000ff0c0c7812 */ /* 0x000fe200078ec0ff */
[--C-:B------:R-:W-:Y:S01]  /*ed50*/  FFMA.FTZ R161, R219, UR21, -R132.reuse ;  /* 0x00000015dba17c23 */ /* 0x100fe20008010884 */
[----:B------:R-:W-:Y:S01]  /*ed60*/  LOP3.LUT R146, R146, UR22, R171, 0x96, !PT ;  /* 0x0000001692927c12 */ /* 0x000fe2000f8e96ab */
[----:B------:R-:W-:Y:S01]  /*ed70*/  FFMA.FTZ R169, R150, UR21, -R147 ;  /* 0x0000001596a97c23 */ /* 0x000fe20008010893 */
[----:B------:R-:W-:Y:S01]  /*ed80*/  LOP3.LUT R162, R168, UR8, R163, 0x96, !PT ;  /* 0x00000008a8a27c12 */ /* 0x000fe2000f8e96a3 */
[--C-:B------:R-:W-:Y:S01]  /*ed90*/  FFMA.FTZ R150, R181, UR21, -R132.reuse ;  /* 0x00000015b5967c23 */ /* 0x100fe20008010884 */
[----:B------:R-:W-:Y:S01]  /*eda0*/  FFMA.FTZ R171, R183, UR21, -R132 ;  /* 0x00000015b7ab7c23 */ /* 0x000fe20008010884 */
[----:B------:R-:W-:Y:S01]  /*edb0*/  HMMA.16816.F32 R84, R20, R8, R84 ;  /* 0x000000081454723c */ /* 0x000fe20000001854 */
[----:B------:R-:W-:Y:S01]  /*edc0*/  PRMT R9, R170, 0x7771, RZ ;  /* 0x00007771aa097816 */ /* 0x000fe200000000ff */
[----:B------:R-:W-:Y:S01]  /*edd0*/  FFMA.FTZ R163, R156, UR21, -R147 ;  /* 0x000000159ca37c23 */ /* 0x000fe20008010893 */
[----:B------:R-:W-:Y:S01]  /*ede0*/  PRMT R13, R170, 0x7773, RZ ;  /* 0x00007773aa0d7816 */ /* 0x000fe200000000ff */
[----:B------:R-:W-:Y:S01]  /*edf0*/  MUFU.EX2 R161, R161 ;  /* 0x000000a100a17308 */ /* 0x000fe20000000800 */
[----:B------:R-:W-:Y:S01]  /*ee00*/  PRMT R9, R12, 0x5410, R9 ;  /* 0x000054100c097816 */ /* 0x000fe20000000009 */
[-C--:B------:R-:W-:Y:S01]  /*ee10*/  FMUL.FTZ R112, R112, R60.reuse ;  /* 0x0000003c70707220 */ /* 0x080fe20000410000 */
[----:B------:R-:W-:Y:S01]  /*ee20*/  LOP3.LUT R12, R146, 0xffff, RZ, 0xc0, !PT ;  /* 0x0000ffff920c7812 */ /* 0x000fe200078ec0ff */
[C---:B------:R-:W-:Y:S01]  /*ee30*/  HMMA.16816.F32 R124, R24.reuse, R16, R124 ;  /* 0x00000010187c723c */ /* 0x040fe2000000187c */
[----:B------:R-:W-:Y:S01]  /*ee40*/  PRMT R8, R170, 0x7772, RZ ;  /* 0x00007772aa087816 */ /* 0x000fe200000000ff */
[----:B------:R-:W-:Y:S01]  /*ee50*/  MUFU.EX2 R150, R150 ;  /* 0x0000009600967308 */ /* 0x000fe20000000800 */
[----:B------:R-:W-:Y:S01]  /*ee60*/  FMUL.FTZ R113, R113, R60 ;  /* 0x0000003c71717220 */ /* 0x000fe20000410000 */
[-C--:B------:R-:W-:Y:S01]  /*ee70*/  FMUL.FTZ R114, R114, R64.reuse ;  /* 0x0000004072727220 */ /* 0x080fe20000410000 */
[----:B------:R-:W-:Y:S01]  /*ee80*/  PRMT R8, R8, 0x5410, R13 ;  /* 0x0000541008087816 */ /* 0x000fe2000000000d */
[----:B------:R-:W-:Y:S01]  /*ee90*/  MUFU.EX2 R171, R171 ;  /* 0x000000ab00ab7308 */ /* 0x000fe20000000800 */
[----:B------:R-:W-:Y:S01]  /*eea0*/  FMUL.FTZ R115, R115, R64 ;  /* 0x0000004073737220 */ /* 0x000fe20000410000 */
[C---:B------:R-:W-:Y:S01]  /*eeb0*/  HMMA.16816.F32 R120, R24.reuse, R18, R120 ;  /* 0x000000121878723c */ /* 0x040fe20000001878 */
[----:B------:R-:W-:Y:S01]  /*eec0*/  SHF.R.U32.HI R12, RZ, 0x8, R12 ;  /* 0x00000008ff0c7819 */ /* 0x000fe2000001160c */
[----:B------:R-:W1:Y:S01]  /*eed0*/  MUFU.EX2 R163, R163 ;  /* 0x000000a300a37308 */ /* 0x000e620000000800 */
[-C--:B------:R-:W-:Y:S01]  /*eee0*/  FMUL.FTZ R128, R128, R60.reuse ;  /* 0x0000003c80807220 */ /* 0x080fe20000410000 */
[----:B------:R-:W-:Y:S01]  /*eef0*/  FMUL.FTZ R129, R129, R60 ;  /* 0x0000003c81817220 */ /* 0x000fe20000410000 */
[-C--:B------:R-:W-:Y:S01]  /*ef00*/  FMUL.FTZ R130, R130, R64.reuse ;  /* 0x0000004082827220 */ /* 0x080fe20000410000 */
[----:B------:R-:W2:Y:S01]  /*ef10*/  MUFU.EX2 R169, R169 ;  /* 0x000000a900a97308 */ /* 0x000ea20000000800 */
[----:B------:R-:W-:Y:S01]  /*ef20*/  FMUL.FTZ R131, R131, R64 ;  /* 0x0000004083837220 */ /* 0x000fe20000410000 */
[C---:B------:R-:W-:Y:S01]  /*ef30*/  HMMA.16816.F32 R76, R24.reuse, R14, R76 ;  /* 0x0000000e184c723c */ /* 0x040fe2000000184c */
[-C--:B------:R-:W-:Y:S01]  /*ef40*/  FMUL.FTZ R116, R116, R60.reuse ;  /* 0x0000003c74747220 */ /* 0x080fe20000410000 */
[----:B------:R-:W-:Y:S01]  /*ef50*/  FMUL.FTZ R117, R117, R60 ;  /* 0x0000003c75757220 */ /* 0x000fe20000410000 */
[-C--:B------:R-:W-:Y:S01]  /*ef60*/  FMUL.FTZ R118, R118, R64.reuse ;  /* 0x0000004076767220 */ /* 0x080fe20000410000 */
[----:B------:R-:W-:Y:S01]  /*ef70*/  FMUL.FTZ R119, R119, R64 ;  /* 0x0000004077777220 */ /* 0x000fe20000410000 */
[-C--:B------:R-:W-:Y:S01]  /*ef80*/  FMUL.FTZ R80, R80, R60.reuse ;  /* 0x0000003c50507220 */ /* 0x080fe20000410000 */
[----:B------:R-:W-:Y:S01]  /*ef90*/  FMUL.FTZ R81, R81, R60 ;  /* 0x0000003c51517220 */ /* 0x000fe20000410000 */
[-C--:B------:R-:W-:Y:S01]  /*efa0*/  FMUL.FTZ R82, R82, R64.reuse ;  /* 0x0000004052527220 */ /* 0x080fe20000410000 */
[C---:B------:R-:W-:Y:S01]  /*efb0*/  HMMA.16816.F32 R92, R24.reuse, R10, R92 ;  /* 0x0000000a185c723c */ /* 0x040fe2000000185c */
[----:B------:R-:W-:Y:S01]  /*efc0*/  FMUL.FTZ R83, R83, R64 ;  /* 0x0000004053537220 */ /* 0x000fe20000410000 */
[-C--:B------:R-:W-:Y:S01]  /*efd0*/  FMUL.FTZ R104, R104, R60.reuse ;  /* 0x0000003c68687220 */ /* 0x080fe20000410000 */
[----:B------:R-:W-:Y:S01]  /*efe0*/  FMUL.FTZ R105, R105, R60 ;  /* 0x0000003c69697220 */ /* 0x000fe20000410000 */
[-C--:B------:R-:W-:Y:S01]  /*eff0*/  FMUL.FTZ R106, R106, R64.reuse ;  /* 0x000000406a6a7220 */ /* 0x080fe20000410000 */
[----:B------:R-:W-:Y:S01]  /*f000*/  FMUL.FTZ R107, R107, R64 ;  /* 0x000000406b6b7220 */ /* 0x000fe20000410000 */
[--C-:B------:R-:W-:Y:S01]  /*f010*/  HSET2.LE.AND R9, R9, R214.reuse, PT ;  /* 0x000000d609097233 */ /* 0x100fe20003803000 */
[----:B------:R-:W-:Y:S01]  /*f020*/  IMAD.WIDE.U32 R180, R162, -0x2daee0ad, RZ ;  /* 0xd2511f53a2b47825 */ /* 0x000fe200078e00ff */
[C---:B---3--:R-:W-:Y:S03]  /*f030*/  HMMA.16816.F32 R100, R24.reuse, R4, R100 ;  /* 0x000000041864723c */ /* 0x048fe60000001864 */
[--C-:B------:R-:W-:Y:S01]  /*f040*/  FFMA.FTZ R158, R173, UR21, -R54.reuse ;  /* 0x00000015ad9e7c23 */ /* 0x100fe20008010836 */
[----:B------:R-:W-:Y:S01]  /*f050*/  FFMA.FTZ R179, R179, UR21, -R54 ;  /* 0x00000015b3b37c23 */ /* 0x000fe20008010836 */
[----:B------:R-:W-:Y:S01]  /*f060*/  FFMA.FTZ R168, R153, UR21, -R52 ;  /* 0x0000001599a87c23 */ /* 0x000fe20008010834 */
[--C-:B------:R-:W-:Y:S01]  /*f070*/  FFMA.FTZ R156, R157, UR21, -R54.reuse ;  /* 0x000000159d9c7c23 */ /* 0x100fe20008010836 */
[----:B------:R-:W-:Y:S01]  /*f080*/  FFMA.FTZ R157, R165, UR21, -R54 ;  /* 0x00000015a59d7c23 */ /* 0x000fe20008010836 */
[----:B------:R-:W-:Y:S01]  /*f090*/  MUFU.EX2 R153, R179 ;  /* 0x000000b300997308 */ /* 0x000fe20000000800 */
[----:B------:R-:W-:Y:S01]  /*f0a0*/  FFMA.FTZ R166, R159, UR21, -R52 ;  /* 0x000000159fa67c23 */ /* 0x000fe20008010834 */
[----:B------:R-:W-:Y:S01]  /*f0b0*/  HMMA.16816.F32 R108, R24, R6, R108 ;  /* 0x00000006186c723c */ /* 0x000fe2000000186c */
[----:B------:R-:W-:Y:S01]  /*f0c0*/  LOP3.LUT R25, R146, 0xff, RZ, 0xc0, !PT ;  /* 0x000000ff92197812 */ /* 0x000fe200078ec0ff */
[----:B------:R-:W-:Y:S01]  /*f0d0*/  MUFU.EX2 R158, R158 ;  /* 0x0000009e009e7308 */ /* 0x000fe20000000800 */
[----:B------:R-:W-:Y:S01]  /*f0e0*/  LOP3.LUT R27, R8, 0xff00ff, RZ, 0xc0, !PT ;  /* 0x00ff00ff081b7812 */ /* 0x000fe200078ec0ff */
[----:B------:R-:W-:Y:S01]  /*f0f0*/  FFMA.FTZ R170, R141, UR21, -R54 ;  /* 0x000000158daa7c23 */ /* 0x000fe20008010836 */
[----:B------:R-:W-:Y:S01]  /*f100*/  PRMT R25, R25, 0x5410, R12 ;  /* 0x0000541019197816 */ /* 0x000fe2000000000c */
[----:B------:R-:W-:Y:S01]  /*f110*/  MUFU.EX2 R156, R156 ;  /* 0x0000009c009c7308 */ /* 0x000fe20000000800 */
[----:B-1----:R-:W-:Y:S01]  /*f120*/  F2FP.F16.F32.PACK_AB R26, R152, R163 ;  /* 0x000000a3981a723e */ /* 0x002fe200000000ff */
[C---:B------:R-:W-:Y:S01]  /*f130*/  HMMA.16816.F32 R96, R20.reuse, R10, R96 ;  /* 0x0000000a1460723c */ /* 0x040fe20000001860 */
[----:B------:R-:W-:Y:S01]  /*f140*/  PRMT R10, R146, 0x7632, R10 ;  /* 0x00007632920a7816 */ /* 0x000fe2000000000a */
[----:B------:R-:W-:Y:S01]  /*f150*/  MUFU.EX2 R157, R157 ;  /* 0x0000009d009d7308 */ /* 0x000fe20000000800 */
[----:B------:R-:W-:Y:S01]  /*f160*/  SHF.R.U32.HI R11, RZ, 0x18, R146 ;  /* 0x00000018ff0b7819 */ /* 0x000fe20000011692 */
[----:B------:R-:W-:Y:S01]  /*f170*/  FFMA.FTZ R51, R51, UR21, -R54 ;  /* 0x0000001533337c23 */ /* 0x000fe20008010836 */
[----:B------:R-:W-:Y:S01]  /*f180*/  LOP3.LUT R10, R10, 0xff, RZ, 0xc0, !PT ;  /* 0x000000ff0a0a7812 */ /* 0x000fe200078ec0ff */
[----:B------:R-:W1:Y:S01]  /*f190*/  MUFU.EX2 R146, R245 ;  /* 0x000000f500927308 */ /* 0x000e620000000800 */
[--C-:B------:R-:W-:Y:S01]  /*f1a0*/  HSET2.LE.AND R27, R27, R214.reuse, PT ;  /* 0x000000d61b1b7233 */ /* 0x100fe20003803000 */
[C---:B------:R-:W-:Y:S01]  /*f1b0*/  HMMA.16816.F32 R112, R20.reuse, R4, R112 ;  /* 0x000000041470723c */ /* 0x040fe20000001870 */
[----:B------:R-:W-:Y:S01]  /*f1c0*/  PRMT R11, R10, 0x5410, R11 ;  /* 0x000054100a0b7816 */ /* 0x000fe2000000000b */
[----:B------:R3:W-:Y:S01]  /*f1d0*/  MUFU.EX2 R159, R168 ;  /* 0x000000a8009f7308 */ /* 0x0007e20000000800 */
[--C-:B------:R-:W-:Y:S01]  /*f1e0*/  HSET2.LE.AND R5, R25, R214.reuse, PT ;  /* 0x000000d619057233 */ /* 0x100fe20003803000 */
[----:B------:R-:W-:Y:S01]  /*f1f0*/  FFMA.FTZ R48, R235, R60, R48 ;  /* 0x0000003ceb307223 */ /* 0x000fe20000010030 */
[----:B--2---:R-:W-:Y:S01]  /*f200*/  F2FP.F16.F32.PACK_AB R24, R169, R144 ;  /* 0x00000090a918723e */ /* 0x004fe200000000ff */
[----:B------:R-:W-:Y:S01]  /*f210*/  MUFU.EX2 R148, R148 ;  /* 0x0000009400947308 */ /* 0x000fe20000000800 */
[--C-:B------:R-:W-:Y:S01]  /*f220*/  HSET2.LE.AND R25, R11, R214.reuse, PT ;  /* 0x000000d60b197233 */ /* 0x100fe20003803000 */
[C---:B------:R-:W-:Y:S01]  /*f230*/  HMMA.16816.F32 R128, R20.reuse, R16, R128 ;  /* 0x000000101480723c */ /* 0x040fe20000001880 */
[----:B------:R-:W-:Y:S01]  /*f240*/  LOP3.LUT R26, R26, R9, RZ, 0xc0, !PT ;  /* 0x000000091a1a7212 */ /* 0x000fe200078ec0ff */
[----:B------:R-:W-:Y:S01]  /*f250*/  MUFU.EX2 R142, R142 ;  /* 0x0000008e008e7308 */ /* 0x000fe20000000800 */
[----:B------:R-:W-:Y:S01]  /*f260*/  LOP3.LUT R24, R24, R5, RZ, 0xc0, !PT ;  /* 0x0000000518187212 */ /* 0x000fe200078ec0ff */
[----:B------:R-:W2:Y:S01]  /*f270*/  LDSM.16.MT88.4 R8, [R184+0x6800] ;  /* 0x00680000b808783b */ /* 0x000ea20000004200 */
[----:B-1----:R-:W-:Y:S01]  /*f280*/  F2FP.F16.F32.PACK_AB R4, R146, R161 ;  /* 0x000000a19204723e */ /* 0x002fe200000000ff */
[----:B------:R-:W-:Y:S01]  /*f290*/  MUFU.EX2 R51, R51 ;  /* 0x0000003300337308 */ /* 0x000fe20000000800 */
[----:B------:R-:W-:Y:S01]  /*f2a0*/  FFMA.FTZ R53, R226, R64, R53 ;  /* 0x00000040e2357223 */ /* 0x000fe20000010035 */
[C---:B------:R-:W-:Y:S01]  /*f2b0*/  HMMA.16816.F32 R116, R20.reuse, R18, R116 ;  /* 0x000000121474723c */ /* 0x040fe20000001874 */
[----:B------:R-:W-:Y:S01]  /*f2c0*/  LOP3.LUT R27, R4, R27, RZ, 0xc0, !PT ;  /* 0x0000001b041b7212 */ /* 0x000fe200078ec0ff */
[----:B------:R-:W1:Y:S01]  /*f2d0*/  LDSM.16.MT88.4 R16, [R189+0x6800] ;  /* 0x00680000bd10783b */ /* 0x000e620000004200 */
[----:B------:R-:W-:Y:S01]  /*f2e0*/  F2FP.F16.F32.PACK_AB R4, R171, R150 ;  /* 0x00000096ab04723e */ /* 0x000fe200000000ff */
[----:B---3--:R-:W-:Y:S01]  /*f2f0*/  FFMA.FTZ R168, R149, UR21, -R132 ;  /* 0x0000001595a87c23 */ /* 0x008fe20008010884 */
[----:B------:R-:W-:Y:S01]  /*f300*/  MUFU.EX2 R62, R62 ;  /* 0x0000003e003e7308 */ /* 0x000fe20000000800 */
[----:B------:R-:W-:Y:S01]  /*f310*/  FFMA.FTZ R49, R227, R49, R44 ;  /* 0x00000031e3317223 */ /* 0x000fe2000001002c */
[----:B------:R-:W-:Y:S01]  /*f320*/  LOP3.LUT R25, R4, R25, RZ, 0xc0, !PT ;  /* 0x0000001904197212 */ /* 0x000fe200078ec0ff */
[C---:B------:R-:W-:Y:S01]  /*f330*/  HMMA.16816.F32 R80, R20.reuse, R14, R80 ;  /* 0x0000000e1450723c */ /* 0x040fe20000001850 */
[----:B------:R-:W3:Y:S01]  /*f340*/  LDSM.16.MT88.4 R12, [R185+0x6800] ;  /* 0x00680000b90c783b */ /* 0x000ee20000004200 */
[----:B------:R-:W-:Y:S01]  /*f350*/  FFMA.FTZ R47, R225, R47, R36 ;  /* 0x0000002fe12f7223 */ /* 0x000fe20000010024 */
[----:B------:R-:W-:Y:S01]  /*f360*/  FADD.FTZ R45, R45, R48 ;  /* 0x000000302d2d7221 */ /* 0x000fe20000010000 */
[----:B------:R-:W-:Y:S01]  /*f370*/  FADD.FTZ R53, R56, R53 ;  /* 0x0000003538357221 */ /* 0x000fe20000010000 */
[----:B------:R-:W-:Y:S01]  /*f380*/  FADD.FTZ R42, R42, R49 ;  /* 0x000000312a2a7221 */ /* 0x000fe20000010000 */
[----:B------:R-:W-:Y:S01]  /*f390*/  FADD.FTZ R2, R2, R47 ;  /* 0x0000002f02027221 */ /* 0x000fe20000010000 */
[----:B------:R-:W-:Y:S01]  /*f3a0*/  FFMA.FTZ R29, R29, UR21, -R54 ;  /* 0x000000151d1d7c23 */ /* 0x000fe20008010836 */
[----:B------:R-:W-:Y:S01]  /*f3b0*/  HMMA.16816.F32 R104, R20, R6, R104 ;  /* 0x000000061468723c */ /* 0x000fe20000001868 */
[----:B------:R-:W4:Y:S01]  /*f3c0*/  LDSM.16.MT88.4 R4, [R139+0x6800] ;  /* 0x006800008b04783b */ /* 0x000f220000004200 */
[----:B------:R-:W-:Y:S01]  /*f3d0*/  IMAD.MOV.U32 R22, RZ, RZ, R180 ;  /* 0x000000ffff167224 */ /* 0x000fe200078e00b4 */
[----:B------:R-:W-:Y:S01]  /*f3e0*/  PRMT R21, R180, 0x7771, RZ ;  /* 0x00007771b4157816 */ /* 0x000fe200000000ff */
[----:B------:R-:W-:Y:S01]  /*f3f0*/  FFMA.FTZ R30, R30, UR21, -R54 ;  /* 0x000000151e1e7c23 */ /* 0x000fe20008010836 */
[----:B------:R-:W-:Y:S01]  /*f400*/  PRMT R20, R180, 0x7773, RZ ;  /* 0x00007773b4147816 */ /* 0x000fe200000000ff */
[----:B------:R-:W-:Y:S01]  /*f410*/  FADD.FTZ R46, R46, R45 ;  /* 0x0000002d2e2e7221 */ /* 0x000fe20000010000 */
[----:B------:R-:W-:Y:S01]  /*f420*/  LOP3.LUT R162, R22, 0xff, RZ, 0xc0, !PT ;  /* 0x000000ff16a27812 */ /* 0x000fe200078ec0ff */
[----:B------:R-:W-:Y:S01]  /*f430*/  FADD.FTZ R58, R58, R53 ;  /* 0x000000353a3a7221 */ /* 0x000fe20000010000 */
[----:B------:R-:W-:Y:S01]  /*f440*/  LOP3.LUT R22, R160, UR22, R181, 0x96, !PT ;  /* 0x00000016a0167c12 */ /* 0x000fe2000f8e96b5 */
[----:B------:R-:W-:Y:S01]  /*f450*/  FFMA.FTZ R160, R175, UR21, -R52 ;  /* 0x00000015afa07c23 */ /* 0x000fe20008010834 */
[----:B------:R-:W-:Y:S01]  /*f460*/  PRMT R23, R180, 0x7772, RZ ;  /* 0x00007772b4177816 */ /* 0x000fe200000000ff */
[----:B------:R-:W-:Y:S01]  /*f470*/  FADD.FTZ R41, R41, R42 ;  /* 0x0000002a29297221 */ /* 0x000fe20000010000 */
[----:B------:R-:W-:Y:S01]  /*f480*/  PRMT R21, R162, 0x5410, R21 ;  /* 0x00005410a2157816 */ /* 0x000fe20000000015 */
[----:B------:R-:W-:Y:S01]  /*f490*/  FFMA.FTZ R162, R155, UR21, -R52 ;  /* 0x000000159ba27c23 */ /* 0x000fe20008010834 */
[----:B------:R-:W-:Y:S01]  /*f4a0*/  PRMT R20, R23, 0x5410, R20 ;  /* 0x0000541017147816 */ /* 0x000fe20000000014 */
[----:B------:R-:W-:Y:S01]  /*f4b0*/  VIADD R23, R3, 0xfffffffd ;  /* 0xfffffffd03177836 */ /* 0x000fe20000000000 */
[----:B------:R-:W-:Y:S01]  /*f4c0*/  MUFU.EX2 R160, R160 ;  /* 0x000000a000a07308 */ /* 0x000fe20000000800 */
[C---:B------:R-:W-:Y:S01]  /*f4d0*/  LOP3.LUT R164, R22.reuse, 0xffff, RZ, 0xc0, !PT ;  /* 0x0000ffff16a47812 */ /* 0x040fe200078ec0ff */
[----:B------:R-:W-:Y:S01]  /*f4e0*/  FADD.FTZ R39, R39, R2 ;  /* 0x0000000227277221 */ /* 0x000fe20000010000 */
[C---:B------:R-:W-:Y:S01]  /*f4f0*/  PRMT R165, R22.reuse, 0x7632, R165 ;  /* 0x0000763216a57816 */ /* 0x040fe200000000a5 */
[----:B------:R5:W3:Y:S01]  /*f500*/  MUFU.EX2 R3, R166 ;  /* 0x000000a600037308 */ /* 0x000ae20000000800 */
[----:B------:R-:W-:Y:S01]  /*f510*/  LOP3.LUT R155, R22, 0xff, RZ, 0xc0, !PT ;  /* 0x000000ff169b7812 */ /* 0x000fe200078ec0ff */
[C---:B--2---:R-:W-:Y:S01]  /*f520*/  HMMA.16816.F32 R88, R24.reuse, R8, R88 ;  /* 0x000000081858723c */ /* 0x044fe20000001858 */
[----:B------:R-:W-:Y:S01]  /*f530*/  SHF.R.U32.HI R164, RZ, 0x8, R164 ;  /* 0x00000008ffa47819 */ /* 0x000fe200000116a4 */
[----:B------:R-:W2:Y:S01]  /*f540*/  MUFU.EX2 R162, R162 ;  /* 0x000000a200a27308 */ /* 0x000ea20000000800 */
[----:B------:R-:W-:Y:S01]  /*f550*/  SHF.R.U32.HI R22, RZ, 0x18, R22 ;  /* 0x00000018ff167819 */ /* 0x000fe20000011616 */
[--C-:B------:R-:W-:Y:S01]  /*f560*/  FFMA.FTZ R28, R28, UR21, -R52.reuse ;  /* 0x000000151c1c7c23 */ /* 0x100fe20008010834 */
[----:B------:R-:W-:Y:S01]  /*f570*/  LOP3.LUT R165, R165, 0xff, RZ, 0xc0, !PT ;  /* 0x000000ffa5a57812 */ /* 0x000fe200078ec0ff */
[----:B------:R-:W-:Y:S01]  /*f580*/  FFMA.FTZ R34, R34, UR21, -R52 ;  /* 0x0000001522227c23 */ /* 0x000fe20008010834 */
[--C-:B------:R-:W-:Y:S01]  /*f590*/  HSET2.LE.AND R21, R21, R214.reuse, PT ;  /* 0x000000d615157233 */ /* 0x100fe20003803000 */
[C---:B-1----:R-:W-:Y:S01]  /*f5a0*/  HMMA.16816.F32 R124, R24.reuse, R16, R124 ;  /* 0x00000010187c723c */ /* 0x042fe2000000187c */
[----:B------:R-:W-:Y:S01]  /*f5b0*/  LOP3.LUT R173, R20, 0xff00ff, RZ, 0xc0, !PT ;  /* 0x00ff00ff14ad7812 */ /* 0x000fe200078ec0ff */
[----:B------:R-:W-:Y:S01]  /*f5c0*/  FADD.FTZ R43, R43, R46 ;  /* 0x0000002e2b2b7221 */ /* 0x000fe20000010000 */
[----:B------:R-:W-:Y:S01]  /*f5d0*/  PRMT R155, R155, 0x5410, R164 ;  /* 0x000054109b9b7816 */ /* 0x000fe200000000a4 */
[----:B------:R-:W-:Y:S01]  /*f5e0*/  FADD.FTZ R58, R63, R58 ;  /* 0x0000003a3f3a7221 */ /* 0x000fe20000010000 */
[----:B-----5:R-:W-:Y:S01]  /*f5f0*/  F2FP.F16.F32.PACK_AB R166, R153, R158 ;  /* 0x0000009e99a6723e */ /* 0x020fe200000000ff */
[----:B------:R-:W-:Y:S01]  /*f600*/  FADD.FTZ R41, R38, R41 ;  /* 0x0000002926297221 */ /* 0x000fe20000010000 */
[----:B------:R-:W-:Y:S01]  /*f610*/  PRMT R165, R165, 0x5410, R22 ;  /* 0x00005410a5a57816 */ /* 0x000fe20000000016 */
[C---:B------:R-:W-:Y:S01]  /*f620*/  HMMA.16816.F32 R120, R24.reuse, R18, R120 ;  /* 0x000000121878723c */ /* 0x040fe20000001878 */
[----:B------:R-:W-:Y:S01]  /*f630*/  LOP3.LUT R22, R166, R21, RZ, 0xc0, !PT ;  /* 0x00000015a6167212 */ /* 0x000fe200078ec0ff */
[----:B------:R-:W-:Y:S01]  /*f640*/  FADD.FTZ R39, R0, R39 ;  /* 0x0000002700277221 */ /* 0x000fe20000010000 */
[----:B------:R-:W-:Y:S01]  /*f650*/  LOP3.LUT R21, R23, UR17, R233, 0x96, !PT ;  /* 0x0000001117157c12 */ /* 0x000fe2000f8e96e9 */
[----:B------:R-:W-:Y:S01]  /*f660*/  FADD.FTZ R144, R144, R41 ;  /* 0x0000002990907221 */ /* 0x000fe20000010000 */
[--C-:B------:R-:W-:Y:S01]  /*f670*/  HSET2.LE.AND R23, R173, R214.reuse, PT ;  /* 0x000000d6ad177233 */ /* 0x100fe20003803000 */
[----:B------:R-:W-:Y:S01]  /*f680*/  FADD.FTZ R150, R150, R39 ;  /* 0x0000002796967221 */ /* 0x000fe20000010000 */
[----:B---3--:R-:W-:Y:S01]  /*f690*/  F2FP.F16.F32.PACK_AB R20, R160, R3 ;  /* 0x00000003a014723e */ /* 0x008fe200000000ff */
[C---:B------:R-:W-:Y:S01]  /*f6a0*/  HMMA.16816.F32 R72, R24.reuse, R12, R72 ;  /* 0x0000000c1848723c */ /* 0x040fe20000001848 */
[--C-:B------:R-:W-:Y:S01]  /*f6b0*/  HSET2.LE.AND R164, R155, R214.reuse, PT ;  /* 0x000000d69ba47233 */ /* 0x100fe20003803000 */
[----:B------:R-:W-:Y:S01]  /*f6c0*/  MUFU.EX2 R29, R29 ;  /* 0x0000001d001d7308 */ /* 0x000fe20000000800 */
[----:B------:R-:W-:Y:S01]  /*f6d0*/  F2FP.F16.F32.PACK_AB R173, R157, R156 ;  /* 0x0000009c9dad723e */ /* 0x000fe200000000ff */
[----:B------:R-:W-:Y:S01]  /*f6e0*/  FADD.FTZ R156, R156, R43 ;  /* 0x0000002b9c9c7221 */ /* 0x000fe20000010000 */
[----:B------:R-:W-:Y:S01]  /*f6f0*/  HSET2.LE.AND R155, R165, R214, PT ;  /* 0x000000d6a59b7233 */ /* 0x000fe20003803000 */
[----:B------:R-:W-:Y:S01]  /*f700*/  MUFU.EX2 R30, R30 ;  /* 0x0000001e001e7308 */ /* 0x000fe20000000800 */
[----:B------:R-:W-:Y:S01]  /*f710*/  LOP3.LUT R23, R20, R23, RZ, 0xc0, !PT ;  /* 0x0000001714177212 */ /* 0x000fe200078ec0ff */
[----:B------:R-:W-:Y:S01]  /*f720*/  HMMA.16816.F32 R76, R24, R14, R76 ;  /* 0x0000000e184c723c */ /* 0x000fe2000000184c */
[----:B--2---:R-:W-:Y:S01]  /*f730*/  F2FP.F16.F32.PACK_AB R166, R162, R159 ;  /* 0x0000009fa2a6723e */ /* 0x004fe200000000ff */
[----:B------:R-:W-:Y:S01]  /*f740*/  FADD.FTZ R159, R159, R58 ;  /* 0x0000003a9f9f7221 */ /* 0x000fe20000010000 */
[----:B------:R-:W-:Y:S01]  /*f750*/  LOP3.LUT R20, R173, R164, RZ, 0xc0, !PT ;  /* 0x000000a4ad147212 */ /* 0x000fe200078ec0ff */
[----:B------:R-:W-:Y:S01]  /*f760*/  IMAD.WIDE.U32 R164, R21, -0x326172a9, RZ ;  /* 0xcd9e8d5715a47825 */ /* 0x000fe200078e00ff */
[----:B------:R-:W-:-:S03]  /*f770*/  LOP3.LUT R21, R166, R155, RZ, 0xc0, !PT ;  /* 0x0000009ba6157212 */ /* 0x000fc600078ec0ff */
[--C-:B------:R-:W-:Y:S01]  /*f780*/  FFMA.FTZ R155, R154, UR21, -R147.reuse ;  /* 0x000000159a9b7c23 */ /* 0x100fe20008010893 */
[--C-:B------:R-:W-:Y:S01]  /*f790*/  FFMA.FTZ R154, R167, UR21, -R132.reuse ;  /* 0x00000015a79a7c23 */ /* 0x100fe20008010884 */
[C---:B------:R-:W-:Y:S01]  /*f7a0*/  HMMA.16816.F32 R92, R24.reuse, R10, R92 ;  /* 0x0000000a185c723c */ /* 0x040fe2000000185c */
[----:B------:R-:W-:Y:S01]  /*f7b0*/  FFMA.FTZ R167, R140, UR21, -R147 ;  /* 0x000000158ca77c23 */ /* 0x000fe20008010893 */
[----:B------:R-:W-:Y:S01]  /*f7c0*/  FFMA.FTZ R140, R151, UR21, -R132 ;  /* 0x00000015978c7c23 */ /* 0x000fe20008010884 */
[----:B------:R-:W-:Y:S01]  /*f7d0*/  MUFU.EX2 R28, R28 ;  /* 0x0000001c001c7308 */ /* 0x000fe20000000800 */
[----:B------:R-:W-:Y:S01]  /*f7e0*/  FADD.FTZ R157, R157, R156 ;  /* 0x0000009c9d9d7221 */ /* 0x000fe20000010000 */
[----:B------:R-:W-:Y:S01]  /*f7f0*/  FADD.FTZ R162, R162, R159 ;  /* 0x0000009fa2a27221 */ /* 0x000fe20000010000 */
[----:B------:R-:W-:Y:S01]  /*f800*/  FADD.FTZ R144, R169, R144 ;  /* 0x00000090a9907221 */ /* 0x000fe20000010000 */
[----:B------:R-:W1:Y:S01]  /*f810*/  MUFU.EX2 R155, R155 ;  /* 0x0000009b009b7308 */ /* 0x000e620000000800 */
[C---:B----4-:R-:W-:Y:S01]  /*f820*/  HMMA.16816.F32 R100, R24.reuse, R4, R100 ;  /* 0x000000041864723c */ /* 0x050fe20000001864 */
[----:B------:R-:W-:Y:S01]  /*f830*/  FADD.FTZ R150, R171, R150 ;  /* 0x00000096ab967221 */ /* 0x000fe20000010000 */
[----:B------:R-:W-:Y:S01]  /*f840*/  FADD.FTZ R158, R158, R157 ;  /* 0x0000009d9e9e7221 */ /* 0x000fe20000010000 */
[----:B------:R-:W-:Y:S01]  /*f850*/  MUFU.EX2 R154, R154 ;  /* 0x0000009a009a7308 */ /* 0x000fe20000000800 */
[----:B------:R-:W-:Y:S01]  /*f860*/  FADD.FTZ R3, R3, R162 ;  /* 0x000000a203037221 */ /* 0x000fe20000010000 */
[----:B------:R-:W-:Y:S01]  /*f870*/  FADD.FTZ R163, R163, R144 ;  /* 0x00000090a3a37221 */ /* 0x000fe20000010000 */
[----:B------:R-:W-:Y:S01]  /*f880*/  FADD.FTZ R161, R161, R150 ;  /* 0x00000096a1a17221 */ /* 0x000fe20000010000 */
[----:B------:R1:W-:Y:S01]  /*f890*/  MUFU.EX2 R149, R167 ;  /* 0x000000a700957308 */ /* 0x0003e20000000800 */
[----:B------:R-:W-:Y:S01]  /*f8a0*/  HMMA.16816.F32 R108, R24, R6, R108 ;  /* 0x00000006186c723c */ /* 0x000fe2000000186c */
[----:B------:R-:W-:Y:S01]  /*f8b0*/  LOP3.LUT R25, R240, UR18, R165, 0x96, !PT ;  /* 0x00000012f0197c12 */ /* 0x000fe2000f8e96a5 */
[----:B------:R-:W-:Y:S01]  /*f8c0*/  FADD.FTZ R158, R153, R158 ;  /* 0x0000009e999e7221 */ /* 0x000fe20000010000 */
[C---:B------:R-:W-:Y:S01]  /*f8d0*/  LOP3.LUT R24, R164.reuse, UR13, R217, 0x96, !PT ;  /* 0x0000000da4187c12 */ /* 0x040fe2000f8e96d9 */
[----:B------:R-:W-:Y:S01]  /*f8e0*/  MUFU.EX2 R151, R168 ;  /* 0x000000a800977308 */ /* 0x000fe20000000800 */
[----:B------:R-:W-:Y:S01]  /*f8f0*/  LOP3.LUT R164, R164, UR13, R229, 0x96, !PT ;  /* 0x0000000da4a47c12 */ /* 0x000fe2000f8e96e5 */
[----:B------:R-:W-:-:S04]  /*f900*/  IMAD.WIDE.U32 R178, R25, -0x2daee0ad, RZ ;  /* 0xd2511f5319b27825 */ /* 0x000fc800078e00ff */
[----:B------:R-:W-:Y:S01]  /*f910*/  FADD.FTZ R160, R160, R3 ;  /* 0x00000003a0a07221 */ /* 0x000fe20000010000 */
[----:B------:R-:W-:Y:S01]  /*f920*/  HMMA.16816.F32 R128, R20, R16, R128 ;  /* 0x000000101480723c */ /* 0x000fe20000001880 */
[----:B------:R-:W-:Y:S01]  /*f930*/  MUFU.EX2 R140, R140 ;  /* 0x0000008c008c7308 */ /* 0x000fe20000000800 */
[----:B------:R-:W-:Y:S01]  /*f940*/  IMAD.WIDE.U32 R16, R24, -0x2daee0ad, RZ ;  /* 0xd2511f5318107825 */ /* 0x000fe200078e00ff */
[----:B------:R-:W-:-:S03]  /*f950*/  LOP3.LUT R24, R222, UR20, R179, 0x96, !PT ;  /* 0x00000014de187c12 */ /* 0x000fc6000f8e96b3 */
[----:B------:R-:W-:Y:S01]  /*f960*/  FADD.FTZ R163, R152, R163 ;  /* 0x000000a398a37221 */ /* 0x000fe20000010000 */
[----:B-1----:R-:W-:Y:S01]  /*f970*/  F2FP.F16.F32.PACK_AB R167, R155, R148 ;  /* 0x000000949ba7723e */ /* 0x002fe200000000ff */
[----:B------:R-:W-:Y:S01]  /*f980*/  MUFU.EX2 R34, R34 ;  /* 0x0000002200227308 */ /* 0x000fe20000000800 */
[----:B------:R-:W-:Y:S01]  /*f990*/  LOP3.LUT R178, R178, UR19, R17, 0x96, !PT ;  /* 0x00000013b2b27c12 */ /* 0x000fe2000f8e9611 */
[----:B------:R-:W-:Y:S01]  /*f9a0*/  IMAD.WIDE.U32 R24, R24, -0x326172a9, RZ ;  /* 0xcd9e8d5718187825 */ /* 0x000fe200078e00ff */
[----:B------:R-:W-:Y:S01]  /*f9b0*/  HMMA.16816.F32 R116, R20, R18, R116 ;  /* 0x000000121474723c */ /* 0x000fe20000001874 */
[----:B------:R-:W-:Y:S02]  /*f9c0*/  LOP3.LUT R18, R242, UR18, R165, 0x96, !PT ;  /* 0x00000012f2127c12 */ /* 0x000fe4000f8e96a5 */
[----:B------:R-:W-:Y:S01]  /*f9d0*/  FADD.FTZ R146, R146, R161 ;  /* 0x000000a192927221 */ /* 0x000fe20000010000 */
[----:B------:R-:W-:Y:S01]  /*f9e0*/  IMAD.WIDE.U32 R178, R178, -0x326172a9, RZ ;  /* 0xcd9e8d57b2b27825 */ /* 0x000fe200078e00ff */
[----:B------:R-:W-:-:S03]  /*f9f0*/  LOP3.LUT R17, R216, UR12, R25, 0x96, !PT ;  /* 0x0000000cd8117c12 */ /* 0x000fc6000f8e9619 */
[----:B------:R-:W-:Y:S01]  /*fa00*/  IMAD.WIDE.U32 R18, R18, -0x2daee0ad, RZ ;  /* 0xd2511f5312127825 */ /* 0x000fe200078e00ff */
[----:B------:R-:W-:Y:S01]  /*fa10*/  LOP3.LUT R180, R24, UR9, R179, 0x96, !PT ;  /* 0x0000000918b47c12 */ /* 0x000fe2000f8e96b3 */
[----:B------:R-:W-:Y:S02]  /*fa20*/  HMMA.16816.F32 R68, R20, R12, R68 ;  /* 0x0000000c1444723c */ /* 0x000fe40000001844 */
[----:B------:R-:W-:Y:S01]  /*fa30*/  IMAD.WIDE.U32 R164, R164, -0x2daee0ad, RZ ;  /* 0xd2511f53a4a47825 */ /* 0x000fe200078e00ff */
[----:B------:R-:W-:-:S03]  /*fa40*/  LOP3.LUT R12, R230, UR20, R19, 0x96, !PT ;  /* 0x00000014e60c7c12 */ /* 0x000fc6000f8e9613 */
[----:B------:R-:W-:Y:S01]  /*fa50*/  IMAD.WIDE.U32 R182, R17, -0x2daee0ad, RZ ;  /* 0xd2511f5311b67825 */ /* 0x000fe200078e00ff */
[----:B------:R-:W-:Y:S01]  /*fa60*/  LOP3.LUT R172, R18, UR19, R165, 0x96, !PT ;  /* 0x0000001312ac7c12 */ /* 0x000fe2000f8e96a5 */
[----:B------:R-:W-:Y:S02]  /*fa70*/  HMMA.16816.F32 R80, R20, R14, R80 ;  /* 0x0000000e1450723c */ /* 0x000fe40000001850 */
[----:B------:R-:W-:Y:S01]  /*fa80*/  FFMA.FTZ R165, R177, UR21, -R132 ;  /* 0x00000015b1a57c23 */ /* 0x000fe20008010884 */
[----:B------:R-:W-:-:S04]  /*fa90*/  IMAD.WIDE.U32 R180, R180, -0x2daee0ad, RZ ;  /* 0xd2511f53b4b47825 */ /* 0x000fc800078e00ff */
[----:B------:R-:W-:Y:S01]  /*faa0*/  IMAD.WIDE.U32 R12, R12, -0x326172a9, RZ ;  /* 0xcd9e8d570c0c7825 */ /* 0x000fe200078e00ff */
[----:B------:R-:W-:Y:S01]  /*fab0*/  LOP3.LUT R14, R182, UR23, R181, 0x96, !PT ;  /* 0x00000017b60e7c12 */ /* 0x000fe2000f8e96b5 */
[C---:B------:R-:W-:Y:S01]  /*fac0*/  HMMA.16816.F32 R84, R20.reuse, R8, R84 ;  /* 0x000000081454723c */ /* 0x040fe20000001854 */
[----:B------:R-:W-:Y:S01]  /*fad0*/  LOP3.LUT R182, R16, UR4, R183, 0x96, !PT ;  /* 0x0000000410b67c12 */ /* 0x000fe2000f8e96b7 */
[----:B------:R-:W-:Y:S01]  /*fae0*/  IMAD.WIDE.U32 R172, R172, -0x326172a9, RZ ;  /* 0xcd9e8d57acac7825 */ /* 0x000fe200078e00ff */
[----:B------:R-:W-:Y:S01]  /*faf0*/  LOP3.LUT R24, R228, UR12, R13, 0x96, !PT ;  /* 0x0000000ce4187c12 */ /* 0x000fe2000f8e960d */
[----:B------:R-:W1:Y:S01]  /*fb00*/  MUFU.EX2 R165, R165 ;  /* 0x000000a500a57308 */ /* 0x000e620000000800 */
[----:B------:R-:W2:Y:S01]  /*fb10*/  LDSM.16.MT88.4 R16, [R189+0x7000] ;  /* 0x00700000bd10783b */ /* 0x000ea20000004200 */
[----:B------:R-:W-:Y:S01]  /*fb20*/  IMAD.WIDE.U32 R14, R14, -0x326172a9, RZ ;  /* 0xcd9e8d570e0e7825 */ /* 0x000fe200078e00ff */
[----:B------:R-:W-:Y:S01]  /*fb30*/  LOP3.LUT R174, R12, UR9, R173, 0x96, !PT ;  /* 0x000000090cae7c12 */ /* 0x000fe2000f8e96ad */
[C---:B------:R-:W-:Y:S02]  /*fb40*/  HMMA.16816.F32 R96, R20.reuse, R10, R96 ;  /* 0x0000000a1460723c */ /* 0x040fe40000001860 */
[----:B------:R-:W-:Y:S01]  /*fb50*/  FFMA.FTZ R173, R40, UR21, -R52 ;  /* 0x0000001528ad7c23 */ /* 0x000fe20008010834 */
[----:B------:R-:W-:Y:S01]  /*fb60*/  IMAD.MOV.U32 R12, RZ, RZ, R14 ;  /* 0x000000ffff0c7224 */ /* 0x000fe200078e000e */
[----:B------:R-:W-:Y:S01]  /*fb70*/  PRMT R9, R14, 0x7771, RZ ;  /* 0x000077710e097816 */ /* 0x000fe200000000ff */
[----:B------:R-:W-:Y:S01]  /*fb80*/  IMAD.WIDE.U32 R182, R182, -0x326172a9, RZ ;  /* 0xcd9e8d57b6b67825 */ /* 0x000fe200078e00ff */
[----:B------:R-:W-:Y:S01]  /*fb90*/  PRMT R8, R14, 0x7773, RZ ;  /* 0x000077730e087816 */ /* 0x000fe200000000ff */
[----:B------:R3:W-:Y:S01]  /*fba0*/  MUFU.EX2 R40, R170 ;  /* 0x000000aa00287308 */ /* 0x0007e20000000800 */
[----:B------:R-:W-:Y:S01]  /*fbb0*/  LOP3.LUT R12, R12, 0xff, RZ, 0xc0, !PT ;  /* 0x000000ff0c0c7812 */ /* 0x000fe200078ec0ff */
[----:B------:R-:W-:Y:S01]  /*fbc0*/  IMAD.WIDE.U32 R174, R174, -0x2daee0ad, RZ ;  /* 0xd2511f53aeae7825 */ /* 0x000fe200078e00ff */
[----:B------:R-:W-:Y:S01]  /*fbd0*/  LOP3.LUT R25, R182, UR7, R15, 0x96, !PT ;  /* 0x00000007b6197c12 */ /* 0x000fe2000f8e960f */
[----:B------:R-:W-:Y:S01]  /*fbe0*/  HMMA.16816.F32 R112, R20, R4, R112 ;  /* 0x000000041470723c */ /* 0x000fe20000001870 */
[----:B------:R-:W-:-:S02]  /*fbf0*/  PRMT R9, R12, 0x5410, R9 ;  /* 0x000054100c097816 */ /* 0x000fc40000000009 */
[----:B------:R-:W-:Y:S02]  /*fc00*/  PRMT R13, R14, 0x7772, RZ ;  /* 0x000077720e0d7816 */ /* 0x000fe400000000ff */
[----:B------:R-:W-:Y:S02]  /*fc10*/  LOP3.LUT R166, R25, 0xffff, RZ, 0xc0, !PT ;  /* 0x0000ffff19a67812 */ /* 0x000fe400078ec0ff */
[----:B------:R-:W-:Y:S01]  /*fc20*/  HSET2.LE.AND R26, R9, R214, PT ;  /* 0x000000d6091a7233 */ /* 0x000fe20003803000 */
[----:B------:R-:W-:Y:S01]  /*fc30*/  HMMA.16816.F32 R104, R20, R6, R104 ;  /* 0x000000061468723c */ /* 0x000fe20000001868 */
[----:B------:R-:W-:Y:S01]  /*fc40*/  PRMT R8, R13, 0x5410, R8 ;  /* 0x000054100d087816 */ /* 0x000fe20000000008 */
[----:B------:R-:W-:Y:S01]  /*fc50*/  LDSM.16.MT88.4 R20, [R139+0x7000] ;  /* 0x007000008b14783b */ /* 0x000fe20000004200 */
[----:B------:R-:W-:Y:S01]  /*fc60*/  LOP3.LUT R11, R25, 0xff, RZ, 0xc0, !PT ;  /* 0x000000ff190b7812 */ /* 0x000fe200078ec0ff */
[----:B---3--:R-:W-:Y:S01]  /*fc70*/  FFMA.FTZ R170, R37, UR21, -R52 ;  /* 0x0000001525aa7c23 */ /* 0x008fe20008010834 */
[----:B------:R-:W-:Y:S01]  /*fc80*/  SHF.R.U32.HI R166, RZ, 0x8, R166 ;  /* 0x00000008ffa67819 */ /* 0x000fe200000116a6 */
[----:B------:R-:W3:Y:S01]  /*fc90*/  LDSM.16.MT88.4 R12, [R185+0x7000] ;  /* 0x00700000b90c783b */ /* 0x000ee20000004200 */
[----:B------:R-:W-:-:S02]  /*fca0*/  PRMT R10, R25, 0x7632, R10 ;  /* 0x00007632190a7816 */ /* 0x000fc4000000000a */
[----:B------:R-:W-:Y:S02]  /*fcb0*/  LOP3.LUT R27, R8, 0xff00ff, RZ, 0xc0, !PT ;  /* 0x00ff00ff081b7812 */ /* 0x000fe400078ec0ff */
[----:B------:R-:W-:Y:S02]  /*fcc0*/  PRMT R11, R11, 0x5410, R166 ;  /* 0x000054100b0b7816 */ /* 0x000fe400000000a6 */
[----:B------:R-:W-:Y:S01]  /*fcd0*/  LOP3.LUT R26, R167, R26, RZ, 0xc0, !PT ;  /* 0x0000001aa71a7212 */ /* 0x000fe200078ec0ff */
[----:B------:R-:W-:Y:S01]  /*fce0*/  IMAD.WIDE.U32 R166, R24, -0x2daee0ad, RZ ;  /* 0xd2511f5318a67825 */ /* 0x000fe200078e00ff */
[----:B------:R-:W-:Y:S02]  /*fcf0*/  SHF.R.U32.HI R25, RZ, 0x18, R25 ;  /* 0x00000018ff197819 */ /* 0x000fe40000011619 */
[----:B------:R-:W-:Y:S02]  /*fd00*/  LOP3.LUT R10, R10, 0xff, RZ, 0xc0, !PT ;  /* 0x000000ff0a0a7812 */ /* 0x000fe400078ec0ff */
[----:B------:R-:W-:-:S02]  /*fd10*/  HSET2.LE.AND R27, R27, R214, PT ;  /* 0x000000d61b1b7233 */ /* 0x000fc40003803000 */
[----:B-1----:R-:W-:Y:S02]  /*fd20*/  F2FP.F16.F32.PACK_AB R8, R165, R154 ;  /* 0x0000009aa508723e */ /* 0x002fe400000000ff */
[----:B------:R-:W-:Y:S02]  /*fd30*/  PRMT R9, R10, 0x5410, R25 ;  /* 0x000054100a097816 */ /* 0x000fe40000000019 */
[--C-:B------:R-:W-:Y:S02]  /*fd40*/  HSET2.LE.AND R11, R11, R214.reuse, PT ;  /* 0x000000d60b0b7233 */ /* 0x100fe40003803000 */
[C---:B------:R-:W-:Y:S01]  /*fd50*/  F2FP.F16.F32.PACK_AB R24, R149.reuse, R142 ;  /* 0x0000008e9518723e */ /* 0x040fe200000000ff */
[----:B------:R-:W-:Y:S01]  /*fd60*/  FADD.FTZ R142, R142, R163 ;  /* 0x000000a38e8e7221 */ /* 0x000fe20000010000 */
[----:B------:R-:W-:Y:S02]  /*fd70*/  LOP3.LUT R176, R166, UR23, R175, 0x96, !PT ;  /* 0x00000017a6b07c12 */ /* 0x000fe4000f8e96af */
[----:B------:R-:W-:Y:S01]  /*fd80*/  LOP3.LUT R27, R8, R27, RZ, 0xc0, !PT ;  /* 0x0000001b081b7212 */ /* 0x000fe200078ec0ff */
[----:B------:R-:W-:Y:S01]  /*fd90*/  FADD.FTZ R149, R149, R142 ;  /* 0x0000008e95957221 */ /* 0x000fe20000010000 */
[----:B------:R-:W-:Y:S01]  /*fda0*/  HSET2.LE.AND R25, R9, R214, PT ;  /* 0x000000d609197233 */ /* 0x000fe20003803000 */
[----:B------:R-:W-:Y:S01]  /*fdb0*/  IMAD.WIDE.U32 R176, R176, -0x326172a9, RZ ;  /* 0xcd9e8d57b0b07825 */ /* 0x000fe200078e00ff */
[----:B------:R-:W-:-:S03]  /*fdc0*/  LOP3.LUT R24, R24, R11, RZ, 0xc0, !PT ;  /* 0x0000000b18187212 */ /* 0x000fc600078ec0ff */
[----:B------:R-:W-:Y:S01]  /*fdd0*/  FADD.FTZ R148, R148, R149 ;  /* 0x0000009594947221 */ /* 0x000fe20000010000 */
[----:B------:R-:W1:Y:S01]  /*fde0*/  LDSM.16.MT88.4 R8, [R184+0x7000] ;  /* 0x00700000b808783b */ /* 0x000e620000004200 */
[----:B------:R-:W-:Y:S01]  /*fdf0*/  LOP3.LUT R166, R164, UR4, R167, 0x96, !PT ;  /* 0x00000004a4a67c12 */ /* 0x000fe2000f8e96a7 */
[----:B------:R-:W-:Y:S02]  /*fe00*/  IMAD.MOV.U32 R6, RZ, RZ, R176 ;  /* 0x000000ffff067224 */ /* 0x000fe400078e00b0 */
[--C-:B------:R-:W-:Y:S01]  /*fe10*/  FFMA.FTZ R164, R57, UR21, -R54.reuse ;  /* 0x0000001539a47c23 */ /* 0x100fe20008010836 */
[----:B------:R-:W-:Y:S01]  /*fe20*/  PRMT R5, R176, 0x7771, RZ ;  /* 0x00007771b0057816 */ /* 0x000fe200000000ff */
[----:B------:R-:W-:Y:S01]  /*fe30*/  FFMA.FTZ R57, R65, UR21, -R54 ;  /* 0x0000001541397c23 */ /* 0x000fe20008010836 */
[----:B------:R-:W-:Y:S01]  /*fe40*/  IMAD.WIDE.U32 R166, R166, -0x326172a9, RZ ;  /* 0xcd9e8d57a6a67825 */ /* 0x000fe200078e00ff */
[----:B------:R-:W-:-:S03]  /*fe50*/  LOP3.LUT R168, R6, 0xff, RZ, 0xc0, !PT ;  /* 0x000000ff06a87812 */ /* 0x000fc600078ec0ff */
[--C-:B------:R-:W-:Y:S01]  /*fe60*/  FFMA.FTZ R65, R55, UR21, -R52.reuse ;  /* 0x0000001537417c23 */ /* 0x100fe20008010834 */
[----:B------:R-:W-:Y:S01]  /*fe70*/  F2FP.F16.F32.PACK_AB R4, R140, R151 ;  /* 0x000000978c04723e */ /* 0x000fe200000000ff */
[----:B------:R-:W-:Y:S01]  /*fe80*/  MUFU.EX2 R164, R164 ;  /* 0x000000a400a47308 */ /* 0x000fe20000000800 */
[----:B------:R-:W-:Y:S01]  /*fe90*/  LOP3.LUT R6, R166, UR7, R177, 0x96, !PT ;  /* 0x00000007a6067c12 */ /* 0x000fe2000f8e96b1 */
[----:B------:R-:W-:Y:S01]  /*fea0*/  FFMA.FTZ R166, R67, UR21, -R52 ;  /* 0x0000001543a67c23 */ /* 0x000fe20008010834 */
[----:B------:R-:W-:Y:S01]  /*feb0*/  PRMT R5, R168, 0x5410, R5 ;  /* 0x00005410a8057816 */ /* 0x000fe20000000005 */
[----:B------:R-:W4:Y:S01]  /*fec0*/  MUFU.EX2 R57, R57 ;  /* 0x0000003900397308 */ /* 0x000f220000000800 */
[----:B------:R-:W-:Y:S01]  /*fed0*/  LOP3.LUT R25, R4, R25, RZ, 0xc0, !PT ;  /* 0x0000001904197212 */ /* 0x000fe200078ec0ff */
[----:B------:R-:W-:Y:S01]  /*fee0*/  FADD.FTZ R151, R151, R146 ;  /* 0x0000009297977221 */ /* 0x000fe20000010000 */
[----:B------:R-:W-:Y:S01]  /*fef0*/  PRMT R168, R6, 0x7632, R168 ;  /* 0x0000763206a87816 */ /* 0x000fe200000000a8 */
[----:B------:R-:W-:Y:S01]  /*ff00*/  MUFU.EX2 R55, R173 ;  /* 0x000000ad00377308 */ /* 0x000fe20000000800 */
[----:B------:R-:W-:Y:S01]  /*ff10*/  PRMT R4, R176, 0x7773, RZ ;  /* 0x00007773b0047816 */ /* 0x000fe200000000ff */
[----:B------:R-:W-:Y:S01]  /*ff20*/  FADD.FTZ R151, R140, R151 ;  /* 0x000000978c977221 */ /* 0x000fe20000010000 */
[----:B------:R-:W-:Y:S01]  /*ff30*/  PRMT R7, R176, 0x7772, RZ ;  /* 0x00007772b0077816 */ /* 0x000fe200000000ff */
[----:B------:R-:W-:Y:S01]  /*ff40*/  MUFU.EX2 R65, R65 ;  /* 0x0000004100417308 */ /* 0x000fe20000000800 */
[----:B------:R-:W-:Y:S01]  /*ff50*/  LOP3.LUT R67, R168, 0xff, RZ, 0xc0, !PT ;  /* 0x000000ffa8437812 */ /* 0x000fe200078ec0ff */
[C---:B--2---:R-:W-:Y:S01]  /*ff60*/  HMMA.16816.F32 R124, R24.reuse, R16, R124 ;  /* 0x00000010187c723c */ /* 0x044fe2000000187c */
[----:B------:R-:W-:Y:S01]  /*ff70*/  PRMT R4, R7, 0x5410, R4 ;  /* 0x0000541007047816 */ /* 0x000fe20000000004 */
[----:B------:R-:W2:Y:S01]  /*ff80*/  MUFU.EX2 R166, R166 ;  /* 0x000000a600a67308 */ /* 0x000ea20000000800 */
[----:B------:R-:W-:Y:S01]  /*ff90*/  LOP3.LUT R141, R6, 0xffff, RZ, 0xc0, !PT ;  /* 0x0000ffff068d7812 */ /* 0x000fe200078ec0ff */
[----:B------:R-:W-:Y:S01]  /*ffa0*/  FADD.FTZ R154, R154, R151 ;  /* 0x000000979a9a7221 */ /* 0x000fe20000010000 */
[----:B------:R-:W-:Y:S01]  /*ffb0*/  LOP3.LUT R7, R6, 0xff, RZ, 0xc0, !PT ;  /* 0x000000ff06077812 */ /* 0x000fe200078ec0ff */
[----:B------:R-:W5:Y:S01]  /*ffc0*/  MUFU.EX2 R168, R170 ;  /* 0x000000aa00a87308 */ /* 0x000f620000000800 */
[----:B------:R-:W-:Y:S01]  /*ffd0*/  LOP3.LUT R37, R4, 0xff00ff, RZ, 0xc0, !PT ;  /* 0x00ff00ff04257812 */ /* 0x000fe200078ec0ff */
[----:B------:R-:W-:Y:S01]  /*ffe0*/  HMMA.16816.F32 R120, R24, R18, R120 ;  /* 0x000000121878723c */ /* 0x000fe20000001878 */
[----:B------:R-:W-:Y:S01]  /*fff0*/  SHF.R.U32.HI R6, RZ, 0x18, R6 ;  /* 0x00000018ff067819 */ /* 0x000fe20000011606 */
[----:B------:R-:W-:Y:S01]  /*10000*/  FADD.FTZ R148, R155, R148 ;  /* 0x000000949b947221 */ /* 0x000fe20000010000 */
[----:B------:R-:W-:Y:S01]  /*10010*/  SHF.R.U32.HI R4, RZ, 0x8, R141 ;  /* 0x00000008ff047819 */ /* 0x000fe2000001168d */
[----:B------:R-:W-:Y:S01]  /*10020*/  FADD.FTZ R154, R165, R154 ;  /* 0x0000009aa59a7221 */ /* 0x000fe20000010000 */
[----:B------:R-:W-:-:S02]  /*10030*/  HSET2.LE.AND R141, R5, R214, PT ;  /* 0x000000d6058d7233 */ /* 0x000fc40003803000 */
[----:B------:R-:W-:Y:S01]  /*10040*/  PRMT R7, R7, 0x5410, R4 ;  /* 0x0000541007077816 */ /* 0x000fe20000000004 */
[C---:B---3--:R-:W-:Y:S01]  /*10050*/  HMMA.16816.F32 R72, R24.reuse, R12, R72 ;  /* 0x0000000c1848723c */ /* 0x048fe20000001848 */
[----:B------:R-:W-:Y:S02]  /*10060*/  PRMT R5, R67, 0x5410, R6 ;  /* 0x0000541043057816 */ /* 0x000fe40000000006 */
[----:B----4-:R-:W-:Y:S02]  /*10070*/  F2FP.F16.F32.PACK_AB R176, R40, R57 ;  /* 0x0000003928b0723e */ /* 0x010fe400000000ff */
[--C-:B------:R-:W-:Y:S02]  /*10080*/  HSET2.LE.AND R37, R37, R214.reuse, PT ;  /* 0x000000d625257233 */ /* 0x100fe40003803000 */
[----:B------:R-:W-:Y:S01]  /*10090*/  LOP3.LUT R6, R176, R141, RZ, 0xc0, !PT ;  /* 0x0000008db0067212 */ /* 0x000fe200078ec0ff */
[----:B------:R-:W-:Y:S01]  /*100a0*/  HMMA.16816.F32 R76, R24, R14, R76 ;  /* 0x0000000e184c723c */ /* 0x000fe2000000184c */
[----:B------:R-:W-:-:S02]  /*100b0*/  HSET2.LE.AND R4, R7, R214, PT ;  /* 0x000000d607047233 */ /* 0x000fc40003803000 */
[----:B------:R-:W-:Y:S02]  /*100c0*/  HSET2.LE.AND R5, R5, R214, PT ;  /* 0x000000d605057233 */ /* 0x000fe40003803000 */
[----:B--2---:R-:W-:Y:S02]  /*100d0*/  F2FP.F16.F32.PACK_AB R176, R166, R65 ;  /* 0x00000041a6b0723e */ /* 0x004fe400000000ff */
[----:B------:R-:W-:Y:S01]  /*100e0*/  F2FP.F16.F32.PACK_AB R67, R164, R51 ;  /* 0x00000033a443723e */ /* 0x000fe200000000ff */
[C---:B-1----:R-:W-:Y:S01]  /*100f0*/  HMMA.16816.F32 R88, R24.reuse, R8, R88 ;  /* 0x000000081858723c */ /* 0x042fe20000001858 */
[----:B-----5:R-:W-:Y:S01]  /*10100*/  F2FP.F16.F32.PACK_AB R170, R168, R55 ;  /* 0x00000037a8aa723e */ /* 0x020fe200000000ff */
[----:B------:R-:W-:Y:S01]  /*10110*/  FADD.FTZ R51, R51, R158 ;  /* 0x0000009e33337221 */ /* 0x000fe20000010000 */
[----:B------:R-:W-:Y:S01]  /*10120*/  LOP3.LUT R178, R178, UR8, R183, 0x96, !PT ;  /* 0x00000008b2b27c12 */ /* 0x000fe2000f8e96b7 */
[----:B------:R-:W-:Y:S01]  /*10130*/  FADD.FTZ R55, R55, R160 ;  /* 0x000000a037377221 */ /* 0x000fe20000010000 */
[----:B------:R-:W-:Y:S01]  /*10140*/  LOP3.LUT R7, R176, R37, RZ, 0xc0, !PT ;  /* 0x00000025b0077212 */ /* 0x000fe200078ec0ff */
[----:B------:R-:W-:Y:S01]  /*10150*/  FFMA.FTZ R37, R59, UR21, -R147 ;  /* 0x000000153b257c23 */ /* 0x000fe20008010893 */
[----:B------:R-:W-:Y:S01]  /*10160*/  LOP3.LUT R4, R67, R4, RZ, 0xc0, !PT ;  /* 0x0000000443047212 */ /* 0x000fe200078ec0ff */
[----:B------:R-:W-:Y:S01]  /*10170*/  HMMA.16816.F32 R92, R24, R10, R92 ;  /* 0x0000000a185c723c */ /* 0x000fe2000000185c */
[----:B------:R-:W-:Y:S01]  /*10180*/  LOP3.LUT R5, R170, R5, RZ, 0xc0, !PT ;  /* 0x00000005aa057212 */ /* 0x000fe200078ec0ff */
[----:B------:R-:W-:-:S04]  /*10190*/  IMAD.WIDE.U32 R178, R178, -0x2daee0ad, RZ ;  /* 0xd2511f53b2b27825 */ /* 0x000fc800078e00ff */
[----:B------:R-:W-:Y:S01]  /*101a0*/  FFMA.FTZ R67, R50, UR21, -R132 ;  /* 0x0000001532437c23 */ /* 0x000fe20008010884 */
[----:B------:R-:W-:Y:S01]  /*101b0*/  FFMA.FTZ R59, R145, UR21, -R147 ;  /* 0x00000015913b7c23 */ /* 0x000fe20008010893 */
[----:B------:R-:W-:Y:S01]  /*101c0*/  MUFU.EX2 R37, R37 ;  /* 0x0000002500257308 */ /* 0x000fe20000000800 */
[----:B------:R-:W-:Y:S01]  /*101d0*/  FADD.FTZ R164, R164, R51 ;  /* 0x00000033a4a47221 */ /* 0x000fe20000010000 */
[----:B------:R-:W-:Y:S01]  /*101e0*/  LOP3.LUT R180, R180, UR22, R179, 0x96, !PT ;  /* 0x00000016b4b47c12 */ /* 0x000fe2000f8e96b3 */
[C---:B------:R-:W-:Y:S01]  /*101f0*/  HMMA.16816.F32 R100, R24.reuse, R20, R100 ;  /* 0x000000141864723c */ /* 0x040fe20000001864 */
[----:B------:R-:W-:Y:S01]  /*10200*/  MUFU.EX2 R67, R67 ;  /* 0x0000004300437308 */ /* 0x000fe20000000800 */
[----:B------:R-:W-:Y:S01]  /*10210*/  FADD.FTZ R168, R168, R55 ;  /* 0x00000037a8a87221 */ /* 0x000fe20000010000 */
[----:B------:R-:W-:Y:S02]  /*10220*/  FADD.FTZ R57, R57, R164 ;  /* 0x000000a439397221 */ /* 0x000fe40000010000 */
[----:B------:R-:W-:Y:S01]  /*10230*/  MUFU.EX2 R59, R59 ;  /* 0x0000003b003b7308 */ /* 0x000fe20000000800 */
[----:B------:R-:W-:Y:S01]  /*10240*/  FADD.FTZ R65, R65, R168 ;  /* 0x000000a841417221 */ /* 0x000fe20000010000 */
[----:B------:R-:W-:Y:S01]  /*10250*/  FADD.FTZ R40, R40, R57 ;  /* 0x0000003928287221 */ /* 0x000fe20000010000 */
[----:B------:R-:W-:Y:S01]  /*10260*/  HMMA.16816.F32 R108, R24, R22, R108 ;  /* 0x00000016186c723c */ /* 0x000fe2000000186c */
[--C-:B------:R-:W-:Y:S01]  /*10270*/  FFMA.FTZ R25, R66, UR21, -R132.reuse ;  /* 0x0000001542197c23 */ /* 0x100fe20008010884 */
[----:B------:R-:W-:Y:S01]  /*10280*/  FFMA.FTZ R132, R61, UR21, -R132 ;  /* 0x000000153d847c23 */ /* 0x000fe20008010884 */
[----:B------:R-:W-:Y:S01]  /*10290*/  MUFU.EX2 R66, R143 ;  /* 0x0000008f00427308 */ /* 0x000fe20000000800 */
[----:B------:R-:W-:-:S03]  /*102a0*/  FADD.FTZ R65, R166, R65 ;  /* 0x00000041a6417221 */ /* 0x000fc60000010000 */
[----:B------:R-:W1:Y:S01]  /*102b0*/  MUFU.EX2 R61, R25 ;  /* 0x00000019003d7308 */ /* 0x000e620000000800 */
[C---:B------:R-:W-:Y:S01]  /*102c0*/  HMMA.16816.F32 R68, R4.reuse, R12, R68 ;  /* 0x0000000c0444723c */ /* 0x040fe20000001844 */
[C---:B------:R-:W-:Y:S02]  /*102d0*/  PRMT R12, R178.reuse, 0x7773, RZ ;  /* 0x00007773b20c7816 */ /* 0x040fe400000000ff */
[C---:B------:R-:W-:Y:S01]  /*102e0*/  PRMT R13, R178.reuse, 0x7771, RZ ;  /* 0x00007771b20d7816 */ /* 0x040fe200000000ff */
[----:B------:R-:W-:Y:S04]  /*102f0*/  MUFU.EX2 R132, R132 ;  /* 0x0000008400847308 */ /* 0x000fe80000000800 */
[C---:B------:R-:W-:Y:S01]  /*10300*/  HMMA.16816.F32 R80, R4.reuse, R14, R80 ;  /* 0x0000000e0450723c */ /* 0x040fe20000001850 */
[----:B------:R-:W-:Y:S01]  /*10310*/  PRMT R15, R178, 0x7772, RZ ;  /* 0x00007772b20f7816 */ /* 0x000fe200000000ff */
[----:B------:R-:W-:Y:S01]  /*10320*/  IMAD.MOV.U32 R14, RZ, RZ, R178 ;  /* 0x000000ffff0e7224 */ /* 0x000fe200078e00b2 */
[----:B------:R2:W3:Y:S04]  /*10330*/  MUFU.EX2 R50, R138 ;  /* 0x0000008a00327308 */ /* 0x0004e80000000800 */
[----:B------:R-:W-:Y:S01]  /*10340*/  LOP3.LUT R24, R14, 0xff, RZ, 0xc0, !PT ;  /* 0x000000ff0e187812 */ /* 0x000fe200078ec0ff */
[----:B------:R-:W-:Y:S01]  /*10350*/  HMMA.16816.F32 R84, R4, R8, R84 ;  /* 0x000000080454723c */ /* 0x000fe20000001854 */
[----:B------:R-:W-:-:S02]  /*10360*/  PRMT R8, R15, 0x5410, R12 ;  /* 0x000054100f087816 */ /* 0x000fc4000000000c */
[----:B------:R-:W-:Y:S02]  /*10370*/  LOP3.LUT R9, R180, 0xffff, RZ, 0xc0, !PT ;  /* 0x0000ffffb4097812 */ /* 0x000fe400078ec0ff */
[----:B------:R-:W-:Y:S02]  /*10380*/  LOP3.LUT R27, R8, 0xff00ff, RZ, 0xc0, !PT ;  /* 0x00ff00ff081b7812 */ /* 0x000fe400078ec0ff */
[C---:B------:R-:W-:Y:S01]  /*10390*/  LOP3.LUT R14, R180.reuse, 0xff, RZ, 0xc0, !PT ;  /* 0x000000ffb40e7812 */ /* 0x040fe200078ec0ff */
[C---:B------:R-:W-:Y:S01]  /*103a0*/  HMMA.16816.F32 R96, R4.reuse, R10, R96 ;  /* 0x0000000a0460723c */ /* 0x040fe20000001860 */
[----:B------:R-:W-:Y:S01]  /*103b0*/  PRMT R11, R180, 0x7632, R11 ;  /* 0x00007632b40b7816 */ /* 0x000fe2000000000b */
[--C-:B--2---:R-:W-:Y:S01]  /*103c0*/  FFMA.FTZ R138, R33, UR21, -R54.reuse ;  /* 0x00000015218a7c23 */ /* 0x104fe20008010836 */
[----:B------:R-:W-:Y:S01]  /*103d0*/  SHF.R.U32.HI R9, RZ, 0x8, R9 ;  /* 0x00000008ff097819 */ /* 0x000fe20000011609 */
[----:B------:R-:W-:Y:S01]  /*103e0*/  FFMA.FTZ R33, R32, UR21, -R54 ;  /* 0x0000001520217c23 */ /* 0x000fe20008010836 */
[----:B------:R-:W-:Y:S01]  /*103f0*/  PRMT R25, R24, 0x5410, R13 ;  /* 0x0000541018197816 */ /* 0x000fe2000000000d */
[----:B------:R-:W-:Y:S01]  /*10400*/  MUFU.EX2 R32, R138 ;  /* 0x0000008a00207308 */ /* 0x000fe20000000800 */
[----:B------:R-:W-:Y:S01]  /*10410*/  SHF.R.U32.HI R180, RZ, 0x18, R180 ;  /* 0x00000018ffb47819 */ /* 0x000fe200000116b4 */
[----:B------:R-:W-:Y:S01]  /*10420*/  HMMA.16816.F32 R104, R4, R22, R104 ;  /* 0x000000160468723c */ /* 0x000fe20000001868 */
[----:B------:R-:W-:Y:S01]  /*10430*/  LOP3.LUT R11, R11, 0xff, RZ, 0xc0, !PT ;  /* 0x000000ff0b0b7812 */ /* 0x000fe200078ec0ff */
[----:B------:R-:W2:Y:S01]  /*10440*/  MUFU.EX2 R33, R33 ;  /* 0x0000002100217308 */ /* 0x000ea20000000800 */
[----:B------:R-:W-:-:S02]  /*10450*/  PRMT R9, R14, 0x5410, R9 ;  /* 0x000054100e097816 */ /* 0x000fc40000000009 */
[--C-:B------:R-:W-:Y:S01]  /*10460*/  HSET2.LE.AND R27, R27, R214.reuse, PT ;  /* 0x000000d61b1b7233 */ /* 0x100fe20003803000 */
[----:B------:R-:W4:Y:S01]  /*10470*/  LDSM.16.MT88.4 R12, [R185+0x7800] ;  /* 0x00780000b90c783b */ /* 0x000f220000004200 */
[----:B-1----:R-:W-:Y:S01]  /*10480*/  F2FP.F16.F32.PACK_AB R8, R61, R66 ;  /* 0x000000423d08723e */ /* 0x002fe200000000ff */
[C---:B------:R-:W-:Y:S01]  /*10490*/  HMMA.16816.F32 R128, R4.reuse, R16, R128 ;  /* 0x000000100480723c */ /* 0x040fe20000001880 */
[--C-:B------:R-:W-:Y:S02]  /*104a0*/  HSET2.LE.AND R26, R25, R214.reuse, PT ;  /* 0x000000d6191a7233 */ /* 0x100fe40003803000 */
[----:B------:R-:W-:Y:S02]  /*104b0*/  LOP3.LUT R22, R172, UR8, R167, 0x96, !PT ;  /* 0x00000008ac167c12 */ /* 0x000fe4000f8e96a7 */
[----:B------:R-:W-:Y:S02]  /*104c0*/  PRMT R25, R11, 0x5410, R180 ;  /* 0x000054100b197816 */ /* 0x000fe400000000b4 */
[----:B------:R-:W-:Y:S01]  /*104d0*/  LOP3.LUT R27, R8, R27, RZ, 0xc0, !PT ;  /* 0x0000001b081b7212 */ /* 0x000fe200078ec0ff */
[----:B------:R-:W-:Y:S01]  /*104e0*/  HMMA.16816.F32 R116, R4, R18, R116 ;  /* 0x000000120474723c */ /* 0x000fe20000001874 */
[--C-:B------:R-:W-:Y:S01]  /*104f0*/  HSET2.LE.AND R24, R9, R214.reuse, PT ;  /* 0x000000d609187233 */ /* 0x100fe20003803000 */
[----:B------:R-:W1:Y:S01]  /*10500*/  LDSM.16.MT88.4 R16, [R189+0x7800] ;  /* 0x00780000bd10783b */ /* 0x000e620000004200 */
[----:B------:R-:W-:Y:S01]  /*10510*/  IMAD.WIDE.U32 R22, R22, -0x2daee0ad, RZ ;  /* 0xd2511f5316167825 */ /* 0x000fe200078e00ff */
[----:B------:R-:W-:-:S02]  /*10520*/  HSET2.LE.AND R25, R25, R214, PT ;  /* 0x000000d619197233 */ /* 0x000fc40003803000 */
[----:B------:R-:W5:Y:S01]  /*10530*/  LDSM.16.MT88.4 R8, [R184+0x7800] ;  /* 0x00780000b808783b */ /* 0x000f620000004200 */
[----:B---3--:R-:W-:Y:S01]  /*10540*/  F2FP.F16.F32.PACK_AB R141, R50, R59 ;  /* 0x0000003b328d723e */ /* 0x008fe200000000ff */
[----:B------:R-:W-:Y:S01]  /*10550*/  HMMA.16816.F32 R112, R4, R20, R112 ;  /* 0x000000140470723c */ /* 0x000fe20000001870 */
[----:B------:R-:W-:Y:S01]  /*10560*/  F2FP.F16.F32.PACK_AB R21, R62, R37 ;  /* 0x000000253e15723e */ /* 0x000fe200000000ff */
[----:B------:R-:W3:Y:S01]  /*10570*/  LDSM.16.MT88.4 R4, [R139+0x7800] ;  /* 0x007800008b04783b */ /* 0x000ee20000004200 */
[----:B------:R-:W-:Y:S01]  /*10580*/  F2FP.F16.F32.PACK_AB R20, R132, R67 ;  /* 0x000000438414723e */ /* 0x000fe200000000ff */
[----:B------:R-:W-:Y:S01]  /*10590*/  IMAD.MOV.U32 R54, RZ, RZ, R22 ;  /* 0x000000ffff367224 */ /* 0x000fe200078e0016 */
[----:B------:R-:W-:Y:S01]  /*105a0*/  LOP3.LUT R24, R21, R24, RZ, 0xc0, !PT ;  /* 0x0000001815187212 */ /* 0x000fe200078ec0ff */
[----:B------:R-:W-:Y:S01]  /*105b0*/  FADD.FTZ R37, R37, R148 ;  /* 0x0000009425257221 */ /* 0x000fe20000010000 */
[----:B------:R-:W-:Y:S01]  /*105c0*/  LOP3.LUT R25, R20, R25, RZ, 0xc0, !PT ;  /* 0x0000001914197212 */ /* 0x000fe200078ec0ff */
[----:B------:R-:W-:Y:S01]  /*105d0*/  FADD.FTZ R67, R67, R154 ;  /* 0x0000009a43437221 */ /* 0x000fe20000010000 */
[----:B------:R-:W-:Y:S01]  /*105e0*/  LOP3.LUT R174, R174, UR22, R23, 0x96, !PT ;  /* 0x00000016aeae7c12 */ /* 0x000fe2000f8e9617 */
[--C-:B------:R-:W-:Y:S01]  /*105f0*/  FFMA.FTZ R23, R31, UR21, -R52.reuse ;  /* 0x000000151f177c23 */ /* 0x100fe20008010834 */
[C---:B------:R-:W-:Y:S01]  /*10600*/  PRMT R20, R22.reuse, 0x7771, RZ ;  /* 0x0000777116147816 */ /* 0x040fe200000000ff */
[----:B------:R-:W-:Y:S01]  /*10610*/  FFMA.FTZ R31, R35, UR21, -R52 ;  /* 0x00000015231f7c23 */ /* 0x000fe20008010834 */
[----:B------:R-:W-:Y:S01]  /*10620*/  PRMT R21, R22, 0x7773, RZ ;  /* 0x0000777316157816 */ /* 0x000fe200000000ff */
[----:B------:R-:W-:Y:S01]  /*10630*/  MUFU.EX2 R35, R23 ;  /* 0x0000001700237308 */ /* 0x000fe20000000800 */
[----:B------:R-:W-:Y:S01]  /*10640*/  LOP3.LUT R26, R141, R26, RZ, 0xc0, !PT ;  /* 0x0000001a8d1a7212 */ /* 0x000fe200078ec0ff */
[----:B------:R-:W-:Y:S01]  /*10650*/  FADD.FTZ R62, R62, R37 ;  /* 0x000000253e3e7221 */ /* 0x000fe20000010000 */
[----:B------:R-:W-:Y:S01]  /*10660*/  PRMT R22, R22, 0x7772, RZ ;  /* 0x0000777216167816 */ /* 0x000fe200000000ff */
[----:B------:R-:W2:Y:S01]  /*10670*/  MUFU.EX2 R31, R31 ;  /* 0x0000001f001f7308 */ /* 0x000ea20000000800 */
[----:B------:R-:W-:Y:S01]  /*10680*/  LOP3.LUT R141, R54, 0xff, RZ, 0xc0, !PT ;  /* 0x000000ff368d7812 */ /* 0x000fe200078ec0ff */
[----:B------:R-:W-:Y:S01]  /*10690*/  FADD.FTZ R67, R132, R67 ;  /* 0x0000004384437221 */ /* 0x000fe20000010000 */
[----:B------:R-:W-:Y:S01]  /*106a0*/  PRMT R22, R22, 0x5410, R21 ;  /* 0x0000541016167816 */ /* 0x000fe20000000015 */
[C---:B----4-:R-:W-:Y:S01]  /*106b0*/  HMMA.16816.F32 R72, R24.reuse, R12, R72 ;  /* 0x0000000c1848723c */ /* 0x050fe20000001848 */
[----:B------:R-:W-:Y:S01]  /*106c0*/  PRMT R21, R141, 0x5410, R20 ;  /* 0x000054108d157816 */ /* 0x000fe20000000014 */
[----:B------:R-:W-:Y:S01]  /*106d0*/  FADD.FTZ R59, R59, R62 ;  /* 0x0000003e3b3b7221 */ /* 0x000fe20000010000 */
[----:B------:R-:W-:Y:S01]  /*106e0*/  LOP3.LUT R20, R174, 0xffff, RZ, 0xc0, !PT ;  /* 0x0000ffffae147812 */ /* 0x000fe200078ec0ff */
[----:B------:R-:W-:Y:S01]  /*106f0*/  FADD.FTZ R66, R66, R67 ;  /* 0x0000004342427221 */ /* 0x000fe20000010000 */
[----:B------:R-:W-:Y:S01]  /*10700*/  PRMT R143, R174, 0x7632, R143 ;  /* 0x00007632ae8f7816 */ /* 0x000fe2000000008f */
[----:B------:R-:W-:Y:S01]  /*10710*/  FADD.FTZ R227, R50, R59 ;  /* 0x0000003b32e37221 */ /* 0x000fe20000010000 */
[----:B------:R-:W-:Y:S01]  /*10720*/  LOP3.LUT R52, R174, 0xff, RZ, 0xc0, !PT ;  /* 0x000000ffae347812 */ /* 0x000fe200078ec0ff */
[----:B------:R-:W-:Y:S01]  /*10730*/  HMMA.16816.F32 R76, R24, R14, R76 ;  /* 0x0000000e184c723c */ /* 0x000fe2000000184c */
[----:B------:R-:W-:Y:S01]  /*10740*/  SHF.R.U32.HI R174, RZ, 0x18, R174 ;  /* 0x00000018ffae7819 */ /* 0x000fe200000116ae */
[----:B------:R-:W-:Y:S01]  /*10750*/  FADD.FTZ R225, R61, R66 ;  /* 0x000000423de17221 */ /* 0x000fe20000010000 */
[----:B------:R-:W-:-:S02]  /*10760*/  SHF.R.U32.HI R145, RZ, 0x8, R20 ;  /* 0x00000008ff917819 */ /* 0x000fc40000011614 */
[----:B------:R-:W-:Y:S02]  /*10770*/  LOP3.LUT R143, R143, 0xff, RZ, 0xc0, !PT ;  /* 0x000000ff8f8f7812 */ /* 0x000fe400078ec0ff */
[----:B------:R-:W-:Y:S01]  /*10780*/  LOP3.LUT R141, R22, 0xff00ff, RZ, 0xc0, !PT ;  /* 0x00ff00ff168d7812 */ /* 0x000fe200078ec0ff */
[C---:B-1----:R-:W-:Y:S01]  /*10790*/  HMMA.16816.F32 R124, R24.reuse, R16, R124 ;  /* 0x00000010187c723c */ /* 0x042fe2000000187c */
[--C-:B------:R-:W-:Y:S02]  /*107a0*/  HSET2.LE.AND R22, R21, R214.reuse, PT ;  /* 0x000000d615167233 */ /* 0x100fe40003803000 */
[----:B------:R-:W-:Y:S02]  /*107b0*/  PRMT R145, R52, 0x5410, R145 ;  /* 0x0000541034917816 */ /* 0x000fe40000000091 */
[----:B------:R-:W-:Y:S02]  /*107c0*/  PRMT R21, R143, 0x5410, R174 ;  /* 0x000054108f157816 */ /* 0x000fe400000000ae */
[--C-:B------:R-:W-:Y:S01]  /*107d0*/  HSET2.LE.AND R141, R141, R214.reuse, PT ;  /* 0x000000d68d8d7233 */ /* 0x100fe20003803000 */
[----:B------:R-:W-:Y:S01]  /*107e0*/  HMMA.16816.F32 R120, R24, R18, R120 ;  /* 0x000000121878723c */ /* 0x000fe20000001878 */
[----:B------:R-:W-:-:S02]  /*107f0*/  HSET2.LE.AND R20, R145, R214, PT ;  /* 0x000000d691147233 */ /* 0x000fc40003803000 */
[----:B------:R-:W-:Y:S02]  /*10800*/  HSET2.LE.AND R21, R21, R214, PT ;  /* 0x000000d615157233 */ /* 0x000fe40003803000 */
[----:B--2---:R-:W-:Y:S02]  /*10810*/  F2FP.F16.F32.PACK_AB R147, R33, R32 ;  /* 0x000000202193723e */ /* 0x004fe400000000ff */
[----:B------:R-:W-:Y:S01]  /*10820*/  F2FP.F16.F32.PACK_AB R54, R31, R34 ;  /* 0x000000221f36723e */ /* 0x000fe200000000ff */
[C---:B-----5:R-:W-:Y:S01]  /*10830*/  HMMA.16816.F32 R88, R24.reuse, R8, R88 ;  /* 0x000000081858723c */ /* 0x060fe20000001858 */
[----:B------:R-:W-:Y:S01]  /*10840*/  F2FP.F16.F32.PACK_AB R143, R30, R29 ;  /* 0x0000001d1e8f723e */ /* 0x000fe200000000ff */
[----:B------:R-:W-:Y:S01]  /*10850*/  FADD.FTZ R29, R29, R40 ;  /* 0x000000281d1d7221 */ /* 0x000fe20000010000 */
[----:B------:R-:W-:Y:S01]  /*10860*/  F2FP.F16.F32.PACK_AB R52, R35, R28 ;  /* 0x0000001c2334723e */ /* 0x000fe200000000ff */
        /* <DEDUP_REMOVED lines=10> */
[----:B---3--:R-:W-:Y:S01]  /*10910*/  HMMA.16816.F32 R100, R24, R4, R100 ;  /* 0x000000041864723c */ /* 0x008fe20000001864 */
[----:B------:R-:W-:Y:S01]  /*10920*/  FADD.FTZ R235, R33, R32 ;  /* 0x0000002021eb7221 */ /* 0x000fe20000010000 */
[----:B------:R-:W-:-:S06]  /*10930*/  FADD.FTZ R226, R31, R34 ;  /* 0x000000221fe27221 */ /* 0x000fcc0000010000 */
        /* <DEDUP_REMOVED lines=10> */
.L_x_1007:
        /* <DEDUP_REMOVED lines=13> */
[----:B------:R-:W-:Y:S01]  /*10ab0*/  IMAD.SHL.U32 R215, R209, 0x2, RZ ;  /* 0x00000002d1d77824 */ /* 0x000fe200078e00ff */
[----:B------:R-:W4:Y:S01]  /*10ac0*/  LDCU UR4, c[0x0][0x45c] ;  /* 0x00008b80ff0477ac */ /* 0x000f220008000800 */
[----:B--2---:R-:W-:Y:S01]  /*10ad0*/  ISETP.GE.AND P1, PT, R201, UR20, PT ;  /* 0x00000014c9007c0c */ /* 0x004fe2000bf26270 */
[----:B------:R-:W-:-:S12]  /*10ae0*/  BRA `(.L_x_1015) ;  /* 0x0000000000f07947 */ /* 0x000fd80003800000 */
.L_x_1017:
[C---:B------:R-:W-:Y:S01]  /*10af0*/  @!P0 VIADD R150, R224.reuse, 0xffffffff ;  /* 0xffffffffe0968836 */ /* 0x040fe20000000000 */
        /* <DEDUP_REMOVED lines=11> */
[----:B------:R-:W-:Y:S01]  /*10bb0*/  @!P0 SHF.L.U32 R151, R154, 0x6, RZ ;  /* 0x000000069a978819 */ /* 0x000fe200000006ff */
[C---:B--2---:R-:W-:Y:S03]  /*10bc0*/  @!P0 IMAD.WIDE.U32 R158, R149.reuse, R142, RZ ;  /* 0x0000008e959e8225 */ /* 0x044fe600078e00ff */
[----:B------:R-:W-:Y:S01]  /*10bd0*/  @!P0 LEA R151, P2, R144, R151, 0x4 ;  /* 0x0000009790978211 */ /* 0x000fe200078420ff */
[----:B------:R-:W-:Y:S01]  /*10be0*/  @!P0 IMAD R148, R148, R141, R157 ;  /* 0x0000008d94948224 */ /* 0x000fe200078e029d */
[----:B------:R-:W-:Y:S01]  /*10bf0*/  @!P0 SHF.L.U64.HI R150, R154, 0x6, R150 ;  /* 0x000000069a968819 */ /* 0x000fe20000010296 */
[----:B---3--:R-:W-:Y:S03]  /*10c00*/  @!P1 IMAD.WIDE.U32 R154, R152, R146, RZ ;  /* 0x00000092989a9225 */ /* 0x008fe600078e00ff */
[----:B------:R-:W-:Y:S01]  /*10c10*/  @!P0 LEA.HI.X R150, R144, R150, R145, 0x4, P2 ;  /* 0x0000009690968211 */ /* 0x000fe200010f2491 */
[----:B------:R-:W-:Y:S01]  /*10c20*/  @!P0 IMAD.SHL.U32 R145, R158, 0x40, RZ ;  /* 0x000000409e918824 */ /* 0x000fe200078e00ff */
[----:B------:R-:W-:Y:S01]  /*10c30*/  @!P1 LEA R144, P4, R154, R207, 0x7 ;  /* 0x000000cf9a909211 */ /* 0x000fe200078838ff */
[----:B------:R-:W-:Y:S01]  /*10c40*/  @!P1 IMAD R147, R152, R147, R155 ;  /* 0x0000009398939224 */ /* 0x000fe200078e029b */
[----:B------:R-:W-:Y:S01]  /*10c50*/  @!P0 SHF.L.U64.HI R153, R156, 0x6, R148 ;  /* 0x000000069c998819 */ /* 0x000fe20000010294 */
[----:B------:R-:W-:Y:S01]  /*10c60*/  @!P0 IMAD R149, R149, R143, R159 ;  /* 0x0000008f95958224 */ /* 0x000fe200078e029f */
[----:B------:R-:W-:Y:S01]  /*10c70*/  @!P0 LEA R146, P2, R142, R145, 0x5 ;  /* 0x000000918e928211 */ /* 0x000fe200078428ff */
[----:B------:R-:W-:Y:S01]  /*10c80*/  @!P0 IMAD.SHL.U32 R152, R156, 0x40, RZ ;  /* 0x000000409c988824 */ /* 0x000fe200078e00ff */
[-C--:B------:R-:W-:Y:S01]  /*10c90*/  @!P1 LEA.HI.X R145, R154, R206.reuse, R147, 0x7, P4 ;  /* 0x000000ce9a919211 */ /* 0x080fe200020f3c93 */
[----:B------:R-:W-:Y:S01]  /*10ca0*/  @!P0 IMAD R141, R141, 0x30, RZ ;  /* 0x000000308d8d8824 */ /* 0x000fe200078e02ff */
[CC--:B------:R-:W-:Y:S01]  /*10cb0*/  @!P0 LEA R156, P3, R151.reuse, R207.reuse, 0x1 ;  /* 0x000000cf979c8211 */ /* 0x0c0fe200078608ff */
[----:B------:R-:W-:Y:S01]  /*10cc0*/  @!P0 IMAD.WIDE.U32 R152, R140, 0x30, R152 ;  /* 0x000000308c988825 */ /* 0x000fe200078e0098 */
[----:B------:R-:W-:Y:S01]  /*10cd0*/  @!P0 SHF.L.U64.HI R149, R158, 0x6, R149 ;  /* 0x000000069e958819 */ /* 0x000fe20000010295 */
[----:B------:R-:W-:Y:S01]  /*10ce0*/  @!PT LDS RZ, [RZ] ;  /* 0x00000000fffff984 */ /* 0x000fe20000000800 */
[----:B------:R-:W-:Y:S01]  /*10cf0*/  @!PT LDS RZ, [RZ] ;  /* 0x00000000fffff984 */ /* 0x000fe20000000800 */
[----:B------:R-:W-:Y:S01]  /*10d00*/  @!PT LDS RZ, [RZ] ;  /* 0x00000000fffff984 */ /* 0x000fe20000000800 */
[----:B------:R1:W-:Y:S01]  /*10d10*/  @!P1 LDGSTS.E.BYPASS.LTC128B.128 [R211+0x4000], desc[UR14][R144.64] ;  /* 0x0400000090d39fae */ /* 0x0003e2000b981a0e */
[-C--:B------:R-:W-:Y:S02]  /*10d20*/  @!P0 LEA.HI.X R157, R151, R206.reuse, R150, 0x1, P3 ;  /* 0x000000ce979d8211 */ /* 0x080fe400018f0c96 */
[----:B------:R-:W-:Y:S02]  /*10d30*/  @!P0 LEA R140, P3, R152, R207, 0x1 ;  /* 0x000000cf988c8211 */ /* 0x000fe400078608ff */
[----:B------:R1:W-:Y:S01]  /*10d40*/  @P1 STS.128 [R211+0x4000], RZ ;  /* 0x004000ffd3001388 */ /* 0x0003e20000000c00 */
[----:B------:R-:W-:Y:S02]  /*10d50*/  @!P0 LEA.HI.X R149, R142, R149, R143, 0x5, P2 ;  /* 0x000000958e958211 */ /* 0x000fe400010f2c8f */
[C---:B------:R-:W-:Y:S02]  /*10d60*/  @!P0 LEA R142, P2, R146.reuse, R207, 0x1 ;  /* 0x000000cf928e8211 */ /* 0x040fe400078408ff */
[----:B------:R1:W-:Y:S01]  /*10d70*/  @P0 STS.128 [R211+0x4800], RZ ;  /* 0x004800ffd3000388 */ /* 0x0003e20000000c00 */
[----:B------:R-:W-:Y:S02]  /*10d80*/  @!P0 IADD3 R141, PT, PT, R141, R153, RZ ;  /* 0x000000998d8d8210 */ /* 0x000fe40007ffe0ff */
[-C--:B------:R-:W-:Y:S02]  /*10d90*/  @!P0 LEA.HI.X R143, R146, R206.reuse, R149, 0x1, P2 ;  /* 0x000000ce928f8211 */ /* 0x080fe400010f0c95 */
[----:B------:R-:W-:Y:S01]  /*10da0*/  @!PT LDS RZ, [RZ] ;  /* 0x00000000fffff984 */ /* 0x000fe20000000800 */
[----:B------:R-:W-:Y:S01]  /*10db0*/  @!PT LDS RZ, [RZ] ;  /* 0x00000000fffff984 */ /* 0x000fe20000000800 */
[----:B------:R-:W-:Y:S01]  /*10dc0*/  @!PT LDS RZ, [RZ] ;  /* 0x00000000fffff984 */ /* 0x000fe20000000800 */
[----:B------:R1:W-:Y:S01]  /*10dd0*/  @!P0 LDGSTS.E.BYPASS.LTC128B.128 [R211+0x4800], desc[UR14][R156.64] ;  /* 0x048000009cd38fae */ /* 0x0003e2000b981a0e */
[----:B------:R-:W-:Y:S04]  /*10de0*/  @!P0 LEA.HI.X R141, R152, R206, R141, 0x1, P3 ;  /* 0x000000ce988d8211 */ /* 0x000fe800018f0c8d */
[----:B------:R1:W-:Y:S05]  /*10df0*/  @P0 STS.128 [R211+0x5000], RZ ;  /* 0x005000ffd3000388 */ /* 0x0003ea0000000c00 */
        /* <DEDUP_REMOVED lines=11> */
.L_x_1015:
[----:B---3--:R-:W-:Y:S01]  /*10eb0*/  ISETP.GE.AND P0, PT, R201, UR19, PT ;  /* 0x00000013c9007c0c */ /* 0x008fe2000bf06270 */
[C---:B-1----:R-:W-:Y:S01]  /*10ec0*/  IMAD.WIDE.U32 R134, R224.reuse, R196, RZ ;  /* 0x000000c4e0867225 */ /* 0x042fe200078e00ff */
[----:B------:R-:W-:Y:S04]  /*10ed0*/  DEPBAR.LE SB0, 0x0 ;  /* 0x000080000000791a */ /* 0x000fe80000000000 */
[----:B------:R-:W-:Y:S01]  /*10ee0*/  BAR.SYNC.DEFER_BLOCKING 0x0 ;  /* 0x0000000000007b1d */ /* 0x000fe20000010000 */
[----:B------:R-:W-:Y:S01]  /*10ef0*/  IMAD R132, R224, R197, R135 ;  /* 0x000000c5e0847224 */ /* 0x000fe200078e0287 */
[----:B------:R-:W-:Y:S01]  /*10f00*/  SHF.L.U32 R236, R134, 0x6, RZ ;  /* 0x0000000686ec7819 */ /* 0x000fe200000006ff */
[----:B------:R-:W-:Y:S01]  /*10f10*/  UIADD3 UR20, UPT, UPT, UR17, -0x126145ec, URZ ;  /* 0xed9eba1411147890 */ /* 0x000fe2000fffe0ff */
[----:B------:R-:W-:Y:S01]  /*10f20*/  SHF.L.U32 R239, R224, 0x1, RZ ;  /* 0x00000001e0ef7819 */ /* 0x000fe200000006ff */
[----:B------:R-:W-:Y:S01]  /*10f30*/  UIADD3 UR18, UPT, UPT, UR17, -0x56f99767, URZ ;  /* 0xa906689911127890 */ /* 0x000fe2000fffe0ff */
[----:B------:R-:W-:Y:S01]  /*10f40*/  SHF.L.U64.HI R237, R134, 0x6, R132 ;  /* 0x0000000686ed7819 */ /* 0x000fe20000010284 */
[----:B------:R-:W-:Y:S01]  /*10f50*/  UIADD3 UR22, UPT, UPT, UR17, 0x76cf5d0a, URZ ;  /* 0x76cf5d0a11167890 */ /* 0x000fe2000fffe0ff */
[-C--:B------:R-:W-:Y:S01]  /*10f60*/  @!P0 LEA R134, P3, R196, R236.reuse, 0x4 ;  /* 0x000000ecc4868211 */ /* 0x080fe200078620ff */
[----:B------:R-:W-:Y:S01]  /*10f70*/  UIADD3 UR21, UPT, UPT, UR17, 0x32370b8f, URZ ;  /* 0x32370b8f11157890 */ /* 0x000fe2000fffe0ff */
[----:B------:R-:W-:Y:S02]  /*10f80*/  @!P1 LEA R132, P4, R236, R205, 0x1 ;  /* 0x000000cdec849211 */ /* 0x000fe400078808ff */
[----:B------:R-:W-:Y:S02]  /*10f90*/  @!P0 LEA.HI.X R133, R196, R237, R197, 0x4, P3 ;  /* 0x000000edc4858211 */ /* 0x000fe400018f24c5 */
[----:B------:R-:W-:Y:S02]  /*10fa0*/  @!P0 LEA R182, P3, R134, R205, 0x1 ;  /* 0x000000cd86b68211 */ /* 0x000fe400078608ff */
[----:B------:R-:W-:Y:S02]  /*10fb0*/  @!P0 LEA R136, P2, R196, R236, 0x5 ;  /* 0x000000ecc4888211 */ /* 0x000fe400078428ff */
[-C--:B------:R-:W-:Y:S01]  /*10fc0*/  @!P0 LEA.HI.X R183, R134, R204.reuse, R133, 0x1, P3 ;  /* 0x000000cc86b78211 */ /* 0x080fe200018f0c85 */
[----:B------:R-:W-:Y:S01]  /*10fd0*/  @!P0 IMAD R134, R197, 0x30, RZ ;  /* 0x00000030c5868824 */ /* 0x000fe200078e02ff */
[-C--:B------:R-:W-:Y:S02]  /*10fe0*/  @!P1 LEA.HI.X R133, R236, R204.reuse, R237, 0x1, P4 ;  /* 0x000000ccec859211 */ /* 0x080fe400020f0ced */
[C---:B------:R-:W-:Y:S01]  /*10ff0*/  @!P0 LEA.HI.X R135, R196.reuse, R237, R197, 0x5, P2 ;  /* 0x000000edc4878211 */ /* 0x040fe200010f2cc5 */
[----:B------:R-:W-:Y:S01]  /*11000*/  @!P0 IMAD.WIDE.U32 R236, R196, 0x30, R236 ;  /* 0x00000030c4ec8825 */ /* 0x000fe200078e00ec */
[CC--:B------:R-:W-:Y:S01]  /*11010*/  @!P0 LEA R180, P2, R136.reuse, R205.reuse, 0x1 ;  /* 0x000000cd88b48211 */ /* 0x0c0fe200078408ff */
[----:B------:R-:W-:Y:S01]  /*11020*/  @!PT LDS RZ, [RZ] ;  /* 0x00000000fffff984 */ /* 0x000fe20000000800 */
[----:B------:R-:W-:Y:S01]  /*11030*/  @!PT LDS RZ, [RZ] ;  /* 0x00000000fffff984 */ /* 0x000fe20000000800 */
[----:B------:R-:W-:Y:S01]  /*11040*/  @!PT LDS RZ, [RZ] ;  /* 0x00000000fffff984 */ /* 0x000fe20000000800 */
[----:B------:R-:W-:Y:S03]  /*11050*/  @!P1 LDGSTS.E.BYPASS.LTC128B.128 [R211+0x6000], desc[UR14][R132.64] ;  /* 0x0600000084d39fae */ /* 0x000fe6000b981a0e */
[-C--:B------:R-:W-:Y:S01]  /*11060*/  @!P0 LEA.HI.X R181, R136, R204.reuse, R135, 0x1, P2 ;  /* 0x000000cc88b58211 */ /* 0x080fe200010f0c87 */
[----:B------:R-:W-:Y:S01]  /*11070*/  @!P0 IMAD.IADD R135, R134, 0x1, R237 ;  /* 0x0000000186878824 */ /* 0x000fe200078e02ed */
[C---:B------:R-:W-:Y:S02]  /*11080*/  @!P0 LEA R134, P2, R236.reuse, R205, 0x1 ;  /* 0x000000cdec868211 */ /* 0x040fe400078408ff */
[----:B------:R-:W-:Y:S01]  /*11090*/  LOP3.LUT R136, R239, UR17, R233, 0x96, !PT ;  /* 0x00000011ef887c12 */ /* 0x000fe2000f8e96e9 */
[----:B------:R-:W-:Y:S01]  /*110a0*/  @P1 STS.128 [R211+0x6000], RZ ;  /* 0x006000ffd3001388 */ /* 0x000fe20000000c00 */
[----:B------:R-:W-:Y:S02]  /*110b0*/  @!P0 LEA.HI.X R135, R236, R204, R135, 0x1, P2 ;  /* 0x000000ccec878211 */ /* 0x000fe400010f0c87 */
[----:B------:R-:W-:Y:S01]  /*110c0*/  ISETP.NE.AND P2, PT, R224, RZ, PT ;  /* 0x000000ffe000720c */ /* 0x000fe20003f45270 */
[----:B------:R-:W-:Y:S04]  /*110d0*/  IMAD.WIDE.U32 R236, R136, -0x326172a9, RZ ;  /* 0xcd9e8d5788ec7825 */ /* 0x000fe800078e00ff */
[----:B------:R-:W-:Y:S01]  /*110e0*/  @P0 STS.128 [R211+0x6800], RZ ;  /* 0x006800ffd3000388 */ /* 0x000fe20000000c00 */
[C---:B------:R-:W-:Y:S02]  /*110f0*/  LOP3.LUT R136, R237.reuse, R219, RZ, 0x3c, !PT ;  /* 0x000000dbed887212 */ /* 0x040fe400078e3cff */
[----:B------:R-:W-:Y:S02]  /*11100*/  LOP3.LUT R138, R237, R221, RZ, 0x3c, !PT ;  /* 0x000000dded8a7212 */ /* 0x000fe400078e3cff */
[----:B------:R-:W-:Y:S01]  /*11110*/  LOP3.LUT R248, R236, R220, RZ, 0x3c, !PT ;  /* 0x000000dcecf87212 */ /* 0x000fe200078e3cff */
[----:B------:R-:W-:Y:S01]  /*11120*/  IMAD.WIDE.U32 R244, R136, -0x2daee0ad, RZ ;  /* 0xd2511f5388f47825 */ /* 0x000fe200078e00ff */
[----:B------:R-:W-:Y:S01]  /*11130*/  LOP3.LUT R236, R236, R218, RZ, 0x3c, !PT ;  /* 0x000000daecec7212 */ /* 0x000fe200078e3cff */
[----:B------:R-:W-:Y:S01]  /*11140*/  @!PT LDS RZ, [RZ] ;  /* 0x00000000fffff984 */ /* 0x000fe20000000800 */
[----:B------:R-:W-:Y:S01]  /*11150*/  @!PT LDS RZ, [RZ] ;  /* 0x00000000fffff984 */ /* 0x000fe20000000800 */
[----:B------:R-:W-:Y:S01]  /*11160*/  @!PT LDS RZ, [RZ] ;  /* 0x00000000fffff984 */ /* 0x000fe20000000800 */
[----:B------:R-:W-:Y:S02]  /*11170*/  @!P0 LDGSTS.E.BYPASS.LTC128B.128 [R211+0x6800], desc[UR14][R182.64] ;  /* 0x06800000b6d38fae */ /* 0x000fe4000b981a0e */
[----:B------:R-:W-:Y:S01]  /*11180*/  IMAD.WIDE.U32 R246, R138, -0x2daee0ad, RZ ;  /* 0xd2511f538af67825 */ /* 0x000fe200078e00ff */
[----:B------:R-:W-:Y:S03]  /*11190*/  LOP3.LUT R136, R222, UR22, R245, 0x96, !PT ;  /* 0x00000016de887c12 */ /* 0x000fe6000f8e96f5 */
[----:B------:R-:W-:Y:S01]  /*111a0*/  IMAD.WIDE.U32 R236, R236, -0x2daee0ad, RZ ;  /* 0xd2511f53ecec7825 */ /* 0x000fe200078e00ff */
[----:B------:R-:W-:Y:S01]  /*111b0*/  LOP3.LUT R138, R230, UR22, R247, 0x96, !PT ;  /* 0x00000016e68a7c12 */ /* 0x000fe2000f8e96f7 */
[----:B------:R-:W-:Y:S02]  /*111c0*/  @P0 STS.128 [R211+0x7000], RZ ;  /* 0x007000ffd3000388 */ /* 0x000fe40000000c00 */
[----:B------:R-:W-:Y:S01]  /*111d0*/  IMAD.WIDE.U32 R240, R136, -0x326172a9, RZ ;  /* 0xcd9e8d5788f07825 */ /* 0x000fe200078e00ff */
[----:B------:R-:W-:Y:S02]  /*111e0*/  LOP3.LUT R244, R244, UR21, R237, 0x96, !PT ;  /* 0x00000015f4f47c12 */ /* 0x000fe4000f8e96ed */
[----:B------:R-:W-:Y:S01]  /*111f0*/  LOP3.LUT R237, R215, 0x6, RZ, 0xc0, !PT ;  /* 0x00000006d7ed7812 */ /* 0x000fe200078ec0ff */
[----:B------:R-:W-:Y:S01]  /*11200*/  IMAD.WIDE.U32 R248, R248, -0x2daee0ad, RZ ;  /* 0xd2511f53f8f87825 */ /* 0x000fe200078e00ff */
[----:B------:R-:W-:Y:S01]  /*11210*/  LOP3.LUT R136, R216, UR12, R241, 0x96, !PT ;  /* 0x0000000cd8887c12 */ /* 0x000fe2000f8e96f1 */
        /* <DEDUP_REMOVED lines=10> */
[----:B------:R-:W-:Y:S03]  /*112c0*/  LOP3.LUT R138, R228, UR12, R243, 0x96, !PT ;  /* 0x0000000ce48a7c12 */ /* 0x000fe6000f8e96f3 */
[----:B------:R-:W-:Y:S01]  /*112d0*/  IMAD.WIDE.U32 R240, R240, -0x2daee0ad, RZ ;  /* 0xd2511f53f0f07825 */ /* 0x000fe200078e00ff */
[----:B------:R-:W-:Y:S01]  /*112e0*/  LOP3.LUT R242, R242, UR9, R247, 0x96, !PT ;  /* 0x00000009f2f27c12 */ /* 0x000fe2000f8e96f7 */
[----:B------:R-:W-:Y:S01]  /*112f0*/  @!PT LDS RZ, [RZ] ;  /* 0x00000000fffff984 */ /* 0x000fe20000000800 */
[----:B------:R-:W-:Y:S01]  /*11300*/  @!PT LDS RZ, [RZ] ;  /* 0x00000000fffff984 */ /* 0x000fe20000000800 */
[----:B------:R-:W-:Y:S01]  /*11310*/  @!PT LDS RZ, [RZ] ;  /* 0x00000000fffff984 */ /* 0x000fe20000000800 */
[----:B------:R1:W-:Y:S02]  /*11320*/  @!P0 LDGSTS.E.BYPASS.LTC128B.128 [R211+0x7800], desc[UR14][R134.64] ;  /* 0x0780000086d38fae */ /* 0x0003e4000b981a0e */
[----:B------:R-:W-:Y:S04]  /*11330*/  IMAD.WIDE.U32 R250, R138, -0x2daee0ad, RZ ;  /* 0xd2511f538afa7825 */ /* 0x000fe800078e00ff */
[----:B------:R-:W-:Y:S01]  /*11340*/  IMAD.WIDE.U32 R242, R242, -0x2daee0ad, RZ ;  /* 0xd2511f53f2f27825 */ /* 0x000fe200078e00ff */
[----:B------:R-:W-:Y:S01]  /*11350*/  LOP3.LUT R234, R248, UR20, R251, 0x96, !PT ;  /* 0x00000014f8ea7c12 */ /* 0x000fe2000f8e96fb */
[----:B------:R-:W-:Y:S02]  /*11360*/  LDSM.16.M88.4 R140, [R194] ;  /* 0x00000000c28c783b */ /* 0x000fe40000000200 */
[----:B------:R-:W-:Y:S01]  /*11370*/  IMAD R238, R224, 0x40, R237 ;  /* 0x00000040e0ee7824 */ /* 0x000fe200078e02ed */
[----:B------:R-:W-:Y:S03]  /*11380*/  LOP3.LUT R138, R250, UR18, R243, 0x96, !PT ;  /* 0x00000012fa8a7c12 */ /* 0x000fe6000f8e96f3 */
[C---:B------:R-:W-:Y:S01]  /*11390*/  VIADD R248, R238.reuse, 0x8 ;  /* 0x00000008eef87836 */ /* 0x040fe20000000000 */
[----:B------:R-:W-:Y:S01]  /*113a0*/  I2FP.F32.U32 R249, R238 ;  /* 0x000000ee00f97245 */ /* 0x000fe20000201000 */
[----:B------:R-:W2:Y:S01]  /*113b0*/  LDSM.16.M88.4 R144, [R193+UR6+0x4000] ;  /* 0x00400006c190783b */ /* 0x000ea20008000200 */
[C---:B------:R-:W-:Y:S02]  /*113c0*/  IADD3 R250, PT, PT, R238.reuse, 0x1, RZ ;  /* 0x00000001eefa7810 */ /* 0x040fe40007ffe0ff */
[----:B------:R-:W-:Y:S02]  /*113d0*/  IADD3 R251, PT, PT, R238, 0x9, RZ ;  /* 0x00000009eefb7810 */ /* 0x000fe40007ffe0ff */
[----:B------:R-:W-:Y:S03]  /*113e0*/  I2FP.F32.U32 R250, R250 ;  /* 0x000000fa00fa7245 */ /* 0x000fe60000201000 */
[----:B------:R-:W3:Y:S08]  /*113f0*/  LDSM.16.M88.4 R148, [R194+0x2000] ;  /* 0x00200000c294783b */ /* 0x000ef00000000200 */
[----:B------:R-:W5:Y:S08]  /*11400*/  LDSM.16.M88.4 R152, [R193+UR6+0x4800] ;  /* 0x00480006c198783b */ /* 0x000f700008000200 */
[----:B------:R-:W0:Y:S08]  /*11410*/  LDGDEPBAR ;  /* 0x00000000000079af */ /* 0x000e300000000000 */
[----:B------:R-:W4:Y:S08]  /*11420*/  LDSM.16.M88.4 R156, [R193+UR6+0x5000] ;  /* 0x00500006c19c783b */ /* 0x000f300008000200 */
[----:B------:R-:W4:Y:S01]  /*11430*/  LDSM.16.M88.4 R160, [R193+UR6+0x5800] ;  /* 0x00580006c1a0783b */ /* 0x000f220008000200 */
[-C--:B--2---:R-:W-:Y:S07]  /*11440*/  HMMA.16816.F32 R4, R140, R144.reuse, RZ ;  /* 0x000000908c04723c */ /* 0x084fee00000018ff */
[----:B------:R-:W-:Y:S01]  /*11450*/  LDSM.16.M88.4 R164, [R192] ;  /* 0x00000000c0a4783b */ /* 0x000fe20000000200 */
[C---:B---3--:R-:W-:Y:S07]  /*11460*/  HMMA.16816.F32 R8, R148.reuse, R144, RZ ;  /* 0x000000909408723c */ /* 0x048fee00000018ff */
[----:B------:R-:W2:Y:S01]  /*11470*/  LDSM.16.M88.4 R168, [R188+0x4000] ;  /* 0x00400000bca8783b */ /* 0x000ea20000000200 */
[-C--:B------:R-:W-:Y:S07]  /*11480*/  HMMA.16816.F32 R12, R148, R146.reuse, RZ ;  /* 0x00000092940c723c */ /* 0x080fee00000018ff */
[----:B------:R-:W3:Y:S01]  /*11490*/  LDSM.16.M88.4 R172, [R192+0x2000] ;  /* 0x00200000c0ac783b */ /* 0x000ee20000000200 */
[C---:B------:R-:W-:Y:S07]  /*114a0*/  HMMA.16816.F32 R16, R140.reuse, R146, RZ ;  /* 0x000000928c10723c */ /* 0x040fee00000018ff */
[----:B------:R-:W3:Y:S01]  /*114b0*/  LDSM.16.M88.4 R176, [R188+0x4800] ;  /* 0x00480000bcb0783b */ /* 0x000ee20000000200 */
[-C--:B-----5:R-:W-:Y:S07]  /*114c0*/  HMMA.16816.F32 R20, R140, R152.reuse, RZ ;  /* 0x000000988c14723c */ /* 0x0a0fee00000018ff */
[----:B------:R-:W5:Y:S01]  /*114d0*/  LDSM.16.M88.4 R144, [R188+0x5000] ;  /* 0x00500000bc90783b */ /* 0x000f620000000200 */
[C---:B------:R-:W-:Y:S07]  /*114e0*/  HMMA.16816.F32 R24, R148.reuse, R152, RZ ;  /* 0x000000989418723c */ /* 0x040fee00000018ff */
[----:B-1----:R-:W-:Y:S01]  /*114f0*/  LDSM.16.M88.4 R132, [R191+0x2000] ;  /* 0x00200000bf84783b */ /* 0x002fe20000000200 */
[-C--:B------:R-:W-:Y:S07]  /*11500*/  HMMA.16816.F32 R28, R148, R154.reuse, RZ ;  /* 0x0000009a941c723c */ /* 0x080fee00000018ff */
[----:B------:R-:W-:Y:S01]  /*11510*/  LDSM.16.M88.4 R180, [R190+0x2000] ;  /* 0x00200000beb4783b */ /* 0x000fe20000000200 */
[C---:B------:R-:W-:Y:S07]  /*11520*/  HMMA.16816.F32 R32, R140.reuse, R154, RZ ;  /* 0x0000009a8c20723c */ /* 0x040fee00000018ff */
[----:B------:R-:W1:Y:S01]  /*11530*/  LDSM.16.M88.4 R152, [R188+0x5800] ;  /* 0x00580000bc98783b */ /* 0x000e620000000200 */
[-C--:B----4-:R-:W-:Y:S08]  /*11540*/  HMMA.16816.F32 R36, R140, R156.reuse, RZ ;  /* 0x0000009c8c24723c */ /* 0x090ff000000018ff */
        /* <DEDUP_REMOVED lines=9> */
[----:B------:R-:W4:Y:S07]  /*115e0*/  LDSM.16.M88.4 R140, [R191] ;  /* 0x00000000bf8c783b */ /* 0x000f2e0000000200 */
[-C--:B--2---:R-:W-:Y:S01]  /*115f0*/  HMMA.16816.F32 R4, R164, R168.reuse, R4 ;  /* 0x000000a8a404723c */ /* 0x084fe20000001804 */
[----:B------:R-:W2:Y:S07]  /*11600*/  LDSM.16.M88.4 R160, [R187+0x5000] ;  /* 0x00500000bba0783b */ /* 0x000eae0000000200 */
[C---:B---3--:R-:W-:Y:S08]  /*11610*/  HMMA.16816.F32 R8, R172.reuse, R168, R8 ;  /* 0x000000a8ac08723c */ /* 0x048ff00000001808 */
        /* <DEDUP_REMOVED lines=8> */
[-C--:B-----5:R-:W-:Y:S08]  /*116a0*/  HMMA.16816.F32 R36, R164, R144.reuse, R36 ;  /* 0x00000090a424723c */ /* 0x0a0ff00000001824 */
[C---:B------:R-:W-:Y:S08]  /*116b0*/  HMMA.16816.F32 R40, R172.reuse, R144, R40 ;  /* 0x00000090ac28723c */ /* 0x040ff00000001828 */
[-C--:B------:R-:W-:Y:S08]  /*116c0*/  HMMA.16816.F32 R44, R172, R146.reuse, R44 ;  /* 0x00000092ac2c723c */ /* 0x080ff0000000182c */
[C---:B------:R-:W-:Y:S01]  /*116d0*/  HMMA.16816.F32 R48, R164.reuse, R146, R48 ;  /* 0x00000092a430723c */ /* 0x040fe20000001830 */
[----:B------:R-:W5:Y:S07]  /*116e0*/  LDSM.16.M88.4 R144, [R190] ;  /* 0x00000000be90783b */ /* 0x000f6e0000000200 */
[-C--:B-1----:R-:W-:Y:S08]  /*116f0*/  HMMA.16816.F32 R52, R164, R152.reuse, R52 ;  /* 0x00000098a434723c */ /* 0x082ff00000001834 */
[C---:B------:R-:W-:Y:S08]  /*11700*/  HMMA.16816.F32 R56, R172.reuse, R152, R56 ;  /* 0x00000098ac38723c */ /* 0x040ff00000001838 */
[-C--:B------:R-:W-:Y:S08]  /*11710*/  HMMA.16816.F32 R60, R172, R154.reuse, R60 ;  /* 0x0000009aac3c723c */ /* 0x080ff0000000183c */
[----:B------:R-:W-:Y:S08]  /*11720*/  HMMA.16816.F32 R64, R164, R154, R64 ;  /* 0x0000009aa440723c */ /* 0x000ff00000001840 */
        /* <DEDUP_REMOVED lines=14> */
[-C--:B------:R-:W-:Y:S01]  /*11810*/  HMMA.16816.F32 R60, R132, R170.reuse, R60 ;  /* 0x000000aa843c723c */ /* 0x080fe2000000183c */
[----:B------:R-:W1:Y:S07]  /*11820*/  LDSM.16.M88.4 R132, [R186+0x4800] ;  /* 0x00480000ba84783b */ /* 0x000e6e0000000200 */
[----:B------:R-:W-:Y:S01]  /*11830*/  HMMA.16816.F32 R64, R140, R170, R64 ;  /* 0x000000aa8c40723c */ /* 0x000fe20000001840 */
[----:B------:R-:W2:Y:S07]  /*11840*/  LDSM.16.M88.4 R140, [R186+0x5000] ;  /* 0x00500000ba8c783b */ /* 0x000eae0000000200 */
[-C--:B-----5:R-:W-:Y:S08]  /*11850*/  HMMA.16816.F32 R4, R144, R176.reuse, R4 ;  /* 0x000000b09004723c */ /* 0x0a0ff00000001804 */
[C---:B------:R-:W-:Y:S08]  /*11860*/  HMMA.16816.F32 R8, R180.reuse, R176, R8 ;  /* 0x000000b0b408723c */ /* 0x040ff00000001808 */
[-C--:B------:R-:W-:Y:S03]  /*11870*/  HMMA.16816.F32 R12, R180, R178.reuse, R12 ;  /* 0x000000b2b40c723c */ /* 0x080fe6000000180c */
[C---:B------:R-:W-:Y:S01]  /*11880*/  FFMA.FTZ R4, R249.reuse, UR5, R4 ;  /* 0x00000005f9047c23 */ /* 0x040fe20008010004 */
[C---:B------:R-:W-:Y:S01]  /*11890*/  FFMA.FTZ R6, R249.reuse, UR5, R6 ;  /* 0x00000005f9067c23 */ /* 0x040fe20008010006 */
[C---:B------:R-:W-:Y:S01]  /*118a0*/  FFMA.FTZ R5, R250.reuse, UR5, R5 ;  /* 0x00000005fa057c23 */ /* 0x040fe20008010005 */
[C---:B------:R-:W-:Y:S02]  /*118b0*/  FFMA.FTZ R7, R250.reuse, UR5, R7 ;  /* 0x00000005fa077c23 */ /* 0x040fe40008010007 */
[C---:B------:R-:W-:Y:S04]  /*118c0*/  HMMA.16816.F32 R16, R144.reuse, R178, R16 ;  /* 0x000000b29010723c */ /* 0x040fe80000001810 */
[C---:B------:R-:W-:Y:S01]  /*118d0*/  FFMA.FTZ R8, R249.reuse, UR5, R8 ;  /* 0x00000005f9087c23 */ /* 0x040fe20008010008 */
[----:B------:R-:W-:Y:S01]  /*118e0*/  FFMA.FTZ R10, R249, UR5, R10 ;  /* 0x00000005f90a7c23 */ /* 0x000fe2000801000a */
[----:B------:R-:W-:Y:S01]  /*118f0*/  I2FP.F32.U32 R249, R248 ;  /* 0x000000f800f97245 */ /* 0x000fe20000201000 */
[C---:B------:R-:W-:Y:S01]  /*11900*/  FFMA.FTZ R9, R250.reuse, UR5, R9 ;  /* 0x00000005fa097c23 */ /* 0x040fe20008010009 */
[-C--:B-1----:R-:W-:Y:S03]  /*11910*/  HMMA.16816.F32 R20, R144, R132.reuse, R20 ;  /* 0x000000849014723c */ /* 0x082fe60000001814 */
[----:B------:R-:W-:Y:S01]  /*11920*/  I2FP.F32.U32 R248, R251 ;  /* 0x000000fb00f87245 */ /* 0x000fe20000201000 */
[----:B------:R-:W-:Y:S01]  /*11930*/  FFMA.FTZ R11, R250, UR5, R11 ;  /* 0x00000005fa0b7c23 */ /* 0x000fe2000801000b */
[C---:B------:R-:W-:Y:S01]  /*11940*/  VIADD R251, R238.reuse, 0x10 ;  /* 0x00000010eefb7836 */ /* 0x040fe20000000000 */
[----:B------:R-:W-:Y:S01]  /*11950*/  IADD3 R250, PT, PT, R238, 0x11, RZ ;  /* 0x00000011eefa7810 */ /* 0x000fe20007ffe0ff */
[C---:B------:R-:W-:Y:S01]  /*11960*/  FFMA.FTZ R12, R249.reuse, UR5, R12 ;  /* 0x00000005f90c7c23 */ /* 0x040fe2000801000c */
[C---:B------:R-:W-:Y:S04]  /*11970*/  HMMA.16816.F32 R24, R180.reuse, R132, R24 ;  /* 0x00000084b418723c */ /* 0x040fe80000001818 */
[----:B------:R-:W-:Y:S04]  /*11980*/  IMAD.WIDE.U32 R132, R136, -0x2daee0ad, RZ ;  /* 0xd2511f5388847825 */ /* 0x000fe800078e00ff */
[C---:B------:R-:W-:Y:S01]  /*11990*/  FFMA.FTZ R13, R248.reuse, UR5, R13 ;  /* 0x00000005f80d7c23 */ /* 0x040fe2000801000d */
[----:B------:R-:W-:Y:S01]  /*119a0*/  FFMA.FTZ R15, R248, UR5, R15 ;  /* 0x00000005f80f7c23 */ /* 0x000fe2000801000f */
[-C--:B------:R-:W-:Y:S03]  /*119b0*/  HMMA.16816.F32 R28, R180, R134.reuse, R28 ;  /* 0x00000086b41c723c */ /* 0x080fe6000000181c */
[----:B------:R-:W-:Y:S01]  /*119c0*/  LOP3.LUT R136, R236, UR20, R133, 0x96, !PT ;  /* 0x00000014ec887c12 */ /* 0x000fe2000f8e9685 */
[----:B------:R-:W-:Y:S01]  /*119d0*/  FFMA.FTZ R17, R248, UR5, R17 ;  /* 0x00000005f8117c23 */ /* 0x000fe20008010011 */
[----:B------:R-:W-:Y:S01]  /*119e0*/  LOP3.LUT R236, R132, UR18, R241, 0x96, !PT ;  /* 0x0000001284ec7c12 */ /* 0x000fe2000f8e96f1 */
[----:B------:R-:W-:Y:S01]  /*119f0*/  FFMA.FTZ R19, R248, UR5, R19 ;  /* 0x00000005f8137c23 */ /* 0x000fe20008010013 */
[C---:B------:R-:W-:Y:S01]  /*11a00*/  VIADD R248, R238.reuse, 0x19 ;  /* 0x00000019eef87836 */ /* 0x040fe20000000000 */
[C---:B------:R-:W-:Y:S01]  /*11a10*/  HMMA.16816.F32 R32, R144.reuse, R134, R32 ;  /* 0x000000869020723c */ /* 0x040fe20000001820 */
[----:B------:R-:W1:Y:S01]  /*11a20*/  LDSM.16.M88.4 R132, [R186+0x5800] ;  /* 0x00580000ba84783b */ /* 0x000e620000000200 */
[----:B------:R-:W-:Y:S04]  /*11a30*/  DEPBAR.LE SB0, 0x0 ;  /* 0x000080000000791a */ /* 0x000fe80000000000 */
[----:B------:R-:W-:Y:S01]  /*11a40*/  I2FP.F32.U32 R250, R250 ;  /* 0x000000fa00fa7245 */ /* 0x000fe20000201000 */
[C---:B------:R-:W-:Y:S01]  /*11a50*/  FFMA.FTZ R14, R249.reuse, UR5, R14 ;  /* 0x00000005f90e7c23 */ /* 0x040fe2000801000e */
[----:B------:R-:W-:Y:S01]  /*11a60*/  I2FP.F32.U32 R248, R248 ;  /* 0x000000f800f87245 */ /* 0x000fe20000201000 */
[-C--:B--2---:R-:W-:Y:S01]  /*11a70*/  HMMA.16816.F32 R36, R144, R140.reuse, R36 ;  /* 0x0000008c9024723c */ /* 0x084fe20000001824 */
[----:B------:R-:W-:Y:S04]  /*11a80*/  BAR.SYNC.DEFER_BLOCKING 0x0 ;  /* 0x0000000000007b1d */ /* 0x000fe80000010000 */
[C---:B------:R-:W-:Y:S01]  /*11a90*/  FFMA.FTZ R16, R249.reuse, UR5, R16 ;  /* 0x00000005f9107c23 */ /* 0x040fe20008010010 */
[----:B------:R-:W-:Y:S01]  /*11aa0*/  FFMA.FTZ R18, R249, UR5, R18 ;  /* 0x00000005f9127c23 */ /* 0x000fe20008010012 */
[----:B------:R-:W-:Y:S01]  /*11ab0*/  I2FP.F32.U32 R249, R251 ;  /* 0x000000fb00f97245 */ /* 0x000fe20000201000 */
[C---:B------:R-:W-:Y:S04]  /*11ac0*/  HMMA.16816.F32 R40, R180.reuse, R140, R40 ;  /* 0x0000008cb428723c */ /* 0x040fe80000001828 */
[----:B------:R-:W-:Y:S01]  /*11ad0*/  IADD3 R251, PT, PT, R238, 0x18, RZ ;  /* 0x00000018eefb7810 */ /* 0x000fe20007ffe0ff */
[C---:B------:R-:W-:Y:S01]  /*11ae0*/  FFMA.FTZ R20, R249.reuse, UR5, R20 ;  /* 0x00000005f9147c23 */ /* 0x040fe20008010014 */
[C---:B------:R-:W-:Y:S01]  /*11af0*/  FFMA.FTZ R21, R250.reuse, UR5, R21 ;  /* 0x00000005fa157c23 */ /* 0x040fe20008010015 */
[C---:B------:R-:W-:Y:S01]  /*11b00*/  FFMA.FTZ R22, R249.reuse, UR5, R22 ;  /* 0x00000005f9167c23 */ /* 0x040fe20008010016 */
[----:B------:R-:W-:Y:S01]  /*11b10*/  I2FP.F32.U32 R251, R251 ;  /* 0x000000fb00fb7245 */ /* 0x000fe20000201000 */
[-C--:B------:R-:W-:Y:S03]  /*11b20*/  HMMA.16816.F32 R44, R180, R142.reuse, R44 ;  /* 0x0000008eb42c723c */ /* 0x080fe6000000182c */
[----:B------:R-:W-:Y:S01]  /*11b30*/  FFMA.FTZ R23, R250, UR5, R23 ;  /* 0x00000005fa177c23 */ /* 0x000fe20008010017 */
[C---:B------:R-:W-:Y:S01]  /*11b40*/  FFMA.FTZ R24, R249.reuse, UR5, R24 ;  /* 0x00000005f9187c23 */ /* 0x040fe20008010018 */
[----:B------:R-:W-:Y:S01]  /*11b50*/  FFMA.FTZ R26, R249, UR5, R26 ;  /* 0x00000005f91a7c23 */ /* 0x000fe2000801001a */
[----:B------:R-:W-:Y:S01]  /*11b60*/  IADD3 R249, PT, PT, R238, 0x20, RZ ;  /* 0x00000020eef97810 */ /* 0x000fe20007ffe0ff */
[C---:B------:R-:W-:Y:S01]  /*11b70*/  FFMA.FTZ R25, R250.reuse, UR5, R25 ;  /* 0x00000005fa197c23 */ /* 0x040fe20008010019 */
[C---:B------:R-:W-:Y:S04]  /*11b80*/  HMMA.16816.F32 R48, R144.reuse, R142, R48 ;  /* 0x0000008e9030723c */ /* 0x040fe80000001830 */
[----:B------:R-:W-:Y:S01]  /*11b90*/  FFMA.FTZ R27, R250, UR5, R27 ;  /* 0x00000005fa1b7c23 */ /* 0x000fe2000801001b */
[----:B------:R-:W-:Y:S01]  /*11ba0*/  IADD3 R250, PT, PT, R238, 0x21, RZ ;  /* 0x00000021eefa7810 */ /* 0x000fe20007ffe0ff */
[C---:B------:R-:W-:Y:S01]  /*11bb0*/  FFMA.FTZ R29, R248.reuse, UR5, R29 ;  /* 0x00000005f81d7c23 */ /* 0x040fe2000801001d */
[C---:B------:R-:W-:Y:S01]  /*11bc0*/  FFMA.FTZ R31, R248.reuse, UR5, R31 ;  /* 0x00000005f81f7c23 */ /* 0x040fe2000801001f */
[-C--:B-1----:R-:W-:Y:S03]  /*11bd0*/  HMMA.16816.F32 R52, R144, R132.reuse, R52 ;  /* 0x000000849034723c */ /* 0x082fe60000001834 */
[----:B------:R-:W-:Y:S01]  /*11be0*/  I2FP.F32.U32 R250, R250 ;  /* 0x000000fa00fa7245 */ /* 0x000fe20000201000 */
[C---:B------:R-:W-:Y:S01]  /*11bf0*/  FFMA.FTZ R33, R248.reuse, UR5, R33 ;  /* 0x00000005f8217c23 */ /* 0x040fe20008010021 */
[----:B------:R-:W-:Y:S01]  /*11c00*/  FFMA.FTZ R35, R248, UR5, R35 ;  /* 0x00000005f8237c23 */ /* 0x000fe20008010023 */
[C---:B------:R-:W-:Y:S02]  /*11c10*/  VIADD R248, R238.reuse, 0x28 ;  /* 0x00000028eef87836 */ /* 0x040fe40000000000 */
[C---:B------:R-:W-:Y:S01]  /*11c20*/  FFMA.FTZ R32, R251.reuse, UR5, R32 ;  /* 0x00000005fb207c23 */ /* 0x040fe20008010020 */
[C---:B------:R-:W-:Y:S04]  /*11c30*/  HMMA.16816.F32 R56, R180.reuse, R132, R56 ;  /* 0x00000084b438723c */ /* 0x040fe80000001838 */
[----:B------:R-:W-:Y:S01]  /*11c40*/  I2FP.F32.U32 R133, R249 ;  /* 0x000000f900857245 */ /* 0x000fe20000201000 */
[----:B------:R-:W-:Y:S01]  /*11c50*/  FFMA.FTZ R34, R251, UR5, R34 ;  /* 0x00000005fb227c23 */ /* 0x000fe20008010022 */
[----:B------:R-:W-:Y:S01]  /*11c60*/  IADD3 R132, PT, PT, R238, 0x29, RZ ;  /* 0x00000029ee847810 */ /* 0x000fe20007ffe0ff */
[----:B------:R-:W-:Y:S01]  /*11c70*/  FFMA.FTZ R37, R250, UR5, R37 ;  /* 0x00000005fa257c23 */ /* 0x000fe20008010025 */
[-C--:B------:R-:W-:Y:S03]  /*11c80*/  HMMA.16816.F32 R60, R180, R134.reuse, R60 ;  /* 0x00000086b43c723c */ /* 0x080fe6000000183c */
[----:B------:R-:W-:Y:S01]  /*11c90*/  FMNMX3.FTZ R183, R3, R4, R5, !PT ;  /* 0x0000000403b77276 */ /* 0x000fe20007810005 */
[----:B------:R-:W-:Y:S01]  /*11ca0*/  VIADD R180, R238, 0x31 ;  /* 0x00000031eeb47836 */ /* 0x000fe20000000000 */
[----:B------:R-:W-:Y:S01]  /*11cb0*/  FMNMX3.FTZ R182, R2, R6, R7, !PT ;  /* 0x0000000602b67276 */ /* 0x000fe20007810007 */
[----:B------:R-:W-:Y:S01]  /*11cc0*/  FFMA.FTZ R36, R133, UR5, R36 ;  /* 0x0000000585247c23 */ /* 0x000fe20008010024 */
[----:B------:R-:W-:Y:S01]  /*11cd0*/  FMNMX3.FTZ R183, R183, R16, R17, !PT ;  /* 0x00000010b7b77276 */ /* 0x000fe20007810011 */
[----:B------:R-:W-:Y:S04]  /*11ce0*/  HMMA.16816.F32 R64, R144, R134, R64 ;  /* 0x000000869040723c */ /* 0x000fe80000001840 */
[----:B------:R-:W-:Y:S01]  /*11cf0*/  FMNMX3.FTZ R182, R182, R18, R19, !PT ;  /* 0x00000012b6b67276 */ /* 0x000fe20007810013 */
[----:B------:R-:W-:Y:S01]  /*11d00*/  FFMA.FTZ R38, R133, UR5, R38 ;  /* 0x0000000585267c23 */ /* 0x000fe20008010026 */
[----:B------:R-:W-:Y:S01]  /*11d10*/  FMNMX3.FTZ R183, R183, R20, R21, !PT ;  /* 0x00000014b7b77276 */ /* 0x000fe20007810015 */
[C---:B------:R-:W-:Y:S01]  /*11d20*/  FFMA.FTZ R40, R133.reuse, UR5, R40 ;  /* 0x0000000585287c23 */ /* 0x040fe20008010028 */
[----:B------:R-:W-:Y:S01]  /*11d30*/  I2FP.F32.U32 R181, R248 ;  /* 0x000000f800b57245 */ /* 0x000fe20000201000 */
[----:B------:R-:W-:Y:S01]  /*11d40*/  FFMA.FTZ R42, R133, UR5, R42 ;  /* 0x00000005852a7c23 */ /* 0x000fe2000801002a */
[----:B------:R-:W-:Y:S01]  /*11d50*/  I2FP.F32.U32 R132, R132 ;  /* 0x0000008400847245 */ /* 0x000fe20000201000 */
[----:B------:R-:W-:Y:S01]  /*11d60*/  FFMA.FTZ R39, R250, UR5, R39 ;  /* 0x00000005fa277c23 */ /* 0x000fe20008010027 */
[----:B------:R-:W-:Y:S01]  /*11d70*/  IADD3 R135, PT, PT, R238, 0x30, RZ ;  /* 0x00000030ee877810 */ /* 0x000fe20007ffe0ff */
[----:B------:R-:W-:Y:S01]  /*11d80*/  FFMA.FTZ R48, R181, UR5, R48 ;  /* 0x00000005b5307c23 */ /* 0x000fe20008010030 */
[----:B------:R-:W-:Y:S01]  /*11d90*/  FMNMX3.FTZ R182, R182, R22, R23, !PT ;  /* 0x00000016b6b67276 */ /* 0x000fe20007810017 */
[----:B------:R-:W-:Y:S01]  /*11da0*/  FFMA.FTZ R49, R132, UR5, R49 ;  /* 0x0000000584317c23 */ /* 0x000fe20008010031 */
[----:B------:R-:W-:Y:S01]  /*11db0*/  FMNMX3.FTZ R183, R183, R32, R33, !PT ;  /* 0x00000020b7b77276 */ /* 0x000fe20007810021 */
[----:B------:R-:W-:Y:S01]  /*11dc0*/  FFMA.FTZ R50, R181, UR5, R50 ;  /* 0x00000005b5327c23 */ /* 0x000fe20008010032 */
[----:B------:R-:W-:Y:S01]  /*11dd0*/  IADD3 R133, PT, PT, R238, 0x38, RZ ;  /* 0x00000038ee857810 */ /* 0x000fe20007ffe0ff */
[----:B------:R-:W-:Y:S01]  /*11de0*/  FFMA.FTZ R51, R132, UR5, R51 ;  /* 0x0000000584337c23 */ /* 0x000fe20008010033 */
[----:B------:R-:W-:Y:S01]  /*11df0*/  IADD3 R134, PT, PT, R238, 0x39, RZ ;  /* 0x00000039ee867810 */ /* 0x000fe20007ffe0ff */
[C---:B------:R-:W-:Y:S01]  /*11e00*/  FFMA.FTZ R28, R251.reuse, UR5, R28 ;  /* 0x00000005fb1c7c23 */ /* 0x040fe2000801001c */
[----:B------:R-:W-:Y:S01]  /*11e10*/  I2FP.F32.U32 R135, R135 ;  /* 0x0000008700877245 */ /* 0x000fe20000201000 */
[----:B------:R-:W-:Y:S01]  /*11e20*/  FFMA.FTZ R30, R251, UR5, R30 ;  /* 0x00000005fb1e7c23 */ /* 0x000fe2000801001e */
[----:B------:R-:W-:Y:S01]  /*11e30*/  I2FP.F32.U32 R180, R180 ;  /* 0x000000b400b47245 */ /* 0x000fe20000201000 */
[----:B------:R-:W-:Y:S01]  /*11e40*/  FFMA.FTZ R41, R250, UR5, R41 ;  /* 0x00000005fa297c23 */ /* 0x000fe20008010029 */
        /* <DEDUP_REMOVED lines=20> */
[----:B------:R-:W-:Y:S02]  /*11f90*/  FMNMX3.FTZ R248, R248, R54, R55, !PT ;  /* 0x00000036f8f87276 */ /* 0x000fe40007810037 */
[----:B------:R-:W-:Y:S01]  /*11fa0*/  FMNMX3.FTZ R182, R182, R64, R65, !PT ;  /* 0x00000040b6b67276 */ /* 0x000fe20007810041 */
[----:B------:R-:W-:Y:S06]  /*11fb0*/  @P2 BRA `(.L_x_1017) ;  /* 0xffffffe800cc2947 */ /* 0x000fec000383ffff */
.L_x_1016:
[----:B------:R-:W-:Y:S01]  /*11fc0*/  FMNMX3.FTZ R238, R238, R12, R13, !PT ;  /* 0x0000000ceeee7276 */ /* 0x000fe2000781000d */
[----:B-1----:R-:W1:Y:S01]  /*11fd0*/  SHFL.BFLY PT, R141, R182, 0x2, 0x1f ;  /* 0x0c401f00b68d7f89 */ /* 0x002e6200000e0000 */
        /* <DEDUP_REMOVED lines=11> */
[----:B------:R-:W-:Y:S01]  /*12090*/  IMAD.WIDE.U32 R172, R234, -0x326172a9, RZ ;  /* 0xcd9e8d57eaac7825 */ /* 0x000fe200078e00ff */
[----:B------:R-:W-:Y:S01]  /*120a0*/  FMNMX3.FTZ R140, R248, R66, R67, !PT ;  /* 0x00000042f88c7276 */ /* 0x000fe20007810043 */
[----:B------:R-:W-:Y:S01]  /*120b0*/  UIADD3 UR13, UPT, UPT, UR17, 0x646e171e, URZ ;  /* 0x646e171e110d7890 */ /* 0x000fe2000fffe0ff */
[----:B------:R-:W-:Y:S01]  /*120c0*/  FMNMX3.FTZ R133, R238, R44, R45, !PT ;  /* 0x0000002cee857276 */ /* 0x000fe2000781002d */
[----:B------:R-:W-:Y:S01]  /*120d0*/  FFMA.FTZ R57, R180, UR5, R57 ;  /* 0x00000005b4397c23 */ /* 0x000fe20008010039 */
[----:B------:R-:W-:Y:S01]  /*120e0*/  FMNMX3.FTZ R132, R183, R42, R43, !PT ;  /* 0x0000002ab7847276 */ /* 0x000fe2000781002b */
[C---:B------:R-:W-:Y:S01]  /*120f0*/  FFMA.FTZ R56, R135.reuse, UR5, R56 ;  /* 0x0000000587387c23 */ /* 0x040fe20008010038 */
[----:B------:R-:W-:Y:S01]  /*12100*/  FFMA.FTZ R61, R134, UR5, R61 ;  /* 0x00000005863d7c23 */ /* 0x000fe2000801003d */
[----:B------:R-:W-:Y:S01]  /*12110*/  FFMA.FTZ R58, R135, UR5, R58 ;  /* 0x00000005873a7c23 */ /* 0x000fe2000801003a */
[----:B------:R-:W-:Y:S01]  /*12120*/  FMNMX3.FTZ R132, R132, R46, R47, !PT ;  /* 0x0000002e84847276 */ /* 0x000fe2000781002f */
[----:B------:R-:W-:Y:S01]  /*12130*/  IMAD.WIDE.U32 R146, R138, -0x326172a9, RZ ;  /* 0xcd9e8d578a927825 */ /* 0x000fe200078e00ff */
[----:B------:R-:W-:Y:S01]  /*12140*/  FMNMX3.FTZ R135, R133, R56, R57, !PT ;  /* 0x0000003885877276 */ /* 0x000fe20007810039 */
[----:B------:R-:W2:Y:S01]  /*12150*/  SHFL.BFLY PT, R143, R140, 0x2, 0x1f ;  /* 0x0c401f008c8f7f89 */ /* 0x000ea200000e0000 */
[----:B-1----:R-:W-:Y:S01]  /*12160*/  FMNMX.FTZ R182, R182, R141, !PT ;  /* 0x0000008db6b67209 */ /* 0x002fe20007810000 */
[----:B------:R-:W-:Y:S01]  /*12170*/  FFMA.FTZ R59, R180, UR5, R59 ;  /* 0x00000005b43b7c23 */ /* 0x000fe2000801003b */
[----:B------:R-:W-:Y:S01]  /*12180*/  LOP3.LUT R145, R172, UR7, R147, 0x96, !PT ;  /* 0x00000007ac917c12 */ /* 0x000fe2000f8e9693 */
[----:B------:R-:W-:Y:S01]  /*12190*/  FFMA.FTZ R63, R134, UR5, R63 ;  /* 0x00000005863f7c23 */ /* 0x000fe2000801003f */
[----:B------:R-:W-:Y:S03]  /*121a0*/  FMNMX3.FTZ R134, R135, R60, R61, !PT ;  /* 0x0000003c87867276 */ /* 0x000fe6000781003d */
[----:B------:R-:W1:Y:S01]  /*121b0*/  SHFL.BFLY PT, R147, R182, 0x1, 0x1f ;  /* 0x0c201f00b6937f89 */ /* 0x000e6200000e0000 */
[----:B------:R-:W-:Y:S01]  /*121c0*/  FMNMX3.FTZ R132, R132, R58, R59, !PT ;  /* 0x0000003a84847276 */ /* 0x000fe2000781003b */
[----:B------:R-:W-:Y:S01]  /*121d0*/  IMAD.MOV.U32 R144, RZ, RZ, R146 ;  /* 0x000000ffff907224 */ /* 0x000fe200078e0092 */
[C---:B------:R-:W-:Y:S05]  /*121e0*/  LOP3.LUT R141, R145.reuse, 0xffff, RZ, 0xc0, !PT ;  /* 0x0000ffff918d7812 */ /* 0x040fea00078ec0ff */
[----:B------:R-:W3:Y:S01]  /*121f0*/  SHFL.BFLY PT, R153, R134, 0x2, 0x1f ;  /* 0x0c401f0086997f89 */ /* 0x000ee200000e0000 */
[----:B------:R-:W-:Y:S01]  /*12200*/  FMNMX3.FTZ R133, R132, R62, R63, !PT ;  /* 0x0000003e84857276 */ /* 0x000fe2000781003f */
[----:B------:R-:W-:Y:S01]  /*12210*/  IMAD.WIDE.U32 R170, R136, -0x326172a9, RZ ;  /* 0xcd9e8d5788aa7825 */ /* 0x000fe200078e00ff */
[----:B------:R-:W-:Y:S02]  /*12220*/  LOP3.LUT R136, R145, 0xff, RZ, 0xc0, !PT ;  /* 0x000000ff91887812 */ /* 0x000fe400078ec0ff */
[----:B------:R-:W-:Y:S03]  /*12230*/  SHF.R.U32.HI R141, RZ, 0x8, R141 ;  /* 0x00000008ff8d7819 */ /* 0x000fe6000001168d */
[----:B------:R-:W4:Y:S01]  /*12240*/  SHFL.BFLY PT, R138, R133, 0x2, 0x1f ;  /* 0x0c401f00858a7f89 */ /* 0x000f2200000e0000 */
[----:B------:R-:W-:Y:S01]  /*12250*/  LOP3.LUT R144, R144, 0xff, RZ, 0xc0, !PT ;  /* 0x000000ff90907812 */ /* 0x000fe200078ec0ff */
[----:B------:R-:W-:Y:S01]  /*12260*/  IMAD.WIDE.U32 R148, R236, -0x326172a9, RZ ;  /* 0xcd9e8d57ec947825 */ /* 0x000fe200078e00ff */
[----:B------:R-:W-:Y:S02]  /*12270*/  PRMT R141, R136, 0x5410, R141 ;  /* 0x00005410888d7816 */ /* 0x000fe4000000008d */
[----:B------:R-:W-:Y:S01]  /*12280*/  PRMT R157, R146, 0x7773, RZ ;  /* 0x00007773929d7816 */ /* 0x000fe200000000ff */
[--C-:B------:R-:W-:Y:S01]  /*12290*/  IMAD.MOV.U32 R142, RZ, RZ, R148.reuse ;  /* 0x000000ffff8e7224 */ /* 0x100fe200078e0094 */
[----:B------:R-:W-:Y:S01]  /*122a0*/  PRMT R155, R148, 0x7773, RZ ;  /* 0x00007773949b7816 */ /* 0x000fe200000000ff */
[----:B------:R-:W-:Y:S01]  /*122b0*/  VIADD R239, R239, 0x1 ;  /* 0x00000001efef7836 */ /* 0x000fe20000000000 */
[----:B--2---:R-:W-:Y:S02]  /*122c0*/  FMNMX.FTZ R135, R140, R143, !PT ;  /* 0x0000008f8c877209 */ /* 0x004fe40007810000 */
[C---:B------:R-:W-:Y:S02]  /*122d0*/  PRMT R150, R148.reuse, 0x7772, RZ ;  /* 0x0000777294967816 */ /* 0x040fe400000000ff */
[----:B------:R-:W-:Y:S01]  /*122e0*/  PRMT R151, R148, 0x7771, RZ ;  /* 0x0000777194977816 */ /* 0x000fe200000000ff */
[----:B------:R-:W2:Y:S01]  /*122f0*/  SHFL.BFLY PT, R132, R135, 0x1, 0x1f ;  /* 0x0c201f0087847f89 */ /* 0x000ea200000e0000 */
[----:B-1----:R-:W-:Y:S02]  /*12300*/  FMNMX.FTZ R136, R182, R147, !PT ;  /* 0x00000093b6887209 */ /* 0x002fe40007810000 */
[----:B------:R-:W-:Y:S02]  /*12310*/  PRMT R143, R146, 0x7771, RZ ;  /* 0x00007771928f7816 */ /* 0x000fe400000000ff */
[----:B---3--:R-:W-:Y:S01]  /*12320*/  FMNMX.FTZ R134, R134, R153, !PT ;  /* 0x0000009986867209 */ /* 0x008fe20007810000 */
[C---:B------:R-:W-:Y:S01]  /*12330*/  FMUL.FTZ R168, R136.reuse, UR4 ;  /* 0x0000000488a87c20 */ /* 0x040fe20008410000 */
[C---:B------:R-:W-:Y:S01]  /*12340*/  FSETP.NEU.FTZ.AND P0, PT, R136.reuse, -INF , PT ;  /* 0xff8000008800780b */ /* 0x040fe20003f1d000 */
[----:B------:R-:W-:Y:S01]  /*12350*/  FADD.FTZ R3, -R136, R3 ;  /* 0x0000000388037221 */ /* 0x000fe20000010100 */
[----:B------:R-:W-:Y:S01]  /*12360*/  PRMT R148, R145, 0x7632, R148 ;  /* 0x0000763291947816 */ /* 0x000fe20000000094 */
[----:B------:R-:W1:Y:S01]  /*12370*/  SHFL.BFLY PT, R147, R134, 0x1, 0x1f ;  /* 0x0c201f0086937f89 */ /* 0x000e6200000e0000 */
[----:B----4-:R-:W-:Y:S02]  /*12380*/  FMNMX.FTZ R138, R133, R138, !PT ;  /* 0x0000008a858a7209 */ /* 0x010fe40007810000 */
[----:B------:R-:W-:Y:S02]  /*12390*/  FSEL R168, R168, RZ, P0 ;  /* 0x000000ffa8a87208 */ /* 0x000fe40000000000 */
[----:B------:R-:W-:Y:S03]  /*123a0*/  PRMT R140, R146, 0x7772, RZ ;  /* 0x00007772928c7816 */ /* 0x000fe600000000ff */
[----:B------:R-:W3:Y:S01]  /*123b0*/  SHFL.BFLY PT, R133, R138, 0x1, 0x1f ;  /* 0x0c201f008a857f89 */ /* 0x000ee200000e0000 */
[----:B------:R-:W-:Y:S01]  /*123c0*/  LOP3.LUT R149, R170, UR7, R149, 0x96, !PT ;  /* 0x00000007aa957c12 */ /* 0x000fe2000f8e9695 */
[--C-:B------:R-:W-:Y:S01]  /*123d0*/  FFMA.FTZ R154, R16, UR4, -R168.reuse ;  /* 0x00000004109a7c23 */ /* 0x100fe200080108a8 */
[----:B------:R-:W-:Y:S01]  /*123e0*/  LOP3.LUT R142, R142, 0xff, RZ, 0xc0, !PT ;  /* 0x000000ff8e8e7812 */ /* 0x000fe200078ec0ff */
[--C-:B------:R-:W-:Y:S01]  /*123f0*/  FFMA.FTZ R153, R17, UR4, -R168.reuse ;  /* 0x0000000411997c23 */ /* 0x100fe200080108a8 */
[----:B------:R-:W-:Y:S01]  /*12400*/  SHF.R.U32.HI R145, RZ, 0x18, R145 ;  /* 0x00000018ff917819 */ /* 0x000fe20000011691 */
[--C-:B------:R-:W-:Y:S01]  /*12410*/  FFMA.FTZ R163, R4, UR4, -R168.reuse ;  /* 0x0000000404a37c23 */ /* 0x100fe200080108a8 */
[----:B------:R-:W-:Y:S01]  /*12420*/  LOP3.LUT R148, R148, 0xff, RZ, 0xc0, !PT ;  /* 0x000000ff94947812 */ /* 0x000fe200078ec0ff */
[----:B------:R-:W-:Y:S01]  /*12430*/  FFMA.FTZ R156, R5, UR4, -R168 ;  /* 0x00000004059c7c23 */ /* 0x000fe200080108a8 */
[----:B--2---:R-:W-:Y:S01]  /*12440*/  FMNMX.FTZ R135, R135, R132, !PT ;  /* 0x0000008487877209 */ /* 0x004fe20007810000 */
[----:B------:R-:W-:Y:S01]  /*12450*/  MUFU.EX2 R154, R154 ;  /* 0x0000009a009a7308 */ /* 0x000fe20000000800 */
[----:B------:R-:W-:Y:S01]  /*12460*/  PRMT R143, R144, 0x5410, R143 ;  /* 0x00005410908f7816 */ /* 0x000fe2000000008f */
[----:B------:R-:W-:Y:S01]  /*12470*/  FMUL.FTZ R132, R3, UR4 ;  /* 0x0000000403847c20 */ /* 0x000fe20008410000 */
[C---:B------:R-:W-:Y:S01]  /*12480*/  FSETP.NEU.FTZ.AND P0, PT, R135.reuse, -INF , PT ;  /* 0xff8000008700780b */ /* 0x040fe20003f1d000 */
[----:B------:R-:W-:Y:S01]  /*12490*/  FMUL.FTZ R169, R135, UR4 ;  /* 0x0000000487a97c20 */ /* 0x000fe20008410000 */
[----:B------:R-:W-:Y:S05]  /*124a0*/  PRMT R144, R149, 0x7632, R144 ;  /* 0x0000763295907816 */ /* 0x000fea0000000090 */
[----:B------:R-:W-:Y:S01]  /*124b0*/  MUFU.EX2 R153, R153 ;  /* 0x0000009900997308 */ /* 0x000fe20000000800 */
[----:B------:R-:W-:Y:S01]  /*124c0*/  PRMT R140, R140, 0x5410, R157 ;  /* 0x000054108c8c7816 */ /* 0x000fe2000000009d */
[----:B------:R-:W-:Y:S01]  /*124d0*/  FADD.FTZ R2, -R135, R2 ;  /* 0x0000000287027221 */ /* 0x000fe20000010100 */
[----:B-1----:R-:W-:Y:S07]  /*124e0*/  FMNMX.FTZ R134, R134, R147, !PT ;  /* 0x0000009386867209 */ /* 0x002fee0007810000 */
[----:B------:R-:W-:Y:S01]  /*124f0*/  MUFU.EX2 R163, R163 ;  /* 0x000000a300a37308 */ /* 0x000fe20000000800 */
[----:B------:R-:W-:Y:S01]  /*12500*/  FSEL R169, R169, RZ, P0 ;  /* 0x000000ffa9a97208 */ /* 0x000fe20000000000 */
[----:B------:R-:W-:Y:S01]  /*12510*/  FMUL.FTZ R3, R2, UR4 ;  /* 0x0000000402037c20 */ /* 0x000fe20008410000 */
[C---:B------:R-:W-:Y:S01]  /*12520*/  FSETP.NEU.FTZ.AND P0, PT, R134.reuse, -INF , PT ;  /* 0xff8000008600780b */ /* 0x040fe20003f1d000 */
[----:B------:R-:W-:Y:S01]  /*12530*/  FMUL.FTZ R167, R134, UR4 ;  /* 0x0000000486a77c20 */ /* 0x000fe20008410000 */
[----:B---3--:R-:W-:Y:S01]  /*12540*/  FMNMX.FTZ R133, R138, R133, !PT ;  /* 0x000000858a857209 */ /* 0x008fe20007810000 */
[--C-:B------:R-:W-:Y:S01]  /*12550*/  FFMA.FTZ R152, R18, UR4, -R169.reuse ;  /* 0x0000000412987c23 */ /* 0x100fe200080108a9 */
[----:B------:R-:W-:Y:S01]  /*12560*/  FFMA.FTZ R157, R19, UR4, -R169 ;  /* 0x00000004139d7c23 */ /* 0x000fe200080108a9 */
[----:B------:R-:W-:Y:S01]  /*12570*/  PRMT R151, R142, 0x5410, R151 ;  /* 0x000054108e977816 */ /* 0x000fe20000000097 */
[----:B------:R-:W-:Y:S01]  /*12580*/  FFMA.FTZ R162, R6, UR4, -R169 ;  /* 0x0000000406a27c23 */ /* 0x000fe200080108a9 */
[----:B------:R-:W-:Y:S01]  /*12590*/  LOP3.LUT R146, R149, 0xffff, RZ, 0xc0, !PT ;  /* 0x0000ffff95927812 */ /* 0x000fe200078ec0ff */
[----:B------:R-:W-:Y:S01]  /*125a0*/  FMUL.FTZ R166, R133, UR4 ;  /* 0x0000000485a67c20 */ /* 0x000fe20008410000 */
[----:B------:R-:W-:Y:S01]  /*125b0*/  PRMT R145, R148, 0x5410, R145 ;  /* 0x0000541094917816 */ /* 0x000fe20000000091 */
[----:B------:R-:W-:Y:S01]  /*125c0*/  FFMA.FTZ R138, R7, UR4, -R169 ;  /* 0x00000004078a7c23 */ /* 0x000fe200080108a9 */
[----:B------:R-:W-:Y:S01]  /*125d0*/  LOP3.LUT R142, R149, 0xff, RZ, 0xc0, !PT ;  /* 0x000000ff958e7812 */ /* 0x000fe200078ec0ff */
[----:B------:R-:W-:Y:S01]  /*125e0*/  MUFU.EX2 R152, R152 ;  /* 0x0000009800987308 */ /* 0x000fe20000000800 */
[----:B------:R-:W-:Y:S01]  /*125f0*/  LOP3.LUT R144, R144, 0xff, RZ, 0xc0, !PT ;  /* 0x000000ff90907812 */ /* 0x000fe200078ec0ff */
[----:B------:R-:W-:Y:S01]  /*12600*/  FADD.FTZ R4, -R134, R137 ;  /* 0x0000008986047221 */ /* 0x000fe20000010100 */
[----:B------:R-:W-:Y:S07]  /*12610*/  SHF.R.U32.HI R149, RZ, 0x18, R149 ;  /* 0x00000018ff957819 */ /* 0x000fee0000011695 */
[----:B------:R-:W1:Y:S01]  /*12620*/  MUFU.EX2 R157, R157 ;  /* 0x0000009d009d7308 */ /* 0x000e620000000800 */
[----:B------:R-:W-:Y:S01]  /*12630*/  FSEL R167, R167, RZ, P0 ;  /* 0x000000ffa7a77208 */ /* 0x000fe20000000000 */
[C---:B------:R-:W-:Y:S01]  /*12640*/  FADD.FTZ R0, -R133.reuse, R0 ;  /* 0x0000000085007221 */ /* 0x040fe20000010100 */
[----:B------:R-:W-:Y:S07]  /*12650*/  LOP3.LUT R19, R140, 0xff00ff, RZ, 0xc0, !PT ;  /* 0x00ff00ff8c137812 */ /* 0x000fee00078ec0ff */
[----:B------:R-:W-:Y:S01]  /*12660*/  MUFU.EX2 R162, R162 ;  /* 0x000000a200a27308 */ /* 0x000fe20000000800 */
[----:B------:R-:W-:Y:S01]  /*12670*/  FSETP.NEU.FTZ.AND P0, PT, R133, -INF , PT ;  /* 0xff8000008500780b */ /* 0x000fe20003f1d000 */
[----:B------:R-:W-:Y:S01]  /*12680*/  FFMA.FTZ R158, R9, UR4, -R167 ;  /* 0x00000004099e7c23 */ /* 0x000fe200080108a7 */
[----:B------:R-:W-:Y:S07]  /*12690*/  PRMT R150, R150, 0x5410, R155 ;  /* 0x0000541096967816 */ /* 0x000fee000000009b */
[----:B------:R-:W2:Y:S01]  /*126a0*/  MUFU.EX2 R138, R138 ;  /* 0x0000008a008a7308 */ /* 0x000ea20000000800 */
[--C-:B------:R-:W-:Y:S01]  /*126b0*/  HSET2.LE.AND R140, R141, R214.reuse, PT ;  /* 0x000000d68d8c7233 */ /* 0x100fe20003803000 */
[----:B------:R-:W-:Y:S01]  /*126c0*/  FFMA.FTZ R165, R13, UR4, -R167 ;  /* 0x000000040da57c23 */ /* 0x000fe200080108a7 */
[----:B------:R-:W-:Y:S07]  /*126d0*/  SHF.R.U32.HI R155, RZ, 0x8, R146 ;  /* 0x00000008ff9b7819 */ /* 0x000fee0000011692 */
[----:B------:R-:W3:Y:S01]  /*126e0*/  MUFU.EX2 R156, R156 ;  /* 0x0000009c009c7308 */ /* 0x000ee20000000800 */
[----:B------:R-:W-:Y:S01]  /*126f0*/  PRMT R149, R144, 0x5410, R149 ;  /* 0x0000541090957816 */ /* 0x000fe20000000095 */
[----:B------:R-:W-:Y:S01]  /*12700*/  FFMA.FTZ R160, R12, UR4, -R167 ;  /* 0x000000040ca07c23 */ /* 0x000fe200080108a7 */
[--C-:B------:R-:W-:Y:S07]  /*12710*/  HSET2.LE.AND R141, R145, R214.reuse, PT ;  /* 0x000000d6918d7233 */ /* 0x100fee0003803000 */
[----:B------:R-:W-:Y:S01]  /*12720*/  MUFU.EX2 R158, R158 ;  /* 0x0000009e009e7308 */ /* 0x000fe20000000800 */
[----:B------:R-:W4:Y:S01]  /*12730*/  LDSM.16.MT88.4 R144, [R189+0x6000] ;  /* 0x00600000bd90783b */ /* 0x000f220000004200 */
[----:B------:R-:W-:Y:S01]  /*12740*/  FSEL R166, R166, RZ, P0 ;  /* 0x000000ffa6a67208 */ /* 0x000fe20000000000 */
[----:B------:R-:W-:Y:S01]  /*12750*/  FMUL.FTZ R0, R0, UR4 ;  /* 0x0000000400007c20 */ /* 0x000fe20008410000 */
[----:B------:R-:W-:Y:S01]  /*12760*/  PRMT R17, R142, 0x5410, R155 ;  /* 0x000054108e117816 */ /* 0x000fe2000000009b */
[--C-:B------:R-:W-:Y:S01]  /*12770*/  FFMA.FTZ R155, R8, UR4, -R167.reuse ;  /* 0x00000004089b7c23 */ /* 0x100fe200080108a7 */
[--C-:B------:R-:W-:Y:S01]  /*12780*/  HSET2.LE.AND R142, R143, R214.reuse, PT ;  /* 0x000000d68f8e7233 */ /* 0x100fe20003803000 */
[--C-:B------:R-:W-:Y:S01]  /*12790*/  FFMA.FTZ R161, R10, UR4, -R166.reuse ;  /* 0x000000040aa17c23 */ /* 0x100fe200080108a6 */
[--C-:B------:R-:W-:Y:S01]  /*127a0*/  FFMA.FTZ R159, R11, UR4, -R166.reuse ;  /* 0x000000040b9f7c23 */ /* 0x100fe200080108a6 */
[--C-:B------:R-:W-:Y:S01]  /*127b0*/  HSET2.LE.AND R143, R19, R214.reuse, PT ;  /* 0x000000d6138f7233 */ /* 0x100fe20003803000 */
[----:B------:R-:W5:Y:S01]  /*127c0*/  MUFU.EX2 R132, R132 ;  /* 0x0000008400847308 */ /* 0x000f620000000800 */
[----:B-1----:R-:W-:Y:S01]  /*127d0*/  F2FP.F16.F32.PACK_AB R2, R157, R152 ;  /* 0x000000989d02723e */ /* 0x002fe200000000ff */
[--C-:B------:R-:W-:Y:S01]  /*127e0*/  FFMA.FTZ R164, R15, UR4, -R166.reuse ;  /* 0x000000040fa47c23 */ /* 0x100fe200080108a6 */
[----:B------:R-:W-:Y:S07]  /*127f0*/  F2FP.F16.F32.PACK_AB R5, R153, R154 ;  /* 0x0000009a9905723e */ /* 0x000fee00000000ff */
[----:B------:R-:W1:Y:S01]  /*12800*/  MUFU.EX2 R155, R155 ;  /* 0x0000009b009b7308 */ /* 0x000e620000000800 */
[----:B------:R-:W-:Y:S01]  /*12810*/  LOP3.LUT R143, R2, R143, RZ, 0xc0, !PT ;  /* 0x0000008f028f7212 */ /* 0x000fe200078ec0ff */
[--C-:B------:R-:W-:Y:S01]  /*12820*/  FFMA.FTZ R14, R14, UR4, -R166.reuse ;  /* 0x000000040e0e7c23 */ /* 0x100fe200080108a6 */
[----:B--2---:R-:W-:Y:S07]  /*12830*/  F2FP.F16.F32.PACK_AB R2, R138, R162 ;  /* 0x000000a28a02723e */ /* 0x004fee00000000ff */
[----:B------:R-:W-:Y:S01]  /*12840*/  MUFU.EX2 R161, R161 ;  /* 0x000000a100a17308 */ /* 0x000fe20000000800 */
[----:B------:R-:W-:Y:S01]  /*12850*/  LOP3.LUT R142, R5, R142, RZ, 0xc0, !PT ;  /* 0x0000008e058e7212 */ /* 0x000fe200078ec0ff */
[--C-:B------:R-:W-:Y:S01]  /*12860*/  FFMA.FTZ R183, R44, UR4, -R167.reuse ;  /* 0x000000042cb77c23 */ /* 0x100fe200080108a7 */
[----:B------:R-:W-:Y:S07]  /*12870*/  LOP3.LUT R141, R2, R141, RZ, 0xc0, !PT ;  /* 0x0000008d028d7212 */ /* 0x000fee00078ec0ff */
[----:B------:R-:W2:Y:S01]  /*12880*/  MUFU.EX2 R159, R159 ;  /* 0x0000009f009f7308 */ /* 0x000ea20000000800 */
[----:B---3--:R-:W-:Y:S01]  /*12890*/  F2FP.F16.F32.PACK_AB R5, R156, R163 ;  /* 0x000000a39c05723e */ /* 0x008fe200000000ff */
[----:B------:R-:W-:Y:S01]  /*128a0*/  FMUL.FTZ R2, R4, UR4 ;  /* 0x0000000404027c20 */ /* 0x000fe20008410000 */
[--C-:B------:R-:W-:Y:S07]  /*128b0*/  HSET2.LE.AND R148, R17, R214.reuse, PT ;  /* 0x000000d611947233 */ /* 0x100fee0003803000 */
[----:B------:R-:W3:Y:S01]  /*128c0*/  MUFU.EX2 R3, R3 ;  /* 0x0000000300037308 */ /* 0x000ee20000000800 */
[----:B------:R-:W-:Y:S01]  /*128d0*/  LOP3.LUT R140, R5, R140, RZ, 0xc0, !PT ;  /* 0x0000008c058c7212 */ /* 0x000fe200078ec0ff */
[----:B-----5:R-:W-:Y:S01]  /*128e0*/  FMUL.FTZ R16, R132, R116 ;  /* 0x0000007484107220 */ /* 0x020fe20000410000 */
[----:B------:R-:W-:Y:S07]  /*128f0*/  LOP3.LUT R7, R150, 0xff00ff, RZ, 0xc0, !PT ;  /* 0x00ff00ff96077812 */ /* 0x000fee00078ec0ff */
[----:B------:R-:W-:Y:S01]  /*12900*/  MUFU.EX2 R160, R160 ;  /* 0x000000a000a07308 */ /* 0x000fe20000000800 */
[--C-:B------:R-:W-:Y:S01]  /*12910*/  HSET2.LE.AND R149, R149, R214.reuse, PT ;  /* 0x000000d695957233 */ /* 0x100fe20003803000 */
[----:B------:R-:W-:Y:S01]  /*12920*/  FMUL.FTZ R17, R132, R117 ;  /* 0x0000007584117220 */ /* 0x000fe20000410000 */
[----:B-1----:R-:W-:Y:S07]  /*12930*/  F2FP.F16.F32.PACK_AB R5, R158, R155 ;  /* 0x0000009b9e05723e */ /* 0x002fee00000000ff */
[----:B------:R-:W1:Y:S01]  /*12940*/  MUFU.EX2 R165, R165 ;  /* 0x000000a500a57308 */ /* 0x000e620000000800 */
[--C-:B------:R-:W-:Y:S01]  /*12950*/  HSET2.LE.AND R150, R151, R214.reuse, PT ;  /* 0x000000d697967233 */ /* 0x100fe20003803000 */
[C---:B------:R-:W-:Y:S01]  /*12960*/  FMUL.FTZ R68, R132.reuse, R68 ;  /* 0x0000004484447220 */ /* 0x040fe20000410000 */
[----:B--2---:R-:W-:Y:S07]  /*12970*/  F2FP.F16.F32.PACK_AB R4, R159, R161 ;  /* 0x000000a19f04723e */ /* 0x004fee00000000ff */
[----:B------:R-:W-:Y:S01]  /*12980*/  MUFU.EX2 R137, R14 ;  /* 0x0000000e00897308 */ /* 0x000fe20000000800 */
[----:B------:R-:W-:Y:S01]  /*12990*/  LOP3.LUT R148, R5, R148, RZ, 0xc0, !PT ;  /* 0x0000009405947212 */ /* 0x000fe200078ec0ff */
[----:B------:R-:W-:Y:S01]  /*129a0*/  FMUL.FTZ R5, R132, R129 ;  /* 0x0000008184057220 */ /* 0x000fe20000410000 */
[----:B------:R-:W-:Y:S07]  /*129b0*/  LOP3.LUT R149, R4, R149, RZ, 0xc0, !PT ;  /* 0x0000009504957212 */ /* 0x000fee00078ec0ff */
[----:B------:R-:W2:Y:S01]  /*129c0*/  MUFU.EX2 R164, R164 ;  /* 0x000000a400a47308 */ /* 0x000ea20000000800 */
[--C-:B------:R-:W-:Y:S01]  /*129d0*/  HSET2.LE.AND R151, R7, R214.reuse, PT ;  /* 0x000000d607977233 */ /* 0x100fe20003803000 */
[----:B------:R-:W-:Y:S01]  /*129e0*/  FMUL.FTZ R4, R132, R128 ;  /* 0x0000008084047220 */ /* 0x000fe20000410000 */
[C---:B---3--:R-:W-:Y:S07]  /*129f0*/  FMUL.FTZ R6, R3.reuse, R130 ;  /* 0x0000008203067220 */ /* 0x048fee0000410000 */
[----:B------:R-:W3:Y:S01]  /*12a00*/  MUFU.EX2 R2, R2 ;  /* 0x0000000200027308 */ /* 0x000ee20000000800 */
[----:B------:R-:W-:Y:S01]  /*12a10*/  FMUL.FTZ R7, R3, R131 ;  /* 0x0000008303077220 */ /* 0x000fe20000410000 */
[----:B-1----:R-:W-:Y:S01]  /*12a20*/  F2FP.F16.F32.PACK_AB R9, R165, R160 ;  /* 0x000000a0a509723e */ /* 0x002fe200000000ff */
[----:B------:R-:W1:Y:S07]  /*12a30*/  LDSM.16.MT88.4 R128, [R185+0x6000] ;  /* 0x00600000b980783b */ /* 0x000e6e0000004200 */
[----:B------:R-:W5:Y:S01]  /*12a40*/  MUFU.EX2 R0, R0 ;  /* 0x0000000000007308 */ /* 0x000f620000000800 */
[C---:B------:R-:W-:Y:S01]  /*12a50*/  FMUL.FTZ R18, R3.reuse, R118 ;  /* 0x0000007603127220 */ /* 0x040fe20000410000 */
[----:B------:R-:W-:Y:S01]  /*12a60*/  FMUL.FTZ R19, R3, R119 ;  /* 0x0000007703137220 */ /* 0x000fe20000410000 */
[----:B------:R-:W-:Y:S01]  /*12a70*/  FFMA.FTZ R182, R45, UR4, -R167 ;  /* 0x000000042db67c23 */ /* 0x000fe200080108a7 */
[-C--:B----4-:R-:W-:Y:S06]  /*12a80*/  HMMA.16816.F32 R4, R140, R144.reuse, R4 ;  /* 0x000000908c04723c */ /* 0x090fec0000001804 */
[----:B------:R-:W-:Y:S01]  /*12a90*/  MUFU.EX2 R183, R183 ;  /* 0x000000b700b77308 */ /* 0x000fe20000000800 */
[----:B------:R-:W4:Y:S01]  /*12aa0*/  LDSM.16.MT88.4 R116, [R184+0x6000] ;  /* 0x00600000b874783b */ /* 0x000f220000004200 */
[----:B--2---:R-:W-:Y:S01]  /*12ab0*/  F2FP.F16.F32.PACK_AB R8, R164, R137 ;  /* 0x00000089a408723e */ /* 0x004fe200000000ff */
[C---:B---3--:R-:W-:Y:S01]  /*12ac0*/  FMUL.FTZ R13, R2.reuse, R121 ;  /* 0x00000079020d7220 */ /* 0x048fe20000410000 */
[----:B------:R-:W-:Y:S01]  /*12ad0*/  LOP3.LUT R150, R9, R150, RZ, 0xc0, !PT ;  /* 0x0000009609967212 */ /* 0x000fe200078ec0ff */
[----:B------:R-:W-:Y:S01]  /*12ae0*/  FMUL.FTZ R9, R2, R125 ;  /* 0x0000007d02097220 */ /* 0x000fe20000410000 */
[----:B------:R-:W-:Y:S01]  /*12af0*/  LOP3.LUT R151, R8, R151, RZ, 0xc0, !PT ;  /* 0x0000009708977212 */ /* 0x000fe200078ec0ff */
[----:B------:R-:W-:Y:S01]  /*12b00*/  FMUL.FTZ R8, R2, R124 ;  /* 0x0000007c02087220 */ /* 0x000fe20000410000 */
[C---:B-----5:R-:W-:Y:S01]  /*12b10*/  FMUL.FTZ R10, R0.reuse, R126 ;  /* 0x0000007e000a7220 */ /* 0x060fe20000410000 */
[C---:B------:R-:W-:Y:S01]  /*12b20*/  FMUL.FTZ R11, R0.reuse, R127 ;  /* 0x0000007f000b7220 */ /* 0x040fe20000410000 */
[--C-:B------:R-:W-:Y:S01]  /*12b30*/  FFMA.FTZ R234, R47, UR4, -R166.reuse ;  /* 0x000000042fea7c23 */ /* 0x100fe200080108a6 */
[--C-:B------:R-:W-:Y:S01]  /*12b40*/  FFMA.FTZ R238, R43, UR4, -R166.reuse ;  /* 0x000000042bee7c23 */ /* 0x100fe200080108a6 */
[----:B------:R-:W-:Y:S01]  /*12b50*/  FMUL.FTZ R15, R0, R123 ;  /* 0x0000007b000f7220 */ /* 0x000fe20000410000 */
[C---:B------:R-:W-:Y:S01]  /*12b60*/  FMUL.FTZ R92, R2.reuse, R92 ;  /* 0x0000005c025c7220 */ /* 0x040fe20000410000 */
[----:B------:R-:W-:Y:S01]  /*12b70*/  FMUL.FTZ R93, R2, R93 ;  /* 0x0000005d025d7220 */ /* 0x000fe20000410000 */
[C---:B------:R-:W-:Y:S01]  /*12b80*/  FMUL.FTZ R94, R0.reuse, R94 ;  /* 0x0000005e005e7220 */ /* 0x040fe20000410000 */
[C---:B------:R-:W-:Y:S01]  /*12b90*/  HMMA.16816.F32 R8, R148.reuse, R144, R8 ;  /* 0x000000909408723c */ /* 0x040fe20000001808 */
[----:B------:R-:W-:Y:S03]  /*12ba0*/  MUFU.EX2 R234, R234 ;  /* 0x000000ea00ea7308 */ /* 0x000fe60000000800 */
[----:B------:R-:W-:Y:S01]  /*12bb0*/  FMUL.FTZ R14, R0, R122 ;  /* 0x0000007a000e7220 */ /* 0x000fe20000410000 */
[----:B------:R-:W-:Y:S01]  /*12bc0*/  FMUL.FTZ R12, R2, R120 ;  /* 0x00000078020c7220 */ /* 0x000fe20000410000 */
[----:B------:R-:W-:Y:S01]  /*12bd0*/  FMUL.FTZ R95, R0, R95 ;  /* 0x0000005f005f7220 */ /* 0x000fe20000410000 */
[C---:B------:R-:W-:Y:S01]  /*12be0*/  FMUL.FTZ R96, R132.reuse, R96 ;  /* 0x0000006084607220 */ /* 0x040fe20000410000 */
[----:B------:R-:W-:Y:S01]  /*12bf0*/  FMUL.FTZ R97, R132, R97 ;  /* 0x0000006184617220 */ /* 0x000fe20000410000 */
[C---:B------:R-:W-:Y:S01]  /*12c00*/  FMUL.FTZ R98, R3.reuse, R98 ;  /* 0x0000006203627220 */ /* 0x040fe20000410000 */
[----:B------:R-:W-:Y:S01]  /*12c10*/  FMUL.FTZ R99, R3, R99 ;  /* 0x0000006303637220 */ /* 0x000fe20000410000 */
[----:B------:R-:W-:Y:S01]  /*12c20*/  LOP3.LUT R239, R233, UR17, R239, 0x96, !PT ;  /* 0x00000011e9ef7c12 */ /* 0x000fe2000f8e96ef */
[-C--:B------:R-:W-:Y:S01]  /*12c30*/  HMMA.16816.F32 R12, R148, R146.reuse, R12 ;  /* 0x00000092940c723c */ /* 0x080fe2000000180c */
[----:B------:R-:W-:Y:S02]  /*12c40*/  MUFU.EX2 R238, R238 ;  /* 0x000000ee00ee7308 */ /* 0x000fe40000000800 */
[--C-:B------:R-:W-:Y:S01]  /*12c50*/  FFMA.FTZ R241, R40, UR4, -R167.reuse ;  /* 0x0000000428f17c23 */ /* 0x100fe200080108a7 */
[----:B------:R-:W-:Y:S01]  /*12c60*/  FFMA.FTZ R236, R41, UR4, -R167 ;  /* 0x0000000429ec7c23 */ /* 0x000fe200080108a7 */
[----:B------:R-:W-:Y:S01]  /*12c70*/  FFMA.FTZ R243, R42, UR4, -R166 ;  /* 0x000000042af37c23 */ /* 0x000fe200080108a6 */
[----:B------:R-:W-:Y:S01]  /*12c80*/  FMUL.FTZ R69, R132, R69 ;  /* 0x0000004584457220 */ /* 0x000fe20000410000 */
[C---:B------:R-:W-:Y:S01]  /*12c90*/  FMUL.FTZ R70, R3.reuse, R70 ;  /* 0x0000004603467220 */ /* 0x040fe20000410000 */
[C---:B------:R-:W-:Y:S03]  /*12ca0*/  HMMA.16816.F32 R16, R140.reuse, R146, R16 ;  /* 0x000000928c10723c */ /* 0x040fe60000001810 */
[----:B------:R-:W-:Y:S01]  /*12cb0*/  MUFU.EX2 R241, R241 ;  /* 0x000000f100f17308 */ /* 0x000fe20000000800 */
[C---:B------:R-:W-:Y:S09]  /*12cc0*/  FMUL.FTZ R71, R3.reuse, R71 ;  /* 0x0000004703477220 */ /* 0x040ff20000410000 */
[----:B------:R-:W2:Y:S01]  /*12cd0*/  MUFU.EX2 R236, R236 ;  /* 0x000000ec00ec7308 */ /* 0x000ea20000000800 */
[----:B------:R-:W-:Y:S01]  /*12ce0*/  LOP3.LUT R120, R244, UR8, R171, 0x96, !PT ;  /* 0x00000008f4787c12 */ /* 0x000fe2000f8e96ab */
[C---:B------:R-:W-:Y:S01]  /*12cf0*/  FMUL.FTZ R76, R2.reuse, R76 ;  /* 0x0000004c024c7220 */ /* 0x040fe20000410000 */
[----:B------:R-:W-:Y:S07]  /*12d00*/  FMUL.FTZ R77, R2, R77 ;  /* 0x0000004d024d7220 */ /* 0x000fee0000410000 */
[----:B------:R-:W3:Y:S01]  /*12d10*/  MUFU.EX2 R243, R243 ;  /* 0x000000f300f37308 */ /* 0x000ee20000000800 */
[----:B------:R-:W-:Y:S01]  /*12d20*/  FMUL.FTZ R78, R0, R78 ;  /* 0x0000004e004e7220 */ /* 0x000fe20000410000 */
[-C--:B-1----:R-:W-:Y:S08]  /*12d30*/  HMMA.16816.F32 R68, R140, R128.reuse, R68 ;  /* 0x000000808c44723c */ /* 0x082ff00000001844 */
[----:B------:R-:W-:Y:S01]  /*12d40*/  MUFU.EX2 R182, R182 ;  /* 0x000000b600b67308 */ /* 0x000fe20000000800 */
[C---:B------:R-:W-:Y:S01]  /*12d50*/  FMUL.FTZ R72, R2.reuse, R72 ;  /* 0x0000004802487220 */ /* 0x040fe20000410000 */
[----:B------:R-:W-:Y:S01]  /*12d60*/  FMUL.FTZ R73, R2, R73 ;  /* 0x0000004902497220 */ /* 0x000fe20000410000 */
[C---:B------:R-:W-:Y:S01]  /*12d70*/  FMUL.FTZ R74, R0.reuse, R74 ;  /* 0x0000004a004a7220 */ /* 0x040fe20000410000 */
[----:B------:R-:W-:Y:S01]  /*12d80*/  FMUL.FTZ R75, R0, R75 ;  /* 0x0000004b004b7220 */ /* 0x000fe20000410000 */
[----:B------:R-:W-:Y:S01]  /*12d90*/  IMAD.WIDE.U32 R120, R120, -0x2daee0ad, RZ ;  /* 0xd2511f5378787825 */ /* 0x000fe200078e00ff */
[----:B--2---:R-:W-:Y:S03]  /*12da0*/  F2FP.F16.F32.PACK_AB R41, R236, R241 ;  /* 0x000000f1ec29723e */ /* 0x004fe600000000ff */
[----:B------:R-:W-:Y:S01]  /*12db0*/  FMUL.FTZ R79, R0, R79 ;  /* 0x0000004f004f7220 */ /* 0x000fe20000410000 */
[----:B------:R-:W-:Y:S01]  /*12dc0*/  IMAD.MOV.U32 R123, RZ, RZ, R120 ;  /* 0x000000ffff7b7224 */ /* 0x000fe200078e0078 */
[----:B---3--:R-:W-:Y:S01]  /*12dd0*/  F2FP.F16.F32.PACK_AB R40, R238, R243 ;  /* 0x000000f3ee28723e */ /* 0x008fe200000000ff */
[C---:B------:R-:W-:Y:S04]  /*12de0*/  HMMA.16816.F32 R72, R148.reuse, R128, R72 ;  /* 0x000000809448723c */ /* 0x040fe80000001848 */
[----:B------:R-:W-:Y:S01]  /*12df0*/  LOP3.LUT R124, R246, UR8, R173, 0x96, !PT ;  /* 0x00000008f67c7c12 */ /* 0x000fe2000f8e96ad */
[----:B------:R-:W-:Y:S01]  /*12e00*/  FMUL.FTZ R80, R132, R80 ;  /* 0x0000005084507220 */ /* 0x000fe20000410000 */
[----:B------:R-:W-:Y:S01]  /*12e10*/  LOP3.LUT R240, R240, UR13, R121, 0x96, !PT ;  /* 0x0000000df0f07c12 */ /* 0x000fe2000f8e9679 */
[----:B------:R-:W-:Y:S01]  /*12e20*/  FMUL.FTZ R81, R132, R81 ;  /* 0x0000005184517220 */ /* 0x000fe20000410000 */
[-C--:B------:R-:W-:Y:S03]  /*12e30*/  HMMA.16816.F32 R76, R148, R130.reuse, R76 ;  /* 0x00000082944c723c */ /* 0x080fe6000000184c */
[----:B------:R-:W-:Y:S04]  /*12e40*/  IMAD.WIDE.U32 R124, R124, -0x2daee0ad, RZ ;  /* 0xd2511f537c7c7825 */ /* 0x000fe800078e00ff */
[C---:B------:R-:W-:Y:S01]  /*12e50*/  FMUL.FTZ R82, R3.reuse, R82 ;  /* 0x0000005203527220 */ /* 0x040fe20000410000 */
[----:B------:R-:W-:Y:S01]  /*12e60*/  ISETP.NE.AND P0, PT, R224, RZ, PT ;  /* 0x000000ffe000720c */ /* 0x000fe20003f05270 */
[C---:B------:R-:W-:Y:S01]  /*12e70*/  FMUL.FTZ R83, R3.reuse, R83 ;  /* 0x0000005303537220 */ /* 0x040fe20000410000 */
[----:B------:R-:W-:Y:S01]  /*12e80*/  IMAD.MOV.U32 R122, RZ, RZ, R124 ;  /* 0x000000ffff7a7224 */ /* 0x000fe200078e007c */
[----:B------:R-:W-:Y:S01]  /*12e90*/  PRMT R121, R124, 0x7772, RZ ;  /* 0x000077727c797816 */ /* 0x000fe200000000ff */
[----:B------:R-:W-:Y:S01]  /*12ea0*/  FMUL.FTZ R84, R132, R84 ;  /* 0x0000005484547220 */ /* 0x000fe20000410000 */
[----:B------:R-:W-:Y:S01]  /*12eb0*/  PRMT R126, R124, 0x7773, RZ ;  /* 0x000077737c7e7816 */ /* 0x000fe200000000ff */
[----:B------:R-:W-:Y:S01]  /*12ec0*/  FMUL.FTZ R85, R132, R85 ;  /* 0x0000005584557220 */ /* 0x000fe20000410000 */
[----:B------:R-:W-:Y:S01]  /*12ed0*/  PRMT R147, R124, 0x7771, RZ ;  /* 0x000077717c937816 */ /* 0x000fe200000000ff */
[C---:B------:R-:W-:Y:S04]  /*12ee0*/  HMMA.16816.F32 R80, R140.reuse, R130, R80 ;  /* 0x000000828c50723c */ /* 0x040fe80000001850 */
[----:B------:R-:W-:Y:S01]  /*12ef0*/  LOP3.LUT R242, R242, UR13, R125, 0x96, !PT ;  /* 0x0000000df2f27c12 */ /* 0x000fe2000f8e967d */
[C---:B------:R-:W-:Y:S01]  /*12f00*/  FMUL.FTZ R86, R3.reuse, R86 ;  /* 0x0000005603567220 */ /* 0x040fe20000410000 */
[C---:B------:R-:W-:Y:S01]  /*12f10*/  PRMT R125, R120.reuse, 0x7773, RZ ;  /* 0x00007773787d7816 */ /* 0x040fe200000000ff */
[----:B------:R-:W-:Y:S01]  /*12f20*/  FMUL.FTZ R87, R3, R87 ;  /* 0x0000005703577220 */ /* 0x000fe20000410000 */
[----:B------:R-:W-:Y:S01]  /*12f30*/  PRMT R124, R120, 0x7772, RZ ;  /* 0x00007772787c7816 */ /* 0x000fe200000000ff */
[C---:B------:R-:W-:Y:S01]  /*12f40*/  FMUL.FTZ R88, R2.reuse, R88 ;  /* 0x0000005802587220 */ /* 0x040fe20000410000 */
[----:B------:R-:W-:Y:S01]  /*12f50*/  PRMT R126, R121, 0x5410, R126 ;  /* 0x00005410797e7816 */ /* 0x000fe2000000007e */
[----:B------:R-:W-:Y:S01]  /*12f60*/  FMUL.FTZ R89, R2, R89 ;  /* 0x0000005902597220 */ /* 0x000fe20000410000 */
[----:B------:R-:W-:Y:S01]  /*12f70*/  PRMT R120, R120, 0x7771, RZ ;  /* 0x0000777178787816 */ /* 0x000fe200000000ff */
[----:B------:R-:W-:Y:S01]  /*12f80*/  FMUL.FTZ R90, R0, R90 ;  /* 0x0000005a005a7220 */ /* 0x000fe20000410000 */
[-C--:B----4-:R-:W-:Y:S03]  /*12f90*/  HMMA.16816.F32 R84, R140, R116.reuse, R84 ;  /* 0x000000748c54723c */ /* 0x090fe60000001854 */
[----:B------:R-:W-:Y:S01]  /*12fa0*/  LOP3.LUT R122, R122, 0xff, RZ, 0xc0, !PT ;  /* 0x000000ff7a7a7812 */ /* 0x000fe200078ec0ff */
[----:B------:R-:W-:Y:S01]  /*12fb0*/  FMUL.FTZ R91, R0, R91 ;  /* 0x0000005b005b7220 */ /* 0x000fe20000410000 */
[----:B------:R-:W-:Y:S01]  /*12fc0*/  LOP3.LUT R131, R123, 0xff, RZ, 0xc0, !PT ;  /* 0x000000ff7b837812 */ /* 0x000fe200078ec0ff */
[----:B------:R-:W-:Y:S01]  /*12fd0*/  FMUL.FTZ R100, R2, R100 ;  /* 0x0000006402647220 */ /* 0x000fe20000410000 */
[----:B------:R-:W-:Y:S01]  /*12fe0*/  LOP3.LUT R121, R240, 0xffff, RZ, 0xc0, !PT ;  /* 0x0000fffff0797812 */ /* 0x000fe200078ec0ff */
[----:B------:R-:W-:Y:S01]  /*12ff0*/  FMUL.FTZ R101, R2, R101 ;  /* 0x0000006502657220 */ /* 0x000fe20000410000 */
[----:B------:R-:W-:Y:S01]  /*13000*/  PRMT R147, R122, 0x5410, R147 ;  /* 0x000054107a937816 */ /* 0x000fe20000000093 */
[----:B------:R-:W-:Y:S01]  /*13010*/  FMUL.FTZ R102, R0, R102 ;  /* 0x0000006600667220 */ /* 0x000fe20000410000 */
[C---:B------:R-:W-:Y:S04]  /*13020*/  HMMA.16816.F32 R88, R148.reuse, R116, R88 ;  /* 0x000000749458723c */ /* 0x040fe80000001858 */
[----:B------:R-:W-:Y:S01]  /*13030*/  SHF.R.U32.HI R144, RZ, 0x8, R121 ;  /* 0x00000008ff907819 */ /* 0x000fe20000011679 */
[----:B------:R-:W-:Y:S01]  /*13040*/  FFMA.FTZ R145, R32, UR4, -R168 ;  /* 0x0000000420917c23 */ /* 0x000fe200080108a8 */
[----:B------:R-:W-:Y:S01]  /*13050*/  PRMT R131, R131, 0x5410, R120 ;  /* 0x0000541083837816 */ /* 0x000fe20000000078 */
[----:B------:R-:W-:Y:S01]  /*13060*/  FFMA.FTZ R146, R35, UR4, -R169 ;  /* 0x0000000423927c23 */ /* 0x000fe200080108a9 */
[-C--:B------:R-:W-:Y:S01]  /*13070*/  HMMA.16816.F32 R92, R148, R118.reuse, R92 ;  /* 0x00000076945c723c */ /* 0x080fe2000000185c */
[----:B------:R-:W1:Y:S02]  /*13080*/  LDSM.16.MT88.4 R120, [R139+0x6000] ;  /* 0x006000008b78783b */ /* 0x000e640000004200 */
[----:B------:R-:W-:Y:S01]  /*13090*/  PRMT R124, R124, 0x5410, R125 ;  /* 0x000054107c7c7816 */ /* 0x000fe2000000007d */
[----:B------:R-:W-:Y:S01]  /*130a0*/  MUFU.EX2 R145, R145 ;  /* 0x0000009100917308 */ /* 0x000fe20000000800 */
[----:B------:R-:W-:Y:S01]  /*130b0*/  LOP3.LUT R125, R240, 0xff, RZ, 0xc0, !PT ;  /* 0x000000fff07d7812 */ /* 0x000fe200078ec0ff */
[----:B------:R-:W-:Y:S01]  /*130c0*/  FMUL.FTZ R32, R132, R112 ;  /* 0x0000007084207220 */ /* 0x000fe20000410000 */
[--C-:B------:R-:W-:Y:S01]  /*130d0*/  HSET2.LE.AND R117, R147, R214.reuse, PT ;  /* 0x000000d693757233 */ /* 0x100fe20003803000 */
[C---:B------:R-:W-:Y:S06]  /*130e0*/  HMMA.16816.F32 R96, R140.reuse, R118, R96 ;  /* 0x000000768c60723c */ /* 0x040fec0000001860 */
[----:B------:R-:W-:Y:S01]  /*130f0*/  MUFU.EX2 R146, R146 ;  /* 0x0000009200927308 */ /* 0x000fe20000000800 */
[----:B------:R-:W-:Y:S01]  /*13100*/  PRMT R125, R125, 0x5410, R144 ;  /* 0x000054107d7d7816 */ /* 0x000fe20000000090 */
[----:B------:R-:W-:Y:S01]  /*13110*/  FFMA.FTZ R144, R33, UR4, -R168 ;  /* 0x0000000421907c23 */ /* 0x000fe200080108a8 */
[----:B------:R-:W-:Y:S01]  /*13120*/  LOP3.LUT R33, R126, 0xff00ff, RZ, 0xc0, !PT ;  /* 0x00ff00ff7e217812 */ /* 0x000fe200078ec0ff */
[----:B------:R-:W-:Y:S01]  /*13130*/  FFMA.FTZ R126, R34, UR4, -R169 ;  /* 0x00000004227e7c23 */ /* 0x000fe200080108a9 */
[----:B------:R-:W-:Y:S01]  /*13140*/  PRMT R116, R240, 0x7632, R116 ;  /* 0x00007632f0747816 */ /* 0x000fe20000000074 */
[C---:B------:R-:W-:Y:S01]  /*13150*/  FMUL.FTZ R34, R3.reuse, R114 ;  /* 0x0000007203227220 */ /* 0x040fe20000410000 */
[----:B------:R-:W-:Y:S03]  /*13160*/  SHF.R.U32.HI R127, RZ, 0x18, R240 ;  /* 0x00000018ff7f7819 */ /* 0x000fe600000116f0 */
[----:B------:R-:W2:Y:S01]  /*13170*/  MUFU.EX2 R144, R144 ;  /* 0x0000009000907308 */ /* 0x000ea20000000800 */
[----:B------:R-:W-:Y:S01]  /*13180*/  LOP3.LUT R116, R116, 0xff, RZ, 0xc0, !PT ;  /* 0x000000ff74747812 */ /* 0x000fe200078ec0ff */
[----:B------:R-:W-:Y:S01]  /*13190*/  FMUL.FTZ R35, R3, R115 ;  /* 0x0000007303237220 */ /* 0x000fe20000410000 */
[----:B------:R-:W-:Y:S07]  /*131a0*/  LOP3.LUT R130, R242, 0xffff, RZ, 0xc0, !PT ;  /* 0x0000fffff2827812 */ /* 0x000fee00078ec0ff */
[----:B------:R-:W3:Y:S01]  /*131b0*/  MUFU.EX2 R147, R126 ;  /* 0x0000007e00937308 */ /* 0x000ee20000000800 */
[----:B------:R-:W-:Y:S01]  /*131c0*/  PRMT R127, R116, 0x5410, R127 ;  /* 0x00005410747f7816 */ /* 0x000fe2000000007f */
[----:B------:R-:W-:Y:S01]  /*131d0*/  FMUL.FTZ R103, R0, R103 ;  /* 0x0000006700677220 */ /* 0x000fe20000410000 */
[--C-:B------:R-:W-:Y:S01]  /*131e0*/  HSET2.LE.AND R116, R33, R214.reuse, PT ;  /* 0x000000d621747233 */ /* 0x100fe20003803000 */
[----:B------:R-:W-:Y:S01]  /*131f0*/  FMUL.FTZ R33, R132, R113 ;  /* 0x0000007184217220 */ /* 0x000fe20000410000 */
[----:B------:R-:W-:Y:S01]  /*13200*/  SHF.R.U32.HI R130, RZ, 0x8, R130 ;  /* 0x00000008ff827819 */ /* 0x000fe20000011682 */
[--C-:B------:R-:W-:Y:S01]  /*13210*/  FFMA.FTZ R172, R22, UR4, -R169.reuse ;  /* 0x0000000416ac7c23 */ /* 0x100fe200080108a9 */
[----:B------:R-:W-:Y:S01]  /*13220*/  FMUL.FTZ R22, R0, R110 ;  /* 0x0000006e00167220 */ /* 0x000fe20000410000 */
[----:B------:R-:W-:Y:S01]  /*13230*/  LOP3.LUT R173, R242, 0xff, RZ, 0xc0, !PT ;  /* 0x000000fff2ad7812 */ /* 0x000fe200078ec0ff */
[----:B------:R-:W-:Y:S01]  /*13240*/  FFMA.FTZ R175, R23, UR4, -R169 ;  /* 0x0000000417af7c23 */ /* 0x000fe200080108a9 */
[----:B--2---:R-:W-:Y:S01]  /*13250*/  F2FP.F16.F32.PACK_AB R114, R144, R145 ;  /* 0x000000919072723e */ /* 0x004fe200000000ff */
[----:B------:R-:W-:Y:S01]  /*13260*/  FMUL.FTZ R23, R0, R111 ;  /* 0x0000006f00177220 */ /* 0x000fe20000410000 */
[----:B------:R-:W-:Y:S01]  /*13270*/  PRMT R173, R173, 0x5410, R130 ;  /* 0x00005410adad7816 */ /* 0x000fe20000000082 */
[----:B------:R-:W-:Y:S01]  /*13280*/  MUFU.EX2 R172, R172 ;  /* 0x000000ac00ac7308 */ /* 0x000fe20000000800 */
[----:B---3--:R-:W-:Y:S01]  /*13290*/  F2FP.F16.F32.PACK_AB R115, R146, R147 ;  /* 0x000000939273723e */ /* 0x008fe200000000ff */
[----:B------:R-:W-:Y:S01]  /*132a0*/  FFMA.FTZ R177, R30, UR4, -R166 ;  /* 0x000000041eb17c23 */ /* 0x000fe200080108a6 */
[----:B------:R-:W-:Y:S07]  /*132b0*/  LOP3.LUT R114, R114, R117, RZ, 0xc0, !PT ;  /* 0x0000007572727212 */ /* 0x000fee00078ec0ff */
[----:B------:R-:W-:Y:S01]  /*132c0*/  MUFU.EX2 R175, R175 ;  /* 0x000000af00af7308 */ /* 0x000fe20000000800 */
[-C--:B-1----:R-:W-:Y:S03]  /*132d0*/  HMMA.16816.F32 R32, R140, R120.reuse, R32 ;  /* 0x000000788c20723c */ /* 0x082fe60000001820 */
[----:B------:R-:W-:Y:S01]  /*132e0*/  LOP3.LUT R115, R115, R116, RZ, 0xc0, !PT ;  /* 0x0000007473737212 */ /* 0x000fe200078ec0ff */
[--C-:B------:R-:W-:Y:S01]  /*132f0*/  FFMA.FTZ R176, R28, UR4, -R167.reuse ;  /* 0x000000041cb07c23 */ /* 0x100fe200080108a7 */
[----:B------:R-:W1:Y:S01]  /*13300*/  LDSM.16.MT88.4 R116, [R189+0x6800] ;  /* 0x00680000bd74783b */ /* 0x000e620000004200 */
[--C-:B------:R-:W-:Y:S01]  /*13310*/  FFMA.FTZ R28, R25, UR4, -R167.reuse ;  /* 0x00000004191c7c23 */ /* 0x100fe200080108a7 */
[----:B------:R-:W-:Y:S01]  /*13320*/  FMUL.FTZ R25, R132, R105 ;  /* 0x0000006984197220 */ /* 0x000fe20000410000 */
[C---:B------:R-:W-:Y:S01]  /*13330*/  HMMA.16816.F32 R100, R148.reuse, R120, R100 ;  /* 0x000000789464723c */ /* 0x040fe20000001864 */
[----:B------:R-:W-:Y:S03]  /*13340*/  MUFU.EX2 R177, R177 ;  /* 0x000000b100b17308 */ /* 0x000fe60000000800 */
[--C-:B------:R-:W-:Y:S01]  /*13350*/  FFMA.FTZ R170, R20, UR4, -R168.reuse ;  /* 0x0000000414aa7c23 */ /* 0x100fe200080108a8 */
[----:B------:R-:W-:Y:S01]  /*13360*/  FFMA.FTZ R171, R21, UR4, -R168 ;  /* 0x0000000415ab7c23 */ /* 0x000fe200080108a8 */
[C---:B------:R-:W-:Y:S01]  /*13370*/  FMUL.FTZ R20, R2.reuse, R108 ;  /* 0x0000006c02147220 */ /* 0x040fe20000410000 */
[----:B------:R-:W-:Y:S01]  /*13380*/  FMUL.FTZ R21, R2, R109 ;  /* 0x0000006d02157220 */ /* 0x000fe20000410000 */
[----:B------:R-:W-:Y:S01]  /*13390*/  FFMA.FTZ R174, R31, UR4, -R166 ;  /* 0x000000041fae7c23 */ /* 0x000fe200080108a6 */
[--C-:B------:R-:W-:Y:S01]  /*133a0*/  HSET2.LE.AND R112, R173, R214.reuse, PT ;  /* 0x000000d6ad707233 */ /* 0x100fe20003803000 */
[--C-:B------:R-:W-:Y:S01]  /*133b0*/  FFMA.FTZ R173, R29, UR4, -R167.reuse ;  /* 0x000000041dad7c23 */ /* 0x100fe200080108a7 */
[----:B------:R-:W-:Y:S01]  /*133c0*/  MUFU.EX2 R170, R170 ;  /* 0x000000aa00aa7308 */ /* 0x000fe20000000800 */
[--C-:B------:R-:W-:Y:S01]  /*133d0*/  HSET2.LE.AND R30, R131, R214.reuse, PT ;  /* 0x000000d6831e7233 */ /* 0x100fe20003803000 */
[----:B------:R-:W-:Y:S01]  /*133e0*/  FFMA.FTZ R178, R24, UR4, -R167 ;  /* 0x0000000418b27c23 */ /* 0x000fe200080108a7 */
[-C--:B------:R-:W-:Y:S07]  /*133f0*/  HMMA.16816.F32 R20, R148, R122.reuse, R20 ;  /* 0x0000007a9414723c */ /* 0x080fee0000001814 */
[----:B------:R-:W2:Y:S01]  /*13400*/  MUFU.EX2 R171, R171 ;  /* 0x000000ab00ab7308 */ /* 0x000ea20000000800 */
[----:B------:R-:W-:Y:S01]  /*13410*/  PRMT R128, R242, 0x7632, R128 ;  /* 0x00007632f2807816 */ /* 0x000fe20000000080 */
[--C-:B------:R-:W-:Y:S08]  /*13420*/  FFMA.FTZ R149, R26, UR4, -R166.reuse ;  /* 0x000000041a957c23 */ /* 0x100ff000080108a6 */
[----:B------:R-:W3:Y:S01]  /*13430*/  MUFU.EX2 R174, R174 ;  /* 0x000000ae00ae7308 */ /* 0x000ee20000000800 */
[----:B------:R-:W-:Y:S01]  /*13440*/  FFMA.FTZ R148, R27, UR4, -R166 ;  /* 0x000000041b947c23 */ /* 0x000fe200080108a6 */
[----:B------:R-:W-:Y:S01]  /*13450*/  LOP3.LUT R128, R128, 0xff, RZ, 0xc0, !PT ;  /* 0x000000ff80807812 */ /* 0x000fe200078ec0ff */
[C---:B------:R-:W-:Y:S07]  /*13460*/  FMUL.FTZ R26, R3.reuse, R106 ;  /* 0x0000006a031a7220 */ /* 0x040fee0000410000 */
[----:B------:R3:W-:Y:S01]  /*13470*/  MUFU.EX2 R151, R28 ;  /* 0x0000001c00977308 */ /* 0x0007e20000000800 */
[----:B------:R-:W-:Y:S01]  /*13480*/  SHF.R.U32.HI R129, RZ, 0x18, R242 ;  /* 0x00000018ff817819 */ /* 0x000fe200000116f2 */
[----:B------:R-:W-:Y:S01]  /*13490*/  FMUL.FTZ R27, R3, R107 ;  /* 0x0000006b031b7220 */ /* 0x000fe20000410000 */
[----:B------:R-:W-:Y:S07]  /*134a0*/  LOP3.LUT R31, R124, 0xff00ff, RZ, 0xc0, !PT ;  /* 0x00ff00ff7c1f7812 */ /* 0x000fee00078ec0ff */
[----:B------:R-:W-:Y:S01]  /*134b0*/  MUFU.EX2 R176, R176 ;  /* 0x000000b000b07308 */ /* 0x000fe20000000800 */
[----:B------:R-:W-:Y:S01]  /*134c0*/  PRMT R129, R128, 0x5410, R129 ;  /* 0x0000541080817816 */ /* 0x000fe20000000081 */
[----:B------:R-:W-:Y:S01]  /*134d0*/  FMUL.FTZ R24, R132, R104 ;  /* 0x0000006884187220 */ /* 0x000fe20000410000 */
[----:B--2---:R-:W-:Y:S07]  /*134e0*/  F2FP.F16.F32.PACK_AB R29, R171, R170 ;  /* 0x000000aaab1d723e */ /* 0x004fee00000000ff */
[----:B------:R-:W2:Y:S01]  /*134f0*/  MUFU.EX2 R173, R173 ;  /* 0x000000ad00ad7308 */ /* 0x000ea20000000800 */
[----:B------:R-:W-:Y:S01]  /*13500*/  F2FP.F16.F32.PACK_AB R104, R175, R172 ;  /* 0x000000acaf68723e */ /* 0x000fe200000000ff */
[--C-:B------:R-:W-:Y:S01]  /*13510*/  FFMA.FTZ R179, R37, UR4, -R168.reuse ;  /* 0x0000000425b37c23 */ /* 0x100fe200080108a8 */
[--C-:B------:R-:W-:Y:S07]  /*13520*/  HSET2.LE.AND R113, R129, R214.reuse, PT ;  /* 0x000000d681717233 */ /* 0x100fee0003803000 */
[----:B------:R-:W4:Y:S01]  /*13530*/  MUFU.EX2 R178, R178 ;  /* 0x000000b200b27308 */ /* 0x000f220000000800 */
[----:B------:R-:W-:Y:S09]  /*13540*/  HMMA.16816.F32 R24, R140, R122, R24 ;  /* 0x0000007a8c18723c */ /* 0x000ff20000001818 */
[----:B------:R-:W-:Y:S01]  /*13550*/  MUFU.EX2 R149, R149 ;  /* 0x0000009500957308 */ /* 0x000fe20000000800 */
[--C-:B------:R-:W-:Y:S01]  /*13560*/  HSET2.LE.AND R31, R31, R214.reuse, PT ;  /* 0x000000d61f1f7233 */ /* 0x100fe20003803000 */
[--C-:B------:R-:W-:Y:S01]  /*13570*/  FFMA.FTZ R141, R49, UR4, -R168.reuse ;  /* 0x00000004318d7c23 */ /* 0x100fe200080108a8 */
[----:B---3--:R-:W-:Y:S07]  /*13580*/  F2FP.F16.F32.PACK_AB R28, R174, R177 ;  /* 0x000000b1ae1c723e */ /* 0x008fee00000000ff */
[----:B------:R-:W3:Y:S01]  /*13590*/  MUFU.EX2 R148, R148 ;  /* 0x0000009400947308 */ /* 0x000ee20000000800 */
[----:B------:R-:W-:Y:S01]  /*135a0*/  LOP3.LUT R112, R29, R112, RZ, 0xc0, !PT ;  /* 0x000000701d707212 */ /* 0x000fe200078ec0ff */
[----:B------:R-:W-:Y:S01]  /*135b0*/  FFMA.FTZ R150, R36, UR4, -R168 ;  /* 0x0000000424967c23 */ /* 0x000fe200080108a8 */
[----:B--2---:R-:W-:Y:S07]  /*135c0*/  F2FP.F16.F32.PACK_AB R29, R173, R176 ;  /* 0x000000b0ad1d723e */ /* 0x004fee00000000ff */
[----:B------:R-:W-:Y:S01]  /*135d0*/  MUFU.EX2 R141, R141 ;  /* 0x0000008d008d7308 */ /* 0x000fe20000000800 */
[----:B------:R-:W-:Y:S01]  /*135e0*/  LOP3.LUT R113, R104, R113, RZ, 0xc0, !PT ;  /* 0x0000007168717212 */ /* 0x000fe200078ec0ff */
[----:B------:R-:W-:Y:S01]  /*135f0*/  FFMA.FTZ R54, R54, UR4, -R169 ;  /* 0x0000000436367c23 */ /* 0x000fe200080108a9 */
[----:B------:R-:W-:Y:S01]  /*13600*/  LOP3.LUT R31, R28, R31, RZ, 0xc0, !PT ;  /* 0x0000001f1c1f7212 */ /* 0x000fe200078ec0ff */
[----:B------:R-:W2:Y:S01]  /*13610*/  LDSM.16.MT88.4 R104, [R185+0x6800] ;  /* 0x00680000b968783b */ /* 0x000ea20000004200 */
[--C-:B------:R-:W-:Y:S01]  /*13620*/  HSET2.LE.AND R28, R125, R214.reuse, PT ;  /* 0x000000d67d1c7233 */ /* 0x100fe20003803000 */
[----:B------:R-:W-:Y:S01]  /*13630*/  IMAD.WIDE.U32 R124, R239, -0x326172a9, RZ ;  /* 0xcd9e8d57ef7c7825 */ /* 0x000fe200078e00ff */
[----:B------:R-:W-:Y:S01]  /*13640*/  LOP3.LUT R30, R29, R30, RZ, 0xc0, !PT ;  /* 0x0000001e1d1e7212 */ /* 0x000fe200078ec0ff */
[-C--:B-1----:R-:W-:Y:S02]  /*13650*/  HMMA.16816.F32 R4, R112, R116.reuse, R4 ;  /* 0x000000747004723c */ /* 0x082fe40000001804 */
[----:B------:R-:W-:Y:S03]  /*13660*/  MUFU.EX2 R150, R150 ;  /* 0x0000009600967308 */ /* 0x000fe60000000800 */
[----:B----4-:R-:W-:Y:S01]  /*13670*/  F2FP.F16.F32.PACK_AB R109, R151, R178 ;  /* 0x000000b2976d723e */ /* 0x010fe200000000ff */
[----:B------:R-:W-:Y:S01]  /*13680*/  FFMA.FTZ R239, R46, UR4, -R166 ;  /* 0x000000042eef7c23 */ /* 0x000fe200080108a6 */
[--C-:B------:R-:W-:Y:S01]  /*13690*/  HSET2.LE.AND R29, R127, R214.reuse, PT ;  /* 0x000000d67f1d7233 */ /* 0x100fe20003803000 */
[----:B------:R-:W-:Y:S01]  /*136a0*/  LDSM.16.MT88.4 R44, [R185+0x7000] ;  /* 0x00700000b92c783b */ /* 0x000fe20000004200 */
[----:B---3--:R-:W-:Y:S03]  /*136b0*/  F2FP.F16.F32.PACK_AB R108, R148, R149 ;  /* 0x00000095946c723e */ /* 0x008fe600000000ff */
[----:B------:R-:W-:Y:S01]  /*136c0*/  MUFU.EX2 R179, R179 ;  /* 0x000000b300b37308 */ /* 0x000fe20000000800 */
[----:B------:R-:W-:Y:S01]  /*136d0*/  LOP3.LUT R28, R109, R28, RZ, 0xc0, !PT ;  /* 0x0000001c6d1c7212 */ /* 0x000fe200078ec0ff */
[----:B------:R-:W-:Y:S01]  /*136e0*/  FFMA.FTZ R56, R56, UR4, -R167 ;  /* 0x0000000438387c23 */ /* 0x000fe200080108a7 */
[C---:B------:R-:W-:Y:S07]  /*136f0*/  LOP3.LUT R109, R125.reuse, R221, RZ, 0x3c, !PT ;  /* 0x000000dd7d6d7212 */ /* 0x040fee00078e3cff */
[----:B------:R-:W1:Y:S01]  /*13700*/  MUFU.EX2 R239, R239 ;  /* 0x000000ef00ef7308 */ /* 0x000e620000000800 */
[----:B------:R-:W-:Y:S01]  /*13710*/  LOP3.LUT R29, R108, R29, RZ, 0xc0, !PT ;  /* 0x0000001d6c1d7212 */ /* 0x000fe200078ec0ff */
[----:B------:R-:W-:Y:S01]  /*13720*/  VIADD R224, R224, 0xffffffff ;  /* 0xffffffffe0e07836 */ /* 0x000fe20000000000 */
[----:B------:R-:W-:Y:S01]  /*13730*/  LOP3.LUT R108, R125, R219, RZ, 0x3c, !PT ;  /* 0x000000db7d6c7212 */ /* 0x000fe200078e3cff */
[----:B------:R-:W-:Y:S01]  /*13740*/  IMAD.WIDE.U32 R122, R109, -0x2daee0ad, RZ ;  /* 0xd2511f536d7a7825 */ /* 0x000fe200078e00ff */
[C---:B------:R-:W-:Y:S05]  /*13750*/  LOP3.LUT R126, R124.reuse, R220, RZ, 0x3c, !PT ;  /* 0x000000dc7c7e7212 */ /* 0x040fea00078e3cff */
[----:B------:R-:W-:Y:S01]  /*13760*/  MUFU.EX2 R54, R54 ;  /* 0x0000003600367308 */ /* 0x000fe20000000800 */
[----:B------:R-:W-:Y:S01]  /*13770*/  LOP3.LUT R124, R124, R218, RZ, 0x3c, !PT ;  /* 0x000000da7c7c7212 */ /* 0x000fe200078e3cff */
[C---:B------:R-:W-:Y:S08]  /*13780*/  HMMA.16816.F32 R8, R28.reuse, R116, R8 ;  /* 0x000000741c08723c */ /* 0x040ff00000001808 */
[----:B------:R-:W-:Y:S01]  /*13790*/  MUFU.EX2 R56, R56 ;  /* 0x0000003800387308 */ /* 0x000fe20000000800 */
[----:B------:R-:W-:Y:S01]  /*137a0*/  IMAD.WIDE.U32 R116, R108, -0x2daee0ad, RZ ;  /* 0xd2511f536c747825 */ /* 0x000fe200078e00ff */
[----:B------:R-:W-:Y:S02]  /*137b0*/  LOP3.LUT R109, R230, UR22, R123, 0x96, !PT ;  /* 0x00000016e66d7c12 */ /* 0x000fe4000f8e967b */
[----:B-1----:R-:W-:Y:S01]  /*137c0*/  F2FP.F16.F32.PACK_AB R42, R234, R239 ;  /* 0x000000efea2a723e */ /* 0x002fe200000000ff */
[-C--:B------:R-:W-:Y:S03]  /*137d0*/  HMMA.16816.F32 R12, R28, R118.reuse, R12 ;  /* 0x000000761c0c723c */ /* 0x080fe6000000180c */
[----:B------:R-:W-:Y:S01]  /*137e0*/  IMAD.WIDE.U32 R124, R124, -0x2daee0ad, RZ ;  /* 0xd2511f537c7c7825 */ /* 0x000fe200078e00ff */
[----:B------:R-:W-:Y:S03]  /*137f0*/  LOP3.LUT R108, R222, UR22, R117, 0x96, !PT ;  /* 0x00000016de6c7c12 */ /* 0x000fe6000f8e9675 */
[----:B------:R-:W-:Y:S01]  /*13800*/  FFMA.FTZ R163, R132, R235, R163 ;  /* 0x000000eb84a37223 */ /* 0x000fe200000100a3 */
[----:B------:R-:W-:Y:S01]  /*13810*/  IMAD.WIDE.U32 R120, R109, -0x326172a9, RZ ;  /* 0xcd9e8d576d787825 */ /* 0x000fe200078e00ff */
[C---:B------:R-:W-:Y:S04]  /*13820*/  HMMA.16816.F32 R16, R112.reuse, R118, R16 ;  /* 0x000000767010723c */ /* 0x040fe80000001810 */
[----:B------:R-:W-:Y:S01]  /*13830*/  LOP3.LUT R116, R116, UR21, R125, 0x96, !PT ;  /* 0x0000001574747c12 */ /* 0x000fe2000f8e967d */
[----:B------:R-:W-:Y:S04]  /*13840*/  IMAD.WIDE.U32 R126, R126, -0x2daee0ad, RZ ;  /* 0xd2511f537e7e7825 */ /* 0x000fe800078e00ff */
[----:B------:R-:W-:Y:S01]  /*13850*/  FFMA.FTZ R162, R3, R226, R162 ;  /* 0x000000e203a27223 */ /* 0x000fe200000100a2 */
[-C--:B--2---:R-:W-:Y:S03]  /*13860*/  HMMA.16816.F32 R68, R112, R104.reuse, R68 ;  /* 0x000000687044723c */ /* 0x084fe60000001844 */
[----:B------:R-:W-:Y:S01]  /*13870*/  IMAD.WIDE.U32 R110, R108, -0x326172a9, RZ ;  /* 0xcd9e8d576c6e7825 */ /* 0x000fe200078e00ff */
[----:B------:R-:W-:Y:S02]  /*13880*/  LOP3.LUT R108, R228, UR12, R121, 0x96, !PT ;  /* 0x0000000ce46c7c12 */ /* 0x000fe4000f8e9679 */
[----:B------:R-:W-:Y:S01]  /*13890*/  LOP3.LUT R122, R122, UR21, R127, 0x96, !PT ;  /* 0x000000157a7a7c12 */ /* 0x000fe2000f8e967f */
[----:B------:R-:W-:Y:S01]  /*138a0*/  IMAD.WIDE.U32 R116, R116, -0x326172a9, RZ ;  /* 0xcd9e8d5774747825 */ /* 0x000fe200078e00ff */
[C---:B------:R-:W-:Y:S04]  /*138b0*/  HMMA.16816.F32 R72, R28.reuse, R104, R72 ;  /* 0x000000681c48723c */ /* 0x040fe80000001848 */
[----:B------:R-:W-:Y:S01]  /*138c0*/  LOP3.LUT R128, R216, UR12, R111, 0x96, !PT ;  /* 0x0000000cd8807c12 */ /* 0x000fe2000f8e966f */
[----:B------:R-:W-:Y:S01]  /*138d0*/  IMAD.WIDE.U32 R130, R108, -0x2daee0ad, RZ ;  /* 0xd2511f536c827825 */ /* 0x000fe200078e00ff */
[----:B------:R-:W-:Y:S02]  /*138e0*/  LOP3.LUT R118, R110, UR9, R117, 0x96, !PT ;  /* 0x000000096e767c12 */ /* 0x000fe4000f8e9675 */
[-C--:B------:R-:W-:Y:S01]  /*138f0*/  HMMA.16816.F32 R76, R28, R106.reuse, R76 ;  /* 0x0000006a1c4c723c */ /* 0x080fe2000000184c */
[----:B------:R-:W1:Y:S02]  /*13900*/  LDSM.16.MT88.4 R108, [R184+0x6800] ;  /* 0x00680000b86c783b */ /* 0x000e640000004200 */
        /* <DEDUP_REMOVED lines=30> */
[----:B------:R-:W-:Y:S01]  /*13af0*/  IMAD.MOV.U32 R140, RZ, RZ, R180 ;  /* 0x000000ffff8c7224 */ /* 0x000fe200078e00b4 */
[----:B------:R-:W-:Y:S01]  /*13b00*/  PRMT R117, R117, 0x5410, R104 ;  /* 0x0000541075757816 */ /* 0x000fe20000000068 */
[--C-:B------:R-:W-:Y:S01]  /*13b10*/  FFMA.FTZ R143, R51, UR4, -R169.reuse ;  /* 0x00000004338f7c23 */ /* 0x100fe200080108a9 */
[----:B------:R-:W1:Y:S01]  /*13b20*/  LDSM.16.MT88.4 R104, [R139+0x6800] ;  /* 0x006800008b68783b */ /* 0x000e620000004200 */
[C---:B------:R-:W-:Y:S01]  /*13b30*/  HMMA.16816.F32 R88, R28.reuse, R108, R88 ;  /* 0x0000006c1c58723c */ /* 0x040fe20000001858 */
[----:B------:R-:W-:Y:S03]  /*13b40*/  MUFU.EX2 R181, R181 ;  /* 0x000000b500b57308 */ /* 0x000fe60000000800 */
[----:B------:R-:W-:Y:S07]  /*13b50*/  PRMT R129, R180, 0x7771, RZ ;  /* 0x00007771b4817816 */ /* 0x000fee00000000ff */
[----:B------:R-:W-:Y:S01]  /*13b60*/  MUFU.EX2 R143, R143 ;  /* 0x0000008f008f7308 */ /* 0x000fe20000000800 */
[----:B------:R-:W-:Y:S01]  /*13b70*/  LOP3.LUT R140, R140, 0xff, RZ, 0xc0, !PT ;  /* 0x000000ff8c8c7812 */ /* 0x000fe200078ec0ff */
[----:B------:R-:W-:Y:S01]  /*13b80*/  FFMA.FTZ R180, R39, UR4, -R169 ;  /* 0x0000000427b47c23 */ /* 0x000fe200080108a9 */
[-C--:B------:R-:W-:Y:S03]  /*13b90*/  HMMA.16816.F32 R92, R28, R110.reuse, R92 ;  /* 0x0000006e1c5c723c */ /* 0x080fe6000000185c */
[----:B------:R-:W-:Y:S01]  /*13ba0*/  PRMT R131, R119, 0x7632, R131 ;  /* 0x0000763277837816 */ /* 0x000fe20000000083 */
[--C-:B------:R-:W-:Y:S01]  /*13bb0*/  FFMA.FTZ R108, R65, UR4, -R168.reuse ;  /* 0x00000004416c7c23 */ /* 0x100fe200080108a8 */
[----:B------:R-:W-:Y:S01]  /*13bc0*/  PRMT R129, R140, 0x5410, R129 ;  /* 0x000054108c817816 */ /* 0x000fe20000000081 */
[----:B------:R-:W-:Y:S01]  /*13bd0*/  FFMA.FTZ R140, R48, UR4, -R168 ;  /* 0x00000004308c7c23 */ /* 0x000fe200080108a8 */
[C---:B------:R-:W-:Y:S01]  /*13be0*/  LOP3.LUT R130, R119.reuse, 0xffff, RZ, 0xc0, !PT ;  /* 0x0000ffff77827812 */ /* 0x040fe200078ec0ff */
[C---:B------:R-:W-:Y:S01]  /*13bf0*/  HMMA.16816.F32 R96, R112.reuse, R110, R96 ;  /* 0x0000006e7060723c */ /* 0x040fe20000001860 */
[----:B------:R-:W-:Y:S03]  /*13c00*/  MUFU.EX2 R180, R180 ;  /* 0x000000b400b47308 */ /* 0x000fe60000000800 */
[----:B------:R-:W-:Y:S07]  /*13c10*/  LOP3.LUT R121, R119, 0xff, RZ, 0xc0, !PT ;  /* 0x000000ff77797812 */ /* 0x000fee00078ec0ff */
[----:B------:R-:W2:Y:S01]  /*13c20*/  MUFU.EX2 R140, R140 ;  /* 0x0000008c008c7308 */ /* 0x000ea20000000800 */
[----:B------:R-:W-:Y:S01]  /*13c30*/  SHF.R.U32.HI R119, RZ, 0x18, R119 ;  /* 0x00000018ff777819 */ /* 0x000fe20000011677 */
[--C-:B------:R-:W-:Y:S01]  /*13c40*/  FFMA.FTZ R65, R66, UR4, -R169.reuse ;  /* 0x0000000442417c23 */ /* 0x100fe200080108a9 */
[----:B------:R-:W-:Y:S01]  /*13c50*/  LOP3.LUT R48, R131, 0xff, RZ, 0xc0, !PT ;  /* 0x000000ff83307812 */ /* 0x000fe200078ec0ff */
[----:B------:R-:W-:Y:S01]  /*13c60*/  FFMA.FTZ R66, R67, UR4, -R169 ;  /* 0x0000000443427c23 */ /* 0x000fe200080108a9 */
[----:B------:R-:W-:Y:S01]  /*13c70*/  LOP3.LUT R109, R126, 0xffff, RZ, 0xc0, !PT ;  /* 0x0000ffff7e6d7812 */ /* 0x000fe200078ec0ff */
[----:B------:R-:W-:Y:S01]  /*13c80*/  FADD.FTZ R0, R159, R161 ;  /* 0x000000a19f007221 */ /* 0x000fe20000010000 */
[----:B------:R-:W-:Y:S03]  /*13c90*/  PRMT R119, R48, 0x5410, R119 ;  /* 0x0000541030777816 */ /* 0x000fe60000000077 */
[----:B------:R-:W-:Y:S01]  /*13ca0*/  MUFU.EX2 R65, R65 ;  /* 0x0000004100417308 */ /* 0x000fe20000000800 */
[----:B------:R-:W-:Y:S01]  /*13cb0*/  LOP3.LUT R48, R126, 0xff, RZ, 0xc0, !PT ;  /* 0x000000ff7e307812 */ /* 0x000fe200078ec0ff */
[----:B------:R-:W-:Y:S01]  /*13cc0*/  IMAD.MOV.U32 R2, RZ, RZ, R135 ;  /* 0x000000ffff027224 */ /* 0x000fe200078e0087 */
[----:B------:R-:W-:Y:S01]  /*13cd0*/  SHF.R.U32.HI R109, RZ, 0x8, R109 ;  /* 0x00000008ff6d7819 */ /* 0x000fe2000001166d */
[----:B------:R-:W-:Y:S01]  /*13ce0*/  FADD.FTZ R154, R154, R163 ;  /* 0x000000a39a9a7221 */ /* 0x000fe20000010000 */
[----:B------:R-:W-:Y:S01]  /*13cf0*/  PRMT R123, R142, 0x7771, RZ ;  /* 0x000077718e7b7816 */ /* 0x000fe200000000ff */
[----:B------:R-:W-:Y:S01]  /*13d00*/  FFMA.FTZ R142, R50, UR4, -R169 ;  /* 0x00000004328e7c23 */ /* 0x000fe200080108a9 */
[----:B------:R-:W-:Y:S01]  /*13d10*/  PRMT R109, R48, 0x5410, R109 ;  /* 0x00005410306d7816 */ /* 0x000fe2000000006d */
[----:B------:R-:W-:Y:S01]  /*13d20*/  FFMA.FTZ R169, R55, UR4, -R169 ;  /* 0x0000000437a97c23 */ /* 0x000fe200080108a9 */
[----:B------:R-:W3:Y:S01]  /*13d30*/  LDSM.16.MT88.4 R48, [R189+0x7000] ;  /* 0x00700000bd30783b */ /* 0x000ee20000004200 */
[-C--:B-1----:R-:W-:Y:S02]  /*13d40*/  HMMA.16816.F32 R32, R112, R104.reuse, R32 ;  /* 0x000000687020723c */ /* 0x082fe40000001820 */
[----:B------:R-:W1:Y:S01]  /*13d50*/  MUFU.EX2 R142, R142 ;  /* 0x0000008e008e7308 */ /* 0x000e620000000800 */
[----:B------:R-:W-:Y:S01]  /*13d60*/  PRMT R36, R126, 0x7632, R36 ;  /* 0x000076327e247816 */ /* 0x000fe20000000024 */
[--C-:B------:R-:W-:Y:S01]  /*13d70*/  FFMA.FTZ R55, R57, UR4, -R167.reuse ;  /* 0x0000000439377c23 */ /* 0x100fe200080108a7 */
[----:B------:R-:W-:Y:S07]  /*13d80*/  SHF.R.U32.HI R130, RZ, 0x8, R130 ;  /* 0x00000008ff827819 */ /* 0x000fee0000011682 */
[----:B------:R-:W-:Y:S01]  /*13d90*/  MUFU.EX2 R169, R169 ;  /* 0x000000a900a97308 */ /* 0x000fe20000000800 */
[----:B------:R-:W-:Y:S01]  /*13da0*/  LOP3.LUT R128, R128, 0xff, RZ, 0xc0, !PT ;  /* 0x000000ff80807812 */ /* 0x000fe200078ec0ff */
[C---:B------:R-:W-:Y:S08]  /*13db0*/  HMMA.16816.F32 R100, R28.reuse, R104, R100 ;  /* 0x000000681c64723c */ /* 0x040ff00000001864 */
[----:B------:R-:W-:Y:S01]  /*13dc0*/  MUFU.EX2 R55, R55 ;  /* 0x0000003700377308 */ /* 0x000fe20000000800 */
[----:B------:R-:W-:Y:S01]  /*13dd0*/  LOP3.LUT R39, R124, 0xff00ff, RZ, 0xc0, !PT ;  /* 0x00ff00ff7c277812 */ /* 0x000fe200078ec0ff */
[----:B------:R-:W-:Y:S01]  /*13de0*/  FFMA.FTZ R57, R58, UR4, -R166 ;  /* 0x000000043a397c23 */ /* 0x000fe200080108a6 */
[----:B------:R-:W-:Y:S01]  /*13df0*/  SHF.R.U32.HI R126, RZ, 0x18, R126 ;  /* 0x00000018ff7e7819 */ /* 0x000fe2000001167e */
[----:B------:R-:W-:Y:S01]  /*13e00*/  FFMA.FTZ R58, R59, UR4, -R166 ;  /* 0x000000043b3a7c23 */ /* 0x000fe200080108a6 */
[-C--:B------:R-:W-:Y:S03]  /*13e10*/  HMMA.16816.F32 R20, R28, R106.reuse, R20 ;  /* 0x0000006a1c14723c */ /* 0x080fe60000001814 */
[----:B------:R-:W-:Y:S01]  /*13e20*/  LOP3.LUT R37, R36, 0xff, RZ, 0xc0, !PT ;  /* 0x000000ff24257812 */ /* 0x000fe200078ec0ff */
[--C-:B------:R-:W-:Y:S01]  /*13e30*/  FFMA.FTZ R59, R60, UR4, -R167.reuse ;  /* 0x000000043c3b7c23 */ /* 0x100fe200080108a7 */
[--C-:B------:R-:W-:Y:S01]  /*13e40*/  HSET2.LE.AND R38, R129, R214.reuse, PT ;  /* 0x000000d681267233 */ /* 0x100fe20003803000 */
[----:B------:R-:W-:Y:S01]  /*13e50*/  FFMA.FTZ R167, R61, UR4, -R167 ;  /* 0x000000043da77c23 */ /* 0x000fe200080108a7 */
[----:B------:R-:W-:Y:S01]  /*13e60*/  PRMT R111, R37, 0x5410, R126 ;  /* 0x00005410256f7816 */ /* 0x000fe2000000007e */
[----:B------:R-:W-:Y:S01]  /*13e70*/  HMMA.16816.F32 R24, R112, R106, R24 ;  /* 0x0000006a7018723c */ /* 0x000fe20000001818 */
[----:B------:R-:W-:Y:S03]  /*13e80*/  MUFU.EX2 R57, R57 ;  /* 0x0000003900397308 */ /* 0x000fe60000000800 */
[--C-:B------:R-:W-:Y:S01]  /*13e90*/  HSET2.LE.AND R39, R39, R214.reuse, PT ;  /* 0x000000d627277233 */ /* 0x100fe20003803000 */
[----:B------:R-:W-:Y:S01]  /*13ea0*/  FFMA.FTZ R61, R62, UR4, -R166 ;  /* 0x000000043e3d7c23 */ /* 0x000fe200080108a6 */
[----:B------:R-:W-:Y:S01]  /*13eb0*/  PRMT R121, R121, 0x5410, R130 ;  /* 0x0000541079797816 */ /* 0x000fe20000000082 */
[----:B------:R-:W-:Y:S01]  /*13ec0*/  FFMA.FTZ R166, R63, UR4, -R166 ;  /* 0x000000043fa67c23 */ /* 0x000fe200080108a6 */
[----:B--2---:R-:W-:Y:S03]  /*13ed0*/  F2FP.F16.F32.PACK_AB R37, R141, R140 ;  /* 0x0000008c8d25723e */ /* 0x004fe600000000ff */
[----:B------:R-:W-:Y:S01]  /*13ee0*/  MUFU.EX2 R58, R58 ;  /* 0x0000003a003a7308 */ /* 0x000fe20000000800 */
[----:B-1----:R-:W-:Y:S01]  /*13ef0*/  F2FP.F16.F32.PACK_AB R36, R143, R142 ;  /* 0x0000008e8f24723e */ /* 0x002fe200000000ff */
[----:B------:R-:W-:Y:S01]  /*13f00*/  FADD.FTZ R152, R152, R3 ;  /* 0x0000000398987221 */ /* 0x000fe20000010000 */
[----:B------:R-:W-:Y:S07]  /*13f10*/  PRMT R123, R128, 0x5410, R123 ;  /* 0x00005410807b7816 */ /* 0x000fee000000007b */
[----:B------:R-:W-:Y:S01]  /*13f20*/  MUFU.EX2 R59, R59 ;  /* 0x0000003b003b7308 */ /* 0x000fe20000000800 */
[----:B------:R-:W-:Y:S01]  /*13f30*/  LOP3.LUT R38, R37, R38, RZ, 0xc0, !PT ;  /* 0x0000002625267212 */ /* 0x000fe200078ec0ff */
[----:B------:R-:W-:Y:S01]  /*13f40*/  FADD.FTZ R160, R160, R155 ;  /* 0x0000009ba0a07221 */ /* 0x000fe20000010000 */
[----:B------:R-:W-:Y:S07]  /*13f50*/  LOP3.LUT R39, R36, R39, RZ, 0xc0, !PT ;  /* 0x0000002724277212 */ /* 0x000fee00078ec0ff */
[----:B------:R-:W-:Y:S01]  /*13f60*/  MUFU.EX2 R60, R167 ;  /* 0x000000a7003c7308 */ /* 0x000fe20000000800 */
[--C-:B------:R-:W-:Y:S01]  /*13f70*/  HSET2.LE.AND R37, R119, R214.reuse, PT ;  /* 0x000000d677257233 */ /* 0x100fe20003803000 */
[----:B------:R-:W-:Y:S01]  /*13f80*/  FADD.FTZ R137, R137, R0 ;  /* 0x0000000089897221 */ /* 0x000fe20000010000 */
[--C-:B------:R-:W-:Y:S07]  /*13f90*/  HSET2.LE.AND R36, R121, R214.reuse, PT ;  /* 0x000000d679247233 */ /* 0x100fee0003803000 */
[----:B------:R-:W-:Y:S01]  /*13fa0*/  MUFU.EX2 R61, R61 ;  /* 0x0000003d003d7308 */ /* 0x000fe20000000800 */
[----:B------:R-:W-:Y:S01]  /*13fb0*/  F2FP.F16.F32.PACK_AB R31, R179, R150 ;  /* 0x00000096b31f723e */ /* 0x000fe200000000ff */
[----:B------:R-:W-:Y:S01]  /*13fc0*/  FADD.FTZ R153, R153, R154 ;  /* 0x0000009a99997221 */ /* 0x000fe20000010000 */
[----:B------:R-:W-:Y:S07]  /*13fd0*/  F2FP.F16.F32.PACK_AB R28, R180, R181 ;  /* 0x000000b5b41c723e */ /* 0x000fee00000000ff */
[----:B------:R-:W-:Y:S01]  /*13fe0*/  MUFU.EX2 R166, R166 ;  /* 0x000000a600a67308 */ /* 0x000fe20000000800 */
[--C-:B------:R-:W-:Y:S01]  /*13ff0*/  HSET2.LE.AND R30, R123, R214.reuse, PT ;  /* 0x000000d67b1e7233 */ /* 0x100fe20003803000 */
[----:B------:R-:W-:Y:S01]  /*14000*/  IMAD.WIDE.U32 R122, R122, -0x2daee0ad, RZ ;  /* 0xd2511f537a7a7825 */ /* 0x000fe200078e00ff */
[----:B------:R-:W-:Y:S02]  /*14010*/  F2FP.F16.F32.PACK_AB R29, R182, R183 ;  /* 0x000000b7b61d723e */ /* 0x000fe400000000ff */
[----:B------:R-:W-:Y:S01]  /*14020*/  LOP3.LUT R117, R117, 0xff00ff, RZ, 0xc0, !PT ;  /* 0x00ff00ff75757812 */ /* 0x000fe200078ec0ff */
[----:B------:R-:W-:Y:S01]  /*14030*/  IMAD.MOV.U32 R0, RZ, RZ, R133 ;  /* 0x000000ffff007224 */ /* 0x000fe200078e0085 */
        /* <DEDUP_REMOVED lines=9> */
[-C--:B---3--:R-:W-:Y:S05]  /*140d0*/  HMMA.16816.F32 R4, R36, R48.reuse, R4 ;  /* 0x000000302404723c */ /* 0x088fea0000001804 */
        /* <DEDUP_REMOVED lines=8> */
[----:B------:R-:W1:Y:S01]  /*14160*/  LDSM.16.MT88.4 R40, [R184+0x7000] ;  /* 0x00700000b828783b */ /* 0x000e620000004200 */
[----:B------:R-:W-:Y:S01]  /*14170*/  LOP3.LUT R116, R116, UR8, R125, 0x96, !PT ;  /* 0x0000000874747c12 */ /* 0x000fe2000f8e967d */
[----:B------:R-:W-:Y:S01]  /*14180*/  FADD.FTZ R172, R175, R172 ;  /* 0x000000acafac7221 */ /* 0x000fe20000010000 */
[----:B------:R-:W-:Y:S01]  /*14190*/  LOP3.LUT R120, R120, UR13, R123, 0x96, !PT ;  /* 0x0000000d78787c12 */ /* 0x000fe2000f8e967b */
[----:B------:R-:W-:Y:S01]  /*141a0*/  FADD.FTZ R151, R151, R178 ;  /* 0x000000b297977221 */ /* 0x000fe20000010000 */
[C---:B------:R-:W-:Y:S04]  /*141b0*/  HMMA.16816.F32 R8, R28.reuse, R48, R8 ;  /* 0x000000301c08723c */ /* 0x040fe80000001808 */
[----:B------:R-:W-:Y:S01]  /*141c0*/  IMAD.WIDE.U32 R116, R116, -0x2daee0ad, RZ ;  /* 0xd2511f5374747825 */ /* 0x000fe200078e00ff */
[C---:B------:R-:W-:Y:S02]  /*141d0*/  PRMT R48, R122.reuse, 0x7772, RZ ;  /* 0x000077727a307816 */ /* 0x040fe400000000ff */
[----:B------:R-:W-:Y:S01]  /*141e0*/  PRMT R49, R122, 0x7771, RZ ;  /* 0x000077717a317816 */ /* 0x000fe200000000ff */
[-C--:B------:R-:W-:Y:S03]  /*141f0*/  HMMA.16816.F32 R12, R28, R50.reuse, R12 ;  /* 0x000000321c0c723c */ /* 0x080fe6000000180c */
[----:B------:R-:W-:Y:S01]  /*14200*/  LOP3.LUT R118, R118, UR13, R117, 0x96, !PT ;  /* 0x0000000d76767c12 */ /* 0x000fe2000f8e9675 */
[----:B------:R-:W-:Y:S01]  /*14210*/  IMAD.MOV.U32 R106, RZ, RZ, R116 ;  /* 0x000000ffff6a7224 */ /* 0x000fe200078e0074 */
[C---:B------:R-:W-:Y:S01]  /*14220*/  PRMT R109, R116.reuse, 0x7773, RZ ;  /* 0x00007773746d7816 */ /* 0x040fe200000000ff */
[----:B------:R-:W-:Y:S01]  /*14230*/  IMAD.MOV.U32 R137, RZ, RZ, R134 ;  /* 0x000000ffff897224 */ /* 0x000fe200078e0086 */
[C---:B------:R-:W-:Y:S01]  /*14240*/  PRMT R111, R116.reuse, 0x7771, RZ ;  /* 0x00007771746f7816 */ /* 0x040fe200000000ff */
[C---:B------:R-:W-:Y:S04]  /*14250*/  HMMA.16816.F32 R16, R36.reuse, R50, R16 ;  /* 0x000000322410723c */ /* 0x040fe80000001810 */
[----:B------:R-:W-:Y:S01]  /*14260*/  PRMT R50, R116, 0x7772, RZ ;  /* 0x0000777274327816 */ /* 0x000fe200000000ff */
[----:B------:R-:W-:Y:S01]  /*14270*/  FFMA.FTZ R51, R64, UR4, -R168 ;  /* 0x0000000440337c23 */ /* 0x000fe200080108a8 */
[----:B------:R-:W-:Y:S01]  /*14280*/  LOP3.LUT R115, R118, 0xff, RZ, 0xc0, !PT ;  /* 0x000000ff76737812 */ /* 0x000fe200078ec0ff */
[----:B------:R-:W-:Y:S01]  /*14290*/  FADD.FTZ R148, R148, R149 ;  /* 0x0000009594947221 */ /* 0x000fe20000010000 */
[-C--:B------:R-:W-:Y:S03]  /*142a0*/  HMMA.16816.F32 R68, R36, R44.reuse, R68 ;  /* 0x0000002c2444723c */ /* 0x080fe60000001844 */
[----:B------:R-:W-:Y:S01]  /*142b0*/  SHF.R.U32.HI R113, RZ, 0x18, R118 ;  /* 0x00000018ff717819 */ /* 0x000fe20000011676 */
[----:B------:R-:W-:Y:S01]  /*142c0*/  MUFU.EX2 R51, R51 ;  /* 0x0000003300337308 */ /* 0x000fe20000000800 */
[----:B------:R-:W-:Y:S01]  /*142d0*/  LOP3.LUT R104, R120, 0xff, RZ, 0xc0, !PT ;  /* 0x000000ff78687812 */ /* 0x000fe200078ec0ff */
[----:B------:R-:W-:Y:S01]  /*142e0*/  FADD.FTZ R145, R145, R170 ;  /* 0x000000aa91917221 */ /* 0x000fe20000010000 */
[----:B------:R-:W-:Y:S01]  /*142f0*/  LOP3.LUT R106, R106, 0xff, RZ, 0xc0, !PT ;  /* 0x000000ff6a6a7812 */ /* 0x000fe200078ec0ff */
[C---:B------:R-:W-:Y:S04]  /*14300*/  HMMA.16816.F32 R72, R28.reuse, R44, R72 ;  /* 0x0000002c1c48723c */ /* 0x040fe80000001848 */
[----:B------:R-:W-:Y:S01]  /*14310*/  IMAD.MOV.U32 R44, RZ, RZ, R122 ;  /* 0x000000ffff2c7224 */ /* 0x000fe200078e007a */
[----:B------:R-:W-:Y:S01]  /*14320*/  PRMT R45, R122, 0x7773, RZ ;  /* 0x000077737a2d7816 */ /* 0x000fe200000000ff */
[----:B------:R-:W-:Y:S01]  /*14330*/  IMAD.MOV.U32 R3, RZ, RZ, R136 ;  /* 0x000000ffff037224 */ /* 0x000fe200078e0088 */
[----:B------:R-:W-:Y:S01]  /*14340*/  PRMT R111, R106, 0x5410, R111 ;  /* 0x000054106a6f7816 */ /* 0x000fe2000000006f */
[-C--:B------:R-:W-:Y:S03]  /*14350*/  HMMA.16816.F32 R76, R28, R46.reuse, R76 ;  /* 0x0000002e1c4c723c */ /* 0x080fe6000000184c */
[----:B------:R-:W-:Y:S01]  /*14360*/  LOP3.LUT R44, R44, 0xff, RZ, 0xc0, !PT ;  /* 0x000000ff2c2c7812 */ /* 0x000fe200078ec0ff */
[----:B------:R-:W-:Y:S01]  /*14370*/  FADD.FTZ R147, R147, R172 ;  /* 0x000000ac93937221 */ /* 0x000fe20000010000 */
[----:B------:R-:W-:Y:S01]  /*14380*/  PRMT R48, R48, 0x5410, R45 ;  /* 0x0000541030307816 */ /* 0x000fe2000000002d */
[----:B------:R-:W-:Y:S01]  /*14390*/  FADD.FTZ R176, R176, R151 ;  /* 0x00000097b0b07221 */ /* 0x000fe20000010000 */
[----:B------:R-:W-:Y:S01]  /*143a0*/  PRMT R49, R44, 0x5410, R49 ;  /* 0x000054102c317816 */ /* 0x000fe20000000031 */
[C---:B------:R-:W-:Y:S01]  /*143b0*/  HMMA.16816.F32 R80, R36.reuse, R46, R80 ;  /* 0x0000002e2450723c */ /* 0x040fe20000001850 */
[----:B------:R-:W2:Y:S03]  /*143c0*/  LDSM.16.MT88.4 R44, [R139+0x7000] ;  /* 0x007000008b2c783b */ /* 0x000ea60000004200 */
[--C-:B------:R-:W-:Y:S01]  /*143d0*/  HSET2.LE.AND R106, R49, R214.reuse, PT ;  /* 0x000000d6316a7233 */ /* 0x100fe20003803000 */
[----:B------:R-:W-:Y:S01]  /*143e0*/  FADD.FTZ R177, R177, R148 ;  /* 0x00000094b1b17221 */ /* 0x000fe20000010000 */
[----:B------:R-:W-:Y:S01]  /*143f0*/  SHF.R.U32.HI R105, RZ, 0x18, R120 ;  /* 0x00000018ff697819 */ /* 0x000fe20000011678 */
[----:B------:R-:W-:Y:S01]  /*14400*/  FADD.FTZ R145, R144, R145 ;  /* 0x0000009190917221 */ /* 0x000fe20000010000 */
[-C--:B-1----:R-:W-:Y:S03]  /*14410*/  HMMA.16816.F32 R84, R36, R40.reuse, R84 ;  /* 0x000000282454723c */ /* 0x082fe60000001854 */
[----:B------:R-:W-:Y:S01]  /*14420*/  PRMT R109, R50, 0x5410, R109 ;  /* 0x00005410326d7816 */ /* 0x000fe2000000006d */
[----:B------:R-:W-:Y:S01]  /*14430*/  FADD.FTZ R146, R146, R147 ;  /* 0x0000009392927221 */ /* 0x000fe20000010000 */
[C---:B------:R-:W-:Y:S01]  /*14440*/  PRMT R50, R120.reuse, 0x7632, R50 ;  /* 0x0000763278327816 */ /* 0x040fe20000000032 */
[----:B------:R-:W-:Y:S01]  /*14450*/  FADD.FTZ R176, R173, R176 ;  /* 0x000000b0adb07221 */ /* 0x000fe20000010000 */
[----:B------:R-:W-:Y:S01]  /*14460*/  LOP3.LUT R107, R120, 0xffff, RZ, 0xc0, !PT ;  /* 0x0000ffff786b7812 */ /* 0x000fe200078ec0ff */
[C---:B------:R-:W-:Y:S04]  /*14470*/  HMMA.16816.F32 R88, R28.reuse, R40, R88 ;  /* 0x000000281c58723c */ /* 0x040fe80000001858 */
[----:B------:R-:W-:Y:S01]  /*14480*/  LOP3.LUT R40, R118, 0xffff, RZ, 0xc0, !PT ;  /* 0x0000ffff76287812 */ /* 0x000fe200078ec0ff */
[----:B------:R-:W-:Y:S01]  /*14490*/  FADD.FTZ R174, R174, R177 ;  /* 0x000000b1aeae7221 */ /* 0x000fe20000010000 */
[----:B------:R-:W-:Y:S01]  /*144a0*/  PRMT R41, R118, 0x7632, R41 ;  /* 0x0000763276297816 */ /* 0x000fe20000000029 */
[----:B------:R-:W-:Y:S01]  /*144b0*/  FADD.FTZ R150, R150, R145 ;  /* 0x0000009196967221 */ /* 0x000fe20000010000 */
[-C--:B------:R-:W-:Y:S01]  /*144c0*/  HMMA.16816.F32 R92, R28, R42.reuse, R92 ;  /* 0x0000002a1c5c723c */ /* 0x080fe2000000185c */
[----:B------:R-:W1:Y:S02]  /*144d0*/  LDSM.16.MT88.4 R116, [R189+0x7800] ;  /* 0x00780000bd74783b */ /* 0x000e640000004200 */
[----:B------:R-:W-:Y:S01]  /*144e0*/  LOP3.LUT R64, R50, 0xff, RZ, 0xc0, !PT ;  /* 0x000000ff32407812 */ /* 0x000fe200078ec0ff */
[----:B------:R-:W-:Y:S01]  /*144f0*/  FADD.FTZ R181, R181, R146 ;  /* 0x00000092b5b57221 */ /* 0x000fe20000010000 */
[----:B------:R-:W3:Y:S01]  /*14500*/  MUFU.EX2 R50, R108 ;  /* 0x0000006c00327308 */ /* 0x000ee20000000800 */
[----:B------:R-:W-:Y:S01]  /*14510*/  SHF.R.U32.HI R107, RZ, 0x8, R107 ;  /* 0x00000008ff6b7819 */ /* 0x000fe2000001166b */
[----:B------:R-:W-:Y:S01]  /*14520*/  FADD.FTZ R241, R241, R176 ;  /* 0x000000b0f1f17221 */ /* 0x000fe20000010000 */
[C---:B------:R-:W-:Y:S04]  /*14530*/  HMMA.16816.F32 R96, R36.reuse, R42, R96 ;  /* 0x0000002a2460723c */ /* 0x040fe80000001860 */
[----:B------:R-:W-:Y:S01]  /*14540*/  PRMT R105, R64, 0x5410, R105 ;  /* 0x0000541040697816 */ /* 0x000fe20000000069 */
[--C-:B------:R-:W-:Y:S01]  /*14550*/  FFMA.FTZ R64, R52, UR4, -R168.reuse ;  /* 0x0000000434407c23 */ /* 0x100fe200080108a8 */
[----:B------:R-:W-:Y:S01]  /*14560*/  PRMT R67, R104, 0x5410, R107 ;  /* 0x0000541068437816 */ /* 0x000fe2000000006b */
[----:B------:R4:W5:Y:S01]  /*14570*/  MUFU.EX2 R52, R66 ;  /* 0x0000004200347308 */ /* 0x0009620000000800 */
[----:B------:R-:W-:Y:S01]  /*14580*/  LOP3.LUT R107, R48, 0xff00ff, RZ, 0xc0, !PT ;  /* 0x00ff00ff306b7812 */ /* 0x000fe200078ec0ff */
[-C--:B--2---:R-:W-:Y:S03]  /*14590*/  HMMA.16816.F32 R32, R36, R44.reuse, R32 ;  /* 0x0000002c2420723c */ /* 0x084fe60000001820 */
[----:B------:R-:W-:Y:S01]  /*145a0*/  FFMA.FTZ R168, R53, UR4, -R168 ;  /* 0x0000000435a87c23 */ /* 0x000fe200080108a8 */
[--C-:B------:R-:W-:Y:S04]  /*145b0*/  HSET2.LE.AND R107, R107, R214.reuse, PT ;  /* 0x000000d66b6b7233 */ /* 0x100fe80003803000 */
[----:B------:R-:W-:Y:S01]  /*145c0*/  MUFU.EX2 R53, R64 ;  /* 0x0000004000357308 */ /* 0x000fe20000000800 */
[--C-:B------:R-:W-:Y:S01]  /*145d0*/  HSET2.LE.AND R104, R67, R214.reuse, PT ;  /* 0x000000d643687233 */ /* 0x100fe20003803000 */
[----:B------:R-:W-:Y:S01]  /*145e0*/  FADD.FTZ R243, R243, R174 ;  /* 0x000000aef3f37221 */ /* 0x000fe20000010000 */
[C---:B------:R-:W-:Y:S07]  /*145f0*/  HMMA.16816.F32 R100, R28.reuse, R44, R100 ;  /* 0x0000002c1c64723c */ /* 0x040fee0000001864 */
[----:B------:R-:W2:Y:S01]  /*14600*/  MUFU.EX2 R168, R168 ;  /* 0x000000a800a87308 */ /* 0x000ea20000000800 */
[----:B----4-:R-:W-:Y:S01]  /*14610*/  SHF.R.U32.HI R66, RZ, 0x8, R40 ;  /* 0x00000008ff427819 */ /* 0x010fe20000011628 */
[----:B------:R-:W-:Y:S01]  /*14620*/  FADD.FTZ R179, R179, R150 ;  /* 0x00000096b3b37221 */ /* 0x000fe20000010000 */
[----:B------:R-:W-:Y:S01]  /*14630*/  LOP3.LUT R40, R41, 0xff, RZ, 0xc0, !PT ;  /* 0x000000ff29287812 */ /* 0x000fe200078ec0ff */
[----:B------:R-:W-:Y:S01]  /*14640*/  FADD.FTZ R181, R180, R181 ;  /* 0x000000b5b4b57221 */ /* 0x000fe20000010000 */
[-C--:B------:R-:W-:Y:S01]  /*14650*/  HMMA.16816.F32 R20, R28, R46.reuse, R20 ;  /* 0x0000002e1c14723c */ /* 0x080fe20000001814 */
[----:B------:R-:W-:Y:S02]  /*14660*/  LDSM.16.MT88.4 R28, [R184+0x7800] ;  /* 0x00780000b81c783b */ /* 0x000fe40000004200 */
[--C-:B------:R-:W-:Y:S01]  /*14670*/  HSET2.LE.AND R105, R105, R214.reuse, PT ;  /* 0x000000d669697233 */ /* 0x100fe20003803000 */
[----:B------:R-:W-:Y:S01]  /*14680*/  FADD.FTZ R236, R236, R241 ;  /* 0x000000f1ecec7221 */ /* 0x000fe20000010000 */
[----:B---3--:R-:W-:Y:S01]  /*14690*/  F2FP.F16.F32.PACK_AB R45, R50, R51 ;  /* 0x00000033322d723e */ /* 0x008fe200000000ff */
[----:B------:R-:W-:Y:S01]  /*146a0*/  FADD.FTZ R238, R238, R243 ;  /* 0x000000f3eeee7221 */ /* 0x000fe20000010000 */
[----:B-----5:R-:W-:Y:S01]  /*146b0*/  F2FP.F16.F32.PACK_AB R48, R52, R65 ;  /* 0x000000413430723e */ /* 0x020fe200000000ff */
[----:B------:R-:W-:Y:S04]  /*146c0*/  HMMA.16816.F32 R24, R36, R46, R24 ;  /* 0x0000002e2418723c */ /* 0x000fe80000001818 */
[----:B--2---:R-:W-:Y:S01]  /*146d0*/  F2FP.F16.F32.PACK_AB R49, R168, R53 ;  /* 0x00000035a831723e */ /* 0x004fe200000000ff */
[----:B------:R-:W-:Y:S01]  /*146e0*/  FADD.FTZ R140, R140, R179 ;  /* 0x000000b38c8c7221 */ /* 0x000fe20000010000 */
[----:B------:R-:W-:Y:S01]  /*146f0*/  F2FP.F16.F32.PACK_AB R44, R169, R54 ;  /* 0x00000036a92c723e */ /* 0x000fe200000000ff */
[----:B------:R-:W-:Y:S01]  /*14700*/  FADD.FTZ R142, R142, R181 ;  /* 0x000000b58e8e7221 */ /* 0x000fe20000010000 */
[----:B------:R-:W-:Y:S01]  /*14710*/  PRMT R113, R40, 0x5410, R113 ;  /* 0x0000541028717816 */ /* 0x000fe20000000071 */
[----:B------:R-:W-:Y:S01]  /*14720*/  FADD.FTZ R183, R183, R236 ;  /* 0x000000ecb7b77221 */ /* 0x000fe20000010000 */
[----:B------:R-:W-:Y:S01]  /*14730*/  PRMT R115, R115, 0x5410, R66 ;  /* 0x0000541073737816 */ /* 0x000fe20000000042 */
[----:B------:R-:W2:Y:S01]  /*14740*/  LDSM.16.MT88.4 R40, [R185+0x7800] ;  /* 0x00780000b928783b */ /* 0x000ea20000004200 */
        /* <DEDUP_REMOVED lines=35> */
[----:B------:R-:W-:Y:S01]  /*14980*/  FADD.FTZ R61, R61, R58 ;  /* 0x0000003a3d3d7221 */ /* 0x000fe20000010000 */
[----:B------:R-:W-:Y:S01]  /*14990*/  FADD.FTZ R235, R50, R51 ;  /* 0x0000003332eb7221 */ /* 0x000fe20000010000 */
[----:B------:R-:W-:Y:S01]  /*149a0*/  FADD.FTZ R226, R52, R65 ;  /* 0x0000004134e27221 */ /* 0x000fe20000010000 */
[----:B------:R-:W-:Y:S01]  /*149b0*/  FADD.FTZ R227, R60, R59 ;  /* 0x0000003b3ce37221 */ /* 0x000fe20000010000 */
[----:B------:R-:W-:Y:S01]  /*149c0*/  FADD.FTZ R225, R166, R61 ;  /* 0x0000003da6e17221 */ /* 0x000fe20000010000 */
        /* <DEDUP_REMOVED lines=17> */
.L_x_1014:
[----:B------:R-:W1:Y:S01]  /*14ae0*/  SHFL.BFLY PT, R2, R235, 0x2, 0x1f ;  /* 0x0c401f00eb027f89 */ /* 0x000e6200000e0000 */
[C---:B------:R-:W-:Y:S01]  /*14af0*/  SHF.L.U32 R6, R209.reuse, 0x4, RZ ;  /* 0x00000004d1067819 */ /* 0x040fe200000006ff */
[----:B------:R-:W2:Y:S01]  /*14b00*/  LDCU UR4, c[0x0][0x4fc] ;  /* 0x00009f80ff0477ac */ /* 0x000ea20008000800 */
[C---:B------:R-:W-:Y:S01]  /*14b10*/  LOP3.LUT P2, RZ, R209.reuse, 0x8, RZ, 0xc0, !PT ;  /* 0x00000008d1ff7812 */ /* 0x040fe2000784c0ff */
[----:B------:R-:W3:Y:S01]  /*14b20*/  SHFL.BFLY PT, R11, R226, 0x2, 0x1f ;  /* 0x0c401f00e20b7f89 */ /* 0x000ee200000e0000 */
[----:B------:R-:W-:Y:S01]  /*14b30*/  LOP3.LUT R6, R6, 0x1c0, RZ, 0xc0, !PT ;  /* 0x000001c006067812 */ /* 0x000fe200078ec0ff */
[----:B------:R-:W-:Y:S01]  /*14b40*/  UMOV UR5, 0x400 ;  /* 0x0000040000057882 */ /* 0x000fe20000000000 */
[C---:B------:R-:W-:Y:S01]  /*14b50*/  LOP3.LUT P0, RZ, R209.reuse, 0x4, RZ, 0xc0, !PT ;  /* 0x00000004d1ff7812 */ /* 0x040fe2000780c0ff */
[----:B------:R-:W4:Y:S01]  /*14b60*/  SHFL.BFLY PT, R0, R227, 0x2, 0x1f ;  /* 0x0c401f00e3007f89 */ /* 0x000f2200000e0000 */
[----:B------:R-:W-:Y:S01]  /*14b70*/  LOP3.LUT R215, R6, 0x38, R215, 0xf8, !PT ;  /* 0x0000003806d77812 */ /* 0x000fe200078ef8d7 */
[----:B------:R-:W5:Y:S01]  /*14b80*/  LDC R25, c[0x0][0x434] ;  /* 0x00010d00ff197b82 */ /* 0x000f620000000800 */
[----:B------:R-:W-:Y:S01]  /*14b90*/  LOP3.LUT P6, RZ, R209, 0x3, RZ, 0xc0, !PT ;  /* 0x00000003d1ff7812 */ /* 0x000fe200078cc0ff */
[----:B------:R-:W2:Y:S01]  /*14ba0*/  SHFL.BFLY PT, R10, R225, 0x2, 0x1f ;  /* 0x0c401f00e10a7f89 */ /* 0x000ea200000e0000 */
[----:B-1----:R-:W-:Y:S01]  /*14bb0*/  FADD.FTZ R2, R2, R235 ;  /* 0x000000eb02027221 */ /* 0x002fe20000010000 */
[----:B---3--:R-:W-:-:S04]  /*14bc0*/  FADD.FTZ R11, R11, R226 ;  /* 0x000000e20b0b7221 */ /* 0x008fc80000010000 */
[----:B------:R-:W1:Y:S01]  /*14bd0*/  SHFL.BFLY PT, R5, R2, 0x1, 0x1f ;  /* 0x0c201f0002057f89 */ /* 0x000e6200000e0000 */
[----:B----4-:R-:W-:-:S03]  /*14be0*/  FADD.FTZ R3, R0, R227 ;  /* 0x000000e300037221 */ /* 0x010fc60000010000 */
[----:B------:R-:W3:Y:S01]  /*14bf0*/  SHFL.BFLY PT, R4, R11, 0x1, 0x1f ;  /* 0x0c201f000b047f89 */ /* 0x000ee200000e0000 */
[----:B--2---:R-:W-:-:S03]  /*14c00*/  FADD.FTZ R10, R10, R225 ;  /* 0x000000e10a0a7221 */ /* 0x004fc60000010000 */
[----:B------:R-:W2:Y:S04]  /*14c10*/  SHFL.BFLY PT, R0, R3, 0x1, 0x1f ;  /* 0x0c201f0003007f89 */ /* 0x000ea800000e0000 */
[----:B------:R-:W4:Y:S01]  /*14c20*/  SHFL.BFLY PT, R9, R10, 0x1, 0x1f ;  /* 0x0c201f000a097f89 */ /* 0x000f2200000e0000 */
[----:B-1----:R-:W-:Y:S01]  /*14c30*/  FADD.FTZ R5, R2, R5 ;  /* 0x0000000502057221 */ /* 0x002fe20000010000 */
[----:B------:R-:W-:Y:S01]  /*14c40*/  SHF.L.U32 R2, R209, 0x5, RZ ;  /* 0x00000005d1027819 */ /* 0x000fe200000006ff */
[----:B---3--:R-:W-:Y:S02]  /*14c50*/  FADD.FTZ R4, R11, R4 ;  /* 0x000000040b047221 */ /* 0x008fe40000010000 */
[----:B------:R-:W1:Y:S01]  /*14c60*/  MUFU.RCP R8, R5 ;  /* 0x0000000500087308 */ /* 0x000e620000001000 */
[----:B------:R-:W-:Y:S01]  /*14c70*/  FSETP.NE.FTZ.AND P1, PT, R5, RZ, PT ;  /* 0x000000ff0500720b */ /* 0x000fe20003f35000 */
[----:B--2---:R-:W-:Y:S01]  /*14c80*/  FADD.FTZ R0, R3, R0 ;  /* 0x0000000003007221 */ /* 0x004fe20000010000 */
[----:B------:R-:W-:-:S02]  /*14c90*/  FSETP.NE.FTZ.AND P5, PT, R4, RZ, PT ;  /* 0x000000ff0400720b */ /* 0x000fc40003fb5000 */
[----:B------:R-:W-:Y:S01]  /*14ca0*/  LOP3.LUT R2, R237, 0x7c00, R2, 0xf8, !PT ;  /* 0x00007c00ed027812 */ /* 0x000fe200078ef802 */
[----:B----4-:R-:W-:Y:S02]  /*14cb0*/  FADD.FTZ R9, R10, R9 ;  /* 0x000000090a097221 */ /* 0x010fe40000010000 */
[----:B------:R-:W2:Y:S01]  /*14cc0*/  MUFU.RCP R7, R4 ;  /* 0x0000000400077308 */ /* 0x000ea20000001000 */
[----:B------:R-:W-:Y:S02]  /*14cd0*/  FSETP.NE.FTZ.AND P4, PT, R0, RZ, PT ;  /* 0x000000ff0000720b */ /* 0x000fe40003f95000 */
[----:B------:R-:W-:Y:S02]  /*14ce0*/  LOP3.LUT R2, R2, R215, RZ, 0xfc, !PT ;  /* 0x000000d702027212 */ /* 0x000fe400078efcff */
[----:B------:R-:W-:-:S03]  /*14cf0*/  FSETP.NE.FTZ.AND P3, PT, R9, RZ, PT ;  /* 0x000000ff0900720b */ /* 0x000fc60003f75000 */
[----:B------:R-:W3:Y:S01]  /*14d00*/  MUFU.RCP R3, R0 ;  /* 0x0000000000037308 */ /* 0x000ee20000001000 */
[----:B------:R-:W4:Y:S01]  /*14d10*/  @P5 LDC R18, c[0x0][0x458] ;  /* 0x00011600ff125b82 */ /* 0x000f220000000800 */
[----:B-1----:R-:W-:-:S05]  /*14d20*/  FSEL R8, R8, 1, P1 ;  /* 0x3f80000008087808 */ /* 0x002fca0000800000 */
[----:B------:R-:W-:Y:S01]  /*14d30*/  FMUL.FTZ R8, R8, UR4 ;  /* 0x0000000408087c20 */ /* 0x000fe20008410000 */
[----:B------:R-:W1:Y:S01]  /*14d40*/  MUFU.RCP R6, R9 ;  /* 0x0000000900067308 */ /* 0x000e620000001000 */
[----:B--2---:R-:W-:Y:S02]  /*14d50*/  FSEL R7, R7, 1, P5 ;  /* 0x3f80000007077808 */ /* 0x004fe40002800000 */
[C---:B------:R-:W-:Y:S01]  /*14d60*/  FMUL.FTZ R128, R8.reuse, R128 ;  /* 0x0000008008807220 */ /* 0x040fe20000410000 */
[C---:B------:R-:W-:Y:S01]  /*14d70*/  FMUL.FTZ R129, R8.reuse, R129 ;  /* 0x0000008108817220 */ /* 0x040fe20000410000 */
[C---:B------:R-:W-:Y:S01]  /*14d80*/  FMUL.FTZ R116, R8.reuse, R116 ;  /* 0x0000007408747220 */ /* 0x040fe20000410000 */
[C---:B------:R-:W-:Y:S01]  /*14d90*/  FMUL.FTZ R117, R8.reuse, R117 ;  /* 0x0000007508757220 */ /* 0x040fe20000410000 */
        /* <DEDUP_REMOVED lines=9> */
[C---:B------:R-:W-:Y:S01]  /*14e30*/  FMUL.FTZ R96, R8.reuse, R96 ;  /* 0x0000006008607220 */ /* 0x040fe20000410000 */
[----:B------:R-:W-:Y:S01]  /*14e40*/  FMUL.FTZ R97, R8, R97 ;  /* 0x0000006108617220 */ /* 0x000fe20000410000 */
[----:B-1----:R-:W-:Y:S01]  /*14e50*/  FSEL R6, R6, 1, P3 ;  /* 0x3f80000006067808 */ /* 0x002fe20001800000 */
[C---:B------:R-:W-:Y:S01]  /*14e60*/  FMUL.FTZ R112, R8.reuse, R112 ;  /* 0x0000007008707220 */ /* 0x040fe20000410000 */
[C---:B------:R-:W-:Y:S01]  /*14e70*/  FMUL.FTZ R113, R8.reuse, R113 ;  /* 0x0000007108717220 */ /* 0x040fe20000410000 */
[C---:B------:R-:W-:Y:S01]  /*14e80*/  FMUL.FTZ R104, R8.reuse, R104 ;  /* 0x0000006808687220 */ /* 0x040fe20000410000 */
[----:B------:R-:W-:Y:S01]  /*14e90*/  FMUL.FTZ R105, R8, R105 ;  /* 0x0000006908697220 */ /* 0x000fe20000410000 */
[----:B------:R-:W-:Y:S01]  /*14ea0*/  FMUL.FTZ R6, R6, UR4 ;  /* 0x0000000406067c20 */ /* 0x000fe20008410000 */
[----:B------:R-:W1:Y:S01]  /*14eb0*/  S2UR UR4, SR_CgaCtaId ;  /* 0x00000000000479c3 */ /* 0x000e620000008800 */
[----:B------:R-:W-:Y:S01]  /*14ec0*/  MOV R8, 0x10 ;  /* 0x0000001000087802 */ /* 0x000fe20000000f00 */
        /* <DEDUP_REMOVED lines=8> */
[----:B------:R-:W-:Y:S01]  /*14f50*/  SEL R8, R8, 0xfffffff0, !P0 ;  /* 0xfffffff008087807 */ /* 0x000fe20004000000 */
[C---:B------:R-:W-:Y:S01]  /*14f60*/  FMUL.FTZ R120, R3.reuse, R120 ;  /* 0x0000007803787220 */ /* 0x040fe20000410000 */
[----:B------:R-:W-:Y:S01]  /*14f70*/  FMUL.FTZ R121, R3, R121 ;  /* 0x0000007903797220 */ /* 0x000fe20000410000 */
        /* <DEDUP_REMOVED lines=10> */
[C---:B------:R-:W-:Y:S01]  /*15020*/  FMUL.FTZ R74, R6.reuse, R74 ;  /* 0x0000004a064a7220 */ /* 0x040fe20000410000 */
[----:B-1----:R-:W-:Y:S01]  /*15030*/  ULEA UR4, UR4, UR5, 0x18 ;  /* 0x0000000504047291 */ /* 0x002fe2000f8ec0ff */
[----:B------:R-:W-:Y:S01]  /*15040*/  FMUL.FTZ R75, R6, R75 ;  /* 0x0000004b064b7220 */ /* 0x000fe20000410000 */
[----:B------:R-:W-:Y:S01]  /*15050*/  F2FP.F16.F32.PACK_AB R116, R117, R116 ;  /* 0x000000747574723e */ /* 0x000fe200000000ff */
[----:B------:R-:W-:Y:S01]  /*15060*/  FMUL.FTZ R76, R3, R76 ;  /* 0x0000004c034c7220 */ /* 0x000fe20000410000 */
[----:B------:R-:W-:Y:S01]  /*15070*/  F2FP.F16.F32.PACK_AB R118, R119, R118 ;  /* 0x000000767776723e */ /* 0x000fe200000000ff */
[----:B------:R-:W-:Y:S01]  /*15080*/  FMUL.FTZ R77, R3, R77 ;  /* 0x0000004d034d7220 */ /* 0x000fe20000410000 */
[----:B------:R-:W-:Y:S01]  /*15090*/  LEA R11, R2, UR4, 0x1 ;  /* 0x00000004020b7c11 */ /* 0x000fe2000f8e08ff */
[C---:B------:R-:W-:Y:S01]  /*150a0*/  FMUL.FTZ R78, R6.reuse, R78 ;  /* 0x0000004e064e7220 */ /* 0x040fe20000410000 */
[----:B------:R-:W-:Y:S01]  /*150b0*/  MOV R2, 0x20 ;  /* 0x0000002000027802 */ /* 0x000fe20000000f00 */
[----:B------:R-:W-:Y:S01]  /*150c0*/  FMUL.FTZ R79, R6, R79 ;  /* 0x0000004f064f7220 */ /* 0x000fe20000410000 */
[-C--:B------:R-:W-:Y:S01]  /*150d0*/  IADD3 R13, PT, PT, R8, R11.reuse, RZ ;  /* 0x0000000b080d7210 */ /* 0x080fe20007ffe0ff */
[----:B------:R-:W-:Y:S01]  /*150e0*/  STS [R11], R128 ;  /* 0x000000800b007388 */ /* 0x000fe20000000800 */
[----:B------:R-:W-:Y:S01]  /*150f0*/  SEL R10, R2, 0xffffffe0, !P2 ;  /* 0xffffffe0020a7807 */ /* 0x000fe20005000000 */
[----:B------:R-:W1:Y:S01]  /*15100*/  @P1 MUFU.LG2 R5, R5 ;  /* 0x0000000500051308 */ /* 0x000e620000000c00 */
[----:B------:R-:W2:Y:S01]  /*15110*/  LDC.U8 R2, c[0x0][0x549] ;  /* 0x00015240ff027b82 */ /* 0x000ea20000000000 */
[----:B------:R-:W-:Y:S01]  /*15120*/  F2FP.F16.F32.PACK_AB R124, R125, R124 ;  /* 0x0000007c7d7c723e */ /* 0x000fe200000000ff */
[----:B------:R-:W-:Y:S01]  /*15130*/  STS [R11+0x400], R130 ;  /* 0x000400820b007388 */ /* 0x000fe20000000800 */
        /* <DEDUP_REMOVED lines=16> */
[----:B------:R-:W-:Y:S01]  /*15240*/  IADD3 R19, PT, PT, R8, R17, RZ ;  /* 0x0000001108137210 */ /* 0x000fe20007ffe0ff */
        /* <DEDUP_REMOVED lines=8> */
[C---:B------:R-:W-:Y:S01]  /*152d0*/  FMUL.FTZ R90, R6.reuse, R90 ;  /* 0x0000005a065a7220 */ /* 0x040fe20000410000 */
[----:B------:R-:W-:Y:S01]  /*152e0*/  LOP3.LUT P0, RZ, R209, 0x10, RZ, 0xc0, !PT ;  /* 0x00000010d1ff7812 */ /* 0x000fe2000780c0ff */
[----:B------:R-:W-:Y:S01]  /*152f0*/  STS [R17], R68 ;  /* 0x0000004411007388 */ /* 0x000fe20000000800 */
[----:B------:R-:W-:Y:S01]  /*15300*/  IADD3 R15, PT, PT, R11, 0x40, RZ ;  /* 0x000000400b0f7810 */ /* 0x000fe20007ffe0ff */
[----:B------:R-:W-:Y:S01]  /*15310*/  FMUL.FTZ R91, R6, R91 ;  /* 0x0000005b065b7220 */ /* 0x000fe20000410000 */
[----:B------:R-:W-:Y:S01]  /*15320*/  ISETP.NE.AND P2, PT, R208, -0x1, PT ;  /* 0xffffffffd000780c */ /* 0x000fe20003f45270 */
[----:B------:R-:W-:Y:S01]  /*15330*/  STS [R17+0x400], R70 ;  /* 0x0004004611007388 */ /* 0x000fe20000000800 */
[C---:B------:R-:W-:Y:S01]  /*15340*/  FMUL.FTZ R92, R3.reuse, R92 ;  /* 0x0000005c035c7220 */ /* 0x040fe20000410000 */
[----:B------:R-:W-:Y:S01]  /*15350*/  FMUL.FTZ R93, R3, R93 ;  /* 0x0000005d035d7220 */ /* 0x000fe20000410000 */
[C---:B------:R-:W-:Y:S01]  /*15360*/  FMUL.FTZ R94, R6.reuse, R94 ;  /* 0x0000005e065e7220 */ /* 0x040fe20000410000 */
[----:B------:R-:W-:Y:S01]  /*15370*/  STS [R19], R80 ;  /* 0x0000005013007388 */ /* 0x000fe20000000800 */
[----:B------:R-:W-:Y:S01]  /*15380*/  FMUL.FTZ R95, R6, R95 ;  /* 0x0000005f065f7220 */ /* 0x000fe20000410000 */
[C---:B------:R-:W-:Y:S01]  /*15390*/  FMUL.FTZ R114, R7.reuse, R114 ;  /* 0x0000007207727220 */ /* 0x040fe20000410000 */
[----:B------:R-:W-:Y:S01]  /*153a0*/  FMUL.FTZ R115, R7, R115 ;  /* 0x0000007307737220 */ /* 0x000fe20000410000 */
[----:B------:R-:W-:Y:S01]  /*153b0*/  STS [R19+0x400], R82 ;  /* 0x0004005213007388 */ /* 0x000fe20000000800 */
[----:B------:R-:W-:Y:S01]  /*153c0*/  @P0 IADD3 R15, PT, PT, R11, -0x40, RZ ;  /* 0xffffffc00b0f0810 */ /* 0x000fe20007ffe0ff */
[C---:B------:R-:W-:Y:S01]  /*153d0*/  FMUL.FTZ R106, R7.reuse, R106 ;  /* 0x0000006a076a7220 */ /* 0x040fe20000410000 */
[----:B--2---:R-:W-:Y:S01]  /*153e0*/  ISETP.NE.AND P0, PT, R2, RZ, PT ;  /* 0x000000ff0200720c */ /* 0x004fe20003f05270 */
[----:B------:R-:W-:Y:S01]  /*153f0*/  STS [R17+0x2000], R72 ;  /* 0x0020004811007388 */ /* 0x000fe20000000800 */
[----:B------:R-:W-:Y:S01]  /*15400*/  FMUL.FTZ R7, R7, R107 ;  /* 0x0000006b07077220 */ /* 0x000fe20000410000 */
[----:B------:R-:W-:Y:S01]  /*15410*/  F2FP.F16.F32.PACK_AB R84, R85, R84 ;  /* 0x000000545554723e */ /* 0x000fe200000000ff */
[----:B------:R-:W-:Y:S01]  /*15420*/  FMUL.FTZ R100, R3, R100 ;  /* 0x0000006403647220 */ /* 0x000fe20000410000 */
[----:B------:R2:W-:Y:S01]  /*15430*/  STS [R17+0x2400], R74 ;  /* 0x0024004a11007388 */ /* 0x0005e20000000800 */
[----:B------:R-:W-:Y:S01]  /*15440*/  F2FP.F16.F32.PACK_AB R86, R87, R86 ;  /* 0x000000565756723e */ /* 0x000fe200000000ff */
[----:B------:R-:W-:Y:S01]  /*15450*/  FMUL.FTZ R101, R3, R101 ;  /* 0x0000006503657220 */ /* 0x000fe20000410000 */
[C---:B------:R-:W-:Y:S01]  /*15460*/  FMUL.FTZ R102, R6.reuse, R102 ;  /* 0x0000006606667220 */ /* 0x040fe20000410000 */
[----:B------:R-:W-:Y:S01]  /*15470*/  STS [R19+0x2000], R76 ;  /* 0x0020004c13007388 */ /* 0x000fe20000000800 */
[----:B------:R-:W-:Y:S01]  /*15480*/  FMUL.FTZ R103, R6, R103 ;  /* 0x0000006706677220 */ /* 0x000fe20000410000 */
[----:B------:R-:W-:Y:S01]  /*15490*/  F2FP.F16.F32.PACK_AB R96, R97, R96 ;  /* 0x000000606160723e */ /* 0x000fe200000000ff */
[----:B-1----:R-:W-:Y:S01]  /*154a0*/  @P1 FMUL.FTZ R5, R5, 0.69314718246459960938 ;  /* 0x3f31721805051820 */ /* 0x002fe20000410000 */
[----:B------:R1:W-:Y:S01]  /*154b0*/  STS [R19+0x2400], R78 ;  /* 0x0024004e13007388 */ /* 0x0003e20000000800 */
[----:B------:R-:W-:Y:S01]  /*154c0*/  F2FP.F16.F32.PACK_AB R98, R99, R98 ;  /* 0x000000626362723e */ /* 0x000fe200000000ff */
[----:B------:R-:W3:Y:S01]  /*154d0*/  LDC.U8 R2, c[0x0][0x548] ;  /* 0x00015200ff027b82 */ /* 0x000ee20000000000 */
[-C--:B------:R-:W-:Y:S01]  /*154e0*/  IADD3 R21, PT, PT, R8, R15.reuse, RZ ;  /* 0x0000000f08157210 */ /* 0x080fe20007ffe0ff */
[----:B------:R-:W-:Y:S01]  /*154f0*/  STS [R15], R84 ;  /* 0x000000540f007388 */ /* 0x000fe20000000800 */
[----:B------:R-:W-:Y:S01]  /*15500*/  IADD3 R23, PT, PT, R10, R15, RZ ;  /* 0x0000000f0a177210 */ /* 0x000fe20007ffe0ff */
[----:B------:R-:W1:Y:S01]  /*15510*/  @P5 MUFU.LG2 R4, R4 ;  /* 0x0000000400045308 */ /* 0x000e620000000c00 */
[----:B------:R-:W-:Y:S01]  /*15520*/  F2FP.F16.F32.PACK_AB R88, R89, R88 ;  /* 0x000000585958723e */ /* 0x000fe200000000ff */
[----:B------:R-:W-:Y:S01]  /*15530*/  STS [R15+0x400], R86 ;  /* 0x000400560f007388 */ /* 0x000fe20000000800 */
[----:B------:R-:W-:Y:S01]  /*15540*/  F2FP.F16.F32.PACK_AB R90, R91, R90 ;  /* 0x0000005a5b5a723e */ /* 0x000fe200000000ff */
[----:B------:R-:W5:Y:S01]  /*15550*/  @P0 LDC R14, c[0x0][0x430] ;  /* 0x00010c00ff0e0b82 */ /* 0x000f620000000800 */
[----:B------:R-:W-:Y:S01]  /*15560*/  F2FP.F16.F32.PACK_AB R92, R93, R92 ;  /* 0x0000005c5d5c723e */ /* 0x000fe200000000ff */
[----:B------:R-:W-:Y:S01]  /*15570*/  STS [R21], R96 ;  /* 0x0000006015007388 */ /* 0x000fe20000000800 */
[----:B------:R-:W-:Y:S01]  /*15580*/  F2FP.F16.F32.PACK_AB R94, R95, R94 ;  /* 0x0000005e5f5e723e */ /* 0x000fe200000000ff */
[----:B------:R-:W3:Y:S01]  /*15590*/  @P4 MUFU.LG2 R0, R0 ;  /* 0x0000000000004308 */ /* 0x000ee20000000c00 */
[----:B------:R-:W-:Y:S01]  /*155a0*/  F2FP.F16.F32.PACK_AB R112, R113, R112 ;  /* 0x000000707170723e */ /* 0x000fe200000000ff */
[----:B------:R-:W-:Y:S01]  /*155b0*/  STS [R21+0x400], R98 ;  /* 0x0004006215007388 */ /* 0x000fe20000000800 */
[----:B------:R-:W-:Y:S01]  /*155c0*/  F2FP.F16.F32.PACK_AB R114, R115, R114 ;  /* 0x000000727372723e */ /* 0x000fe200000000ff */
[----:B--2---:R-:W5:Y:S01]  /*155d0*/  LDC R17, c[0x0][0x434] ;  /* 0x00010d00ff117b82 */ /* 0x004f620000000800 */
[----:B------:R-:W-:Y:S01]  /*155e0*/  F2FP.F16.F32.PACK_AB R104, R105, R104 ;  /* 0x000000686968723e */ /* 0x000fe200000000ff */
[----:B------:R-:W-:Y:S01]  /*155f0*/  STS [R15+0x2000], R88 ;  /* 0x002000580f007388 */ /* 0x000fe20000000800 */
[----:B------:R-:W-:Y:S01]  /*15600*/  F2FP.F16.F32.PACK_AB R7, R7, R106 ;  /* 0x0000006a0707723e */ /* 0x000fe200000000ff */
[----:B------:R-:W-:Y:S01]  /*15610*/  FMUL.FTZ R108, R3, R108 ;  /* 0x0000006c036c7220 */ /* 0x000fe20000410000 */
[----:B------:R-:W-:Y:S01]  /*15620*/  IADD3 R16, PT, PT, R8, R23, RZ ;  /* 0x0000001708107210 */ /* 0x000fe20007ffe0ff */
[----:B------:R2:W-:Y:S01]  /*15630*/  STS [R15+0x2400], R90 ;  /* 0x0024005a0f007388 */ /* 0x0005e20000000800 */
[----:B------:R-:W-:Y:S01]  /*15640*/  F2FP.F16.F32.PACK_AB R100, R101, R100 ;  /* 0x000000646564723e */ /* 0x000fe200000000ff */
[----:B-1----:R-:W1:Y:S01]  /*15650*/  @P1 LDC R19, c[0x0][0x458] ;  /* 0x00011600ff131b82 */ /* 0x002e620000000800 */
[----:B------:R-:W-:Y:S01]  /*15660*/  F2FP.F16.F32.PACK_AB R102, R103, R102 ;  /* 0x000000666766723e */ /* 0x000fe200000000ff */
[----:B------:R-:W-:Y:S01]  /*15670*/  STS [R21+0x2000], R92 ;  /* 0x0020005c15007388 */ /* 0x000fe20000000800 */
[----:B------:R-:W-:Y:S01]  /*15680*/  FMUL.FTZ R3, R3, R109 ;  /* 0x0000006d03037220 */ /* 0x000fe20000410000 */
[C---:B------:R-:W-:Y:S01]  /*15690*/  FMUL.FTZ R110, R6.reuse, R110 ;  /* 0x0000006e066e7220 */ /* 0x040fe20000410000 */
[----:B------:R-:W-:Y:S01]  /*156a0*/  FMUL.FTZ R111, R6, R111 ;  /* 0x0000006f066f7220 */ /* 0x000fe20000410000 */
[----:B------:R4:W-:Y:S02]  /*156b0*/  STS [R21+0x2400], R94 ;  /* 0x0024005e15007388 */ /* 0x0009e40000000800 */
[----:B------:R-:W4:Y:S02]  /*156c0*/  @!P2 LDC.64 R10, c[0x0][0x400] ;  /* 0x00010000ff0aab82 */ /* 0x000f240000000a00 */
[----:B------:R-:W-:Y:S04]  /*156d0*/  STS [R23], R112 ;  /* 0x0000007017007388 */ /* 0x000fe80000000800 */
[----:B------:R-:W-:Y:S02]  /*156e0*/  STS [R23+0x400], R114 ;  /* 0x0004007217007388 */ /* 0x000fe40000000800 */
[----:B------:R-:W4:Y:S01]  /*156f0*/  @P2 LDC.64 R12, c[0x0][0x408] ;  /* 0x00010200ff0c2b82 */ /* 0x000f220000000a00 */
[----:B-----5:R-:W-:Y:S01]  /*15700*/  @P0 IMAD R25, R14, R17, RZ ;  /* 0x000000110e190224 */ /* 0x020fe200078e02ff */
[----:B------:R-:W-:Y:S04]  /*15710*/  STS [R16], R104 ;  /* 0x0000006810007388 */ /* 0x000fe80000000800 */
[----:B------:R5:W-:Y:S01]  /*15720*/  STS [R16+0x400], R7 ;  /* 0x0004000710007388 */ /* 0x000be20000000800 */
[----:B--2---:R-:W-:Y:S01]  /*15730*/  MOV R15, 0x7f800000 ;  /* 0x7f800000000f7802 */ /* 0x004fe20000000f00 */
[----:B-1----:R-:W-:Y:S01]  /*15740*/  @P1 FFMA.FTZ R15, R136, R19, R5 ;  /* 0x00000013880f1223 */ /* 0x002fe20000010005 */
[----:B------:R-:W-:Y:S01]  /*15750*/  F2FP.F16.F32.PACK_AB R5, R3, R108 ;  /* 0x0000006c0305723e */ /* 0x000fe200000000ff */
[----:B------:R-:W1:Y:S01]  /*15760*/  S2R R8, SR_CTAID.X ;  /* 0x0000000000087919 */ /* 0x000e620000002500 */
[----:B------:R-:W2:Y:S01]  /*15770*/  @P0 LDC R19, c[0x0][0x430] ;  /* 0x00010c00ff130b82 */ /* 0x000ea20000000800 */
[----:B---3--:R-:W-:Y:S01]  /*15780*/  ISETP.NE.AND P1, PT, R2, RZ, !P0 ;  /* 0x000000ff0200720c */ /* 0x008fe20004725270 */
[----:B------:R3:W-:Y:S01]  /*15790*/  STS [R23+0x2000], R100 ;  /* 0x0020006417007388 */ /* 0x0007e20000000800 */
[----:B------:R-:W-:Y:S01]  /*157a0*/  F2FP.F16.F32.PACK_AB R3, R111, R110 ;  /* 0x0000006e6f03723e */ /* 0x000fe200000000ff */
[----:B----4-:R-:W-:-:S02]  /*157b0*/  @!P2 IMAD.WIDE.U32 R20, R210, R10, RZ ;  /* 0x0000000ad214a225 */ /* 0x010fc400078e00ff */
[----:B------:R3:W-:Y:S01]  /*157c0*/  STS [R23+0x2400], R102 ;  /* 0x0024006617007388 */ /* 0x0007e20000000800 */
[----:B-----5:R-:W-:Y:S01]  /*157d0*/  @P0 MOV R7, 0x1 ;  /* 0x0000000100070802 */ /* 0x020fe20000000f00 */
[----:B------:R-:W-:Y:S06]  /*157e0*/  @P0 BRA `(.L_x_1018) ;  /* 0x0000000000200947 */ /* 0x000fec0003800000 */
[----:B------:R-:W-:Y:S02]  /*157f0*/  ISETP.NE.AND P0, PT, R2, RZ, PT ;  /* 0x000000ff0200720c */ /* 0x000fe40003f05270 */
[----:B------:R-:W4:Y:S11]  /*15800*/  LDC R2, c[0x0][0x3e0] ;  /* 0x0000f800ff027b82 */ /* 0x000f360000000800 */
[----:B------:R-:W4:Y:S01]  /*15810*/  @P0 LDC R7, c[0x0][0x454] ;  /* 0x00011500ff070b82 */ /* 0x000f220000000800 */
[----:B--2---:R-:W-:-:S02]  /*15820*/  @P0 MOV R19, 0x1 ;  /* 0x0000000100130802 */ /* 0x004fc40000000f00 */
[----:B------:R-:W-:-:S05]  /*15830*/  @!P0 MOV R19, 0x1 ;  /* 0x0000000100138802 */ /* 0x000fca0000000f00 */
[----:B------:R-:W2:Y:S01]  /*15840*/  @P0 LDC R25, c[0x0][0x454] ;  /* 0x00011500ff190b82 */ /* 0x000ea20000000800 */
[-C--:B----4-:R-:W-:Y:S02]  /*15850*/  @P0 IMAD R7, R7, R2.reuse, RZ ;  /* 0x0000000207070224 */ /* 0x090fe400078e02ff */
[----:B------:R-:W-:-:S07]  /*15860*/  @!P0 IMAD R7, R17, R2, RZ ;  /* 0x0000000211078224 */ /* 0x000fce00078e02ff */
.L_x_1018:
[C---:B------:R-:W-:Y:S01]  /*15870*/  ISETP.NE.AND P0, PT, R208.reuse, -0x1, PT ;  /* 0xffffffffd000780c */ /* 0x040fe20003f05270 */
[----:B------:R-:W4:Y:S01]  /*15880*/  @P4 LDC R27, c[0x0][0x458] ;  /* 0x00011600ff1b4b82 */ /* 0x000f220000000800 */
[----:B------:R-:W5:Y:S01]  /*15890*/  @P3 MUFU.LG2 R9, R9 ;  /* 0x0000000900093308 */ /* 0x000f620000000c00 */
[----:B------:R-:W4:Y:S01]  /*158a0*/  S2R R10, SR_TID.X ;  /* 0x00000000000a7919 */ /* 0x000f220000002100 */
[----:B---3--:R-:W-:-:S04]  /*158b0*/  @P2 IMAD.WIDE.U32 R22, R208, R12, RZ ;  /* 0x0000000cd0162225 */ /* 0x008fc800078e00ff */
[----:B------:R-:W-:Y:S01]  /*158c0*/  @P5 FMUL.FTZ R4, R4, 0.69314718246459960938 ;  /* 0x3f31721804045820 */ /* 0x000fe20000410000 */
[----:B------:R-:W-:Y:S01]  /*158d0*/  MOV R14, 0x7f800000 ;  /* 0x7f800000000e7802 */ /* 0x000fe20000000f00 */
[----:B------:R3:W-:Y:S01]  /*158e0*/  STS [R16+0x2000], R5 ;  /* 0x0020000510007388 */ /* 0x0007e20000000800 */
[----:B------:R-:W-:Y:S01]  /*158f0*/  @!P2 IMAD R11, R210, R11, R21 ;  /* 0x0000000bd20ba224 */ /* 0x000fe200078e0215 */
[----:B------:R-:W4:Y:S01]  /*15900*/  @P3 LDC R2, c[0x0][0x458] ;  /* 0x00011600ff023b82 */ /* 0x000f220000000800 */
[----:B------:R-:W-:Y:S02]  /*15910*/  @P2 IMAD R11, R208, R13, R23 ;  /* 0x0000000dd00b2224 */ /* 0x000fe400078e0217 */
[----:B------:R-:W-:Y:S01]  /*15920*/  @P5 FFMA.FTZ R14, R135, R18, R4 ;  /* 0x00000012870e5223 */ /* 0x000fe20000010004 */
[----:B--2---:R-:W-:Y:S01]  /*15930*/  IMAD R25, R212, R25, RZ ;  /* 0x00000019d4197224 */ /* 0x004fe200078e02ff */
[----:B------:R2:W-:Y:S01]  /*15940*/  STS [R16+0x2400], R3 ;  /* 0x0024000310007388 */ /* 0x0005e20000000800 */
[----:B------:R-:W-:Y:S01]  /*15950*/  @!P0 IMAD R208, R210, R17, RZ ;  /* 0x00000011d2d08224 */ /* 0x000fe200078e02ff */
[----:B------:R-:W-:Y:S01]  /*15960*/  BSSY.RECONVERGENT B0, `(.L_x_1019) ;  /* 0x000003b000007945 */ /* 0x000fe20003800200 */
[----:B-1----:R-:W-:Y:S01]  /*15970*/  IMAD R6, R8, R19, RZ ;  /* 0x0000001308067224 */ /* 0x002fe200078e02ff */
[----:B------:R-:W-:Y:S01]  /*15980*/  MOV R13, 0x7f800000 ;  /* 0x7f800000000d7802 */ /* 0x000fe20000000f00 */
[----:B------:R-:W-:Y:S01]  /*15990*/  @!P1 IMAD R25, R210, R7, R25 ;  /* 0x00000007d2199224 */ /* 0x000fe200078e0219 */
[----:B------:R-:W-:Y:S01]  /*159a0*/  SHF.R.S32.HI R4, RZ, 0x1f, R208 ;  /* 0x0000001fff047819 */ /* 0x000fe200000114d0 */
[----:B-----5:R-:W-:Y:S01]  /*159b0*/  @P3 FMUL.FTZ R8, R9, 0.69314718246459960938 ;  /* 0x3f31721809083820 */ /* 0x020fe20000410000 */
[----:B------:R-:W-:-:S02]  /*159c0*/  SEL R208, R208, RZ, P1 ;  /* 0x000000ffd0d07207 */ /* 0x000fc40000800000 */
[----:B------:R-:W-:Y:S02]  /*159d0*/  SHF.L.U32 R6, R6, 0x7, RZ ;  /* 0x0000000706067819 */ /* 0x000fe400000006ff */
[----:B------:R-:W-:Y:S02]  /*159e0*/  SEL R4, R4, RZ, P1 ;  /* 0x000000ff04047207 */ /* 0x000fe40000800000 */
[--C-:B------:R-:W-:Y:S02]  /*159f0*/  SHF.R.S32.HI R17, RZ, 0x1f, R25.reuse ;  /* 0x0000001fff117819 */ /* 0x100fe40000011419 */
[----:B------:R-:W-:Y:S01]  /*15a00*/  MOV R12, 0x7f800000 ;  /* 0x7f800000000c7802 */ /* 0x000fe20000000f00 */
[----:B---3--:R-:W-:Y:S01]  /*15a10*/  @P4 FMUL.FTZ R5, R0, 0.69314718246459960938 ;  /* 0x3f31721800054820 */ /* 0x008fe20000410000 */
[----:B------:R-:W-:Y:S01]  /*15a20*/  BAR.SYNC.DEFER_BLOCKING 0x0 ;  /* 0x0000000000007b1d */ /* 0x000fe20000010000 */
[----:B------:R-:W-:Y:S01]  /*15a30*/  IADD3 R0, P1, P0, R6, R208, R25 ;  /* 0x000000d006007210 */ /* 0x000fe2000783e019 */
[----:B----4-:R-:W-:Y:S01]  /*15a40*/  @P3 FFMA.FTZ R12, R133, R2, R8 ;  /* 0x00000002850c3223 */ /* 0x010fe20000010008 */
[----:B------:R-:W-:Y:S01]  /*15a50*/  SHF.R.S32.HI R6, RZ, 0x1f, R6 ;  /* 0x0000001fff067819 */ /* 0x000fe20000011406 */
[----:B------:R-:W-:-:S03]  /*15a60*/  @P4 FFMA.FTZ R13, R134, R27, R5 ;  /* 0x0000001b860d4223 */ /* 0x000fc60000010005 */
[----:B------:R-:W-:Y:S01]  /*15a70*/  IADD3.X R17, PT, PT, R6, R4, R17, P1, P0 ;  /* 0x0000000406117210 */ /* 0x000fe20000fe0411 */
[----:B--2---:R-:W-:Y:S06]  /*15a80*/  @P6 BRA `(.L_x_1020) ;  /* 0x0000000000a06947 */ /* 0x004fec0003800000 */
[----:B------:R-:W1:Y:S02]  /*15a90*/  S2R R16, SR_TID.X ;  /* 0x0000000000107919 */ /* 0x000e640000002100 */
[--C-:B-1----:R-:W-:Y:S02]  /*15aa0*/  SHF.R.U32.HI R2, RZ, 0x1, R16.reuse ;  /* 0x00000001ff027819 */ /* 0x102fe40000011610 */
        /* <DEDUP_REMOVED lines=38> */
.L_x_1020:
[----:B------:R-:W-:Y:S05]  /*15d10*/  BSYNC.RECONVERGENT B0 ;  /* 0x0000000000007941 */ /* 0x000fea0003800200 */
.L_x_1019:
[----:B------:R-:W2:Y:S01]  /*15d20*/  LDCU UR6, c[0x0][0x440] ;  /* 0x00008800ff0677ac */ /* 0x000ea20008000800 */
[----:B------:R-:W-:Y:S01]  /*15d30*/  @P2 IMAD.MOV.U32 R20, RZ, RZ, R22 ;  /* 0x000000ffff142224 */ /* 0x000fe200078e0016 */
[C---:B------:R-:W-:Y:S01]  /*15d40*/  LEA.HI R9, R10.reuse, 0x40, RZ, 0x1d ;  /* 0x000000400a097811 */ /* 0x040fe200078fe8ff */
[----:B-1----:R1:W3:Y:S01]  /*15d50*/  LDS.128 R4, [R211+0x3800] ;  /* 0x00380000d3047984 */ /* 0x0022e20000000c00 */
[C---:B------:R-:W-:Y:S01]  /*15d60*/  LEA.HI R3, R10.reuse, 0x50, RZ, 0x1d ;  /* 0x000000500a037811 */ /* 0x040fe200078fe8ff */
[----:B------:R-:W4:Y:S01]  /*15d70*/  LDCU.64 UR4, c[0x0][0x410] ;  /* 0x00008200ff0477ac */ /* 0x000f220008000a00 */
[----:B------:R-:W-:Y:S01]  /*15d80*/  IADD3 R16, P3, PT, R201, R20, RZ ;  /* 0x00000014c9107210 */ /* 0x000fe20007f7e0ff */
[----:B------:R-:W-:Y:S01]  /*15d90*/  BSSY.RECONVERGENT B0, `(.L_x_1021) ;  /* 0x000001a000007945 */ /* 0x000fe20003800200 */
[----:B------:R-:W-:-:S03]  /*15da0*/  LEA.HI R15, R10, 0x70, RZ, 0x1d ;  /* 0x000000700a0f7811 */ /* 0x000fc600078fe8ff */
[----:B------:R-:W-:Y:S01]  /*15db0*/  IMAD.X R17, RZ, RZ, R11, P3 ;  /* 0x000000ffff117224 */ /* 0x000fe200018e060b */
[----:B--2---:R-:W-:-:S04]  /*15dc0*/  ISETP.GE.AND P1, PT, R201, UR6, PT ;  /* 0x00000006c9007c0c */ /* 0x004fc8000bf26270 */
[-C--:B------:R-:W-:Y:S01]  /*15dd0*/  ISETP.GE.OR P3, PT, R3, R202.reuse, P1 ;  /* 0x000000ca0300720c */ /* 0x080fe20000f66670 */
[----:B----4-:R-:W-:Y:S01]  /*15de0*/  IMAD.WIDE.U32 R16, R212, UR4, R16 ;  /* 0x00000004d4107c25 */ /* 0x010fe2000f8e0010 */
[-C--:B------:R-:W-:Y:S02]  /*15df0*/  ISETP.GE.OR P4, PT, R9, R202.reuse, P1 ;  /* 0x000000ca0900720c */ /* 0x080fe40000f86670 */
[----:B------:R-:W-:Y:S01]  /*15e00*/  LEA.HI R3, R10, 0x60, RZ, 0x1d ;  /* 0x000000600a037811 */ /* 0x000fe200078fe8ff */
[----:B------:R-:W-:Y:S01]  /*15e10*/  IMAD R19, R212, UR5, R17 ;  /* 0x00000005d4137c24 */ /* 0x000fe2000f8e0211 */
[----:B------:R1:W2:Y:S01]  /*15e20*/  LDS.128 R8, [R211] ;  /* 0x00000000d3087984 */ /* 0x0002a20000000c00 */
[-C--:B------:R-:W-:Y:S02]  /*15e30*/  ISETP.GE.OR P2, PT, R203, R202.reuse, P1 ;  /* 0x000000cacb00720c */ /* 0x080fe40000f46670 */
[-C--:B------:R-:W-:Y:S02]  /*15e40*/  ISETP.GE.OR P0, PT, R199, R202.reuse, P1 ;  /* 0x000000cac700720c */ /* 0x080fe40000f06670 */
[----:B------:R-:W-:-:S02]  /*15e50*/  ISETP.GE.OR P6, PT, R198, R202, P1 ;  /* 0x000000cac600720c */ /* 0x000fc40000fc6670 */
[----:B------:R-:W-:-:S07]  /*15e60*/  ISETP.GE.OR P5, PT, R195, R202, P1 ;  /* 0x000000cac300720c */ /* 0x000fce0000fa6670 */
[----:B------:R-:W-:Y:S06]  /*15e70*/  @P2 BRA `(.L_x_1022) ;  /* 0x00000000002c2947 */ /* 0x000fec0003800000 */
[----:B------:R-:W4:Y:S01]  /*15e80*/  LDCU.64 UR6, c[0x0][0x408] ;  /* 0x00008100ff0677ac */ /* 0x000f220008000a00 */
[----:B------:R-:W-:Y:S01]  /*15e90*/  MOV R18, R16 ;  /* 0x0000001000127202 */ /* 0x000fe20000000f00 */
[----:B------:R-:W5:Y:S01]  /*15ea0*/  LDCU.64 UR4, c[0x0][0x3f0] ;  /* 0x00007e00ff0477ac */ /* 0x000f620008000a00 */
[----:B----4-:R-:W-:-:S03]  /*15eb0*/  UIMAD UR8, UR11, UR6, URZ ;  /* 0x000000060b0872a4 */ /* 0x010fc6000f8e02ff */
[----:B------:R-:W-:-:S03]  /*15ec0*/  IMAD.WIDE.U32 R20, R200, UR6, R18 ;  /* 0x00000006c8147c25 */ /* 0x000fc6000f8e0012 */
[----:B------:R-:W-:Y:S02]  /*15ed0*/  MOV R13, UR8 ;  /* 0x00000008000d7c02 */ /* 0x000fe40008000f00 */
[----:B-----5:R-:W-:-:S03]  /*15ee0*/  LEA R12, P2, R20, UR4, 0x1 ;  /* 0x00000004140c7c11 */ /* 0x020fc6000f8408ff */
[----:B------:R-:W-:-:S05]  /*15ef0*/  IMAD R13, R200, UR7, R13 ;  /* 0x00000007c80d7c24 */ /* 0x000fca000f8e020d */
[----:B------:R-:W-:-:S04]  /*15f00*/  IADD3 R13, PT, PT, R13, R21, RZ ;  /* 0x000000150d0d7210 */ /* 0x000fc80007ffe0ff */
[----:B------:R-:W-:-:S05]  /*15f10*/  LEA.HI.X R13, R20, UR5, R13, 0x1, P2 ;  /* 0x00000005140d7c11 */ /* 0x000fca00090f0c0d */
[----:B--2---:R4:W-:Y:S02]  /*15f20*/  STG.E.128 desc[UR14][R12.64], R8 ;  /* 0x000000080c007986 */ /* 0x0049e4000c101d0e */
.L_x_1022:
[----:B------:R-:W-:Y:S05]  /*15f30*/  BSYNC.RECONVERGENT B0 ;  /* 0x0000000000007941 */ /* 0x000fea0003800200 */
.L_x_1021:
[----:B--2-4-:R2:W4:Y:S01]  /*15f40*/  LDS.128 R8, [R211+0x800] ;  /* 0x00080000d3087984 */ /* 0x0145220000000c00 */
[----:B------:R-:W-:Y:S01]  /*15f50*/  BSSY.RECONVERGENT B0, `(.L_x_1023) ;  /* 0x0000011000007945 */ /* 0x000fe20003800200 */
[-C--:B------:R-:W-:Y:S02]  /*15f60*/  ISETP.GE.OR P2, PT, R3, R202.reuse, P1 ;  /* 0x000000ca0300720c */ /* 0x080fe40000f46670 */
[----:B------:R-:W-:Y:S01]  /*15f70*/  ISETP.GE.OR P1, PT, R15, R202, P1 ;  /* 0x000000ca0f00720c */ /* 0x000fe20000f26670 */
[----:B------:R-:W-:-:S12]  /*15f80*/  @P0 BRA `(.L_x_1024) ;  /* 0x0000000000340947 */ /* 0x000fd80003800000 */
        /* <DEDUP_REMOVED lines=13> */
.L_x_1024:
[----:B------:R-:W-:Y:S05]  /*16060*/  BSYNC.RECONVERGENT B0 ;  /* 0x0000000000007941 */ /* 0x000fea0003800200 */
.L_x_1023:
        /* <DEDUP_REMOVED lines=16> */
.L_x_1026:
[----:B------:R-:W-:Y:S05]  /*16170*/  BSYNC.RECONVERGENT B0 ;  /* 0x0000000000007941 */ /* 0x000fea0003800200 */
.L_x_1025:
        /* <DEDUP_REMOVED lines=16> */
.L_x_1028:
[----:B------:R-:W-:Y:S05]  /*16280*/  BSYNC.RECONVERGENT B0 ;  /* 0x0000000000007941 */ /* 0x000fea0003800200 */
.L_x_1027:
        /* <DEDUP_REMOVED lines=16> */
.L_x_1030:
[----:B------:R-:W-:Y:S05]  /*16390*/  BSYNC.RECONVERGENT B0 ;  /* 0x0000000000007941 */ /* 0x000fea0003800200 */
.L_x_1029:
        /* <DEDUP_REMOVED lines=16> */
.L_x_1032:
[----:B------:R-:W-:Y:S05]  /*164a0*/  BSYNC.RECONVERGENT B0 ;  /* 0x0000000000007941 */ /* 0x000fea0003800200 */
.L_x_1031:
        /* <DEDUP_REMOVED lines=16> */
.L_x_1034:
[----:B------:R-:W-:Y:S05]  /*165b0*/  BSYNC.RECONVERGENT B0 ;  /* 0x0000000000007941 */ /* 0x000fea0003800200 */
.L_x_1033:
[----:B------:R-:W-:Y:S05]  /*165c0*/  @P1 EXIT ;  /* 0x000000000000194d */ /* 0x000fea0003800000 */
[----:B------:R-:W5:Y:S01]  /*165d0*/  LDCU.64 UR6, c[0x0][0x408] ;  /* 0x00008100ff0677ac */ /* 0x000f620008000a00 */
[----:B---3--:R-:W-:Y:S01]  /*165e0*/  IADD3 R3, P0, PT, R200, 0x70, RZ ;  /* 0x00000070c8037810 */ /* 0x008fe20007f1e0ff */
[----:B----4-:R-:W-:Y:S01]  /*165f0*/  IMAD.MOV.U32 R8, RZ, RZ, R16 ;  /* 0x000000ffff087224 */ /* 0x010fe200078e0010 */
        /* <DEDUP_REMOVED lines=9> */
[----:B------:R-:W-:Y:S01]  /*16690*/  STG.E.128 desc[UR14][R2.64], R4 ;  /* 0x0000000402007986 */ /* 0x000fe2000c101d0e */
[----:B------:R-:W-:Y:S05]  /*166a0*/  EXIT ;  /* 0x000000000000794d */ /* 0x000fea0003800000 */
.L_x_1035:
        /* <DEDUP_REMOVED lines=13> */
.L_x_1469:


//--------------------- .text._ZN5flash16flash_fwd_kernelI23Flash_fwd_kernel_traitsILi64ELi128ELi64ELi4ELb0ELb0EN7cutlass6half_tE19Flash_kernel_traitsILi64ELi128ELi64ELi4ES3_EELb1ELb1ELb0ELb0ELb0ELb0ELb0ELb1EEEvNS_16Flash_fwd_paramsE --------------------------
	.section	.text._ZN5flash16flash_fwd_kernelI23Flash_fwd_kernel_traitsILi64ELi128ELi64ELi4ELb0ELb0EN7cutlass6half_tE19Flash_kernel_traitsILi64ELi128ELi64ELi4ES3_EELb1ELb1ELb0ELb0ELb0ELb0ELb0ELb1EEEvNS_16Flash_fwd_paramsE,"ax",@progbits
	.align	128
        .global         _ZN5flash16flash_fwd_kernelI23Flash_fwd_kernel_traitsILi64ELi128ELi64ELi4ELb0ELb0EN7cutlass6half_tE19Flash_kernel_traitsILi64ELi128ELi64ELi4ES3_EELb1ELb1ELb0ELb0ELb0ELb0ELb0ELb1EEEvNS_16Flash_fwd_paramsE
        .type           _ZN5flash16flash_fwd_kernelI23Flash_fwd_kernel_traitsILi64ELi128ELi64ELi4ELb0ELb0EN7cutlass6half_tE19Flash_kernel_traitsILi64ELi128ELi64ELi4ES3_EELb1ELb1ELb0ELb0ELb0ELb0ELb0ELb1EEEvNS_16Flash_fwd_paramsE,@function
        .size           _ZN5flash16flash_fwd_kernelI23Flash_fwd_kernel_traitsILi64ELi128ELi64ELi4ELb0ELb0EN7cutlass6half_tE19Flash_kernel_traitsILi64ELi128ELi64ELi4ES3_EELb1ELb1ELb0ELb0ELb0ELb0ELb0ELb1EEEvNS_16Flash_fwd_paramsE,(.L_x_1470 - _ZN5flash16flash_fwd_kernelI23Flash_fwd_kernel_traitsILi64ELi128ELi64ELi4ELb0ELb0EN7cutlass6half_tE19Flash_kernel_traitsILi64ELi128ELi64ELi4ES3_EELb1ELb1ELb0ELb0ELb0ELb0ELb0ELb1EEEvNS_16Flash_fwd_paramsE)
        .other          _ZN5flash16flash_fwd_kernelI23Flash_fwd_kernel_traitsILi64ELi128ELi64ELi4ELb0ELb0EN7cutlass6half_tE19Flash_kernel_traitsILi64ELi128ELi64ELi4ES3_EELb1ELb1ELb0ELb0ELb0ELb0ELb0ELb1EEEvNS_16Flash_fwd_paramsE,@"STO_CUDA_ENTRY STV_DEFAULT"
_ZN5flash16flash_fwd_kernelI23Flash_fwd_kernel_traitsILi64ELi128ELi64ELi4ELb0ELb0EN7cutlass6half_tE19Flash_kernel_traitsILi64ELi128ELi64ELi4ES3_EELb1ELb1ELb0ELb0ELb0ELb0ELb0ELb1EEEvNS_16Flash_fwd_paramsE:
.text._ZN5flash16flash_fwd_kernelI23Flash_fwd_kernel_traitsILi64ELi128ELi64ELi4ELb0ELb0EN7cutlass6half_tE19Flash_kernel_traitsILi64ELi128ELi64ELi4ES3_EELb1ELb1ELb0ELb0ELb0ELb0ELb0ELb1EEEvNS_16Flash_fwd_paramsE:
[----:B------:R-:W1:Y:S01]  /*0000*/  LDC R1, c[0x0][0x37c] ;  /* 0x0000df00ff017b82 */ /* 0x000e620000000800 */
[----:B------:R-:W2:Y:S07]  /*0010*/  LDCU.U8 UR4, c[0x0][0x524] ;  /* 0x0000a480ff0477ac */ /* 0x000eae0008000000 */
[----:B------:R-:W3:Y:S01]  /*0020*/  LDC R6, c[0x0][0x518] ;  /* 0x00014600ff067b82 */ /* 0x000ee20000000800 */
[----:B-1----:R-:W-:Y:S01]  /*0030*/  VIADD R1, R1, 0xffffff30 ;  /* 0xffffff3001017836 */ /* 0x002fe20000000000 */
[----:B------:R-:W1:Y:S01]  /*0040*/  LDCU.64 UR32, c[0x0][0x510] ;  /* 0x0000a200ff2077ac */ /* 0x000e620008000a00 */
[----:B------:R-:W4:Y:S05]  /*0050*/  LDCU.64 UR26, c[0x0][0x358] ;  /* 0x00006b00ff1a77ac */ /* 0x000f2a0008000a00 */
[----:B------:R-:W3:Y:S01]  /*0060*/  LDC R3, c[0x0][0x51c] ;  /* 0x00014700ff037b82 */ /* 0x000ee20000000800 */
[----:B------:R-:W3:Y:S01]  /*0070*/  S2R R195, SR_TID.X ;  /* 0x0000000000c37919 */ /* 0x000ee20000002100 */
[----:B------:R-:W3:Y:S01]  /*0080*/  LDCU.64 UR10, c[0x0][0x460] ;  /* 0x00008c00ff0a77ac */ /* 0x000ee20008000a00 */
[----:B------:R-:W3:Y:S01]  /*0090*/  LDCU.64 UR8, c[0x0][0x470] ;  /* 0x00008e00ff0877ac */ /* 0x000ee20008000a00 */
[----:B--2---:R-:W-:-:S04]  /*00a0*/  ISETP.NE.AND P1, PT, RZ, UR4, PT ;  /* 0x00000004ff007c0c */ /* 0x004fc8000bf25270 */
[----:B------:R-:W-:Y:S01]  /*00b0*/  S2UR UR19, SR_CTAID.X ;  /* 0x00000000001379c3 */ /* 0x000fe20000002500 */
[----:B------:R-:W2:Y:S01]  /*00c0*/  LDCU.64 UR14, c[0x0][0x460] ;  /* 0x00008c00ff0e77ac */ /* 0x000ea20008000a00 */
[----:B-1----:R-:W-:Y:S02]  /*00d0*/  IMAD.U32 R10, RZ, RZ, UR32 ;  /* 0x00000020ff0a7e24 */ /* 0x002fe4000f8e00ff */
[----:B------:R-:W-:-:S04]  /*00e0*/  IMAD.U32 R11, RZ, RZ, UR33 ;  /* 0x00000021ff0b7e24 */ /* 0x000fc8000f8e00ff */
[----:B------:R-:W2:Y:S08]  /*00f0*/  S2UR UR13, SR_CTAID.Y ;  /* 0x00000000000d79c3 */ /* 0x000eb00000002600 */
[----:B------:R-:W1:Y:S01]  /*0100*/  S2UR UR34, SR_CTAID.Z ;  /* 0x00000000002279c3 */ /* 0x000e620000002700 */
[----:B----4-:R-:W4:Y:S01]  /*0110*/  @P1 LDG.E.64 R10, desc[UR26][R10.64] ;  /* 0x0000001a0a0a1981 */ /* 0x010f22000c1e1b00 */
[----:B---3--:R-:W-:Y:S01]  /*0120*/  @P1 IMAD.MOV.U32 R2, RZ, RZ, R6 ;  /* 0x000000ffff021224 */ /* 0x008fe200078e0006 */
[----:B------:R-:W3:Y:S04]  /*0130*/  LDCU.U8 UR12, c[0x0][0x532] ;  /* 0x0000a640ff0c77ac */ /* 0x000ee80008000000 */
[----:B------:R-:W4:Y:S01]  /*0140*/  @P1 LDG.E.64 R8, desc[UR26][R2.64] ;  /* 0x0000001a02081981 */ /* 0x000f22000c1e1b00 */
[----:B------:R-:W4:Y:S01]  /*0150*/  @P1 LDC R0, c[0x0][0x520] ;  /* 0x00014800ff001b82 */ /* 0x000f220000000800 */
[----:B------:R-:W3:Y:S01]  /*0160*/  LDCU.64 UR6, c[0x0][0x468] ;  /* 0x00008d00ff0677ac */ /* 0x000ee20008000a00 */
[----:B------:R-:W-:Y:S01]  /*0170*/  ISETP.NE.U32.AND P4, PT, RZ, UR10, PT ;  /* 0x0000000aff007c0c */ /* 0x000fe2000bf85070 */
[----:B------:R-:W-:-:S03]  /*0180*/  UISETP.NE.U32.AND UP4, UPT, UR10, URZ, UPT ;  /* 0x000000ff0a00728c */ /* 0x000fc6000bf85070 */
[----:B------:R-:W-:Y:S01]  /*0190*/  ISETP.NE.AND.EX P4, PT, RZ, UR11, PT, P4 ;  /* 0x0000000bff007c0c */ /* 0x000fe2000bf85340 */
[----:B------:R-:W-:Y:S02]  /*01a0*/  UISETP.NE.U32.AND UP3, UPT, UR8, URZ, UPT ;  /* 0x000000ff0800728c */ /* 0x000fe4000bf65070 */
[----:B------:R-:W-:Y:S02]  /*01b0*/  UISETP.NE.AND.EX UP4, UPT, UR11, URZ, UPT, UP4 ;  /* 0x000000ff0b00728c */ /* 0x000fe4000bf85340 */
[----:B------:R-:W-:Y:S02]  /*01c0*/  UISETP.NE.AND.EX UP3, UPT, UR9, URZ, UPT, UP3 ;  /* 0x000000ff0900728c */ /* 0x000fe4000bf65330 */
[----:B--2---:R-:W-:Y:S02]  /*01d0*/  UIMAD.WIDE.U32 UR14, UR13, 0x4, UR14 ;  /* 0x000000040d0e78a5 */ /* 0x004fe4000f8e000e */
[----:B------:R-:W-:Y:S01]  /*01e0*/  PLOP3.LUT P2, PT, PT, PT, UP4, 0x80, 0x8 ;  /* 0x000000000008781c */ /* 0x000fe20003f4f048 */
[----:B-1----:R-:W-:-:S02]  /*01f0*/  ULOP3.LUT UR4, UR34, UR19, UR13, 0xfe, !UPT ;  /* 0x0000001322047292 */ /* 0x002fc4000f8efe0d */
[----:B------:R-:W-:Y:S02]  /*0200*/  USHF.L.U32 UR11, UR13, 0x2, URZ ;  /* 0x000000020d0b7899 */ /* 0x000fe400080006ff */
[----:B---3--:R-:W-:Y:S02]  /*0210*/  UISETP.NE.AND UP5, UPT, UR12, URZ, UPT ;  /* 0x000000ff0c00728c */ /* 0x008fe4000bfa5270 */
[----:B------:R-:W-:Y:S01]  /*0220*/  LOP3.LUT P3, RZ, R195, UR4, RZ, 0xfc, !PT ;  /* 0x00000004c3ff7c12 */ /* 0x000fe2000f86fcff */
[----:B------:R-:W-:Y:S02]  /*0230*/  UISETP.EQ.U32.AND UP2, UPT, UR6, URZ, UPT ;  /* 0x000000ff0600728c */ /* 0x000fe4000bf42070 */
[----:B------:R-:W-:Y:S02]  /*0240*/  USHF.R.U32.HI UR10, URZ, 0x1e, UR13 ;  /* 0x0000001eff0a7899 */ /* 0x000fe4000801160d */
[----:B------:R-:W1:Y:S08]  /*0250*/  LDCU.64 UR4, c[0x0][0x478] ;  /* 0x00008f00ff0477ac */ /* 0x000e700008000a00 */
[----:B------:R-:W2:Y:S01]  /*0260*/  @!P3 LDC.64 R4, c[0x0][0x528] ;  /* 0x00014a00ff04bb82 */ /* 0x000ea20000000a00 */
[----:B------:R-:W-:-:S02]  /*0270*/  UISETP.EQ.OR.EX UP2, UPT, UR7, URZ, !UP5, UP2 ;  /* 0x000000ff0700728c */ /* 0x000fc4000ef42720 */
[----:B-1----:R-:W-:-:S04]  /*0280*/  UISETP.NE.U32.AND UP0, UPT, UR4, URZ, UPT ;  /* 0x000000ff0400728c */ /* 0x002fc8000bf05070 */
[----:B------:R-:W-:Y:S01]  /*0290*/  UISETP.NE.AND.EX UP0, UPT, UR5, URZ, UPT, UP0 ;  /* 0x000000ff0500728c */ /* 0x000fe2000bf05300 */
[----:B----4-:R-:W-:Y:S02]  /*02a0*/  @P1 R2UR UR32, R10 ;  /* 0x000000000a2012ca */ /* 0x010fe400000e0000 */
[----:B------:R-:W-:Y:S02]  /*02b0*/  @P1 R2UR UR33, R11 ;  /* 0x000000000b2112ca */ /* 0x000fe400000e0000 */
[----:B------:R-:W-:Y:S01]  /*02c0*/  @P1 IADD3 R6, P0, PT, R8, R0, RZ ;  /* 0x0000000008061210 */ /* 0x000fe20007f1e0ff */
[----:B------:R-:W-:Y:S01]  /*02d0*/  IMAD.U32 R8, RZ, RZ, UR14 ;  /* 0x0000000eff087e24 */ /* 0x000fe2000f8e00ff */
[----:B------:R-:W-:-:S03]  /*02e0*/  @UP3 UIADD3 UR14, UP1, UPT, UR11, UR8, URZ ;  /* 0x000000080b0e3290 */ /* 0x000fc6000ff3e0ff */
[----:B------:R-:W-:Y:S01]  /*02f0*/  @P1 IMAD.X R3, RZ, RZ, R9, P0 ;  /* 0x000000ffff031224 */ /* 0x000fe200000e0609 */
[----:B------:R-:W-:-:S03]  /*0300*/  MOV R9, UR15 ;  /* 0x0000000f00097c02 */ /* 0x000fc60008000f00 */
[----:B------:R-:W-:Y:S02]  /*0310*/  IMAD.U32 R10, RZ, RZ, UR32 ;  /* 0x00000020ff0a7e24 */ /* 0x000fe4000f8e00ff */
[----:B------:R-:W-:Y:S01]  /*0320*/  IMAD.U32 R11, RZ, RZ, UR33 ;  /* 0x00000021ff0b7e24 */ /* 0x000fe2000f8e00ff */
[----:B------:R-:W-:-:S04]  /*0330*/  @UP3 UIADD3.X UR15, UPT, UPT, UR10, UR9, URZ, UP1, !UPT ;  /* 0x000000090a0f3290 */ /* 0x000fc80008ffe4ff */
[----:B--2---:R1:W-:Y:S01]  /*0340*/  @!P3 STG.E.64 desc[UR26][R4.64], R10 ;  /* 0x0000000a0400b986 */ /* 0x0043e2000c101b1a */
[----:B------:R-:W-:-:S04]  /*0350*/  UIADD3 UR9, UP1, UPT, UR11, UR6, URZ ;  /* 0x000000060b097290 */ /* 0x000fc8000ff3e0ff */
[----:B------:R-:W-:Y:S01]  /*0360*/  UIADD3.X UR8, UPT, UPT, UR10, UR7, URZ, UP1, !UPT ;  /* 0x000000070a087290 */ /* 0x000fe20008ffe4ff */
[----:B------:R-:W-:Y:S01]  /*0370*/  PLOP3.LUT P1, PT, PT, PT, UP3, 0x80, 0x8 ;  /* 0x000000000008781c */ /* 0x000fe20003f2f038 */
[----:B------:R-:W-:Y:S01]  /*0380*/  @UP0 UIADD3 UR4, UP1, UPT, UR11, UR4, URZ ;  /* 0x000000040b040290 */ /* 0x000fe2000ff3e0ff */
[----:B------:R-:W-:Y:S01]  /*0390*/  PLOP3.LUT P0, PT, PT, PT, UP0, 0x80, 0x8 ;  /* 0x000000000008781c */ /* 0x000fe20003f0f008 */
[----:B-1----:R-:W-:Y:S02]  /*03a0*/  @!P3 IMAD.MOV.U32 R10, RZ, RZ, R6 ;  /* 0x000000ffff0ab224 */ /* 0x002fe400078e0006 */
[----:B------:R-:W-:-:S05]  /*03b0*/  @!P3 IMAD.MOV.U32 R11, RZ, RZ, R3 ;  /* 0x000000ffff0bb224 */ /* 0x000fca00078e0003 */
[----:B------:R1:W-:Y:S01]  /*03c0*/  @!P3 STG.E.64 desc[UR26][R4.64+0x8], R10 ;  /* 0x0000080a0400b986 */ /* 0x0003e2000c101b1a */
[----:B------:R-:W-:-:S03]  /*03d0*/  PLOP3.LUT P3, PT, PT, PT, UP2, 0x80, 0x8 ;  /* 0x000000000008781c */ /* 0x000fc60003f6f028 */
[----:B------:R-:W2:Y:S04]  /*03e0*/  @P4 LDG.E R7, desc[UR26][R8.64] ;  /* 0x0000001a08074981 */ /* 0x000ea8000c1e1900 */
[----:B------:R3:W4:Y:S01]  /*03f0*/  @P2 LDG.E R2, desc[UR26][R8.64+0x4] ;  /* 0x0000041a08022981 */ /* 0x000722000c1e1900 */
[----:B------:R-:W-:Y:S01]  /*0400*/  @UP0 UIADD3.X UR5, UPT, UPT, UR10, UR5, URZ, UP1, !UPT ;  /* 0x000000050a050290 */ /* 0x000fe20008ffe4ff */
[----:B------:R-:W-:Y:S02]  /*0410*/  IMAD.U32 R12, RZ, RZ, UR14 ;  /* 0x0000000eff0c7e24 */ /* 0x000fe4000f8e00ff */
[----:B------:R-:W-:Y:S01]  /*0420*/  IMAD.U32 R13, RZ, RZ, UR15 ;  /* 0x0000000fff0d7e24 */ /* 0x000fe2000f8e00ff */
[----:B---3--:R-:W-:Y:S01]  /*0430*/  MOV R8, UR9 ;  /* 0x0000000900087c02 */ /* 0x008fe20008000f00 */
[----:B------:R-:W-:-:S03]  /*0440*/  IMAD.U32 R9, RZ, RZ, UR8 ;  /* 0x00000008ff097e24 */ /* 0x000fc6000f8e00ff */
[----:B-1----:R-:W3:Y:S04]  /*0450*/  @P1 LDG.E R4, desc[UR26][R12.64] ;  /* 0x0000001a0c041981 */ /* 0x002ee8000c1e1900 */
[----:B------:R-:W3:Y:S01]  /*0460*/  @!P3 LDG.E R5, desc[UR26][R8.64] ;  /* 0x0000001a0805b981 */ /* 0x000ee2000c1e1900 */
[----:B------:R-:W-:Y:S02]  /*0470*/  IMAD.U32 R10, RZ, RZ, UR4 ;  /* 0x00000004ff0a7e24 */ /* 0x000fe4000f8e00ff */
[----:B------:R-:W-:Y:S01]  /*0480*/  IMAD.U32 R11, RZ, RZ, UR5 ;  /* 0x00000005ff0b7e24 */ /* 0x000fe2000f8e00ff */
[----:B------:R-:W1:Y:S04]  /*0490*/  @!UP4 LDCU UR30, c[0x0][0x434] ;  /* 0x00008680ff1ec7ac */ /* 0x000e680008000800 */
[----:B------:R1:W5:Y:S01]  /*04a0*/  @P0 LDG.E R0, desc[UR26][R10.64] ;  /* 0x0000001a0a000981 */ /* 0x000362000c1e1900 */
[----:B------:R-:W-:Y:S01]  /*04b0*/  UMOV UR18, 0xffffffff ;  /* 0xffffffff00127882 */ /* 0x000fe20000000000 */
[----:B------:R-:W3:Y:S01]  /*04c0*/  @!UP0 LDCU.64 UR4, c[0x0][0x488] ;  /* 0x00009100ff0487ac */ /* 0x000ee20008000a00 */
[----:B------:R-:W-:Y:S01]  /*04d0*/  UISETP.NE.U32.AND UP1, UPT, UR6, URZ, UPT ;  /* 0x000000ff0600728c */ /* 0x000fe2000bf25070 */
[----:B------:R-:W-:Y:S01]  /*04e0*/  UMOV UR15, 0xffffffff ;  /* 0xffffffff000f7882 */ /* 0x000fe20000000000 */
[----:B------:R-:W-:-:S02]  /*04f0*/  USHF.L.U32 UR28, UR19, 0x7, URZ ;  /* 0x00000007131c7899 */ /* 0x000fc400080006ff */
[----:B------:R-:W-:Y:S01]  /*0500*/  UISETP.NE.AND.EX UP1, UPT, UR7, URZ, UPT, UP1 ;  /* 0x000000ff0700728c */ /* 0x000fe2000bf25310 */
[----:B------:R-:W-:Y:S01]  /*0510*/  UMOV UR14, URZ ;  /* 0x000000ff000e7c82 */ /* 0x000fe20008000000 */
[----:B------:R-:W1:Y:S01]  /*0520*/  @!UP0 LDCU UR6, c[0x0][0x43c] ;  /* 0x00008780ff0687ac */ /* 0x000e620008000800 */
[----:B--2---:R-:W-:Y:S02]  /*0530*/  @P4 R2UR UR18, R7 ;  /* 0x00000000071242ca */ /* 0x004fe400000e0000 */
[----:B----4-:R-:W-:-:S13]  /*0540*/  @P2 R2UR UR8, R2 ;  /* 0x00000000020822ca */ /* 0x010fda00000e0000 */
[----:B-1----:R-:W-:-:S04]  /*0550*/  @UP4 UIADD3 UR30, UPT, UPT, UR8, -UR18, URZ ;  /* 0x80000012081e4290 */ /* 0x002fc8000fffe0ff */
[----:B------:R-:W-:Y:S01]  /*0560*/  UISETP.GT.AND UP2, UPT, UR30, UR28, UPT ;  /* 0x0000001c1e00728c */ /* 0x000fe2000bf44270 */
[----:B---3--:R-:W-:-:S05]  /*0570*/  @P1 R2UR UR14, R4 ;  /* 0x00000000040e12ca */ /* 0x008fca00000e0000 */
[----:B------:R-:W-:Y:S01]  /*0580*/  PLOP3.LUT P1, PT, PT, PT, UP2, 0x80, 0x8 ;  /* 0x000000000008781c */ /* 0x000fe20003f2f028 */
[----:B------:R-:W-:Y:S01]  /*0590*/  @!UP0 UISETP.NE.U32.AND UP2, UPT, UR4, URZ, UPT ;  /* 0x000000ff0400828c */ /* 0x000fe2000bf45070 */
[----:B------:R-:W-:Y:S01]  /*05a0*/  @!P3 R2UR UR15, R5 ;  /* 0x00000000050fb2ca */ /* 0x000fe200000e0000 */
[----:B------:R-:W1:Y:S01]  /*05b0*/  @!UP1 LDCU UR4, c[0x0][0x438] ;  /* 0x00008700ff0497ac */ /* 0x000e620008000800 */
[----:B------:R-:W-:-:S13]  /*05c0*/  BRA.U !UP1, `(.L_x_1036) ;  /* 0x0000000109187547 */ /* 0x000fda000b800000 */
[----:B------:R-:W-:-:S13]  /*05d0*/  PLOP3.LUT P2, PT, PT, PT, UP5, 0x80, 0x8 ;  /* 0x000000000008781c */ /* 0x000fda0003f4f058 */
[----:B------:R-:W1:Y:S04]  /*05e0*/  @P2 LDG.E R2, desc[UR26][R8.64+0x4] ;  /* 0x0000041a08022981 */ /* 0x000e68000c1e1900 */
[----:B------:R-:W2:Y:S01]  /*05f0*/  @!P2 LDG.E R4, desc[UR26][R8.64] ;  /* 0x0000001a0804a981 */ /* 0x000ea2000c1e1900 */
[----:B-1----:R-:W-:-:S13]  /*0600*/  @P2 R2UR UR4, R2 ;  /* 0x00000000020422ca */ /* 0x002fda00000e0000 */
[----:B------:R-:W-:-:S07]  /*0610*/  @UP5 UIADD3 UR4, UPT, UPT, UR4, -UR15, URZ ;  /* 0x8000000f04045290 */ /* 0x000fce000fffe0ff */
[----:B--2---:R-:W-:Y:S02]  /*0620*/  @!P2 R2UR UR4, R4 ;  /* 0x000000000404a2ca */ /* 0x004fe400000e0000 */
.L_x_1036:
[----:B-----5:R-:W-:Y:S01]  /*0630*/  @P0 R2UR UR29, R0 ;  /* 0x00000000001d02ca */ /* 0x020fe200000e0000 */
[----:B------:R-:W-:Y:S01]  /*0640*/  @!UP0 UISETP.NE.AND.EX UP2, UPT, UR5, URZ, UPT, UP2 ;  /* 0x000000ff0500828c */ /* 0x000fe2000bf45320 */
[----:B-1----:R-:W-:-:S13]  /*0650*/  @!P1 EXIT ;  /* 0x000000000000994d */ /* 0x002fda0003800000 */
[----:B------:R-:W1:Y:S01]  /*0660*/  LDCU UR25, c[0x0][0x508] ;  /* 0x0000a100ff1977ac */ /* 0x000e620008000800 */
[----:B------:R-:W-:Y:S02]  /*0670*/  @!UP0 USEL UR6, UR6, URZ, UP2 ;  /* 0x000000ff06068287 */ /* 0x000fe40009000000 */
[----:B------:R-:W-:Y:S02]  /*0680*/  @UP0 UIADD3 UR29, UPT, UPT, UR29, -UR14, URZ ;  /* 0x8000000e1d1d0290 */ /* 0x000fe4000fffe0ff */
[----:B------:R-:W-:Y:S02]  /*0690*/  @!UP0 UIADD3 UR29, UPT, UPT, UR6, UR4, -UR14 ;  /* 0x00000004061d8290 */ /* 0x000fe4000fffe80e */
[----:B------:R-:W-:Y:S02]  /*06a0*/  UIADD3 UR5, UPT, UPT, UR19, 0x1, URZ ;  /* 0x0000000113057890 */ /* 0x000fe4000fffe0ff */
[----:B------:R-:W-:Y:S02]  /*06b0*/  UIADD3 UR7, UPT, UPT, UR29, 0x3f, URZ ;  /* 0x0000003f1d077890 */ /* 0x000fe4000fffe0ff */
[----:B------:R-:W-:-:S02]  /*06c0*/  ULEA UR5, UR5, -UR30, 0x7 ;  /* 0x8000001e05057291 */ /* 0x000fc4000f8e38ff */
[----:B------:R-:W-:Y:S02]  /*06d0*/  USHF.R.S32.HI UR6, URZ, 0x1f, UR7 ;  /* 0x0000001fff067899 */ /* 0x000fe40008011407 */
[----:B-1----:R-:W-:Y:S02]  /*06e0*/  UIADD3 UR5, UPT, UPT, UR7, UR25, UR5 ;  /* 0x0000001907057290 */ /* 0x002fe4000fffe005 */
[----:B------:R-:W-:Y:S02]  /*06f0*/  ULEA.HI UR6, UR6, UR7, URZ, 0x6 ;  /* 0x0000000706067291 */ /* 0x000fe4000f8f30ff */
[----:B------:R-:W-:Y:S02]  /*0700*/  USHF.R.S32.HI UR4, URZ, 0x1f, UR5 ;  /* 0x0000001fff047899 */ /* 0x000fe40008011405 */
[----:B------:R-:W-:Y:S02]  /*0710*/  USHF.R.S32.HI UR6, URZ, 0x6, UR6 ;  /* 0x00000006ff067899 */ /* 0x000fe40008011406 */
[----:B------:R-:W-:Y:S01]  /*0720*/  ULEA.HI UR4, UR4, UR5, URZ, 0x6 ;  /* 0x0000000504047291 */ /* 0x000fe2000f8f30ff */
[----:B------:R-:W1:Y:S03]  /*0730*/  LDCU UR10, c[0x0][0x3e0] ;  /* 0x00007c00ff0a77ac */ /* 0x000e660008000800 */
[----:B------:R-:W-:-:S04]  /*0740*/  USHF.R.S32.HI UR4, URZ, 0x6, UR4 ;  /* 0x00000006ff047899 */ /* 0x000fc80008011404 */
[----:B------:R-:W-:-:S04]  /*0750*/  UISETP.LT.AND UP0, UPT, UR6, UR4, UPT ;  /* 0x000000040600728c */ /* 0x000fc8000bf01270 */
[----:B------:R-:W-:-:S04]  /*0760*/  USEL UR23, UR6, UR4, UP0 ;  /* 0x0000000406177287 */ /* 0x000fc80008000000 */
[----:B------:R-:W-:Y:S02]  /*0770*/  UISETP.GT.AND UP0, UPT, UR23, URZ, UPT ;  /* 0x000000ff1700728c */ /* 0x000fe4000bf04270 */
[----:B-1----:R-:W-:-:S07]  /*0780*/  UIMAD UR31, UR13, UR10, UR34 ;  /* 0x0000000a0d1f72a4 */ /* 0x002fce000f8e0222 */
[----:B------:R-:W-:Y:S05]  /*0790*/  BRA.U UP0, `(.L_x_1037) ;  /* 0x0000001100907547 */ /* 0x000fea000b800000 */
        /* <DEDUP_REMOVED lines=8> */
[----:B------:R-:W-:-:S03]  /*0820*/  @UP1 UMOV UR12, 0x1 ;  /* 0x00000001000c1882 */ /* 0x000fc60000000000 */
[----:B------:R-:W-:Y:S02]  /*0830*/  @!UP0 UIMAD UR9, UR13, UR9, UR17 ;  /* 0x000000090d0982a4 */ /* 0x000fe4000f8e0211 */
[----:B-1----:R-:W-:Y:S01]  /*0840*/  @UP0 UIMAD.WIDE.U32 UR14, UR18, UR6, URZ ;  /* 0x00000006120e02a5 */ /* 0x002fe2000f8e00ff */
[----:B------:R-:W-:-:S03]  /*0850*/  @!UP0 UMOV UR8, UR16 ;  /* 0x0000001000088c82 */ /* 0x000fc60008000000 */
[----:B------:R-:W-:-:S03]  /*0860*/  @UP0 UIMAD UR9, UR18, UR7, UR15 ;  /* 0x00000007120902a4 */ /* 0x000fc6000f8e020f */
[----:B------:R-:W-:Y:S01]  /*0870*/  @UP0 UMOV UR8, UR14 ;  /* 0x0000000e00080c82 */ /* 0x000fe20008000000 */
[----:B----4-:R-:W-:Y:S01]  /*0880*/  @UP1 UIMAD UR5, UR4, UR5, URZ ;  /* 0x00000005040512a4 */ /* 0x010fe2000f8e02ff */
[----:B------:R-:W1:Y:S01]  /*0890*/  @UP1 LDCU UR4, c[0x0][0x430] ;  /* 0x00008600ff0417ac */ /* 0x000e620008000800 */
[----:B--2---:R-:W-:Y:S10]  /*08a0*/  BRA.U UP1, `(.L_x_1038) ;  /* 0x0000000101247547 */ /* 0x004ff4000b800000 */
[----:B------:R-:W-:-:S11]  /*08b0*/  UISETP.NE.AND UP0, UPT, UR11, URZ, UPT ;  /* 0x000000ff0b00728c */ /* 0x000fd6000bf05270 */
[----:B------:R-:W2:Y:S01]  /*08c0*/  @UP0 LDCU UR12, c[0x0][0x454] ;  /* 0x00008a80ff0c07ac */ /* 0x000ea20008000800 */
[----:B-1----:R-:W1:Y:S01]  /*08d0*/  @!UP0 LDCU UR4, c[0x0][0x434] ;  /* 0x00008680ff0487ac */ /* 0x002e620008000800 */
[----:B------:R-:W3:Y:S02]  /*08e0*/  @UP0 LDCU UR5, c[0x0][0x454] ;  /* 0x00008a80ff0507ac */ /* 0x000ee40008000800 */
[----:B---3--:R-:W3:Y:S01]  /*08f0*/  @!UP0 LDCU UR5, c[0x0][0x434] ;  /* 0x00008680ff0587ac */ /* 0x008ee20008000800 */
[----:B--2---:R-:W-:Y:S02]  /*0900*/  @UP0 UIMAD UR12, UR10, UR12, URZ ;  /* 0x0000000c0a0c02a4 */ /* 0x004fe4000f8e02ff */
[----:B-1----:R-:W-:-:S03]  /*0910*/  @!UP0 UIMAD UR12, UR10, UR4, URZ ;  /* 0x000000040a0c82a4 */ /* 0x002fc6000f8e02ff */
[----:B------:R-:W-:Y:S01]  /*0920*/  @UP0 UMOV UR4, 0x1 ;  /* 0x0000000100040882 */ /* 0x000fe20000000000 */
[----:B------:R-:W-:-:S08]  /*0930*/  @!UP0 UMOV UR4, 0x1 ;  /* 0x0000000100048882 */ /* 0x000fd00000000000 */
.L_x_1038:
[----:B------:R-:W2:Y:S01]  /*0940*/  LDCU UR15, c[0x0][0x440] ;  /* 0x00008800ff0f77ac */ /* 0x000ea20008000800 */
[----:B------:R-:W-:Y:S01]  /*0950*/  IMAD.SHL.U32 R2, R195, 0x8, RZ ;  /* 0x00000008c3027824 */ /* 0x000fe200078e00ff */
[----:B------:R-:W-:Y:S01]  /*0960*/  SHF.R.U32.HI R195, RZ, 0x3, R195 ;  /* 0x00000003ffc37819 */ /* 0x000fe200000116c3 */
[----:B------:R-:W-:Y:S01]  /*0970*/  BSSY.RECONVERGENT B0, `(.L_x_1039) ;  /* 0x0000030000007945 */ /* 0x000fe20003800200 */
[----:B------:R-:W4:Y:S02]  /*0980*/  LDCU UR14, c[0x0][0x434] ;  /* 0x00008680ff0e77ac */ /* 0x000f240008000800 */
        /* <DEDUP_REMOVED lines=8> */
[C---:B--2---:R-:W-:Y:S01]  /*0a10*/  ISETP.GE.AND P4, PT, R2.reuse, UR15, PT ;  /* 0x0000000f02007c0c */ /* 0x044fe2000bf86270 */
[----:B---3--:R-:W-:Y:S01]  /*0a20*/  UIMAD UR5, UR34, UR5, URZ ;  /* 0x00000005220572a4 */ /* 0x008fe2000f8e02ff */
[----:B------:R-:W-:Y:S01]  /*0a30*/  IADD3 R2, P2, PT, R2, UR8, RZ ;  /* 0x0000000802027c10 */ /* 0x000fe2000ff5e0ff */
[----:B-1----:R-:W-:Y:S01]  /*0a40*/  UIMAD UR28, UR28, UR4, URZ ;  /* 0x000000041c1c72a4 */ /* 0x002fe2000f8e02ff */
[C---:B------:R-:W-:Y:S01]  /*0a50*/  ISETP.GE.OR P5, PT, R195.reuse, UR30, P4 ;  /* 0x0000001ec3007c0c */ /* 0x040fe2000a7a6670 */
[----:B----4-:R-:W-:Y:S01]  /*0a60*/  UIMAD UR8, UR13, UR14, URZ ;  /* 0x0000000e0d0872a4 */ /* 0x010fe2000f8e02ff */
[----:B------:R-:W-:Y:S01]  /*0a70*/  ISETP.GE.OR P3, PT, R195, UR30, P1 ;  /* 0x0000001ec3007c0c */ /* 0x000fe20008f66670 */
[----:B------:R-:W-:Y:S01]  /*0a80*/  @!UP1 UIMAD UR5, UR13, UR12, UR5 ;  /* 0x0000000c0d0592a4 */ /* 0x000fe2000f8e0205 */
[----:B-----5:R-:W-:Y:S01]  /*0a90*/  IMAD.U32 R12, RZ, RZ, UR6 ;  /* 0x00000006ff0c7e24 */ /* 0x020fe2000f8e00ff */
[----:B------:R-:W-:Y:S01]  /*0aa0*/  USEL UR8, UR8, UR18, !UP0 ;  /* 0x0000001208087287 */ /* 0x000fe2000c000000 */
[----:B------:R-:W-:Y:S01]  /*0ab0*/  IMAD.X R3, RZ, RZ, UR9, P2 ;  /* 0x00000009ff037e24 */ /* 0x000fe200090e06ff */
[----:B------:R-:W-:Y:S01]  /*0ac0*/  USHF.R.S32.HI UR12, URZ, 0x1f, UR28 ;  /* 0x0000001fff0c7899 */ /* 0x000fe2000801141c */
[----:B------:R-:W-:Y:S01]  /*0ad0*/  IMAD.U32 R17, RZ, RZ, UR7 ;  /* 0x00000007ff117e24 */ /* 0x000fe2000f8e00ff */
[----:B------:R-:W-:Y:S01]  /*0ae0*/  USHF.R.S32.HI UR6, URZ, 0x1f, UR8 ;  /* 0x0000001fff067899 */ /* 0x000fe20008011408 */
[----:B------:R-:W-:Y:S01]  /*0af0*/  IMAD.WIDE.U32 R12, R12, UR34, R2 ;  /* 0x000000220c0c7c25 */ /* 0x000fe2000f8e0002 */
[----:B------:R-:W-:Y:S01]  /*0b00*/  USEL UR8, UR8, URZ, UP1 ;  /* 0x000000ff08087287 */ /* 0x000fe20008800000 */
[C---:B------:R-:W-:Y:S01]  /*0b10*/  ISETP.GE.OR P0, PT, R10.reuse, UR30, P1 ;  /* 0x0000001e0a007c0c */ /* 0x040fe20008f06670 */
[----:B------:R-:W-:Y:S01]  /*0b20*/  USHF.R.S32.HI UR7, URZ, 0x1f, UR5 ;  /* 0x0000001fff077899 */ /* 0x000fe20008011405 */
[----:B------:R-:W-:Y:S01]  /*0b30*/  IMAD R17, R17, UR34, R13 ;  /* 0x0000002211117c24 */ /* 0x000fe2000f8e020d */
[----:B------:R-:W-:Y:S01]  /*0b40*/  USEL UR6, UR6, URZ, UP1 ;  /* 0x000000ff06067287 */ /* 0x000fe20008800000 */
[----:B------:R-:W-:Y:S01]  /*0b50*/  ISETP.GE.OR P6, PT, R9, UR30, P1 ;  /* 0x0000001e09007c0c */ /* 0x000fe20008fc6670 */
[----:B------:R-:W-:Y:S01]  /*0b60*/  UIADD3 UR5, UP1, UP0, UR28, UR8, UR5 ;  /* 0x000000081c057290 */ /* 0x000fe2000f83e005 */
[----:B------:R-:W-:Y:S01]  /*0b70*/  ISETP.GE.OR P2, PT, R10, UR30, P4 ;  /* 0x0000001e0a007c0c */ /* 0x000fe2000a746670 */
        /* <DEDUP_REMOVED lines=15> */
.L_x_1040:
[----:B------:R-:W-:Y:S05]  /*0c70*/  BSYNC.RECONVERGENT B0 ;  /* 0x0000000000007941 */ /* 0x000fea0003800200 */
.L_x_1039:
        /* <DEDUP_REMOVED lines=17> */
.L_x_1042:
[----:B------:R-:W-:Y:S05]  /*0d90*/  BSYNC.RECONVERGENT B0 ;  /* 0x0000000000007941 */ /* 0x000fea0003800200 */
.L_x_1041:
        /* <DEDUP_REMOVED lines=17> */
.L_x_1044:
[----:B------:R-:W-:Y:S05]  /*0eb0*/  BSYNC.RECONVERGENT B0 ;  /* 0x0000000000007941 */ /* 0x000fea0003800200 */
.L_x_1043:
        /* <DEDUP_REMOVED lines=17> */
.L_x_1046:
[----:B------:R-:W-:Y:S05]  /*0fd0*/  BSYNC.RECONVERGENT B0 ;  /* 0x0000000000007941 */ /* 0x000fea0003800200 */
.L_x_1045:
        /* <DEDUP_REMOVED lines=18> */
.L_x_1048:
[----:B------:R-:W-:Y:S05]  /*1100*/  BSYNC.RECONVERGENT B0 ;  /* 0x0000000000007941 */ /* 0x000fea0003800200 */
.L_x_1047:
        /* <DEDUP_REMOVED lines=17> */
.L_x_1050:
[----:B------:R-:W-:Y:S05]  /*1220*/  BSYNC.RECONVERGENT B0 ;  /* 0x0000000000007941 */ /* 0x000fea0003800200 */
.L_x_1049:
        /* <DEDUP_REMOVED lines=15> */
.L_x_1052:
[----:B------:R-:W-:Y:S05]  /*1320*/  BSYNC.RECONVERGENT B0 ;  /* 0x0000000000007941 */ /* 0x000fea0003800200 */
.L_x_1051:
        /* <DEDUP_REMOVED lines=14> */
.L_x_1054:
[----:B------:R-:W-:Y:S05]  /*1410*/  BSYNC.RECONVERGENT B0 ;  /* 0x0000000000007941 */ /* 0x000fea0003800200 */
.L_x_1053:
        /* <DEDUP_REMOVED lines=10> */
.L_x_1056:
[----:B------:R-:W-:Y:S05]  /*14c0*/  BSYNC.RECONVERGENT B0 ;  /* 0x0000000000007941 */ /* 0x000fea0003800200 */
.L_x_1055:
        /* <DEDUP_REMOVED lines=15> */
.L_x_1058:
[----:B------:R-:W-:Y:S05]  /*15c0*/  BSYNC.RECONVERGENT B0 ;  /* 0x0000000000007941 */ /* 0x000fea0003800200 */
.L_x_1057:
        /* <DEDUP_REMOVED lines=10> */
.L_x_1060:
[----:B------:R-:W-:Y:S05]  /*1670*/  BSYNC.RECONVERGENT B0 ;  /* 0x0000000000007941 */ /* 0x000fea0003800200 */
.L_x_1059:
        /* <DEDUP_REMOVED lines=10> */
.L_x_1062:
[----:B------:R-:W-:Y:S05]  /*1720*/  BSYNC.RECONVERGENT B0 ;  /* 0x0000000000007941 */ /* 0x000fea0003800200 */
.L_x_1061:
        /* <DEDUP_REMOVED lines=10> */
.L_x_1064:
[----:B------:R-:W-:Y:S05]  /*17d0*/  BSYNC.RECONVERGENT B0 ;  /* 0x0000000000007941 */ /* 0x000fea0003800200 */
.L_x_1063:
        /* <DEDUP_REMOVED lines=10> */
.L_x_1066:
[----:B------:R-:W-:Y:S05]  /*1880*/  BSYNC.RECONVERGENT B0 ;  /* 0x0000000000007941 */ /* 0x000fea0003800200 */
.L_x_1065:
        /* <DEDUP_REMOVED lines=10> */
.L_x_1068:
[----:B------:R-:W-:Y:S05]  /*1930*/  BSYNC.RECONVERGENT B0 ;  /* 0x0000000000007941 */ /* 0x000fea0003800200 */
.L_x_1067:
        /* <DEDUP_REMOVED lines=10> */
.L_x_1037:
[----:B------:R-:W-:Y:S01]  /*19e0*/  UISETP.NE.AND UP0, UPT, UR18, -0x1, UPT ;  /* 0xffffffff1200788c */ /* 0x000fe2000bf05270 */
[----:B------:R-:W1:Y:S01]  /*19f0*/  LDCU UR8, c[0x0][0x444] ;  /* 0x00008880ff0877ac */ /* 0x000e620008000800 */
[----:B------:R-:W2:Y:S01]  /*1a00*/  LDCU UR24, c[0x0][0x448] ;  /* 0x00008900ff1877ac */ /* 0x000ea20008000800 */
[----:B------:R-:W-:-:S08]  /*1a10*/  UISETP.NE.AND UP1, UPT, UR15, -0x1, UPT ;  /* 0xffffffff0f00788c */ /* 0x000fd0000bf25270 */
[----:B------:R-:W3:Y:S01]  /*1a20*/  @!UP0 LDCU.64 UR6, c[0x0][0x398] ;  /* 0x00007300ff0687ac */ /* 0x000ee20008000a00 */
[----:B------:R-:W4:Y:S01]  /*1a30*/  @UP0 LDCU.64 UR4, c[0x0][0x3b0] ;  /* 0x00007600ff0407ac */ /* 0x000f220008000a00 */
[----:B------:R-:W-:Y:S02]  /*1a40*/  UIADD3 UR22, UPT, UPT, UR23, -0x1, URZ ;  /* 0xffffffff17167890 */ /* 0x000fe4000fffe0ff */
[----:B-1----:R-:W-:Y:S02]  /*1a50*/  UIMAD UR8, UR31, UR8, UR28 ;  /* 0x000000081f0872a4 */ /* 0x002fe4000f8e021c */
[----:B------:R-:W-:-:S04]  /*1a60*/  USHF.L.U32 UR21, UR22, 0x6, URZ ;  /* 0x0000000616157899 */ /* 0x000fc800080006ff */
[----:B--2---:R-:W-:Y:S02]  /*1a70*/  UIMAD UR20, UR8, UR24, UR21 ;  /* 0x00000018081472a4 */ /* 0x004fe4000f8e0215 */
[----:B---3--:R-:W-:-:S04]  /*1a80*/  @!UP0 UIMAD.WIDE.U32 UR36, UR13, UR6, URZ ;  /* 0x000000060d2482a5 */ /* 0x008fc8000f8e00ff */
[----:B------:R-:W-:Y:S02]  /*1a90*/  @!UP0 UIMAD UR35, UR13, UR7, UR37 ;  /* 0x000000070d2382a4 */ /* 0x000fe4000f8e0225 */
[----:B----4-:R-:W-:-:S04]  /*1aa0*/  @UP0 UIMAD.WIDE.U32 UR6, UR18, UR4, URZ ;  /* 0x00000004120602a5 */ /* 0x010fc8000f8e00ff */
        /* <DEDUP_REMOVED lines=14> */
.L_x_1069:
[----:B------:R-:W1:Y:S01]  /*1b90*/  LDCU.64 UR10, c[0x0][0x3b8] ;  /* 0x00007700ff0a77ac */ /* 0x000e620008000a00 */
[----:B------:R-:W-:-:S04]  /*1ba0*/  UIADD3 UR12, UPT, UPT, UR14, UR15, URZ ;  /* 0x0000000f0e0c7290 */ /* 0x000fc8000fffe0ff */
[----:B-1----:R-:W-:Y:S02]  /*1bb0*/  UIMAD.WIDE.U32 UR6, UR12, UR10, URZ ;  /* 0x0000000a0c0672a5 */ /* 0x002fe4000f8e00ff */
[----:B------:R-:W-:-:S04]  /*1bc0*/  UIMAD UR12, UR12, UR11, URZ ;  /* 0x0000000b0c0c72a4 */ /* 0x000fc8000f8e02ff */
[----:B------:R-:W-:Y:S02]  /*1bd0*/  UIADD3 UR12, UPT, UPT, UR7, UR12, URZ ;  /* 0x0000000c070c7290 */ /* 0x000fe4000fffe0ff */
.L_x_1070:
[----:B------:R-:W1:Y:S01]  /*1be0*/  LDC R0, c[0x0][0x3e8] ;  /* 0x0000fa00ff007b82 */ /* 0x000e620000000800 */
[----:B------:R-:W2:Y:S01]  /*1bf0*/  S2R R2, SR_CTAID.Z ;  /* 0x0000000000027919 */ /* 0x000ea20000002700 */
[----:B------:R-:W-:Y:S01]  /*1c00*/  IMAD.MOV.U32 R8, RZ, RZ, RZ ;  /* 0x000000ffff087224 */ /* 0x000fe200078e00ff */
[----:B------:R-:W-:Y:S02]  /*1c10*/  LOP3.LUT R13, R195, 0x1f, RZ, 0xc0, !PT ;  /* 0x0000001fc30d7812 */ /* 0x000fe400078ec0ff */
[----:B-1----:R-:W-:-:S04]  /*1c20*/  IABS R5, R0 ;  /* 0x0000000000057213 */ /* 0x002fc80000000000 */
[----:B------:R-:W1:Y:S01]  /*1c30*/  I2F.RP R10, R5 ;  /* 0x00000005000a7306 */ /* 0x000e620000209400 */
[----:B--2---:R-:W-:-:S07]  /*1c40*/  IABS R2, R2 ;  /* 0x0000000200027213 */ /* 0x004fce0000000000 */
[----:B-1----:R-:W1:Y:S02]  /*1c50*/  MUFU.RCP R7, R10 ;  /* 0x0000000a00077308 */ /* 0x002e640000001000 */
[----:B-1----:R-:W-:-:S06]  /*1c60*/  VIADD R7, R7, 0xffffffe ;  /* 0x0ffffffe07077836 */ /* 0x002fcc0000000000 */
[----:B------:R-:W1:Y:S02]  /*1c70*/  F2I.FTZ.U32.TRUNC.NTZ R9, R7 ;  /* 0x0000000700097305 */ /* 0x000e64000021f000 */
[----:B-1----:R-:W-:-:S04]  /*1c80*/  IMAD.MOV R4, RZ, RZ, -R9 ;  /* 0x000000ffff047224 */ /* 0x002fc800078e0a09 */
[----:B------:R-:W-:-:S04]  /*1c90*/  IMAD R4, R4, R5, RZ ;  /* 0x0000000504047224 */ /* 0x000fc800078e02ff */
[----:B------:R-:W-:Y:S01]  /*1ca0*/  IMAD.HI.U32 R9, R9, R4, R8 ;  /* 0x0000000409097227 */ /* 0x000fe200078e0008 */
[----:B------:R-:W-:-:S05]  /*1cb0*/  MOV R4, R2 ;  /* 0x0000000200047202 */ /* 0x000fca0000000f00 */
[----:B------:R-:W-:-:S04]  /*1cc0*/  IMAD.HI.U32 R8, R9, R4, RZ ;  /* 0x0000000409087227 */ /* 0x000fc800078e00ff */
[----:B------:R-:W-:-:S04]  /*1cd0*/  IMAD.MOV R2, RZ, RZ, -R8 ;  /* 0x000000ffff027224 */ /* 0x000fc800078e0a08 */
[----:B------:R-:W-:-:S05]  /*1ce0*/  IMAD R2, R5, R2, R4 ;  /* 0x0000000205027224 */ /* 0x000fca00078e0204 */
[----:B------:R-:W-:-:S13]  /*1cf0*/  ISETP.GT.U32.AND P1, PT, R5, R2, PT ;  /* 0x000000020500720c */ /* 0x000fda0003f24070 */
[----:B------:R-:W-:Y:S01]  /*1d00*/  @!P1 IMAD.IADD R2, R2, 0x1, -R5 ;  /* 0x0000000102029824 */ /* 0x000fe200078e0a05 */
[----:B------:R-:W-:Y:S02]  /*1d10*/  @!P1 IADD3 R8, PT, PT, R8, 0x1, RZ ;  /* 0x0000000108089810 */ /* 0x000fe40007ffe0ff */
[----:B------:R-:W-:Y:S02]  /*1d20*/  ISETP.NE.AND P1, PT, R0, RZ, PT ;  /* 0x000000ff0000720c */ /* 0x000fe40003f25270 */
        /* <DEDUP_REMOVED lines=15> */
[----:B------:R-:W-:Y:S01]  /*1e20*/  UIMAD UR13, UR13, UR5, UR15 ;  /* 0x000000050d0d72a4 */ /* 0x000fe2000f8e020f */
[----:B------:R-:W-:Y:S11]  /*1e30*/  BRA `(.L_x_1072) ;  /* 0x0000000000187947 */ /* 0x000ff60003800000 */
.L_x_1071:
[----:B------:R-:W1:Y:S01]  /*1e40*/  LDCU.64 UR8, c[0x0][0x3c0] ;  /* 0x00007800ff0877ac */ /* 0x000e620008000a00 */
[----:B------:R-:W-:-:S04]  /*1e50*/  UIADD3 UR14, UPT, UPT, UR14, UR15, URZ ;  /* 0x0000000f0e0e7290 */ /* 0x000fc8000fffe0ff */
[----:B-1----:R-:W-:Y:S02]  /*1e60*/  UIMAD.WIDE.U32 UR4, UR14, UR8, URZ ;  /* 0x000000080e0472a5 */ /* 0x002fe4000f8e00ff */
[----:B------:R-:W-:-:S04]  /*1e70*/  UIMAD UR13, UR14, UR9, URZ ;  /* 0x000000090e0d72a4 */ /* 0x000fc8000f8e02ff */
[----:B------:R-:W-:Y:S01]  /*1e80*/  UIADD3 UR13, UPT, UPT, UR5, UR13, URZ ;  /* 0x0000000d050d7290 */ /* 0x000fe2000fffe0ff */
[----:B------:R-:W-:-:S11]  /*1e90*/  UMOV UR14, UR4 ;  /* 0x00000004000e7c82 */ /* 0x000fd60008000000 */
.L_x_1072:
[----:B------:R-:W-:Y:S01]  /*1ea0*/  IMAD.SHL.U32 R0, R195, 0x8, RZ ;  /* 0x00000008c3007824 */ /* 0x000fe200078e00ff */
[----:B------:R-:W1:Y:S01]  /*1eb0*/  S2UR UR37, SR_CgaCtaId ;  /* 0x00000000002579c3 */ /* 0x000e620000008800 */
[----:B------:R-:W2:Y:S01]  /*1ec0*/  LDCU.64 UR16, c[0x0][0x388] ;  /* 0x00007100ff1077ac */ /* 0x000ea20008000a00 */
[----:B------:R-:W-:Y:S01]  /*1ed0*/  SHF.R.U32.HI R2, RZ, 0x3, R195 ;  /* 0x00000003ff027819 */ /* 0x000fe200000116c3 */
[----:B------:R-:W-:Y:S01]  /*1ee0*/  BSSY.RECONVERGENT B0, `(.L_x_1073) ;  /* 0x000004b000007945 */ /* 0x000fe20003800200 */
[C---:B------:R-:W-:Y:S02]  /*1ef0*/  LOP3.LUT R196, R0.reuse, 0x38, RZ, 0xc0, !PT ;  /* 0x0000003800c47812 */ /* 0x040fe400078ec0ff */
[----:B------:R-:W-:Y:S02]  /*1f00*/  LOP3.LUT R4, R0, 0x1f8, RZ, 0xc0, !PT ;  /* 0x000001f800047812 */ /* 0x000fe400078ec0ff */
[C---:B------:R-:W-:Y:S01]  /*1f10*/  IADD3 R10, P1, PT, R196.reuse, UR6, RZ ;  /* 0x00000006c40a7c10 */ /* 0x040fe2000ff3e0ff */
[----:B------:R-:W3:Y:S01]  /*1f20*/  LDCU.128 UR4, c[0x0][0x3d0] ;  /* 0x00007a00ff0477ac */ /* 0x000ee20008000c00 */
[----:B------:R-:W-:-:S02]  /*1f30*/  IADD3 R14, P0, PT, R196, UR14, RZ ;  /* 0x0000000ec40e7c10 */ /* 0x000fc4000ff1e0ff */
[----:B------:R-:W-:Y:S01]  /*1f40*/  LOP3.LUT R5, R4, 0x38, R195, 0x78, !PT ;  /* 0x0000003804057812 */ /* 0x000fe200078e78c3 */
[----:B------:R-:W-:Y:S01]  /*1f50*/  IMAD.X R11, RZ, RZ, UR12, P1 ;  /* 0x0000000cff0b7e24 */ /* 0x000fe200088e06ff */
[----:B------:R-:W4:Y:S01]  /*1f60*/  LDCU.64 UR14, c[0x0][0x390] ;  /* 0x00007200ff0e77ac */ /* 0x000f220008000a00 */
[----:B------:R-:W-:Y:S01]  /*1f70*/  IMAD.X R15, RZ, RZ, UR13, P0 ;  /* 0x0000000dff0f7e24 */ /* 0x000fe200080e06ff */
[----:B------:R-:W-:Y:S01]  /*1f80*/  SHF.R.S32.HI R7, RZ, 0x1f, R8 ;  /* 0x0000001fff077819 */ /* 0x000fe20000011408 */
[----:B------:R-:W-:Y:S01]  /*1f90*/  IMAD.WIDE.U32 R10, R2, UR10, R10 ;  /* 0x0000000a020a7c25 */ /* 0x000fe2000f8e000a */
[----:B------:R-:W-:Y:S01]  /*1fa0*/  LOP3.LUT R0, R5, 0x1e00, R0, 0xf8, !PT ;  /* 0x00001e0005007812 */ /* 0x000fe200078ef800 */
[----:B------:R-:W5:Y:S01]  /*1fb0*/  LDCU.64 UR12, c[0x0][0x3c8] ;  /* 0x00007900ff0c77ac */ /* 0x000f620008000a00 */
[----:B------:R-:W-:Y:S01]  /*1fc0*/  IADD3 R16, P0, PT, R196, UR36, RZ ;  /* 0x00000024c4107c10 */ /* 0x000fe2000ff1e0ff */
[----:B------:R-:W-:Y:S01]  /*1fd0*/  IMAD.WIDE.U32 R14, R2, UR8, R14 ;  /* 0x00000008020e7c25 */ /* 0x000fe2000f8e000e */
[----:B------:R-:W-:-:S03]  /*1fe0*/  SHF.R.U32.HI R197, RZ, 0x1, R195 ;  /* 0x00000001ffc57819 */ /* 0x000fc600000116c3 */
[C---:B------:R-:W-:Y:S02]  /*1ff0*/  IMAD R11, R2.reuse, UR11, R11 ;  /* 0x0000000b020b7c24 */ /* 0x040fe4000f8e020b */
[C---:B---3--:R-:W-:Y:S02]  /*2000*/  IMAD R5, R7.reuse, UR4, RZ ;  /* 0x0000000407057c24 */ /* 0x048fe4000f8e02ff */
[----:B------:R-:W-:Y:S02]  /*2010*/  IMAD R7, R7, UR6, RZ ;  /* 0x0000000607077c24 */ /* 0x000fe4000f8e02ff */
[----:B------:R-:W-:Y:S02]  /*2020*/  IMAD R15, R2, UR9, R15 ;  /* 0x00000009020f7c24 */ /* 0x000fe4000f8e020f */
[C---:B------:R-:W-:Y:S01]  /*2030*/  IMAD R5, R8.reuse, UR5, R5 ;  /* 0x0000000508057c24 */ /* 0x040fe2000f8e0205 */
[----:B------:R-:W-:Y:S01]  /*2040*/  UMOV UR5, 0x400 ;  /* 0x0000040000057882 */ /* 0x000fe20000000000 */
[----:B------:R-:W-:Y:S01]  /*2050*/  IMAD.WIDE.U32 R10, R8, UR4, R10 ;  /* 0x00000004080a7c25 */ /* 0x000fe2000f8e000a */
[----:B-1----:R-:W-:-:S03]  /*2060*/  ULEA UR5, UR37, UR5, 0x18 ;  /* 0x0000000525057291 */ /* 0x002fc6000f8ec0ff */
[----:B------:R-:W-:Y:S01]  /*2070*/  IMAD R7, R8, UR7, R7 ;  /* 0x0000000708077c24 */ /* 0x000fe2000f8e0207 */
[----:B--2---:R-:W-:Y:S01]  /*2080*/  LEA R252, P1, R10, UR16, 0x1 ;  /* 0x000000100afc7c11 */ /* 0x004fe2000f8208ff */
[----:B------:R-:W-:Y:S01]  /*2090*/  IMAD.WIDE.U32 R8, R8, UR6, R14 ;  /* 0x0000000608087c25 */ /* 0x000fe2000f8e000e */
[----:B------:R-:W-:-:S03]  /*20a0*/  LEA R250, R0, UR5, 0x1 ;  /* 0x0000000500fa7c11 */ /* 0x000fc6000f8e08ff */
[----:B------:R-:W-:Y:S01]  /*20b0*/  IMAD.IADD R5, R11, 0x1, R5 ;  /* 0x000000010b057824 */ /* 0x000fe200078e0205 */
[----:B------:R1:W-:Y:S01]  /*20c0*/  STL [R1+0x44], R252 ;  /* 0x000044fc01007387 */ /* 0x0003e20000100800 */
[----:B------:R-:W-:Y:S01]  /*20d0*/  IMAD.X R17, RZ, RZ, UR35, P0 ;  /* 0x00000023ff117e24 */ /* 0x000fe200080e06ff */
[----:B----4-:R-:W-:Y:S01]  /*20e0*/  LEA R21, P0, R8, UR14, 0x1 ;  /* 0x0000000e08157c11 */ /* 0x010fe2000f8008ff */
[----:B------:R-:W-:Y:S01]  /*20f0*/  IMAD.IADD R4, R9, 0x1, R7 ;  /* 0x0000000109047824 */ /* 0x000fe200078e0207 */
[----:B------:R-:W-:Y:S01]  /*2100*/  LEA.HI.X R251, R10, UR17, R5, 0x1, P1 ;  /* 0x000000110afb7c11 */ /* 0x000fe200088f0c05 */
[----:B------:R-:W-:Y:S01]  /*2110*/  UIADD3 UR14, UPT, UPT, -UR28, UR30, URZ ;  /* 0x0000001e1c0e7290 */ /* 0x000fe2000fffe1ff */
[----:B-----5:R-:W-:Y:S01]  /*2120*/  IMAD.U32 R14, RZ, RZ, UR12 ;  /* 0x0000000cff0e7e24 */ /* 0x020fe2000f8e00ff */
[----:B------:R1:W-:Y:S01]  /*2130*/  STL [R1+0x3c], R21 ;  /* 0x00003c1501007387 */ /* 0x0003e20000100800 */
[----:B------:R-:W-:Y:S01]  /*2140*/  LEA.HI.X R20, R8, UR15, R4, 0x1, P0 ;  /* 0x0000000f08147c11 */ /* 0x000fe200080f0c04 */
[----:B------:R-:W-:Y:S01]  /*2150*/  IMAD.SHL.U32 R7, R195, 0x40, RZ ;  /* 0x00000040c3077824 */ /* 0x000fe200078e00ff */
[----:B------:R-:W-:Y:S01]  /*2160*/  UIMAD.WIDE.U32 UR16, UR19, 0x80, URZ ;  /* 0x00000080131078a5 */ /* 0x000fe2000f8e00ff */
[----:B------:R1:W-:Y:S01]  /*2170*/  STL [R1+0x40], R251 ;  /* 0x000040fb01007387 */ /* 0x0003e20000100800 */
[----:B------:R-:W-:Y:S01]  /*2180*/  ISETP.GE.AND P0, PT, R2, UR14, PT ;  /* 0x0000000e02007c0c */ /* 0x000fe2000bf06270 */
[----:B------:R-:W-:Y:S01]  /*2190*/  IMAD.WIDE.U32 R14, R14, UR34, R16 ;  /* 0x000000220e0e7c25 */ /* 0x000fe2000f8e0010 */
[C---:B------:R-:W-:Y:S01]  /*21a0*/  LOP3.LUT R8, R197.reuse, 0x30, RZ, 0xc0, !PT ;  /* 0x00000030c5087812 */ /* 0x040fe200078ec0ff */
[----:B------:R1:W-:Y:S01]  /*21b0*/  STL [R1+0x38], R20 ;  /* 0x0000381401007387 */ /* 0x0003e20000100800 */
[----:B------:R-:W-:Y:S01]  /*21c0*/  LOP3.LUT R5, R197, 0x8, RZ, 0xc0, !PT ;  /* 0x00000008c5057812 */ /* 0x000fe200078ec0ff */
[----:B------:R-:W-:Y:S01]  /*21d0*/  IMAD.U32 R19, RZ, RZ, UR13 ;  /* 0x0000000dff137e24 */ /* 0x000fe2000f8e00ff */
[----:B------:R-:W-:Y:S01]  /*21e0*/  LOP3.LUT R4, R196, 0x1c0, R7, 0xf8, !PT ;  /* 0x000001c0c4047812 */ /* 0x000fe200078ef807 */
[----:B------:R1:W-:Y:S01]  /*21f0*/  STL [R1+0x48], R250 ;  /* 0x000048fa01007387 */ /* 0x0003e20000100800 */
[----:B------:R-:W-:Y:S01]  /*2200*/  LOP3.LUT R185, R7, 0x200, RZ, 0xc0, !PT ;  /* 0x0000020007b97812 */ /* 0x000fe200078ec0ff */
[----:B------:R-:W-:Y:S01]  /*2210*/  IMAD R19, R19, UR34, R15 ;  /* 0x0000002213137c24 */ /* 0x000fe2000f8e020f */
[----:B------:R-:W-:-:S02]  /*2220*/  LOP3.LUT R12, R2, UR16, RZ, 0xfc, !PT ;  /* 0x00000010020c7c12 */ /* 0x000fc4000f8efcff */
[----:B------:R-:W-:Y:S02]  /*2230*/  LEA.HI R121, R13, R8, RZ, 0x1e ;  /* 0x000000080d797211 */ /* 0x000fe400078ff0ff */
[----:B------:R-:W-:Y:S01]  /*2240*/  LOP3.LUT R184, R4, R5, RZ, 0x3c, !PT ;  /* 0x0000000504b87212 */ /* 0x000fe200078e3cff */
[----:B------:R-:W-:Y:S06]  /*2250*/  @P0 BRA `(.L_x_1074) ;  /* 0x00000000004c0947 */ /* 0x000fec0003800000 */
        /* <DEDUP_REMOVED lines=18> */
.L_x_1075:
[----:B------:R2:W-:Y:S02]  /*2380*/  STS.128 [R250], RZ ;  /* 0x000000fffa007388 */ /* 0x0005e40000000c00 */
.L_x_1074:
[----:B------:R-:W-:Y:S05]  /*2390*/  BSYNC.RECONVERGENT B0 ;  /* 0x0000000000007941 */ /* 0x000fea0003800200 */
.L_x_1073:
[C---:B------:R-:W-:Y:S01]  /*23a0*/  VIADD R9, R2.reuse, 0x10 ;  /* 0x0000001002097836 */ /* 0x040fe20000000000 */
[----:B------:R-:W-:Y:S01]  /*23b0*/  USHF.L.U32 UR34, UR10, 0x6, URZ ;  /* 0x000000060a227899 */ /* 0x000fe200080006ff */
[C---:B------:R-:W-:Y:S01]  /*23c0*/  VIADD R0, R2.reuse, 0x40 ;  /* 0x0000004002007836 */ /* 0x040fe20000000000 */
[----:B------:R-:W-:Y:S01]  /*23d0*/  USHF.L.U64.HI UR15, UR10, 0x6, UR11 ;  /* 0x000000060a0f7899 */ /* 0x000fe2000801020b */
[C---:B------:R-:W-:Y:S01]  /*23e0*/  VIADD R8, R2.reuse, 0x50 ;  /* 0x0000005002087836 */ /* 0x040fe20000000000 */
[----:B------:R-:W-:Y:S01]  /*23f0*/  ISETP.GE.AND P0, PT, R9, UR14, PT ;  /* 0x0000000e09007c0c */ /* 0x000fe2000bf06270 */
[----:B------:R-:W-:Y:S01]  /*2400*/  VIADD R5, R2, 0x60 ;  /* 0x0000006002057836 */ /* 0x000fe20000000000 */
[----:B------:R-:W-:Y:S01]  /*2410*/  ISETP.GE.AND P4, PT, R0, UR14, PT ;  /* 0x0000000e00007c0c */ /* 0x000fe2000bf86270 */
[----:B------:R-:W-:Y:S01]  /*2420*/  VIADD R0, R2, 0x70 ;  /* 0x0000007002007836 */ /* 0x000fe20000000000 */
[----:B------:R-:W-:Y:S01]  /*2430*/  ISETP.GE.AND P3, PT, R8, UR14, PT ;  /* 0x0000000e08007c0c */ /* 0x000fe2000bf66270 */
[C---:B------:R-:W-:Y:S01]  /*2440*/  VIADD R8, R2.reuse, 0x20 ;  /* 0x0000002002087836 */ /* 0x040fe20000000000 */
[----:B------:R-:W-:Y:S01]  /*2450*/  ISETP.GE.AND P2, PT, R5, UR14, PT ;  /* 0x0000000e05007c0c */ /* 0x000fe2000bf46270 */
[----:B------:R-:W-:Y:S01]  /*2460*/  VIADD R5, R2, 0x30 ;  /* 0x0000003002057836 */ /* 0x000fe20000000000 */
[----:B------:R-:W-:Y:S01]  /*2470*/  UIADD3 UR4, UPT, UPT, -UR21, UR29, URZ ;  /* 0x0000001d15047290 */ /* 0x000fe2000fffe1ff */
[----:B------:R-:W-:Y:S01]  /*2480*/  BSSY.RECONVERGENT B0, `(.L_x_1076) ;  /* 0x000001a000007945 */ /* 0x000fe20003800200 */
[----:B------:R-:W-:Y:S01]  /*2490*/  UIMAD.WIDE.U32 UR36, UR34, UR22, URZ ;  /* 0x00000016222472a5 */ /* 0x000fe2000f8e00ff */
[----:B------:R-:W-:-:S02]  /*24a0*/  ISETP.GE.AND P1, PT, R0, UR14, PT ;  /* 0x0000000e00007c0c */ /* 0x000fc4000bf26270 */
[----:B------:R-:W-:Y:S02]  /*24b0*/  ISETP.GE.AND P6, PT, R8, UR14, PT ;  /* 0x0000000e08007c0c */ /* 0x000fe4000bfc6270 */
[----:B------:R-:W-:Y:S01]  /*24c0*/  ISETP.GE.AND P5, PT, R5, UR14, PT ;  /* 0x0000000e05007c0c */ /* 0x000fe2000bfa6270 */
[----:B------:R-:W-:-:S12]  /*24d0*/  @P0 BRA `(.L_x_1077) ;  /* 0x0000000000500947 */ /* 0x000fd80003800000 */
        /* <DEDUP_REMOVED lines=8> */
[----:B------:R-:W1:Y:S02]  /*2560*/  LDCU.64 UR6, c[0x0][0x380] ;  /* 0x00007000ff0677ac */ /* 0x000e640008000a00 */
[----:B---3--:R-:W-:-:S04]  /*2570*/  IMAD.X R11, RZ, RZ, UR17, P0 ;  /* 0x00000011ff0b7e24 */ /* 0x008fc800080e06ff */
[----:B-----5:R-:W-:Y:S02]  /*2580*/  IMAD R11, R11, UR12, RZ ;  /* 0x0000000c0b0b7c24 */ /* 0x020fe4000f8e02ff */
[----:B------:R-:W-:-:S04]  /*2590*/  IMAD.WIDE.U32 R16, R0, UR12, R16 ;  /* 0x0000000c00107c25 */ /* 0x000fc8000f8e0010 */
[----:B------:R-:W-:Y:S01]  /*25a0*/  IMAD R11, R0, UR13, R11 ;  /* 0x0000000d000b7c24 */ /* 0x000fe2000f8e020b */
[----:B-1----:R-:W-:-:S04]  /*25b0*/  LEA R10, P0, R16, UR6, 0x1 ;  /* 0x00000006100a7c11 */ /* 0x002fc8000f8008ff */
[----:B------:R-:W-:-:S04]  /*25c0*/  IADD3 R11, PT, PT, R17, R11, RZ ;  /* 0x0000000b110b7210 */ /* 0x000fc80007ffe0ff */
[----:B------:R-:W-:-:S05]  /*25d0*/  LEA.HI.X R11, R16, UR7, R11, 0x1, P0 ;  /* 0x00000007100b7c11 */ /* 0x000fca00080f0c0b */
[----:B------:R-:W-:Y:S01]  /*25e0*/  @!PT LDS RZ, [RZ] ;  /* 0x00000000fffff984 */ /* 0x000fe20000000800 */
[----:B------:R-:W-:Y:S01]  /*25f0*/  @!PT LDS RZ, [RZ] ;  /* 0x00000000fffff984 */ /* 0x000fe20000000800 */
[----:B------:R-:W-:Y:S01]  /*2600*/  @!PT LDS RZ, [RZ] ;  /* 0x00000000fffff984 */ /* 0x000fe20000000800 */
[----:B------:R1:W-:Y:S02]  /*2610*/  LDGSTS.E.BYPASS.LTC128B.128 [R250+0x800], desc[UR26][R10.64] ;  /* 0x008000000afa7fae */ /* 0x0003e4000b981a1a */
.L_x_1077:
[----:B------:R-:W-:Y:S05]  /*2620*/  BSYNC.RECONVERGENT B0 ;  /* 0x0000000000007941 */ /* 0x000fea0003800200 */
.L_x_1076:
        /* <DEDUP_REMOVED lines=10> */
[----:B------:R-:W2:Y:S02]  /*26d0*/  LDCU.64 UR6, c[0x0][0x380] ;  /* 0x00007000ff0677ac */ /* 0x000ea40008000a00 */
[----:B-1-3--:R-:W-:-:S04]  /*26e0*/  IMAD.X R11, RZ, RZ, UR17, P0 ;  /* 0x00000011ff0b7e24 */ /* 0x00afc800080e06ff */
        /* <DEDUP_REMOVED lines=10> */
.L_x_1079:
[----:B------:R-:W-:Y:S05]  /*2790*/  BSYNC.RECONVERGENT B0 ;  /* 0x0000000000007941 */ /* 0x000fea0003800200 */
.L_x_1078:
        /* <DEDUP_REMOVED lines=22> */
.L_x_1081:
[----:B------:R-:W-:Y:S05]  /*2900*/  BSYNC.RECONVERGENT B0 ;  /* 0x0000000000007941 */ /* 0x000fea0003800200 */
.L_x_1080:
        /* <DEDUP_REMOVED lines=22> */
.L_x_1083:
[----:B------:R-:W-:Y:S05]  /*2a70*/  BSYNC.RECONVERGENT B0 ;  /* 0x0000000000007941 */ /* 0x000fea0003800200 */
.L_x_1082:
        /* <DEDUP_REMOVED lines=22> */
.L_x_1085:
[----:B------:R-:W-:Y:S05]  /*2be0*/  BSYNC.RECONVERGENT B0 ;  /* 0x0000000000007941 */ /* 0x000fea0003800200 */
.L_x_1084:
        /* <DEDUP_REMOVED lines=22> */
.L_x_1087:
[----:B------:R-:W-:Y:S05]  /*2d50*/  BSYNC.RECONVERGENT B0 ;  /* 0x0000000000007941 */ /* 0x000fea0003800200 */
.L_x_1086:
[----:B------:R-:W-:Y:S04]  /*2d60*/  BSSY.RECONVERGENT B0, `(.L_x_1088) ;  /* 0x0000015000007945 */ /* 0x000fe80003800200 */
[----:B------:R-:W-:Y:S05]  /*2d70*/  @P1 BRA `(.L_x_1089) ;  /* 0x00000000004c1947 */ /* 0x000fea0003800000 */
[----:B------:R-:W5:Y:S02]  /*2d80*/  LDCU UR6, c[0x0][0x440] ;  /* 0x00008800ff0677ac */ /* 0x000f640008000800 */
[----:B-----5:R-:W-:-:S13]  /*2d90*/  ISETP.GE.AND P0, PT, R196, UR6, PT ;  /* 0x00000006c4007c0c */ /* 0x020fda000bf06270 */
[----:B------:R1:W-:Y:S01]  /*2da0*/  @P0 STS.128 [R250+0x3800], RZ ;  /* 0x003800fffa000388 */ /* 0x0003e20000000c00 */
[----:B------:R-:W-:Y:S05]  /*2db0*/  @P0 BRA `(.L_x_1089) ;  /* 0x00000000003c0947 */ /* 0x000fea0003800000 */
[----:B------:R-:W5:Y:S01]  /*2dc0*/  LDCU.64 UR12, c[0x0][0x3b0] ;  /* 0x00007600ff0c77ac */ /* 0x000f620008000a00 */
[----:B-1-3--:R-:W-:Y:S02]  /*2dd0*/  IADD3 R10, P0, PT, R12, 0x70, RZ ;  /* 0x000000700c0a7810 */ /* 0x00afe40007f1e0ff */
        /* <DEDUP_REMOVED lines=13> */
.L_x_1089:
[----:B------:R-:W-:Y:S05]  /*2eb0*/  BSYNC.RECONVERGENT B0 ;  /* 0x0000000000007941 */ /* 0x000fea0003800200 */
.L_x_1088:
        /* <DEDUP_REMOVED lines=8> */
[----:B-1-3--:R-:W-:Y:S01]  /*2f40*/  IMAD.U32 R10, RZ, RZ, UR36 ;  /* 0x00000024ff0a7e24 */ /* 0x00afe2000f8e00ff */
        /* <DEDUP_REMOVED lines=9> */
.L_x_1092:
[----:B------:R1:W-:Y:S02]  /*2fe0*/  STS.128 [R250+0x4000], RZ ;  /* 0x004000fffa007388 */ /* 0x0003e40000000c00 */
.L_x_1091:
[----:B------:R-:W-:Y:S05]  /*2ff0*/  BSYNC.RECONVERGENT B0 ;  /* 0x0000000000007941 */ /* 0x000fea0003800200 */
.L_x_1090:
[----:B------:R-:W-:Y:S01]  /*3000*/  ISETP.GE.AND P0, PT, R9, UR4, PT ;  /* 0x0000000409007c0c */ /* 0x000fe2000bf06270 */
[----:B------:R-:W-:Y:S01]  /*3010*/  USHF.L.U64.HI UR17, UR8, 0x6, UR9 ;  /* 0x0000000608117899 */ /* 0x000fe20008010209 */
[----:B------:R-:W-:Y:S01]  /*3020*/  BSSY.RECONVERGENT B0, `(.L_x_1093) ;  /* 0x0000015000007945 */ /* 0x000fe20003800200 */
[----:B------:R-:W-:Y:S01]  /*3030*/  USHF.L.U32 UR35, UR8, 0x6, URZ ;  /* 0x0000000608237899 */ /* 0x000fe200080006ff */
[----:B------:R-:W-:Y:S01]  /*3040*/  ISETP.GE.AND P2, PT, R8, UR4, PT ;  /* 0x0000000408007c0c */ /* 0x000fe2000bf46270 */
[----:B------:R-:W-:Y:S01]  /*3050*/  USHF.L.U64.HI UR13, UR10, 0x4, UR11 ;  /* 0x000000040a0d7899 */ /* 0x000fe2000801020b */
[----:B------:R-:W-:Y:S01]  /*3060*/  ISETP.GE.AND P1, PT, R5, UR4, PT ;  /* 0x0000000405007c0c */ /* 0x000fe2000bf26270 */
[----:B------:R-:W-:-:S06]  /*3070*/  USHF.L.U32 UR16, UR10, 0x4, URZ ;  /* 0x000000040a107899 */ /* 0x000fcc00080006ff */
[----:B------:R-:W-:Y:S06]  /*3080*/  @P0 BRA `(.L_x_1094) ;  /* 0x0000000000380947 */ /* 0x000fec0003800000 */
[----:B------:R-:W5:Y:S02]  /*3090*/  LDCU UR6, c[0x0][0x440] ;  /* 0x00008800ff0677ac */ /* 0x000f640008000800 */
[----:B-----5:R-:W-:-:S13]  /*30a0*/  ISETP.GE.AND P0, PT, R196, UR6, PT ;  /* 0x00000006c4007c0c */ /* 0x020fda000bf06270 */
[----:B------:R1:W-:Y:S01]  /*30b0*/  @P0 STS.128 [R250+0x4800], RZ ;  /* 0x004800fffa000388 */ /* 0x0003e20000000c00 */
[----:B------:R-:W-:Y:S05]  /*30c0*/  @P0 BRA `(.L_x_1094) ;  /* 0x0000000000280947 */ /* 0x000fea0003800000 */
[----:B------:R-:W-:-:S04]  /*30d0*/  UIADD3 UR12, UP0, UPT, UR16, UR36, URZ ;  /* 0x00000024100c7290 */ /* 0x000fc8000ff1e0ff */
[----:B------:R-:W-:Y:S02]  /*30e0*/  UIADD3.X UR6, UPT, UPT, UR13, UR7, URZ, UP0, !UPT ;  /* 0x000000070d067290 */ /* 0x000fe400087fe4ff */
[----:B-1-3--:R-:W-:-:S04]  /*30f0*/  IMAD.U32 R11, RZ, RZ, UR12 ;  /* 0x0000000cff0b7e24 */ /* 0x00afc8000f8e00ff */
[----:B------:R-:W-:Y:S01]  /*3100*/  IMAD.U32 R0, RZ, RZ, UR6 ;  /* 0x00000006ff007e24 */ /* 0x000fe2000f8e00ff */
[----:B------:R-:W-:-:S04]  /*3110*/  LEA R10, P0, R11, R252, 0x1 ;  /* 0x000000fc0b0a7211 */ /* 0x000fc800078008ff */
[----:B------:R-:W-:-:S05]  /*3120*/  LEA.HI.X R11, R11, R251, R0, 0x1, P0 ;  /* 0x000000fb0b0b7211 */ /* 0x000fca00000f0c00 */
[----:B------:R-:W-:Y:S01]  /*3130*/  @!PT LDS RZ, [RZ] ;  /* 0x00000000fffff984 */ /* 0x000fe20000000800 */
[----:B------:R-:W-:Y:S01]  /*3140*/  @!PT LDS RZ, [RZ] ;  /* 0x00000000fffff984 */ /* 0x000fe20000000800 */
[----:B------:R-:W-:Y:S01]  /*3150*/  @!PT LDS RZ, [RZ] ;  /* 0x00000000fffff984 */ /* 0x000fe20000000800 */
[----:B------:R1:W-:Y:S04]  /*3160*/  LDGSTS.E.BYPASS.LTC128B.128 [R250+0x4800], desc[UR26][R10.64] ;  /* 0x048000000afa7fae */ /* 0x0003e8000b981a1a */
.L_x_1094:
[----:B------:R-:W-:Y:S05]  /*3170*/  BSYNC.RECONVERGENT B0 ;  /* 0x0000000000007941 */ /* 0x000fea0003800200 */
.L_x_1093:
        /* <DEDUP_REMOVED lines=16> */
.L_x_1096:
[----:B------:R-:W-:Y:S05]  /*3280*/  BSYNC.RECONVERGENT B0 ;  /* 0x0000000000007941 */ /* 0x000fea0003800200 */
.L_x_1095:
        /* <DEDUP_REMOVED lines=11> */
[----:B-1-3--:R-:W-:Y:S01]  /*3340*/  IMAD.U32 R10, RZ, RZ, UR38 ;  /* 0x00000026ff0a7e24 */ /* 0x00afe2000f8e00ff */
        /* <DEDUP_REMOVED lines=8> */
.L_x_1098:
[----:B------:R-:W-:Y:S05]  /*33d0*/  BSYNC.RECONVERGENT B0 ;  /* 0x0000000000007941 */ /* 0x000fea0003800200 */
.L_x_1097:
[----:B------:R-:W0:Y:S01]  /*33e0*/  LDGDEPBAR ;  /* 0x00000000000079af */ /* 0x000e220000000000 */
[----:B------:R-:W-:Y:S01]  /*33f0*/  IMAD.U32 R0, RZ, RZ, UR28 ;  /* 0x0000001cff007e24 */ /* 0x000fe2000f8e00ff */
[----:B-1-3--:R-:W-:Y:S01]  /*3400*/  LOP3.LUT R11, R197, 0x1f0, RZ, 0xc0, !PT ;  /* 0x000001f0c50b7812 */ /* 0x00afe200078ec0ff */
[----:B------:R-:W-:Y:S01]  /*3410*/  USHF.L.U32 UR31, UR31, 0x5, URZ ;  /* 0x000000051f1f7899 */ /* 0x000fe200080006ff */
[----:B------:R-:W-:Y:S01]  /*3420*/  SHF.R.U32.HI R2, RZ, 0x2, R195 ;  /* 0x00000002ff027819 */ /* 0x000fe200000116c3 */
[----:B------:R-:W-:Y:S01]  /*3430*/  UIMAD.WIDE.U32 UR6, UR35, UR22, URZ ;  /* 0x00000016230672a5 */ /* 0x000fe2000f8e00ff */
[----:B------:R-:W-:Y:S01]  /*3440*/  IADD3 R0, PT, PT, R11, 0x1, R0 ;  /* 0x000000010b007810 */ /* 0x000fe20007ffe000 */
[----:B------:R-:W-:Y:S01]  /*3450*/  UIMAD UR17, UR17, UR22, URZ ;  /* 0x00000016111172a4 */ /* 0x000fe2000f8e02ff */
[----:B------:R-:W-:Y:S01]  /*3460*/  LOP3.LUT R11, R2, 0x7, RZ, 0xc0, !PT ;  /* 0x00000007020b7812 */ /* 0x000fe200078ec0ff */
[----:B------:R-:W-:Y:S01]  /*3470*/  IMAD.U32 R2, RZ, RZ, UR19 ;  /* 0x00000013ff027e24 */ /* 0x000fe2000f8e00ff */
[----:B------:R-:W-:Y:S01]  /*3480*/  BSSY.RECONVERGENT B0, `(.L_x_1099) ;  /* 0x000001d000007945 */ /* 0x000fe20003800200 */
[----:B------:R-:W-:Y:S01]  /*3490*/  UIADD3 UR17, UPT, UPT, UR7, UR17, URZ ;  /* 0x0000001107117290 */ /* 0x000fe2000fffe0ff */
[----:B------:R-:W-:Y:S01]  /*34a0*/  IADD3 R10, PT, PT, R0, -UR30, R11 ;  /* 0x8000001e000a7c10 */ /* 0x000fe2000fffe00b */
[----:B------:R-:W-:Y:S01]  /*34b0*/  IMAD.U32 R11, RZ, RZ, UR29 ;  /* 0x0000001dff0b7e24 */ /* 0x000fe2000f8e00ff */
[----:B------:R-:W-:Y:S01]  /*34c0*/  IADD3 R0, P1, P0, R6, UR31, R13 ;  /* 0x0000001f06007c10 */ /* 0x000fe2000f83e00d */
[----:B------:R-:W-:Y:S01]  /*34d0*/  USHF.R.S32.HI UR31, URZ, 0x1f, UR31 ;  /* 0x0000001fff1f7899 */ /* 0x000fe2000801141f */
[----:B------:R-:W-:-:S02]  /*34e0*/  SHF.R.U32.HI R13, RZ, 0x5, R195 ;  /* 0x00000005ff0d7819 */ /* 0x000fc400000116c3 */
[----:B------:R-:W-:-:S03]  /*34f0*/  IADD3 R6, PT, PT, R10, UR25, R11 ;  /* 0x000000190a067c10 */ /* 0x000fc6000fffe00b */
[----:B------:R-:W-:Y:S01]  /*3500*/  IADD3.X R3, PT, PT, R3, UR31, RZ, P1, P0 ;  /* 0x0000001f03037c10 */ /* 0x000fe20008fe04ff */
[----:B------:R-:W-:Y:S01]  /*3510*/  IMAD R2, R2, 0x8, R13 ;  /* 0x0000000802027824 */ /* 0x000fe200078e020d */
        /* <DEDUP_REMOVED lines=16> */
.L_x_1101:
[----:B------:R3:W-:Y:S01]  /*3620*/  STS.128 [R250+0x6000], RZ ;  /* 0x006000fffa007388 */ /* 0x0007e20000000c00 */
[----:B------:R-:W-:Y:S05]  /*3630*/  BRA `(.L_x_1102) ;  /* 0x0000000000047947 */ /* 0x000fea0003800000 */
.L_x_1100:
[----:B------:R1:W-:Y:S02]  /*3640*/  STS.128 [R250+0x6000], RZ ;  /* 0x006000fffa007388 */ /* 0x0003e40000000c00 */
.L_x_1102:
[----:B------:R-:W-:Y:S05]  /*3650*/  BSYNC.RECONVERGENT B0 ;  /* 0x0000000000007941 */ /* 0x000fea0003800200 */
.L_x_1099:
[----:B------:R-:W-:Y:S01]  /*3660*/  ISETP.GE.AND P0, PT, R9, UR4, PT ;  /* 0x0000000409007c0c */ /* 0x000fe2000bf06270 */
[C---:B------:R-:W-:Y:S01]  /*3670*/  IMAD.SHL.U32 R198, R195.reuse, 0x20, RZ ;  /* 0x00000020c3c67824 */ /* 0x040fe200078e00ff */
[----:B------:R-:W-:Y:S01]  /*3680*/  LOP3.LUT R9, R195, 0x8, RZ, 0xc0, !PT ;  /* 0x00000008c3097812 */ /* 0x000fe200078ec0ff */
[----:B------:R-:W-:Y:S01]  /*3690*/  BSSY.RECONVERGENT B0, `(.L_x_1103) ;  /* 0x000001b000007945 */ /* 0x000fe20003800200 */
[----:B------:R-:W-:Y:S02]  /*36a0*/  ISETP.GE.AND P2, PT, R8, UR4, PT ;  /* 0x0000000408007c0c */ /* 0x000fe4000bf46270 */
[----:B------:R-:W-:Y:S02]  /*36b0*/  LOP3.LUT R198, R198, 0x7c00, RZ, 0xc0, !PT ;  /* 0x00007c00c6c67812 */ /* 0x000fe400078ec0ff */
[----:B------:R-:W-:Y:S02]  /*36c0*/  ISETP.GE.AND P1, PT, R5, UR4, PT ;  /* 0x0000000405007c0c */ /* 0x000fe4000bf26270 */
[----:B------:R-:W-:-:S02]  /*36d0*/  LOP3.LUT R8, R7, 0x400, RZ, 0xc0, !PT ;  /* 0x0000040007087812 */ /* 0x000fc400078ec0ff */
[----:B------:R-:W-:Y:S01]  /*36e0*/  LOP3.LUT R9, R4, R9, RZ, 0x3c, !PT ;  /* 0x0000000904097212 */ /* 0x000fe200078e3cff */
[----:B------:R1:W-:Y:S01]  /*36f0*/  @P0 STS.128 [R250+0x6800], RZ ;  /* 0x006800fffa000388 */ /* 0x0003e20000000c00 */
[----:B------:R-:W-:-:S03]  /*3700*/  LOP3.LUT R5, R185, R198, RZ, 0xfc, !PT ;  /* 0x000000c6b9057212 */ /* 0x000fc600078efcff */
[----:B------:R-:W-:Y:S02]  /*3710*/  IMAD R8, R9, 0x2, R8 ;  /* 0x0000000209087824 */ /* 0x000fe400078e0208 */
[----:B------:R-:W-:Y:S01]  /*3720*/  IMAD.IADD R100, R184, 0x1, R5 ;  /* 0x00000001b8647824 */ /* 0x000fe200078e0205 */
[----:B------:R-:W-:Y:S06]  /*3730*/  @P0 BRA `(.L_x_1104) ;  /* 0x0000000000400947 */ /* 0x000fec0003800000 */
        /* <DEDUP_REMOVED lines=16> */
.L_x_1104:
[----:B------:R-:W-:Y:S05]  /*3840*/  BSYNC.RECONVERGENT B0 ;  /* 0x0000000000007941 */ /* 0x000fea0003800200 */
.L_x_1103:
        /* <DEDUP_REMOVED lines=18> */
.L_x_1106:
[----:B------:R-:W-:Y:S05]  /*3970*/  BSYNC.RECONVERGENT B0 ;  /* 0x0000000000007941 */ /* 0x000fea0003800200 */
.L_x_1105:
        /* <DEDUP_REMOVED lines=21> */
.L_x_1108:
[----:B------:R-:W-:Y:S05]  /*3ad0*/  BSYNC.RECONVERGENT B0 ;  /* 0x0000000000007941 */ /* 0x000fea0003800200 */
.L_x_1107:
[----:B------:R-:W-:Y:S01]  /*3ae0*/  LDSM.16.M88.4 R60, [R100] ;  /* 0x00000000643c783b */ /* 0x000fe20000000200 */
[----:B------:R-:W-:Y:S01]  /*3af0*/  IMAD.MOV.U32 R190, RZ, RZ, 0x20 ;  /* 0x00000020ffbe7424 */ /* 0x000fe200078e00ff */
[C---:B------:R-:W-:Y:S01]  /*3b00*/  LOP3.LUT P6, RZ, R195.reuse, 0x2, RZ, 0xc0, !PT ;  /* 0x00000002c3ff7812 */ /* 0x040fe200078cc0ff */
[----:B------:R-:W-:Y:S01]  /*3b10*/  VIADD R212, R8, UR5 ;  /* 0x0000000508d47c36 */ /* 0x000fe20008000000 */
[----:B------:R-:W5:Y:S01]  /*3b20*/  LDSM.16.M88.4 R88, [R8+UR5+0x4000] ;  /* 0x004000050858783b */ /* 0x000f620008000200 */
[C---:B------:R-:W-:Y:S01]  /*3b30*/  LOP3.LUT P0, RZ, R195.reuse, 0x4, RZ, 0xc0, !PT ;  /* 0x00000004c3ff7812 */ /* 0x040fe2000780c0ff */
[----:B------:R-:W-:Y:S01]  /*3b40*/  UISETP.NE.AND UP2, UPT, UR23, 0x1, UPT ;  /* 0x000000011700788c */ /* 0x000fe2000bf45270 */
[----:B------:R-:W-:Y:S01]  /*3b50*/  SEL R5, R190, 0xffffffe0, !P6 ;  /* 0xffffffe0be057807 */ /* 0x000fe20007000000 */
[----:B------:R-:W2:Y:S01]  /*3b60*/  LDSM.16.M88.4 R64, [R100+0x2000] ;  /* 0x002000006440783b */ /* 0x000ea20000000200 */
[----:B------:R-:W-:Y:S01]  /*3b70*/  MOV R133, 0x40 ;  /* 0x0000004000857802 */ /* 0x000fe20000000f00 */
[----:B------:R-:W-:Y:S01]  /*3b80*/  IMAD.SHL.U32 R134, R195, 0x2, RZ ;  /* 0x00000002c3867824 */ /* 0x000fe200078e00ff */
[----:B------:R-:W-:Y:S01]  /*3b90*/  VIMNMX R189, PT, PT, R6, UR29, PT ;  /* 0x0000001d06bd7c48 */ /* 0x000fe2000bfe0100 */
[----:B------:R-:W3:Y:S01]  /*3ba0*/  LDSM.16.M88.4 R80, [R8+UR5+0x4800] ;  /* 0x004800050850783b */ /* 0x000ee20008000200 */
[--C-:B------:R-:W-:Y:S01]  /*3bb0*/  IMAD.IADD R69, R212, 0x1, R5.reuse ;  /* 0x00000001d4457824 */ /* 0x100fe200078e0205 */
[----:B------:R-:W-:Y:S01]  /*3bc0*/  SEL R133, R133, 0xffffffc0, !P0 ;  /* 0xffffffc085857807 */ /* 0x000fe20004000000 */
[----:B------:R-:W-:Y:S01]  /*3bd0*/  IMAD.IADD R68, R100, 0x1, R5 ;  /* 0x0000000164447824 */ /* 0x000fe200078e0205 */
[----:B------:R-:W4:Y:S01]  /*3be0*/  LDSM.16.M88.4 R72, [R8+UR5+0x5000] ;  /* 0x005000050848783b */ /* 0x000f220008000200 */
[----:B------:R-:W-:Y:S01]  /*3bf0*/  LOP3.LUT R134, R134, 0x6, RZ, 0xc0, !PT ;  /* 0x0000000686867812 */ /* 0x000fe200078ec0ff */
[----:B------:R-:W1:Y:S01]  /*3c00*/  LDCU.U8 UR12, c[0x0][0x4f8] ;  /* 0x00009f00ff0c77ac */ /* 0x000e620008000000 */
[--C-:B------:R-:W-:Y:S01]  /*3c10*/  IMAD.IADD R124, R100, 0x1, R133.reuse ;  /* 0x00000001647c7824 */ /* 0x100fe200078e0285 */
[----:B------:R-:W1:Y:S01]  /*3c20*/  LDSM.16.M88.4 R96, [R8+UR5+0x5800] ;  /* 0x005800050860783b */ /* 0x000e620008000200 */
[----:B------:R-:W-:-:S03]  /*3c30*/  IMAD.IADD R208, R212, 0x1, R133 ;  /* 0x00000001d4d07824 */ /* 0x000fc600078e0285 */
[----:B------:R-:W-:Y:S01]  /*3c40*/  LDSM.16.M88.4 R48, [R69+0x4000] ;  /* 0x004000004530783b */ /* 0x000fe20000000200 */
[C---:B------:R-:W-:Y:S01]  /*3c50*/  IADD3 R120, PT, PT, R5.reuse, R124, RZ ;  /* 0x0000007c05787210 */ /* 0x040fe20007ffe0ff */
[----:B------:R-:W-:Y:S02]  /*3c60*/  IMAD.IADD R122, R5, 0x1, R208 ;  /* 0x00000001057a7824 */ /* 0x000fe400078e02d0 */
[----:B------:R-:W1:Y:S04]  /*3c70*/  LDSM.16.M88.4 R52, [R68+0x2000] ;  /* 0x002000004434783b */ /* 0x000e680000000200 */
[----:B------:R-:W1:Y:S04]  /*3c80*/  LDSM.16.M88.4 R44, [R69+0x4800] ;  /* 0x00480000452c783b */ /* 0x000e680000000200 */
[----:B------:R-:W1:Y:S04]  /*3c90*/  LDSM.16.M88.4 R40, [R69+0x5000] ;  /* 0x005000004528783b */ /* 0x000e680000000200 */
[----:B------:R-:W1:Y:S04]  /*3ca0*/  LDSM.16.M88.4 R56, [R69+0x5800] ;  /* 0x005800004538783b */ /* 0x000e680000000200 */
[----:B------:R1:W1:Y:S01]  /*3cb0*/  LDSM.16.M88.4 R36, [R68] ;  /* 0x000000004424783b */ /* 0x0002620000000200 */
[-C--:B-----5:R-:W-:Y:S03]  /*3cc0*/  HMMA.16816.F32 R92, R60, R88.reuse, RZ ;  /* 0x000000583c5c723c */ /* 0x0a0fe600000018ff */
[----:B------:R-:W-:Y:S04]  /*3cd0*/  LDSM.16.M88.4 R112, [R124+0x2000] ;  /* 0x002000007c70783b */ /* 0x000fe80000000200 */
[----:B------:R-:W5:Y:S01]  /*3ce0*/  LDSM.16.M88.4 R108, [R208+0x4000] ;  /* 0x00400000d06c783b */ /* 0x000f620000000200 */
[C---:B--2---:R-:W-:Y:S03]  /*3cf0*/  HMMA.16816.F32 R32, R64.reuse, R88, RZ ;  /* 0x000000584020723c */ /* 0x044fe600000018ff */
[----:B------:R-:W2:Y:S04]  /*3d00*/  LDSM.16.M88.4 R104, [R208+0x4800] ;  /* 0x00480000d068783b */ /* 0x000ea80000000200 */
[----:B------:R-:W2:Y:S01]  /*3d10*/  LDSM.16.M88.4 R100, [R208+0x5000] ;  /* 0x00500000d064783b */ /* 0x000ea20000000200 */
[C---:B------:R-:W-:Y:S03]  /*3d20*/  HMMA.16816.F32 R28, R64.reuse, R90, RZ ;  /* 0x0000005a401c723c */ /* 0x040fe600000018ff */
[----:B------:R-:W-:Y:S04]  /*3d30*/  LDSM.16.M88.4 R116, [R124] ;  /* 0x000000007c74783b */ /* 0x000fe80000000200 */
[----:B------:R-:W0:Y:S01]  /*3d40*/  LDGDEPBAR ;  /* 0x00000000000079af */ /* 0x000e220000000000 */
[C---:B---3--:R-:W-:Y:S08]  /*3d50*/  HMMA.16816.F32 R24, R64.reuse, R80, RZ ;  /* 0x000000504018723c */ /* 0x048ff000000018ff */
[C---:B----4-:R-:W-:Y:S08]  /*3d60*/  HMMA.16816.F32 R16, R64.reuse, R72, RZ ;  /* 0x000000484010723c */ /* 0x050ff000000018ff */
[C---:B------:R-:W-:Y:S08]  /*3d70*/  HMMA.16816.F32 R20, R64.reuse, R82, RZ ;  /* 0x000000524014723c */ /* 0x040ff000000018ff */
[----:B-1----:R-:W-:Y:S08]  /*3d80*/  HMMA.16816.F32 R12, R64, R74, RZ ;  /* 0x0000004a400c723c */ /* 0x002ff000000018ff */
        /* <DEDUP_REMOVED lines=34> */
[C---:B--2---:R-:W-:Y:S08]  /*3fb0*/  HMMA.16816.F32 R24, R112.reuse, R104, R24 ;  /* 0x000000687018723c */ /* 0x044ff00000001818 */
[C---:B------:R-:W-:Y:S08]  /*3fc0*/  HMMA.16816.F32 R16, R112.reuse, R100, R16 ;  /* 0x000000647010723c */ /* 0x040ff00000001810 */
[C---:B------:R-:W-:Y:S08]  /*3fd0*/  HMMA.16816.F32 R28, R112.reuse, R110, R28 ;  /* 0x0000006e701c723c */ /* 0x040ff0000000181c */
[C---:B------:R-:W-:Y:S08]  /*3fe0*/  HMMA.16816.F32 R20, R112.reuse, R106, R20 ;  /* 0x0000006a7014723c */ /* 0x040ff00000001814 */
[C---:B------:R-:W-:Y:S08]  /*3ff0*/  HMMA.16816.F32 R12, R112.reuse, R102, R12 ;  /* 0x00000066700c723c */ /* 0x040ff0000000180c */
[----:B-1----:R-:W-:Y:S08]  /*4000*/  HMMA.16816.F32 R64, R112, R98, R64 ;  /* 0x000000627040723c */ /* 0x002ff00000001840 */
[C---:B------:R-:W-:Y:S08]  /*4010*/  HMMA.16816.F32 R92, R116.reuse, R108, R92 ;  /* 0x0000006c745c723c */ /* 0x040ff0000000185c */
[C---:B------:R-:W-:Y:S08]  /*4020*/  HMMA.16816.F32 R88, R116.reuse, R110, R88 ;  /* 0x0000006e7458723c */ /* 0x040ff00000001858 */
[C---:B------:R-:W-:Y:S08]  /*4030*/  HMMA.16816.F32 R84, R116.reuse, R104, R84 ;  /* 0x000000687454723c */ /* 0x040ff00000001854 */
[C---:B------:R-:W-:Y:S08]  /*4040*/  HMMA.16816.F32 R80, R116.reuse, R106, R80 ;  /* 0x0000006a7450723c */ /* 0x040ff00000001850 */
[C---:B------:R-:W-:Y:S08]  /*4050*/  HMMA.16816.F32 R76, R116.reuse, R100, R76 ;  /* 0x00000064744c723c */ /* 0x040ff0000000184c */
[C---:B------:R-:W-:Y:S08]  /*4060*/  HMMA.16816.F32 R72, R116.reuse, R102, R72 ;  /* 0x000000667448723c */ /* 0x040ff00000001848 */
[----:B------:R-:W-:Y:S08]  /*4070*/  HMMA.16816.F32 R60, R116, R98, R60 ;  /* 0x00000062743c723c */ /* 0x000ff0000000183c */
[-C--:B------:R-:W-:Y:S08]  /*4080*/  HMMA.16816.F32 R8, R112, R96.reuse, R8 ;  /* 0x000000607008723c */ /* 0x080ff00000001808 */
[----:B------:R-:W-:Y:S08]  /*4090*/  HMMA.16816.F32 R68, R116, R96, R68 ;  /* 0x000000607444723c */ /* 0x000ff00000001844 */
[C---:B---3--:R-:W-:Y:S08]  /*40a0*/  HMMA.16816.F32 R32, R52.reuse, R48, R32 ;  /* 0x000000303420723c */ /* 0x048ff00000001820 */
[C---:B------:R-:W-:Y:S08]  /*40b0*/  HMMA.16816.F32 R28, R52.reuse, R50, R28 ;  /* 0x00000032341c723c */ /* 0x040ff0000000181c */
[C---:B----4-:R-:W-:Y:S08]  /*40c0*/  HMMA.16816.F32 R24, R52.reuse, R44, R24 ;  /* 0x0000002c3418723c */ /* 0x050ff00000001818 */
        /* <DEDUP_REMOVED lines=12> */
[----:B------:R-:W-:Y:S01]  /*4190*/  HMMA.16816.F32 R68, R56, R36, R68 ;  /* 0x000000243844723c */ /* 0x000fe20000001844 */
[----:B------:R-:W-:-:S04]  /*41a0*/  MOV R37, UR29 ;  /* 0x0000001d00257c02 */ /* 0x000fc80008000f00 */
[C-C-:B------:R-:W-:Y:S02]  /*41b0*/  VIADDMNMX R188, R6.reuse, 0x8, R37.reuse, PT ;  /* 0x0000000806bc7846 */ /* 0x140fe40003800125 */
[C-C-:B------:R-:W-:Y:S02]  /*41c0*/  VIADDMNMX R187, R6.reuse, 0x40, R37.reuse, PT ;  /* 0x0000004006bb7846 */ /* 0x140fe40003800125 */
[----:B------:R-:W-:Y:S01]  /*41d0*/  VIADDMNMX R186, R6, 0x48, R37, PT ;  /* 0x0000004806ba7846 */ /* 0x000fe20003800125 */
[----:B------:R-:W-:Y:S01]  /*41e0*/  VIADD R6, R134, UR21 ;  /* 0x0000001586067c36 */ /* 0x000fe20008000000 */
[----:B------:R-:W-:Y:S06]  /*41f0*/  BAR.SYNC.DEFER_BLOCKING 0x0 ;  /* 0x0000000000007b1d */ /* 0x000fec0000010000 */
[----:B------:R-:W-:Y:S05]  /*4200*/  BRA.U !UP2, `(.L_x_1109) ;  /* 0x000000010aec7547 */ /* 0x000fea000b800000 */
[----:B------:R-:W1:Y:S01]  /*4210*/  LDCU UR4, c[0x0][0x440] ;  /* 0x00008800ff0477ac */ /* 0x000e620008000800 */
[----:B------:R-:W-:Y:S01]  /*4220*/  IMAD.U32 R39, RZ, RZ, UR10 ;  /* 0x0000000aff277e24 */ /* 0x000fe2000f8e00ff */
[----:B------:R-:W-:Y:S01]  /*4230*/  BSSY.RECONVERGENT B0, `(.L_x_1110) ;  /* 0x0000037000007945 */ /* 0x000fe20003800200 */
[----:B------:R-:W-:Y:S01]  /*4240*/  IMAD.U32 R37, RZ, RZ, UR10 ;  /* 0x0000000aff257e24 */ /* 0x000fe2000f8e00ff */
[----:B------:R-:W-:Y:S01]  /*4250*/  UIADD3 UR6, UPT, UPT, UR23, -0x2, URZ ;  /* 0xfffffffe17067890 */ /* 0x000fe2000fffe0ff */
[----:B------:R-:W-:-:S03]  /*4260*/  IMAD.U32 R38, RZ, RZ, UR11 ;  /* 0x0000000bff267e24 */ /* 0x000fc6000f8e00ff */
[----:B------:R-:W-:Y:S02]  /*4270*/  UIMAD.WIDE.U32 UR34, UR34, UR6, URZ ;  /* 0x00000006222272a5 */ /* 0x000fe4000f8e00ff */
[----:B------:R-:W-:-:S04]  /*4280*/  UIMAD UR7, UR15, UR6, URZ ;  /* 0x000000060f0772a4 */ /* 0x000fc8000f8e02ff */
[----:B------:R-:W-:Y:S01]  /*4290*/  UIADD3 UR7, UPT, UPT, UR35, UR7, URZ ;  /* 0x0000000723077290 */ /* 0x000fe2000fffe0ff */
[----:B------:R-:W-:Y:S02]  /*42a0*/  IMAD.U32 R40, RZ, RZ, UR34 ;  /* 0x00000022ff287e24 */ /* 0x000fe4000f8e00ff */
[----:B------:R-:W-:Y:S01]  /*42b0*/  IMAD.U32 R41, RZ, RZ, UR35 ;  /* 0x00000023ff297e24 */ /* 0x000fe2000f8e00ff */
[C---:B-1----:R-:W-:Y:S02]  /*42c0*/  ISETP.GE.AND P1, PT, R196.reuse, UR4, PT ;  /* 0x00000004c4007c0c */ /* 0x042fe4000bf26270 */
[----:B------:R-:W-:-:S11]  /*42d0*/  ISETP.GE.AND P2, PT, R196, UR4, PT ;  /* 0x00000004c4007c0c */ /* 0x000fd6000bf46270 */
[----:B------:R-:W-:Y:S01]  /*42e0*/  VOTEU.ALL UP0, P1 ;  /* 0x0000000000ff7886 */ /* 0x000fe20000800000 */
[----:B------:R-:W-:Y:S02]  /*42f0*/  @!P1 LEA R39, P3, R39, UR34, 0x5 ;  /* 0x0000002227279c11 */ /* 0x000fe4000f8628ff */
[CC--:B------:R-:W-:Y:S02]  /*4300*/  @!P2 LEA R44, P4, R40.reuse, R252.reuse, 0x1 ;  /* 0x000000fc282ca211 */ /* 0x0c0fe400078808ff */
[----:B------:R-:W-:Y:S01]  /*4310*/  @!UP0 UIADD3 UR16, UP1, UPT, UR16, UR34, URZ ;  /* 0x0000002210108290 */ /* 0x000fe2000ff3e0ff */
[----:B------:R-:W-:Y:S01]  /*4320*/  @!P1 LEA.HI.X R38, R37, UR7, R38, 0x5, P3 ;  /* 0x0000000725269c11 */ /* 0x000fe200098f2c26 */
[----:B------:R-:W-:Y:S01]  /*4330*/  IMAD.U32 R37, RZ, RZ, UR7 ;  /* 0x00000007ff257e24 */ /* 0x000fe2000f8e00ff */
[----:B------:R-:W-:Y:S01]  /*4340*/  @!P1 LEA R42, P3, R39, R252, 0x1 ;  /* 0x000000fc272a9211 */ /* 0x000fe200078608ff */
[----:B------:R-:W-:Y:S02]  /*4350*/  @!UP0 UIADD3.X UR13, UPT, UPT, UR13, UR7, URZ, UP1, !UPT ;  /* 0x000000070d0d8290 */ /* 0x000fe40008ffe4ff */
[----:B------:R-:W-:Y:S01]  /*4360*/  IMAD.U32 R36, RZ, RZ, UR16 ;  /* 0x00000010ff247e24 */ /* 0x000fe2000f8e00ff */
[----:B------:R-:W-:-:S02]  /*4370*/  @!P2 LEA.HI.X R45, R40, R251, R37, 0x1, P4 ;  /* 0x000000fb282da211 */ /* 0x000fc400020f0c25 */
[-C--:B------:R-:W-:Y:S01]  /*4380*/  @!P1 LEA.HI.X R43, R39, R251.reuse, R38, 0x1, P3 ;  /* 0x000000fb272b9211 */ /* 0x080fe200018f0c26 */
[----:B------:R-:W-:Y:S01]  /*4390*/  IMAD.U32 R37, RZ, RZ, UR13 ;  /* 0x0000000dff257e24 */ /* 0x000fe2000f8e00ff */
[C---:B------:R-:W-:Y:S01]  /*43a0*/  @!P1 LEA R38, P3, R36.reuse, R252, 0x1 ;  /* 0x000000fc24269211 */ /* 0x040fe200078608ff */
[----:B------:R-:W-:Y:S01]  /*43b0*/  @!PT LDS RZ, [RZ] ;  /* 0x00000000fffff984 */ /* 0x000fe20000000800 */
[----:B------:R-:W-:Y:S01]  /*43c0*/  @!PT LDS RZ, [RZ] ;  /* 0x00000000fffff984 */ /* 0x000fe20000000800 */
[----:B------:R-:W-:Y:S01]  /*43d0*/  @!PT LDS RZ, [RZ] ;  /* 0x00000000fffff984 */ /* 0x000fe20000000800 */
[----:B------:R1:W-:Y:S03]  /*43e0*/  @!P2 LDGSTS.E.BYPASS.LTC128B.128 [R250+0x4000], desc[UR26][R44.64] ;  /* 0x040000002cfaafae */ /* 0x0003e6000b981a1a */
[----:B------:R-:W-:Y:S01]  /*43f0*/  @!P1 LEA.HI.X R39, R36, R251, R37, 0x1, P3 ;  /* 0x000000fb24279211 */ /* 0x000fe200018f0c25 */
        /* <DEDUP_REMOVED lines=26> */
.L_x_1111:
[----:B------:R-:W-:Y:S05]  /*45a0*/  BSYNC.RECONVERGENT B0 ;  /* 0x0000000000007941 */ /* 0x000fea0003800200 */
.L_x_1110:
[----:B------:R-:W0:Y:S02]  /*45b0*/  LDGDEPBAR ;  /* 0x00000000000079af */ /* 0x000e240000000000 */
.L_x_1109:
[C---:B------:R-:W-:Y:S01]  /*45c0*/  VIADD R96, R6.reuse, 0x8 ;  /* 0x0000000806607836 */ /* 0x040fe20000000000 */
[----:B------:R-:W-:Y:S01]  /*45d0*/  USHF.L.U32 UR31, UR22, 0x1, URZ ;  /* 0x00000001161f7899 */ /* 0x000fe200080006ff */
[----:B------:R-:W-:Y:S01]  /*45e0*/  VIADD R56, R6, 0x9 ;  /* 0x0000000906387836 */ /* 0x000fe20000000000 */
[----:B------:R-:W-:Y:S01]  /*45f0*/  UIADD3 UR4, UPT, UPT, UR33, -0x4498517b, URZ ;  /* 0xbb67ae8521047890 */ /* 0x000fe2000fffe0ff */
[----:B------:R-:W-:Y:S01]  /*4600*/  VIADD R192, R2, 0x4 ;  /* 0x0000000402c07836 */ /* 0x000fe20000000000 */
[-C--:B------:R-:W-:Y:S01]  /*4610*/  ISETP.GE.AND P5, PT, R96, R189.reuse, PT ;  /* 0x000000bd6000720c */ /* 0x080fe20003fa6270 */
[----:B------:R-:W-:Y:S01]  /*4620*/  IMAD.WIDE.U32 R206, R2, -0x326172a9, RZ ;  /* 0xcd9e8d5702ce7825 */ /* 0x000fe200078e00ff */
[-C--:B------:R-:W-:Y:S01]  /*4630*/  ISETP.GE.AND P2, PT, R96, R188.reuse, PT ;  /* 0x000000bc6000720c */ /* 0x080fe20003f46270 */
[----:B------:R-:W-:Y:S01]  /*4640*/  UIADD3 UR6, UPT, UPT, UR31, 0x1, URZ ;  /* 0x000000011f067890 */ /* 0x000fe2000fffe0ff */
[----:B------:R-:W-:Y:S01]  /*4650*/  ISETP.GE.AND P1, PT, R56, R189, PT ;  /* 0x000000bd3800720c */ /* 0x000fe20003f26270 */
[----:B------:R-:W-:Y:S01]  /*4660*/  IMAD.WIDE.U32 R192, R192, -0x326172a9, RZ ;  /* 0xcd9e8d57c0c07825 */ /* 0x000fe200078e00ff */
[----:B------:R-:W-:Y:S01]  /*4670*/  FSEL R108, R88, -INF , !P5 ;  /* 0xff800000586c7808 */ /* 0x000fe20006800000 */
[----:B------:R-:W-:Y:S01]  /*4680*/  UIADD3 UR30, UPT, UPT, UR32, -0x61c88647, URZ ;  /* 0x9e3779b9201e7890 */ /* 0x000fe2000fffe0ff */
[----:B------:R-:W-:Y:S01]  /*4690*/  FSEL R139, R90, -INF , !P2 ;  /* 0xff8000005a8b7808 */ /* 0x000fe20005000000 */
[----:B------:R-:W-:Y:S01]  /*46a0*/  VIADD R88, R6, 0x10 ;  /* 0x0000001006587836 */ /* 0x000fe20000000000 */
[----:B------:R-:W-:Y:S01]  /*46b0*/  FSEL R106, R89, -INF , !P1 ;  /* 0xff800000596a7808 */ /* 0x000fe20004800000 */
[----:B------:R-:W-:Y:S01]  /*46c0*/  IMAD.WIDE.U32 R140, R0, -0x2daee0ad, RZ ;  /* 0xd2511f53008c7825 */ /* 0x000fe200078e00ff */
[C---:B------:R-:W-:Y:S01]  /*46d0*/  ISETP.GE.AND P5, PT, R56.reuse, R188, PT ;  /* 0x000000bc3800720c */ /* 0x040fe20003fa6270 */
[----:B------:R-:W-:Y:S01]  /*46e0*/  UIADD3 UR29, UPT, UPT, UR32, 0x3c6ef372, URZ ;  /* 0x3c6ef372201d7890 */ /* 0x000fe2000fffe0ff */
[CC--:B------:R-:W-:Y:S01]  /*46f0*/  ISETP.GE.AND P2, PT, R56.reuse, R187.reuse, PT ;  /* 0x000000bb3800720c */ /* 0x0c0fe20003f46270 */
[----:B------:R-:W-:Y:S01]  /*4700*/  IMAD.U32 R114, RZ, RZ, UR33 ;  /* 0x00000021ff727e24 */ /* 0x000fe2000f8e00ff */
[-C--:B------:R-:W-:Y:S01]  /*4710*/  ISETP.GE.AND P1, PT, R56, R186.reuse, PT ;  /* 0x000000ba3800720c */ /* 0x080fe20003f26270 */
[----:B------:R-:W-:Y:S01]  /*4720*/  VIADD R56, R6, 0x11 ;  /* 0x0000001106387836 */ /* 0x000fe20000000000 */
[----:B------:R-:W-:Y:S01]  /*4730*/  ISETP.GE.AND P3, PT, R96, R186, PT ;  /* 0x000000ba6000720c */ /* 0x000fe20003f66270 */
[----:B------:R-:W-:Y:S01]  /*4740*/  IMAD.U32 R236, RZ, RZ, UR6 ;  /* 0x00000006ffec7e24 */ /* 0x000fe2000f8e00ff */
[----:B------:R-:W-:Y:S01]  /*4750*/  FSEL R137, R91, -INF , !P5 ;  /* 0xff8000005b897808 */ /* 0x000fe20006800000 */
[----:B------:R-:W-:Y:S01]  /*4760*/  UIADD3 UR28, UPT, UPT, UR33, 0x76cf5d0a, URZ ;  /* 0x76cf5d0a211c7890 */ /* 0x000fe2000fffe0ff */
[----:B------:R-:W-:Y:S01]  /*4770*/  FSEL R136, R30, -INF , !P3 ;  /* 0xff8000001e887808 */ /* 0x000fe20005800000 */
[----:B------:R-:W-:Y:S01]  /*4780*/  UIADD3 UR22, UPT, UPT, UR33, 0x32370b8f, URZ ;  /* 0x32370b8f21167890 */ /* 0x000fe2000fffe0ff */
[----:B------:R-:W-:Y:S01]  /*4790*/  FSEL R158, R31, -INF , !P1 ;  /* 0xff8000001f9e7808 */ /* 0x000fe20004800000 */
[----:B------:R-:W-:Y:S01]  /*47a0*/  STL.64 [R1+0x68], R140 ;  /* 0x0000688c01007387 */ /* 0x000fe20000100a00 */
[----:B------:R-:W-:Y:S01]  /*47b0*/  ISETP.GE.AND P4, PT, R96, R187, PT ;  /* 0x000000bb6000720c */ /* 0x000fe20003f86270 */
[----:B------:R-:W-:Y:S01]  /*47c0*/  UIADD3 UR25, UPT, UPT, UR32, -0x255992d5, URZ ;  /* 0xdaa66d2b20197890 */ /* 0x000fe2000fffe0ff */
[CC--:B------:R-:W-:Y:S01]  /*47d0*/  ISETP.GE.AND P5, PT, R88.reuse, R189.reuse, PT ;  /* 0x000000bd5800720c */ /* 0x0c0fe20003fa6270 */
[----:B------:R-:W-:Y:S01]  /*47e0*/  UIADD3 UR21, UPT, UPT, UR32, 0x78dde6e4, URZ ;  /* 0x78dde6e420157890 */ /* 0x000fe2000fffe0ff */
[----:B------:R-:W-:Y:S01]  /*47f0*/  ISETP.GE.AND P3, PT, R88, R188, PT ;  /* 0x000000bc5800720c */ /* 0x000fe20003f66270 */
[----:B------:R-:W-:Y:S01]  /*4800*/  UIADD3 UR17, UPT, UPT, UR33, -0x126145ec, URZ ;  /* 0xed9eba1421117890 */ /* 0x000fe2000fffe0ff */
[----:B------:R-:W-:Y:S01]  /*4810*/  ISETP.GE.AND P1, PT, R56, R189, PT ;  /* 0x000000bd3800720c */ /* 0x000fe20003f26270 */
[----:B------:R-:W3:Y:S01]  /*4820*/  LDCU UR34, c[0x0][0x45c] ;  /* 0x00008b80ff2277ac */ /* 0x000ee20008000800 */
[----:B------:R-:W-:Y:S01]  /*4830*/  FSEL R131, R28, -INF , !P4 ;  /* 0xff8000001c837808 */ /* 0x000fe20006000000 */
[----:B------:R-:W-:Y:S01]  /*4840*/  IMAD R121, R121, UR24, R134 ;  /* 0x0000001879797c24 */ /* 0x000fe2000f8e0286 */
[----:B------:R-:W-:Y:S01]  /*4850*/  FSEL R135, R29, -INF , !P2 ;  /* 0xff8000001d877808 */ /* 0x000fe20005000000 */
[----:B------:R-:W-:Y:S01]  /*4860*/  UIADD3 UR15, UPT, UPT, UR33, -0x56f99767, URZ ;  /* 0xa9066899210f7890 */ /* 0x000fe2000fffe0ff */
[----:B------:R-:W-:Y:S01]  /*4870*/  FSEL R102, R84, -INF , !P5 ;  /* 0xff80000054667808 */ /* 0x000fe20006800000 */
[----:B------:R-:W-:Y:S01]  /*4880*/  UIADD3 UR13, UPT, UPT, UR32, -0x4ab325aa, URZ ;  /* 0xb54cda56200d7890 */ /* 0x000fe2000fffe0ff */
[----:B------:R-:W-:Y:S01]  /*4890*/  FSEL R103, R86, -INF , !P3 ;  /* 0xff80000056677808 */ /* 0x000fe20005800000 */
[----:B------:R-:W-:Y:S01]  /*48a0*/  UIADD3 UR16, UPT, UPT, UR32, 0x1715609d, URZ ;  /* 0x1715609d20107890 */ /* 0x000fe2000fffe0ff */
[----:B------:R-:W-:Y:S01]  /*48b0*/  FSEL R116, R85, -INF , !P1 ;  /* 0xff80000055747808 */ /* 0x000fe20004800000 */
[----:B------:R-:W4:Y:S01]  /*48c0*/  LDCU.64 UR6, c[0x0][0x418] ;  /* 0x00008300ff0677ac */ /* 0x000f220008000a00 */
[----:B------:R-:W-:-:S02]  /*48d0*/  ISETP.GE.AND P4, PT, R88, R187, PT ;  /* 0x000000bb5800720c */ /* 0x000fc40003f86270 */
[----:B------:R-:W-:Y:S01]  /*48e0*/  ISETP.GE.AND P2, PT, R88, R186, PT ;  /* 0x000000ba5800720c */ /* 0x000fe20003f46270 */
[----:B------:R-:W-:Y:S01]  /*48f0*/  VIADD R88, R6, 0x18 ;  /* 0x0000001806587836 */ /* 0x000fe20000000000 */
[C---:B------:R-:W-:Y:S02]  /*4900*/  ISETP.GE.AND P5, PT, R56.reuse, R188, PT ;  /* 0x000000bc3800720c */ /* 0x040fe40003fa6270 */
[C---:B------:R-:W-:Y:S02]  /*4910*/  ISETP.GE.AND P3, PT, R56.reuse, R187, PT ;  /* 0x000000bb3800720c */ /* 0x040fe40003f66270 */
[----:B------:R-:W-:Y:S01]  /*4920*/  ISETP.GE.AND P1, PT, R56, R186, PT ;  /* 0x000000ba3800720c */ /* 0x000fe20003f26270 */
[----:B------:R-:W-:Y:S01]  /*4930*/  VIADD R56, R6, 0x19 ;  /* 0x0000001906387836 */ /* 0x000fe20000000000 */
[----:B------:R-:W-:Y:S02]  /*4940*/  FSEL R117, R87, -INF , !P5 ;  /* 0xff80000057757808 */ /* 0x000fe40006800000 */
[----:B------:R-:W-:-:S02]  /*4950*/  FSEL R104, R26, -INF , !P2 ;  /* 0xff8000001a687808 */ /* 0x000fc40005000000 */
[----:B------:R-:W-:Y:S02]  /*4960*/  FSEL R90, R27, -INF , !P1 ;  /* 0xff8000001b5a7808 */ /* 0x000fe40004800000 */
[CC--:B------:R-:W-:Y:S02]  /*4970*/  ISETP.GE.AND P5, PT, R88.reuse, R189.reuse, PT ;  /* 0x000000bd5800720c */ /* 0x0c0fe40003fa6270 */
[----:B------:R-:W-:Y:S02]  /*4980*/  ISETP.GE.AND P2, PT, R88, R188, PT ;  /* 0x000000bc5800720c */ /* 0x000fe40003f46270 */
[----:B------:R-:W-:Y:S02]  /*4990*/  ISETP.GE.AND P1, PT, R56, R189, PT ;  /* 0x000000bd3800720c */ /* 0x000fe40003f26270 */
[----:B------:R-:W-:Y:S02]  /*49a0*/  FSEL R80, R80, -INF , !P5 ;  /* 0xff80000050507808 */ /* 0x000fe40006800000 */
[----:B------:R-:W-:-:S02]  /*49b0*/  FSEL R153, R82, -INF , !P2 ;  /* 0xff80000052997808 */ /* 0x000fc40005000000 */
[----:B------:R-:W-:Y:S01]  /*49c0*/  FSEL R152, R81, -INF , !P1 ;  /* 0xff80000051987808 */ /* 0x000fe20004800000 */
[----:B------:R-:W-:Y:S01]  /*49d0*/  VIADD R81, R6, 0x20 ;  /* 0x0000002006517836 */ /* 0x000fe20000000000 */
[----:B------:R-:W-:Y:S02]  /*49e0*/  FSEL R99, R25, -INF , !P3 ;  /* 0xff80000019637808 */ /* 0x000fe40005800000 */
[C---:B------:R-:W-:Y:S02]  /*49f0*/  ISETP.GE.AND P5, PT, R56.reuse, R188, PT ;  /* 0x000000bc3800720c */ /* 0x040fe40003fa6270 */
[C---:B------:R-:W-:Y:S02]  /*4a00*/  ISETP.GE.AND P2, PT, R56.reuse, R187, PT ;  /* 0x000000bb3800720c */ /* 0x040fe40003f46270 */
[-C--:B------:R-:W-:Y:S01]  /*4a10*/  ISETP.GE.AND P1, PT, R56, R186.reuse, PT ;  /* 0x000000ba3800720c */ /* 0x080fe20003f26270 */
[----:B------:R-:W-:Y:S01]  /*4a20*/  VIADD R56, R6, 0x21 ;  /* 0x0000002106387836 */ /* 0x000fe20000000000 */
[----:B------:R-:W-:-:S02]  /*4a30*/  ISETP.GE.AND P3, PT, R88, R186, PT ;  /* 0x000000ba5800720c */ /* 0x000fc40003f66270 */
[----:B------:R-:W-:Y:S02]  /*4a40*/  FSEL R151, R83, -INF , !P5 ;  /* 0xff80000053977808 */ /* 0x000fe40006800000 */
[----:B------:R-:W-:Y:S02]  /*4a50*/  FSEL R148, R22, -INF , !P3 ;  /* 0xff80000016947808 */ /* 0x000fe40005800000 */
[----:B------:R-:W-:Y:S02]  /*4a60*/  FSEL R144, R23, -INF , !P1 ;  /* 0xff80000017907808 */ /* 0x000fe40004800000 */
[CC--:B------:R-:W-:Y:S02]  /*4a70*/  ISETP.GE.AND P5, PT, R81.reuse, R189.reuse, PT ;  /* 0x000000bd5100720c */ /* 0x0c0fe40003fa6270 */
[----:B------:R-:W-:Y:S02]  /*4a80*/  ISETP.GE.AND P3, PT, R81, R188, PT ;  /* 0x000000bc5100720c */ /* 0x000fe40003f66270 */
[----:B------:R-:W-:-:S02]  /*4a90*/  ISETP.GE.AND P1, PT, R56, R189, PT ;  /* 0x000000bd3800720c */ /* 0x000fc40003f26270 */
[----:B------:R-:W-:Y:S01]  /*4aa0*/  FSEL R142, R76, -INF , !P5 ;  /* 0xff8000004c8e7808 */ /* 0x000fe20006800000 */
[----:B------:R-:W-:Y:S01]  /*4ab0*/  VIADD R76, R6, 0x28 ;  /* 0x00000028064c7836 */ /* 0x000fe20000000000 */
[----:B------:R-:W-:Y:S02]  /*4ac0*/  FSEL R143, R78, -INF , !P3 ;  /* 0xff8000004e8f7808 */ /* 0x000fe40005800000 */
[----:B------:R-:W-:Y:S02]  /*4ad0*/  FSEL R126, R77, -INF , !P1 ;  /* 0xff8000004d7e7808 */ /* 0x000fe40004800000 */
[C---:B------:R-:W-:Y:S02]  /*4ae0*/  ISETP.GE.AND P5, PT, R56.reuse, R188, PT ;  /* 0x000000bc3800720c */ /* 0x040fe40003fa6270 */
[C---:B------:R-:W-:Y:S02]  /*4af0*/  ISETP.GE.AND P3, PT, R56.reuse, R187, PT ;  /* 0x000000bb3800720c */ /* 0x040fe40003f66270 */
[----:B------:R-:W-:Y:S01]  /*4b00*/  ISETP.GE.AND P1, PT, R56, R186, PT ;  /* 0x000000ba3800720c */ /* 0x000fe20003f26270 */
[----:B------:R-:W-:Y:S01]  /*4b10*/  VIADD R56, R6, 0x29 ;  /* 0x0000002906387836 */ /* 0x000fe20000000000 */
[----:B------:R-:W-:-:S02]  /*4b20*/  FSEL R89, R21, -INF , !P2 ;  /* 0xff80000015597808 */ /* 0x000fc40005000000 */
[----:B------:R-:W-:Y:S02]  /*4b30*/  FSEL R145, R79, -INF , !P5 ;  /* 0xff8000004f917808 */ /* 0x000fe40006800000 */
[----:B------:R-:W-:Y:S02]  /*4b40*/  FSEL R124, R19, -INF , !P1 ;  /* 0xff800000137c7808 */ /* 0x000fe40004800000 */
[----:B------:R-:W-:Y:S02]  /*4b50*/  ISETP.GE.AND P2, PT, R81, R186, PT ;  /* 0x000000ba5100720c */ /* 0x000fe40003f46270 */
[-C--:B------:R-:W-:Y:S02]  /*4b60*/  ISETP.GE.AND P5, PT, R76, R189.reuse, PT ;  /* 0x000000bd4c00720c */ /* 0x080fe40003fa6270 */
[----:B------:R-:W-:Y:S02]  /*4b70*/  ISETP.GE.AND P1, PT, R56, R189, PT ;  /* 0x000000bd3800720c */ /* 0x000fe40003f26270 */
[----:B------:R-:W-:-:S02]  /*4b80*/  FSEL R127, R24, -INF , !P4 ;  /* 0xff800000187f7808 */ /* 0x000fc40006000000 */
[----:B------:R-:W-:Y:S02]  /*4b90*/  ISETP.GE.AND P4, PT, R88, R187, PT ;  /* 0x000000bb5800720c */ /* 0x000fe40003f86270 */
[----:B------:R-:W-:Y:S02]  /*4ba0*/  FSEL R118, R18, -INF , !P2 ;  /* 0xff80000012767808 */ /* 0x000fe40005000000 */
[----:B------:R-:W-:Y:S01]  /*4bb0*/  FSEL R96, R72, -INF , !P5 ;  /* 0xff80000048607808 */ /* 0x000fe20006800000 */
[C---:B------:R-:W-:Y:S01]  /*4bc0*/  VIADD R72, R6.reuse, 0x31 ;  /* 0x0000003106487836 */ /* 0x040fe20000000000 */
[----:B------:R-:W-:Y:S01]  /*4bd0*/  FSEL R120, R73, -INF , !P1 ;  /* 0xff80000049787808 */ /* 0x000fe20004800000 */
[----:B------:R-:W-:Y:S01]  /*4be0*/  VIADD R73, R6, 0x30 ;  /* 0x0000003006497836 */ /* 0x000fe20000000000 */
[----:B------:R-:W-:Y:S02]  /*4bf0*/  ISETP.GE.AND P2, PT, R76, R188, PT ;  /* 0x000000bc4c00720c */ /* 0x000fe40003f46270 */
[----:B------:R-:W-:-:S02]  /*4c00*/  ISETP.GE.AND P1, PT, R56, R186, PT ;  /* 0x000000ba3800720c */ /* 0x000fc40003f26270 */
[----:B------:R-:W-:Y:S02]  /*4c10*/  FSEL R149, R20, -INF , !P4 ;  /* 0xff80000014957808 */ /* 0x000fe40006000000 */
[----:B------:R-:W-:Y:S02]  /*4c20*/  ISETP.GE.AND P4, PT, R81, R187, PT ;  /* 0x000000bb5100720c */ /* 0x000fe40003f86270 */
[----:B------:R-:W-:Y:S02]  /*4c30*/  FSEL R119, R17, -INF , !P3 ;  /* 0xff80000011777808 */ /* 0x000fe40005800000 */
[----:B------:R-:W-:Y:S02]  /*4c40*/  FSEL R107, R74, -INF , !P2 ;  /* 0xff8000004a6b7808 */ /* 0x000fe40005000000 */
[----:B------:R-:W-:Y:S02]  /*4c50*/  FSEL R77, R15, -INF , !P1 ;  /* 0xff8000000f4d7808 */ /* 0x000fe40004800000 */
[----:B------:R-:W-:-:S02]  /*4c60*/  ISETP.GE.AND P3, PT, R76, R186, PT ;  /* 0x000000ba4c00720c */ /* 0x000fc40003f66270 */
[----:B------:R-:W-:Y:S02]  /*4c70*/  ISETP.GE.AND P2, PT, R56, R187, PT ;  /* 0x000000bb3800720c */ /* 0x000fe40003f46270 */
[----:B------:R-:W-:Y:S02]  /*4c80*/  ISETP.GE.AND P1, PT, R72, R189, PT ;  /* 0x000000bd4800720c */ /* 0x000fe40003f26270 */
[----:B------:R-:W-:Y:S02]  /*4c90*/  FSEL R123, R16, -INF , !P4 ;  /* 0xff800000107b7808 */ /* 0x000fe40006000000 */
[----:B------:R-:W-:Y:S02]  /*4ca0*/  ISETP.GE.AND P4, PT, R76, R187, PT ;  /* 0x000000bb4c00720c */ /* 0x000fe40003f86270 */
[----:B------:R-:W-:Y:S02]  /*4cb0*/  FSEL R76, R14, -INF , !P3 ;  /* 0xff8000000e4c7808 */ /* 0x000fe40005800000 */
[----:B------:R-:W-:-:S02]  /*4cc0*/  FSEL R101, R13, -INF , !P2 ;  /* 0xff8000000d657808 */ /* 0x000fc40005000000 */
[----:B------:R-:W-:Y:S01]  /*4cd0*/  FSEL R100, R69, -INF , !P1 ;  /* 0xff80000045647808 */ /* 0x000fe20004800000 */
[----:B------:R-:W-:Y:S01]  /*4ce0*/  VIADD R69, R6, 0x1 ;  /* 0x0000000106457836 */ /* 0x000fe20000000000 */
[-C--:B------:R-:W-:Y:S02]  /*4cf0*/  ISETP.GE.AND P5, PT, R56, R188.reuse, PT ;  /* 0x000000bc3800720c */ /* 0x080fe40003fa6270 */
[C---:B------:R-:W-:Y:S02]  /*4d00*/  ISETP.GE.AND P3, PT, R73.reuse, R188, PT ;  /* 0x000000bc4900720c */ /* 0x040fe40003f66270 */
[----:B------:R-:W-:Y:S02]  /*4d10*/  ISETP.GE.AND P2, PT, R73, R186, PT ;  /* 0x000000ba4900720c */ /* 0x000fe40003f46270 */
[----:B------:R-:W-:Y:S02]  /*4d20*/  FSEL R109, R75, -INF , !P5 ;  /* 0xff8000004b6d7808 */ /* 0x000fe40006800000 */
[----:B------:R-:W-:Y:S01]  /*4d30*/  FSEL R112, R70, -INF , !P3 ;  /* 0xff80000046707808 */ /* 0x000fe20005800000 */
[----:B------:R-:W-:Y:S01]  /*4d40*/  VIADD R70, R6, 0x38 ;  /* 0x0000003806467836 */ /* 0x000fe20000000000 */
[----:B------:R-:W-:-:S02]  /*4d50*/  FSEL R78, R10, -INF , !P2 ;  /* 0xff8000000a4e7808 */ /* 0x000fc40005000000 */
[-C--:B------:R-:W-:Y:S02]  /*4d60*/  ISETP.GE.AND P5, PT, R73, R189.reuse, PT ;  /* 0x000000bd4900720c */ /* 0x080fe40003fa6270 */
[-C--:B------:R-:W-:Y:S02]  /*4d70*/  ISETP.GE.AND P2, PT, R69, R189.reuse, PT ;  /* 0x000000bd4500720c */ /* 0x080fe40003f46270 */
[----:B------:R-:W-:Y:S01]  /*4d80*/  FSEL R82, R68, -INF , !P5 ;  /* 0xff80000044527808 */ /* 0x000fe20006800000 */
[----:B------:R-:W-:Y:S01]  /*4d90*/  VIADD R68, R6, 0x39 ;  /* 0x0000003906447836 */ /* 0x000fe20000000000 */
[----:B------:R-:W-:Y:S02]  /*4da0*/  FSEL R74, R93, -INF , !P2 ;  /* 0xff8000005d4a7808 */ /* 0x000fe40005000000 */
[----:B------:R-:W-:Y:S02]  /*4db0*/  ISETP.GE.AND P2, PT, R70, R189, PT ;  /* 0x000000bd4600720c */ /* 0x000fe40003f46270 */
[----:B------:R-:W-:-:S02]  /*4dc0*/  FSEL R56, R12, -INF , !P4 ;  /* 0xff8000000c387808 */ /* 0x000fc40006000000 */
[-C--:B------:R-:W-:Y:S02]  /*4dd0*/  ISETP.GE.AND P4, PT, R73, R187.reuse, PT ;  /* 0x000000bb4900720c */ /* 0x080fe40003f86270 */
[----:B------:R-:W-:Y:S02]  /*4de0*/  ISETP.GE.AND P1, PT, R72, R186, PT ;  /* 0x000000ba4800720c */ /* 0x000fe40003f26270 */
[----:B------:R-:W-:Y:S02]  /*4df0*/  FSEL R227, R60, -INF , !P2 ;  /* 0xff8000003ce37808 */ /* 0x000fe40005000000 */
[CC--:B------:R-:W-:Y:S02]  /*4e00*/  ISETP.GE.AND P5, PT, R72.reuse, R188.reuse, PT ;  /* 0x000000bc4800720c */ /* 0x0c0fe40003fa6270 */
[----:B------:R-:W-:Y:S02]  /*4e10*/  ISETP.GE.AND P3, PT, R72, R187, PT ;  /* 0x000000bb4800720c */ /* 0x000fe40003f66270 */
[----:B------:R-:W-:-:S02]  /*4e20*/  ISETP.GE.AND P2, PT, R68, R188, PT ;  /* 0x000000bc4400720c */ /* 0x000fc40003f46270 */
[----:B------:R-:W-:Y:S02]  /*4e30*/  FSEL R110, R8, -INF , !P4 ;  /* 0xff800000086e7808 */ /* 0x000fe40006000000 */
[----:B------:R-:W-:Y:S02]  /*4e40*/  FSEL R218, R11, -INF , !P1 ;  /* 0xff8000000bda7808 */ /* 0x000fe40004800000 */
[-C--:B------:R-:W-:Y:S02]  /*4e50*/  ISETP.GE.AND P1, PT, R6, R188.reuse, PT ;  /* 0x000000bc0600720c */ /* 0x080fe40003f26270 */
[----:B------:R-:W-:Y:S02]  /*4e60*/  ISETP.GE.AND P4, PT, R70, R188, PT ;  /* 0x000000bc4600720c */ /* 0x000fe40003f86270 */
[----:B------:R-:W-:Y:S02]  /*4e70*/  FSEL R111, R71, -INF , !P5 ;  /* 0xff800000476f7808 */ /* 0x000fe40006800000 */
[----:B------:R-:W-:-:S02]  /*4e80*/  FSEL R214, R9, -INF , !P3 ;  /* 0xff80000009d67808 */ /* 0x000fc40005800000 */
[----:B------:R-:W-:Y:S02]  /*4e90*/  FSEL R177, R63, -INF , !P2 ;  /* 0xff8000003fb17808 */ /* 0x000fe40005000000 */
[-C--:B------:R-:W-:Y:S02]  /*4ea0*/  ISETP.GE.AND P5, PT, R6, R187.reuse, PT ;  /* 0x000000bb0600720c */ /* 0x080fe40003fa6270 */
[C---:B------:R-:W-:Y:S02]  /*4eb0*/  ISETP.GE.AND P3, PT, R69.reuse, R188, PT ;  /* 0x000000bc4500720c */ /* 0x040fe40003f66270 */
[----:B------:R-:W-:Y:S02]  /*4ec0*/  ISETP.GE.AND P2, PT, R69, R187, PT ;  /* 0x000000bb4500720c */ /* 0x000fe40003f46270 */
[----:B------:R-:W-:Y:S02]  /*4ed0*/  FSEL R178, R62, -INF , !P4 ;  /* 0xff8000003eb27808 */ /* 0x000fe40006000000 */
[----:B------:R-:W-:-:S02]  /*4ee0*/  FSEL R73, R94, -INF , !P1 ;  /* 0xff8000005e497808 */ /* 0x000fc40004800000 */
[----:B------:R-:W-:Y:S02]  /*4ef0*/  ISETP.GE.AND P4, PT, R6, R189, PT ;  /* 0x000000bd0600720c */ /* 0x000fe40003f86270 */
[----:B------:R-:W-:Y:S02]  /*4f00*/  ISETP.GE.AND P1, PT, R69, R186, PT ;  /* 0x000000ba4500720c */ /* 0x000fe40003f26270 */
[----:B------:R-:W-:Y:S02]  /*4f10*/  LOP3.LUT R0, R3, UR32, R207, 0x96, !PT ;  /* 0x0000002003007c12 */ /* 0x000fe4000f8e96cf */
[----:B------:R-:W-:Y:S02]  /*4f20*/  FSEL R95, R95, -INF , !P3 ;  /* 0xff8000005f5f7808 */ /* 0x000fe40005800000 */
[----:B------:R-:W-:Y:S01]  /*4f30*/  FSEL R71, R32, -INF , !P5 ;  /* 0xff80000020477808 */ /* 0x000fe20006800000 */
[----:B------:R-:W-:Y:S01]  /*4f40*/  IMAD.WIDE.U32 R160, R0, -0x2daee0ad, RZ ;  /* 0xd2511f5300a07825 */ /* 0x000fe200078e00ff */
[----:B------:R-:W-:-:S02]  /*4f50*/  FSEL R69, R33, -INF , !P2 ;  /* 0xff80000021457808 */ /* 0x000fc40005000000 */
[----:B------:R-:W-:Y:S02]  /*4f60*/  LOP3.LUT R3, R3, UR32, R193, 0x96, !PT ;  /* 0x0000002003037c12 */ /* 0x000fe4000f8e96c1 */
[C---:B------:R-:W-:Y:S01]  /*4f70*/  ISETP.GE.AND P5, PT, R70.reuse, R187, PT ;  /* 0x000000bb4600720c */ /* 0x040fe20003fa6270 */
[----:B------:R-:W-:Y:S01]  /*4f80*/  STL.64 [R1+0x60], R160 ;  /* 0x000060a001007387 */ /* 0x000fe20000100a00 */
[----:B------:R-:W-:Y:S01]  /*4f90*/  ISETP.GE.AND P2, PT, R70, R186, PT ;  /* 0x000000ba4600720c */ /* 0x000fe20003f46270 */
[----:B------:R-:W-:Y:S01]  /*4fa0*/  IMAD.WIDE.U32 R128, R3, -0x2daee0ad, RZ ;  /* 0xd2511f5303807825 */ /* 0x000fe200078e00ff */
[----:B------:R-:W-:Y:S02]  /*4fb0*/  ISETP.GE.AND P3, PT, R68, R189, PT ;  /* 0x000000bd4400720c */ /* 0x000fe40003f66270 */
[----:B------:R-:W-:Y:S02]  /*4fc0*/  FSEL R92, R92, -INF , !P4 ;  /* 0xff8000005c5c7808 */ /* 0x000fe40006000000 */
[----:B------:R-:W-:Y:S01]  /*4fd0*/  FSEL R70, R35, -INF , !P1 ;  /* 0xff80000023467808 */ /* 0x000fe20004800000 */
[----:B------:R5:W-:Y:S01]  /*4fe0*/  STL.64 [R1+0x58], R128 ;  /* 0x0000588001007387 */ /* 0x000be20000100a00 */
[----:B------:R-:W-:-:S02]  /*4ff0*/  ISETP.GE.AND P4, PT, R68, R187, PT ;  /* 0x000000bb4400720c */ /* 0x000fc40003f86270 */
[-C--:B------:R-:W-:Y:S02]  /*5000*/  ISETP.GE.AND P1, PT, R68, R186.reuse, PT ;  /* 0x000000ba4400720c */ /* 0x080fe40003f26270 */
[----:B------:R-:W-:Y:S02]  /*5010*/  LOP3.LUT R114, R114, UR31, R141, 0x96, !PT ;  /* 0x0000001f72727c12 */ /* 0x000fe4000f8e968d */
[----:B------:R-:W-:Y:S02]  /*5020*/  FMNMX3.FTZ R68, R73, R95, R139, !PT ;  /* 0x0000005f49447276 */ /* 0x000fe4000781008b */
[----:B------:R-:W-:Y:S01]  /*5030*/  FSEL R226, R61, -INF , !P3 ;  /* 0xff8000003de27808 */ /* 0x000fe20005800000 */
[----:B------:R-:W-:Y:S01]  /*5040*/  IMAD.WIDE.U32 R114, R114, -0x326172a9, RZ ;  /* 0xcd9e8d5772727825 */ /* 0x000fe200078e00ff */
[----:B------:R-:W-:Y:S02]  /*5050*/  ISETP.GE.AND P3, PT, R6, R186, PT ;  /* 0x000000ba0600720c */ /* 0x000fe40003f66270 */
[----:B------:R-:W-:-:S02]  /*5060*/  LOP3.LUT R236, R236, UR33, R141, 0x96, !PT ;  /* 0x00000021ecec7c12 */ /* 0x000fc4000f8e968d */
[----:B------:R-:W-:Y:S02]  /*5070*/  FMNMX3.FTZ R68, R68, R137, R103, !PT ;  /* 0x0000008944447276 */ /* 0x000fe40007810067 */
[----:B------:R-:W-:Y:S01]  /*5080*/  LOP3.LUT R204, R140, UR4, R161, 0x96, !PT ;  /* 0x000000048ccc7c12 */ /* 0x000fe2000f8e96a1 */
[----:B------:R-:W-:Y:S01]  /*5090*/  IMAD.WIDE.U32 R236, R236, -0x326172a9, RZ ;  /* 0xcd9e8d57ecec7825 */ /* 0x000fe200078e00ff */
[----:B------:R-:W-:Y:S02]  /*50a0*/  FMNMX3.FTZ R75, R92, R74, R108, !PT ;  /* 0x0000004a5c4b7276 */ /* 0x000fe4000781006c */
[----:B------:R-:W-:Y:S01]  /*50b0*/  LOP3.LUT R0, R140, UR4, R129, 0x96, !PT ;  /* 0x000000048c007c12 */ /* 0x000fe2000f8e9681 */
[----:B------:R-:W-:Y:S01]  /*50c0*/  IMAD.WIDE.U32 R204, R204, -0x326172a9, RZ ;  /* 0xcd9e8d57cccc7825 */ /* 0x000fe200078e00ff */
[----:B------:R-:W-:Y:S01]  /*50d0*/  FSEL R72, R34, -INF , !P3 ;  /* 0xff80000022487808 */ /* 0x000fe20005800000 */
[----:B------:R-:W-:Y:S01]  /*50e0*/  UIADD3 UR4, UPT, UPT, UR33, 0x646e171e, URZ ;  /* 0x646e171e21047890 */ /* 0x000fe2000fffe0ff */
[----:B------:R-:W-:Y:S01]  /*50f0*/  FMNMX3.FTZ R68, R68, R117, R153, !PT ;  /* 0x0000007544447276 */ /* 0x000fe20007810099 */
[----:B------:R-:W-:Y:S01]  /*5100*/  IMAD.WIDE.U32 R156, R0, -0x326172a9, RZ ;  /* 0xcd9e8d57009c7825 */ /* 0x000fe200078e00ff */
[----:B------:R-:W-:-:S02]  /*5110*/  LOP3.LUT R2, R206, UR30, R115, 0x96, !PT ;  /* 0x0000001ece027c12 */ /* 0x000fc4000f8e9673 */
[----:B------:R-:W-:Y:S02]  /*5120*/  FMNMX3.FTZ R75, R75, R106, R102, !PT ;  /* 0x0000006a4b4b7276 */ /* 0x000fe40007810066 */
[----:B------:R-:W-:Y:S01]  /*5130*/  FMNMX3.FTZ R81, R72, R70, R136, !PT ;  /* 0x0000004648517276 */ /* 0x000fe20007810088 */
[----:B------:R-:W-:Y:S01]  /*5140*/  IMAD.WIDE.U32 R216, R2, -0x2daee0ad, RZ ;  /* 0xd2511f5302d87825 */ /* 0x000fe200078e00ff */
[----:B------:R-:W-:Y:S01]  /*5150*/  FMNMX3.FTZ R68, R68, R151, R143, !PT ;  /* 0x0000009744447276 */ /* 0x000fe2000781008f */
[----:B------:R-:W-:Y:S01]  /*5160*/  STL.64 [R1+0x50], R156 ;  /* 0x0000509c01007387 */ /* 0x000fe20000100a00 */
[----:B------:R-:W-:Y:S02]  /*5170*/  FMNMX3.FTZ R75, R75, R116, R80, !PT ;  /* 0x000000744b4b7276 */ /* 0x000fe40007810050 */
[----:B------:R-:W-:Y:S02]  /*5180*/  LOP3.LUT R3, R206, UR30, R237, 0x96, !PT ;  /* 0x0000001ece037c12 */ /* 0x000fe4000f8e96ed */
[----:B------:R-:W-:-:S02]  /*5190*/  LOP3.LUT R0, R192, UR30, R115, 0x96, !PT ;  /* 0x0000001ec0007c12 */ /* 0x000fc4000f8e9673 */
[----:B------:R-:W-:Y:S01]  /*51a0*/  LOP3.LUT R154, R236, UR29, R205, 0x96, !PT ;  /* 0x0000001dec9a7c12 */ /* 0x000fe2000f8e96cd */
[----:B------:R-:W-:Y:S01]  /*51b0*/  IMAD.WIDE.U32 R230, R3, -0x2daee0ad, RZ ;  /* 0xd2511f5303e67825 */ /* 0x000fe200078e00ff */
[----:B------:R-:W-:Y:S02]  /*51c0*/  LOP3.LUT R2, R192, UR30, R237, 0x96, !PT ;  /* 0x0000001ec0027c12 */ /* 0x000fe4000f8e96ed */
[----:B------:R-:W-:Y:S01]  /*51d0*/  FMNMX3.FTZ R81, R81, R158, R104, !PT ;  /* 0x0000009e51517276 */ /* 0x000fe20007810068 */
[----:B------:R-:W-:Y:S01]  /*51e0*/  IMAD.WIDE.U32 R200, R0, -0x2daee0ad, RZ ;  /* 0xd2511f5300c87825 */ /* 0x000fe200078e00ff */
[----:B------:R-:W-:Y:S02]  /*51f0*/  LOP3.LUT R236, R236, UR29, R157, 0x96, !PT ;  /* 0x0000001decec7c12 */ /* 0x000fe4000f8e969d */
[----:B------:R-:W-:Y:S01]  /*5200*/  FMNMX3.FTZ R68, R68, R145, R107, !PT ;  /* 0x0000009144447276 */ /* 0x000fe2000781006b */
[----:B------:R-:W-:Y:S01]  /*5210*/  IMAD.WIDE.U32 R2, R2, -0x2daee0ad, RZ ;  /* 0xd2511f5302027825 */ /* 0x000fe200078e00ff */
[----:B------:R-:W-:-:S02]  /*5220*/  FMNMX3.FTZ R75, R75, R152, R142, !PT ;  /* 0x000000984b4b7276 */ /* 0x000fc4000781008e */
[----:B------:R-:W-:Y:S01]  /*5230*/  FMNMX3.FTZ R81, R81, R90, R148, !PT ;  /* 0x0000005a51517276 */ /* 0x000fe20007810094 */
[----:B------:R-:W-:Y:S01]  /*5240*/  IMAD.WIDE.U32 R236, R236, -0x2daee0ad, RZ ;  /* 0xd2511f53ecec7825 */ /* 0x000fe200078e00ff */
[----:B------:R-:W-:Y:S02]  /*5250*/  FMNMX3.FTZ R94, R71, R69, R131, !PT ;  /* 0x00000045475e7276 */ /* 0x000fe40007810083 */
[----:B------:R-:W-:Y:S01]  /*5260*/  FMNMX3.FTZ R68, R68, R109, R112, !PT ;  /* 0x0000006d44447276 */ /* 0x000fe20007810070 */
[----:B------:R-:W-:Y:S01]  /*5270*/  IMAD.WIDE.U32 R154, R154, -0x2daee0ad, RZ ;  /* 0xd2511f539a9a7825 */ /* 0x000fe200078e00ff */
[----:B------:R-:W-:Y:S02]  /*5280*/  FMNMX3.FTZ R75, R75, R126, R96, !PT ;  /* 0x0000007e4b4b7276 */ /* 0x000fe40007810060 */
[----:B------:R-:W-:Y:S02]  /*5290*/  FMNMX3.FTZ R81, R81, R144, R118, !PT ;  /* 0x0000009051517276 */ /* 0x000fe40007810076 */
[----:B------:R-:W-:-:S02]  /*52a0*/  FMNMX3.FTZ R94, R94, R135, R127, !PT ;  /* 0x000000875e5e7276 */ /* 0x000fc4000781007f */
[----:B------:R-:W-:Y:S02]  /*52b0*/  FMNMX3.FTZ R68, R68, R111, R178, !PT ;  /* 0x0000006f44447276 */ /* 0x000fe400078100b2 */
[C---:B------:R-:W-:Y:S02]  /*52c0*/  LOP3.LUT R146, R128.reuse, UR28, R201, 0x96, !PT ;  /* 0x0000001c80927c12 */ /* 0x040fe4000f8e96c9 */
[----:B------:R-:W-:Y:S02]  /*52d0*/  LOP3.LUT R3, R128, UR28, R3, 0x96, !PT ;  /* 0x0000001c80037c12 */ /* 0x000fe4000f8e9603 */
[----:B------:R-:W-:Y:S01]  /*52e0*/  FMNMX3.FTZ R75, R75, R120, R82, !PT ;  /* 0x000000784b4b7276 */ /* 0x000fe20007810052 */
[----:B------:R-:W-:Y:S01]  /*52f0*/  IMAD.WIDE.U32 R146, R146, -0x326172a9, RZ ;  /* 0xcd9e8d5792927825 */ /* 0x000fe200078e00ff */
[----:B-----5:R-:W-:Y:S02]  /*5300*/  LOP3.LUT R128, R2, UR22, R237, 0x96, !PT ;  /* 0x0000001602807c12 */ /* 0x020fe4000f8e96ed */
[----:B------:R-:W-:Y:S01]  /*5310*/  FMNMX3.FTZ R2, R81, R124, R76, !PT ;  /* 0x0000007c51027276 */ /* 0x000fe2000781004c */
[----:B------:R-:W-:Y:S01]  /*5320*/  IMAD.WIDE.U32 R222, R3, -0x326172a9, RZ ;  /* 0xcd9e8d5703de7825 */ /* 0x000fe200078e00ff */
[----:B------:R-:W-:-:S02]  /*5330*/  FMNMX3.FTZ R94, R94, R99, R149, !PT ;  /* 0x000000635e5e7276 */ /* 0x000fc40007810095 */
[----:B------:R-:W-:Y:S01]  /*5340*/  FMNMX.FTZ R81, R177, R68, !PT ;  /* 0x00000044b1517209 */ /* 0x000fe20007810000 */
[----:B------:R-:W-:Y:S01]  /*5350*/  IMAD.WIDE.U32 R128, R128, -0x326172a9, RZ ;  /* 0xcd9e8d5780807825 */ /* 0x000fe200078e00ff */
[----:B------:R-:W-:Y:S02]  /*5360*/  FMNMX3.FTZ R75, R75, R100, R227, !PT ;  /* 0x000000644b4b7276 */ /* 0x000fe400078100e3 */
[----:B------:R-:W-:Y:S01]  /*5370*/  FMNMX3.FTZ R94, R94, R89, R123, !PT ;  /* 0x000000595e5e7276 */ /* 0x000fe2000781007b */
[----:B------:R-:W5:Y:S01]  /*5380*/  SHFL.BFLY PT, R88, R81, 0x2, 0x1f ;  /* 0x0c401f0051587f89 */ /* 0x000f6200000e0000 */
[----:B------:R-:W-:Y:S02]  /*5390*/  FMNMX.FTZ R68, R226, R75, !PT ;  /* 0x0000004be2447209 */ /* 0x000fe40007810000 */
[C---:B------:R-:W-:Y:S02]  /*53a0*/  LOP3.LUT R140, R114.reuse, UR29, R205, 0x96, !PT ;  /* 0x0000001d728c7c12 */ /* 0x040fe4000f8e96cd */
[----:B------:R-:W-:Y:S01]  /*53b0*/  LOP3.LUT R114, R114, UR29, R157, 0x96, !PT ;  /* 0x0000001d72727c12 */ /* 0x000fe2000f8e969d */
[----:B------:R-:W1:Y:S01]  /*53c0*/  SHFL.BFLY PT, R93, R68, 0x2, 0x1f ;  /* 0x0c401f00445d7f89 */ /* 0x000e6200000e0000 */
[----:B------:R-:W-:Y:S01]  /*53d0*/  FMNMX3.FTZ R94, R94, R119, R56, !PT ;  /* 0x000000775e5e7276 */ /* 0x000fe20007810038 */
[----:B------:R-:W-:Y:S01]  /*53e0*/  IMAD.WIDE.U32 R140, R140, -0x2daee0ad, RZ ;  /* 0xd2511f538c8c7825 */ /* 0x000fe200078e00ff */
[----:B------:R-:W-:-:S02]  /*53f0*/  FSEL R113, R64, -INF , !P5 ;  /* 0xff80000040717808 */ /* 0x000fc40006800000 */
[----:B------:R-:W-:Y:S01]  /*5400*/  LOP3.LUT R0, R160, UR28, R231, 0x96, !PT ;  /* 0x0000001ca0007c12 */ /* 0x000fe2000f8e96e7 */
[----:B------:R-:W-:Y:S01]  /*5410*/  IMAD.WIDE.U32 R114, R114, -0x2daee0ad, RZ ;  /* 0xd2511f5372727825 */ /* 0x000fe200078e00ff */
[----:B------:R-:W-:Y:S02]  /*5420*/  FMNMX3.FTZ R94, R94, R101, R110, !PT ;  /* 0x000000655e5e7276 */ /* 0x000fe4000781006e */
[----:B------:R-:W-:Y:S01]  /*5430*/  FSEL R79, R66, -INF , !P2 ;  /* 0xff800000424f7808 */ /* 0x000fe20005000000 */
[----:B------:R-:W-:Y:S01]  /*5440*/  IMAD.WIDE.U32 R224, R0, -0x326172a9, RZ ;  /* 0xcd9e8d5700e07825 */ /* 0x000fe200078e00ff */
[----:B------:R-:W-:Y:S02]  /*5450*/  FSEL R175, R65, -INF , !P4 ;  /* 0xff80000041af7808 */ /* 0x000fe40006000000 */
[----:B------:R-:W-:Y:S02]  /*5460*/  FMNMX3.FTZ R94, R94, R214, R113, !PT ;  /* 0x000000d65e5e7276 */ /* 0x000fe40007810071 */
[----:B------:R-:W-:-:S02]  /*5470*/  FMNMX3.FTZ R2, R2, R77, R78, !PT ;  /* 0x0000004d02027276 */ /* 0x000fc4000781004e */
[----:B------:R-:W-:Y:S02]  /*5480*/  LOP3.LUT R200, R200, UR22, R115, 0x96, !PT ;  /* 0x00000016c8c87c12 */ /* 0x000fe4000f8e9673 */
[----:B------:R-:W-:Y:S02]  /*5490*/  FSEL R83, R67, -INF , !P1 ;  /* 0xff80000043537808 */ /* 0x000fe40004800000 */
[----:B------:R-:W-:Y:S01]  /*54a0*/  FMNMX.FTZ R94, R175, R94, !PT ;  /* 0x0000005eaf5e7209 */ /* 0x000fe20007810000 */
[----:B------:R-:W-:Y:S01]  /*54b0*/  IMAD.WIDE.U32 R200, R200, -0x326172a9, RZ ;  /* 0xcd9e8d57c8c87825 */ /* 0x000fe200078e00ff */
[----:B------:R-:W-:Y:S02]  /*54c0*/  FMNMX3.FTZ R2, R2, R218, R79, !PT ;  /* 0x000000da02027276 */ /* 0x000fe4000781004f */
[----:B------:R-:W-:Y:S01]  /*54d0*/  LOP3.LUT R0, R204, UR25, R225, 0x96, !PT ;  /* 0x00000019cc007c12 */ /* 0x000fe2000f8e96e1 */
[----:B------:R-:W2:Y:S01]  /*54e0*/  SHFL.BFLY PT, R91, R94, 0x2, 0x1f ;  /* 0x0c401f005e5b7f89 */ /* 0x000ea200000e0000 */
[----:B------:R-:W-:-:S02]  /*54f0*/  FMNMX.FTZ R2, R83, R2, !PT ;  /* 0x0000000253027209 */ /* 0x000fc40007810000 */
[----:B------:R-:W-:Y:S01]  /*5500*/  LOP3.LUT R3, R146, UR21, R201, 0x96, !PT ;  /* 0x0000001592037c12 */ /* 0x000fe2000f8e96c9 */
[----:B------:R-:W-:Y:S01]  /*5510*/  IMAD.WIDE.U32 R210, R0, -0x2daee0ad, RZ ;  /* 0xd2511f5300d27825 */ /* 0x000fe200078e00ff */
[----:B-----5:R-:W-:Y:S01]  /*5520*/  FMNMX.FTZ R88, R81, R88, !PT ;  /* 0x0000005851587209 */ /* 0x020fe20007810000 */
[----:B------:R-:W5:Y:S01]  /*5530*/  SHFL.BFLY PT, R75, R2, 0x2, 0x1f ;  /* 0x0c401f00024b7f89 */ /* 0x000f6200000e0000 */
[----:B------:R-:W-:Y:S02]  /*5540*/  LOP3.LUT R230, R230, UR22, R155, 0x96, !PT ;  /* 0x00000016e6e67c12 */ /* 0x000fe4000f8e969b */
[----:B------:R-:W-:Y:S01]  /*5550*/  LOP3.LUT R0, R154, UR17, R211, 0x96, !PT ;  /* 0x000000119a007c12 */ /* 0x000fe2000f8e96d3 */
[----:B------:R-:W-:Y:S01]  /*5560*/  IMAD.WIDE.U32 R154, R3, -0x2daee0ad, RZ ;  /* 0xd2511f53039a7825 */ /* 0x000fe200078e00ff */
[----:B-1----:R-:W-:Y:S01]  /*5570*/  FMNMX.FTZ R93, R68, R93, !PT ;  /* 0x0000005d445d7209 */ /* 0x002fe20007810000 */
[----:B------:R-:W1:Y:S01]  /*5580*/  SHFL.BFLY PT, R3, R88, 0x1, 0x1f ;  /* 0x0c201f0058037f89 */ /* 0x000e6200000e0000 */
[----:B------:R-:W-:Y:S01]  /*5590*/  LOP3.LUT R172, R160, UR28, R217, 0x96, !PT ;  /* 0x0000001ca0ac7c12 */ /* 0x000fe2000f8e96d9 */
[----:B------:R-:W-:Y:S01]  /*55a0*/  IMAD.WIDE.U32 R230, R230, -0x326172a9, RZ ;  /* 0xcd9e8d57e6e67825 */ /* 0x000fe200078e00ff */
[----:B------:R-:W-:Y:S01]  /*55b0*/  LOP3.LUT R216, R216, UR22, R141, 0x96, !PT ;  /* 0x00000016d8d87c12 */ /* 0x000fe2000f8e968d */
[----:B------:R-:W3:Y:S01]  /*55c0*/  SHFL.BFLY PT, R132, R93, 0x1, 0x1f ;  /* 0x0c201f005d847f89 */ /* 0x000ee200000e0000 */
[----:B------:R-:W-:Y:S01]  /*55d0*/  LOP3.LUT R146, R156, UR25, R223, 0x96, !PT ;  /* 0x000000199c927c12 */ /* 0x000fe2000f8e96df */
[----:B------:R-:W-:Y:S01]  /*55e0*/  IMAD.WIDE.U32 R172, R172, -0x326172a9, RZ ;  /* 0xcd9e8d57acac7825 */ /* 0x000fe200078e00ff */
[----:B------:R-:W-:-:S02]  /*55f0*/  LOP3.LUT R222, R222, UR21, R129, 0x96, !PT ;  /* 0x00000015dede7c12 */ /* 0x000fc4000f8e9681 */
[----:B------:R-:W-:Y:S01]  /*5600*/  LOP3.LUT R234, R156, UR25, R147, 0x96, !PT ;  /* 0x000000199cea7c12 */ /* 0x000fe2000f8e9693 */
[----:B------:R-:W-:Y:S01]  /*5610*/  IMAD.WIDE.U32 R216, R216, -0x326172a9, RZ ;  /* 0xcd9e8d57d8d87825 */ /* 0x000fe200078e00ff */
[----:B------:R-:W-:Y:S02]  /*5620*/  LOP3.LUT R220, R204, UR25, R173, 0x96, !PT ;  /* 0x00000019ccdc7c12 */ /* 0x000fe4000f8e96ad */
[----:B--2---:R-:W-:Y:S01]  /*5630*/  FMNMX.FTZ R91, R94, R91, !PT ;  /* 0x0000005b5e5b7209 */ /* 0x004fe20007810000 */
[----:B------:R-:W-:Y:S01]  /*5640*/  IMAD.WIDE.U32 R146, R146, -0x2daee0ad, RZ ;  /* 0xd2511f5392927825 */ /* 0x000fe200078e00ff */
[----:B------:R-:W-:Y:S02]  /*5650*/  LOP3.LUT R172, R172, UR21, R217, 0x96, !PT ;  /* 0x00000015acac7c12 */ /* 0x000fe4000f8e96d9 */
[----:B------:R-:W-:Y:S01]  /*5660*/  LOP3.LUT R224, R224, UR21, R231, 0x96, !PT ;  /* 0x00000015e0e07c12 */ /* 0x000fe2000f8e96e7 */
[----:B------:R-:W-:Y:S01]  /*5670*/  IMAD.WIDE.U32 R222, R222, -0x2daee0ad, RZ ;  /* 0xd2511f53dede7825 */ /* 0x000fe200078e00ff */
[----:B-----5:R-:W-:-:S02]  /*5680*/  FMNMX.FTZ R75, R2, R75, !PT ;  /* 0x0000004b024b7209 */ /* 0x020fc40007810000 */
[----:B------:R-:W2:Y:S01]  /*5690*/  SHFL.BFLY PT, R2, R91, 0x1, 0x1f ;  /* 0x0c201f005b027f89 */ /* 0x000ea200000e0000 */
[----:B------:R-:W-:Y:S01]  /*56a0*/  IMAD.WIDE.U32 R220, R220, -0x2daee0ad, RZ ;  /* 0xd2511f53dcdc7825 */ /* 0x000fe200078e00ff */
[----:B------:R-:W-:Y:S02]  /*56b0*/  LOP3.LUT R236, R236, UR17, R147, 0x96, !PT ;  /* 0x00000011ecec7c12 */ /* 0x000fe4000f8e9693 */
[----:B-1----:R-:W-:Y:S01]  /*56c0*/  FMNMX.FTZ R3, R88, R3, !PT ;  /* 0x0000000358037209 */ /* 0x002fe20007810000 */
[----:B------:R-:W-:Y:S01]  /*56d0*/  IMAD.WIDE.U32 R234, R234, -0x2daee0ad, RZ ;  /* 0xd2511f53eaea7825 */ /* 0x000fe200078e00ff */
[----:B------:R-:W-:Y:S02]  /*56e0*/  LOP3.LUT R157, R146, UR15, R223, 0x96, !PT ;  /* 0x0000000f929d7c12 */ /* 0x000fe4000f8e96df */
[----:B---3--:R-:W-:Y:S01]  /*56f0*/  FMNMX.FTZ R132, R93, R132, !PT ;  /* 0x000000845d847209 */ /* 0x008fe20007810000 */
[C---:B------:R-:W-:Y:S01]  /*5700*/  FMUL.FTZ R170, R3.reuse, UR34 ;  /* 0x0000002203aa7c20 */ /* 0x040fe20008410000 */
[----:B------:R-:W-:Y:S01]  /*5710*/  FSETP.NEU.FTZ.AND P1, PT, R3, -INF , PT ;  /* 0xff8000000300780b */ /* 0x000fe20003f3d000 */
[----:B------:R-:W-:Y:S01]  /*5720*/  IMAD.WIDE.U32 R172, R172, -0x2daee0ad, RZ ;  /* 0xd2511f53acac7825 */ /* 0x000fe200078e00ff */
[----:B------:R-:W-:-:S03]  /*5730*/  LOP3.LUT R140, R140, UR17, R221, 0x96, !PT ;  /* 0x000000118c8c7c12 */ /* 0x000fc6000f8e96dd */
[----:B------:R-:W-:Y:S01]  /*5740*/  FMUL.FTZ R161, R132, UR34 ;  /* 0x0000002284a17c20 */ /* 0x000fe20008410000 */
[----:B------:R-:W-:Y:S01]  /*5750*/  FSEL R170, R170, RZ, P1 ;  /* 0x000000ffaaaa7208 */ /* 0x000fe20000800000 */
[----:B------:R-:W-:Y:S01]  /*5760*/  IMAD.WIDE.U32 R146, R0, -0x326172a9, RZ ;  /* 0xcd9e8d5700927825 */ /* 0x000fe200078e00ff */
[----:B------:R-:W-:Y:S01]  /*5770*/  FSETP.NEU.FTZ.AND P1, PT, R132, -INF , PT ;  /* 0xff8000008400780b */ /* 0x000fe20003f3d000 */
[----:B------:R-:W1:Y:S01]  /*5780*/  SHFL.BFLY PT, R0, R75, 0x1, 0x1f ;  /* 0x0c201f004b007f89 */ /* 0x000e6200000e0000 */
[----:B------:R-:W-:Y:S01]  /*5790*/  LOP3.LUT R114, R114, UR17, R235, 0x96, !PT ;  /* 0x0000001172727c12 */ /* 0x000fe2000f8e96eb */
[----:B------:R-:W-:Y:S01]  /*57a0*/  IMAD.WIDE.U32 R140, R140, -0x326172a9, RZ ;  /* 0xcd9e8d578c8c7825 */ /* 0x000fe200078e00ff */
[----:B------:R-:W-:-:S03]  /*57b0*/  LOP3.LUT R220, R220, UR15, R173, 0x96, !PT ;  /* 0x0000000fdcdc7c12 */ /* 0x000fc6000f8e96ad */
[----:B------:R-:W-:Y:S01]  /*57c0*/  FFMA.FTZ R159, R95, UR34, -R170 ;  /* 0x000000225f9f7c23 */ /* 0x000fe200080108aa */
[----:B------:R-:W-:Y:S01]  /*57d0*/  LOP3.LUT R234, R234, UR15, R155, 0x96, !PT ;  /* 0x0000000feaea7c12 */ /* 0x000fe2000f8e969b */
[----:B------:R-:W-:Y:S01]  /*57e0*/  IMAD.WIDE.U32 R114, R114, -0x326172a9, RZ ;  /* 0xcd9e8d5772727825 */ /* 0x000fe200078e00ff */
[----:B------:R-:W-:-:S03]  /*57f0*/  FSEL R161, R161, RZ, P1 ;  /* 0x000000ffa1a17208 */ /* 0x000fc60000800000 */
[----:B------:R-:W-:Y:S01]  /*5800*/  FFMA.FTZ R164, R73, UR34, -R170 ;  /* 0x0000002249a47c23 */ /* 0x000fe200080108aa */
[----:B--2---:R-:W-:Y:S01]  /*5810*/  FMNMX.FTZ R2, R91, R2, !PT ;  /* 0x000000025b027209 */ /* 0x004fe20007810000 */
[----:B------:R-:W-:Y:S01]  /*5820*/  IMAD.WIDE.U32 R220, R220, -0x326172a9, RZ ;  /* 0xcd9e8d57dcdc7825 */ /* 0x000fe200078e00ff */
[----:B------:R-:W-:Y:S03]  /*5830*/  MUFU.EX2 R159, R159 ;  /* 0x0000009f009f7308 */ /* 0x000fe60000000800 */
[--C-:B------:R-:W-:Y:S01]  /*5840*/  FFMA.FTZ R162, R92, UR34, -R161.reuse ;  /* 0x000000225ca27c23 */ /* 0x100fe200080108a1 */
[----:B------:R-:W-:Y:S01]  /*5850*/  FFMA.FTZ R95, R74, UR34, -R161 ;  /* 0x000000224a5f7c23 */ /* 0x000fe200080108a1 */
[----:B------:R-:W-:Y:S01]  /*5860*/  IMAD.WIDE.U32 R234, R234, -0x326172a9, RZ ;  /* 0xcd9e8d57eaea7825 */ /* 0x000fe200078e00ff */
[----:B------:R-:W-:Y:S01]  /*5870*/  LOP3.LUT R181, R140, UR13, R221, 0x96, !PT ;  /* 0x0000000d8cb57c12 */ /* 0x000fe2000f8e96dd */
[----:B------:R-:W-:Y:S01]  /*5880*/  MUFU.EX2 R164, R164 ;  /* 0x000000a400a47308 */ /* 0x000fe20000000800 */
[----:B------:R-:W-:Y:S01]  /*5890*/  FSETP.NEU.FTZ.AND P2, PT, R2, -INF , PT ;  /* 0xff8000000200780b */ /* 0x000fe20003f5d000 */
[----:B------:R-:W-:Y:S01]  /*58a0*/  IMAD.WIDE.U32 R236, R236, -0x326172a9, RZ ;  /* 0xcd9e8d57ecec7825 */ /* 0x000fe200078e00ff */
[----:B------:R-:W-:-:S03]  /*58b0*/  LOP3.LUT R122, R114, UR13, R235, 0x96, !PT ;  /* 0x0000000d727a7c12 */ /* 0x000fc6000f8e96eb */
[----:B------:R-:W-:Y:S01]  /*58c0*/  FMUL.FTZ R114, R2, UR34 ;  /* 0x0000002202727c20 */ /* 0x000fe20008410000 */
[----:B------:R-:W-:Y:S01]  /*58d0*/  MUFU.EX2 R162, R162 ;  /* 0x000000a200a27308 */ /* 0x000fe20000000800 */
[----:B------:R-:W-:Y:S01]  /*58e0*/  LOP3.LUT R182, R181, 0xff, RZ, 0xc0, !PT ;  /* 0x000000ffb5b67812 */ /* 0x000fe200078ec0ff */
[----:B------:R-:W-:Y:S01]  /*58f0*/  FFMA.FTZ R94, R139, UR34, -R170 ;  /* 0x000000228b5e7c23 */ /* 0x000fe200080108aa */
[----:B------:R-:W-:Y:S01]  /*5900*/  PRMT R73, R181, 0x7632, R73 ;  /* 0x00007632b5497816 */ /* 0x000fe20000000049 */
[----:B------:R-:W2:Y:S01]  /*5910*/  MUFU.EX2 R95, R95 ;  /* 0x0000005f005f7308 */ /* 0x000ea20000000800 */
[----:B------:R-:W-:Y:S01]  /*5920*/  FSEL R114, R114, RZ, P2 ;  /* 0x000000ff72727208 */ /* 0x000fe20001000000 */
[----:B------:R-:W-:Y:S01]  /*5930*/  FFMA.FTZ R167, R102, UR34, -R161 ;  /* 0x0000002266a77c23 */ /* 0x000fe200080108a1 */
[----:B------:R-:W-:Y:S01]  /*5940*/  ISETP.LE.U32.AND P5, PT, R182, UR12, PT ;  /* 0x0000000cb6007c0c */ /* 0x000fe2000bfa3070 */
[----:B------:R-:W-:Y:S01]  /*5950*/  MUFU.EX2 R94, R94 ;  /* 0x0000005e005e7308 */ /* 0x000fe20000000800 */
[----:B-1----:R-:W-:Y:S01]  /*5960*/  FMNMX.FTZ R0, R75, R0, !PT ;  /* 0x000000004b007209 */ /* 0x002fe20007810000 */
[--C-:B------:R-:W-:Y:S01]  /*5970*/  FFMA.FTZ R93, R71, UR34, -R114.reuse ;  /* 0x00000022475d7c23 */ /* 0x100fe20008010872 */
[----:B------:R-:W-:Y:S01]  /*5980*/  LOP3.LUT R163, R181, 0xffff, RZ, 0xc0, !PT ;  /* 0x0000ffffb5a37812 */ /* 0x000fe200078ec0ff */
[----:B------:R-:W-:Y:S01]  /*5990*/  FFMA.FTZ R92, R69, UR34, -R114 ;  /* 0x00000022455c7c23 */ /* 0x000fe20008010872 */
[----:B------:R-:W-:Y:S01]  /*59a0*/  LOP3.LUT R73, R73, 0xff, RZ, 0xc0, !PT ;  /* 0x000000ff49497812 */ /* 0x000fe200078ec0ff */
[----:B------:R-:W-:Y:S01]  /*59b0*/  FMUL.FTZ R105, R0, UR34 ;  /* 0x0000002200697c20 */ /* 0x000fe20008410000 */
[----:B------:R-:W-:Y:S01]  /*59c0*/  SHF.R.U32.HI R163, RZ, 0x8, R163 ;  /* 0x00000008ffa37819 */ /* 0x000fe200000116a3 */
[----:B------:R-:W-:Y:S01]  /*59d0*/  MUFU.EX2 R93, R93 ;  /* 0x0000005d005d7308 */ /* 0x000fe20000000800 */
[C---:B------:R-:W-:Y:S01]  /*59e0*/  LOP3.LUT R155, R122.reuse, 0xffff, RZ, 0xc0, !PT ;  /* 0x0000ffff7a9b7812 */ /* 0x040fe200078ec0ff */
[----:B------:R-:W-:Y:S01]  /*59f0*/  FFMA.FTZ R71, R137, UR34, -R170 ;  /* 0x0000002289477c23 */ /* 0x000fe200080108aa */
[----:B------:R-:W-:Y:S01]  /*5a00*/  ISETP.LE.U32.AND P4, PT, R73, UR12, PT ;  /* 0x0000000c49007c0c */ /* 0x000fe2000bf83070 */
[----:B------:R-:W1:Y:S01]  /*5a10*/  MUFU.EX2 R92, R92 ;  /* 0x0000005c005c7308 */ /* 0x000e620000000800 */
[----:B--2---:R-:W-:Y:S01]  /*5a20*/  F2FP.F16.F32.PACK_AB R88, R95, R162 ;  /* 0x000000a25f58723e */ /* 0x004fe200000000ff */
[----:B------:R-:W-:Y:S01]  /*5a30*/  FFMA.FTZ R69, R131, UR34, -R114 ;  /* 0x0000002283457c23 */ /* 0x000fe20008010872 */
[----:B------:R-:W-:Y:S01]  /*5a40*/  PRMT R75, R122, 0x7632, R75 ;  /* 0x000076327a4b7816 */ /* 0x000fe2000000004b */
[----:B------:R-:W-:Y:S01]  /*5a50*/  MUFU.EX2 R71, R71 ;  /* 0x0000004700477308 */ /* 0x000fe20000000800 */
[----:B------:R-:W-:Y:S01]  /*5a60*/  FSETP.NEU.FTZ.AND P2, PT, R0, -INF , PT ;  /* 0xff8000000000780b */ /* 0x000fe20003f5d000 */
[----:B------:R-:W-:Y:S01]  /*5a70*/  @!P5 HADD2 R66, -R88.H0_H0, -RZ.H0_H0 ;  /* 0xa00000ff5842d230 */ /* 0x000fe20000000900 */
[----:B------:R-:W-:Y:S01]  /*5a80*/  LOP3.LUT R74, R163, 0xffff, RZ, 0xc0, !PT ;  /* 0x0000ffffa34a7812 */ /* 0x000fe200078ec0ff */
[----:B------:R-:W-:Y:S01]  /*5a90*/  MUFU.EX2 R69, R69 ;  /* 0x0000004500457308 */ /* 0x000fe20000000800 */
[----:B------:R-:W-:Y:S01]  /*5aa0*/  SHF.R.U32.HI R155, RZ, 0x8, R155 ;  /* 0x00000008ff9b7819 */ /* 0x000fe2000001169b */
[----:B------:R-:W-:Y:S01]  /*5ab0*/  FFMA.FTZ R116, R116, UR34, -R161 ;  /* 0x0000002274747c23 */ /* 0x000fe200080108a1 */
[----:B------:R-:W-:Y:S01]  /*5ac0*/  LOP3.LUT R75, R75, 0xff, RZ, 0xc0, !PT ;  /* 0x000000ff4b4b7812 */ /* 0x000fe200078ec0ff */
[--C-:B------:R-:W-:Y:S01]  /*5ad0*/  FFMA.FTZ R168, R103, UR34, -R170.reuse ;  /* 0x0000002267a87c23 */ /* 0x100fe200080108aa */
[----:B------:R-:W-:Y:S01]  /*5ae0*/  FSEL R105, R105, RZ, P2 ;  /* 0x000000ff69697208 */ /* 0x000fe20001000000 */
[----:B------:R-:W-:Y:S01]  /*5af0*/  FFMA.FTZ R117, R117, UR34, -R170 ;  /* 0x0000002275757c23 */ /* 0x000fe200080108aa */
[----:B------:R-:W-:Y:S01]  /*5b00*/  PRMT R91, R88, 0x7632, R91 ;  /* 0x00007632585b7816 */ /* 0x000fe2000000005b */
[----:B------:R-:W-:Y:S01]  /*5b10*/  MUFU.EX2 R167, R167 ;  /* 0x000000a700a77308 */ /* 0x000fe20000000800 */
[----:B------:R-:W-:Y:S01]  /*5b20*/  LOP3.LUT R230, R230, UR16, R147, 0x96, !PT ;  /* 0x00000010e6e67c12 */ /* 0x000fe2000f8e9693 */
[--C-:B------:R-:W-:Y:S01]  /*5b30*/  FFMA.FTZ R158, R158, UR34, -R105.reuse ;  /* 0x000000229e9e7c23 */ /* 0x100fe20008010869 */
[----:B------:R-:W-:Y:S01]  /*5b40*/  ISETP.LE.U32.AND P3, PT, R74, UR12, PT ;  /* 0x0000000c4a007c0c */ /* 0x000fe2000bf63070 */
[--C-:B------:R-:W-:Y:S01]  /*5b50*/  FFMA.FTZ R74, R70, UR34, -R105.reuse ;  /* 0x00000022464a7c23 */ /* 0x100fe20008010869 */
[----:B------:R-:W-:Y:S01]  /*5b60*/  LOP3.LUT R73, R155, 0xffff, RZ, 0xc0, !PT ;  /* 0x0000ffff9b497812 */ /* 0x000fe200078ec0ff */
[----:B------:R-:W-:Y:S01]  /*5b70*/  FFMA.FTZ R70, R136, UR34, -R105 ;  /* 0x0000002288467c23 */ /* 0x000fe20008010869 */
[----:B------:R-:W-:Y:S01]  /*5b80*/  SHF.R.U32.HI R147, RZ, 0x18, R181 ;  /* 0x00000018ff937819 */ /* 0x000fe200000116b5 */
[----:B------:R-:W-:Y:S01]  /*5b90*/  MUFU.EX2 R116, R116 ;  /* 0x0000007400747308 */ /* 0x000fe20000000800 */
[----:B------:R-:W-:Y:S01]  /*5ba0*/  LOP3.LUT R97, R128, UR16, R237, 0x96, !PT ;  /* 0x0000001080617c12 */ /* 0x000fe2000f8e96ed */
[--C-:B------:R-:W-:Y:S01]  /*5bb0*/  FFMA.FTZ R166, R127, UR34, -R114.reuse ;  /* 0x000000227fa67c23 */ /* 0x100fe20008010872 */
[----:B------:R-:W-:Y:S01]  /*5bc0*/  F2FP.F16.F32.PACK_AB R98, R159, R164 ;  /* 0x000000a49f62723e */ /* 0x000fe200000000ff */
[----:B------:R-:W-:Y:S01]  /*5bd0*/  MUFU.EX2 R74, R74 ;  /* 0x0000004a004a7308 */ /* 0x000fe20000000800 */
[----:B------:R-:W-:Y:S01]  /*5be0*/  ISETP.LE.U32.AND P1, PT, R75, UR12, PT ;  /* 0x0000000c4b007c0c */ /* 0x000fe2000bf23070 */
[----:B------:R-:W-:Y:S01]  /*5bf0*/  FFMA.FTZ R75, R72, UR34, -R105 ;  /* 0x00000022484b7c23 */ /* 0x000fe20008010869 */
[----:B------:R-:W-:Y:S01]  /*5c00*/  PRMT R128, R88, 0x5410, R91 ;  /* 0x0000541058807816 */ /* 0x000fe2000000005b */
[----:B------:R-:W-:Y:S01]  /*5c10*/  @!P4 HADD2 R67, -R98.H0_H0, -RZ.H0_H0 ;  /* 0xa00000ff6243c230 */ /* 0x000fe20000000900 */
[----:B------:R-:W-:Y:S01]  /*5c20*/  @!P5 PRMT R88, R66, 0x5410, RZ ;  /* 0x000054104258d816 */ /* 0x000fe200000000ff */
[--C-:B------:R-:W-:Y:S01]  /*5c30*/  FFMA.FTZ R72, R106, UR34, -R161.reuse ;  /* 0x000000226a487c23 */ /* 0x100fe200080108a1 */
[----:B------:R-:W-:Y:S01]  /*5c40*/  ISETP.LE.U32.AND P2, PT, R73, UR12, PT ;  /* 0x0000000c49007c0c */ /* 0x000fe2000bf43070 */
[----:B------:R-:W-:Y:S01]  /*5c50*/  FFMA.FTZ R73, R108, UR34, -R161 ;  /* 0x000000226c497c23 */ /* 0x000fe200080108a1 */
[----:B------:R-:W-:Y:S01]  /*5c60*/  ISETP.LE.U32.AND P5, PT, R147, UR12, PT ;  /* 0x0000000c93007c0c */ /* 0x000fe2000bfa3070 */
[----:B------:R-:W2:Y:S01]  /*5c70*/  MUFU.EX2 R75, R75 ;  /* 0x0000004b004b7308 */ /* 0x000ea20000000800 */
[----:B------:R-:W-:Y:S01]  /*5c80*/  PRMT R125, R98, 0x7632, R125 ;  /* 0x00007632627d7816 */ /* 0x000fe2000000007d */
[----:B------:R-:W-:Y:S01]  /*5c90*/  @!P3 HADD2 R54, -R91.H0_H0, -RZ.H0_H0 ;  /* 0xa00000ff5b36b230 */ /* 0x000fe20000000900 */
[----:B------:R-:W-:Y:S01]  /*5ca0*/  LOP3.LUT R160, R122, 0xff, RZ, 0xc0, !PT ;  /* 0x000000ff7aa07812 */ /* 0x000fe200078ec0ff */
[----:B------:R-:W-:Y:S01]  /*5cb0*/  MUFU.EX2 R73, R73 ;  /* 0x0000004900497308 */ /* 0x000fe20000000800 */
[----:B-1----:R-:W-:Y:S01]  /*5cc0*/  F2FP.F16.F32.PACK_AB R174, R92, R93 ;  /* 0x0000005d5cae723e */ /* 0x002fe200000000ff */
[----:B------:R-:W-:Y:S01]  /*5cd0*/  FFMA.FTZ R99, R99, UR34, -R114 ;  /* 0x0000002263637c23 */ /* 0x000fe20008010872 */
[----:B------:R-:W-:Y:S01]  /*5ce0*/  PRMT R129, R98, 0x5410, R125 ;  /* 0x0000541062817816 */ /* 0x000fe2000000007d */
[----:B------:R-:W1:Y:S01]  /*5cf0*/  MUFU.EX2 R72, R72 ;  /* 0x0000004800487308 */ /* 0x000e620000000800 */
[----:B------:R-:W-:Y:S01]  /*5d00*/  @!P4 PRMT R98, R67, 0x5410, RZ ;  /* 0x000054104362c816 */ /* 0x000fe200000000ff */
[----:B------:R-:W-:Y:S01]  /*5d10*/  FFMA.FTZ R239, R80, UR34, -R161 ;  /* 0x0000002250ef7c23 */ /* 0x000fe200080108a1 */
[----:B------:R-:W-:Y:S01]  /*5d20*/  ISETP.LE.U32.AND P4, PT, R160, UR12, PT ;  /* 0x0000000ca0007c0c */ /* 0x000fe2000bf83070 */
[----:B------:R-:W-:Y:S01]  /*5d30*/  @!P5 HADD2 R53, -R125.H0_H0, -RZ.H0_H0 ;  /* 0xa00000ff7d35d230 */ /* 0x000fe20000000900 */
[----:B------:R-:W-:Y:S01]  /*5d40*/  PRMT R173, R174, 0x7632, R173 ;  /* 0x00007632aead7816 */ /* 0x000fe200000000ad */
[----:B------:R-:W-:Y:S01]  /*5d50*/  MUFU.EX2 R70, R70 ;  /* 0x0000004600467308 */ /* 0x000fe20000000800 */
[----:B------:R-:W-:Y:S01]  /*5d60*/  PRMT R68, R220, 0x7770, RZ ;  /* 0x00007770dc447816 */ /* 0x000fe200000000ff */
[----:B------:R-:W-:Y:S01]  /*5d70*/  FFMA.FTZ R127, R104, UR34, -R105 ;  /* 0x00000022687f7c23 */ /* 0x000fe20008010869 */
[----:B------:R-:W-:Y:S01]  /*5d80*/  @!P3 PRMT R91, R54, 0x5410, RZ ;  /* 0x00005410365bb816 */ /* 0x000fe200000000ff */
[----:B------:R-:W-:Y:S01]  /*5d90*/  @!P2 HADD2 R64, -R173.H0_H0, -RZ.H0_H0 ;  /* 0xa00000ffad40a230 */ /* 0x000fe20000000900 */
[----:B------:R-:W-:Y:S01]  /*5da0*/  LOP3.LUT R200, R200, UR16, R115, 0x96, !PT ;  /* 0x00000010c8c87c12 */ /* 0x000fe2000f8e9673 */
[----:B------:R-:W-:Y:S01]  /*5db0*/  MUFU.EX2 R168, R168 ;  /* 0x000000a800a87308 */ /* 0x000fe20000000800 */
[----:B------:R-:W-:Y:S01]  /*5dc0*/  PRMT R156, R220, 0x7773, RZ ;  /* 0x00007773dc9c7816 */ /* 0x000fe200000000ff */
[----:B------:R-:W-:Y:S01]  /*5dd0*/  FFMA.FTZ R90, R90, UR34, -R105 ;  /* 0x000000225a5a7c23 */ /* 0x000fe20008010869 */
[----:B------:R-:W-:Y:S01]  /*5de0*/  PRMT R233, R220, 0x7772, RZ ;  /* 0x00007772dce97816 */ /* 0x000fe200000000ff */
[----:B------:R-:W-:Y:S01]  /*5df0*/  IMAD.WIDE.U32 R200, R200, -0x2daee0ad, RZ ;  /* 0xd2511f53c8c87825 */ /* 0x000fe200078e00ff */
[----:B------:R-:W-:-:S03]  /*5e00*/  ISETP.LE.U32.AND P3, PT, R68, UR12, PT ;  /* 0x0000000c44007c0c */ /* 0x000fc6000bf63070 */
[----:B------:R-:W-:Y:S01]  /*5e10*/  @!P4 HADD2 R65, -R174.H0_H0, -RZ.H0_H0 ;  /* 0xa00000ffae41c230 */ /* 0x000fe20000000900 */
[----:B------:R-:W-:Y:S01]  /*5e20*/  PRMT R108, R174, 0x5410, R173 ;  /* 0x00005410ae6c7816 */ /* 0x000fe200000000ad */
[--C-:B------:R-:W-:Y:S01]  /*5e30*/  FFMA.FTZ R68, R135, UR34, -R114.reuse ;  /* 0x0000002287447c23 */ /* 0x100fe20008010872 */
[----:B------:R-:W-:Y:S01]  /*5e40*/  @!P5 PRMT R125, R53, 0x5410, RZ ;  /* 0x00005410357dd816 */ /* 0x000fe200000000ff */
[----:B------:R-:W-:Y:S01]  /*5e50*/  MUFU.EX2 R117, R117 ;  /* 0x0000007500757308 */ /* 0x000fe20000000800 */
[----:B------:R-:W-:Y:S01]  /*5e60*/  @!P2 PRMT R173, R64, 0x5410, RZ ;  /* 0x0000541040ada816 */ /* 0x000fe200000000ff */
[----:B------:R-:W-:Y:S01]  /*5e70*/  FFMA.FTZ R180, R152, UR34, -R161 ;  /* 0x0000002298b47c23 */ /* 0x000fe200080108a1 */
[----:B--2---:R-:W-:Y:S01]  /*5e80*/  F2FP.F16.F32.PACK_AB R54, R74, R75 ;  /* 0x0000004b4a36723e */ /* 0x004fe200000000ff */
[----:B------:R-:W2:Y:S01]  /*5e90*/  MUFU.EX2 R68, R68 ;  /* 0x0000004400447308 */ /* 0x000ea20000000800 */
[----:B------:R-:W-:Y:S01]  /*5ea0*/  ISETP.GT.U32.AND P2, PT, R156, UR12, PT ;  /* 0x0000000c9c007c0c */ /* 0x000fe2000bf44070 */
[--C-:B------:R-:W-:Y:S01]  /*5eb0*/  FFMA.FTZ R237, R149, UR34, -R114.reuse ;  /* 0x0000002295ed7c23 */ /* 0x100fe20008010872 */
[----:B------:R-:W-:Y:S01]  /*5ec0*/  ISETP.GT.U32.AND P5, PT, R233, UR12, PT ;  /* 0x0000000ce9007c0c */ /* 0x000fe2000bfa4070 */
[----:B------:R-:W-:Y:S01]  /*5ed0*/  @!P1 HADD2 R63, -R54.H0_H0, -RZ.H0_H0 ;  /* 0xa00000ff363f9230 */ /* 0x000fe20000000900 */
[----:B------:R-:W-:Y:S01]  /*5ee0*/  LOP3.LUT R216, R216, UR16, R141, 0x96, !PT ;  /* 0x00000010d8d87c12 */ /* 0x000fe2000f8e968d */
[----:B------:R-:W-:Y:S01]  /*5ef0*/  MUFU.EX2 R166, R166 ;  /* 0x000000a600a67308 */ /* 0x000fe20000000800 */
[----:B------:R-:W-:Y:S01]  /*5f00*/  PRMT R194, R220, 0x7771, RZ ;  /* 0x00007771dcc27816 */ /* 0x000fe200000000ff */
[----:B------:R-:W-:Y:S01]  /*5f10*/  FFMA.FTZ R176, R89, UR34, -R114 ;  /* 0x0000002259b07c23 */ /* 0x000fe20008010872 */
[----:B-1----:R-:W-:Y:S01]  /*5f20*/  F2FP.F16.F32.PACK_AB R140, R72, R73 ;  /* 0x00000049488c723e */ /* 0x002fe200000000ff */
[----:B------:R-:W-:Y:S01]  /*5f30*/  IMAD.WIDE.U32 R216, R216, -0x2daee0ad, RZ ;  /* 0xd2511f53d8d87825 */ /* 0x000fe200078e00ff */
[----:B------:R-:W-:Y:S01]  /*5f40*/  F2FP.F16.F32.PACK_AB R139, R71, R94 ;  /* 0x0000005e478b723e */ /* 0x000fe200000000ff */
[----:B------:R-:W-:Y:S01]  /*5f50*/  MUFU.EX2 R99, R99 ;  /* 0x0000006300637308 */ /* 0x000fe20000000800 */
[----:B------:R-:W-:Y:S01]  /*5f60*/  PRMT R53, R54, 0x7632, R53 ;  /* 0x0000763236357816 */ /* 0x000fe20000000035 */
[----:B------:R-:W-:Y:S01]  /*5f70*/  @!P3 HADD2 R62, -R140.H0_H0, -RZ.H0_H0 ;  /* 0xa00000ff8c3eb230 */ /* 0x000fe20000000900 */
[----:B------:R-:W-:Y:S01]  /*5f80*/  LOP3.LUT R115, R154, UR4, R201, 0x96, !PT ;  /* 0x000000049a737c12 */ /* 0x000fe2000f8e96c9 */
[----:B------:R-:W-:Y:S01]  /*5f90*/  @P5 HADD2 R52, -R139.H0_H0, -RZ.H0_H0 ;  /* 0xa00000ff8b345230 */ /* 0x000fe20000000900 */
[----:B------:R-:W-:Y:S01]  /*5fa0*/  @!P4 PRMT R174, R65, 0x5410, RZ ;  /* 0x0000541041aec816 */ /* 0x000fe200000000ff */
[----:B------:R-:W-:Y:S01]  /*5fb0*/  MUFU.EX2 R239, R239 ;  /* 0x000000ef00ef7308 */ /* 0x000fe20000000800 */
[----:B------:R-:W-:Y:S01]  /*5fc0*/  SHF.R.U32.HI R154, RZ, 0x18, R122 ;  /* 0x00000018ff9a7819 */ /* 0x000fe2000001167a */
[----:B------:R-:W-:Y:S01]  /*5fd0*/  IMAD.WIDE.U32 R224, R224, -0x2daee0ad, RZ ;  /* 0xd2511f53e0e07825 */ /* 0x000fe200078e00ff */
[----:B------:R-:W-:Y:S01]  /*5fe0*/  PRMT R138, R139, 0x7632, R138 ;  /* 0x000076328b8a7816 */ /* 0x000fe2000000008a */
[----:B------:R-:W-:Y:S01]  /*5ff0*/  MUFU.EX2 R127, R127 ;  /* 0x0000007f007f7308 */ /* 0x000fe20000000800 */
[----:B------:R-:W-:Y:S01]  /*6000*/  ISETP.GT.U32.AND P4, PT, R194, UR12, PT ;  /* 0x0000000cc2007c0c */ /* 0x000fe2000bf84070 */
[--C-:B------:R-:W-:Y:S01]  /*6010*/  FFMA.FTZ R179, R151, UR34, -R170.reuse ;  /* 0x0000002297b37c23 */ /* 0x100fe200080108aa */
[----:B------:R-:W-:Y:S01]  /*6020*/  PRMT R106, R54, 0x5410, R53 ;  /* 0x00005410366a7816 */ /* 0x000fe20000000035 */
[----:B------:R-:W-:Y:S01]  /*6030*/  @P2 HADD2 R61, -R138.H0_H0, -RZ.H0_H0 ;  /* 0xa00000ff8a3d2230 */ /* 0x000fe20000000900 */
[----:B------:R-:W-:Y:S01]  /*6040*/  PRMT R141, R140, 0x7632, R141 ;  /* 0x000076328c8d7816 */ /* 0x000fe2000000008d */
[----:B------:R-:W-:Y:S01]  /*6050*/  MUFU.EX2 R90, R90 ;  /* 0x0000005a005a7308 */ /* 0x000fe20000000800 */
[----:B------:R-:W-:Y:S01]  /*6060*/  @!P1 PRMT R54, R63, 0x5410, RZ ;  /* 0x000054103f369816 */ /* 0x000fe200000000ff */
[----:B------:R-:W-:Y:S01]  /*6070*/  FFMA.FTZ R89, R148, UR34, -R105 ;  /* 0x0000002294597c23 */ /* 0x000fe20008010869 */
[----:B------:R-:W-:Y:S01]  /*6080*/  ISETP.LE.U32.AND P1, PT, R154, UR12, PT ;  /* 0x0000000c9a007c0c */ /* 0x000fe2000bf23070 */
[----:B------:R-:W-:Y:S01]  /*6090*/  MUFU.EX2 R180, R180 ;  /* 0x000000b400b47308 */ /* 0x000fe20000000800 */
[----:B------:R-:W-:Y:S01]  /*60a0*/  PRMT R63, R234, 0x7770, RZ ;  /* 0x00007770ea3f7816 */ /* 0x000fe200000000ff */
[----:B------:R-:W-:Y:S01]  /*60b0*/  FFMA.FTZ R152, R126, UR34, -R161 ;  /* 0x000000227e987c23 */ /* 0x000fe200080108a1 */
[----:B------:R-:W-:Y:S01]  /*60c0*/  PRMT R130, R140, 0x5410, R141 ;  /* 0x000054108c827816 */ /* 0x000fe2000000008d */
[----:B------:R-:W-:Y:S01]  /*60d0*/  @P4 HADD2 R51, -R141.H0_H0, -RZ.H0_H0 ;  /* 0xa00000ff8d334230 */ /* 0x000fe20000000900 */
[----:B------:R-:W-:Y:S01]  /*60e0*/  PRMT R165, R216, 0x7770, RZ ;  /* 0x00007770d8a57816 */ /* 0x000fe200000000ff */
[----:B------:R-:W-:Y:S01]  /*60f0*/  MUFU.EX2 R237, R237 ;  /* 0x000000ed00ed7308 */ /* 0x000fe20000000800 */
[----:B------:R-:W-:Y:S01]  /*6100*/  @!P3 PRMT R140, R62, 0x5410, RZ ;  /* 0x000054103e8cb816 */ /* 0x000fe200000000ff */
[----:B------:R-:W-:Y:S01]  /*6110*/  FFMA.FTZ R149, R143, UR34, -R170 ;  /* 0x000000228f957c23 */ /* 0x000fe200080108aa */
[----:B------:R-:W-:Y:S01]  /*6120*/  ISETP.LE.U32.AND P3, PT, R63, UR12, PT ;  /* 0x0000000c3f007c0c */ /* 0x000fe2000bf63070 */
[----:B------:R-:W-:Y:S01]  /*6130*/  MUFU.EX2 R176, R176 ;  /* 0x000000b000b07308 */ /* 0x000fe20000000800 */
[----:B------:R-:W-:Y:S01]  /*6140*/  PRMT R209, R234, 0x7771, RZ ;  /* 0x00007771ead17816 */ /* 0x000fe200000000ff */
[----:B------:R-:W-:Y:S01]  /*6150*/  @!P1 HADD2 R60, -R53.H0_H0, -RZ.H0_H0 ;  /* 0xa00000ff353c9230 */ /* 0x000fe20000000900 */
[----:B------:R-:W-:Y:S01]  /*6160*/  PRMT R131, R139, 0x5410, R138 ;  /* 0x000054108b837816 */ /* 0x000fe2000000008a */
[----:B------:R-:W-:Y:S01]  /*6170*/  MUFU.EX2 R179, R179 ;  /* 0x000000b300b37308 */ /* 0x000fe20000000800 */
[----:B------:R-:W-:Y:S01]  /*6180*/  @P2 PRMT R138, R61, 0x5410, RZ ;  /* 0x000054103d8a2816 */ /* 0x000fe200000000ff */
[----:B------:R-:W-:Y:S01]  /*6190*/  FFMA.FTZ R148, R145, UR34, -R170 ;  /* 0x0000002291947c23 */ /* 0x000fe200080108aa */
[----:B------:R-:W-:Y:S01]  /*61a0*/  @P5 PRMT R139, R52, 0x5410, RZ ;  /* 0x00005410348b5816 */ /* 0x000fe200000000ff */
[----:B------:R-:W-:Y:S01]  /*61b0*/  MUFU.EX2 R89, R89 ;  /* 0x0000005900597308 */ /* 0x000fe20000000800 */
[----:B------:R-:W-:Y:S01]  /*61c0*/  ISETP.GT.U32.AND P2, PT, R209, UR12, PT ;  /* 0x0000000cd1007c0c */ /* 0x000fe2000bf44070 */
[----:B------:R-:W-:Y:S01]  /*61d0*/  FFMA.FTZ R145, R123, UR34, -R114 ;  /* 0x000000227b917c23 */ /* 0x000fe20008010872 */
[----:B------:R-:W-:Y:S01]  /*61e0*/  ISETP.LE.U32.AND P5, PT, R165, UR12, PT ;  /* 0x0000000ca5007c0c */ /* 0x000fe2000bfa3070 */
[----:B------:R-:W-:Y:S01]  /*61f0*/  MUFU.EX2 R152, R152 ;  /* 0x0000009800987308 */ /* 0x000fe20000000800 */
[----:B--2---:R-:W-:Y:S01]  /*6200*/  F2FP.F16.F32.PACK_AB R52, R68, R69 ;  /* 0x000000454434723e */ /* 0x004fe200000000ff */
[----:B------:R-:W-:Y:S01]  /*6210*/  FFMA.FTZ R143, R118, UR34, -R105 ;  /* 0x00000022768f7c23 */ /* 0x000fe20008010869 */
[----:B------:R-:W-:Y:S01]  /*6220*/  @P4 PRMT R141, R51, 0x5410, RZ ;  /* 0x00005410338d4816 */ /* 0x000fe200000000ff */
[----:B------:R-:W1:Y:S01]  /*6230*/  MUFU.EX2 R165, R158 ;  /* 0x0000009e00a57308 */ /* 0x000e620000000800 */
[----:B------:R-:W-:Y:S01]  /*6240*/  PRMT R219, R234, 0x7773, RZ ;  /* 0x00007773eadb7816 */ /* 0x000fe200000000ff */
[----:B------:R-:W-:Y:S01]  /*6250*/  @!P3 HADD2 R50, -R52.H0_H0, -RZ.H0_H0 ;  /* 0xa00000ff3432b230 */ /* 0x000fe20000000900 */
[----:B------:R-:W-:Y:S01]  /*6260*/  PRMT R51, R52, 0x7632, R51 ;  /* 0x0000763234337816 */ /* 0x000fe20000000033 */
[----:B------:R-:W-:Y:S01]  /*6270*/  MUFU.EX2 R149, R149 ;  /* 0x0000009500957308 */ /* 0x000fe20000000800 */
[----:B------:R-:W-:Y:S01]  /*6280*/  @!P1 PRMT R53, R60, 0x5410, RZ ;  /* 0x000054103c359816 */ /* 0x000fe200000000ff */
[----:B------:R-:W-:Y:S01]  /*6290*/  FFMA.FTZ R151, R96, UR34, -R161 ;  /* 0x0000002260977c23 */ /* 0x000fe200080108a1 */
[----:B------:R-:W-:Y:S01]  /*62a0*/  ISETP.GT.U32.AND P1, PT, R219, UR12, PT ;  /* 0x0000000cdb007c0c */ /* 0x000fe2000bf24070 */
[----:B------:R-:W-:Y:S01]  /*62b0*/  @P2 HADD2 R49, -R51.H0_H0, -RZ.H0_H0 ;  /* 0xa00000ff33312230 */ /* 0x000fe20000000900 */
[----:B------:R-:W-:Y:S01]  /*62c0*/  PRMT R102, R52, 0x5410, R51 ;  /* 0x0000541034667816 */ /* 0x000fe20000000033 */
[----:B------:R-:W-:Y:S01]  /*62d0*/  MUFU.EX2 R148, R148 ;  /* 0x0000009400947308 */ /* 0x000fe20000000800 */
[----:B------:R-:W-:Y:S01]  /*62e0*/  @!P3 PRMT R52, R50, 0x5410, RZ ;  /* 0x000054103234b816 */ /* 0x000fe200000000ff */
[----:B------:R-:W-:Y:S01]  /*62f0*/  IMAD.WIDE.U32 R230, R230, -0x2daee0ad, RZ ;  /* 0xd2511f53e6e67825 */ /* 0x000fe200078e00ff */
[----:B------:R-:W-:Y:S01]  /*6300*/  PRMT R240, R234, 0x7772, RZ ;  /* 0x00007772eaf07816 */ /* 0x000fe200000000ff */
[----:B------:R-:W-:Y:S01]  /*6310*/  MUFU.EX2 R145, R145 ;  /* 0x0000009100917308 */ /* 0x000fe20000000800 */
[----:B-1----:R-:W-:Y:S01]  /*6320*/  F2FP.F16.F32.PACK_AB R50, R165, R70 ;  /* 0x00000046a532723e */ /* 0x002fe200000000ff */
[--C-:B------:R-:W-:Y:S01]  /*6330*/  FFMA.FTZ R178, R178, UR34, -R170.reuse ;  /* 0x00000022b2b27c23 */ /* 0x100fe200080108aa */
[----:B------:R-:W-:Y:S01]  /*6340*/  @P2 PRMT R51, R49, 0x5410, RZ ;  /* 0x0000541031332816 */ /* 0x000fe200000000ff */
[----:B------:R-:W-:Y:S01]  /*6350*/  MUFU.EX2 R143, R143 ;  /* 0x0000008f008f7308 */ /* 0x000fe20000000800 */
[----:B------:R-:W-:Y:S01]  /*6360*/  PRMT R49, R50, 0x7632, R49 ;  /* 0x0000763232317816 */ /* 0x000fe20000000031 */
[----:B------:R-:W-:Y:S01]  /*6370*/  FFMA.FTZ R177, R177, UR34, -R170 ;  /* 0x00000022b1b17c23 */ /* 0x000fe200080108aa */
[----:B------:R-:W-:Y:S01]  /*6380*/  ISETP.GT.U32.AND P3, PT, R240, UR12, PT ;  /* 0x0000000cf0007c0c */ /* 0x000fe2000bf64070 */
[----:B------:R-:W-:Y:S01]  /*6390*/  MUFU.EX2 R151, R151 ;  /* 0x0000009700977308 */ /* 0x000fe20000000800 */
[----:B------:R-:W-:Y:S01]  /*63a0*/  LOP3.LUT R172, R172, UR4, R217, 0x96, !PT ;  /* 0x00000004acac7c12 */ /* 0x000fe2000f8e96d9 */
[----:B------:R-:W-:Y:S01]  /*63b0*/  @P1 HADD2 R59, -R49.H0_H0, -RZ.H0_H0 ;  /* 0xa00000ff313b1230 */ /* 0x000fe20000000900 */
[----:B------:R-:W-:Y:S01]  /*63c0*/  PRMT R103, R50, 0x5410, R49 ;  /* 0x0000541032677816 */ /* 0x000fe20000000031 */
[--C-:B------:R-:W-:Y:S01]  /*63d0*/  FFMA.FTZ R214, R214, UR34, -R114.reuse ;  /* 0x00000022d6d67c23 */ /* 0x100fe20008010872 */
[----:B------:R-:W-:Y:S01]  /*63e0*/  LOP3.LUT R223, R172, 0xffff, RZ, 0xc0, !PT ;  /* 0x0000ffffacdf7812 */ /* 0x000fe200078ec0ff */
[----:B------:R-:W-:Y:S01]  /*63f0*/  FFMA.FTZ R175, R175, UR34, -R114 ;  /* 0x00000022afaf7c23 */ /* 0x000fe20008010872 */
[----:B------:R-:W-:Y:S01]  /*6400*/  @P1 PRMT R49, R59, 0x5410, RZ ;  /* 0x000054103b311816 */ /* 0x000fe200000000ff */
[----:B------:R-:W-:Y:S01]  /*6410*/  FFMA.FTZ R227, R227, UR34, -R161 ;  /* 0x00000022e3e37c23 */ /* 0x000fe200080108a1 */
[----:B------:R-:W-:Y:S01]  /*6420*/  SHF.R.U32.HI R223, RZ, 0x8, R223 ;  /* 0x00000008ffdf7819 */ /* 0x000fe200000116df */
[----:B------:R-:W-:Y:S01]  /*6430*/  FFMA.FTZ R226, R226, UR34, -R161 ;  /* 0x00000022e2e27c23 */ /* 0x000fe200080108a1 */
[C---:B------:R-:W-:Y:S01]  /*6440*/  LOP3.LUT R238, R172.reuse, 0xff, RZ, 0xc0, !PT ;  /* 0x000000ffacee7812 */ /* 0x040fe200078ec0ff */
[----:B------:R-:W-:Y:S01]  /*6450*/  @P3 HADD2 R58, -R50.H0_H0, -RZ.H0_H0 ;  /* 0xa00000ff323a3230 */ /* 0x000fe20000000900 */
[----:B------:R-:W-:Y:S01]  /*6460*/  PRMT R59, R172, 0x7632, R59 ;  /* 0x00007632ac3b7816 */ /* 0x000fe2000000003b */
[----:B------:R-:W-:Y:S01]  /*6470*/  FFMA.FTZ R218, R218, UR34, -R105 ;  /* 0x00000022dada7c23 */ /* 0x000fe20008010869 */
[----:B------:R-:W-:Y:S01]  /*6480*/  LOP3.LUT R60, R223, 0xffff, RZ, 0xc0, !PT ;  /* 0x0000ffffdf3c7812 */ /* 0x000fe200078ec0ff */
[----:B------:R-:W-:Y:S01]  /*6490*/  FADD.FTZ R162, R162, R95 ;  /* 0x0000005fa2a27221 */ /* 0x000fe20000010000 */
[----:B------:R-:W-:Y:S01]  /*64a0*/  ISETP.LE.U32.AND P2, PT, R238, UR12, PT ;  /* 0x0000000cee007c0c */ /* 0x000fe2000bf43070 */
[----:B------:R-:W-:Y:S01]  /*64b0*/  FADD.FTZ R75, R75, R74 ;  /* 0x0000004a4b4b7221 */ /* 0x000fe20000010000 */
[----:B------:R-:W-:Y:S01]  /*64c0*/  LOP3.LUT R59, R59, 0xff, RZ, 0xc0, !PT ;  /* 0x000000ff3b3b7812 */ /* 0x000fe200078ec0ff */
[----:B------:R-:W-:Y:S01]  /*64d0*/  FADD.FTZ R73, R73, R162 ;  /* 0x000000a249497221 */ /* 0x000fe20000010000 */
[----:B------:R-:W-:Y:S01]  /*64e0*/  @P3 PRMT R50, R58, 0x5410, RZ ;  /* 0x000054103a323816 */ /* 0x000fe200000000ff */
[----:B------:R-:W-:Y:S01]  /*64f0*/  FADD.FTZ R92, R93, R92 ;  /* 0x0000005c5d5c7221 */ /* 0x000fe20000010000 */
[----:B------:R-:W-:Y:S01]  /*6500*/  ISETP.LE.U32.AND P4, PT, R60, UR12, PT ;  /* 0x0000000c3c007c0c */ /* 0x000fe2000bf83070 */
[----:B------:R-:W-:Y:S01]  /*6510*/  MUFU.EX2 R175, R175 ;  /* 0x000000af00af7308 */ /* 0x000fe20000000800 */
[----:B------:R-:W-:Y:S01]  /*6520*/  ISETP.LE.U32.AND P3, PT, R59, UR12, PT ;  /* 0x0000000c3b007c0c */ /* 0x000fe2000bf63070 */
[----:B------:R-:W-:Y:S01]  /*6530*/  IMAD.WIDE.U32 R58, R157, -0x326172a9, RZ ;  /* 0xcd9e8d579d3a7825 */ /* 0x000fe200078e00ff */
[----:B------:R-:W-:Y:S01]  /*6540*/  F2FP.F16.F32.PACK_AB R137, R116, R167 ;  /* 0x000000a77489723e */ /* 0x000fe200000000ff */
[----:B------:R-:W-:Y:S01]  /*6550*/  MUFU.EX2 R214, R214 ;  /* 0x000000d600d67308 */ /* 0x000fe20000000800 */
[----:B------:R-:W-:-:S02]  /*6560*/  LOP3.LUT R217, R115, 0xffff, RZ, 0xc0, !PT ;  /* 0x0000ffff73d97812 */ /* 0x000fc400078ec0ff */
[----:B------:R-:W-:Y:S01]  /*6570*/  PRMT R81, R200, 0x7770, RZ ;  /* 0x00007770c8517816 */ /* 0x000fe200000000ff */
[----:B------:R-:W-:Y:S01]  /*6580*/  @!P2 HADD2 R57, -R137.H0_H0, -RZ.H0_H0 ;  /* 0xa00000ff8939a230 */ /* 0x000fe20000000900 */
[----:B------:R-:W-:Y:S01]  /*6590*/  PRMT R135, R137, 0x7632, R135 ;  /* 0x0000763289877816 */ /* 0x000fe20000000087 */
[----:B------:R-:W-:Y:S01]  /*65a0*/  MUFU.EX2 R218, R218 ;  /* 0x000000da00da7308 */ /* 0x000fe20000000800 */
[----:B------:R-:W-:Y:S02]  /*65b0*/  F2FP.F16.F32.PACK_AB R136, R117, R168 ;  /* 0x000000a87588723e */ /* 0x000fe400000000ff */
[----:B------:R-:W-:Y:S01]  /*65c0*/  SHF.R.U32.HI R217, RZ, 0x8, R217 ;  /* 0x00000008ffd97819 */ /* 0x000fe200000116d9 */
[----:B------:R-:W-:Y:S01]  /*65d0*/  @!P4 HADD2 R48, -R135.H0_H0, -RZ.H0_H0 ;  /* 0xa00000ff8730c230 */ /* 0x000fe20000000900 */
[----:B------:R-:W-:Y:S01]  /*65e0*/  ISETP.LE.U32.AND P1, PT, R81, UR12, PT ;  /* 0x0000000c51007c0c */ /* 0x000fe2000bf23070 */
[----:B------:R-:W-:Y:S01]  /*65f0*/  @!P3 HADD2 R47, -R136.H0_H0, -RZ.H0_H0 ;  /* 0xa00000ff882fb230 */ /* 0x000fe20000000900 */
[----:B------:R-:W-:Y:S01]  /*6600*/  PRMT R81, R137, 0x5410, R135 ;  /* 0x0000541089517816 */ /* 0x000fe20000000087 */
[----:B------:R-:W-:Y:S01]  /*6610*/  MUFU.EX2 R227, R227 ;  /* 0x000000e300e37308 */ /* 0x000fe20000000800 */
[----:B------:R-:W-:-:S02]  /*6620*/  PRMT R67, R136, 0x7632, R67 ;  /* 0x0000763288437816 */ /* 0x000fc40000000043 */
[----:B------:R-:W-:Y:S01]  /*6630*/  @!P2 PRMT R137, R57, 0x5410, RZ ;  /* 0x000054103989a816 */ /* 0x000fe200000000ff */
[----:B------:R-:W-:Y:S01]  /*6640*/  MUFU.EX2 R226, R226 ;  /* 0x000000e200e27308 */ /* 0x000fe20000000800 */
[----:B------:R-:W-:Y:S02]  /*6650*/  LOP3.LUT R57, R217, 0xffff, RZ, 0xc0, !PT ;  /* 0x0000ffffd9397812 */ /* 0x000fe400078ec0ff */
[----:B------:R-:W-:Y:S01]  /*6660*/  SHF.R.U32.HI R235, RZ, 0x18, R172 ;  /* 0x00000018ffeb7819 */ /* 0x000fe200000116ac */
[----:B------:R-:W-:Y:S01]  /*6670*/  MUFU.EX2 R178, R178 ;  /* 0x000000b200b27308 */ /* 0x000fe20000000800 */
[----:B------:R-:W-:Y:S02]  /*6680*/  LOP3.LUT R232, R115, 0xff, RZ, 0xc0, !PT ;  /* 0x000000ff73e87812 */ /* 0x000fe400078ec0ff */
[----:B------:R-:W-:Y:S01]  /*6690*/  PRMT R80, R136, 0x5410, R67 ;  /* 0x0000541088507816 */ /* 0x000fe20000000043 */
[----:B------:R-:W-:Y:S01]  /*66a0*/  MUFU.EX2 R177, R177 ;  /* 0x000000b100b17308 */ /* 0x000fe20000000800 */
[----:B------:R-:W-:-:S02]  /*66b0*/  @!P4 PRMT R135, R48, 0x5410, RZ ;  /* 0x000054103087c816 */ /* 0x000fc400000000ff */
[----:B------:R-:W-:Y:S02]  /*66c0*/  @!P3 PRMT R136, R47, 0x5410, RZ ;  /* 0x000054102f88b816 */ /* 0x000fe400000000ff */
[----:B------:R-:W-:Y:S02]  /*66d0*/  ISETP.LE.U32.AND P2, PT, R57, UR12, PT ;  /* 0x0000000c39007c0c */ /* 0x000fe4000bf43070 */
[----:B------:R-:W-:Y:S02]  /*66e0*/  ISETP.LE.U32.AND P4, PT, R235, UR12, PT ;  /* 0x0000000ceb007c0c */ /* 0x000fe4000bf83070 */
[----:B------:R-:W-:Y:S02]  /*66f0*/  ISETP.LE.U32.AND P3, PT, R232, UR12, PT ;  /* 0x0000000ce8007c0c */ /* 0x000fe4000bf63070 */
[----:B------:R-:W-:Y:S02]  /*6700*/  F2FP.F16.F32.PACK_AB R48, R99, R166 ;  /* 0x000000a66330723e */ /* 0x000fe400000000ff */
[----:B------:R-:W-:-:S02]  /*6710*/  PRMT R57, R115, 0x7632, R57 ;  /* 0x0000763273397816 */ /* 0x000fc40000000039 */
[----:B------:R-:W-:Y:S02]  /*6720*/  PRMT R47, R48, 0x7632, R47 ;  /* 0x00007632302f7816 */ /* 0x000fe4000000002f */
[----:B------:R-:W-:Y:S02]  /*6730*/  PRMT R191, R216, 0x7771, RZ ;  /* 0x00007771d8bf7816 */ /* 0x000fe400000000ff */
[----:B------:R-:W-:Y:S01]  /*6740*/  LOP3.LUT R57, R57, 0xff, RZ, 0xc0, !PT ;  /* 0x000000ff39397812 */ /* 0x000fe200078ec0ff */
[----:B------:R-:W-:Y:S01]  /*6750*/  @!P4 HADD2 R55, -R67.H0_H0, -RZ.H0_H0 ;  /* 0xa00000ff4337c230 */ /* 0x000fe20000000900 */
[----:B------:R-:W-:Y:S01]  /*6760*/  SHF.R.U32.HI R229, RZ, 0x18, R115 ;  /* 0x00000018ffe57819 */ /* 0x000fe20000011673 */
[----:B------:R-:W-:Y:S01]  /*6770*/  @!P3 HADD2 R46, -R48.H0_H0, -RZ.H0_H0 ;  /* 0xa00000ff302eb230 */ /* 0x000fe20000000900 */
[----:B------:R-:W-:Y:S01]  /*6780*/  PRMT R104, R48, 0x5410, R47 ;  /* 0x0000541030687816 */ /* 0x000fe2000000002f */
[----:B------:R-:W-:Y:S01]  /*6790*/  @!P2 HADD2 R45, -R47.H0_H0, -RZ.H0_H0 ;  /* 0xa00000ff2f2da230 */ /* 0x000fe20000000900 */
[----:B------:R-:W-:-:S02]  /*67a0*/  @!P4 PRMT R67, R55, 0x5410, RZ ;  /* 0x000054103743c816 */ /* 0x000fc400000000ff */
[----:B------:R-:W-:Y:S02]  /*67b0*/  @!P3 PRMT R48, R46, 0x5410, RZ ;  /* 0x000054102e30b816 */ /* 0x000fe400000000ff */
[----:B------:R-:W-:Y:S02]  /*67c0*/  @!P2 PRMT R47, R45, 0x5410, RZ ;  /* 0x000054102d2fa816 */ /* 0x000fe400000000ff */
[----:B------:R-:W-:Y:S02]  /*67d0*/  ISETP.LE.U32.AND P4, PT, R57, UR12, PT ;  /* 0x0000000c39007c0c */ /* 0x000fe4000bf83070 */
[----:B------:R-:W-:Y:S02]  /*67e0*/  ISETP.LE.U32.AND P3, PT, R229, UR12, PT ;  /* 0x0000000ce5007c0c */ /* 0x000fe4000bf63070 */
[----:B------:R-:W-:Y:S02]  /*67f0*/  ISETP.GT.U32.AND P2, PT, R191, UR12, PT ;  /* 0x0000000cbf007c0c */ /* 0x000fe4000bf44070 */
[----:B------:R-:W-:Y:S01]  /*6800*/  LOP3.LUT R157, R236, UR13, R59, 0x96, !PT ;  /* 0x0000000dec9d7c12 */ /* 0x000fe2000f8e963b */
[----:B------:R-:W-:Y:S01]  /*6810*/  FFMA.FTZ R236, R153, UR34, -R170 ;  /* 0x0000002299ec7c23 */ /* 0x000fe200080108aa */
[----:B------:R-:W-:Y:S01]  /*6820*/  F2FP.F16.F32.PACK_AB R46, R90, R127 ;  /* 0x0000007f5a2e723e */ /* 0x000fe200000000ff */
[----:B------:R-:W-:Y:S01]  /*6830*/  FFMA.FTZ R153, R142, UR34, -R161 ;  /* 0x000000228e997c23 */ /* 0x000fe200080108a1 */
[----:B------:R-:W-:Y:S01]  /*6840*/  F2FP.F16.F32.PACK_AB R66, R180, R239 ;  /* 0x000000efb442723e */ /* 0x000fe200000000ff */
[----:B------:R-:W-:Y:S01]  /*6850*/  FFMA.FTZ R142, R124, UR34, -R105 ;  /* 0x000000227c8e7c23 */ /* 0x000fe20008010869 */
[----:B------:R-:W-:Y:S01]  /*6860*/  LOP3.LUT R210, R210, UR15, R225, 0x96, !PT ;  /* 0x0000000fd2d27c12 */ /* 0x000fe2000f8e96e1 */
[----:B------:R-:W1:Y:S01]  /*6870*/  MUFU.EX2 R236, R236 ;  /* 0x000000ec00ec7308 */ /* 0x000e620000000800 */
[----:B------:R-:W-:Y:S01]  /*6880*/  PRMT R45, R46, 0x7632, R45 ;  /* 0x000076322e2d7816 */ /* 0x000fe2000000002d */
[----:B------:R-:W-:Y:S01]  /*6890*/  @!P4 HADD2 R44, -R46.H0_H0, -RZ.H0_H0 ;  /* 0xa00000ff2e2cc230 */ /* 0x000fe20000000900 */
[----:B------:R-:W-:Y:S01]  /*68a0*/  PRMT R65, R66, 0x7632, R65 ;  /* 0x0000763242417816 */ /* 0x000fe20000000041 */
[----:B------:R-:W-:Y:S01]  /*68b0*/  IMAD.WIDE.U32 R210, R210, -0x326172a9, RZ ;  /* 0xcd9e8d57d2d27825 */ /* 0x000fe200078e00ff */
[----:B------:R-:W-:-:S03]  /*68c0*/  PRMT R233, R233, 0x5410, R156 ;  /* 0x00005410e9e97816 */ /* 0x000fc6000000009c */
[----:B------:R-:W-:Y:S02]  /*68d0*/  @!P3 HADD2 R43, -R45.H0_H0, -RZ.H0_H0 ;  /* 0xa00000ff2d2bb230 */ /* 0x000fe40000000900 */
[----:B------:R-:W-:Y:S01]  /*68e0*/  FFMA.FTZ R156, R144, UR34, -R105 ;  /* 0x00000022909c7c23 */ /* 0x000fe20008010869 */
[----:B------:R-:W-:Y:S01]  /*68f0*/  @P2 HADD2 R41, -R65.H0_H0, -RZ.H0_H0 ;  /* 0xa00000ff41292230 */ /* 0x000fe20000000900 */
[----:B------:R-:W-:Y:S01]  /*6900*/  PRMT R221, R216, 0x7773, RZ ;  /* 0x00007773d8dd7816 */ /* 0x000fe200000000ff */
[----:B------:R-:W-:Y:S01]  /*6910*/  @!P5 HADD2 R42, -R66.H0_H0, -RZ.H0_H0 ;  /* 0xa00000ff422ad230 */ /* 0x000fe20000000900 */
[----:B------:R-:W-:Y:S01]  /*6920*/  PRMT R183, R200, 0x7771, RZ ;  /* 0x00007771c8b77816 */ /* 0x000fe200000000ff */
[----:B------:R-:W-:Y:S01]  /*6930*/  MUFU.EX2 R153, R153 ;  /* 0x0000009900997308 */ /* 0x000fe20000000800 */
[----:B------:R-:W-:Y:S01]  /*6940*/  LOP3.LUT R146, R146, UR13, R211, 0x96, !PT ;  /* 0x0000000d92927c12 */ /* 0x000fe2000f8e96d3 */
[----:B------:R-:W-:Y:S01]  /*6950*/  FFMA.FTZ R144, R119, UR34, -R114 ;  /* 0x0000002277907c23 */ /* 0x000fe20008010872 */
[----:B------:R-:W-:Y:S01]  /*6960*/  PRMT R158, R46, 0x5410, R45 ;  /* 0x000054102e9e7816 */ /* 0x000fe2000000002d */
[----:B------:R-:W2:Y:S01]  /*6970*/  MUFU.EX2 R156, R156 ;  /* 0x0000009c009c7308 */ /* 0x000ea20000000800 */
[----:B------:R-:W-:-:S02]  /*6980*/  PRMT R211, R66, 0x5410, R65 ;  /* 0x0000541042d37816 */ /* 0x000fc40000000041 */
[----:B------:R-:W-:Y:S01]  /*6990*/  @!P4 PRMT R46, R44, 0x5410, RZ ;  /* 0x000054102c2ec816 */ /* 0x000fe200000000ff */
[----:B------:R-:W3:Y:S01]  /*69a0*/  MUFU.EX2 R144, R144 ;  /* 0x0000009000907308 */ /* 0x000ee20000000800 */
[----:B------:R-:W-:Y:S02]  /*69b0*/  @!P3 PRMT R45, R43, 0x5410, RZ ;  /* 0x000054102b2db816 */ /* 0x000fe400000000ff */
[----:B------:R-:W-:Y:S01]  /*69c0*/  @P2 PRMT R65, R41, 0x5410, RZ ;  /* 0x0000541029412816 */ /* 0x000fe200000000ff */
[----:B------:R-:W5:Y:S01]  /*69d0*/  MUFU.EX2 R142, R142 ;  /* 0x0000008e008e7308 */ /* 0x000f620000000800 */
[----:B------:R-:W-:Y:S02]  /*69e0*/  ISETP.GT.U32.AND P3, PT, R221, UR12, PT ;  /* 0x0000000cdd007c0c */ /* 0x000fe4000bf64070 */
[----:B------:R-:W-:Y:S02]  /*69f0*/  F2FP.F16.F32.PACK_AB R44, R176, R237 ;  /* 0x000000edb02c723e */ /* 0x000fe400000000ff */
[----:B------:R-:W-:-:S02]  /*6a00*/  ISETP.GT.U32.AND P2, PT, R183, UR12, PT ;  /* 0x0000000cb7007c0c */ /* 0x000fc4000bf44070 */
[----:B------:R-:W-:Y:S01]  /*6a10*/  PRMT R199, R210, 0x7770, RZ ;  /* 0x00007770d2c77816 */ /* 0x000fe200000000ff */
[----:B------:R-:W-:Y:S01]  /*6a20*/  @!P1 HADD2 R38, -R44.H0_H0, -RZ.H0_H0 ;  /* 0xa00000ff2c269230 */ /* 0x000fe20000000900 */
[----:B-1----:R-:W-:Y:S02]  /*6a30*/  F2FP.F16.F32.PACK_AB R64, R179, R236 ;  /* 0x000000ecb340723e */ /* 0x002fe400000000ff */
[----:B------:R-:W-:Y:S02]  /*6a40*/  PRMT R43, R44, 0x7632, R43 ;  /* 0x000076322c2b7816 */ /* 0x000fe4000000002b */
[----:B------:R-:W-:Y:S02]  /*6a50*/  PRMT R171, R200, 0x7773, RZ ;  /* 0x00007773c8ab7816 */ /* 0x000fe400000000ff */
[----:B------:R-:W-:Y:S02]  /*6a60*/  ISETP.LE.U32.AND P4, PT, R199, UR12, PT ;  /* 0x0000000cc7007c0c */ /* 0x000fe4000bf83070 */
[----:B------:R-:W-:Y:S01]  /*6a70*/  PRMT R63, R64, 0x7632, R63 ;  /* 0x00007632403f7816 */ /* 0x000fe2000000003f */
[----:B------:R-:W-:Y:S01]  /*6a80*/  @P2 HADD2 R37, -R43.H0_H0, -RZ.H0_H0 ;  /* 0xa00000ff2b252230 */ /* 0x000fe20000000900 */
[----:B------:R-:W-:-:S02]  /*6a90*/  PRMT R199, R44, 0x5410, R43 ;  /* 0x000054102cc77816 */ /* 0x000fc4000000002b */
[----:B------:R-:W-:Y:S01]  /*6aa0*/  @!P1 PRMT R44, R38, 0x5410, RZ ;  /* 0x00005410262c9816 */ /* 0x000fe200000000ff */
[----:B------:R-:W-:Y:S01]  /*6ab0*/  @P3 HADD2 R39, -R63.H0_H0, -RZ.H0_H0 ;  /* 0xa00000ff3f273230 */ /* 0x000fe20000000900 */
[----:B------:R-:W-:Y:S02]  /*6ac0*/  ISETP.GT.U32.AND P1, PT, R171, UR12, PT ;  /* 0x0000000cab007c0c */ /* 0x000fe4000bf24070 */
[----:B------:R-:W-:Y:S02]  /*6ad0*/  @!P5 PRMT R66, R42, 0x5410, RZ ;  /* 0x000054102a42d816 */ /* 0x000fe400000000ff */
[----:B------:R-:W-:Y:S02]  /*6ae0*/  PRMT R202, R200, 0x7772, RZ ;  /* 0x00007772c8ca7816 */ /* 0x000fe400000000ff */
[----:B--2---:R-:W-:Y:S02]  /*6af0*/  F2FP.F16.F32.PACK_AB R42, R156, R89 ;  /* 0x000000599c2a723e */ /* 0x004fe400000000ff */
[----:B------:R-:W-:-:S02]  /*6b00*/  LOP3.LUT R55, R146, 0xff, RZ, 0xc0, !PT ;  /* 0x000000ff92377812 */ /* 0x000fc400078ec0ff */
[----:B------:R-:W-:Y:S02]  /*6b10*/  PRMT R213, R64, 0x5410, R63 ;  /* 0x0000541040d57816 */ /* 0x000fe4000000003f */
[----:B------:R-:W-:Y:S02]  /*6b20*/  @P3 PRMT R63, R39, 0x5410, RZ ;  /* 0x00005410273f3816 */ /* 0x000fe400000000ff */
[----:B------:R-:W-:Y:S02]  /*6b30*/  @P2 PRMT R43, R37, 0x5410, RZ ;  /* 0x00005410252b2816 */ /* 0x000fe400000000ff */
[----:B------:R-:W-:Y:S02]  /*6b40*/  ISETP.GT.U32.AND P3, PT, R202, UR12, PT ;  /* 0x0000000cca007c0c */ /* 0x000fe4000bf64070 */
[----:B------:R-:W-:Y:S02]  /*6b50*/  PRMT R41, R42, 0x7632, R41 ;  /* 0x000076322a297816 */ /* 0x000fe40000000029 */
[----:B------:R-:W-:-:S02]  /*6b60*/  ISETP.LE.U32.AND P2, PT, R55, UR12, PT ;  /* 0x0000000c37007c0c */ /* 0x000fc4000bf43070 */
[----:B------:R-:W-:Y:S01]  /*6b70*/  PRMT R228, R216, 0x7772, RZ ;  /* 0x00007772d8e47816 */ /* 0x000fe200000000ff */
[----:B------:R-:W-:Y:S01]  /*6b80*/  @P1 HADD2 R29, -R41.H0_H0, -RZ.H0_H0 ;  /* 0xa00000ff291d1230 */ /* 0x000fe20000000900 */
[----:B------:R-:W-:Y:S02]  /*6b90*/  LOP3.LUT R242, R146, 0xffff, RZ, 0xc0, !PT ;  /* 0x0000ffff92f27812 */ /* 0x000fe400078ec0ff */
[----:B------:R-:W-:Y:S02]  /*6ba0*/  SHF.R.U32.HI R241, RZ, 0x18, R146 ;  /* 0x00000018fff17819 */ /* 0x000fe40000011692 */
[----:B------:R-:W-:Y:S01]  /*6bb0*/  ISETP.GT.U32.AND P5, PT, R228, UR12, PT ;  /* 0x0000000ce4007c0c */ /* 0x000fe2000bfa4070 */
[----:B------:R-:W-:Y:S01]  /*6bc0*/  @P3 HADD2 R30, -R42.H0_H0, -RZ.H0_H0 ;  /* 0xa00000ff2a1e3230 */ /* 0x000fe20000000900 */
[----:B------:R-:W-:Y:S02]  /*6bd0*/  F2FP.F16.F32.PACK_AB R62, R152, R153 ;  /* 0x00000099983e723e */ /* 0x000fe400000000ff */
[----:B------:R-:W-:-:S02]  /*6be0*/  PRMT R201, R42, 0x5410, R41 ;  /* 0x000054102ac97816 */ /* 0x000fc40000000029 */
[----:B------:R-:W-:Y:S01]  /*6bf0*/  @P1 PRMT R41, R29, 0x5410, RZ ;  /* 0x000054101d291816 */ /* 0x000fe200000000ff */
[----:B------:R-:W-:Y:S01]  /*6c00*/  @!P2 HADD2 R23, -R62.H0_H0, -RZ.H0_H0 ;  /* 0xa00000ff3e17a230 */ /* 0x000fe20000000900 */
[----:B------:R-:W-:Y:S02]  /*6c10*/  SHF.R.U32.HI R242, RZ, 0x8, R242 ;  /* 0x00000008fff27819 */ /* 0x000fe400000116f2 */
[----:B------:R-:W-:Y:S02]  /*6c20*/  ISETP.LE.U32.AND P1, PT, R241, UR12, PT ;  /* 0x0000000cf1007c0c */ /* 0x000fe4000bf23070 */
[----:B------:R-:W-:Y:S01]  /*6c30*/  PRMT R61, R62, 0x7632, R61 ;  /* 0x000076323e3d7816 */ /* 0x000fe2000000003d */
[----:B------:R-:W-:Y:S01]  /*6c40*/  @P5 HADD2 R40, -R64.H0_H0, -RZ.H0_H0 ;  /* 0xa00000ff40285230 */ /* 0x000fe20000000900 */
[----:B------:R-:W-:Y:S02]  /*6c50*/  PRMT R221, R228, 0x5410, R221 ;  /* 0x00005410e4dd7816 */ /* 0x000fe400000000dd */
[----:B------:R-:W-:-:S02]  /*6c60*/  LOP3.LUT R37, R242, 0xffff, RZ, 0xc0, !PT ;  /* 0x0000fffff2257812 */ /* 0x000fc400078ec0ff */
[----:B------:R-:W-:Y:S02]  /*6c70*/  F2FP.F16.F32.PACK_AB R60, R148, R149 ;  /* 0x00000095943c723e */ /* 0x000fe400000000ff */
[----:B------:R-:W-:Y:S02]  /*6c80*/  LOP3.LUT R228, R157, 0xff, RZ, 0xc0, !PT ;  /* 0x000000ff9de47812 */ /* 0x000fe400078ec0ff */
[----:B------:R-:W-:Y:S02]  /*6c90*/  PRMT R126, R62, 0x5410, R61 ;  /* 0x000054103e7e7816 */ /* 0x000fe4000000003d */
[----:B------:R-:W-:Y:S01]  /*6ca0*/  @P3 PRMT R42, R30, 0x5410, RZ ;  /* 0x000054101e2a3816 */ /* 0x000fe200000000ff */
[----:B------:R-:W-:Y:S01]  /*6cb0*/  FFMA.FTZ R30, R120, UR34, -R161 ;  /* 0x00000022781e7c23 */ /* 0x000fe200080108a1 */
[----:B------:R-:W-:Y:S02]  /*6cc0*/  @!P2 PRMT R62, R23, 0x5410, RZ ;  /* 0x00005410173ea816 */ /* 0x000fe400000000ff */
[----:B------:R-:W-:-:S02]  /*6cd0*/  ISETP.LE.U32.AND P3, PT, R37, UR12, PT ;  /* 0x0000000c25007c0c */ /* 0x000fc4000bf63070 */
[----:B------:R-:W-:Y:S02]  /*6ce0*/  PRMT R59, R60, 0x7632, R59 ;  /* 0x000076323c3b7816 */ /* 0x000fe4000000003b */
[----:B------:R-:W-:Y:S02]  /*6cf0*/  ISETP.LE.U32.AND P2, PT, R228, UR12, PT ;  /* 0x0000000ce4007c0c */ /* 0x000fe4000bf43070 */
[----:B------:R-:W-:Y:S01]  /*6d00*/  @P5 PRMT R64, R40, 0x5410, RZ ;  /* 0x0000541028405816 */ /* 0x000fe200000000ff */
[----:B------:R-:W-:Y:S01]  /*6d10*/  @!P1 HADD2 R20, -R59.H0_H0, -RZ.H0_H0 ;  /* 0xa00000ff3b149230 */ /* 0x000fe20000000900 */
[----:B------:R-:W-:Y:S02]  /*6d20*/  LOP3.LUT R215, R157, 0xffff, RZ, 0xc0, !PT ;  /* 0x0000ffff9dd77812 */ /* 0x000fe400078ec0ff */
[----:B---3--:R-:W-:Y:S02]  /*6d30*/  F2FP.F16.F32.PACK_AB R40, R144, R145 ;  /* 0x000000919028723e */ /* 0x008fe400000000ff */
[----:B------:R-:W-:Y:S01]  /*6d40*/  PRMT R29, R60, 0x5410, R59 ;  /* 0x000054103c1d7816 */ /* 0x000fe2000000003b */
[----:B------:R-:W-:Y:S01]  /*6d50*/  @!P3 HADD2 R22, -R61.H0_H0, -RZ.H0_H0 ;  /* 0xa00000ff3d16b230 */ /* 0x000fe20000000900 */
[----:B------:R-:W-:-:S02]  /*6d60*/  @!P1 PRMT R59, R20, 0x5410, RZ ;  /* 0x00005410143b9816 */ /* 0x000fc400000000ff */
[----:B------:R-:W-:Y:S01]  /*6d70*/  SHF.R.U32.HI R215, RZ, 0x8, R215 ;  /* 0x00000008ffd77819 */ /* 0x000fe200000116d7 */
[----:B------:R-:W-:Y:S01]  /*6d80*/  @!P2 HADD2 R15, -R40.H0_H0, -RZ.H0_H0 ;  /* 0xa00000ff280fa230 */ /* 0x000fe20000000900 */
[----:B------:R-:W-:Y:S02]  /*6d90*/  PRMT R20, R157, 0x7632, R20 ;  /* 0x000076329d147816 */ /* 0x000fe40000000014 */
[----:B------:R-:W-:Y:S02]  /*6da0*/  PRMT R39, R40, 0x7632, R39 ;  /* 0x0000763228277816 */ /* 0x000fe40000000027 */
[----:B------:R-:W-:Y:S02]  /*6db0*/  LOP3.LUT R23, R215, 0xffff, RZ, 0xc0, !PT ;  /* 0x0000ffffd7177812 */ /* 0x000fe400078ec0ff */
[----:B------:R-:W-:Y:S02]  /*6dc0*/  LOP3.LUT R20, R20, 0xff, RZ, 0xc0, !PT ;  /* 0x000000ff14147812 */ /* 0x000fe400078ec0ff */
[----:B------:R-:W-:-:S02]  /*6dd0*/  PRMT R119, R40, 0x5410, R39 ;  /* 0x0000541028777816 */ /* 0x000fc40000000027 */
[----:B------:R-:W-:Y:S02]  /*6de0*/  PRMT R38, R146, 0x7632, R38 ;  /* 0x0000763292267816 */ /* 0x000fe40000000026 */
[----:B------:R-:W-:Y:S01]  /*6df0*/  @!P3 PRMT R61, R22, 0x5410, RZ ;  /* 0x00005410163db816 */ /* 0x000fe200000000ff */
[----:B------:R-:W-:Y:S01]  /*6e00*/  IMAD.MOV.U32 R22, RZ, RZ, R234 ;  /* 0x000000ffff167224 */ /* 0x000fe200078e00ea */
[----:B------:R-:W-:Y:S02]  /*6e10*/  @!P2 PRMT R40, R15, 0x5410, RZ ;  /* 0x000054100f28a816 */ /* 0x000fe400000000ff */
[----:B------:R-:W-:Y:S02]  /*6e20*/  ISETP.LE.U32.AND P3, PT, R23, UR12, PT ;  /* 0x0000000c17007c0c */ /* 0x000fe4000bf63070 */
[----:B------:R-:W-:Y:S01]  /*6e30*/  ISETP.LE.U32.AND P2, PT, R20, UR12, PT ;  /* 0x0000000c14007c0c */ /* 0x000fe2000bf43070 */
[----:B------:R-:W-:Y:S01]  /*6e40*/  IMAD.MOV.U32 R20, RZ, RZ, R58 ;  /* 0x000000ffff147224 */ /* 0x000fe200078e003a */
[----:B------:R-:W-:-:S02]  /*6e50*/  PRMT R150, R210, 0x7772, RZ ;  /* 0x00007772d2967816 */ /* 0x000fc400000000ff */
[----:B------:R-:W-:Y:S02]  /*6e60*/  LOP3.LUT R38, R38, 0xff, RZ, 0xc0, !PT ;  /* 0x000000ff26267812 */ /* 0x000fe400078ec0ff */
[----:B------:R-:W-:Y:S02]  /*6e70*/  PRMT R203, R210, 0x7773, RZ ;  /* 0x00007773d2cb7816 */ /* 0x000fe400000000ff */
[----:B------:R-:W-:Y:S02]  /*6e80*/  ISETP.LE.U32.AND P5, PT, R38, UR12, PT ;  /* 0x0000000c26007c0c */ /* 0x000fe4000bfa3070 */
[C---:B------:R-:W-:Y:S01]  /*6e90*/  ISETP.GT.U32.AND P1, PT, R150.reuse, UR12, PT ;  /* 0x0000000c96007c0c */ /* 0x040fe2000bf24070 */
[----:B------:R-:W-:Y:S01]  /*6ea0*/  @!P3 HADD2 R14, -R39.H0_H0, -RZ.H0_H0 ;  /* 0xa00000ff270eb230 */ /* 0x000fe20000000900 */
[----:B------:R-:W-:Y:S02]  /*6eb0*/  PRMT R123, R150, 0x5410, R203 ;  /* 0x00005410967b7816 */ /* 0x000fe400000000cb */
[----:B-----5:R-:W-:Y:S01]  /*6ec0*/  F2FP.F16.F32.PACK_AB R38, R142, R143 ;  /* 0x0000008f8e26723e */ /* 0x020fe200000000ff */
[----:B------:R-:W1:Y:S01]  /*6ed0*/  MUFU.EX2 R150, R30 ;  /* 0x0000001e00967308 */ /* 0x000e620000000800 */
[----:B------:R-:W-:-:S02]  /*6ee0*/  PRMT R169, R210, 0x7771, RZ ;  /* 0x00007771d2a97816 */ /* 0x000fc400000000ff */
[C---:B------:R-:W-:Y:S01]  /*6ef0*/  PRMT R37, R38.reuse, 0x7632, R37 ;  /* 0x0000763226257816 */ /* 0x040fe20000000025 */
[----:B------:R-:W-:Y:S01]  /*6f00*/  @!P2 HADD2 R13, -R38.H0_H0, -RZ.H0_H0 ;  /* 0xa00000ff260da230 */ /* 0x000fe20000000900 */
[----:B------:R-:W-:Y:S01]  /*6f10*/  SHF.R.U32.HI R234, RZ, 0x18, R157 ;  /* 0x00000018ffea7819 */ /* 0x000fe2000001169d */
[----:B------:R-:W-:Y:S01]  /*6f20*/  @!P5 HADD2 R21, -R60.H0_H0, -RZ.H0_H0 ;  /* 0xa00000ff3c15d230 */ /* 0x000fe20000000900 */
[----:B------:R-:W-:Y:S02]  /*6f30*/  PRMT R118, R38, 0x5410, R37 ;  /* 0x0000541026767816 */ /* 0x000fe40000000025 */
[----:B------:R-:W-:Y:S01]  /*6f40*/  @!P3 PRMT R39, R14, 0x5410, RZ ;  /* 0x000054100e27b816 */ /* 0x000fe200000000ff */
[----:B------:R-:W-:Y:S01]  /*6f50*/  IMAD.U32 R14, RZ, RZ, UR12 ;  /* 0x0000000cff0e7e24 */ /* 0x000fe2000f8e00ff */
[----:B------:R-:W-:Y:S01]  /*6f60*/  @!P2 PRMT R38, R13, 0x5410, RZ ;  /* 0x000054100d26a816 */ /* 0x000fe200000000ff */
[----:B------:R-:W-:Y:S01]  /*6f70*/  IMAD.U32 R13, RZ, RZ, UR20 ;  /* 0x00000014ff0d7e24 */ /* 0x000fe2000f8e00ff */
[----:B------:R-:W-:-:S02]  /*6f80*/  ISETP.LE.U32.AND P2, PT, R234, UR12, PT ;  /* 0x0000000cea007c0c */ /* 0x000fc4000bf43070 */
[----:B------:R-:W-:Y:S02]  /*6f90*/  ISETP.GT.U32.AND P3, PT, R169, UR12, PT ;  /* 0x0000000ca9007c0c */ /* 0x000fe4000bf64070 */
[C---:B------:R-:W-:Y:S02]  /*6fa0*/  PRMT R23, R58.reuse, 0x7770, RZ ;  /* 0x000077703a177816 */ /* 0x040fe400000000ff */
[C---:B------:R-:W-:Y:S02]  /*6fb0*/  PRMT R15, R58.reuse, 0x7771, RZ ;  /* 0x000077713a0f7816 */ /* 0x040fe400000000ff */
[C---:B------:R-:W-:Y:S02]  /*6fc0*/  PRMT R120, R58.reuse, 0x7772, RZ ;  /* 0x000077723a787816 */ /* 0x040fe400000000ff */
[----:B------:R-:W-:Y:S02]  /*6fd0*/  PRMT R243, R58, 0x7773, RZ ;  /* 0x000077733af37816 */ /* 0x000fe400000000ff */
[----:B-1----:R-:W-:Y:S01]  /*6fe0*/  F2FP.F16.F32.PACK_AB R58, R150, R151 ;  /* 0x00000097963a723e */ /* 0x002fe200000000ff */
[----:B------:R-:W-:Y:S01]  /*6ff0*/  @!P2 HADD2 R10, -R37.H0_H0, -RZ.H0_H0 ;  /* 0xa00000ff250aa230 */ /* 0x000fe20000000900 */
[----:B------:R-:W-:-:S02]  /*7000*/  @!P5 PRMT R60, R21, 0x5410, RZ ;  /* 0x00005410153cd816 */ /* 0x000fc400000000ff */
[----:B------:R-:W-:Y:S01]  /*7010*/  PRMT R57, R58, 0x7632, R57 ;  /* 0x000076323a397816 */ /* 0x000fe20000000039 */
[----:B------:R-:W-:Y:S01]  /*7020*/  @!P4 HADD2 R12, -R58.H0_H0, -RZ.H0_H0 ;  /* 0xa00000ff3a0cc230 */ /* 0x000fe20000000900 */
[----:B------:R-:W-:Y:S02]  /*7030*/  @!P2 PRMT R37, R10, 0x5410, RZ ;  /* 0x000054100a25a816 */ /* 0x000fe400000000ff */
[----:B------:R-:W-:Y:S01]  /*7040*/  PRMT R30, R58, 0x5410, R57 ;  /* 0x000054103a1e7816 */ /* 0x000fe20000000039 */
[----:B------:R-:W-:Y:S01]  /*7050*/  @P3 HADD2 R11, -R57.H0_H0, -RZ.H0_H0 ;  /* 0xa00000ff390b3230 */ /* 0x000fe20000000900 */
[----:B------:R-:W-:Y:S02]  /*7060*/  SHF.R.S32.HI R10, RZ, 0x1f, R121 ;  /* 0x0000001fff0a7819 */ /* 0x000fe40000011479 */
[----:B------:R-:W-:Y:S02]  /*7070*/  PRMT R21, R202, 0x5410, R171 ;  /* 0x00005410ca157816 */ /* 0x000fe400000000ab */
[----:B------:R-:W-:-:S02]  /*7080*/  @P3 PRMT R57, R11, 0x5410, RZ ;  /* 0x000054100b393816 */ /* 0x000fc400000000ff */
[----:B------:R-:W-:Y:S02]  /*7090*/  IADD3 R11, P2, PT, R121, UR20, RZ ;  /* 0x00000014790b7c10 */ /* 0x000fe4000ff5e0ff */
[----:B------:R-:W-:Y:S02]  /*70a0*/  ISETP.GT.U32.AND P5, PT, R203, UR12, PT ;  /* 0x0000000ccb007c0c */ /* 0x000fe4000bfa4070 */
[----:B------:R-:W-:Y:S02]  /*70b0*/  LEA.HI.X.SX32 R10, R13, R10, 0x1, P2 ;  /* 0x0000000a0d0a7211 */ /* 0x000fe400010f0eff */
[C---:B----4-:R-:W-:Y:S01]  /*70c0*/  LEA R202, P2, R11.reuse, UR6, 0x1 ;  /* 0x000000060bca7c11 */ /* 0x050fe2000f8408ff */
[----:B------:R-:W-:Y:S01]  /*70d0*/  USHF.L.U32 UR6, UR12, 0x10, URZ ;  /* 0x000000100c067899 */ /* 0x000fe200080006ff */
[----:B------:R-:W-:Y:S02]  /*70e0*/  LOP3.LUT R171, R224, UR4, R231, 0x96, !PT ;  /* 0x00000004e0ab7c12 */ /* 0x000fe4000f8e96e7 */
[----:B------:R-:W-:Y:S01]  /*70f0*/  LEA.HI.X R203, R11, UR7, R10, 0x1, P2 ;  /* 0x000000070bcb7c11 */ /* 0x000fe200090f0c0a */
[----:B------:R-:W-:Y:S01]  /*7100*/  IMAD.WIDE.U32 R10, R97, -0x2daee0ad, RZ ;  /* 0xd2511f53610a7825 */ /* 0x000fe200078e00ff */
[----:B------:R-:W-:-:S02]  /*7110*/  @!P4 PRMT R58, R12, 0x5410, RZ ;  /* 0x000054100c3ac816 */ /* 0x000fc400000000ff */
[----:B------:R-:W-:Y:S01]  /*7120*/  SHF.R.U32.HI R12, RZ, 0x10, R181 ;  /* 0x00000010ff0c7819 */ /* 0x000fe200000116b5 */
[----:B------:R-:W-:Y:S01]  /*7130*/  IMAD.MOV.U32 R124, RZ, RZ, R10 ;  /* 0x000000ffff7c7224 */ /* 0x000fe200078e000a */
[C---:B------:R-:W-:Y:S01]  /*7140*/  PRMT R224, R10.reuse, 0x7771, RZ ;  /* 0x000077710ae07816 */ /* 0x040fe200000000ff */
[----:B------:R-:W-:Y:S01]  /*7150*/  IMAD.U32 R121, RZ, RZ, UR6 ;  /* 0x00000006ff797e24 */ /* 0x000fe2000f8e00ff */
[C---:B------:R-:W-:Y:S01]  /*7160*/  PRMT R97, R10.reuse, 0x7772, RZ ;  /* 0x000077720a617816 */ /* 0x040fe200000000ff */
[----:B------:R-:W-:Y:S01]  /*7170*/  STG.E.U16 desc[UR26][R202.64], R88 ;  /* 0x00000058ca007986 */ /* 0x000fe2000c10151a */
[----:B------:R-:W-:Y:S01]  /*7180*/  PRMT R96, R10, 0x7773, RZ ;  /* 0x000077730a607816 */ /* 0x000fe200000000ff */
[----:B------:R-:W-:Y:S01]  /*7190*/  USHF.L.U32 UR6, UR24, 0x3, URZ ;  /* 0x0000000318067899 */ /* 0x000fe200080006ff */
[----:B------:R-:W-:Y:S01]  /*71a0*/  SHF.R.U32.HI R10, RZ, 0x10, R172 ;  /* 0x00000010ff0a7819 */ /* 0x000fe200000116ac */
[----:B------:R-:W-:Y:S01]  /*71b0*/  STG.E.U16 desc[UR26][R202.64+0x2], R91 ;  /* 0x0000025bca007986 */ /* 0x000fe2000c10151a */
[----:B------:R-:W-:-:S02]  /*71c0*/  LOP3.LUT R12, R12, 0xff, RZ, 0xc0, !PT ;  /* 0x000000ff0c0c7812 */ /* 0x000fc400078ec0ff */
[----:B------:R-:W-:Y:S02]  /*71d0*/  LOP3.LUT R10, R10, 0xff, RZ, 0xc0, !PT ;  /* 0x000000ff0a0a7812 */ /* 0x000fe400078ec0ff */
[----:B------:R-:W-:Y:S02]  /*71e0*/  SHF.R.U32.HI R146, RZ, 0x10, R146 ;  /* 0x00000010ff927819 */ /* 0x000fe40000011692 */
[C---:B------:R-:W-:Y:S02]  /*71f0*/  ISETP.GT.U32.AND P3, PT, R120.reuse, UR12, PT ;  /* 0x0000000c78007c0c */ /* 0x040fe4000bf64070 */
[----:B------:R-:W-:Y:S02]  /*7200*/  ISETP.GT.U32.AND P2, PT, R243, UR12, PT ;  /* 0x0000000cf3007c0c */ /* 0x000fe4000bf44070 */
[----:B------:R-:W-:Y:S02]  /*7210*/  PRMT R120, R120, 0x5410, R243 ;  /* 0x0000541078787816 */ /* 0x000fe400000000f3 */
[----:B------:R-:W-:-:S02]  /*7220*/  PRMT R235, R10, 0x5410, R235 ;  /* 0x000054100aeb7816 */ /* 0x000fc400000000eb */
[----:B------:R-:W-:Y:S01]  /*7230*/  PRMT R243, R12, 0x5410, R147 ;  /* 0x000054100cf37816 */ /* 0x000fe20000000093 */
[--C-:B------:R-:W-:Y:S01]  /*7240*/  FFMA.FTZ R147, R107, UR34, -R170.reuse ;  /* 0x000000226b937c23 */ /* 0x100fe200080108aa */
[----:B------:R-:W-:Y:S01]  /*7250*/  LOP3.LUT R10, R146, 0xff, RZ, 0xc0, !PT ;  /* 0x000000ff920a7812 */ /* 0x000fe200078ec0ff */
[----:B------:R-:W-:Y:S01]  /*7260*/  FFMA.FTZ R146, R109, UR34, -R170 ;  /* 0x000000226d927c23 */ /* 0x000fe200080108aa */
[----:B------:R-:W-:Y:S01]  /*7270*/  LOP3.LUT R225, R222, UR4, R11, 0x96, !PT ;  /* 0x00000004dee17c12 */ /* 0x000fe2000f8e960b */
[----:B------:R-:W-:Y:S01]  /*7280*/  IMAD.IADD R222, R185, 0x1, R184 ;  /* 0x00000001b9de7824 */ /* 0x000fe200078e02b8 */
[----:B------:R-:W-:Y:S01]  /*7290*/  LOP3.LUT R210, R210, 0xff, RZ, 0xc0, !PT ;  /* 0x000000ffd2d27812 */ /* 0x000fe200078ec0ff */
[----:B------:R-:W-:Y:S01]  /*72a0*/  MUFU.EX2 R147, R147 ;  /* 0x0000009300937308 */ /* 0x000fe20000000800 */
[----:B------:R-:W-:Y:S01]  /*72b0*/  PRMT R231, R182, 0x5410, R163 ;  /* 0x00005410b6e77816 */ /* 0x000fe200000000a3 */
[----:B------:R-:W-:Y:S01]  /*72c0*/  FFMA.FTZ R182, R111, UR34, -R170 ;  /* 0x000000226fb67c23 */ /* 0x000fe200080108aa */
[----:B------:R-:W-:Y:S01]  /*72d0*/  LEA R222, R222, UR5, 0x1 ;  /* 0x00000005dede7c11 */ /* 0x000fe2000f8e08ff */
[----:B------:R-:W1:Y:S01]  /*72e0*/  MUFU.EX2 R146, R146 ;  /* 0x0000009200927308 */ /* 0x000e620000000800 */
[----:B------:R-:W-:-:S02]  /*72f0*/  LOP3.LUT R216, R216, 0xff, RZ, 0xc0, !PT ;  /* 0x000000ffd8d87812 */ /* 0x000fc400078ec0ff */
[----:B------:R-:W-:Y:S02]  /*7300*/  LOP3.LUT R200, R200, 0xff, RZ, 0xc0, !PT ;  /* 0x000000ffc8c87812 */ /* 0x000fe400078ec0ff */
[----:B------:R-:W-:Y:S01]  /*7310*/  PRMT R163, R238, 0x5410, R223 ;  /* 0x00005410eea37816 */ /* 0x000fe200000000df */
[----:B------:R-:W-:Y:S01]  /*7320*/  IMAD.IADD R223, R5, 0x1, R222 ;  /* 0x0000000105df7824 */ /* 0x000fe200078e02de */
[----:B------:R-:W-:Y:S02]  /*7330*/  LOP3.LUT R22, R22, 0xff, RZ, 0xc0, !PT ;  /* 0x000000ff16167812 */ /* 0x000fe400078ec0ff */
[----:B------:R-:W-:Y:S02]  /*7340*/  ISETP.LE.U32.AND P4, PT, R23, UR12, PT ;  /* 0x0000000c17007c0c */ /* 0x000fe4000bf83070 */
[----:B------:R-:W-:Y:S01]  /*7350*/  PRMT R169, R210, 0x5410, R169 ;  /* 0x00005410d2a97816 */ /* 0x000fe200000000a9 */
[----:B------:R-:W-:Y:S01]  /*7360*/  FFMA.FTZ R210, R112, UR34, -R170 ;  /* 0x0000002270d27c23 */ /* 0x000fe200080108aa */
[----:B------:R-:W-:Y:S01]  /*7370*/  PRMT R11, R216, 0x5410, R191 ;  /* 0x00005410d80b7816 */ /* 0x000fe200000000bf */
[--C-:B------:R-:W-:Y:S01]  /*7380*/  FFMA.FTZ R191, R110, UR34, -R114.reuse ;  /* 0x000000226ebf7c23 */ /* 0x100fe20008010872 */
[----:B------:R-:W-:Y:S01]  /*7390*/  PRMT R23, R200, 0x5410, R183 ;  /* 0x00005410c8177816 */ /* 0x000fe200000000b7 */
[--C-:B------:R-:W-:Y:S01]  /*73a0*/  FFMA.FTZ R200, R101, UR34, -R114.reuse ;  /* 0x0000002265c87c23 */ /* 0x100fe20008010872 */
[----:B------:R-:W-:Y:S01]  /*73b0*/  PRMT R181, R10, 0x5410, R241 ;  /* 0x000054100ab57816 */ /* 0x000fe200000000f1 */
[--C-:B------:R-:W-:Y:S01]  /*73c0*/  FFMA.FTZ R170, R113, UR34, -R114.reuse ;  /* 0x0000002271aa7c23 */ /* 0x100fe20008010872 */
[----:B------:R-:W-:Y:S01]  /*73d0*/  PRMT R209, R22, 0x5410, R209 ;  /* 0x0000541016d17816 */ /* 0x000fe200000000d1 */
[----:B------:R-:W-:Y:S01]  /*73e0*/  FFMA.FTZ R22, R56, UR34, -R114 ;  /* 0x0000002238167c23 */ /* 0x000fe20008010872 */
[----:B------:R-:W-:Y:S01]  /*73f0*/  SHF.R.U32.HI R10, RZ, 0x10, R115 ;  /* 0x00000010ff0a7819 */ /* 0x000fe20000011673 */
[----:B------:R-:W-:Y:S01]  /*7400*/  FFMA.FTZ R216, R83, UR34, -R105 ;  /* 0x0000002253d87c23 */ /* 0x000fe20008010869 */
[----:B------:R-:W2:Y:S01]  /*7410*/  LDSM.16.MT88.4 R112, [R223+0x6000] ;  /* 0x00600000df70783b */ /* 0x000ea20000004200 */
[----:B-1----:R-:W-:Y:S01]  /*7420*/  F2FP.F16.F32.PACK_AB R56, R146, R147 ;  /* 0x000000939238723e */ /* 0x002fe200000000ff */
[----:B------:R-:W-:Y:S01]  /*7430*/  MUFU.EX2 R170, R170 ;  /* 0x000000aa00aa7308 */ /* 0x000fe20000000800 */
[----:B------:R-:W-:Y:S01]  /*7440*/  LOP3.LUT R13, R220, 0xff, RZ, 0xc0, !PT ;  /* 0x000000ffdc0d7812 */ /* 0x000fe200078ec0ff */
[----:B------:R-:W-:Y:S01]  /*7450*/  FFMA.FTZ R220, R82, UR34, -R161 ;  /* 0x0000002252dc7c23 */ /* 0x000fe200080108a1 */
[----:B------:R-:W-:Y:S01]  /*7460*/  PRMT R183, R55, 0x5410, R242 ;  /* 0x0000541037b77816 */ /* 0x000fe200000000f2 */
[----:B------:R-:W-:Y:S01]  /*7470*/  @P1 HADD2 R8, -R56.H0_H0, -RZ.H0_H0 ;  /* 0xa00000ff38081230 */ /* 0x000fe20000000900 */
[----:B------:R-:W-:Y:S01]  /*7480*/  PRMT R55, R56, 0x7632, R55 ;  /* 0x0000763238377816 */ /* 0x000fe20000000037 */
[----:B------:R-:W-:Y:S01]  /*7490*/  MUFU.EX2 R162, R220 ;  /* 0x000000dc00a27308 */ /* 0x000fe20000000800 */
[----:B------:R-:W-:Y:S01]  /*74a0*/  PRMT R13, R13, 0x5410, R194 ;  /* 0x000054100d0d7816 */ /* 0x000fe200000000c2 */
[----:B------:R-:W-:Y:S01]  /*74b0*/  FFMA.FTZ R194, R79, UR34, -R105 ;  /* 0x000000224fc27c23 */ /* 0x000fe20008010869 */
[----:B------:R-:W-:Y:S01]  /*74c0*/  LOP3.LUT R172, R14, 0xff0000, R121, 0xf8, !PT ;  /* 0x00ff00000eac7812 */ /* 0x000fe200078ef879 */
[----:B------:R-:W-:Y:S01]  /*74d0*/  @P5 HADD2 R9, -R55.H0_H0, -RZ.H0_H0 ;  /* 0xa00000ff37095230 */ /* 0x000fe20000000900 */
[----:B------:R-:W-:Y:S01]  /*74e0*/  LOP3.LUT R10, R10, 0xff, RZ, 0xc0, !PT ;  /* 0x000000ff0a0a7812 */ /* 0x000fe200078ec0ff */
[----:B------:R-:W-:Y:S01]  /*74f0*/  MUFU.EX2 R191, R191 ;  /* 0x000000bf00bf7308 */ /* 0x000fe20000000800 */
[----:B------:R-:W-:-:S02]  /*7500*/  LOP3.LUT R20, R20, 0xff, RZ, 0xc0, !PT ;  /* 0x000000ff14147812 */ /* 0x000fc400078ec0ff */
[----:B------:R-:W-:Y:S01]  /*7510*/  PRMT R229, R10, 0x5410, R229 ;  /* 0x000054100ae57816 */ /* 0x000fe200000000e5 */
[----:B------:R-:W-:Y:S01]  /*7520*/  MUFU.EX2 R194, R194 ;  /* 0x000000c200c27308 */ /* 0x000fe20000000800 */
[----:B------:R-:W-:Y:S02]  /*7530*/  HSET2.LE.AND R13, R13, R172, PT ;  /* 0x000000ac0d0d7233 */ /* 0x000fe40003803000 */
[----:B------:R-:W-:Y:S02]  /*7540*/  SHF.R.U32.HI R10, RZ, 0x10, R122 ;  /* 0x00000010ff0a7819 */ /* 0x000fe4000001167a */
[----:B------:R-:W-:Y:S02]  /*7550*/  PRMT R122, R56, 0x5410, R55 ;  /* 0x00005410387a7816 */ /* 0x000fe40000000037 */
[----:B------:R-:W-:Y:S02]  /*7560*/  @P5 PRMT R55, R9, 0x5410, RZ ;  /* 0x0000541009375816 */ /* 0x000fe400000000ff */
[----:B------:R-:W-:Y:S01]  /*7570*/  PRMT R240, R240, 0x5410, R219 ;  /* 0x00005410f0f07816 */ /* 0x000fe200000000db */
[----:B------:R-:W-:Y:S01]  /*7580*/  FFMA.FTZ R219, R100, UR34, -R161 ;  /* 0x0000002264db7c23 */ /* 0x000fe200080108a1 */
[----:B------:R-:W-:Y:S01]  /*7590*/  LOP3.LUT R9, R10, 0xff, RZ, 0xc0, !PT ;  /* 0x000000ff0a097812 */ /* 0x000fe200078ec0ff */
[----:B------:R-:W-:Y:S01]  /*75a0*/  FFMA.FTZ R161, R77, UR34, -R105 ;  /* 0x000000224da17c23 */ /* 0x000fe20008010869 */
[----:B------:R-:W-:-:S02]  /*75b0*/  ISETP.GT.U32.AND P5, PT, R15, UR12, PT ;  /* 0x0000000c0f007c0c */ /* 0x000fc4000bfa4070 */
[----:B------:R-:W-:Y:S02]  /*75c0*/  PRMT R121, R20, 0x5410, R15 ;  /* 0x0000541014797816 */ /* 0x000fe4000000000f */
[----:B------:R-:W-:Y:S02]  /*75d0*/  LOP3.LUT R130, R130, R13, RZ, 0xc0, !PT ;  /* 0x0000000d82827212 */ /* 0x000fe400078ec0ff */
[----:B------:R-:W1:Y:S01]  /*75e0*/  LDSM.16.MT88.4 R12, [R223+0x6800] ;  /* 0x00680000df0c783b */ /* 0x000e620000004200 */
[----:B------:R-:W-:Y:S01]  /*75f0*/  HSET2.LE.AND R10, R243, R172, PT ;  /* 0x000000acf30a7233 */ /* 0x000fe20003803000 */
[----:B------:R-:W-:Y:S01]  /*7600*/  IMAD.U32 R243, RZ, RZ, UR6 ;  /* 0x00000006fff37e24 */ /* 0x000fe2000f8e00ff */
[----:B------:R-:W-:Y:S01]  /*7610*/  PRMT R155, R160, 0x5410, R155 ;  /* 0x00005410a09b7816 */ /* 0x000fe2000000009b */
[----:B------:R-:W-:Y:S01]  /*7620*/  FFMA.FTZ R160, R76, UR34, -R105 ;  /* 0x000000224ca07c23 */ /* 0x000fe20008010869 */
[----:B------:R-:W-:Y:S01]  /*7630*/  PRMT R9, R9, 0x5410, R154 ;  /* 0x0000541009097816 */ /* 0x000fe2000000009a */
[----:B------:R-:W-:Y:S01]  /*7640*/  IMAD.WIDE R242, R243, 0x2, R202 ;  /* 0x00000002f3f27825 */ /* 0x000fe200078e02ca */
[----:B------:R-:W-:Y:S01]  /*7650*/  LOP3.LUT R233, R233, 0xff00ff, RZ, 0xc0, !PT ;  /* 0x00ff00ffe9e97812 */ /* 0x000fe200078ec0ff */
[----:B------:R-:W-:Y:S01]  /*7660*/  MUFU.EX2 R154, R200 ;  /* 0x000000c8009a7308 */ /* 0x000fe20000000800 */
[----:B------:R-:W-:-:S02]  /*7670*/  LOP3.LUT R101, R240, 0xff00ff, RZ, 0xc0, !PT ;  /* 0x00ff00fff0657812 */ /* 0x000fc400078ec0ff */
[----:B------:R-:W-:Y:S01]  /*7680*/  LOP3.LUT R129, R129, R10, RZ, 0xc0, !PT ;  /* 0x0000000a81817212 */ /* 0x000fe200078ec0ff */
[----:B------:R-:W-:Y:S01]  /*7690*/  MUFU.EX2 R160, R160 ;  /* 0x000000a000a07308 */ /* 0x000fe20000000800 */
[--C-:B------:R-:W-:Y:S01]  /*76a0*/  HSET2.LE.AND R231, R231, R172.reuse, PT ;  /* 0x000000ace7e77233 */ /* 0x100fe20003803000 */
[----:B------:R-:W-:Y:S01]  /*76b0*/  STG.E.U16 desc[UR26][R242.64], R98 ;  /* 0x00000062f2007986 */ /* 0x000fe2000c10151a */
[--C-:B------:R-:W-:Y:S02]  /*76c0*/  HSET2.LE.AND R20, R233, R172.reuse, PT ;  /* 0x000000ace9147233 */ /* 0x100fe40003803000 */
[--C-:B------:R-:W-:Y:S01]  /*76d0*/  HSET2.LE.AND R155, R155, R172.reuse, PT ;  /* 0x000000ac9b9b7233 */ /* 0x100fe20003803000 */
[----:B------:R-:W-:Y:S01]  /*76e0*/  STG.E.U16 desc[UR26][R242.64+0x2], R125 ;  /* 0x0000027df2007986 */ /* 0x000fe2000c10151a */
[--C-:B------:R-:W-:Y:S02]  /*76f0*/  HSET2.LE.AND R9, R9, R172.reuse, PT ;  /* 0x000000ac09097233 */ /* 0x100fe40003803000 */
[----:B------:R-:W-:-:S02]  /*7700*/  HSET2.LE.AND R209, R209, R172, PT ;  /* 0x000000acd1d17233 */ /* 0x000fc40003803000 */
[----:B------:R-:W-:Y:S02]  /*7710*/  HSET2.LE.AND R10, R101, R172, PT ;  /* 0x000000ac650a7233 */ /* 0x000fe40003803000 */
[----:B------:R-:W-:Y:S02]  /*7720*/  LOP3.LUT R128, R128, R231, RZ, 0xc0, !PT ;  /* 0x000000e780807212 */ /* 0x000fe400078ec0ff */
[----:B------:R-:W-:Y:S02]  /*7730*/  LOP3.LUT R131, R131, R20, RZ, 0xc0, !PT ;  /* 0x0000001483837212 */ /* 0x000fe400078ec0ff */
[----:B------:R-:W-:Y:S02]  /*7740*/  LOP3.LUT R100, R108, R155, RZ, 0xc0, !PT ;  /* 0x0000009b6c647212 */ /* 0x000fe400078ec0ff */
[----:B------:R-:W-:Y:S01]  /*7750*/  LOP3.LUT R101, R106, R9, RZ, 0xc0, !PT ;  /* 0x000000096a657212 */ /* 0x000fe200078ec0ff */
[----:B------:R3:W4:Y:S01]  /*7760*/  MUFU.EX2 R155, R22 ;  /* 0x00000016009b7308 */ /* 0x0007220000000800 */
[----:B------:R-:W-:Y:S01]  /*7770*/  LOP3.LUT R102, R102, R209, RZ, 0xc0, !PT ;  /* 0x000000d166667212 */ /* 0x000fe200078ec0ff */
[----:B------:R-:W-:Y:S01]  /*7780*/  FFMA.FTZ R209, R78, UR34, -R105 ;  /* 0x000000224ed17c23 */ /* 0x000fe20008010869 */
[----:B------:R-:W-:Y:S01]  /*7790*/  LOP3.LUT R103, R103, R10, RZ, 0xc0, !PT ;  /* 0x0000000a67677212 */ /* 0x000fe200078ec0ff */
[----:B--2---:R-:W-:Y:S01]  /*77a0*/  HMMA.16816.F32 R108, R128, R112, RZ ;  /* 0x00000070806c723c */ /* 0x004fe200000018ff */
[----:B------:R-:W-:-:S02]  /*77b0*/  LOP3.LUT R221, R221, 0xff00ff, RZ, 0xc0, !PT ;  /* 0x00ff00ffdddd7812 */ /* 0x000fc400078ec0ff */
[--C-:B------:R-:W-:Y:S01]  /*77c0*/  HSET2.LE.AND R10, R163, R172.reuse, PT ;  /* 0x000000aca30a7233 */ /* 0x100fe20003803000 */
[----:B------:R-:W-:Y:S01]  /*77d0*/  MUFU.EX2 R209, R209 ;  /* 0x000000d100d17308 */ /* 0x000fe20000000800 */
[--C-:B------:R-:W-:Y:S02]  /*77e0*/  HSET2.LE.AND R229, R229, R172.reuse, PT ;  /* 0x000000ace5e57233 */ /* 0x100fe40003803000 */
[----:B------:R-:W-:Y:S01]  /*77f0*/  PRMT R217, R232, 0x5410, R217 ;  /* 0x00005410e8d97816 */ /* 0x000fe200000000d9 */
[----:B------:R-:W-:Y:S01]  /*7800*/  HMMA.16816.F32 R76, R100, R112, RZ ;  /* 0x00000070644c723c */ /* 0x000fe200000018ff */
[----:B------:R-:W-:Y:S02]  /*7810*/  LOP3.LUT R163, R21, 0xff00ff, RZ, 0xc0, !PT ;  /* 0x00ff00ff15a37812 */ /* 0x000fe400078ec0ff */
[--C-:B------:R-:W-:Y:S02]  /*7820*/  HSET2.LE.AND R232, R23, R172.reuse, PT ;  /* 0x000000ac17e87233 */ /* 0x100fe40003803000 */
[----:B------:R-:W-:-:S02]  /*7830*/  HSET2.LE.AND R20, R221, R172, PT ;  /* 0x000000acdd147233 */ /* 0x000fc40003803000 */
[----:B------:R-:W-:Y:S02]  /*7840*/  LOP3.LUT R21, R158, R229, RZ, 0xc0, !PT ;  /* 0x000000e59e157212 */ /* 0x000fe400078ec0ff */
[--C-:B------:R-:W-:Y:S02]  /*7850*/  HSET2.LE.AND R9, R235, R172.reuse, PT ;  /* 0x000000aceb097233 */ /* 0x100fe40003803000 */
[--C-:B------:R-:W-:Y:S02]  /*7860*/  HSET2.LE.AND R82, R11, R172.reuse, PT ;  /* 0x000000ac0b527233 */ /* 0x100fe40003803000 */
[--C-:B------:R-:W-:Y:S02]  /*7870*/  HSET2.LE.AND R217, R217, R172.reuse, PT ;  /* 0x000000acd9d97233 */ /* 0x100fe40003803000 */
[----:B------:R-:W-:Y:S02]  /*7880*/  SHF.R.U32.HI R23, RZ, 0x10, R157 ;  /* 0x00000010ff177819 */ /* 0x000fe4000001169d */
[----:B------:R-:W-:-:S02]  /*7890*/  HSET2.LE.AND R158, R163, R172, PT ;  /* 0x000000aca39e7233 */ /* 0x000fc40003803000 */
[----:B------:R-:W-:Y:S02]  /*78a0*/  @P1 PRMT R56, R8, 0x5410, RZ ;  /* 0x0000541008381816 */ /* 0x000fe400000000ff */
[----:B---3--:R-:W-:Y:S01]  /*78b0*/  LOP3.LUT R22, R199, R232, RZ, 0xc0, !PT ;  /* 0x000000e8c7167212 */ /* 0x008fe200078ec0ff */
[----:B------:R-:W-:Y:S01]  /*78c0*/  IMAD.IADD R232, R133, 0x1, R222 ;  /* 0x0000000185e87824 */ /* 0x000fe200078e02de */
[----:B------:R-:W-:Y:S02]  /*78d0*/  LOP3.LUT R8, R81, R10, RZ, 0xc0, !PT ;  /* 0x0000000a51087212 */ /* 0x000fe400078ec0ff */
[----:B------:R-:W-:Y:S01]  /*78e0*/  LOP3.LUT R11, R213, R20, RZ, 0xc0, !PT ;  /* 0x00000014d50b7212 */ /* 0x000fe200078ec0ff */
[----:B------:R-:W-:Y:S01]  /*78f0*/  IMAD.IADD R249, R5, 0x1, R232 ;  /* 0x0000000105f97824 */ /* 0x000fe200078e02e8 */
[----:B------:R-:W-:Y:S02]  /*7900*/  LOP3.LUT R199, R23, 0xff, RZ, 0xc0, !PT ;  /* 0x000000ff17c77812 */ /* 0x000fe400078ec0ff */
[----:B------:R-:W-:-:S02]  /*7910*/  LOP3.LUT R9, R80, R9, RZ, 0xc0, !PT ;  /* 0x0000000950097212 */ /* 0x000fc400078ec0ff */
[----:B------:R-:W-:Y:S01]  /*7920*/  LOP3.LUT R10, R211, R82, RZ, 0xc0, !PT ;  /* 0x00000052d30a7212 */ /* 0x000fe200078ec0ff */
[----:B------:R-:W-:Y:S01]  /*7930*/  FADD.FTZ R211, R69, R92 ;  /* 0x0000005c45d37221 */ /* 0x000fe20000010000 */
[----:B------:R-:W-:Y:S01]  /*7940*/  LOP3.LUT R20, R104, R217, RZ, 0xc0, !PT ;  /* 0x000000d968147212 */ /* 0x000fe200078ec0ff */
[----:B------:R-:W-:Y:S01]  /*7950*/  HMMA.16816.F32 R80, R100, R114, RZ ;  /* 0x000000726450723c */ /* 0x000fe200000018ff */
[----:B------:R-:W-:Y:S01]  /*7960*/  LOP3.LUT R23, R201, R158, RZ, 0xc0, !PT ;  /* 0x0000009ec9177212 */ /* 0x000fe200078ec0ff */
[----:B------:R-:W2:Y:S01]  /*7970*/  LDSM.16.MT88.4 R104, [R222+0x6000] ;  /* 0x00600000de68783b */ /* 0x000ea20000004200 */
[C---:B------:R-:W-:Y:S01]  /*7980*/  PRMT R157, R171.reuse, 0x7632, R157 ;  /* 0x00007632ab9d7816 */ /* 0x040fe2000000009d */
[----:B------:R-:W-:Y:S01]  /*7990*/  FADD.FTZ R211, R68, R211 ;  /* 0x000000d344d37221 */ /* 0x000fe20000010000 */
[----:B------:R-:W-:Y:S02]  /*79a0*/  LOP3.LUT R201, R171, 0xff, RZ, 0xc0, !PT ;  /* 0x000000ffabc97812 */ /* 0x000fe400078ec0ff */
[----:B------:R-:W-:Y:S01]  /*79b0*/  LOP3.LUT R158, R157, 0xff, RZ, 0xc0, !PT ;  /* 0x000000ff9d9e7812 */ /* 0x000fe200078ec0ff */
[----:B-1----:R-:W-:Y:S01]  /*79c0*/  HMMA.16816.F32 R108, R8, R12, R108 ;  /* 0x0000000c086c723c */ /* 0x002fe2000000186c */
[----:B----4-:R-:W-:Y:S01]  /*79d0*/  F2FP.F16.F32.PACK_AB R157, R154, R155 ;  /* 0x0000009b9a9d723e */ /* 0x010fe200000000ff */
[----:B------:R-:W-:Y:S01]  /*79e0*/  FADD.FTZ R220, R166, R211 ;  /* 0x000000d3a6dc7221 */ /* 0x000fe20000010000 */
[----:B------:R-:W-:-:S02]  /*79f0*/  ISETP.LE.U32.AND P1, PT, R158, UR12, PT ;  /* 0x0000000c9e007c0c */ /* 0x000fc4000bf23070 */
[----:B------:R-:W-:Y:S01]  /*7a00*/  PRMT R158, R157, 0x7632, R158 ;  /* 0x000076329d9e7816 */ /* 0x000fe2000000009e */
[----:B------:R-:W-:Y:S01]  /*7a10*/  @!P4 HADD2 R28, -R157.H0_H0, -RZ.H0_H0 ;  /* 0xa00000ff9d1cc230 */ /* 0x000fe20000000900 */
[----:B------:R-:W-:Y:S01]  /*7a20*/  PRMT R215, R228, 0x5410, R215 ;  /* 0x00005410e4d77816 */ /* 0x000fe200000000d7 */
[----:B------:R-:W-:Y:S01]  /*7a30*/  HMMA.16816.F32 R76, R20, R12, R76 ;  /* 0x0000000c144c723c */ /* 0x000fe2000000184c */
[----:B------:R-:W-:Y:S01]  /*7a40*/  FADD.FTZ R13, R164, R159 ;  /* 0x0000009fa40d7221 */ /* 0x000fe20000010000 */
[----:B------:R-:W-:Y:S01]  /*7a50*/  PRMT R12, R225, 0x7632, R12 ;  /* 0x00007632e10c7816 */ /* 0x000fe2000000000c */
[----:B------:R-:W1:Y:S01]  /*7a60*/  MUFU.EX2 R159, R161 ;  /* 0x000000a1009f7308 */ /* 0x000e620000000800 */
[----:B------:R-:W-:Y:S01]  /*7a70*/  @P5 HADD2 R19, -R158.H0_H0, -RZ.H0_H0 ;  /* 0xa00000ff9e135230 */ /* 0x000fe20000000900 */
[----:B------:R-:W-:Y:S01]  /*7a80*/  PRMT R217, R157, 0x5410, R158 ;  /* 0x000054109dd97816 */ /* 0x000fe2000000009e */
[----:B------:R-:W-:Y:S01]  /*7a90*/  FADD.FTZ R94, R94, R13 ;  /* 0x0000000d5e5e7221 */ /* 0x000fe20000010000 */
[----:B------:R3:W4:Y:S01]  /*7aa0*/  MUFU.EX2 R161, R219 ;  /* 0x000000db00a17308 */ /* 0x0007220000000800 */
[----:B------:R-:W-:Y:S01]  /*7ab0*/  HMMA.16816.F32 R112, R128, R114, RZ ;  /* 0x000000728070723c */ /* 0x000fe200000018ff */
[----:B------:R-:W-:Y:S01]  /*7ac0*/  LOP3.LUT R12, R12, 0xff, RZ, 0xc0, !PT ;  /* 0x000000ff0c0c7812 */ /* 0x000fe200078ec0ff */
[----:B------:R-:W-:Y:S01]  /*7ad0*/  FADD.FTZ R228, R70, R75 ;  /* 0x0000004b46e47221 */ /* 0x000fe20000010000 */
[----:B------:R-:W-:Y:S01]  /*7ae0*/  @P5 PRMT R158, R19, 0x5410, RZ ;  /* 0x00005410139e5816 */ /* 0x000fe200000000ff */
[----:B------:R-:W-:Y:S01]  /*7af0*/  FADD.FTZ R213, R71, R94 ;  /* 0x0000005e47d57221 */ /* 0x000fe20000010000 */
[----:B------:R-:W-:-:S02]  /*7b00*/  ISETP.LE.U32.AND P5, PT, R201, UR12, PT ;  /* 0x0000000cc9007c0c */ /* 0x000fc4000bfa3070 */
[----:B------:R-:W-:Y:S01]  /*7b10*/  @!P4 PRMT R157, R28, 0x5410, RZ ;  /* 0x000054101c9dc816 */ /* 0x000fe200000000ff */
[-C--:B------:R-:W-:Y:S01]  /*7b20*/  HMMA.16816.F32 R80, R20, R14.reuse, R80 ;  /* 0x0000000e1450723c */ /* 0x080fe20000001850 */
[----:B-1----:R-:W-:Y:S01]  /*7b30*/  F2FP.F16.F32.PACK_AB R164, R159, R160 ;  /* 0x000000a09fa4723e */ /* 0x002fe200000000ff */
[----:B------:R-:W-:Y:S01]  /*7b40*/  FADD.FTZ R28, R72, R73 ;  /* 0x00000049481c7221 */ /* 0x000fe20000010000 */
[----:B------:R-:W-:Y:S02]  /*7b50*/  ISETP.LE.U32.AND P4, PT, R12, UR12, PT ;  /* 0x0000000c0c007c0c */ /* 0x000fe4000bf83070 */
[C---:B------:R-:W-:Y:S01]  /*7b60*/  PRMT R163, R164.reuse, 0x7632, R163 ;  /* 0x00007632a4a37816 */ /* 0x040fe200000000a3 */
[----:B------:R-:W-:Y:S01]  /*7b70*/  @P3 HADD2 R18, -R164.H0_H0, -RZ.H0_H0 ;  /* 0xa00000ffa4123230 */ /* 0x000fe20000000900 */
[----:B------:R-:W-:Y:S01]  /*7b80*/  LOP3.LUT R200, R171, 0xffff, RZ, 0xc0, !PT ;  /* 0x0000ffffabc87812 */ /* 0x000fe200078ec0ff */
[----:B---3--:R-:W-:Y:S01]  /*7b90*/  FADD.FTZ R219, R167, R28 ;  /* 0x0000001ca7db7221 */ /* 0x008fe20000010000 */
[----:B------:R-:W-:Y:S01]  /*7ba0*/  PRMT R229, R164, 0x5410, R163 ;  /* 0x00005410a4e57816 */ /* 0x000fe200000000a3 */
[----:B------:R-:W-:Y:S01]  /*7bb0*/  @P2 HADD2 R17, -R163.H0_H0, -RZ.H0_H0 ;  /* 0xa00000ffa3112230 */ /* 0x000fe20000000900 */
[----:B------:R-:W-:Y:S01]  /*7bc0*/  @P3 PRMT R164, R18, 0x5410, RZ ;  /* 0x0000541012a43816 */ /* 0x000fe200000000ff */
[----:B------:R-:W-:Y:S01]  /*7bd0*/  HMMA.16816.F32 R112, R8, R14, R112 ;  /* 0x0000000e0870723c */ /* 0x000fe20000001870 */
[----:B------:R-:W1:Y:S01]  /*7be0*/  LDSM.16.MT88.4 R12, [R222+0x6800] ;  /* 0x00680000de0c783b */ /* 0x000e620000004200 */
[----:B------:R-:W-:Y:S01]  /*7bf0*/  FADD.FTZ R18, R165, R228 ;  /* 0x000000e4a5127221 */ /* 0x000fe20000010000 */
[----:B----4-:R-:W-:Y:S01]  /*7c00*/  F2FP.F16.F32.PACK_AB R165, R161, R162 ;  /* 0x000000a2a1a5723e */ /* 0x010fe200000000ff */
[----:B------:R-:W-:Y:S01]  /*7c10*/  FADD.FTZ R228, R168, R213 ;  /* 0x000000d5a8e47221 */ /* 0x000fe20000010000 */
[----:B------:R-:W-:Y:S01]  /*7c20*/  SHF.R.U32.HI R200, RZ, 0x8, R200 ;  /* 0x00000008ffc87819 */ /* 0x000fe200000116c8 */
[----:B------:R-:W-:Y:S01]  /*7c30*/  MUFU.EX2 R168, R210 ;  /* 0x000000d200a87308 */ /* 0x000fe20000000800 */
[C---:B------:R-:W-:Y:S01]  /*7c40*/  PRMT R166, R165.reuse, 0x7632, R166 ;  /* 0x00007632a5a67816 */ /* 0x040fe200000000a6 */
[----:B------:R-:W-:Y:S01]  /*7c50*/  @!P5 HADD2 R16, -R165.H0_H0, -RZ.H0_H0 ;  /* 0xa00000ffa510d230 */ /* 0x000fe20000000900 */
[----:B------:R-:W-:Y:S01]  /*7c60*/  LOP3.LUT R19, R200, 0xffff, RZ, 0xc0, !PT ;  /* 0x0000ffffc8137812 */ /* 0x000fe200078ec0ff */
[----:B------:R-:W3:Y:S01]  /*7c70*/  MUFU.EX2 R167, R182 ;  /* 0x000000b600a77308 */ /* 0x000ee20000000800 */
[----:B------:R-:W-:Y:S01]  /*7c80*/  PRMT R211, R165, 0x5410, R166 ;  /* 0x00005410a5d37816 */ /* 0x000fe200000000a6 */
[----:B--2---:R-:W-:Y:S01]  /*7c90*/  HMMA.16816.F32 R92, R128, R104, RZ ;  /* 0x00000068805c723c */ /* 0x004fe200000018ff */
[----:B------:R-:W-:Y:S01]  /*7ca0*/  @!P5 PRMT R165, R16, 0x5410, RZ ;  /* 0x0000541010a5d816 */ /* 0x000fe200000000ff */
[----:B------:R-:W-:Y:S01]  /*7cb0*/  FADD.FTZ R127, R127, R18 ;  /* 0x000000127f7f7221 */ /* 0x000fe20000010000 */
[----:B------:R-:W-:-:S02]  /*7cc0*/  HSET2.LE.AND R16, R181, R172, PT ;  /* 0x000000acb5107233 */ /* 0x000fc40003803000 */
[----:B------:R-:W-:Y:S01]  /*7cd0*/  ISETP.LE.U32.AND P3, PT, R19, UR12, PT ;  /* 0x0000000c13007c0c */ /* 0x000fe2000bf63070 */
[----:B------:R-:W2:Y:S01]  /*7ce0*/  MUFU.EX2 R181, R216 ;  /* 0x000000d800b57308 */ /* 0x000ea20000000800 */
[----:B------:R-:W-:Y:S01]  /*7cf0*/  @P2 PRMT R163, R17, 0x5410, RZ ;  /* 0x0000541011a32816 */ /* 0x000fe200000000ff */
[C---:B------:R-:W-:Y:S01]  /*7d00*/  HMMA.16816.F32 R68, R100.reuse, R104, RZ ;  /* 0x000000686444723c */ /* 0x040fe200000018ff */
[----:B------:R-:W-:Y:S01]  /*7d10*/  LOP3.LUT R29, R29, R16, RZ, 0xc0, !PT ;  /* 0x000000101d1d7212 */ /* 0x000fe200078ec0ff */
[----:B------:R-:W-:Y:S01]  /*7d20*/  FADD.FTZ R90, R90, R127 ;  /* 0x0000007f5a5a7221 */ /* 0x000fe20000010000 */
[----:B------:R-:W4:Y:S01]  /*7d30*/  LDSM.16.MT88.4 R16, [R223+0x7000] ;  /* 0x00700000df10783b */ /* 0x000f220000004200 */
[----:B------:R-:W-:Y:S02]  /*7d40*/  HSET2.LE.AND R169, R169, R172, PT ;  /* 0x000000aca9a97233 */ /* 0x000fe40003803000 */
[----:B------:R-:W-:Y:S01]  /*7d50*/  SHF.R.U32.HI R213, RZ, 0x18, R171 ;  /* 0x00000018ffd57819 */ /* 0x000fe200000116ab */
[----:B------:R-:W-:Y:S01]  /*7d60*/  FADD.FTZ R231, R89, R90 ;  /* 0x0000005a59e77221 */ /* 0x000fe20000010000 */
[----:B------:R-:W-:Y:S01]  /*7d70*/  HMMA.16816.F32 R72, R100, R106, RZ ;  /* 0x0000006a6448723c */ /* 0x000fe200000018ff */
[----:B------:R-:W-:Y:S01]  /*7d80*/  LOP3.LUT R30, R30, R169, RZ, 0xc0, !PT ;  /* 0x000000a91e1e7212 */ /* 0x000fe200078ec0ff */
[----:B------:R-:W-:Y:S01]  /*7d90*/  @!P3 HADD2 R87, -R166.H0_H0, -RZ.H0_H0 ;  /* 0xa00000ffa657b230 */ /* 0x000fe20000000900 */
[----:B---3--:R-:W-:Y:S01]  /*7da0*/  F2FP.F16.F32.PACK_AB R169, R167, R168 ;  /* 0x000000a8a7a9723e */ /* 0x008fe200000000ff */
[----:B------:R-:W-:Y:S01]  /*7db0*/  FADD.FTZ R156, R156, R231 ;  /* 0x000000e79c9c7221 */ /* 0x000fe20000010000 */
[----:B------:R-:W-:-:S02]  /*7dc0*/  ISETP.LE.U32.AND P2, PT, R213, UR12, PT ;  /* 0x0000000cd5007c0c */ /* 0x000fc4000bf43070 */
[----:B------:R-:W-:Y:S01]  /*7dd0*/  LOP3.LUT R123, R123, 0xff00ff, RZ, 0xc0, !PT ;  /* 0x00ff00ff7b7b7812 */ /* 0x000fe200078ec0ff */
[----:B------:R-:W-:Y:S01]  /*7de0*/  HMMA.16816.F32 R104, R128, R106, RZ ;  /* 0x0000006a8068723c */ /* 0x000fe200000018ff */
[----:B------:R-:W-:Y:S01]  /*7df0*/  PRMT R199, R199, 0x5410, R234 ;  /* 0x00005410c7c77816 */ /* 0x000fe200000000ea */
[----:B------:R-:W-:Y:S01]  /*7e00*/  @!P1 HADD2 R31, -R169.H0_H0, -RZ.H0_H0 ;  /* 0xa00000ffa91f9230 */ /* 0x000fe20000000900 */
[----:B------:R-:W-:Y:S01]  /*7e10*/  PRMT R182, R169, 0x7632, R182 ;  /* 0x00007632a9b67816 */ /* 0x000fe200000000b6 */
[----:B------:R-:W-:Y:S01]  /*7e20*/  FADD.FTZ R143, R143, R156 ;  /* 0x0000009c8f8f7221 */ /* 0x000fe20000010000 */
[----:B------:R-:W-:Y:S02]  /*7e30*/  HSET2.LE.AND R123, R123, R172, PT ;  /* 0x000000ac7b7b7233 */ /* 0x000fe40003803000 */
[----:B------:R-:W-:Y:S01]  /*7e40*/  LOP3.LUT R234, R225, 0xffff, RZ, 0xc0, !PT ;  /* 0x0000ffffe1ea7812 */ /* 0x000fe200078ec0ff */
[----:B-1----:R-:W-:Y:S01]  /*7e50*/  HMMA.16816.F32 R92, R8, R12, R92 ;  /* 0x0000000c085c723c */ /* 0x002fe2000000185c */
[----:B------:R-:W-:Y:S01]  /*7e60*/  PRMT R221, R169, 0x5410, R182 ;  /* 0x00005410a9dd7816 */ /* 0x000fe200000000b6 */
[----:B------:R-:W-:Y:S01]  /*7e70*/  @!P2 HADD2 R86, -R182.H0_H0, -RZ.H0_H0 ;  /* 0xa00000ffb656a230 */ /* 0x000fe20000000900 */
[----:B------:R-:W-:Y:S01]  /*7e80*/  @!P1 PRMT R169, R31, 0x5410, RZ ;  /* 0x000054101fa99816 */ /* 0x000fe200000000ff */
[----:B------:R-:W-:Y:S01]  /*7e90*/  FADD.FTZ R143, R142, R143 ;  /* 0x0000008f8e8f7221 */ /* 0x000fe20000010000 */
[----:B------:R-:W-:-:S02]  /*7ea0*/  SHF.R.U32.HI R234, RZ, 0x8, R234 ;  /* 0x00000008ffea7819 */ /* 0x000fc400000116ea */
[----:B------:R-:W-:Y:S01]  /*7eb0*/  LOP3.LUT R31, R122, R123, RZ, 0xc0, !PT ;  /* 0x0000007b7a1f7212 */ /* 0x000fe200078ec0ff */
[-C--:B------:R-:W-:Y:S01]  /*7ec0*/  HMMA.16816.F32 R72, R20, R14.reuse, R72 ;  /* 0x0000000e1448723c */ /* 0x080fe20000001848 */
[----:B------:R-:W-:Y:S01]  /*7ed0*/  @!P2 PRMT R182, R86, 0x5410, RZ ;  /* 0x0000541056b6a816 */ /* 0x000fe200000000ff */
[----:B------:R-:W-:Y:S01]  /*7ee0*/  FADD.FTZ R160, R160, R143 ;  /* 0x0000008fa0a07221 */ /* 0x000fe20000010000 */
[--C-:B------:R-:W-:Y:S02]  /*7ef0*/  HSET2.LE.AND R183, R183, R172.reuse, PT ;  /* 0x000000acb7b77233 */ /* 0x100fe40003803000 */
[----:B------:R-:W-:Y:S01]  /*7f00*/  LOP3.LUT R233, R124, 0xff, RZ, 0xc0, !PT ;  /* 0x000000ff7ce97812 */ /* 0x000fe200078ec0ff */
[----:B------:R-:W-:Y:S01]  /*7f10*/  FADD.FTZ R124, R99, R220 ;  /* 0x000000dc637c7221 */ /* 0x000fe20000010000 */
[----:B------:R-:W-:Y:S01]  /*7f20*/  @!P3 PRMT R166, R87, 0x5410, RZ ;  /* 0x0000541057a6b816 */ /* 0x000fe200000000ff */
[----:B------:R-:W-:Y:S01]  /*7f30*/  HMMA.16816.F32 R104, R8, R14, R104 ;  /* 0x0000000e0868723c */ /* 0x000fe20000001868 */
[----:B------:R-:W-:Y:S01]  /*7f40*/  LOP3.LUT R15, R120, 0xff00ff, RZ, 0xc0, !PT ;  /* 0x00ff00ff780f7812 */ /* 0x000fe200078ec0ff */
[----:B------:R-:W-:Y:S01]  /*7f50*/  FADD.FTZ R237, R237, R124 ;  /* 0x0000007ceded7221 */ /* 0x000fe20000010000 */
[--C-:B------:R-:W-:Y:S01]  /*7f60*/  HSET2.LE.AND R14, R121, R172.reuse, PT ;  /* 0x000000ac790e7233 */ /* 0x100fe20003803000 */
[----:B------:R-:W-:Y:S01]  /*7f70*/  FADD.FTZ R160, R159, R160 ;  /* 0x000000a09fa07221 */ /* 0x000fe20000010000 */
[----:B------:R-:W1:Y:S01]  /*7f80*/  LDSM.16.MT88.4 R120, [R232+0x6000] ;  /* 0x00600000e878783b */ /* 0x000e620000004200 */
[----:B------:R-:W-:Y:S01]  /*7f90*/  HSET2.LE.AND R86, R15, R172, PT ;  /* 0x000000ac0f567233 */ /* 0x000fe20003803000 */
[----:B------:R-:W-:Y:S01]  /*7fa0*/  FADD.FTZ R176, R176, R237 ;  /* 0x000000edb0b07221 */ /* 0x000fe20000010000 */
[----:B------:R-:W-:Y:S01]  /*7fb0*/  HMMA.16816.F32 R68, R20, R12, R68 ;  /* 0x0000000c1444723c */ /* 0x000fe20000001844 */
[----:B------:R-:W-:-:S02]  /*7fc0*/  LOP3.LUT R12, R234, 0xffff, RZ, 0xc0, !PT ;  /* 0x0000ffffea0c7812 */ /* 0x000fc400078ec0ff */
[--C-:B------:R-:W-:Y:S01]  /*7fd0*/  HSET2.LE.AND R13, R199, R172.reuse, PT ;  /* 0x000000acc70d7233 */ /* 0x100fe20003803000 */
[----:B------:R-:W-:Y:S01]  /*7fe0*/  FADD.FTZ R145, R145, R176 ;  /* 0x000000b091917221 */ /* 0x000fe20000010000 */
[----:B------:R-:W-:Y:S02]  /*7ff0*/  ISETP.LE.U32.AND P5, PT, R12, UR12, PT ;  /* 0x0000000c0c007c0c */ /* 0x000fe4000bfa3070 */
[----:B------:R-:W-:Y:S01]  /*8000*/  HSET2.LE.AND R12, R215, R172, PT ;  /* 0x000000acd70c7233 */ /* 0x000fe20003803000 */
        /* <DEDUP_REMOVED lines=8> */
[-C--:B----4-:R-:W-:Y:S01]  /*8090*/  HMMA.16816.F32 R108, R28, R16.reuse, R108 ;  /* 0x000000101c6c723c */ /* 0x090fe2000000186c */
[----:B------:R-:W-:Y:S01]  /*80a0*/  LOP3.LUT R15, R229, R86, RZ, 0xc0, !PT ;  /* 0x00000056e50f7212 */ /* 0x000fe200078ec0ff */
[----:B------:R-:W-:Y:S01]  /*80b0*/  FADD.FTZ R229, R117, R228 ;  /* 0x000000e475e57221 */ /* 0x000fe20000010000 */
[----:B------:R-:W-:Y:S01]  /*80c0*/  ISETP.LE.U32.AND P3, PT, R233, UR12, PT ;  /* 0x0000000ce9007c0c */ /* 0x000fe2000bf63070 */
[----:B------:R-:W-:Y:S01]  /*80d0*/  FADD.FTZ R180, R180, R239 ;  /* 0x000000efb4b47221 */ /* 0x000fe20000010000 */
[----:B------:R-:W-:Y:S01]  /*80e0*/  ISETP.GT.U32.AND P2, PT, R224, UR12, PT ;  /* 0x0000000ce0007c0c */ /* 0x000fe2000bf44070 */
[----:B------:R-:W-:Y:S01]  /*80f0*/  FADD.FTZ R236, R236, R229 ;  /* 0x000000e5ecec7221 */ /* 0x000fe20000010000 */
[----:B------:R-:W-:Y:S01]  /*8100*/  ISETP.GT.U32.AND P1, PT, R97, UR12, PT ;  /* 0x0000000c61007c0c */ /* 0x000fe2000bf24070 */
[C---:B------:R-:W-:Y:S01]  /*8110*/  HMMA.16816.F32 R76, R12.reuse, R16, R76 ;  /* 0x000000100c4c723c */ /* 0x040fe2000000184c */
[----:B------:R-:W-:Y:S01]  /*8120*/  F2FP.F16.F32.PACK_AB R210, R175, R170 ;  /* 0x000000aaafd2723e */ /* 0x000fe200000000ff */
[----:B------:R-:W-:Y:S01]  /*8130*/  FADD.FTZ R236, R179, R236 ;  /* 0x000000ecb3ec7221 */ /* 0x000fe20000010000 */
[----:B--2---:R-:W-:Y:S01]  /*8140*/  F2FP.F16.F32.PACK_AB R199, R181, R194 ;  /* 0x000000c2b5c7723e */ /* 0x004fe200000000ff */
[----:B------:R-:W-:Y:S01]  /*8150*/  FADD.FTZ R153, R153, R180 ;  /* 0x000000b499997221 */ /* 0x000fe20000010000 */
[C---:B------:R-:W-:Y:S01]  /*8160*/  PRMT R183, R210.reuse, 0x7632, R183 ;  /* 0x00007632d2b77816 */ /* 0x040fe200000000b7 */
[----:B------:R-:W-:Y:S01]  /*8170*/  FADD.FTZ R149, R149, R236 ;  /* 0x000000ec95957221 */ /* 0x000fe20000010000 */
[----:B------:R-:W-:Y:S01]  /*8180*/  PRMT R216, R199, 0x7632, R216 ;  /* 0x00007632c7d87816 */ /* 0x000fe200000000d8 */
[-C--:B------:R-:W-:Y:S01]  /*8190*/  HMMA.16816.F32 R80, R12, R18.reuse, R80 ;  /* 0x000000120c50723c */ /* 0x080fe20000001850 */
[----:B------:R-:W-:Y:S01]  /*81a0*/  @!P3 HADD2 R85, -R210.H0_H0, -RZ.H0_H0 ;  /* 0xa00000ffd255b230 */ /* 0x000fe20000000900 */
[----:B------:R-:W-:Y:S01]  /*81b0*/  PRMT R238, R210, 0x5410, R183 ;  /* 0x00005410d2ee7816 */ /* 0x000fe200000000b7 */
[----:B------:R-:W-:Y:S01]  /*81c0*/  @P2 HADD2 R84, -R183.H0_H0, -RZ.H0_H0 ;  /* 0xa00000ffb7542230 */ /* 0x000fe20000000900 */
[----:B------:R-:W-:Y:S01]  /*81d0*/  LOP3.LUT R245, R225, 0xff, RZ, 0xc0, !PT ;  /* 0x000000ffe1f57812 */ /* 0x000fe200078ec0ff */
[----:B------:R-:W-:Y:S01]  /*81e0*/  @P1 HADD2 R35, -R199.H0_H0, -RZ.H0_H0 ;  /* 0xa00000ffc7231230 */ /* 0x000fe20000000900 */
[----:B------:R-:W-:Y:S01]  /*81f0*/  @!P3 PRMT R210, R85, 0x5410, RZ ;  /* 0x0000541055d2b816 */ /* 0x000fe200000000ff */
[----:B------:R-:W-:Y:S01]  /*8200*/  FADD.FTZ R148, R148, R149 ;  /* 0x0000009594947221 */ /* 0x000fe20000010000 */
[----:B------:R-:W-:Y:S01]  /*8210*/  HMMA.16816.F32 R112, R28, R18, R112 ;  /* 0x000000121c70723c */ /* 0x000fe20000001870 */
[----:B------:R-:W2:Y:S01]  /*8220*/  LDSM.16.MT88.4 R16, [R232+0x6800] ;  /* 0x00680000e810783b */ /* 0x000ea20000004200 */
[----:B------:R-:W-:Y:S01]  /*8230*/  @P2 PRMT R183, R84, 0x5410, RZ ;  /* 0x0000541054b72816 */ /* 0x000fe200000000ff */
[----:B------:R-:W-:Y:S01]  /*8240*/  FADD.FTZ R147, R147, R148 ;  /* 0x0000009493937221 */ /* 0x000fe20000010000 */
[----:B------:R-:W-:Y:S01]  /*8250*/  PRMT R244, R199, 0x5410, R216 ;  /* 0x00005410c7f47816 */ /* 0x000fe200000000d8 */
[----:B------:R-:W-:Y:S01]  /*8260*/  FADD.FTZ R152, R152, R153 ;  /* 0x0000009998987221 */ /* 0x000fe20000010000 */
[----:B------:R-:W-:Y:S01]  /*8270*/  @P1 PRMT R199, R35, 0x5410, RZ ;  /* 0x0000541023c71816 */ /* 0x000fe200000000ff */
[----:B------:R-:W-:Y:S01]  /*8280*/  FADD.FTZ R147, R146, R147 ;  /* 0x0000009392937221 */ /* 0x000fe20000010000 */
[-C--:B-1----:R-:W-:Y:S01]  /*8290*/  HMMA.16816.F32 R116, R128, R120.reuse, RZ ;  /* 0x000000788074723c */ /* 0x082fe200000018ff */
[----:B------:R-:W-:Y:S01]  /*82a0*/  ISETP.LE.U32.AND P1, PT, R245, UR12, PT ;  /* 0x0000000cf5007c0c */ /* 0x000fe2000bf23070 */
[----:B------:R-:W-:Y:S01]  /*82b0*/  FADD.FTZ R151, R151, R152 ;  /* 0x0000009897977221 */ /* 0x000fe20000010000 */
[----:B------:R-:W-:Y:S01]  /*82c0*/  ISETP.GT.U32.AND P2, PT, R96, UR12, PT ;  /* 0x0000000c60007c0c */ /* 0x000fe2000bf44070 */
[----:B------:R-:W-:Y:S01]  /*82d0*/  FADD.FTZ R154, R154, R155 ;  /* 0x0000009b9a9a7221 */ /* 0x000fe20000010000 */
[----:B------:R-:W-:Y:S01]  /*82e0*/  F2FP.F16.F32.PACK_AB R215, R214, R191 ;  /* 0x000000bfd6d7723e */ /* 0x000fe200000000ff */
[----:B------:R-:W-:Y:S01]  /*82f0*/  FADD.FTZ R168, R168, R147 ;  /* 0x00000093a8a87221 */ /* 0x000fe20000010000 */
[----:B------:R-:W-:Y:S01]  /*8300*/  SHF.R.U32.HI R247, RZ, 0x18, R225 ;  /* 0x00000018fff77819 */ /* 0x000fe200000116e1 */
[C---:B------:R-:W-:Y:S01]  /*8310*/  HMMA.16816.F32 R84, R100.reuse, R120, RZ ;  /* 0x000000786454723c */ /* 0x040fe200000018ff */
[----:B------:R-:W-:Y:S01]  /*8320*/  PRMT R217, R215, 0x7632, R217 ;  /* 0x00007632d7d97816 */ /* 0x000fe200000000d9 */
[----:B------:R-:W-:Y:S01]  /*8330*/  FADD.FTZ R151, R150, R151 ;  /* 0x0000009796977221 */ /* 0x000fe20000010000 */
[----:B------:R-:W-:Y:S01]  /*8340*/  F2FP.F16.F32.PACK_AB R219, R218, R209 ;  /* 0x000000d1dadb723e */ /* 0x000fe200000000ff */
[----:B------:R-:W-:Y:S01]  /*8350*/  FADD.FTZ R191, R191, R154 ;  /* 0x0000009abfbf7221 */ /* 0x000fe20000010000 */
[----:B------:R-:W-:Y:S01]  /*8360*/  PRMT R246, R215, 0x5410, R217 ;  /* 0x00005410d7f67816 */ /* 0x000fe200000000d9 */
[----:B------:R-:W-:Y:S01]  /*8370*/  @!P1 HADD2 R33, -R215.H0_H0, -RZ.H0_H0 ;  /* 0xa00000ffd7219230 */ /* 0x000fe20000000900 */
[----:B------:R-:W-:Y:S01]  /*8380*/  PRMT R220, R219, 0x7632, R220 ;  /* 0x00007632dbdc7816 */ /* 0x000fe200000000dc */
[----:B------:R-:W-:Y:S01]  /*8390*/  @P2 HADD2 R34, -R216.H0_H0, -RZ.H0_H0 ;  /* 0xa00000ffd8222230 */ /* 0x000fe20000000900 */
[-C--:B------:R-:W-:Y:S01]  /*83a0*/  HMMA.16816.F32 R88, R100, R122.reuse, RZ ;  /* 0x0000007a6458723c */ /* 0x080fe200000018ff */
[----:B------:R-:W-:Y:S01]  /*83b0*/  PRMT R241, R230, 0x7771, RZ ;  /* 0x00007771e6f17816 */ /* 0x000fe200000000ff */
[----:B------:R-:W-:Y:S01]  /*83c0*/  @!P5 HADD2 R32, -R217.H0_H0, -RZ.H0_H0 ;  /* 0xa00000ffd920d230 */ /* 0x000fe20000000900 */
[----:B------:R-:W-:Y:S01]  /*83d0*/  @!P1 PRMT R215, R33, 0x5410, RZ ;  /* 0x0000541021d79816 */ /* 0x000fe200000000ff */
[----:B------:R-:W-:Y:S01]  /*83e0*/  @!P4 HADD2 R27, -R219.H0_H0, -RZ.H0_H0 ;  /* 0xa00000ffdb1bc230 */ /* 0x000fe20000000900 */
[----:B------:R-:W-:Y:S01]  /*83f0*/  ISETP.LE.U32.AND P1, PT, R247, UR12, PT ;  /* 0x0000000cf7007c0c */ /* 0x000fe2000bf23070 */
[----:B------:R-:W-:Y:S01]  /*8400*/  FADD.FTZ R167, R167, R168 ;  /* 0x000000a8a7a77221 */ /* 0x000fe20000010000 */
[----:B------:R-:W-:Y:S01]  /*8410*/  @P2 PRMT R216, R34, 0x5410, RZ ;  /* 0x0000541022d82816 */ /* 0x000fe200000000ff */
[----:B------:R-:W-:Y:S01]  /*8420*/  HMMA.16816.F32 R120, R128, R122, RZ ;  /* 0x0000007a8078723c */ /* 0x000fe200000018ff */
[----:B------:R-:W-:Y:S01]  /*8430*/  PRMT R248, R219, 0x5410, R220 ;  /* 0x00005410dbf87816 */ /* 0x000fe200000000dc */
[----:B------:R-:W-:Y:S01]  /*8440*/  FADD.FTZ R162, R162, R151 ;  /* 0x00000097a2a27221 */ /* 0x000fe20000010000 */
[----:B------:R-:W-:Y:S01]  /*8450*/  @!P5 PRMT R217, R32, 0x5410, RZ ;  /* 0x0000541020d9d816 */ /* 0x000fe200000000ff */
[----:B------:R-:W-:Y:S01]  /*8460*/  FADD.FTZ R209, R209, R160 ;  /* 0x000000a0d1d17221 */ /* 0x000fe20000010000 */
[----:B------:R-:W-:Y:S01]  /*8470*/  LDSM.16.MT88.4 R32, [R249+0x7000] ;  /* 0x00700000f920783b */ /* 0x000fe20000004200 */
[----:B------:R-:W-:Y:S01]  /*8480*/  @!P4 PRMT R219, R27, 0x5410, RZ ;  /* 0x000054101bdbc816 */ /* 0x000fe200000000ff */
[----:B------:R-:W-:Y:S01]  /*8490*/  FADD.FTZ R191, R214, R191 ;  /* 0x000000bfd6bf7221 */ /* 0x000fe20000010000 */
[-C--:B--2---:R-:W-:Y:S01]  /*84a0*/  HMMA.16816.F32 R116, R8, R16.reuse, R116 ;  /* 0x000000100874723c */ /* 0x084fe20000001874 */
[----:B------:R-:W-:Y:S01]  /*84b0*/  SHF.R.U32.HI R225, RZ, 0x10, R225 ;  /* 0x00000010ffe17819 */ /* 0x000fe200000116e1 */
[----:B------:R-:W-:Y:S01]  /*84c0*/  @!P1 HADD2 R26, -R220.H0_H0, -RZ.H0_H0 ;  /* 0xa00000ffdc1a9230 */ /* 0x000fe20000000900 */
[----:B------:R-:W-:Y:S01]  /*84d0*/  PRMT R245, R245, 0x5410, R234 ;  /* 0x00005410f5f57816 */ /* 0x000fe200000000ea */
[----:B------:R-:W-:Y:S01]  /*84e0*/  FADD.FTZ R162, R161, R162 ;  /* 0x000000a2a1a27221 */ /* 0x000fe20000010000 */
[----:B------:R-:W-:Y:S01]  /*84f0*/  PRMT R233, R233, 0x5410, R224 ;  /* 0x00005410e9e97816 */ /* 0x000fe200000000e0 */
[----:B------:R-:W-:Y:S01]  /*8500*/  FADD.FTZ R209, R218, R209 ;  /* 0x000000d1dad17221 */ /* 0x000fe20000010000 */
[----:B------:R-:W-:Y:S01]  /*8510*/  @!P1 PRMT R220, R26, 0x5410, RZ ;  /* 0x000054101adc9816 */ /* 0x000fe200000000ff */
[----:B------:R-:W-:Y:S01]  /*8520*/  HMMA.16816.F32 R84, R20, R16, R84 ;  /* 0x000000101454723c */ /* 0x000fe20000001854 */
[----:B------:R-:W-:Y:S01]  /*8530*/  PRMT R16, R230, 0x7770, RZ ;  /* 0x00007770e6107816 */ /* 0x000fe200000000ff */
[----:B------:R-:W-:Y:S01]  /*8540*/  FADD.FTZ R170, R170, R191 ;  /* 0x000000bfaaaa7221 */ /* 0x000fe20000010000 */
[----:B------:R-:W-:Y:S01]  /*8550*/  ISETP.GT.U32.AND P1, PT, R241, UR12, PT ;  /* 0x0000000cf1007c0c */ /* 0x000fe2000bf24070 */
[----:B------:R-:W-:Y:S01]  /*8560*/  FADD.FTZ R194, R194, R209 ;  /* 0x000000d1c2c27221 */ /* 0x000fe20000010000 */
[----:B------:R-:W-:-:S02]  /*8570*/  ISETP.LE.U32.AND P2, PT, R16, UR12, PT ;  /* 0x0000000c10007c0c */ /* 0x000fc4000bf43070 */
[----:B------:R-:W-:Y:S01]  /*8580*/  F2FP.F16.F32.PACK_AB R16, R226, R227 ;  /* 0x000000e3e210723e */ /* 0x000fe200000000ff */
[-C--:B------:R-:W-:Y:S01]  /*8590*/  HMMA.16816.F32 R88, R20, R18.reuse, R88 ;  /* 0x000000121458723c */ /* 0x080fe20000001858 */
[--C-:B------:R-:W-:Y:S01]  /*85a0*/  HSET2.LE.AND R245, R245, R172.reuse, PT ;  /* 0x000000acf5f57233 */ /* 0x100fe20003803000 */
[----:B------:R-:W-:Y:S01]  /*85b0*/  FADD.FTZ R227, R227, R162 ;  /* 0x000000a2e3e37221 */ /* 0x000fe20000010000 */
[C---:B------:R-:W-:Y:S02]  /*85c0*/  PRMT R229, R16.reuse, 0x7610, R229 ;  /* 0x0000761010e57816 */ /* 0x040fe400000000e5 */
[----:B------:R-:W-:Y:S01]  /*85d0*/  PRMT R228, R16, 0x7632, R228 ;  /* 0x0000763210e47816 */ /* 0x000fe200000000e4 */
[----:B------:R-:W-:Y:S01]  /*85e0*/  IMAD.MOV.U32 R16, RZ, RZ, R230 ;  /* 0x000000ffff107224 */ /* 0x000fe200078e00e6 */
[----:B------:R-:W-:Y:S01]  /*85f0*/  HSET2.LE.AND R233, R233, R172, PT ;  /* 0x000000ace9e97233 */ /* 0x000fe20003803000 */
[----:B------:R-:W-:Y:S01]  /*8600*/  HMMA.16816.F32 R120, R8, R18, R120 ;  /* 0x000000120878723c */ /* 0x000fe20000001878 */
[----:B------:R-:W-:Y:S01]  /*8610*/  PRMT R240, R229, 0x5410, R228 ;  /* 0x00005410e5f07816 */ /* 0x000fe200000000e4 */
[----:B------:R-:W-:Y:S01]  /*8620*/  @P1 HADD2 R24, -R228.H0_H0, -RZ.H0_H0 ;  /* 0xa00000ffe4181230 */ /* 0x000fe20000000900 */
[----:B------:R-:W-:Y:S01]  /*8630*/  LOP3.LUT R16, R16, 0xff, RZ, 0xc0, !PT ;  /* 0x000000ff10107812 */ /* 0x000fe200078ec0ff */
[----:B------:R-:W-:Y:S01]  /*8640*/  @!P2 HADD2 R25, -R229.H0_H0, -RZ.H0_H0 ;  /* 0xa00000ffe519a230 */ /* 0x000fe20000000900 */
[----:B------:R-:W-:-:S02]  /*8650*/  PRMT R235, R230, 0x7773, RZ ;  /* 0x00007773e6eb7816 */ /* 0x000fc400000000ff */
[----:B------:R-:W-:Y:S02]  /*8660*/  PRMT R241, R16, 0x5410, R241 ;  /* 0x0000541010f17816 */ /* 0x000fe400000000f1 */
[----:B------:R-:W1:Y:S01]  /*8670*/  LDSM.16.MT88.4 R16, [R249+0x6000] ;  /* 0x00600000f910783b */ /* 0x000e620000004200 */
[----:B------:R-:W-:Y:S02]  /*8680*/  @P1 PRMT R228, R24, 0x5410, RZ ;  /* 0x0000541018e41816 */ /* 0x000fe400000000ff */
[----:B------:R-:W-:Y:S02]  /*8690*/  PRMT R24, R97, 0x5410, R96 ;  /* 0x0000541061187816 */ /* 0x000fe40000000060 */
[----:B------:R-:W-:Y:S02]  /*86a0*/  @!P2 PRMT R229, R25, 0x5410, RZ ;  /* 0x0000541019e5a816 */ /* 0x000fe400000000ff */
[----:B------:R-:W-:Y:S02]  /*86b0*/  PRMT R230, R230, 0x7772, RZ ;  /* 0x00007772e6e67816 */ /* 0x000fe400000000ff */
[----:B------:R-:W-:Y:S01]  /*86c0*/  PRMT R201, R201, 0x5410, R200 ;  /* 0x00005410c9c97816 */ /* 0x000fe200000000c8 */
[----:B------:R-:W-:Y:S01]  /*86d0*/  IMAD.U32 R200, RZ, RZ, UR24 ;  /* 0x00000018ffc87e24 */ /* 0x000fe2000f8e00ff */
[----:B------:R-:W-:-:S02]  /*86e0*/  HSET2.LE.AND R241, R241, R172, PT ;  /* 0x000000acf1f17233 */ /* 0x000fc40003803000 */
[----:B------:R-:W-:Y:S02]  /*86f0*/  ISETP.GT.U32.AND P2, PT, R230, UR12, PT ;  /* 0x0000000ce6007c0c */ /* 0x000fe4000bf44070 */
[----:B------:R-:W-:Y:S01]  /*8700*/  ISETP.GT.U32.AND P1, PT, R235, UR12, PT ;  /* 0x0000000ceb007c0c */ /* 0x000fe2000bf24070 */
[-C--:B-1----:R-:W-:Y:S08]  /*8710*/  HMMA.16816.F32 R96, R100, R16.reuse, RZ ;  /* 0x000000106460723c */ /* 0x082ff000000018ff */
[----:B------:R-:W-:Y:S08]  /*8720*/  HMMA.16816.F32 R124, R128, R16, RZ ;  /* 0x00000010807c723c */ /* 0x000ff000000018ff */
[-C--:B------:R-:W-:Y:S08]  /*8730*/  HMMA.16816.F32 R100, R100, R18.reuse, RZ ;  /* 0x000000126464723c */ /* 0x080ff000000018ff */
[----:B------:R-:W-:Y:S01]  /*8740*/  HMMA.16816.F32 R128, R128, R18, RZ ;  /* 0x000000128080723c */ /* 0x000fe200000018ff */
[----:B------:R-:W1:Y:S07]  /*8750*/  LDSM.16.MT88.4 R16, [R249+0x6800] ;  /* 0x00680000f910783b */ /* 0x000e6e0000004200 */
[----:B-1----:R-:W-:-:S12]  /*8760*/  HMMA.16816.F32 R124, R8, R16, R124 ;  /* 0x00000010087c723c */ /* 0x002fd8000000187c */
[----:B------:R-:W-:Y:S01]  /*8770*/  HMMA.16816.F32 R128, R8, R18, R128 ;  /* 0x000000120880723c */ /* 0x000fe20000001880 */
[----:B------:R-:W1:Y:S07]  /*8780*/  LDSM.16.MT88.4 R8, [R222+0x7000] ;  /* 0x00700000de08783b */ /* 0x000e6e0000004200 */
[C---:B------:R-:W-:Y:S08]  /*8790*/  HMMA.16816.F32 R96, R20.reuse, R16, R96 ;  /* 0x000000101460723c */ /* 0x040ff00000001860 */
[----:B------:R-:W-:Y:S01]  /*87a0*/  HMMA.16816.F32 R100, R20, R18, R100 ;  /* 0x000000121464723c */ /* 0x000fe20000001864 */
[----:B------:R-:W-:Y:S04]  /*87b0*/  LDSM.16.MT88.4 R20, [R222+0x7800] ;  /* 0x00780000de14783b */ /* 0x000fe80000004200 */
[----:B------:R-:W-:Y:S03]  /*87c0*/  LDSM.16.MT88.4 R16, [R232+0x7800] ;  /* 0x00780000e810783b */ /* 0x000fe60000004200 */
[-C--:B------:R-:W-:Y:S08]  /*87d0*/  HMMA.16816.F32 R124, R28, R32.reuse, R124 ;  /* 0x000000201c7c723c */ /* 0x080ff0000000187c */
[----:B------:R-:W-:Y:S01]  /*87e0*/  HMMA.16816.F32 R96, R12, R32, R96 ;  /* 0x000000200c60723c */ /* 0x000fe20000001860 */
[----:B------:R-:W-:-:S07]  /*87f0*/  IMAD.U32 R33, RZ, RZ, UR24 ;  /* 0x00000018ff217e24 */ /* 0x000fce000f8e00ff */
[----:B------:R-:W-:Y:S08]  /*8800*/  HMMA.16816.F32 R100, R12, R34, R100 ;  /* 0x000000220c64723c */ /* 0x000ff00000001864 */
[-C--:B-1----:R-:W-:Y:S08]  /*8810*/  HMMA.16816.F32 R92, R28, R8.reuse, R92 ;  /* 0x000000081c5c723c */ /* 0x082ff0000000185c */
[C---:B------:R-:W-:Y:S08]  /*8820*/  HMMA.16816.F32 R68, R12.reuse, R8, R68 ;  /* 0x000000080c44723c */ /* 0x040ff00000001844 */
[-C--:B------:R-:W-:Y:S08]  /*8830*/  HMMA.16816.F32 R72, R12, R10.reuse, R72 ;  /* 0x0000000a0c48723c */ /* 0x080ff00000001848 */
[C---:B------:R-:W-:Y:S01]  /*8840*/  HMMA.16816.F32 R104, R28.reuse, R10, R104 ;  /* 0x0000000a1c68723c */ /* 0x040fe20000001868 */
[----:B------:R-:W1:Y:S07]  /*8850*/  LDSM.16.MT88.4 R8, [R232+0x7000] ;  /* 0x00700000e808783b */ /* 0x000e6e0000004200 */
[----:B------:R-:W-:Y:S08]  /*8860*/  HMMA.16816.F32 R128, R28, R34, R128 ;  /* 0x000000221c80723c */ /* 0x000ff00000001880 */
[-C--:B-1----:R-:W-:Y:S08]  /*8870*/  HMMA.16816.F32 R88, R12, R10.reuse, R88 ;  /* 0x0000000a0c58723c */ /* 0x082ff00000001858 */
[----:B------:R-:W-:Y:S01]  /*8880*/  HMMA.16816.F32 R120, R28, R10, R120 ;  /* 0x0000000a1c78723c */ /* 0x000fe20000001878 */
[----:B------:R-:W-:-:S02]  /*8890*/  LOP3.LUT R11, R24, 0xff00ff, RZ, 0xc0, !PT ;  /* 0x00ff00ff180b7812 */ /* 0x000fc400078ec0ff */
[----:B------:R-:W1:Y:S01]  /*88a0*/  LDSM.16.MT88.4 R24, [R223+0x7800] ;  /* 0x00780000df18783b */ /* 0x000e620000004200 */
[----:B------:R-:W-:Y:S02]  /*88b0*/  LOP3.LUT R10, R238, R233, RZ, 0xc0, !PT ;  /* 0x000000e9ee0a7212 */ /* 0x000fe400078ec0ff */
[----:B------:R-:W-:Y:S02]  /*88c0*/  HSET2.LE.AND R11, R11, R172, PT ;  /* 0x000000ac0b0b7233 */ /* 0x000fe40003803000 */
[----:B------:R-:W-:Y:S01]  /*88d0*/  HMMA.16816.F32 R84, R12, R8, R84 ;  /* 0x000000080c54723c */ /* 0x000fe20000001854 */
[----:B------:R-:W2:Y:S02]  /*88e0*/  LDSM.16.MT88.4 R12, [R249+0x7800] ;  /* 0x00780000f90c783b */ /* 0x000ea40000004200 */
[----:B------:R-:W-:-:S05]  /*88f0*/  LOP3.LUT R11, R244, R11, RZ, 0xc0, !PT ;  /* 0x0000000bf40b7212 */ /* 0x000fca00078ec0ff */
[----:B------:R-:W-:Y:S01]  /*8900*/  HMMA.16816.F32 R116, R28, R8, R116 ;  /* 0x000000081c74723c */ /* 0x000fe20000001874 */
[----:B------:R-:W-:Y:S01]  /*8910*/  LOP3.LUT R8, R225, 0xff, RZ, 0xc0, !PT ;  /* 0x000000ffe1087812 */ /* 0x000fe200078ec0ff */
[----:B------:R-:W-:Y:S01]  /*8920*/  IMAD.U32 R31, RZ, RZ, UR6 ;  /* 0x00000006ff1f7e24 */ /* 0x000fe2000f8e00ff */
[----:B------:R-:W-:Y:S02]  /*8930*/  UMOV UR6, 0xffffffff ;  /* 0xffffffff00067882 */ /* 0x000fe40000000000 */
[----:B------:R-:W-:Y:S02]  /*8940*/  PRMT R247, R8, 0x5410, R247 ;  /* 0x0000541008f77816 */ /* 0x000fe400000000f7 */
[----:B------:R-:W-:-:S03]  /*8950*/  LOP3.LUT R8, R246, R245, RZ, 0xc0, !PT ;  /* 0x000000f5f6087212 */ /* 0x000fc600078ec0ff */
[----:B------:R-:W-:-:S05]  /*8960*/  HSET2.LE.AND R9, R247, R172, PT ;  /* 0x000000acf7097233 */ /* 0x000fca0003803000 */
[----:B------:R-:W-:-:S07]  /*8970*/  LOP3.LUT R9, R248, R9, RZ, 0xc0, !PT ;  /* 0x00000009f8097212 */ /* 0x000fce00078ec0ff */
[C---:B------:R-:W-:Y:S08]  /*8980*/  HMMA.16816.F32 R68, R8.reuse, R20, R68 ;  /* 0x000000140844723c */ /* 0x040ff00000001844 */
[C---:B-1----:R-:W-:Y:S08]  /*8990*/  HMMA.16816.F32 R76, R8.reuse, R24, R76 ;  /* 0x00000018084c723c */ /* 0x042ff0000000184c */
[C---:B------:R-:W-:Y:S08]  /*89a0*/  HMMA.16816.F32 R80, R8.reuse, R26, R80 ;  /* 0x0000001a0850723c */ /* 0x040ff00000001850 */
[C---:B------:R-:W-:Y:S08]  /*89b0*/  HMMA.16816.F32 R72, R8.reuse, R22, R72 ;  /* 0x000000160848723c */ /* 0x040ff00000001848 */
[C---:B------:R-:W-:Y:S08]  /*89c0*/  HMMA.16816.F32 R84, R8.reuse, R16, R84 ;  /* 0x000000100854723c */ /* 0x040ff00000001854 */
[C---:B------:R-:W-:Y:S08]  /*89d0*/  HMMA.16816.F32 R88, R8.reuse, R18, R88 ;  /* 0x000000120858723c */ /* 0x040ff00000001858 */
[C---:B--2---:R-:W-:Y:S08]  /*89e0*/  HMMA.16816.F32 R96, R8.reuse, R12, R96 ;  /* 0x0000000c0860723c */ /* 0x044ff00000001860 */
[----:B------:R-:W-:Y:S01]  /*89f0*/  HMMA.16816.F32 R100, R8, R14, R100 ;  /* 0x0000000e0864723c */ /* 0x000fe20000001864 */
[----:B------:R-:W-:Y:S01]  /*8a00*/  SHF.R.U32.HI R8, RZ, 0x10, R171 ;  /* 0x00000010ff087819 */ /* 0x000fe200000116ab */
[----:B------:R-:W-:Y:S01]  /*8a10*/  IMAD.U32 R9, RZ, RZ, UR24 ;  /* 0x00000018ff097e24 */ /* 0x000fe2000f8e00ff */
[----:B------:R-:W-:-:S02]  /*8a20*/  PRMT R11, R230, 0x5410, R235 ;  /* 0x00005410e60b7816 */ /* 0x000fc400000000eb */
[----:B------:R-:W-:Y:S01]  /*8a30*/  LOP3.LUT R8, R8, 0xff, RZ, 0xc0, !PT ;  /* 0x000000ff08087812 */ /* 0x000fe200078ec0ff */
[----:B------:R-:W-:Y:S01]  /*8a40*/  IMAD.WIDE R242, R9, 0x70, R242 ;  /* 0x0000007009f27825 */ /* 0x000fe200078e02f2 */
[----:B------:R-:W-:-:S03]  /*8a50*/  F2FP.F16.F32.PACK_AB R10, R177, R178 ;  /* 0x000000b2b10a723e */ /* 0x000fc600000000ff */
[----:B------:R-:W-:Y:S01]  /*8a60*/  FADD.FTZ R178, R178, R167 ;  /* 0x000000a7b2b27221 */ /* 0x000fe20000010000 */
[----:B------:R-:W-:Y:S02]  /*8a70*/  LOP3.LUT R11, R11, 0xff00ff, RZ, 0xc0, !PT ;  /* 0x00ff00ff0b0b7812 */ /* 0x000fe400078ec0ff */
[----:B------:R-:W-:Y:S01]  /*8a80*/  PRMT R213, R8, 0x5410, R213 ;  /* 0x0000541008d57816 */ /* 0x000fe200000000d5 */
[----:B------:R-:W-:Y:S01]  /*8a90*/  IMAD.WIDE R32, R33, -0x70, R242 ;  /* 0xffffff9021207825 */ /* 0x000fe200078e02f2 */
[C---:B------:R-:W-:Y:S01]  /*8aa0*/  PRMT R28, R10.reuse, 0x7632, R28 ;  /* 0x000076320a1c7816 */ /* 0x040fe2000000001c */
[----:B------:R-:W-:Y:S01]  /*8ab0*/  STG.E.U16 desc[UR26][R242.64], R174 ;  /* 0x000000aef2007986 */ /* 0x000fe2000c10151a */
[----:B------:R-:W-:Y:S01]  /*8ac0*/  PRMT R29, R10, 0x7610, R29 ;  /* 0x000076100a1d7816 */ /* 0x000fe2000000001d */
[----:B------:R-:W-:Y:S01]  /*8ad0*/  IMAD.WIDE R30, R31, 0x2, R242 ;  /* 0x000000021f1e7825 */ /* 0x000fe200078e02f2 */
[--C-:B------:R-:W-:Y:S01]  /*8ae0*/  HSET2.LE.AND R11, R11, R172.reuse, PT ;  /* 0x000000ac0b0b7233 */ /* 0x100fe20003803000 */
[----:B------:R-:W-:Y:S01]  /*8af0*/  STG.E.U16 desc[UR26][R242.64+0x2], R173 ;  /* 0x000002adf2007986 */ /* 0x000fe2000c10151a */
[--C-:B------:R-:W-:Y:S01]  /*8b00*/  HSET2.LE.AND R8, R201, R172.reuse, PT ;  /* 0x000000acc9087233 */ /* 0x100fe20003803000 */
[----:B------:R-:W-:Y:S01]  /*8b10*/  @P2 HADD2 R6, -R29.H0_H0, -RZ.H0_H0 ;  /* 0xa00000ff1d062230 */ /* 0x000fe20000000900 */
[----:B------:R-:W-:Y:S01]  /*8b20*/  HSET2.LE.AND R172, R213, R172, PT ;  /* 0x000000acd5ac7233 */ /* 0x000fe20003803000 */
[----:B------:R-:W-:Y:S01]  /*8b30*/  STG.E.U16 desc[UR26][R30.64], R54 ;  /* 0x000000361e007986 */ /* 0x000fe2000c10151a */
[----:B------:R-:W-:Y:S01]  /*8b40*/  PRMT R34, R29, 0x5410, R28 ;  /* 0x000054101d227816 */ /* 0x000fe2000000001c */
[----:B------:R-:W-:Y:S01]  /*8b50*/  @P1 HADD2 R36, -R28.H0_H0, -RZ.H0_H0 ;  /* 0xa00000ff1c241230 */ /* 0x000fe20000000900 */
[----:B------:R-:W-:Y:S01]  /*8b60*/  LOP3.LUT R8, R211, R8, RZ, 0xc0, !PT ;  /* 0x00000008d3087212 */ /* 0x000fe200078ec0ff */
[----:B------:R-:W-:Y:S01]  /*8b70*/  STG.E.U16 desc[UR26][R30.64+0x2], R53 ;  /* 0x000002351e007986 */ /* 0x000fe2000c10151a */
[----:B------:R-:W-:-:S02]  /*8b80*/  LOP3.LUT R9, R221, R172, RZ, 0xc0, !PT ;  /* 0x000000acdd097212 */ /* 0x000fc400078ec0ff */
[----:B------:R-:W-:Y:S01]  /*8b90*/  LOP3.LUT R10, R240, R241, RZ, 0xc0, !PT ;  /* 0x000000f1f00a7212 */ /* 0x000fe200078ec0ff */
[----:B------:R-:W-:Y:S01]  /*8ba0*/  STG.E.U16 desc[UR26][R202.64+0x10], R140 ;  /* 0x0000108cca007986 */ /* 0x000fe2000c10151a */
[----:B------:R-:W-:Y:S02]  /*8bb0*/  LOP3.LUT R11, R34, R11, RZ, 0xc0, !PT ;  /* 0x0000000b220b7212 */ /* 0x000fe400078ec0ff */
[----:B------:R-:W-:Y:S01]  /*8bc0*/  @P2 PRMT R29, R6, 0x5410, RZ ;  /* 0x00005410061d2816 */ /* 0x000fe200000000ff */
[----:B------:R-:W-:Y:S01]  /*8bd0*/  IMAD.U32 R6, RZ, RZ, UR24 ;  /* 0x00000018ff067e24 */ /* 0x000fe2000f8e00ff */
[----:B------:R-:W-:Y:S01]  /*8be0*/  STG.E.U16 desc[UR26][R202.64+0x12], R141 ;  /* 0x0000128dca007986 */ /* 0x000fe2000c10151a */
[----:B------:R-:W-:Y:S02]  /*8bf0*/  @P1 PRMT R28, R36, 0x5410, RZ ;  /* 0x00005410241c1816 */ /* 0x000fe400000000ff */
[C---:B------:R-:W-:Y:S01]  /*8c00*/  HMMA.16816.F32 R108, R8.reuse, R24, R108 ;  /* 0x00000018086c723c */ /* 0x040fe2000000186c */
[----:B------:R-:W-:Y:S04]  /*8c10*/  STG.E.U16 desc[UR26][R32.64+0x10], R139 ;  /* 0x0000108b20007986 */ /* 0x000fe8000c10151a */
[----:B------:R-:W-:Y:S03]  /*8c20*/  STG.E.U16 desc[UR26][R32.64+0x12], R138 ;  /* 0x0000128a20007986 */ /* 0x000fe6000c10151a */
[C---:B------:R-:W-:Y:S08]  /*8c30*/  HMMA.16816.F32 R112, R8.reuse, R26, R112 ;  /* 0x0000001a0870723c */ /* 0x040ff00000001870 */
[C---:B------:R-:W-:Y:S08]  /*8c40*/  HMMA.16816.F32 R92, R8.reuse, R20, R92 ;  /* 0x00000014085c723c */ /* 0x040ff0000000185c */
[C---:B------:R-:W-:Y:S08]  /*8c50*/  HMMA.16816.F32 R104, R8.reuse, R22, R104 ;  /* 0x000000160868723c */ /* 0x040ff00000001868 */
[C---:B------:R-:W-:Y:S08]  /*8c60*/  HMMA.16816.F32 R116, R8.reuse, R16, R116 ;  /* 0x000000100874723c */ /* 0x040ff00000001874 */
[C---:B------:R-:W-:Y:S08]  /*8c70*/  HMMA.16816.F32 R120, R8.reuse, R18, R120 ;  /* 0x000000120878723c */ /* 0x040ff00000001878 */
[C---:B------:R-:W-:Y:S08]  /*8c80*/  HMMA.16816.F32 R124, R8.reuse, R12, R124 ;  /* 0x0000000c087c723c */ /* 0x040ff0000000187c */
[----:B------:R-:W-:Y:S01]  /*8c90*/  HMMA.16816.F32 R128, R8, R14, R128 ;  /* 0x0000000e0880723c */ /* 0x000fe20000001880 */
[----:B------:R-:W-:-:S04]  /*8ca0*/  IMAD.U32 R9, RZ, RZ, UR24 ;  /* 0x00000018ff097e24 */ /* 0x000fc8000f8e00ff */
[----:B------:R-:W-:-:S05]  /*8cb0*/  IMAD.WIDE R8, R9, 0x70, R32 ;  /* 0x0000007009087825 */ /* 0x000fca00078e0220 */
[----:B------:R-:W-:Y:S01]  /*8cc0*/  STG.E.U16 desc[UR26][R8.64+0x10], R52 ;  /* 0x0000103408007986 */ /* 0x000fe2000c10151a */
[----:B------:R-:W-:-:S03]  /*8cd0*/  IMAD.WIDE R10, R6, -0x70, R8 ;  /* 0xffffff90060a7825 */ /* 0x000fc600078e0208 */
[----:B------:R1:W-:Y:S01]  /*8ce0*/  STG.E.U16 desc[UR26][R8.64+0x12], R51 ;  /* 0x0000123308007986 */ /* 0x0003e2000c10151a */
[----:B------:R-:W-:-:S03]  /*8cf0*/  IMAD.WIDE R12, R6, 0x70, R10 ;  /* 0x00000070060c7825 */ /* 0x000fc600078e020a */
[----:B------:R-:W-:Y:S04]  /*8d00*/  STG.E.U16 desc[UR26][R30.64+0x12], R49 ;  /* 0x000012311e007986 */ /* 0x000fe8000c10151a */
[----:B------:R-:W-:Y:S04]  /*8d10*/  STG.E.U16 desc[UR26][R30.64+0x10], R50 ;  /* 0x000010321e007986 */ /* 0x000fe8000c10151a */
[----:B------:R-:W-:Y:S04]  /*8d20*/  STG.E.U16 desc[UR26][R202.64+0x20], R137 ;  /* 0x00002089ca007986 */ /* 0x000fe8000c10151a */
[----:B------:R-:W-:Y:S04]  /*8d30*/  STG.E.U16 desc[UR26][R202.64+0x22], R135 ;  /* 0x00002287ca007986 */ /* 0x000fe8000c10151a */
[----:B------:R2:W-:Y:S04]  /*8d40*/  STG.E.U16 desc[UR26][R10.64+0x20], R136 ;  /* 0x000020880a007986 */ /* 0x0005e8000c10151a */
[----:B------:R3:W-:Y:S01]  /*8d50*/  STG.E.U16 desc[UR26][R10.64+0x22], R67 ;  /* 0x000022430a007986 */ /* 0x0007e2000c10151a */
[----:B-1----:R-:W-:-:S03]  /*8d60*/  IMAD.WIDE R8, R6, -0x70, R12 ;  /* 0xffffff9006087825 */ /* 0x002fc600078e020c */
[----:B------:R-:W-:Y:S04]  /*8d70*/  STG.E.U16 desc[UR26][R12.64+0x20], R48 ;  /* 0x000020300c007986 */ /* 0x000fe8000c10151a */
[----:B------:R1:W-:Y:S01]  /*8d80*/  STG.E.U16 desc[UR26][R12.64+0x22], R47 ;  /* 0x0000222f0c007986 */ /* 0x0003e2000c10151a */
[----:B------:R-:W-:-:S03]  /*8d90*/  IMAD.WIDE R14, R6, 0x70, R8 ;  /* 0x00000070060e7825 */ /* 0x000fc600078e0208 */
[----:B------:R-:W-:Y:S04]  /*8da0*/  STG.E.U16 desc[UR26][R30.64+0x20], R46 ;  /* 0x0000202e1e007986 */ /* 0x000fe8000c10151a */
[----:B------:R-:W-:Y:S04]  /*8db0*/  STG.E.U16 desc[UR26][R30.64+0x22], R45 ;  /* 0x0000222d1e007986 */ /* 0x000fe8000c10151a */
[----:B------:R-:W-:Y:S01]  /*8dc0*/  STG.E.U16 desc[UR26][R202.64+0x30], R66 ;  /* 0x00003042ca007986 */ /* 0x000fe2000c10151a */
[----:B--2---:R-:W-:-:S03]  /*8dd0*/  IADD3 R136, P1, PT, R202, -0x80, RZ ;  /* 0xffffff80ca887810 */ /* 0x004fc60007f3e0ff */
[----:B------:R-:W-:Y:S01]  /*8de0*/  STG.E.U16 desc[UR26][R202.64+0x32], R65 ;  /* 0x00003241ca007986 */ /* 0x000fe2000c10151a */
[----:B---3--:R-:W-:-:S03]  /*8df0*/  IMAD.WIDE R10, R6, -0x70, R14 ;  /* 0xffffff90060a7825 */ /* 0x008fc600078e020e */
[----:B------:R-:W-:Y:S01]  /*8e00*/  STG.E.U16 desc[UR26][R8.64+0x30], R64 ;  /* 0x0000304008007986 */ /* 0x000fe2000c10151a */
[----:B------:R-:W-:-:S03]  /*8e10*/  IADD3.X R138, PT, PT, R203, -0x1, RZ, P1, !PT ;  /* 0xffffffffcb8a7810 */ /* 0x000fc60000ffe4ff */
[----:B------:R2:W-:Y:S01]  /*8e20*/  STG.E.U16 desc[UR26][R8.64+0x32], R63 ;  /* 0x0000323f08007986 */ /* 0x0005e2000c10151a */
[----:B-1----:R-:W-:-:S03]  /*8e30*/  IMAD.WIDE R12, R6, 0x70, R10 ;  /* 0x00000070060c7825 */ /* 0x002fc600078e020a */
[----:B------:R-:W-:Y:S04]  /*8e40*/  STG.E.U16 desc[UR26][R14.64+0x30], R44 ;  /* 0x0000302c0e007986 */ /* 0x000fe8000c10151a */
[----:B------:R1:W-:Y:S04]  /*8e50*/  STG.E.U16 desc[UR26][R14.64+0x32], R43 ;  /* 0x0000322b0e007986 */ /* 0x0003e8000c10151a */
[----:B------:R-:W-:Y:S04]  /*8e60*/  STG.E.U16 desc[UR26][R30.64+0x30], R42 ;  /* 0x0000302a1e007986 */ /* 0x000fe8000c10151a */
[----:B------:R-:W-:Y:S04]  /*8e70*/  STG.E.U16 desc[UR26][R30.64+0x32], R41 ;  /* 0x000032291e007986 */ /* 0x000fe8000c10151a */
[----:B------:R-:W-:Y:S04]  /*8e80*/  STG.E.U16 desc[UR26][R202.64+0x40], R62 ;  /* 0x0000403eca007986 */ /* 0x000fe8000c10151a */
[----:B------:R-:W-:Y:S01]  /*8e90*/  STG.E.U16 desc[UR26][R202.64+0x42], R61 ;  /* 0x0000423dca007986 */ /* 0x000fe2000c10151a */
[----:B--2---:R-:W-:-:S03]  /*8ea0*/  IMAD.WIDE R8, R6, -0x70, R12 ;  /* 0xffffff9006087825 */ /* 0x004fc600078e020c */
[----:B------:R-:W-:Y:S04]  /*8eb0*/  STG.E.U16 desc[UR26][R10.64+0x40], R60 ;  /* 0x0000403c0a007986 */ /* 0x000fe8000c10151a */
[----:B------:R2:W-:Y:S01]  /*8ec0*/  STG.E.U16 desc[UR26][R10.64+0x42], R59 ;  /* 0x0000423b0a007986 */ /* 0x0005e2000c10151a */
[----:B-1----:R-:W-:-:S03]  /*8ed0*/  IMAD.WIDE R14, R6, 0x70, R8 ;  /* 0x00000070060e7825 */ /* 0x002fc600078e0208 */
[----:B------:R-:W-:Y:S04]  /*8ee0*/  STG.E.U16 desc[UR26][R12.64+0x40], R40 ;  /* 0x000040280c007986 */ /* 0x000fe8000c10151a */
[----:B------:R-:W-:Y:S01]  /*8ef0*/  STG.E.U16 desc[UR26][R12.64+0x42], R39 ;  /* 0x000042270c007986 */ /* 0x000fe2000c10151a */
[----:B------:R-:W-:-:S03]  /*8f00*/  IMAD.WIDE R16, R6, -0x70, R14 ;  /* 0xffffff9006107825 */ /* 0x000fc600078e020e */
[----:B------:R-:W-:Y:S01]  /*8f10*/  STG.E.U16 desc[UR26][R30.64+0x40], R38 ;  /* 0x000040261e007986 */ /* 0x000fe2000c10151a */
[----:B------:R-:W-:-:S03]  /*8f20*/  IMAD.WIDE R200, R200, 0x70, R16 ;  /* 0x00000070c8c87825 */ /* 0x000fc600078e0210 */
[----:B------:R-:W-:Y:S04]  /*8f30*/  STG.E.U16 desc[UR26][R30.64+0x42], R37 ;  /* 0x000042251e007986 */ /* 0x000fe8000c10151a */
[----:B------:R-:W-:Y:S04]  /*8f40*/  STG.E.U16 desc[UR26][R202.64+0x50], R58 ;  /* 0x0000503aca007986 */ /* 0x000fe8000c10151a */
[----:B------:R-:W-:Y:S01]  /*8f50*/  STG.E.U16 desc[UR26][R202.64+0x52], R57 ;  /* 0x00005239ca007986 */ /* 0x000fe2000c10151a */
[----:B--2---:R-:W-:-:S03]  /*8f60*/  IMAD.U32 R11, RZ, RZ, UR24 ;  /* 0x00000018ff0b7e24 */ /* 0x004fc6000f8e00ff */
[----:B------:R-:W-:Y:S04]  /*8f70*/  STG.E.U16 desc[UR26][R8.64+0x52], R55 ;  /* 0x0000523708007986 */ /* 0x000fe8000c10151a */
[----:B------:R1:W-:Y:S04]  /*8f80*/  STG.E.U16 desc[UR26][R8.64+0x50], R56 ;  /* 0x0000503808007986 */ /* 0x0003e8000c10151a */
[----:B------:R-:W-:Y:S04]  /*8f90*/  STG.E.U16 desc[UR26][R14.64+0x50], R157 ;  /* 0x0000509d0e007986 */ /* 0x000fe8000c10151a */
[----:B------:R-:W-:Y:S04]  /*8fa0*/  STG.E.U16 desc[UR26][R14.64+0x52], R158 ;  /* 0x0000529e0e007986 */ /* 0x000fe8000c10151a */
[----:B------:R-:W-:Y:S04]  /*8fb0*/  STG.E.U16 desc[UR26][R30.64+0x50], R164 ;  /* 0x000050a41e007986 */ /* 0x000fe8000c10151a */
[----:B------:R-:W-:Y:S04]  /*8fc0*/  STG.E.U16 desc[UR26][R30.64+0x52], R163 ;  /* 0x000052a31e007986 */ /* 0x000fe8000c10151a */
[----:B------:R-:W-:Y:S04]  /*8fd0*/  STG.E.U16 desc[UR26][R202.64+0x60], R165 ;  /* 0x000060a5ca007986 */ /* 0x000fe8000c10151a */
[----:B------:R-:W-:Y:S01]  /*8fe0*/  STG.E.U16 desc[UR26][R202.64+0x62], R166 ;  /* 0x000062a6ca007986 */ /* 0x000fe2000c10151a */
[----:B-1----:R-:W-:-:S03]  /*8ff0*/  IMAD.WIDE R8, R11, -0x70, R200 ;  /* 0xffffff900b087825 */ /* 0x002fc600078e02c8 */
[----:B------:R-:W-:Y:S04]  /*9000*/  STG.E.U16 desc[UR26][R16.64+0x60], R169 ;  /* 0x000060a910007986 */ /* 0x000fe8000c10151a */
[----:B------:R-:W-:Y:S01]  /*9010*/  STG.E.U16 desc[UR26][R16.64+0x62], R182 ;  /* 0x000062b610007986 */ /* 0x000fe2000c10151a */
[----:B------:R-:W-:-:S04]  /*9020*/  IMAD.WIDE R10, R6, 0x70, R8 ;  /* 0x00000070060a7825 */ /* 0x000fc800078e0208 */
[----:B------:R-:W-:Y:S01]  /*9030*/  FADD.FTZ R6, R177, R178 ;  /* 0x000000b2b1067221 */ /* 0x000fe20000010000 */
[----:B------:R-:W-:Y:S04]  /*9040*/  STG.E.U16 desc[UR26][R200.64+0x60], R215 ;  /* 0x000060d7c8007986 */ /* 0x000fe8000c10151a */
[----:B------:R-:W-:Y:S04]  /*9050*/  STG.E.U16 desc[UR26][R200.64+0x62], R217 ;  /* 0x000062d9c8007986 */ /* 0x000fe8000c10151a */
[----:B------:R-:W-:Y:S04]  /*9060*/  STG.E.U16 desc[UR26][R30.64+0x60], R219 ;  /* 0x000060db1e007986 */ /* 0x000fe8000c10151a */
[----:B------:R-:W-:Y:S04]  /*9070*/  STG.E.U16 desc[UR26][R30.64+0x62], R220 ;  /* 0x000062dc1e007986 */ /* 0x000fe8000c10151a */
[----:B------:R-:W-:Y:S04]  /*9080*/  STG.E.U16 desc[UR26][R202.64+0x70], R229 ;  /* 0x000070e5ca007986 */ /* 0x000fe8000c10151a */
[----:B------:R-:W-:Y:S04]  /*9090*/  STG.E.U16 desc[UR26][R202.64+0x72], R228 ;  /* 0x000072e4ca007986 */ /* 0x000fe8000c10151a */
[----:B------:R-:W-:Y:S04]  /*90a0*/  STG.E.U16 desc[UR26][R8.64+0x70], R29 ;  /* 0x0000701d08007986 */ /* 0x000fe8000c10151a */
[----:B------:R1:W-:Y:S04]  /*90b0*/  STG.E.U16 desc[UR26][R8.64+0x72], R28 ;  /* 0x0000721c08007986 */ /* 0x0003e8000c10151a */
[----:B------:R2:W-:Y:S04]  /*90c0*/  STL [R1+0x78], R6 ;  /* 0x0000780601007387 */ /* 0x0005e80000100800 */
[----:B------:R3:W-:Y:S04]  /*90d0*/  STG.E.U16 desc[UR26][R10.64+0x70], R210 ;  /* 0x000070d20a007986 */ /* 0x0007e8000c10151a */
[----:B------:R3:W-:Y:S04]  /*90e0*/  STG.E.U16 desc[UR26][R10.64+0x72], R183 ;  /* 0x000072b70a007986 */ /* 0x0007e8000c10151a */
[----:B------:R3:W-:Y:S04]  /*90f0*/  STG.E.U16 desc[UR26][R30.64+0x70], R199 ;  /* 0x000070c71e007986 */ /* 0x0007e8000c10151a */
[----:B------:R3:W-:Y:S01]  /*9100*/  STG.E.U16 desc[UR26][R30.64+0x72], R216 ;  /* 0x000072d81e007986 */ /* 0x0007e2000c10151a */
[----:B-1----:R-:W-:Y:S01]  /*9110*/  FADD.FTZ R9, R175, R170 ;  /* 0x000000aaaf097221 */ /* 0x002fe20000010000 */
[----:B------:R-:W-:Y:S01]  /*9120*/  FADD.FTZ R8, R226, R227 ;  /* 0x000000e3e2087221 */ /* 0x000fe20000010000 */
[----:B--2---:R-:W-:-:S03]  /*9130*/  FADD.FTZ R6, R181, R194 ;  /* 0x000000c2b5067221 */ /* 0x004fc60000010000 */
[----:B------:R3:W-:Y:S04]  /*9140*/  STL [R1+0x74], R9 ;  /* 0x0000740901007387 */ /* 0x0007e80000100800 */
[----:B------:R3:W-:Y:S04]  /*9150*/  STL [R1+0x7c], R8 ;  /* 0x00007c0801007387 */ /* 0x0007e80000100800 */
[----:B------:R3:W-:Y:S01]  /*9160*/  STL [R1+0x70], R6 ;  /* 0x0000700601007387 */ /* 0x0007e20000100800 */
[----:B------:R-:W-:Y:S05]  /*9170*/  BRA.U !UP2, `(.L_x_1112) ;  /* 0x000000c10af07547 */ /* 0x000fea000b800000 */
[----:B------:R-:W2:Y:S01]  /*9180*/  LDL R225, [R1+0x3c] ;  /* 0x00003c0001e17983 */ /* 0x000ea20000100800 */
[----:B------:R-:W1:Y:S03]  /*9190*/  LDCU UR7, c[0x0][0x440] ;  /* 0x00008800ff0777ac */ /* 0x000e660008000800 */
[----:B------:R-:W4:Y:S01]  /*91a0*/  LDL R234, [R1+0x38] ;  /* 0x0000380001ea7983 */ /* 0x000f220000100800 */
[----:B------:R-:W-:Y:S01]  /*91b0*/  SHF.R.U32.HI R197, RZ, 0x1, R195 ;  /* 0x00000001ffc57819 */ /* 0x000fe200000116c3 */
[----:B------:R-:W-:-:S04]  /*91c0*/  DEPBAR.LE SB0, 0x0 ;  /* 0x000080000000791a */ /* 0x000fc80000000000 */
[----:B------:R-:W-:Y:S01]  /*91d0*/  UIMAD.WIDE.U32 UR36, UR8, 0x20, URZ ;  /* 0x00000020082478a5 */ /* 0x000fe2000f8e00ff */
[----:B------:R-:W-:Y:S01]  /*91e0*/  IMAD.U32 R5, RZ, RZ, UR8 ;  /* 0x00000008ff057e24 */ /* 0x000fe2000f8e00ff */
[----:B---3--:R-:W-:Y:S01]  /*91f0*/  LOP3.LUT R11, R197, 0x8, RZ, 0xc0, !PT ;  /* 0x00000008c50b7812 */ /* 0x008fe200078ec0ff */
[----:B------:R-:W-:Y:S01]  /*9200*/  USHF.L.U32 UR35, UR9, 0x5, URZ ;  /* 0x0000000509237899 */ /* 0x000fe200080006ff */
[----:B------:R-:W-:Y:S01]  /*9210*/  IMAD.U32 R9, RZ, RZ, UR8 ;  /* 0x00000008ff097e24 */ /* 0x000fe2000f8e00ff */
[----:B------:R-:W-:Y:S01]  /*9220*/  LOP3.LUT R185, R7, 0x200, RZ, 0xc0, !PT ;  /* 0x0000020007b97812 */ /* 0x000fe200078ec0ff */
[----:B------:R-:W-:Y:S01]  /*9230*/  IMAD.U32 R10, RZ, RZ, UR9 ;  /* 0x00000009ff0a7e24 */ /* 0x000fe2000f8e00ff */
[----:B------:R-:W-:Y:S01]  /*9240*/  LOP3.LUT R184, R4, R11, RZ, 0x3c, !PT ;  /* 0x0000000b04b87212 */ /* 0x000fe200078e3cff */
[----:B------:R-:W-:Y:S01]  /*9250*/  IMAD.U32 R4, RZ, RZ, UR8 ;  /* 0x00000008ff047e24 */ /* 0x000fe2000f8e00ff */
[----:B------:R-:W-:Y:S01]  /*9260*/  BAR.SYNC.DEFER_BLOCKING 0x0 ;  /* 0x0000000000007b1d */ /* 0x000fe20000010000 */
[----:B-1----:R-:W-:Y:S01]  /*9270*/  ISETP.GE.AND P1, PT, R196, UR7, PT ;  /* 0x00000007c4007c0c */ /* 0x002fe2000bf26270 */
[----:B------:R-:W-:Y:S01]  /*9280*/  UIADD3 UR7, UPT, UPT, UR23, -0x2, URZ ;  /* 0xfffffffe17077890 */ /* 0x000fe2000fffe0ff */
[----:B------:R-:W-:Y:S01]  /*9290*/  IMAD.SHL.U32 R198, R195, 0x20, RZ ;  /* 0x00000020c3c67824 */ /* 0x000fe200078e00ff */
[----:B------:R-:W-:-:S02]  /*92a0*/  SEL R135, R190, 0xffffffe0, !P6 ;  /* 0xffffffe0be877807 */ /* 0x000fc40007000000 */
[----:B------:R-:W-:Y:S02]  /*92b0*/  UIMAD.WIDE.U32 UR38, UR7, UR8, URZ ;  /* 0x00000008072672a5 */ /* 0x000fe4000f8e00ff */
[----:B------:R-:W-:Y:S01]  /*92c0*/  LOP3.LUT R198, R198, 0x7c00, RZ, 0xc0, !PT ;  /* 0x00007c00c6c67812 */ /* 0x000fe200078ec0ff */
[----:B------:R-:W-:Y:S01]  /*92d0*/  IMAD.IADD R209, R212, 0x1, R135 ;  /* 0x00000001d4d17824 */ /* 0x000fe200078e0287 */
[----:B------:R-:W-:Y:S01]  /*92e0*/  UIMAD UR24, UR7, UR9, UR39 ;  /* 0x00000009071872a4 */ /* 0x000fe2000f8e0227 */
[----:B------:R-:W-:Y:S01]  /*92f0*/  IMAD.IADD R194, R135, 0x1, R208 ;  /* 0x0000000187c27824 */ /* 0x000fe200078e02d0 */
[----:B------:R-:W-:Y:S02]  /*9300*/  USHF.L.U32 UR20, UR38, 0x6, URZ ;  /* 0x0000000626147899 */ /* 0x000fe400080006ff */
[----:B------:R-:W-:Y:S01]  /*9310*/  VOTEU.ALL UP0, P1 ;  /* 0x0000000000ff7886 */ /* 0x000fe20000800000 */
[----:B------:R-:W-:-:S03]  /*9320*/  USHF.L.U64.HI UR24, UR38, 0x6, UR24 ;  /* 0x0000000626187899 */ /* 0x000fc60008010218 */
[----:B------:R-:W-:Y:S01]  /*9330*/  @!P1 LEA R5, P2, R5, UR20, 0x4 ;  /* 0x0000001405059c11 */ /* 0x000fe2000f8420ff */
[----:B------:R-:W-:Y:S01]  /*9340*/  @!UP0 UIADD3 UR36, UP1, UPT, UR20, UR36, URZ ;  /* 0x0000002414248290 */ /* 0x000fe2000ff3e0ff */
[----:B------:R-:W-:Y:S02]  /*9350*/  IMAD.U32 R18, RZ, RZ, UR20 ;  /* 0x00000014ff127e24 */ /* 0x000fe4000f8e00ff */
[----:B------:R-:W-:Y:S01]  /*9360*/  IMAD.U32 R19, RZ, RZ, UR24 ;  /* 0x00000018ff137e24 */ /* 0x000fe2000f8e00ff */
[----:B------:R-:W-:Y:S01]  /*9370*/  @!UP0 UIADD3.X UR35, UPT, UPT, UR24, UR37, UR35, UP1, !UPT ;  /* 0x0000002518238290 */ /* 0x000fe20008ffe423 */
[----:B------:R-:W-:Y:S01]  /*9380*/  IMAD.U32 R11, RZ, RZ, UR20 ;  /* 0x00000014ff0b7e24 */ /* 0x000fe2000f8e00ff */
[----:B------:R-:W-:Y:S01]  /*9390*/  @!P1 LEA.HI.X R10, R9, UR24, R10, 0x4, P2 ;  /* 0x00000018090a9c11 */ /* 0x000fe200090f240a */
[----:B------:R-:W-:Y:S01]  /*93a0*/  IMAD.U32 R9, RZ, RZ, UR36 ;  /* 0x00000024ff097e24 */ /* 0x000fe2000f8e00ff */
[----:B------:R-:W-:Y:S01]  /*93b0*/  @P1 STS.128 [R250+0x6000], RZ ;  /* 0x006000fffa001388 */ /* 0x000fe20000000c00 */
[----:B------:R-:W-:Y:S01]  /*93c0*/  @!P1 IMAD.WIDE.U32 R18, R4, 0x30, R18 ;  /* 0x0000003004129825 */ /* 0x000fe200078e0012 */
[----:B------:R-:W-:-:S03]  /*93d0*/  UISETP.GE.U32.AND UP0, UPT, UR23, 0x3, UPT ;  /* 0x000000031700788c */ /* 0x000fc6000bf06070 */
[----:B------:R-:W-:Y:S02]  /*93e0*/  IMAD.U32 R4, RZ, RZ, UR9 ;  /* 0x00000009ff047e24 */ /* 0x000fe4000f8e00ff */
[----:B------:R-:W-:Y:S02]  /*93f0*/  IMAD.U32 R8, RZ, RZ, UR24 ;  /* 0x00000018ff087e24 */ /* 0x000fe4000f8e00ff */
[----:B------:R-:W-:Y:S02]  /*9400*/  IMAD.U32 R6, RZ, RZ, UR35 ;  /* 0x00000023ff067e24 */ /* 0x000fe4000f8e00ff */
[----:B------:R-:W-:-:S04]  /*9410*/  @!P1 IMAD R4, R4, 0x30, RZ ;  /* 0x0000003004049824 */ /* 0x000fc800078e02ff */
[----:B------:R-:W-:Y:S01]  /*9420*/  @!P1 IMAD.IADD R4, R4, 0x1, R19 ;  /* 0x0000000104049824 */ /* 0x000fe200078e0213 */
[-C--:B--2---:R-:W-:Y:S02]  /*9430*/  @!P1 LEA R14, P3, R5, R225.reuse, 0x1 ;  /* 0x000000e1050e9211 */ /* 0x084fe400078608ff */
[-C--:B------:R-:W-:Y:S02]  /*9440*/  @!P1 LEA R16, P4, R11, R225.reuse, 0x1 ;  /* 0x000000e10b109211 */ /* 0x080fe400078808ff */
[----:B------:R-:W-:Y:S02]  /*9450*/  @!P1 LEA R12, P2, R9, R225, 0x1 ;  /* 0x000000e1090c9211 */ /* 0x000fe400078408ff */
[----:B----4-:R-:W-:Y:S02]  /*9460*/  @!P1 LEA.HI.X R15, R5, R234, R10, 0x1, P3 ;  /* 0x000000ea050f9211 */ /* 0x010fe400018f0c0a */
[----:B------:R-:W-:Y:S02]  /*9470*/  LOP3.LUT R5, R185, R198, RZ, 0xfc, !PT ;  /* 0x000000c6b9057212 */ /* 0x000fe400078efcff */
[----:B------:R-:W-:-:S02]  /*9480*/  @!P1 LEA.HI.X R17, R11, R234, R8, 0x1, P4 ;  /* 0x000000ea0b119211 */ /* 0x000fc400020f0c08 */
[----:B------:R-:W-:Y:S02]  /*9490*/  @!P1 LEA.HI.X R13, R9, R234, R6, 0x1, P2 ;  /* 0x000000ea090d9211 */ /* 0x000fe400010f0c06 */
[C---:B------:R-:W-:Y:S01]  /*94a0*/  @!P1 LEA R6, P2, R18.reuse, R225, 0x1 ;  /* 0x000000e112069211 */ /* 0x040fe200078408ff */
[----:B------:R-:W-:Y:S01]  /*94b0*/  @!PT LDS RZ, [RZ] ;  /* 0x00000000fffff984 */ /* 0x000fe20000000800 */
[----:B------:R-:W-:Y:S01]  /*94c0*/  @!PT LDS RZ, [RZ] ;  /* 0x00000000fffff984 */ /* 0x000fe20000000800 */
[----:B------:R-:W-:Y:S01]  /*94d0*/  @!PT LDS RZ, [RZ] ;  /* 0x00000000fffff984 */ /* 0x000fe20000000800 */
[----:B------:R-:W-:Y:S01]  /*94e0*/  @!P1 LDGSTS.E.BYPASS.LTC128B.128 [R250+0x6000], desc[UR26][R16.64] ;  /* 0x0600000010fa9fae */ /* 0x000fe2000b981a1a */
[----:B------:R-:W-:Y:S02]  /*94f0*/  LOP3.LUT R5, R5, R184, RZ, 0xfc, !PT ;  /* 0x000000b805057212 */ /* 0x000fe400078efcff */
[----:B------:R-:W-:Y:S01]  /*9500*/  @!P1 LEA.HI.X R7, R18, R234, R4, 0x1, P2 ;  /* 0x000000ea12079211 */ /* 0x000fe200010f0c04 */
[----:B------:R-:W-:Y:S01]  /*9510*/  @P1 STS.128 [R250+0x6800], RZ ;  /* 0x006800fffa001388 */ /* 0x000fe20000000c00 */
[----:B------:R-:W-:-:S03]  /*9520*/  LEA R210, R5, UR5, 0x1 ;  /* 0x0000000505d27c11 */ /* 0x000fc6000f8e08ff */
[----:B------:R-:W-:Y:S01]  /*9530*/  @!PT LDS RZ, [RZ] ;  /* 0x00000000fffff984 */ /* 0x000fe20000000800 */
[----:B------:R-:W-:Y:S01]  /*9540*/  @!PT LDS RZ, [RZ] ;  /* 0x00000000fffff984 */ /* 0x000fe20000000800 */
[----:B------:R-:W-:Y:S01]  /*9550*/  @!PT LDS RZ, [RZ] ;  /* 0x00000000fffff984 */ /* 0x000fe20000000800 */
[----:B------:R-:W-:Y:S02]  /*9560*/  @!P1 LDGSTS.E.BYPASS.LTC128B.128 [R250+0x6800], desc[UR26][R14.64] ;  /* 0x068000000efa9fae */ /* 0x000fe4000b981a1a */
[--C-:B------:R-:W-:Y:S02]  /*9570*/  IMAD.IADD R64, R135, 0x1, R210.reuse ;  /* 0x0000000187407824 */ /* 0x100fe400078e02d2 */
[----:B------:R-:W-:Y:S01]  /*9580*/  @P1 STS.128 [R250+0x7000], RZ ;  /* 0x007000fffa001388 */ /* 0x000fe20000000c00 */
[----:B------:R-:W-:-:S03]  /*9590*/  IMAD.IADD R199, R133, 0x1, R210 ;  /* 0x0000000185c77824 */ /* 0x000fc600078e02d2 */
        /* <DEDUP_REMOVED lines=9> */
[----:B------:R2:W-:Y:S04]  /*9630*/  @!P1 LDGSTS.E.BYPASS.LTC128B.128 [R250+0x7800], desc[UR26][R6.64] ;  /* 0x0780000006fa9fae */ /* 0x0005e8000b981a1a */
[----:B------:R-:W-:Y:S04]  /*9640*/  LDSM.16.M88.4 R56, [R210] ;  /* 0x00000000d238783b */ /* 0x000fe80000000200 */
[----:B------:R-:W3:Y:S04]  /*9650*/  LDSM.16.M88.4 R152, [R212+0x4000] ;  /* 0x00400000d498783b */ /* 0x000ee80000000200 */
[----:B------:R-:W4:Y:S04]  /*9660*/  LDSM.16.M88.4 R60, [R210+0x2000] ;  /* 0x00200000d23c783b */ /* 0x000f280000000200 */
[----:B------:R-:W5:Y:S04]  /*9670*/  LDSM.16.M88.4 R144, [R212+0x4800] ;  /* 0x00480000d490783b */ /* 0x000f680000000200 */
[----:B------:R-:W1:Y:S04]  /*9680*/  LDSM.16.M88.4 R136, [R212+0x5000] ;  /* 0x00500000d488783b */ /* 0x000e680000000200 */
[----:B------:R-:W2:Y:S04]  /*9690*/  LDSM.16.M88.4 R160, [R212+0x5800] ;  /* 0x00580000d4a0783b */ /* 0x000ea80000000200 */
[----:B------:R-:W-:Y:S04]  /*96a0*/  LDSM.16.M88.4 R48, [R209+0x4000] ;  /* 0x00400000d130783b */ /* 0x000fe80000000200 */
[----:B------:R-:W2:Y:S04]  /*96b0*/  LDSM.16.M88.4 R52, [R64+0x2000] ;  /* 0x002000004034783b */ /* 0x000ea80000000200 */
[----:B------:R-:W2:Y:S04]  /*96c0*/  LDSM.16.M88.4 R44, [R209+0x4800] ;  /* 0x00480000d12c783b */ /* 0x000ea80000000200 */
[----:B------:R-:W2:Y:S04]  /*96d0*/  LDSM.16.M88.4 R40, [R209+0x5000] ;  /* 0x00500000d128783b */ /* 0x000ea80000000200 */
[----:B------:R-:W2:Y:S04]  /*96e0*/  LDSM.16.M88.4 R36, [R209+0x5800] ;  /* 0x00580000d124783b */ /* 0x000ea80000000200 */
[----:B------:R2:W2:Y:S01]  /*96f0*/  LDSM.16.M88.4 R32, [R64] ;  /* 0x000000004020783b */ /* 0x0004a20000000200 */
[-C--:B---3--:R-:W-:Y:S03]  /*9700*/  HMMA.16816.F32 R156, R56, R152.reuse, RZ ;  /* 0x00000098389c723c */ /* 0x088fe600000018ff */
[----:B------:R-:W-:Y:S04]  /*9710*/  LDSM.16.M88.4 R176, [R199+0x2000] ;  /* 0x00200000c7b0783b */ /* 0x000fe80000000200 */
[----:B------:R-:W3:Y:S01]  /*9720*/  LDSM.16.M88.4 R172, [R208+0x4000] ;  /* 0x00400000d0ac783b */ /* 0x000ee20000000200 */
[C---:B----4-:R-:W-:Y:S03]  /*9730*/  HMMA.16816.F32 R28, R60.reuse, R152, RZ ;  /* 0x000000983c1c723c */ /* 0x050fe600000018ff */
[----:B------:R-:W4:Y:S04]  /*9740*/  LDSM.16.M88.4 R168, [R208+0x4800] ;  /* 0x00480000d0a8783b */ /* 0x000f280000000200 */
[----:B------:R-:W4:Y:S01]  /*9750*/  LDSM.16.M88.4 R164, [R208+0x5000] ;  /* 0x00500000d0a4783b */ /* 0x000f220000000200 */
[C---:B------:R-:W-:Y:S03]  /*9760*/  HMMA.16816.F32 R24, R60.reuse, R154, RZ ;  /* 0x0000009a3c18723c */ /* 0x040fe600000018ff */
[----:B------:R-:W-:Y:S04]  /*9770*/  LDSM.16.M88.4 R180, [R199] ;  /* 0x00000000c7b4783b */ /* 0x000fe80000000200 */
[----:B------:R-:W0:Y:S01]  /*9780*/  LDGDEPBAR ;  /* 0x00000000000079af */ /* 0x000e220000000000 */
[C---:B-----5:R-:W-:Y:S08]  /*9790*/  HMMA.16816.F32 R20, R60.reuse, R144, RZ ;  /* 0x000000903c14723c */ /* 0x060ff000000018ff */
[C---:B-1----:R-:W-:Y:S08]  /*97a0*/  HMMA.16816.F32 R12, R60.reuse, R136, RZ ;  /* 0x000000883c0c723c */ /* 0x042ff000000018ff */
[C---:B------:R-:W-:Y:S08]  /*97b0*/  HMMA.16816.F32 R16, R60.reuse, R146, RZ ;  /* 0x000000923c10723c */ /* 0x040ff000000018ff */
[----:B------:R-:W-:Y:S08]  /*97c0*/  HMMA.16816.F32 R8, R60, R138, RZ ;  /* 0x0000008a3c08723c */ /* 0x000ff000000018ff */
[C---:B------:R-:W-:Y:S08]  /*97d0*/  HMMA.16816.F32 R148, R56.reuse, R144, RZ ;  /* 0x000000903894723c */ /* 0x040ff000000018ff */
[C---:B------:R-:W-:Y:S08]  /*97e0*/  HMMA.16816.F32 R140, R56.reuse, R136, RZ ;  /* 0x00000088388c723c */ /* 0x040ff000000018ff */
[----:B------:R-:W-:Y:S08]  /*97f0*/  HMMA.16816.F32 R152, R56, R154, RZ ;  /* 0x0000009a3898723c */ /* 0x000ff000000018ff */
[----:B--2---:R-:W-:Y:S08]  /*9800*/  HMMA.16816.F32 R4, R60, R160, RZ ;  /* 0x000000a03c04723c */ /* 0x004ff000000018ff */
        /* <DEDUP_REMOVED lines=24> */
[----:B------:R-:W5:Y:S07]  /*9990*/  LDSM.16.M88.4 R40, [R194+0x4800] ;  /* 0x00480000c228783b */ /* 0x000f6e0000000200 */
[----:B------:R-:W-:Y:S01]  /*99a0*/  HMMA.16816.F32 R56, R32, R38, R56 ;  /* 0x000000262038723c */ /* 0x000fe20000001838 */
[----:B------:R-:W5:Y:S04]  /*99b0*/  LDSM.16.M88.4 R32, [R194+0x5800] ;  /* 0x00580000c220783b */ /* 0x000f680000000200 */
[----:B------:R-:W5:Y:S01]  /*99c0*/  LDSM.16.M88.4 R36, [R194+0x5000] ;  /* 0x00500000c224783b */ /* 0x000f620000000200 */
[----:B------:R-:W-:-:S04]  /*99d0*/  DEPBAR.LE SB0, 0x0 ;  /* 0x000080000000791a */ /* 0x000fc80000000000 */
[C---:B---3--:R-:W-:Y:S08]  /*99e0*/  HMMA.16816.F32 R28, R176.reuse, R172, R28 ;  /* 0x000000acb01c723c */ /* 0x048ff0000000181c */
[C---:B----4-:R-:W-:Y:S08]  /*99f0*/  HMMA.16816.F32 R20, R176.reuse, R168, R20 ;  /* 0x000000a8b014723c */ /* 0x050ff00000001814 */
        /* <DEDUP_REMOVED lines=32> */
[----:B------:R-:W-:Y:S01]  /*9c00*/  UIADD3 UR35, UPT, UPT, UR23, -0x3, URZ ;  /* 0xfffffffd17237890 */ /* 0x000fe2000fffe0ff */
[----:B------:R-:W-:Y:S01]  /*9c10*/  IMAD.U32 R37, RZ, RZ, UR10 ;  /* 0x0000000aff257e24 */ /* 0x000fe2000f8e00ff */
[----:B------:R1:W-:Y:S01]  /*9c20*/  @P1 STS.128 [R250+0x4000], RZ ;  /* 0x004000fffa001388 */ /* 0x0003e20000000c00 */
[----:B------:R-:W-:Y:S01]  /*9c30*/  IMAD.U32 R38, RZ, RZ, UR10 ;  /* 0x0000000aff267e24 */ /* 0x000fe2000f8e00ff */
[----:B------:R-:W-:Y:S01]  /*9c40*/  UIMAD.WIDE.U32 UR36, UR35, UR10, URZ ;  /* 0x0000000a232472a5 */ /* 0x000fe2000f8e00ff */
[----:B------:R-:W-:Y:S01]  /*9c50*/  IMAD.U32 R35, RZ, RZ, UR10 ;  /* 0x0000000aff237e24 */ /* 0x000fe2000f8e00ff */
[----:B------:R-:W-:Y:S01]  /*9c60*/  BSSY.RECONVERGENT B0, `(.L_x_1114) ;  /* 0x0000032000007945 */ /* 0x000fe20003800200 */
[----:B------:R-:W-:Y:S01]  /*9c70*/  IMAD.U32 R34, RZ, RZ, UR11 ;  /* 0x0000000bff227e24 */ /* 0x000fe2000f8e00ff */
[----:B------:R-:W-:Y:S01]  /*9c80*/  UIMAD UR35, UR35, UR11, UR37 ;  /* 0x0000000b232372a4 */ /* 0x000fe2000f8e0225 */
[----:B------:R-:W-:Y:S01]  /*9c90*/  IMAD.U32 R33, RZ, RZ, UR10 ;  /* 0x0000000aff217e24 */ /* 0x000fe2000f8e00ff */
[----:B------:R-:W-:Y:S01]  /*9ca0*/  USHF.L.U32 UR24, UR36, 0x6, URZ ;  /* 0x0000000624187899 */ /* 0x000fe200080006ff */
[----:B------:R-:W-:Y:S01]  /*9cb0*/  IMAD.U32 R32, RZ, RZ, UR11 ;  /* 0x0000000bff207e24 */ /* 0x000fe2000f8e00ff */
[----:B------:R-:W-:-:S04]  /*9cc0*/  USHF.L.U64.HI UR35, UR36, 0x6, UR35 ;  /* 0x0000000624237899 */ /* 0x000fc80008010223 */
[----:B------:R-:W-:Y:S01]  /*9cd0*/  @!P1 LEA R37, P3, R37, UR24, 0x4 ;  /* 0x0000001825259c11 */ /* 0x000fe2000f8620ff */
[----:B------:R-:W-:Y:S01]  /*9ce0*/  IMAD.U32 R36, RZ, RZ, UR24 ;  /* 0x00000018ff247e24 */ /* 0x000fe2000f8e00ff */
[----:B------:R-:W-:Y:S02]  /*9cf0*/  @!P1 LEA R38, P2, R38, UR24, 0x5 ;  /* 0x0000001826269c11 */ /* 0x000fe4000f8428ff */
[----:B------:R-:W-:Y:S01]  /*9d00*/  @!P1 LEA.HI.X R34, R35, UR35, R34, 0x4, P3 ;  /* 0x0000002323229c11 */ /* 0x000fe200098f2422 */
[----:B------:R-:W-:Y:S01]  /*9d10*/  IMAD.U32 R35, RZ, RZ, UR35 ;  /* 0x00000023ff237e24 */ /* 0x000fe2000f8e00ff */
[----:B------:R-:W-:Y:S01]  /*9d20*/  @!P1 LEA.HI.X R33, R33, UR35, R32, 0x5, P2 ;  /* 0x0000002321219c11 */ /* 0x000fe200090f2c20 */
[----:B------:R-:W-:Y:S01]  /*9d30*/  IMAD.U32 R32, RZ, RZ, UR24 ;  /* 0x00000018ff207e24 */ /* 0x000fe2000f8e00ff */
[-C--:B------:R-:W-:Y:S02]  /*9d40*/  @!P1 LEA R42, P4, R36, R252.reuse, 0x1 ;  /* 0x000000fc242a9211 */ /* 0x080fe400078808ff */
[----:B------:R-:W-:-:S02]  /*9d50*/  @!P1 LEA R40, P3, R37, R252, 0x1 ;  /* 0x000000fc25289211 */ /* 0x000fc400078608ff */
[----:B------:R-:W-:Y:S02]  /*9d60*/  @!P1 LEA R36, P2, R38, R252, 0x1 ;  /* 0x000000fc26249211 */ /* 0x000fe400078408ff */
        /* <DEDUP_REMOVED lines=25> */
[----:B------:R-:W-:-:S04]  /*9f00*/  MOV R33, UR36 ;  /* 0x0000002400217c02 */ /* 0x000fc80008000f00 */
[----:B------:R-:W-:Y:S01]  /*9f10*/  LEA R34, P2, R32, R252, 0x1 ;  /* 0x000000fc20227211 */ /* 0x000fe200078408ff */
[----:B------:R-:W-:-:S05]  /*9f20*/  IMAD.U32 R32, RZ, RZ, UR20 ;  /* 0x00000014ff207e24 */ /* 0x000fca000f8e00ff */
[----:B------:R-:W-:-:S05]  /*9f30*/  LEA.HI.X R35, R33, R251, R32, 0x1, P2 ;  /* 0x000000fb21237211 */ /* 0x000fca00010f0c20 */
[----:B------:R-:W-:Y:S01]  /*9f40*/  @!PT LDS RZ, [RZ] ;  /* 0x00000000fffff984 */ /* 0x000fe20000000800 */
[----:B------:R-:W-:Y:S01]  /*9f50*/  @!PT LDS RZ, [RZ] ;  /* 0x00000000fffff984 */ /* 0x000fe20000000800 */
[----:B------:R-:W-:Y:S01]  /*9f60*/  @!PT LDS RZ, [RZ] ;  /* 0x00000000fffff984 */ /* 0x000fe20000000800 */
[----:B------:R2:W-:Y:S02]  /*9f70*/  LDGSTS.E.BYPASS.LTC128B.128 [R250+0x5800], desc[UR26][R34.64] ;  /* 0x0580000022fa7fae */ /* 0x0005e4000b981a1a */
.L_x_1115:
[----:B------:R-:W-:Y:S05]  /*9f80*/  BSYNC.RECONVERGENT B0 ;  /* 0x0000000000007941 */ /* 0x000fea0003800200 */
.L_x_1114:
[----:B------:R-:W0:Y:S02]  /*9f90*/  LDGDEPBAR ;  /* 0x00000000000079af */ /* 0x000e240000000000 */
.L_x_1113:
[----:B------:R-:W-:Y:S04]  /*9fa0*/  STL.64 [R1+0xb0], R184 ;  /* 0x0000b0b801007387 */ /* 0x000fe80000100a00 */
[----:B------:R-:W-:Y:S04]  /*9fb0*/  STL [R1+0xac], R210 ;  /* 0x0000acd201007387 */ /* 0x000fe80000100800 */
[----:B------:R-:W-:Y:S04]  /*9fc0*/  STL [R1+0xa8], R191 ;  /* 0x0000a8bf01007387 */ /* 0x000fe80000100800 */
[----:B------:R3:W-:Y:S04]  /*9fd0*/  STL.64 [R1+0xa0], R208 ;  /* 0x0000a0d001007387 */ /* 0x0007e80000100a00 */
[----:B---3--:R-:W3:Y:S04]  /*9fe0*/  LDL.64 R208, [R1+0x60] ;  /* 0x0000600001d07983 */ /* 0x008ee80000100a00 */
[----:B------:R4:W-:Y:S04]  /*9ff0*/  STL.64 [R1+0x98], R198 ;  /* 0x000098c601007387 */ /* 0x0009e80000100a00 */
[----:B----4-:R-:W4:Y:S04]  /*a000*/  LDL.64 R198, [R1+0x58] ;  /* 0x0000580001c67983 */ /* 0x010f280000100a00 */
[----:B------:R1:W-:Y:S04]  /*a010*/  STL.64 [R1+0x90], R196 ;  /* 0x000090c401007387 */ /* 0x0003e80000100a00 */
[----:B-1----:R-:W2:Y:S04]  /*a020*/  LDL.64 R196, [R1+0x50] ;  /* 0x0000500001c47983 */ /* 0x002ea80000100a00 */
[----:B------:R1:W-:Y:S04]  /*a030*/  STL.64 [R1+0x88], R194 ;  /* 0x000088c201007387 */ /* 0x0003e80000100a00 */
[----:B-1----:R-:W3:Y:S01]  /*a040*/  LDL.64 R194, [R1+0x68] ;  /* 0x0000680001c27983 */ /* 0x002ee20000100a00 */
[----:B------:R-:W-:Y:S01]  /*a050*/  IMAD.U32 R167, RZ, RZ, UR23 ;  /* 0x00000017ffa77e24 */ /* 0x000fe2000f8e00ff */
[----:B------:R-:W-:Y:S01]  /*a060*/  USHF.L.U32 UR7, UR7, 0x1, URZ ;  /* 0x0000000107077899 */ /* 0x000fe200080006ff */
[----:B------:R-:W-:-:S02]  /*a070*/  IMAD.U32 R242, RZ, RZ, UR33 ;  /* 0x00000021fff27e24 */ /* 0x000fc4000f8e00ff */
[----:B------:R-:W-:-:S04]  /*a080*/  IMAD R167, R167, 0x40, R134 ;  /* 0x00000040a7a77824 */ /* 0x000fc800078e0286 */
[C---:B------:R-:W-:Y:S02]  /*a090*/  VIADD R166, R167.reuse, 0xffffff80 ;  /* 0xffffff80a7a67836 */ /* 0x040fe40000000000 */
[C---:B------:R-:W-:Y:S02]  /*a0a0*/  VIADD R164, R167.reuse, 0xffffff81 ;  /* 0xffffff81a7a47836 */ /* 0x040fe40000000000 */
[C---:B------:R-:W-:Y:S01]  /*a0b0*/  VIADD R135, R167.reuse, 0xffffff89 ;  /* 0xffffff89a7877836 */ /* 0x040fe20000000000 */
[CC--:B------:R-:W-:Y:S01]  /*a0c0*/  ISETP.GE.AND P3, PT, R166.reuse, R188.reuse, PT ;  /* 0x000000bca600720c */ /* 0x0c0fe20003f66270 */
[C---:B------:R-:W-:Y:S01]  /*a0d0*/  VIADD R163, R167.reuse, 0xffffff88 ;  /* 0xffffff88a7a37836 */ /* 0x040fe20000000000 */
[----:B------:R-:W-:Y:S01]  /*a0e0*/  ISETP.GE.AND P4, PT, R166, R189, PT ;  /* 0x000000bda600720c */ /* 0x000fe20003f86270 */
[C---:B------:R-:W-:Y:S01]  /*a0f0*/  VIADD R165, R167.reuse, 0xffffff90 ;  /* 0xffffff90a7a57836 */ /* 0x040fe20000000000 */
[----:B------:R-:W-:Y:S01]  /*a100*/  FSEL R162, R158, -INF , !P3 ;  /* 0xff8000009ea27808 */ /* 0x000fe20005800000 */
[----:B------:R-:W-:Y:S01]  /*a110*/  VIADD R174, R167, 0xffffff91 ;  /* 0xffffff91a7ae7836 */ /* 0x000fe20000000000 */
[----:B------:R-:W-:-:S02]  /*a120*/  ISETP.GE.AND P2, PT, R164, R188, PT ;  /* 0x000000bca400720c */ /* 0x000fc40003f46270 */
[-C--:B------:R-:W-:Y:S02]  /*a130*/  ISETP.GE.AND P3, PT, R135, R189.reuse, PT ;  /* 0x000000bd8700720c */ /* 0x080fe40003f66270 */
[----:B------:R-:W-:Y:S02]  /*a140*/  FSEL R181, R156, -INF , !P4 ;  /* 0xff8000009cb57808 */ /* 0x000fe40006000000 */
[----:B------:R-:W-:Y:S02]  /*a150*/  FSEL R214, R159, -INF , !P2 ;  /* 0xff8000009fd67808 */ /* 0x000fe40005000000 */
[----:B------:R-:W-:Y:S02]  /*a160*/  FSEL R211, R153, -INF , !P3 ;  /* 0xff80000099d37808 */ /* 0x000fe40005800000 */
[C---:B------:R-:W-:Y:S02]  /*a170*/  ISETP.GE.AND P4, PT, R163.reuse, R189, PT ;  /* 0x000000bda300720c */ /* 0x040fe40003f86270 */
[----:B------:R-:W-:-:S02]  /*a180*/  ISETP.GE.AND P2, PT, R163, R188, PT ;  /* 0x000000bca300720c */ /* 0x000fc40003f46270 */
[-C--:B------:R-:W-:Y:S02]  /*a190*/  ISETP.GE.AND P3, PT, R165, R189.reuse, PT ;  /* 0x000000bda500720c */ /* 0x080fe40003f66270 */
[----:B------:R-:W-:Y:S01]  /*a1a0*/  FSEL R170, R152, -INF , !P4 ;  /* 0xff80000098aa7808 */ /* 0x000fe20006000000 */
[C---:B------:R-:W-:Y:S01]  /*a1b0*/  VIADD R152, R167.reuse, 0xffffff98 ;  /* 0xffffff98a7987836 */ /* 0x040fe20000000000 */
[----:B------:R-:W-:Y:S01]  /*a1c0*/  FSEL R222, R154, -INF , !P2 ;  /* 0xff8000009ade7808 */ /* 0x000fe20005000000 */
[----:B------:R-:W-:Y:S01]  /*a1d0*/  VIADD R154, R167, 0xffffff99 ;  /* 0xffffff99a79a7836 */ /* 0x000fe20000000000 */
[----:B------:R-:W-:Y:S02]  /*a1e0*/  FSEL R161, R148, -INF , !P3 ;  /* 0xff80000094a17808 */ /* 0x000fe40005800000 */
[----:B------:R-:W-:Y:S02]  /*a1f0*/  ISETP.GE.AND P4, PT, R135, R188, PT ;  /* 0x000000bc8700720c */ /* 0x000fe40003f86270 */
[----:B------:R-:W-:-:S02]  /*a200*/  ISETP.GE.AND P2, PT, R174, R189, PT ;  /* 0x000000bdae00720c */ /* 0x000fc40003f46270 */
[-C--:B------:R-:W-:Y:S02]  /*a210*/  ISETP.GE.AND P3, PT, R174, R188.reuse, PT ;  /* 0x000000bcae00720c */ /* 0x080fe40003f66270 */
[----:B------:R-:W-:Y:S02]  /*a220*/  FSEL R183, R155, -INF , !P4 ;  /* 0xff8000009bb77808 */ /* 0x000fe40006000000 */
[----:B------:R-:W-:Y:S01]  /*a230*/  FSEL R182, R149, -INF , !P2 ;  /* 0xff80000095b67808 */ /* 0x000fe20005000000 */
[----:B------:R-:W-:Y:S01]  /*a240*/  VIADD R149, R167, 0xffffffa0 ;  /* 0xffffffa0a7957836 */ /* 0x000fe20000000000 */
[----:B------:R-:W-:Y:S02]  /*a250*/  FSEL R134, R151, -INF , !P3 ;  /* 0xff80000097867808 */ /* 0x000fe40005800000 */
[-C--:B------:R-:W-:Y:S02]  /*a260*/  ISETP.GE.AND P4, PT, R165, R188.reuse, PT ;  /* 0x000000bca500720c */ /* 0x080fe40003f86270 */
[----:B------:R-:W-:-:S02]  /*a270*/  ISETP.GE.AND P3, PT, R152, R188, PT ;  /* 0x000000bc9800720c */ /* 0x000fc40003f66270 */
[-C--:B------:R-:W-:Y:S02]  /*a280*/  ISETP.GE.AND P2, PT, R152, R189.reuse, PT ;  /* 0x000000bd9800720c */ /* 0x080fe40003f46270 */
[----:B------:R-:W-:Y:S02]  /*a290*/  FSEL R155, R150, -INF , !P4 ;  /* 0xff800000969b7808 */ /* 0x000fe40006000000 */
[----:B------:R-:W-:Y:S01]  /*a2a0*/  FSEL R153, R146, -INF , !P3 ;  /* 0xff80000092997808 */ /* 0x000fe20005800000 */
[----:B------:R-:W-:Y:S01]  /*a2b0*/  VIADD R146, R167, 0xffffffa1 ;  /* 0xffffffa1a7927836 */ /* 0x000fe20000000000 */
[-C--:B------:R-:W-:Y:S02]  /*a2c0*/  ISETP.GE.AND P4, PT, R154, R189.reuse, PT ;  /* 0x000000bd9a00720c */ /* 0x080fe40003f86270 */
[----:B------:R-:W-:Y:S02]  /*a2d0*/  ISETP.GE.AND P3, PT, R149, R189, PT ;  /* 0x000000bd9500720c */ /* 0x000fe40003f66270 */
[----:B------:R-:W-:Y:S01]  /*a2e0*/  FSEL R158, R144, -INF , !P2 ;  /* 0xff800000909e7808 */ /* 0x000fe20005000000 */
[----:B------:R-:W-:Y:S01]  /*a2f0*/  VIADD R144, R167, 0xffffffa9 ;  /* 0xffffffa9a7907836 */ /* 0x000fe20000000000 */
[----:B------:R-:W-:-:S02]  /*a300*/  ISETP.GE.AND P2, PT, R154, R188, PT ;  /* 0x000000bc9a00720c */ /* 0x000fc40003f46270 */
[----:B------:R-:W-:Y:S01]  /*a310*/  FSEL R159, R145, -INF , !P4 ;  /* 0xff800000919f7808 */ /* 0x000fe20006000000 */
[C---:B------:R-:W-:Y:S01]  /*a320*/  VIADD R145, R167.reuse, 0xffffffa8 ;  /* 0xffffffa8a7917836 */ /* 0x040fe20000000000 */
[----:B------:R-:W-:Y:S01]  /*a330*/  FSEL R172, R140, -INF , !P3 ;  /* 0xff8000008cac7808 */ /* 0x000fe20005800000 */
[----:B------:R-:W-:Y:S01]  /*a340*/  VIADD R140, R167, 0xffffffb8 ;  /* 0xffffffb8a78c7836 */ /* 0x000fe20000000000 */
[-C--:B------:R-:W-:Y:S02]  /*a350*/  ISETP.GE.AND P4, PT, R149, R188.reuse, PT ;  /* 0x000000bc9500720c */ /* 0x080fe40003f86270 */
[C---:B------:R-:W-:Y:S02]  /*a360*/  ISETP.GE.AND P3, PT, R146.reuse, R188, PT ;  /* 0x000000bc9200720c */ /* 0x040fe40003f66270 */
[----:B------:R-:W-:Y:S02]  /*a370*/  FSEL R156, R147, -INF , !P2 ;  /* 0xff800000939c7808 */ /* 0x000fe40005000000 */
[----:B------:R-:W-:-:S02]  /*a380*/  ISETP.GE.AND P2, PT, R146, R189, PT ;  /* 0x000000bd9200720c */ /* 0x000fc40003f46270 */
[----:B------:R-:W-:Y:S01]  /*a390*/  FSEL R160, R142, -INF , !P4 ;  /* 0xff8000008ea07808 */ /* 0x000fe20006000000 */
[----:B------:R-:W-:Y:S01]  /*a3a0*/  VIADD R142, R167, 0xffffffb1 ;  /* 0xffffffb1a78e7836 */ /* 0x000fe20000000000 */
[----:B------:R-:W-:Y:S01]  /*a3b0*/  FSEL R173, R143, -INF , !P3 ;  /* 0xff8000008fad7808 */ /* 0x000fe20005800000 */
[----:B------:R-:W-:Y:S01]  /*a3c0*/  VIADD R143, R167, 0xffffffb0 ;  /* 0xffffffb0a78f7836 */ /* 0x000fe20000000000 */
[-C--:B------:R-:W-:Y:S02]  /*a3d0*/  ISETP.GE.AND P4, PT, R144, R189.reuse, PT ;  /* 0x000000bd9000720c */ /* 0x080fe40003f86270 */
[-C--:B------:R-:W-:Y:S02]  /*a3e0*/  ISETP.GE.AND P5, PT, R164, R189.reuse, PT ;  /* 0x000000bda400720c */ /* 0x080fe40003fa6270 */
[----:B------:R-:W-:Y:S02]  /*a3f0*/  FSEL R141, R141, -INF , !P2 ;  /* 0xff8000008d8d7808 */ /* 0x000fe40005000000 */
[----:B------:R-:W-:-:S02]  /*a400*/  ISETP.GE.AND P2, PT, R145, R189, PT ;  /* 0x000000bd9100720c */ /* 0x000fc40003f46270 */
[----:B------:R-:W-:Y:S02]  /*a410*/  FSEL R171, R137, -INF , !P4 ;  /* 0xff80000089ab7808 */ /* 0x000fe40006000000 */
[----:B------:R-:W-:Y:S02]  /*a420*/  ISETP.GE.AND P4, PT, R143, R188, PT ;  /* 0x000000bc8f00720c */ /* 0x000fe40003f86270 */
[----:B------:R-:W-:Y:S02]  /*a430*/  FSEL R213, R157, -INF , !P5 ;  /* 0xff8000009dd57808 */ /* 0x000fe40006800000 */
[----:B------:R-:W-:Y:S02]  /*a440*/  FSEL R178, R136, -INF , !P2 ;  /* 0xff80000088b27808 */ /* 0x000fe40005000000 */
[----:B------:R-:W-:Y:S02]  /*a450*/  FSEL R136, R66, -INF , !P4 ;  /* 0xff80000042887808 */ /* 0x000fe40006000000 */
[----:B------:R-:W-:-:S02]  /*a460*/  FMNMX3.FTZ R66, R132, R181, R213, !PT ;  /* 0x000000b584427276 */ /* 0x000fc400078100d5 */
[----:B------:R-:W-:Y:S02]  /*a470*/  ISETP.GE.AND P3, PT, R145, R188, PT ;  /* 0x000000bc9100720c */ /* 0x000fe40003f66270 */
[----:B------:R-:W-:Y:S02]  /*a480*/  FMNMX3.FTZ R66, R66, R170, R211, !PT ;  /* 0x000000aa42427276 */ /* 0x000fe400078100d3 */
[----:B------:R-:W-:Y:S01]  /*a490*/  FSEL R169, R138, -INF , !P3 ;  /* 0xff8000008aa97808 */ /* 0x000fe20005800000 */
[----:B------:R-:W-:Y:S01]  /*a4a0*/  VIADD R138, R167, 0xffffffb9 ;  /* 0xffffffb9a78a7836 */ /* 0x000fe20000000000 */
[----:B------:R-:W-:Y:S02]  /*a4b0*/  FMNMX3.FTZ R66, R66, R161, R182, !PT ;  /* 0x000000a142427276 */ /* 0x000fe400078100b6 */
[----:B------:R-:W-:Y:S02]  /*a4c0*/  ISETP.GE.AND P2, PT, R144, R188, PT ;  /* 0x000000bc9000720c */ /* 0x000fe40003f46270 */
[----:B------:R-:W-:-:S02]  /*a4d0*/  ISETP.GE.AND P3, PT, R143, R189, PT ;  /* 0x000000bd8f00720c */ /* 0x000fc40003f66270 */
[----:B------:R-:W-:Y:S02]  /*a4e0*/  FMNMX3.FTZ R66, R66, R158, R159, !PT ;  /* 0x0000009e42427276 */ /* 0x000fe4000781009f */
[----:B------:R-:W-:Y:S02]  /*a4f0*/  FSEL R168, R139, -INF , !P2 ;  /* 0xff8000008ba87808 */ /* 0x000fe40005000000 */
[----:B------:R-:W-:Y:S02]  /*a500*/  FSEL R232, R64, -INF , !P3 ;  /* 0xff80000040e87808 */ /* 0x000fe40005800000 */
[C---:B------:R-:W-:Y:S02]  /*a510*/  ISETP.GE.AND P2, PT, R142.reuse, R189, PT ;  /* 0x000000bd8e00720c */ /* 0x040fe40003f46270 */
[----:B------:R-:W-:Y:S02]  /*a520*/  ISETP.GE.AND P3, PT, R142, R188, PT ;  /* 0x000000bc8e00720c */ /* 0x000fe40003f66270 */
[----:B------:R-:W-:-:S02]  /*a530*/  FMNMX3.FTZ R66, R66, R172, R141, !PT ;  /* 0x000000ac42427276 */ /* 0x000fc4000781008d */
[----:B------:R-:W-:Y:S02]  /*a540*/  FMNMX3.FTZ R139, R3, R162, R214, !PT ;  /* 0x000000a2038b7276 */ /* 0x000fe400078100d6 */
[----:B------:R-:W-:Y:S02]  /*a550*/  FSEL R179, R65, -INF , !P2 ;  /* 0xff80000041b37808 */ /* 0x000fe40005000000 */
[----:B------:R-:W-:Y:S02]  /*a560*/  FSEL R157, R67, -INF , !P3 ;  /* 0xff800000439d7808 */ /* 0x000fe40005800000 */
[-C--:B------:R-:W-:Y:S02]  /*a570*/  ISETP.GE.AND P2, PT, R140, R189.reuse, PT ;  /* 0x000000bd8c00720c */ /* 0x080fe40003f46270 */
[----:B------:R-:W-:Y:S02]  /*a580*/  ISETP.GE.AND P3, PT, R138, R189, PT ;  /* 0x000000bd8a00720c */ /* 0x000fe40003f66270 */
[----:B------:R-:W-:-:S02]  /*a590*/  FMNMX3.FTZ R66, R66, R178, R171, !PT ;  /* 0x000000b242427276 */ /* 0x000fc400078100ab */
[----:B------:R-:W-:Y:S02]  /*a5a0*/  FMNMX3.FTZ R139, R139, R222, R183, !PT ;  /* 0x000000de8b8b7276 */ /* 0x000fe400078100b7 */
[----:B------:R-:W-:Y:S02]  /*a5b0*/  FSEL R249, R56, -INF , !P2 ;  /* 0xff80000038f97808 */ /* 0x000fe40005000000 */
[----:B------:R-:W-:Y:S02]  /*a5c0*/  FSEL R236, R57, -INF , !P3 ;  /* 0xff80000039ec7808 */ /* 0x000fe40005800000 */
[----:B------:R-:W-:Y:S02]  /*a5d0*/  FMNMX3.FTZ R66, R66, R232, R179, !PT ;  /* 0x000000e842427276 */ /* 0x000fe400078100b3 */
[----:B------:R-:W-:Y:S02]  /*a5e0*/  FMNMX3.FTZ R139, R139, R155, R134, !PT ;  /* 0x0000009b8b8b7276 */ /* 0x000fe40007810086 */
[----:B------:R-:W-:-:S02]  /*a5f0*/  FMNMX3.FTZ R66, R66, R249, R236, !PT ;  /* 0x000000f942427276 */ /* 0x000fc400078100ec */
[----:B------:R-:W-:Y:S02]  /*a600*/  FMNMX3.FTZ R139, R139, R153, R156, !PT ;  /* 0x000000998b8b7276 */ /* 0x000fe4000781009c */
[----:B------:R-:W-:Y:S01]  /*a610*/  ISETP.GE.AND P4, PT, R140, R188, PT ;  /* 0x000000bc8c00720c */ /* 0x000fe20003f86270 */
[----:B------:R-:W1:Y:S01]  /*a620*/  SHFL.BFLY PT, R177, R66, 0x2, 0x1f ;  /* 0x0c401f0042b17f89 */ /* 0x000e6200000e0000 */
[----:B------:R-:W-:Y:S02]  /*a630*/  FMNMX3.FTZ R147, R139, R160, R173, !PT ;  /* 0x000000a08b937276 */ /* 0x000fe400078100ad */
[----:B------:R-:W-:Y:S02]  /*a640*/  ISETP.GE.AND P2, PT, R138, R188, PT ;  /* 0x000000bc8a00720c */ /* 0x000fe40003f46270 */
[----:B------:R-:W-:Y:S02]  /*a650*/  FMNMX3.FTZ R147, R147, R169, R168, !PT ;  /* 0x000000a993937276 */ /* 0x000fe400078100a8 */
[----:B------:R-:W-:-:S02]  /*a660*/  ISETP.GE.AND P3, PT, R166, R187, PT ;  /* 0x000000bba600720c */ /* 0x000fc40003f66270 */
[----:B------:R-:W-:Y:S02]  /*a670*/  ISETP.GE.AND P5, PT, R166, R186, PT ;  /* 0x000000baa600720c */ /* 0x000fe40003fa6270 */
[----:B------:R-:W-:Y:S02]  /*a680*/  FSEL R166, R58, -INF , !P4 ;  /* 0xff8000003aa67808 */ /* 0x000fe40006000000 */
[----:B------:R-:W-:Y:S02]  /*a690*/  FSEL R167, R59, -INF , !P2 ;  /* 0xff8000003ba77808 */ /* 0x000fe40005000000 */
[----:B------:R-:W-:Y:S02]  /*a6a0*/  FMNMX3.FTZ R147, R147, R136, R157, !PT ;  /* 0x0000008893937276 */ /* 0x000fe4000781009d */
[C---:B------:R-:W-:Y:S02]  /*a6b0*/  ISETP.GE.AND P4, PT, R164.reuse, R187, PT ;  /* 0x000000bba400720c */ /* 0x040fe40003f86270 */
[----:B------:R-:W-:-:S02]  /*a6c0*/  ISETP.GE.AND P2, PT, R164, R186, PT ;  /* 0x000000baa400720c */ /* 0x000fc40003f46270 */
[----:B------:R-:W-:Y:S02]  /*a6d0*/  FSEL R137, R28, -INF , !P3 ;  /* 0xff8000001c897808 */ /* 0x000fe40005800000 */
[----:B------:R-:W-:Y:S02]  /*a6e0*/  FSEL R65, R30, -INF , !P5 ;  /* 0xff8000001e417808 */ /* 0x000fe40006800000 */
[C---:B------:R-:W-:Y:S02]  /*a6f0*/  ISETP.GE.AND P3, PT, R163.reuse, R187, PT ;  /* 0x000000bba300720c */ /* 0x040fe40003f66270 */
[----:B------:R-:W-:Y:S02]  /*a700*/  ISETP.GE.AND P5, PT, R163, R186, PT ;  /* 0x000000baa300720c */ /* 0x000fe40003fa6270 */
[----:B------:R-:W-:Y:S02]  /*a710*/  FMNMX3.FTZ R147, R147, R166, R167, !PT ;  /* 0x000000a693937276 */ /* 0x000fe400078100a7 */
[----:B------:R-:W-:-:S02]  /*a720*/  FSEL R163, R29, -INF , !P4 ;  /* 0xff8000001da37808 */ /* 0x000fc40006000000 */
[----:B------:R-:W-:Y:S01]  /*a730*/  FSEL R67, R31, -INF , !P2 ;  /* 0xff8000001f437808 */ /* 0x000fe20005000000 */
[----:B------:R-:W-:Y:S01]  /*a740*/  SHFL.BFLY PT, R150, R147, 0x2, 0x1f ;  /* 0x0c401f0093967f89 */ /* 0x000fe200000e0000 */
        /* <DEDUP_REMOVED lines=8> */
[C---:B------:R-:W-:Y:S02]  /*a7d0*/  ISETP.GE.AND P4, PT, R174.reuse, R187, PT ;  /* 0x000000bbae00720c */ /* 0x040fe40003f86270 */
[----:B------:R-:W-:Y:S02]  /*a7e0*/  ISETP.GE.AND P2, PT, R174, R186, PT ;  /* 0x000000baae00720c */ /* 0x000fe40003f46270 */
[----:B------:R-:W-:-:S02]  /*a7f0*/  FSEL R174, R20, -INF , !P3 ;  /* 0xff80000014ae7808 */ /* 0x000fc40005800000 */
[----:B------:R-:W-:Y:S02]  /*a800*/  FSEL R139, R22, -INF , !P5 ;  /* 0xff800000168b7808 */ /* 0x000fe40006800000 */
[C---:B------:R-:W-:Y:S02]  /*a810*/  ISETP.GE.AND P3, PT, R152.reuse, R187, PT ;  /* 0x000000bb9800720c */ /* 0x040fe40003f66270 */
[----:B------:R-:W-:Y:S02]  /*a820*/  ISETP.GE.AND P5, PT, R152, R186, PT ;  /* 0x000000ba9800720c */ /* 0x000fe40003fa6270 */
[----:B-1----:R-:W-:Y:S02]  /*a830*/  FMNMX.FTZ R180, R66, R177, !PT ;  /* 0x000000b142b47209 */ /* 0x002fe40007810000 */
[----:B------:R-:W-:Y:S02]  /*a840*/  FSEL R217, R16, -INF , !P3 ;  /* 0xff80000010d97808 */ /* 0x000fe40005800000 */
[----:B------:R-:W-:-:S02]  /*a850*/  FSEL R151, R18, -INF , !P5 ;  /* 0xff80000012977808 */ /* 0x000fc40006800000 */
[C---:B------:R-:W-:Y:S02]  /*a860*/  ISETP.GE.AND P3, PT, R149.reuse, R187, PT ;  /* 0x000000bb9500720c */ /* 0x040fe40003f66270 */
[----:B------:R-:W-:Y:S02]  /*a870*/  ISETP.GE.AND P5, PT, R149, R186, PT ;  /* 0x000000ba9500720c */ /* 0x000fe40003fa6270 */
[----:B------:R-:W1:Y:S01]  /*a880*/  SHFL.BFLY PT, R149, R180, 0x1, 0x1f ;  /* 0x0c201f00b4957f89 */ /* 0x000e6200000e0000 */
[----:B------:R-:W-:Y:S02]  /*a890*/  FSEL R175, R21, -INF , !P4 ;  /* 0xff80000015af7808 */ /* 0x000fe40006000000 */
[----:B------:R-:W-:Y:S02]  /*a8a0*/  FSEL R152, R23, -INF , !P2 ;  /* 0xff80000017987808 */ /* 0x000fe40005000000 */
[----:B------:R-:W-:Y:S02]  /*a8b0*/  FSEL R228, R12, -INF , !P3 ;  /* 0xff8000000ce47808 */ /* 0x000fe40005800000 */
[----:B------:R-:W-:-:S02]  /*a8c0*/  FSEL R176, R14, -INF , !P5 ;  /* 0xff8000000eb07808 */ /* 0x000fc40006800000 */
[CC--:B------:R-:W-:Y:S02]  /*a8d0*/  ISETP.GE.AND P4, PT, R154.reuse, R187.reuse, PT ;  /* 0x000000bb9a00720c */ /* 0x0c0fe40003f86270 */
[-C--:B------:R-:W-:Y:S02]  /*a8e0*/  ISETP.GE.AND P2, PT, R154, R186.reuse, PT ;  /* 0x000000ba9a00720c */ /* 0x080fe40003f46270 */
[C---:B------:R-:W-:Y:S02]  /*a8f0*/  ISETP.GE.AND P3, PT, R145.reuse, R187, PT ;  /* 0x000000bb9100720c */ /* 0x040fe40003f66270 */
[----:B------:R-:W-:Y:S02]  /*a900*/  ISETP.GE.AND P5, PT, R145, R186, PT ;  /* 0x000000ba9100720c */ /* 0x000fe40003fa6270 */
[----:B------:R-:W-:Y:S02]  /*a910*/  FSEL R220, R17, -INF , !P4 ;  /* 0xff80000011dc7808 */ /* 0x000fe40006000000 */
[----:B------:R-:W-:-:S02]  /*a920*/  FSEL R154, R19, -INF , !P2 ;  /* 0xff800000139a7808 */ /* 0x000fc40005000000 */
[CC--:B------:R-:W-:Y:S02]  /*a930*/  ISETP.GE.AND P4, PT, R146.reuse, R187.reuse, PT ;  /* 0x000000bb9200720c */ /* 0x0c0fe40003f86270 */
[-C--:B------:R-:W-:Y:S02]  /*a940*/  ISETP.GE.AND P2, PT, R146, R186.reuse, PT ;  /* 0x000000ba9200720c */ /* 0x080fe40003f46270 */
[----:B------:R-:W-:Y:S02]  /*a950*/  FSEL R231, R13, -INF , !P4 ;  /* 0xff8000000de77808 */ /* 0x000fe40006000000 */
[----:B------:R-:W-:Y:S02]  /*a960*/  FSEL R177, R15, -INF , !P2 ;  /* 0xff8000000fb17808 */ /* 0x000fe40005000000 */
[C---:B------:R-:W-:Y:S02]  /*a970*/  ISETP.GE.AND P4, PT, R144.reuse, R187, PT ;  /* 0x000000bb9000720c */ /* 0x040fe40003f86270 */
[----:B------:R-:W-:-:S02]  /*a980*/  ISETP.GE.AND P2, PT, R144, R186, PT ;  /* 0x000000ba9000720c */ /* 0x000fc40003f46270 */
[----:B------:R-:W-:Y:S02]  /*a990*/  FSEL R240, R8, -INF , !P3 ;  /* 0xff80000008f07808 */ /* 0x000fe40005800000 */
[----:B-1----:R-:W-:Y:S02]  /*a9a0*/  FMNMX.FTZ R180, R180, R149, !PT ;  /* 0x00000095b4b47209 */ /* 0x002fe40007810000 */
[-C--:B------:R-:W-:Y:S02]  /*a9b0*/  ISETP.GE.AND P3, PT, R143, R187.reuse, PT ;  /* 0x000000bb8f00720c */ /* 0x080fe40003f66270 */
[----:B------:R-:W-:Y:S02]  /*a9c0*/  FSEL R244, R9, -INF , !P4 ;  /* 0xff80000009f47808 */ /* 0x000fe40006000000 */
[----:B------:R-:W-:Y:S02]  /*a9d0*/  FSEL R223, R11, -INF , !P2 ;  /* 0xff8000000bdf7808 */ /* 0x000fe40005000000 */
[----:B------:R-:W-:-:S02]  /*a9e0*/  ISETP.GE.AND P2, PT, R142, R187, PT ;  /* 0x000000bb8e00720c */ /* 0x000fc40003f46270 */
[-C--:B------:R-:W-:Y:S01]  /*a9f0*/  ISETP.GE.AND P4, PT, R142, R186.reuse, PT ;  /* 0x000000ba8e00720c */ /* 0x080fe20003f86270 */
[----:B------:R-:W-:Y:S01]  /*aa00*/  FMUL.FTZ R142, R180, UR34 ;  /* 0x00000022b48e7c20 */ /* 0x000fe20008410000 */
[----:B------:R-:W-:Y:S02]  /*aa10*/  FSEL R248, R4, -INF , !P3 ;  /* 0xff80000004f87808 */ /* 0x000fe40005800000 */
[----:B------:R-:W-:Y:S02]  /*aa20*/  FSETP.NEU.FTZ.AND P3, PT, R180, -INF , PT ;  /* 0xff800000b400780b */ /* 0x000fe40003f7d000 */
[----:B------:R-:W-:Y:S02]  /*aa30*/  FSEL R216, R10, -INF , !P5 ;  /* 0xff8000000ad87808 */ /* 0x000fe40006800000 */
[----:B------:R-:W-:Y:S02]  /*aa40*/  FSEL R191, R142, RZ, P3 ;  /* 0x000000ff8ebf7208 */ /* 0x000fe40001800000 */
[----:B------:R-:W-:-:S02]  /*aa50*/  ISETP.GE.AND P5, PT, R143, R186, PT ;  /* 0x000000ba8f00720c */ /* 0x000fc40003fa6270 */
[----:B------:R-:W-:Y:S01]  /*aa60*/  FSEL R252, R5, -INF , !P2 ;  /* 0xff80000005fc7808 */ /* 0x000fe20005000000 */
[--C-:B------:R-:W-:Y:S01]  /*aa70*/  FFMA.FTZ R215, R181, UR34, -R191.reuse ;  /* 0x00000022b5d77c23 */ /* 0x100fe200080108bf */
[-C--:B------:R-:W-:Y:S01]  /*aa80*/  ISETP.GE.AND P2, PT, R140, R186.reuse, PT ;  /* 0x000000ba8c00720c */ /* 0x080fe20003f46270 */
[----:B------:R-:W-:Y:S01]  /*aa90*/  FFMA.FTZ R149, R170, UR34, -R191 ;  /* 0x00000022aa957c23 */ /* 0x000fe200080108bf */
[----:B------:R-:W-:Y:S02]  /*aaa0*/  FSEL R218, R6, -INF , !P5 ;  /* 0xff80000006da7808 */ /* 0x000fe40006800000 */
[----:B------:R-:W-:Y:S01]  /*aab0*/  ISETP.GE.AND P5, PT, R140, R187, PT ;  /* 0x000000bb8c00720c */ /* 0x000fe20003fa6270 */
[----:B------:R-:W-:Y:S01]  /*aac0*/  MUFU.EX2 R215, R215 ;  /* 0x000000d700d77308 */ /* 0x000fe20000000800 */
[----:B------:R-:W-:Y:S02]  /*aad0*/  FSEL R226, R62, -INF , !P2 ;  /* 0xff8000003ee27808 */ /* 0x000fe40005000000 */
[----:B------:R-:W-:Y:S01]  /*aae0*/  ISETP.GE.AND P2, PT, R138, R186, PT ;  /* 0x000000ba8a00720c */ /* 0x000fe20003f46270 */
[----:B------:R-:W-:Y:S01]  /*aaf0*/  MUFU.EX2 R149, R149 ;  /* 0x0000009500957308 */ /* 0x000fe20000000800 */
[----:B---3--:R-:W-:-:S02]  /*ab00*/  LOP3.LUT R242, R242, UR7, R195, 0x96, !PT ;  /* 0x00000007f2f27c12 */ /* 0x008fc4000f8e96c3 */
[----:B------:R-:W-:-:S03]  /*ab10*/  FSEL R229, R63, -INF , !P2 ;  /* 0xff8000003fe57808 */ /* 0x000fc60005000000 */
[----:B------:R-:W-:-:S05]  /*ab20*/  IMAD.WIDE.U32 R242, R242, -0x326172a9, RZ ;  /* 0xcd9e8d57f2f27825 */ /* 0x000fca00078e00ff */
[----:B------:R-:W-:Y:S02]  /*ab30*/  LOP3.LUT R66, R206, UR30, R243, 0x96, !PT ;  /* 0x0000001ece427c12 */ /* 0x000fe4000f8e96f3 */
[C---:B------:R-:W-:Y:S02]  /*ab40*/  LOP3.LUT R246, R242.reuse, UR29, R205, 0x96, !PT ;  /* 0x0000001df2f67c12 */ /* 0x040fe4000f8e96cd */
[----:B--2---:R-:W-:Y:S01]  /*ab50*/  LOP3.LUT R242, R242, UR29, R197, 0x96, !PT ;  /* 0x0000001df2f27c12 */ /* 0x004fe2000f8e96c5 */
[----:B------:R-:W-:Y:S01]  /*ab60*/  IMAD.WIDE.U32 R234, R66, -0x2daee0ad, RZ ;  /* 0xd2511f5342ea7825 */ /* 0x000fe200078e00ff */
[----:B------:R-:W-:-:S03]  /*ab70*/  FMNMX.FTZ R66, R147, R150, !PT ;  /* 0x0000009693427209 */ /* 0x000fc60007810000 */
[----:B------:R-:W-:Y:S01]  /*ab80*/  IMAD.WIDE.U32 R246, R246, -0x2daee0ad, RZ ;  /* 0xd2511f53f6f67825 */ /* 0x000fe200078e00ff */
[----:B------:R-:W-:-:S04]  /*ab90*/  LOP3.LUT R145, R208, UR28, R235, 0x96, !PT ;  /* 0x0000001cd0917c12 */ /* 0x000fc8000f8e96eb */
[----:B------:R-:W-:Y:S01]  /*aba0*/  LOP3.LUT R234, R234, UR22, R247, 0x96, !PT ;  /* 0x00000016eaea7c12 */ /* 0x000fe2000f8e96f7 */
[----:B------:R-:W-:Y:S02]  /*abb0*/  IMAD.WIDE.U32 R224, R145, -0x326172a9, RZ ;  /* 0xcd9e8d5791e07825 */ /* 0x000fe400078e00ff */
[----:B------:R-:W1:Y:S02]  /*abc0*/  SHFL.BFLY PT, R145, R66, 0x1, 0x1f ;  /* 0x0c201f0042917f89 */ /* 0x000e6400000e0000 */
[----:B------:R-:W-:Y:S01]  /*abd0*/  IMAD.WIDE.U32 R234, R234, -0x326172a9, RZ ;  /* 0xcd9e8d57eaea7825 */ /* 0x000fe200078e00ff */
[----:B------:R-:W-:-:S04]  /*abe0*/  LOP3.LUT R144, R204, UR25, R225, 0x96, !PT ;  /* 0x00000019cc907c12 */ /* 0x000fc8000f8e96e1 */
[----:B------:R-:W-:Y:S01]  /*abf0*/  LOP3.LUT R224, R224, UR21, R235, 0x96, !PT ;  /* 0x00000015e0e07c12 */ /* 0x000fe2000f8e96eb */
[----:B------:R-:W-:-:S04]  /*ac00*/  IMAD.WIDE.U32 R238, R144, -0x2daee0ad, RZ ;  /* 0xd2511f5390ee7825 */ /* 0x000fc800078e00ff */
[----:B------:R-:W-:Y:S01]  /*ac10*/  FFMA.FTZ R144, R213, UR34, -R191 ;  /* 0x00000022d5907c23 */ /* 0x000fe200080108bf */
[----:B------:R-:W-:Y:S01]  /*ac20*/  IMAD.WIDE.U32 R224, R224, -0x2daee0ad, RZ ;  /* 0xd2511f53e0e07825 */ /* 0x000fe200078e00ff */
[----:B------:R-:W-:-:S04]  /*ac30*/  LOP3.LUT R246, R246, UR17, R239, 0x96, !PT ;  /* 0x00000011f6f67c12 */ /* 0x000fc8000f8e96ef */
[----:B------:R-:W2:Y:S01]  /*ac40*/  MUFU.EX2 R144, R144 ;  /* 0x0000009000907308 */ /* 0x000ea20000000800 */
[----:B------:R-:W-:Y:S01]  /*ac50*/  LOP3.LUT R238, R238, UR15, R225, 0x96, !PT ;  /* 0x0000000feeee7c12 */ /* 0x000fe2000f8e96e1 */
[----:B------:R-:W-:Y:S01]  /*ac60*/  IMAD.WIDE.U32 R246, R246, -0x326172a9, RZ ;  /* 0xcd9e8d57f6f67825 */ /* 0x000fe200078e00ff */
[----:B------:R-:W-:Y:S02]  /*ac70*/  FSEL R225, R7, -INF , !P4 ;  /* 0xff80000007e17808 */ /* 0x000fe40006000000 */
[----:B------:R-:W-:Y:S01]  /*ac80*/  ISETP.GE.AND P4, PT, R138, R187, PT ;  /* 0x000000bb8a00720c */ /* 0x000fe20003f86270 */
[----:B------:R-:W-:Y:S01]  /*ac90*/  IMAD.WIDE.U32 R238, R238, -0x326172a9, RZ ;  /* 0xcd9e8d57eeee7825 */ /* 0x000fe200078e00ff */
[----:B-1----:R-:W-:Y:S02]  /*aca0*/  FMNMX.FTZ R181, R66, R145, !PT ;  /* 0x0000009142b57209 */ /* 0x002fe40007810000 */
[----:B------:R-:W-:Y:S02]  /*acb0*/  FSEL R210, R61, -INF , !P4 ;  /* 0xff8000003dd27808 */ /* 0x000fe40006000000 */
[----:B------:R-:W-:Y:S01]  /*acc0*/  LOP3.LUT R150, R246, UR13, R239, 0x96, !PT ;  /* 0x0000000df6967c12 */ /* 0x000fe2000f8e96ef */
[----:B------:R-:W-:Y:S01]  /*acd0*/  FMUL.FTZ R140, R181, UR34 ;  /* 0x00000022b58c7c20 */ /* 0x000fe20008410000 */
[----:B------:R-:W-:-:S02]  /*ace0*/  FSEL R239, R60, -INF , !P5 ;  /* 0xff8000003cef7808 */ /* 0x000fc40006800000 */
[C---:B------:R-:W-:Y:S02]  /*acf0*/  LOP3.LUT R66, R150.reuse, 0xffff, RZ, 0xc0, !PT ;  /* 0x0000ffff96427812 */ /* 0x040fe400078ec0ff */
[----:B------:R-:W-:Y:S02]  /*ad00*/  LOP3.LUT R138, R150, 0xff, RZ, 0xc0, !PT ;  /* 0x000000ff968a7812 */ /* 0x000fe400078ec0ff */
[----:B------:R-:W-:Y:S02]  /*ad10*/  SHF.R.U32.HI R66, RZ, 0x8, R66 ;  /* 0x00000008ff427819 */ /* 0x000fe40000011642 */
[----:B------:R-:W-:Y:S02]  /*ad20*/  FSETP.NEU.FTZ.AND P5, PT, R181, -INF , PT ;  /* 0xff800000b500780b */ /* 0x000fe40003fbd000 */
[----:B------:R-:W-:Y:S02]  /*ad30*/  ISETP.LE.U32.AND P4, PT, R138, UR12, PT ;  /* 0x0000000c8a007c0c */ /* 0x000fe4000bf83070 */
[----:B------:R-:W-:-:S02]  /*ad40*/  LOP3.LUT R66, R66, 0xffff, RZ, 0xc0, !PT ;  /* 0x0000ffff42427812 */ /* 0x000fc400078ec0ff */
[----:B------:R-:W-:Y:S02]  /*ad50*/  FSEL R190, R140, RZ, P5 ;  /* 0x000000ff8cbe7208 */ /* 0x000fe40002800000 */
[----:B------:R-:W-:Y:S02]  /*ad60*/  ISETP.LE.U32.AND P2, PT, R66, UR12, PT ;  /* 0x0000000c42007c0c */ /* 0x000fe4000bf43070 */
[----:B------:R-:W-:Y:S01]  /*ad70*/  PRMT R66, R150, 0x7632, R66 ;  /* 0x0000763296427816 */ /* 0x000fe20000000042 */
[--C-:B------:R-:W-:Y:S01]  /*ad80*/  FFMA.FTZ R219, R162, UR34, -R190.reuse ;  /* 0x00000022a2db7c23 */ /* 0x100fe200080108be */
[--C-:B------:R-:W-:Y:S01]  /*ad90*/  FFMA.FTZ R146, R214, UR34, -R190.reuse ;  /* 0x00000022d6927c23 */ /* 0x100fe200080108be */
[----:B--2---:R-:W-:Y:S01]  /*ada0*/  F2FP.F16.F32.PACK_AB R162, R144, R215 ;  /* 0x000000d790a2723e */ /* 0x004fe200000000ff */
[----:B------:R-:W-:Y:S01]  /*adb0*/  FFMA.FTZ R147, R222, UR34, -R190 ;  /* 0x00000022de937c23 */ /* 0x000fe200080108be */
[----:B------:R-:W-:Y:S01]  /*adc0*/  SHF.R.U32.HI R138, RZ, 0x18, R150 ;  /* 0x00000018ff8a7819 */ /* 0x000fe20000011696 */
[----:B------:R-:W-:Y:S01]  /*add0*/  FFMA.FTZ R140, R183, UR34, -R190 ;  /* 0x00000022b78c7c23 */ /* 0x000fe200080108be */
[----:B------:R-:W-:Y:S01]  /*ade0*/  PRMT R245, R162, 0x7632, R245 ;  /* 0x00007632a2f57816 */ /* 0x000fe200000000f5 */
[----:B------:R-:W-:Y:S01]  /*adf0*/  MUFU.EX2 R219, R219 ;  /* 0x000000db00db7308 */ /* 0x000fe20000000800 */
[----:B------:R-:W-:Y:S01]  /*ae00*/  @!P4 HADD2 R42, -R162.H0_H0, -RZ.H0_H0 ;  /* 0xa00000ffa22ac230 */ /* 0x000fe20000000900 */
[----:B------:R-:W-:-:S02]  /*ae10*/  LOP3.LUT R66, R66, 0xff, RZ, 0xc0, !PT ;  /* 0x000000ff42427812 */ /* 0x000fc400078ec0ff */
[----:B------:R-:W1:Y:S01]  /*ae20*/  MUFU.EX2 R146, R146 ;  /* 0x0000009200927308 */ /* 0x000e620000000800 */
[----:B------:R-:W-:Y:S01]  /*ae30*/  PRMT R235, R162, 0x5410, R245 ;  /* 0x00005410a2eb7816 */ /* 0x000fe200000000f5 */
[----:B------:R-:W-:Y:S01]  /*ae40*/  @!P2 HADD2 R41, -R245.H0_H0, -RZ.H0_H0 ;  /* 0xa00000fff529a230 */ /* 0x000fe20000000900 */
[----:B------:R-:W-:Y:S01]  /*ae50*/  @!P4 PRMT R162, R42, 0x5410, RZ ;  /* 0x000054102aa2c816 */ /* 0x000fe200000000ff */
[----:B------:R-:W-:Y:S01]  /*ae60*/  MUFU.EX2 R147, R147 ;  /* 0x0000009300937308 */ /* 0x000fe20000000800 */
[----:B------:R-:W-:Y:S01]  /*ae70*/  LOP3.LUT R42, R192, UR30, R243, 0x96, !PT ;  /* 0x0000001ec02a7c12 */ /* 0x000fe2000f8e96f3 */
[----:B------:R-:W-:Y:S01]  /*ae80*/  IMAD.WIDE.U32 R242, R242, -0x2daee0ad, RZ ;  /* 0xd2511f53f2f27825 */ /* 0x000fe200078e00ff */
[----:B------:R-:W-:Y:S02]  /*ae90*/  @!P2 PRMT R245, R41, 0x5410, RZ ;  /* 0x0000541029f5a816 */ /* 0x000fe400000000ff */
[----:B------:R-:W-:Y:S01]  /*aea0*/  ISETP.LE.U32.AND P2, PT, R138, UR12, PT ;  /* 0x0000000c8a007c0c */ /* 0x000fe2000bf43070 */
[----:B------:R-:W-:Y:S01]  /*aeb0*/  IMAD.WIDE.U32 R142, R42, -0x2daee0ad, RZ ;  /* 0xd2511f532a8e7825 */ /* 0x000fe200078e00ff */
[----:B------:R-:W-:-:S02]  /*aec0*/  ISETP.LE.U32.AND P4, PT, R66, UR12, PT ;  /* 0x0000000c42007c0c */ /* 0x000fc4000bf83070 */
[----:B------:R-:W-:Y:S01]  /*aed0*/  LOP3.LUT R246, R234, UR16, R247, 0x96, !PT ;  /* 0x00000010eaf67c12 */ /* 0x000fe2000f8e96f7 */
[----:B------:R-:W-:Y:S01]  /*aee0*/  IMAD.MOV.U32 R138, RZ, RZ, R238 ;  /* 0x000000ffff8a7224 */ /* 0x000fe200078e00ee */
[----:B-1----:R-:W-:Y:S02]  /*aef0*/  F2FP.F16.F32.PACK_AB R66, R146, R219 ;  /* 0x000000db9242723e */ /* 0x002fe400000000ff */
[----:B----4-:R-:W-:Y:S01]  /*af00*/  LOP3.LUT R42, R198, UR28, R143, 0x96, !PT ;  /* 0x0000001cc62a7c12 */ /* 0x010fe2000f8e968f */
[----:B------:R-:W-:Y:S01]  /*af10*/  MUFU.EX2 R140, R140 ;  /* 0x0000008c008c7308 */ /* 0x000fe20000000800 */
[----:B------:R-:W-:Y:S01]  /*af20*/  FMNMX3.FTZ R143, R2, R137, R163, !PT ;  /* 0x00000089028f7276 */ /* 0x000fe200078100a3 */
[----:B------:R-:W-:Y:S01]  /*af30*/  IMAD.WIDE.U32 R246, R246, -0x2daee0ad, RZ ;  /* 0xd2511f53f6f67825 */ /* 0x000fe200078e00ff */
[----:B------:R-:W-:Y:S02]  /*af40*/  PRMT R241, R66, 0x7632, R241 ;  /* 0x0000763242f17816 */ /* 0x000fe400000000f1 */
[----:B------:R-:W-:Y:S01]  /*af50*/  LOP3.LUT R41, R142, UR22, R243, 0x96, !PT ;  /* 0x000000168e297c12 */ /* 0x000fe2000f8e96f3 */
[----:B------:R-:W-:Y:S01]  /*af60*/  IMAD.WIDE.U32 R250, R42, -0x326172a9, RZ ;  /* 0xcd9e8d572afa7825 */ /* 0x000fe200078e00ff */
[----:B------:R-:W-:-:S03]  /*af70*/  FMNMX3.FTZ R143, R143, R164, R165, !PT ;  /* 0x000000a48f8f7276 */ /* 0x000fc600078100a5 */
[----:B------:R-:W-:Y:S01]  /*af80*/  @!P2 HADD2 R39, -R241.H0_H0, -RZ.H0_H0 ;  /* 0xa00000fff127a230 */ /* 0x000fe20000000900 */
[----:B------:R-:W-:Y:S01]  /*af90*/  PRMT R214, R66, 0x5410, R241 ;  /* 0x0000541042d67816 */ /* 0x000fe200000000f1 */
[----:B------:R-:W-:Y:S01]  /*afa0*/  IMAD.WIDE.U32 R184, R41, -0x326172a9, RZ ;  /* 0xcd9e8d5729b87825 */ /* 0x000fe200078e00ff */
[----:B------:R-:W-:-:S03]  /*afb0*/  FMNMX3.FTZ R143, R143, R174, R175, !PT ;  /* 0x000000ae8f8f7276 */ /* 0x000fc600078100af */
[----:B------:R-:W-:Y:S01]  /*afc0*/  @!P4 HADD2 R40, -R66.H0_H0, -RZ.H0_H0 ;  /* 0xa00000ff4228c230 */ /* 0x000fe20000000900 */
[----:B------:R-:W-:Y:S01]  /*afd0*/  @!P2 PRMT R241, R39, 0x5410, RZ ;  /* 0x0000541027f1a816 */ /* 0x000fe200000000ff */
[----:B------:R-:W-:Y:S01]  /*afe0*/  FFMA.FTZ R142, R211, UR34, -R191 ;  /* 0x00000022d38e7c23 */ /* 0x000fe200080108bf */
[----:B------:R-:W-:Y:S01]  /*aff0*/  LOP3.LUT R39, R196, UR25, R251, 0x96, !PT ;  /* 0x00000019c4277c12 */ /* 0x000fe2000f8e96fb */
[----:B------:R-:W-:Y:S01]  /*b000*/  IMAD.MOV.U32 R42, RZ, RZ, R246 ;  /* 0x000000ffff2a7224 */ /* 0x000fe200078e00f6 */
[----:B------:R-:W-:Y:S02]  /*b010*/  FMNMX3.FTZ R143, R143, R217, R220, !PT ;  /* 0x000000d98f8f7276 */ /* 0x000fe400078100dc */
[----:B------:R-:W-:Y:S01]  /*b020*/  LOP3.LUT R250, R250, UR21, R185, 0x96, !PT ;  /* 0x00000015fafa7c12 */ /* 0x000fe2000f8e96b9 */
[----:B------:R-:W1:Y:S01]  /*b030*/  MUFU.EX2 R142, R142 ;  /* 0x0000008e008e7308 */ /* 0x000e620000000800 */
[----:B------:R-:W-:Y:S01]  /*b040*/  @!P4 PRMT R66, R40, 0x5410, RZ ;  /* 0x000054102842c816 */ /* 0x000fe200000000ff */
[----:B------:R-:W-:Y:S01]  /*b050*/  IMAD.WIDE.U32 R40, R39, -0x2daee0ad, RZ ;  /* 0xd2511f5327287825 */ /* 0x000fe200078e00ff */
[----:B------:R-:W-:-:S02]  /*b060*/  FMNMX3.FTZ R143, R143, R228, R231, !PT ;  /* 0x000000e48f8f7276 */ /* 0x000fc400078100e7 */
[----:B------:R-:W-:Y:S01]  /*b070*/  PRMT R39, R238, 0x7771, RZ ;  /* 0x00007771ee277816 */ /* 0x000fe200000000ff */
[----:B------:R-:W-:Y:S01]  /*b080*/  IMAD.WIDE.U32 R250, R250, -0x2daee0ad, RZ ;  /* 0xd2511f53fafa7825 */ /* 0x000fe200078e00ff */
[----:B------:R-:W-:Y:S02]  /*b090*/  FMNMX3.FTZ R143, R143, R240, R244, !PT ;  /* 0x000000f08f8f7276 */ /* 0x000fe400078100f4 */
[----:B------:R-:W-:Y:S02]  /*b0a0*/  LOP3.LUT R41, R242, UR17, R41, 0x96, !PT ;  /* 0x00000011f2297c12 */ /* 0x000fe4000f8e9629 */
[----:B------:R-:W-:Y:S02]  /*b0b0*/  LOP3.LUT R242, R40, UR15, R251, 0x96, !PT ;  /* 0x0000000f28f27c12 */ /* 0x000fe4000f8e96fb */
[----:B------:R-:W-:Y:S02]  /*b0c0*/  FMNMX3.FTZ R40, R143, R248, R252, !PT ;  /* 0x000000f88f287276 */ /* 0x000fe400078100fc */
[----:B------:R-:W-:Y:S01]  /*b0d0*/  LOP3.LUT R138, R138, 0xff, RZ, 0xc0, !PT ;  /* 0x000000ff8a8a7812 */ /* 0x000fe200078ec0ff */
[----:B------:R-:W-:Y:S01]  /*b0e0*/  IMAD.WIDE.U32 R242, R242, -0x326172a9, RZ ;  /* 0xcd9e8d57f2f27825 */ /* 0x000fe200078e00ff */
[----:B------:R-:W-:-:S02]  /*b0f0*/  FMNMX3.FTZ R40, R40, R239, R210, !PT ;  /* 0x000000ef28287276 */ /* 0x000fc400078100d2 */
[----:B------:R-:W-:Y:S02]  /*b100*/  ISETP.GT.U32.AND P2, PT, R39, UR12, PT ;  /* 0x0000000c27007c0c */ /* 0x000fe4000bf44070 */
[----:B------:R-:W-:Y:S01]  /*b110*/  ISETP.LE.U32.AND P4, PT, R138, UR12, PT ;  /* 0x0000000c8a007c0c */ /* 0x000fe2000bf83070 */
[----:B------:R-:W2:Y:S01]  /*b120*/  SHFL.BFLY PT, R39, R40, 0x2, 0x1f ;  /* 0x0c401f0028277f89 */ /* 0x000ea200000e0000 */
[----:B-1----:R-:W-:Y:S01]  /*b130*/  F2FP.F16.F32.PACK_AB R170, R142, R149 ;  /* 0x000000958eaa723e */ /* 0x002fe200000000ff */
[----:B------:R-:W-:Y:S01]  /*b140*/  FFMA.FTZ R145, R161, UR34, -R191 ;  /* 0x00000022a1917c23 */ /* 0x000fe200080108bf */
[----:B------:R-:W-:Y:S02]  /*b150*/  LOP3.LUT R221, R224, UR4, R247, 0x96, !PT ;  /* 0x00000004e0dd7c12 */ /* 0x000fe4000f8e96f7 */
[----:B------:R-:W-:Y:S02]  /*b160*/  PRMT R237, R170, 0x7632, R237 ;  /* 0x00007632aaed7816 */ /* 0x000fe400000000ed */
[----:B------:R-:W-:-:S02]  /*b170*/  LOP3.LUT R42, R42, 0xff, RZ, 0xc0, !PT ;  /* 0x000000ff2a2a7812 */ /* 0x000fc400078ec0ff */
[----:B------:R-:W-:Y:S01]  /*b180*/  PRMT R233, R170, 0x5410, R237 ;  /* 0x00005410aae97816 */ /* 0x000fe200000000ed */
[----:B------:R-:W-:Y:S02]  /*b190*/  @P2 HADD2 R32, -R237.H0_H0, -RZ.H0_H0 ;  /* 0xa00000ffed202230 */ /* 0x000fe40000000900 */
[----:B------:R-:W-:-:S03]  /*b1a0*/  @!P4 HADD2 R33, -R170.H0_H0, -RZ.H0_H0 ;  /* 0xa00000ffaa21c230 */ /* 0x000fc60000000900 */
[----:B------:R-:W-:Y:S02]  /*b1b0*/  @P2 PRMT R237, R32, 0x5410, RZ ;  /* 0x0000541020ed2816 */ /* 0x000fe400000000ff */
[----:B------:R-:W-:Y:S01]  /*b1c0*/  @!P4 PRMT R170, R33, 0x5410, RZ ;  /* 0x0000541021aac816 */ /* 0x000fe200000000ff */
[----:B------:R-:W-:Y:S01]  /*b1d0*/  IMAD.WIDE.U32 R32, R41, -0x326172a9, RZ ;  /* 0xcd9e8d5729207825 */ /* 0x000fe200078e00ff */
[----:B--2---:R-:W-:Y:S02]  /*b1e0*/  FMNMX.FTZ R40, R40, R39, !PT ;  /* 0x0000002728287209 */ /* 0x004fe40007810000 */
[----:B------:R-:W-:Y:S02]  /*b1f0*/  LOP3.LUT R234, R32, UR13, R243, 0x96, !PT ;  /* 0x0000000d20ea7c12 */ /* 0x000fe4000f8e96f3 */
[----:B------:R-:W-:Y:S01]  /*b200*/  PRMT R32, R238, 0x7772, RZ ;  /* 0x00007772ee207816 */ /* 0x000fe200000000ff */
[----:B------:R-:W1:Y:S01]  /*b210*/  SHFL.BFLY PT, R183, R40, 0x1, 0x1f ;  /* 0x0c201f0028b77f89 */ /* 0x000e6200000e0000 */
[----:B------:R-:W-:-:S02]  /*b220*/  FSEL R41, R180, RZ, P3 ;  /* 0x000000ffb4297208 */ /* 0x000fc40001800000 */
[----:B------:R-:W-:Y:S02]  /*b230*/  ISETP.GT.U32.AND P2, PT, R32, UR12, PT ;  /* 0x0000000c20007c0c */ /* 0x000fe4000bf44070 */
[----:B------:R-:W-:Y:S02]  /*b240*/  PRMT R32, R238, 0x7773, RZ ;  /* 0x00007773ee207816 */ /* 0x000fe400000000ff */
[----:B------:R-:W-:Y:S02]  /*b250*/  LOP3.LUT R39, R234, 0xffff, RZ, 0xc0, !PT ;  /* 0x0000ffffea277812 */ /* 0x000fe400078ec0ff */
[----:B------:R-:W-:Y:S02]  /*b260*/  ISETP.GT.U32.AND P3, PT, R32, UR12, PT ;  /* 0x0000000c20007c0c */ /* 0x000fe4000bf64070 */
[----:B------:R-:W-:Y:S02]  /*b270*/  F2FP.F16.F32.PACK_AB R32, R140, R147 ;  /* 0x000000938c20723e */ /* 0x000fe400000000ff */
[----:B------:R-:W-:-:S02]  /*b280*/  SHF.R.U32.HI R39, RZ, 0x8, R39 ;  /* 0x00000008ff277819 */ /* 0x000fc40000011627 */
[--C-:B------:R-:W-:Y:S01]  /*b290*/  LOP3.LUT R230, R184, UR16, R33.reuse, 0x96, !PT ;  /* 0x00000010b8e67c12 */ /* 0x100fe2000f8e9621 */
[----:B------:R-:W-:Y:S01]  /*b2a0*/  @P2 HADD2 R38, -R32.H0_H0, -RZ.H0_H0 ;  /* 0xa00000ff20262230 */ /* 0x000fe20000000900 */
[----:B------:R-:W-:Y:S01]  /*b2b0*/  PRMT R33, R32, 0x7632, R33 ;  /* 0x0000763220217816 */ /* 0x000fe20000000021 */
[----:B------:R-:W-:Y:S01]  /*b2c0*/  FFMA.FTZ R138, R182, UR34, -R191 ;  /* 0x00000022b68a7c23 */ /* 0x000fe200080108bf */
[----:B------:R-:W-:Y:S01]  /*b2d0*/  LOP3.LUT R39, R39, 0xffff, RZ, 0xc0, !PT ;  /* 0x0000ffff27277812 */ /* 0x000fe200078ec0ff */
[----:B------:R-:W-:Y:S01]  /*b2e0*/  MUFU.EX2 R145, R145 ;  /* 0x0000009100917308 */ /* 0x000fe20000000800 */
[----:B------:R-:W-:Y:S02]  /*b2f0*/  PRMT R224, R32, 0x5410, R33 ;  /* 0x0000541020e07816 */ /* 0x000fe40000000021 */
[----:B------:R-:W-:Y:S01]  /*b300*/  ISETP.LE.U32.AND P4, PT, R42, UR12, PT ;  /* 0x0000000c2a007c0c */ /* 0x000fe2000bf83070 */
[--C-:B------:R-:W-:Y:S01]  /*b310*/  FFMA.FTZ R143, R158, UR34, -R191.reuse ;  /* 0x000000229e8f7c23 */ /* 0x100fe200080108bf */
[----:B------:R-:W-:Y:S01]  /*b320*/  @P2 PRMT R32, R38, 0x5410, RZ ;  /* 0x0000541026202816 */ /* 0x000fe200000000ff */
[----:B------:R-:W-:Y:S01]  /*b330*/  @P3 HADD2 R37, -R33.H0_H0, -RZ.H0_H0 ;  /* 0xa00000ff21253230 */ /* 0x000fe20000000900 */
[----:B------:R-:W-:Y:S01]  /*b340*/  ISETP.LE.U32.AND P2, PT, R39, UR12, PT ;  /* 0x0000000c27007c0c */ /* 0x000fe2000bf43070 */
[----:B------:R-:W-:Y:S01]  /*b350*/  FFMA.FTZ R213, R172, UR34, -R191 ;  /* 0x00000022acd57c23 */ /* 0x000fe200080108bf */
[----:B------:R-:W-:Y:S01]  /*b360*/  FMNMX3.FTZ R39, R0, R65, R67, !PT ;  /* 0x0000004100277276 */ /* 0x000fe20007810043 */
[----:B------:R-:W2:Y:S01]  /*b370*/  MUFU.EX2 R138, R138 ;  /* 0x0000008a008a7308 */ /* 0x000ea20000000800 */
[----:B-1----:R-:W-:Y:S01]  /*b380*/  FMNMX.FTZ R183, R40, R183, !PT ;  /* 0x000000b728b77209 */ /* 0x002fe20007810000 */
[----:B------:R-:W-:Y:S01]  /*b390*/  FFMA.FTZ R134, R134, UR34, -R190 ;  /* 0x0000002286867c23 */ /* 0x000fe200080108be */
[----:B------:R-:W-:Y:S01]  /*b3a0*/  LOP3.LUT R38, R221, 0xff, RZ, 0xc0, !PT ;  /* 0x000000ffdd267812 */ /* 0x000fe200078ec0ff */
[--C-:B------:R-:W-:Y:S01]  /*b3b0*/  FFMA.FTZ R211, R141, UR34, -R191.reuse ;  /* 0x000000228dd37c23 */ /* 0x100fe200080108bf */
[----:B------:R-:W-:Y:S01]  /*b3c0*/  FMNMX3.FTZ R39, R39, R135, R148, !PT ;  /* 0x0000008727277276 */ /* 0x000fe20007810094 */
[--C-:B------:R-:W-:Y:S01]  /*b3d0*/  FFMA.FTZ R171, R171, UR34, -R191.reuse ;  /* 0x00000022abab7c23 */ /* 0x100fe200080108bf */
[----:B------:R-:W-:Y:S01]  /*b3e0*/  @P3 PRMT R33, R37, 0x5410, RZ ;  /* 0x0000541025213816 */ /* 0x000fe200000000ff */
[----:B------:R-:W-:Y:S01]  /*b3f0*/  FFMA.FTZ R161, R179, UR34, -R191 ;  /* 0x00000022b3a17c23 */ /* 0x000fe200080108bf */
[----:B------:R-:W-:Y:S01]  /*b400*/  FSEL R42, R181, RZ, P5 ;  /* 0x000000ffb52a7208 */ /* 0x000fe20002800000 */
[--C-:B------:R-:W-:Y:S01]  /*b410*/  FFMA.FTZ R243, R153, UR34, -R190.reuse ;  /* 0x0000002299f37c23 */ /* 0x100fe200080108be */
[----:B------:R-:W-:Y:S01]  /*b420*/  PRMT R37, R221, 0x7632, R37 ;  /* 0x00007632dd257816 */ /* 0x000fe20000000025 */
[----:B------:R-:W-:Y:S01]  /*b430*/  FMUL.FTZ R182, R183, UR34 ;  /* 0x00000022b7b67c20 */ /* 0x000fe20008410000 */
[----:B------:R-:W-:Y:S01]  /*b440*/  ISETP.LE.U32.AND P5, PT, R38, UR12, PT ;  /* 0x0000000c26007c0c */ /* 0x000fe2000bfa3070 */
[----:B------:R-:W-:Y:S01]  /*b450*/  FFMA.FTZ R173, R173, UR34, -R190 ;  /* 0x00000022adad7c23 */ /* 0x000fe200080108be */
[----:B------:R-:W-:Y:S01]  /*b460*/  FMNMX3.FTZ R38, R39, R139, R152, !PT ;  /* 0x0000008b27267276 */ /* 0x000fe20007810098 */
[--C-:B------:R-:W-:Y:S01]  /*b470*/  FFMA.FTZ R169, R169, UR34, -R190.reuse ;  /* 0x00000022a9a97c23 */ /* 0x100fe200080108be */
[----:B------:R-:W-:Y:S01]  /*b480*/  FSETP.NEU.FTZ.AND P3, PT, R183, -INF , PT ;  /* 0xff800000b700780b */ /* 0x000fe20003f7d000 */
[--C-:B------:R-:W-:Y:S01]  /*b490*/  FFMA.FTZ R168, R168, UR34, -R190.reuse ;  /* 0x00000022a8a87c23 */ /* 0x100fe200080108be */
[----:B------:R-:W-:Y:S01]  /*b4a0*/  LOP3.LUT R37, R37, 0xff, RZ, 0xc0, !PT ;  /* 0x000000ff25257812 */ /* 0x000fe200078ec0ff */
[----:B------:R-:W-:Y:S01]  /*b4b0*/  FFMA.FTZ R136, R136, UR34, -R190 ;  /* 0x0000002288887c23 */ /* 0x000fe200080108be */
[----:B------:R-:W-:Y:S01]  /*b4c0*/  FMNMX3.FTZ R38, R38, R151, R154, !PT ;  /* 0x0000009726267276 */ /* 0x000fe2000781009a */
[--C-:B------:R-:W-:Y:S01]  /*b4d0*/  FFMA.FTZ R157, R157, UR34, -R190.reuse ;  /* 0x000000229d9d7c23 */ /* 0x100fe200080108be */
[----:B------:R-:W-:Y:S01]  /*b4e0*/  FSEL R182, R182, RZ, P3 ;  /* 0x000000ffb6b67208 */ /* 0x000fe20001800000 */
[--C-:B------:R-:W-:Y:S01]  /*b4f0*/  FFMA.FTZ R167, R167, UR34, -R190.reuse ;  /* 0x00000022a7a77c23 */ /* 0x100fe200080108be */
[----:B------:R-:W-:Y:S01]  /*b500*/  FSEL R227, R183, RZ, P3 ;  /* 0x000000ffb7e37208 */ /* 0x000fe20001800000 */
[----:B------:R-:W3:Y:S01]  /*b510*/  LDL.LU.64 R184, [R1+0xb0] ;  /* 0x0000b00001b87983 */ /* 0x000ee20000300a00 */
[----:B------:R-:W-:Y:S01]  /*b520*/  ISETP.LE.U32.AND P3, PT, R37, UR12, PT ;  /* 0x0000000c25007c0c */ /* 0x000fe2000bf63070 */
[----:B------:R-:W-:Y:S01]  /*b530*/  FFMA.FTZ R172, R178, UR34, -R191 ;  /* 0x00000022b2ac7c23 */ /* 0x000fe200080108bf */
[----:B------:R-:W-:Y:S01]  /*b540*/  LOP3.LUT R37, R221, 0xffff, RZ, 0xc0, !PT ;  /* 0x0000ffffdd257812 */ /* 0x000fe200078ec0ff */
[----:B------:R-:W-:Y:S01]  /*b550*/  IMAD.MOV.U32 R178, RZ, RZ, R143 ;  /* 0x000000ffffb27224 */ /* 0x000fe200078e008f */
[----:B--2---:R-:W-:Y:S01]  /*b560*/  F2FP.F16.F32.PACK_AB R40, R138, R145 ;  /* 0x000000918a28723e */ /* 0x004fe200000000ff */
[--C-:B------:R-:W-:Y:S01]  /*b570*/  FFMA.FTZ R143, R155, UR34, -R190.reuse ;  /* 0x000000229b8f7c23 */ /* 0x100fe200080108be */
[----:B------:R-:W-:Y:S01]  /*b580*/  FMNMX3.FTZ R38, R38, R176, R177, !PT ;  /* 0x000000b026267276 */ /* 0x000fe200078100b1 */
[----:B------:R-:W-:Y:S01]  /*b590*/  MUFU.EX2 R134, R134 ;  /* 0x0000008600867308 */ /* 0x000fe20000000800 */
[----:B------:R-:W-:Y:S01]  /*b5a0*/  SHF.R.U32.HI R37, RZ, 0x8, R37 ;  /* 0x00000008ff257819 */ /* 0x000fe20000011625 */
[----:B------:R-:W-:Y:S01]  /*b5b0*/  @!P5 HADD2 R36, -R40.H0_H0, -RZ.H0_H0 ;  /* 0xa00000ff2824d230 */ /* 0x000fe20000000900 */
[----:B------:R-:W-:Y:S01]  /*b5c0*/  FMNMX3.FTZ R38, R38, R216, R223, !PT ;  /* 0x000000d826267276 */ /* 0x000fe200078100df */
[----:B------:R-:W-:Y:S01]  /*b5d0*/  MUFU.EX2 R143, R143 ;  /* 0x0000008f008f7308 */ /* 0x000fe20000000800 */
[----:B------:R-:W-:Y:S01]  /*b5e0*/  PRMT R39, R40, 0x7632, R39 ;  /* 0x0000763228277816 */ /* 0x000fe20000000027 */
[--C-:B------:R-:W-:Y:S01]  /*b5f0*/  FFMA.FTZ R158, R236, UR34, -R191.reuse ;  /* 0x00000022ec9e7c23 */ /* 0x100fe200080108bf */
[----:B------:R-:W-:Y:S01]  /*b600*/  LOP3.LUT R37, R37, 0xffff, RZ, 0xc0, !PT ;  /* 0x0000ffff25257812 */ /* 0x000fe200078ec0ff */
[----:B------:R-:W-:Y:S01]  /*b610*/  FFMA.FTZ R141, R232, UR34, -R191 ;  /* 0x00000022e88d7c23 */ /* 0x000fe200080108bf */
[----:B------:R-:W-:Y:S01]  /*b620*/  FMNMX3.FTZ R38, R38, R218, R225, !PT ;  /* 0x000000da26267276 */ /* 0x000fe200078100e1 */
[--C-:B------:R-:W-:Y:S01]  /*b630*/  FFMA.FTZ R236, R156, UR34, -R190.reuse ;  /* 0x000000229cec7c23 */ /* 0x100fe200080108be */
[----:B------:R-:W-:Y:S01]  /*b640*/  PRMT R222, R40, 0x5410, R39 ;  /* 0x0000541028de7816 */ /* 0x000fe20000000027 */
[----:B------:R-:W-:Y:S01]  /*b650*/  FFMA.FTZ R156, R166, UR34, -R190 ;  /* 0x00000022a69c7c23 */ /* 0x000fe200080108be */
[----:B------:R-:W-:Y:S01]  /*b660*/  @!P5 PRMT R40, R36, 0x5410, RZ ;  /* 0x000054102428d816 */ /* 0x000fe200000000ff */
[--C-:B------:R-:W-:Y:S01]  /*b670*/  FFMA.FTZ R36, R159, UR34, -R191.reuse ;  /* 0x000000229f247c23 */ /* 0x100fe200080108bf */
[----:B------:R-:W-:Y:S01]  /*b680*/  ISETP.LE.U32.AND P5, PT, R37, UR12, PT ;  /* 0x0000000c25007c0c */ /* 0x000fe2000bfa3070 */
[----:B------:R-:W-:Y:S01]  /*b690*/  FFMA.FTZ R159, R249, UR34, -R191 ;  /* 0x00000022f99f7c23 */ /* 0x000fe200080108bf */
[----:B------:R-:W-:Y:S01]  /*b6a0*/  FMNMX3.FTZ R37, R38, R226, R229, !PT ;  /* 0x000000e226257276 */ /* 0x000fe200078100e5 */
[----:B------:R-:W-:Y:S01]  /*b6b0*/  FFMA.FTZ R191, R137, UR34, -R182 ;  /* 0x0000002289bf7c23 */ /* 0x000fe200080108b6 */
[----:B------:R-:W-:Y:S01]  /*b6c0*/  MUFU.EX2 R166, R36 ;  /* 0x0000002400a67308 */ /* 0x000fe20000000800 */
[----:B------:R-:W-:Y:S01]  /*b6d0*/  FFMA.FTZ R179, R160, UR34, -R190 ;  /* 0x00000022a0b37c23 */ /* 0x000fe200080108be */
[----:B------:R-:W-:Y:S01]  /*b6e0*/  IMAD.MOV.U32 R160, RZ, RZ, R210 ;  /* 0x000000ffffa07224 */ /* 0x000fe200078e00d2 */
[----:B------:R-:W1:Y:S01]  /*b6f0*/  SHFL.BFLY PT, R38, R37, 0x2, 0x1f ;  /* 0x0c401f0025267f89 */ /* 0x000e6200000e0000 */
[----:B------:R2:W4:Y:S01]  /*b700*/  MUFU.EX2 R137, R178 ;  /* 0x000000b200897308 */ /* 0x0005220000000800 */
[--C-:B------:R-:W-:Y:S01]  /*b710*/  FFMA.FTZ R210, R163, UR34, -R182.reuse ;  /* 0x00000022a3d27c23 */ /* 0x100fe200080108b6 */
[--C-:B------:R-:W-:Y:S01]  /*b720*/  FFMA.FTZ R190, R164, UR34, -R182.reuse ;  /* 0x00000022a4be7c23 */ /* 0x100fe200080108b6 */
[--C-:B------:R-:W-:Y:S01]  /*b730*/  FFMA.FTZ R251, R165, UR34, -R182.reuse ;  /* 0x00000022a5fb7c23 */ /* 0x100fe200080108b6 */
[----:B------:R-:W-:Y:S01]  /*b740*/  FFMA.FTZ R247, R174, UR34, -R182 ;  /* 0x00000022aef77c23 */ /* 0x000fe200080108b6 */
[----:B------:R-:W-:-:S02]  /*b750*/  @!P5 HADD2 R34, -R39.H0_H0, -RZ.H0_H0 ;  /* 0xa00000ff2722d230 */ /* 0x000fc40000000900 */
[--C-:B------:R-:W-:Y:S01]  /*b760*/  FFMA.FTZ R232, R175, UR34, -R182.reuse ;  /* 0x00000022afe87c23 */ /* 0x100fe200080108b6 */
[--C-:B------:R-:W-:Y:S01]  /*b770*/  FFMA.FTZ R217, R217, UR34, -R182.reuse ;  /* 0x00000022d9d97c23 */ /* 0x100fe200080108b6 */
[--C-:B------:R-:W-:Y:S01]  /*b780*/  FFMA.FTZ R175, R228, UR34, -R182.reuse ;  /* 0x00000022e4af7c23 */ /* 0x100fe200080108b6 */
[--C-:B------:R-:W-:Y:S01]  /*b790*/  FFMA.FTZ R174, R231, UR34, -R182.reuse ;  /* 0x00000022e7ae7c23 */ /* 0x100fe200080108b6 */
[----:B------:R-:W-:Y:S01]  /*b7a0*/  @!P5 PRMT R39, R34, 0x5410, RZ ;  /* 0x000054102227d816 */ /* 0x000fe200000000ff */
[--C-:B------:R-:W-:Y:S01]  /*b7b0*/  FFMA.FTZ R165, R240, UR34, -R182.reuse ;  /* 0x00000022f0a57c23 */ /* 0x100fe200080108b6 */
[--C-:B------:R-:W-:Y:S01]  /*b7c0*/  FFMA.FTZ R164, R244, UR34, -R182.reuse ;  /* 0x00000022f4a47c23 */ /* 0x100fe200080108b6 */
[--C-:B------:R-:W-:Y:S01]  /*b7d0*/  FFMA.FTZ R163, R248, UR34, -R182.reuse ;  /* 0x00000022f8a37c23 */ /* 0x100fe200080108b6 */
[--C-:B--2---:R-:W-:Y:S01]  /*b7e0*/  FFMA.FTZ R178, R220, UR34, -R182.reuse ;  /* 0x00000022dcb27c23 */ /* 0x104fe200080108b6 */
[--C-:B------:R-:W-:Y:S01]  /*b7f0*/  FFMA.FTZ R155, R252, UR34, -R182.reuse ;  /* 0x00000022fc9b7c23 */ /* 0x100fe200080108b6 */
[--C-:B------:R-:W-:Y:S01]  /*b800*/  FFMA.FTZ R153, R239, UR34, -R182.reuse ;  /* 0x00000022ef997c23 */ /* 0x100fe200080108b6 */
[----:B------:R-:W-:Y:S01]  /*b810*/  FFMA.FTZ R160, R160, UR34, -R182 ;  /* 0x00000022a0a07c23 */ /* 0x000fe200080108b6 */
[----:B----4-:R-:W-:Y:S01]  /*b820*/  F2FP.F16.F32.PACK_AB R36, R166, R137 ;  /* 0x00000089a624723e */ /* 0x010fe200000000ff */
[----:B------:R-:W-:-:S02]  /*b830*/  IMAD.MOV.U32 R231, RZ, RZ, R190 ;  /* 0x000000ffffe77224 */ /* 0x000fc400078e00be */
[----:B------:R-:W-:Y:S01]  /*b840*/  FADD.FTZ R41, R132, -R41 ;  /* 0x8000002984297221 */ /* 0x000fe20000010000 */
[----:B------:R-:W-:Y:S01]  /*b850*/  IMAD.MOV.U32 R244, RZ, RZ, R191 ;  /* 0x000000fffff47224 */ /* 0x000fe200078e00bf */
[----:B-1----:R-:W-:Y:S01]  /*b860*/  FMNMX.FTZ R249, R37, R38, !PT ;  /* 0x0000002625f97209 */ /* 0x002fe20007810000 */
[----:B------:R-:W-:Y:S01]  /*b870*/  @!P4 HADD2 R30, -R36.H0_H0, -RZ.H0_H0 ;  /* 0xa00000ff241ec230 */ /* 0x000fe20000000900 */
[----:B------:R-:W-:Y:S02]  /*b880*/  SHF.R.U32.HI R37, RZ, 0x18, R221 ;  /* 0x00000018ff257819 */ /* 0x000fe400000116dd */
[----:B------:R-:W-:Y:S01]  /*b890*/  F2FP.F16.F32.PACK_AB R38, R134, R143 ;  /* 0x0000008f8626723e */ /* 0x000fe200000000ff */
[----:B------:R-:W1:Y:S01]  /*b8a0*/  SHFL.BFLY PT, R34, R249, 0x1, 0x1f ;  /* 0x0c201f00f9227f89 */ /* 0x000e6200000e0000 */
[----:B------:R-:W-:Y:S02]  /*b8b0*/  ISETP.LE.U32.AND P5, PT, R37, UR12, PT ;  /* 0x0000000c25007c0c */ /* 0x000fe4000bfa3070 */
[----:B------:R-:W-:Y:S01]  /*b8c0*/  PRMT R37, R38, 0x7632, R37 ;  /* 0x0000763226257816 */ /* 0x000fe20000000025 */
[----:B------:R-:W-:-:S03]  /*b8d0*/  @!P3 HADD2 R31, -R38.H0_H0, -RZ.H0_H0 ;  /* 0xa00000ff261fb230 */ /* 0x000fc60000000900 */
[----:B------:R-:W-:Y:S02]  /*b8e0*/  PRMT R220, R38, 0x5410, R37 ;  /* 0x0000541026dc7816 */ /* 0x000fe40000000025 */
[----:B------:R-:W-:Y:S02]  /*b8f0*/  @!P3 PRMT R38, R31, 0x5410, RZ ;  /* 0x000054101f26b816 */ /* 0x000fe400000000ff */
[----:B------:R-:W-:-:S03]  /*b900*/  PRMT R31, R246, 0x7771, RZ ;  /* 0x00007771f61f7816 */ /* 0x000fc600000000ff */
[----:B------:R-:W-:Y:S01]  /*b910*/  @!P5 HADD2 R7, -R37.H0_H0, -RZ.H0_H0 ;  /* 0xa00000ff2507d230 */ /* 0x000fe20000000900 */
[----:B------:R-:W-:Y:S02]  /*b920*/  ISETP.GT.U32.AND P3, PT, R31, UR12, PT ;  /* 0x0000000c1f007c0c */ /* 0x000fe4000bf64070 */
[----:B------:R-:W-:Y:S02]  /*b930*/  PRMT R31, R234, 0x7632, R31 ;  /* 0x00007632ea1f7816 */ /* 0x000fe4000000001f */
[----:B------:R-:W-:Y:S02]  /*b940*/  @!P5 PRMT R37, R7, 0x5410, RZ ;  /* 0x000054100725d816 */ /* 0x000fe400000000ff */
[----:B------:R-:W-:Y:S02]  /*b950*/  PRMT R7, R36, 0x7632, R7 ;  /* 0x0000763224077816 */ /* 0x000fe40000000007 */
[----:B------:R-:W-:Y:S02]  /*b960*/  LOP3.LUT R31, R31, 0xff, RZ, 0xc0, !PT ;  /* 0x000000ff1f1f7812 */ /* 0x000fe400078ec0ff */
[----:B-1----:R-:W-:-:S02]  /*b970*/  FMNMX.FTZ R182, R249, R34, !PT ;  /* 0x00000022f9b67209 */ /* 0x002fc40007810000 */
[----:B------:R-:W-:Y:S01]  /*b980*/  PRMT R34, R36, 0x5410, R7 ;  /* 0x0000541024227816 */ /* 0x000fe20000000007 */
[----:B------:R-:W-:Y:S01]  /*b990*/  @P3 HADD2 R35, -R7.H0_H0, -RZ.H0_H0 ;  /* 0xa00000ff07233230 */ /* 0x000fe20000000900 */
[C---:B------:R-:W-:Y:S01]  /*b9a0*/  FSETP.NEU.FTZ.AND P5, PT, R182.reuse, -INF , PT ;  /* 0xff800000b600780b */ /* 0x040fe20003fbd000 */
[----:B------:R-:W-:Y:S01]  /*b9b0*/  FMUL.FTZ R228, R182, UR34 ;  /* 0x00000022b6e47c20 */ /* 0x000fe20008410000 */
[----:B------:R-:W-:Y:S02]  /*b9c0*/  @!P4 PRMT R36, R30, 0x5410, RZ ;  /* 0x000054101e24c816 */ /* 0x000fe400000000ff */
[----:B------:R-:W-:Y:S02]  /*b9d0*/  ISETP.LE.U32.AND P4, PT, R31, UR12, PT ;  /* 0x0000000c1f007c0c */ /* 0x000fe4000bf83070 */
[----:B------:R-:W-:-:S05]  /*b9e0*/  FSEL R228, R228, RZ, P5 ;  /* 0x000000ffe4e47208 */ /* 0x000fca0002800000 */
[--C-:B------:R-:W-:Y:S01]  /*b9f0*/  FFMA.FTZ R190, R148, UR34, -R228.reuse ;  /* 0x0000002294be7c23 */ /* 0x100fe200080108e4 */
[--C-:B------:R-:W-:Y:S01]  /*ba00*/  FFMA.FTZ R148, R216, UR34, -R228.reuse ;  /* 0x00000022d8947c23 */ /* 0x100fe200080108e4 */
[--C-:B------:R-:W-:Y:S01]  /*ba10*/  FFMA.FTZ R31, R218, UR34, -R228.reuse ;  /* 0x00000022da1f7c23 */ /* 0x100fe200080108e4 */
[----:B------:R-:W2:Y:S01]  /*ba20*/  LDL.LU R216, [R1+0x78] ;  /* 0x0000780001d87983 */ /* 0x000ea20000300800 */
[--C-:B------:R-:W-:Y:S01]  /*ba30*/  FFMA.FTZ R239, R67, UR34, -R228.reuse ;  /* 0x0000002243ef7c23 */ /* 0x100fe200080108e4 */
[--C-:B------:R-:W-:Y:S01]  /*ba40*/  FFMA.FTZ R67, R139, UR34, -R228.reuse ;  /* 0x000000228b437c23 */ /* 0x100fe200080108e4 */
[--C-:B------:R-:W-:Y:S01]  /*ba50*/  FFMA.FTZ R248, R176, UR34, -R228.reuse ;  /* 0x00000022b0f87c23 */ /* 0x100fe200080108e4 */
[----:B------:R-:W4:Y:S01]  /*ba60*/  LDL.LU R218, [R1+0x7c] ;  /* 0x00007c0001da7983 */ /* 0x000f220000300800 */
[----:B------:R-:W-:Y:S01]  /*ba70*/  MUFU.EX2 R139, R243 ;  /* 0x000000f3008b7308 */ /* 0x000fe20000000800 */
[----:B------:R-:W-:Y:S01]  /*ba80*/  @P3 PRMT R7, R35, 0x5410, RZ ;  /* 0x0000541023073816 */ /* 0x000fe200000000ff */
[--C-:B------:R-:W-:Y:S01]  /*ba90*/  FFMA.FTZ R30, R65, UR34, -R228.reuse ;  /* 0x00000022411e7c23 */ /* 0x100fe200080108e4 */
[----:B------:R-:W-:Y:S01]  /*baa0*/  PRMT R35, R246, 0x7772, RZ ;  /* 0x00007772f6237816 */ /* 0x000fe200000000ff */
[----:B------:R-:W1:Y:S01]  /*bab0*/  MUFU.EX2 R176, R236 ;  /* 0x000000ec00b07308 */ /* 0x000e620000000800 */
[--C-:B------:R-:W-:Y:S01]  /*bac0*/  FFMA.FTZ R65, R152, UR34, -R228.reuse ;  /* 0x0000002298417c23 */ /* 0x100fe200080108e4 */
[--C-:B------:R-:W-:Y:S01]  /*bad0*/  FFMA.FTZ R152, R229, UR34, -R228.reuse ;  /* 0x00000022e5987c23 */ /* 0x100fe200080108e4 */
[----:B------:R-:W-:Y:S01]  /*bae0*/  ISETP.GT.U32.AND P3, PT, R35, UR12, PT ;  /* 0x0000000c23007c0c */ /* 0x000fe2000bf64070 */
[----:B------:R-:W-:Y:S01]  /*baf0*/  FMUL.FTZ R229, R41, UR34 ;  /* 0x0000002229e57c20 */ /* 0x000fe20008410000 */
[----:B------:R-:W-:Y:S01]  /*bb00*/  FFMA.FTZ R252, R151, UR34, -R228 ;  /* 0x0000002297fc7c23 */ /* 0x000fe200080108e4 */
[----:B------:R-:W-:Y:S01]  /*bb10*/  PRMT R35, R246, 0x7773, RZ ;  /* 0x00007773f6237816 */ /* 0x000fe200000000ff */
[----:B------:R-:W-:-:S02]  /*bb20*/  IMAD.MOV.U32 R151, RZ, RZ, R244 ;  /* 0x000000ffff977224 */ /* 0x000fc400078e00f4 */
[--C-:B------:R-:W-:Y:S01]  /*bb30*/  FFMA.FTZ R244, R223, UR34, -R228.reuse ;  /* 0x00000022dff47c23 */ /* 0x100fe200080108e4 */
[----:B------:R-:W-:Y:S01]  /*bb40*/  FSEL R223, R182, RZ, P5 ;  /* 0x000000ffb6df7208 */ /* 0x000fe20002800000 */
[--C-:B------:R-:W-:Y:S01]  /*bb50*/  FFMA.FTZ R191, R135, UR34, -R228.reuse ;  /* 0x0000002287bf7c23 */ /* 0x100fe200080108e4 */
[--C-:B------:R-:W-:Y:S01]  /*bb60*/  FFMA.FTZ R249, R177, UR34, -R228.reuse ;  /* 0x00000022b1f97c23 */ /* 0x100fe200080108e4 */
[----:B------:R-:W-:Y:S01]  /*bb70*/  ISETP.GT.U32.AND P5, PT, R35, UR12, PT ;  /* 0x0000000c23007c0c */ /* 0x000fe2000bfa4070 */
[----:B------:R-:W-:Y:S01]  /*bb80*/  FFMA.FTZ R135, R154, UR34, -R228 ;  /* 0x000000229a877c23 */ /* 0x000fe200080108e4 */
[----:B------:R-:W-:Y:S01]  /*bb90*/  IMAD.MOV.U32 R177, RZ, RZ, R30 ;  /* 0x000000ffffb17224 */ /* 0x000fe200078e001e */
[----:B------:R-:W4:Y:S01]  /*bba0*/  MUFU.EX2 R229, R229 ;  /* 0x000000e500e57308 */ /* 0x000f220000000800 */
[--C-:B------:R-:W-:Y:S01]  /*bbb0*/  FFMA.FTZ R30, R225, UR34, -R228.reuse ;  /* 0x00000022e11e7c23 */ /* 0x100fe200080108e4 */
[----:B------:R-:W-:Y:S01]  /*bbc0*/  FFMA.FTZ R154, R226, UR34, -R228 ;  /* 0x00000022e29a7c23 */ /* 0x000fe200080108e4 */
[----:B------:R-:W-:Y:S01]  /*bbd0*/  FADD.FTZ R228, R3, -R42 ;  /* 0x8000002a03e47221 */ /* 0x000fe20000010000 */
[----:B-1----:R-:W-:Y:S01]  /*bbe0*/  F2FP.F16.F32.PACK_AB R42, R176, R139 ;  /* 0x0000008bb02a723e */ /* 0x002fe200000000ff */
[----:B------:R-:W-:-:S03]  /*bbf0*/  IMAD.MOV.U32 R35, RZ, RZ, R242 ;  /* 0x000000ffff237224 */ /* 0x000fc600078e00f2 */
[----:B------:R-:W-:Y:S02]  /*bc00*/  PRMT R41, R42, 0x7632, R41 ;  /* 0x000076322a297816 */ /* 0x000fe40000000029 */
[----:B------:R-:W-:-:S03]  /*bc10*/  LOP3.LUT R132, R35, 0xff, RZ, 0xc0, !PT ;  /* 0x000000ff23847812 */ /* 0x000fc600078ec0ff */
[----:B------:R-:W-:Y:S01]  /*bc20*/  @P5 HADD2 R24, -R41.H0_H0, -RZ.H0_H0 ;  /* 0xa00000ff29185230 */ /* 0x000fe20000000900 */
[----:B------:R-:W-:-:S04]  /*bc30*/  PRMT R35, R42, 0x5410, R41 ;  /* 0x000054102a237816 */ /* 0x000fc80000000029 */
[----:B------:R-:W-:Y:S02]  /*bc40*/  @P5 PRMT R41, R24, 0x5410, RZ ;  /* 0x0000541018295816 */ /* 0x000fe400000000ff */
[----:B------:R-:W-:-:S04]  /*bc50*/  LOP3.LUT R24, R234, 0xff, RZ, 0xc0, !PT ;  /* 0x000000ffea187812 */ /* 0x000fc800078ec0ff */
[----:B------:R-:W-:Y:S01]  /*bc60*/  ISETP.LE.U32.AND P5, PT, R24, UR12, PT ;  /* 0x0000000c18007c0c */ /* 0x000fe2000bfa3070 */
[----:B------:R-:W-:Y:S02]  /*bc70*/  @P3 HADD2 R64, -R42.H0_H0, -RZ.H0_H0 ;  /* 0xa00000ff2a403230 */ /* 0x000fe40000000900 */
[----:B------:R-:W-:Y:S02]  /*bc80*/  IMAD.MOV.U32 R225, RZ, RZ, R231 ;  /* 0x000000ffffe17224 */ /* 0x000fe400078e00e7 */
[----:B------:R-:W-:Y:S01]  /*bc90*/  IMAD.WIDE.U32 R230, R230, -0x2daee0ad, RZ ;  /* 0xd2511f53e6e67825 */ /* 0x000fe200078e00ff */
[----:B------:R-:W-:Y:S02]  /*bca0*/  @P3 PRMT R42, R64, 0x5410, RZ ;  /* 0x00005410402a3816 */ /* 0x000fe400000000ff */
[----:B------:R-:W-:Y:S02]  /*bcb0*/  MUFU.EX2 R64, R177 ;  /* 0x000000b100407308 */ /* 0x000fe40000000800 */
[----:B------:R-:W-:Y:S01]  /*bcc0*/  LOP3.LUT R24, R250, UR4, R231, 0x96, !PT ;  /* 0x00000004fa187c12 */ /* 0x000fe2000f8e96e7 */
[----:B----4-:R-:W-:-:S02]  /*bcd0*/  FFMA.FTZ R215, R218, R229, R215 ;  /* 0x000000e5dad77223 */ /* 0x010fc400000100d7 */
[----:B------:R-:W-:Y:S04]  /*bce0*/  MUFU.EX2 R218, R151 ;  /* 0x0000009700da7308 */ /* 0x000fe80000000800 */
[----:B------:R-:W1:Y:S02]  /*bcf0*/  MUFU.EX2 R151, R210 ;  /* 0x000000d200977308 */ /* 0x000e640000000800 */
[----:B-1----:R-:W-:Y:S01]  /*bd00*/  F2FP.F16.F32.PACK_AB R240, R151, R218 ;  /* 0x000000da97f0723e */ /* 0x002fe200000000ff */
[----:B------:R1:W5:Y:S03]  /*bd10*/  LDL.LU R210, [R1+0xac] ;  /* 0x0000ac0001d27983 */ /* 0x0003660000300800 */
[C---:B------:R-:W-:Y:S01]  /*bd20*/  PRMT R243, R240.reuse, 0x7632, R243 ;  /* 0x00007632f0f37816 */ /* 0x040fe200000000f3 */
[----:B------:R-:W-:Y:S01]  /*bd30*/  @!P5 HADD2 R63, -R240.H0_H0, -RZ.H0_H0 ;  /* 0xa00000fff03fd230 */ /* 0x000fe20000000900 */
[----:B------:R-:W4:Y:S02]  /*bd40*/  LDL.LU R250, [R1+0x70] ;  /* 0x0000700001fa7983 */ /* 0x000f240000300800 */
[----:B------:R-:W-:-:S02]  /*bd50*/  PRMT R177, R240, 0x5410, R243 ;  /* 0x00005410f0b17816 */ /* 0x000fc400000000f3 */
[----:B------:R-:W-:Y:S02]  /*bd60*/  @!P5 PRMT R240, R63, 0x5410, RZ ;  /* 0x000054103ff0d816 */ /* 0x000fe400000000ff */
[----:B------:R-:W3:Y:S01]  /*bd70*/  LDL.LU R63, [R1+0x74] ;  /* 0x00007400013f7983 */ /* 0x000ee20000300800 */
[----:B------:R-:W-:Y:S01]  /*bd80*/  FMUL.FTZ R228, R228, UR34 ;  /* 0x00000022e4e47c20 */ /* 0x000fe20008410000 */
[----:B------:R-:W-:-:S05]  /*bd90*/  ISETP.LE.U32.AND P3, PT, R132, UR12, PT ;  /* 0x0000000c84007c0c */ /* 0x000fca000bf63070 */
[----:B------:R-:W2:Y:S01]  /*bda0*/  MUFU.EX2 R228, R228 ;  /* 0x000000e400e47308 */ /* 0x000ea20000000800 */
[----:B------:R-:W-:-:S03]  /*bdb0*/  @!P2 HADD2 R62, -R243.H0_H0, -RZ.H0_H0 ;  /* 0xa00000fff33ea230 */ /* 0x000fc60000000900 */
[----:B------:R-:W1:Y:S02]  /*bdc0*/  MUFU.EX2 R132, R239 ;  /* 0x000000ef00847308 */ /* 0x000e640000000800 */
[----:B------:R-:W-:Y:S02]  /*bdd0*/  @!P2 PRMT R243, R62, 0x5410, RZ ;  /* 0x000054103ef3a816 */ /* 0x000fe400000000ff */
[----:B------:R-:W-:Y:S01]  /*bde0*/  SHF.R.U32.HI R62, RZ, 0x18, R234 ;  /* 0x00000018ff3e7819 */ /* 0x000fe200000116ea */
[----:B------:R-:W-:Y:S01]  /*bdf0*/  FADD.FTZ R223, R0, -R223 ;  /* 0x800000df00df7221 */ /* 0x000fe20000010000 */
[----:B------:R-:W-:Y:S02]  /*be00*/  FADD.FTZ R227, R2, -R227 ;  /* 0x800000e302e37221 */ /* 0x000fe40000010000 */
[----:B------:R-:W-:Y:S01]  /*be10*/  ISETP.LE.U32.AND P2, PT, R62, UR12, PT ;  /* 0x0000000c3e007c0c */ /* 0x000fe2000bf43070 */
[----:B--2---:R-:W-:Y:S01]  /*be20*/  FFMA.FTZ R219, R216, R228, R219 ;  /* 0x000000e4d8db7223 */ /* 0x004fe200000100db */
[----:B------:R-:W-:Y:S01]  /*be30*/  LOP3.LUT R216, R24, 0xffff, RZ, 0xc0, !PT ;  /* 0x0000ffff18d87812 */ /* 0x000fe200078ec0ff */
[----:B------:R-:W-:Y:S01]  /*be40*/  FMUL.FTZ R226, R223, UR34 ;  /* 0x00000022dfe27c20 */ /* 0x000fe20008410000 */
[----:B------:R-:W-:Y:S01]  /*be50*/  FMUL.FTZ R227, R227, UR34 ;  /* 0x00000022e3e37c20 */ /* 0x000fe20008410000 */
[----:B-1----:R-:W-:-:S02]  /*be60*/  F2FP.F16.F32.PACK_AB R236, R132, R64 ;  /* 0x0000004084ec723e */ /* 0x002fc400000000ff */
[----:B------:R-:W-:Y:S02]  /*be70*/  SHF.R.U32.HI R216, RZ, 0x8, R216 ;  /* 0x00000008ffd87819 */ /* 0x000fe400000116d8 */
[----:B------:R-:W-:Y:S01]  /*be80*/  PRMT R239, R236, 0x7632, R239 ;  /* 0x00007632ecef7816 */ /* 0x000fe200000000ef */
[----:B------:R-:W-:Y:S01]  /*be90*/  MUFU.EX2 R226, R226 ;  /* 0x000000e200e27308 */ /* 0x000fe20000000800 */
[----:B------:R-:W-:-:S03]  /*bea0*/  LOP3.LUT R216, R216, 0xffff, RZ, 0xc0, !PT ;  /* 0x0000ffffd8d87812 */ /* 0x000fc600078ec0ff */
[----:B------:R-:W-:Y:S01]  /*beb0*/  MUFU.EX2 R227, R227 ;  /* 0x000000e300e37308 */ /* 0x000fe20000000800 */
[----:B------:R-:W-:Y:S01]  /*bec0*/  ISETP.LE.U32.AND P5, PT, R216, UR12, PT ;  /* 0x0000000cd8007c0c */ /* 0x000fe2000bfa3070 */
[----:B------:R-:W-:Y:S02]  /*bed0*/  @!P2 HADD2 R28, -R239.H0_H0, -RZ.H0_H0 ;  /* 0xa00000ffef1ca230 */ /* 0x000fe40000000900 */
[----:B------:R-:W-:Y:S01]  /*bee0*/  MUFU.EX2 R225, R225 ;  /* 0x000000e100e17308 */ /* 0x000fe20000000800 */
[----:B------:R-:W-:-:S03]  /*bef0*/  @!P4 HADD2 R29, -R236.H0_H0, -RZ.H0_H0 ;  /* 0xa00000ffec1dc230 */ /* 0x000fc60000000900 */
[----:B------:R-:W-:Y:S01]  /*bf00*/  MUFU.EX2 R216, R251 ;  /* 0x000000fb00d87308 */ /* 0x000fe20000000800 */
[----:B------:R-:W-:Y:S02]  /*bf10*/  PRMT R231, R236, 0x5410, R239 ;  /* 0x00005410ece77816 */ /* 0x000fe400000000ef */
[----:B------:R-:W-:Y:S02]  /*bf20*/  @!P2 PRMT R239, R28, 0x5410, RZ ;  /* 0x000054101cefa816 */ /* 0x000fe400000000ff */
[----:B------:R-:W-:Y:S02]  /*bf30*/  PRMT R28, R242, 0x7771, RZ ;  /* 0x00007771f21c7816 */ /* 0x000fe400000000ff */
[----:B------:R-:W-:Y:S02]  /*bf40*/  @!P4 PRMT R236, R29, 0x5410, RZ ;  /* 0x000054101decc816 */ /* 0x000fe400000000ff */
[----:B------:R-:W-:Y:S02]  /*bf50*/  ISETP.GT.U32.AND P2, PT, R28, UR12, PT ;  /* 0x0000000c1c007c0c */ /* 0x000fe4000bf44070 */
[----:B------:R-:W-:-:S04]  /*bf60*/  PRMT R62, R24, 0x7632, R62 ;  /* 0x00007632183e7816 */ /* 0x000fc8000000003e */
[----:B------:R-:W-:Y:S01]  /*bf70*/  LOP3.LUT R62, R62, 0xff, RZ, 0xc0, !PT ;  /* 0x000000ff3e3e7812 */ /* 0x000fe200078ec0ff */
[----:B------:R-:W-:Y:S03]  /*bf80*/  MUFU.EX2 R67, R67 ;  /* 0x0000004300437308 */ /* 0x000fe60000000800 */
[----:B------:R-:W-:Y:S01]  /*bf90*/  ISETP.LE.U32.AND P4, PT, R62, UR12, PT ;  /* 0x0000000c3e007c0c */ /* 0x000fe2000bf83070 */
[----:B------:R-:W-:Y:S04]  /*bfa0*/  MUFU.EX2 R223, R247 ;  /* 0x000000f700df7308 */ /* 0x000fe80000000800 */
[----:B------:R-:W1:Y:S04]  /*bfb0*/  MUFU.EX2 R62, R65 ;  /* 0x00000041003e7308 */ /* 0x000e680000000800 */
[----:B------:R-:W-:Y:S04]  /*bfc0*/  MUFU.EX2 R252, R252 ;  /* 0x000000fc00fc7308 */ /* 0x000fe80000000800 */
[----:B------:R-:W-:Y:S01]  /*bfd0*/  MUFU.EX2 R217, R217 ;  /* 0x000000d900d97308 */ /* 0x000fe20000000800 */
[----:B-1----:R-:W-:-:S03]  /*bfe0*/  F2FP.F16.F32.PACK_AB R65, R62, R67 ;  /* 0x000000433e41723e */ /* 0x002fc600000000ff */
[----:B------:R-:W-:Y:S04]  /*bff0*/  MUFU.EX2 R178, R178 ;  /* 0x000000b200b27308 */ /* 0x000fe80000000800 */
[----:B------:R-:W-:Y:S04]  /*c000*/  MUFU.EX2 R247, R135 ;  /* 0x0000008700f77308 */ /* 0x000fe80000000800 */
[----:B------:R-:W-:Y:S01]  /*c010*/  MUFU.EX2 R248, R248 ;  /* 0x000000f800f87308 */ /* 0x000fe20000000800 */
[----:B------:R-:W-:Y:S01]  /*c020*/  @!P4 HADD2 R57, -R65.H0_H0, -RZ.H0_H0 ;  /* 0xa00000ff4139c230 */ /* 0x000fe20000000900 */
[----:B------:R-:W-:-:S02]  /*c030*/  UIADD3 UR7, UPT, UPT, UR31, -0x1, URZ ;  /* 0xffffffff1f077890 */ /* 0x000fc4000fffe0ff */
[----:B------:R-:W-:Y:S01]  /*c040*/  MUFU.EX2 R244, R244 ;  /* 0x000000f400f47308 */ /* 0x000fe20000000800 */
        /* <DEDUP_REMOVED lines=64> */
[----:B----4-:R-:W-:Y:S01]  /*c450*/  FFMA.FTZ R29, R250, R226, R64 ;  /* 0x000000e2fa1d7223 */ /* 0x010fe20000010040 */
[----:B---3--:R-:W-:-:S02]  /*c460*/  FFMA.FTZ R218, R63, R227, R218 ;  /* 0x000000e33fda7223 */ /* 0x008fc400000100da */
[----:B------:R-:W1:Y:S01]  /*c470*/  MUFU.EX2 R63, R191 ;  /* 0x000000bf003f7308 */ /* 0x000e620000000800 */
[----:B------:R-:W-:Y:S01]  /*c480*/  FADD.FTZ R132, R132, R29 ;  /* 0x0000001d84847221 */ /* 0x000fe20000010000 */
[----:B------:R-:W-:-:S04]  /*c490*/  F2FP.F16.F32.PACK_AB R29, R216, R225 ;  /* 0x000000e1d81d723e */ /* 0x000fc800000000ff */
[----:B------:R-:W-:Y:S01]  /*c4a0*/  PRMT R28, R29, 0x7632, R28 ;  /* 0x000076321d1c7816 */ /* 0x000fe2000000001c */
[----:B------:R-:W2:Y:S04]  /*c4b0*/  MUFU.EX2 R250, R190 ;  /* 0x000000be00fa7308 */ /* 0x000ea80000000800 */
[----:B------:R-:W-:Y:S02]  /*c4c0*/  @P2 HADD2 R27, -R28.H0_H0, -RZ.H0_H0 ;  /* 0xa00000ff1c1b2230 */ /* 0x000fe40000000900 */
[----:B-1----:R-:W-:Y:S01]  /*c4d0*/  FADD.FTZ R251, R63, R132 ;  /* 0x000000843ffb7221 */ /* 0x002fe20000010000 */
[----:B------:R-:W-:Y:S01]  /*c4e0*/  MUFU.EX2 R157, R157 ;  /* 0x0000009d009d7308 */ /* 0x000fe20000000800 */
[----:B------:R1:W-:Y:S03]  /*c4f0*/  STG.E.U16 desc[UR26][R202.64+-0x80], R162 ;  /* 0xffff80a2ca007986 */ /* 0x0003e6000c10151a */
[----:B------:R3:W4:Y:S01]  /*c500*/  MUFU.EX2 R132, R232 ;  /* 0x000000e800847308 */ /* 0x0007220000000800 */
[----:B------:R-:W-:-:S02]  /*c510*/  @!P3 HADD2 R61, -R29.H0_H0, -RZ.H0_H0 ;  /* 0xa00000ff1d3db230 */ /* 0x000fc40000000900 */
[----:B--2---:R-:W-:Y:S01]  /*c520*/  FADD.FTZ R64, R250, R251 ;  /* 0x000000fbfa407221 */ /* 0x004fe20000010000 */
[----:B------:R-:W-:Y:S01]  /*c530*/  STG.E.U16 desc[UR26][R202.64+-0x7e], R245 ;  /* 0xffff82f5ca007986 */ /* 0x000fe2000c10151a */
[----:B------:R-:W-:Y:S03]  /*c540*/  MUFU.EX2 R161, R161 ;  /* 0x000000a100a17308 */ /* 0x000fe60000000800 */
[----:B------:R2:W5:Y:S01]  /*c550*/  LDL.LU R191, [R1+0xa8] ;  /* 0x0000a80001bf7983 */ /* 0x0005620000300800 */
[----:B---3--:R-:W-:Y:S02]  /*c560*/  PRMT R232, R29, 0x5410, R28 ;  /* 0x000054101de87816 */ /* 0x008fe4000000001c */
[----:B------:R-:W-:Y:S02]  /*c570*/  @P2 PRMT R28, R27, 0x5410, RZ ;  /* 0x000054101b1c2816 */ /* 0x000fe400000000ff */
[----:B------:R-:W-:-:S04]  /*c580*/  LOP3.LUT R27, R24, 0xff, RZ, 0xc0, !PT ;  /* 0x000000ff181b7812 */ /* 0x000fc800078ec0ff */
[----:B------:R-:W-:Y:S02]  /*c590*/  ISETP.LE.U32.AND P2, PT, R27, UR12, PT ;  /* 0x0000000c1b007c0c */ /* 0x000fe4000bf43070 */
[----:B------:R-:W-:Y:S02]  /*c5a0*/  SHF.R.U32.HI R27, RZ, 0x18, R24 ;  /* 0x00000018ff1b7819 */ /* 0x000fe40000011618 */
[----:B------:R-:W-:Y:S01]  /*c5b0*/  @!P3 PRMT R29, R61, 0x5410, RZ ;  /* 0x000054103d1db816 */ /* 0x000fe200000000ff */
[----:B------:R-:W-:Y:S01]  /*c5c0*/  FADD.FTZ R61, R67, R64 ;  /* 0x00000040433d7221 */ /* 0x000fe20000010000 */
[----:B----4-:R-:W-:Y:S02]  /*c5d0*/  F2FP.F16.F32.PACK_AB R67, R132, R223 ;  /* 0x000000df8443723e */ /* 0x010fe400000000ff */
[----:B------:R-:W-:Y:S01]  /*c5e0*/  ISETP.LE.U32.AND P3, PT, R27, UR12, PT ;  /* 0x0000000c1b007c0c */ /* 0x000fe2000bf63070 */
[----:B------:R-:W-:Y:S01]  /*c5f0*/  IMAD.MOV.U32 R27, RZ, RZ, R230 ;  /* 0x000000ffff1b7224 */ /* 0x000fe200078e00e6 */
[----:B------:R-:W-:Y:S01]  /*c600*/  PRMT R64, R67, 0x7632, R64 ;  /* 0x0000763243407816 */ /* 0x000fe20000000040 */
[----:B------:R-:W-:-:S02]  /*c610*/  FADD.FTZ R61, R62, R61 ;  /* 0x0000003d3e3d7221 */ /* 0x000fc40000010000 */
[----:B------:R-:W-:Y:S01]  /*c620*/  @!P2 HADD2 R60, -R67.H0_H0, -RZ.H0_H0 ;  /* 0xa00000ff433ca230 */ /* 0x000fe20000000900 */
[----:B------:R-:W-:Y:S02]  /*c630*/  LOP3.LUT R62, R27, 0xff, RZ, 0xc0, !PT ;  /* 0x000000ff1b3e7812 */ /* 0x000fe400078ec0ff */
[----:B------:R-:W-:Y:S02]  /*c640*/  PRMT R27, R67, 0x5410, R64 ;  /* 0x00005410431b7816 */ /* 0x000fe40000000040 */
[----:B------:R-:W-:Y:S02]  /*c650*/  @!P2 PRMT R67, R60, 0x5410, RZ ;  /* 0x000054103c43a816 */ /* 0x000fe400000000ff */
[----:B------:R-:W-:Y:S02]  /*c660*/  ISETP.LE.U32.AND P2, PT, R62, UR12, PT ;  /* 0x0000000c3e007c0c */ /* 0x000fe4000bf43070 */
[----:B------:R-:W-:Y:S01]  /*c670*/  PRMT R62, R65, 0x7632, R62 ;  /* 0x00007632413e7816 */ /* 0x000fe2000000003e */
[----:B------:R-:W-:Y:S01]  /*c680*/  @!P5 HADD2 R26, -R64.H0_H0, -RZ.H0_H0 ;  /* 0xa00000ff401ad230 */ /* 0x000fe20000000900 */
[----:B------:R-:W-:Y:S01]  /*c690*/  F2FP.F16.F32.PACK_AB R135, R250, R63 ;  /* 0x0000003ffa87723e */ /* 0x000fe200000000ff */
[----:B------:R-:W-:-:S02]  /*c6a0*/  FADD.FTZ R60, R252, R61 ;  /* 0x0000003dfc3c7221 */ /* 0x000fc40000010000 */
[----:B------:R-:W-:Y:S01]  /*c6b0*/  @!P3 HADD2 R25, -R62.H0_H0, -RZ.H0_H0 ;  /* 0xa00000ff3e19b230 */ /* 0x000fe20000000900 */
[----:B------:R-:W-:Y:S02]  /*c6c0*/  F2FP.F16.F32.PACK_AB R63, R178, R217 ;  /* 0x000000d9b23f723e */ /* 0x000fe400000000ff */
[----:B------:R-:W-:Y:S02]  /*c6d0*/  @!P5 PRMT R64, R26, 0x5410, RZ ;  /* 0x000054101a40d816 */ /* 0x000fe400000000ff */
[----:B------:R-:W-:Y:S02]  /*c6e0*/  PRMT R26, R65, 0x5410, R62 ;  /* 0x00005410411a7816 */ /* 0x000fe4000000003e */
[----:B------:R-:W-:Y:S01]  /*c6f0*/  @!P3 PRMT R62, R25, 0x5410, RZ ;  /* 0x00005410193eb816 */ /* 0x000fe200000000ff */
[--C-:B------:R-:W-:Y:S01]  /*c700*/  FADD.FTZ R25, R247, R60.reuse ;  /* 0x0000003cf7197221 */ /* 0x100fe20000010000 */
[----:B------:R-:W-:Y:S01]  /*c710*/  PRMT R60, R63, 0x7632, R60 ;  /* 0x000076323f3c7816 */ /* 0x000fe2000000003c */
[----:B------:R-:W-:-:S02]  /*c720*/  @!P2 HADD2 R59, -R63.H0_H0, -RZ.H0_H0 ;  /* 0xa00000ff3f3ba230 */ /* 0x000fc40000000900 */
[----:B------:R-:W-:Y:S01]  /*c730*/  FADD.FTZ R250, R248, R25 ;  /* 0x00000019f8fa7221 */ /* 0x000fe20000010000 */
[----:B------:R-:W-:Y:S02]  /*c740*/  PRMT R25, R63, 0x5410, R60 ;  /* 0x000054103f197816 */ /* 0x000fe4000000003c */
[----:B------:R-:W-:Y:S01]  /*c750*/  @!P2 PRMT R63, R59, 0x5410, RZ ;  /* 0x000054103b3fa816 */ /* 0x000fe200000000ff */
[----:B------:R-:W-:Y:S01]  /*c760*/  IMAD.U32 R59, RZ, RZ, UR33 ;  /* 0x00000021ff3b7e24 */ /* 0x000fe2000f8e00ff */
[----:B------:R-:W-:Y:S02]  /*c770*/  @!P4 PRMT R65, R57, 0x5410, RZ ;  /* 0x000054103941c816 */ /* 0x000fe400000000ff */
[----:B------:R-:W-:Y:S02]  /*c780*/  PRMT R57, R230, 0x7771, RZ ;  /* 0x00007771e6397816 */ /* 0x000fe400000000ff */
[----:B------:R-:W-:Y:S02]  /*c790*/  LOP3.LUT R59, R59, UR7, R195, 0x96, !PT ;  /* 0x000000073b3b7c12 */ /* 0x000fe4000f8e96c3 */
[----:B------:R-:W-:-:S02]  /*c7a0*/  ISETP.GT.U32.AND P3, PT, R57, UR12, PT ;  /* 0x0000000c39007c0c */ /* 0x000fc4000bf64070 */
[----:B------:R-:W3:Y:S01]  /*c7b0*/  MUFU.EX2 R57, R249 ;  /* 0x000000f900397308 */ /* 0x000ee20000000800 */
[----:B------:R-:W-:Y:S01]  /*c7c0*/  F2FP.F16.F32.PACK_AB R61, R247, R252 ;  /* 0x000000fcf73d723e */ /* 0x000fe200000000ff */
[----:B------:R-:W-:Y:S02]  /*c7d0*/  IMAD.WIDE.U32 R194, R59, -0x326172a9, RZ ;  /* 0xcd9e8d573bc27825 */ /* 0x000fe400078e00ff */
[----:B------:R-:W4:Y:S03]  /*c7e0*/  MUFU.EX2 R247, R148 ;  /* 0x0000009400f77308 */ /* 0x000f260000000800 */
[----:B------:R-:W-:-:S05]  /*c7f0*/  LOP3.LUT R59, R206, UR30, R195, 0x96, !PT ;  /* 0x0000001ece3b7c12 */ /* 0x000fca000f8e96c3 */
[----:B------:R-:W-:-:S04]  /*c800*/  IMAD.WIDE.U32 R226, R59, -0x2daee0ad, RZ ;  /* 0xd2511f533be27825 */ /* 0x000fc800078e00ff */
[----:B---3--:R-:W-:Y:S01]  /*c810*/  FADD.FTZ R250, R57, R250 ;  /* 0x000000fa39fa7221 */ /* 0x008fe20000010000 */
[----:B------:R-:W-:-:S03]  /*c820*/  LOP3.LUT R59, R208, UR28, R227, 0x96, !PT ;  /* 0x0000001cd03b7c12 */ /* 0x000fc6000f8e96e3 */
[----:B----4-:R-:W-:Y:S01]  /*c830*/  FADD.FTZ R249, R247, R250 ;  /* 0x000000faf7f97221 */ /* 0x010fe20000010000 */
[----:B------:R-:W-:Y:S01]  /*c840*/  FADD.FTZ R250, R144, R215 ;  /* 0x000000d790fa7221 */ /* 0x000fe20000010000 */
[----:B------:R-:W-:Y:S01]  /*c850*/  FADD.FTZ R144, R146, R219 ;  /* 0x000000db92907221 */ /* 0x000fe20000010000 */
[----:B------:R-:W-:Y:S01]  /*c860*/  F2FP.F16.F32.PACK_AB R57, R57, R248 ;  /* 0x000000f83939723e */ /* 0x000fe200000000ff */
[----:B------:R-:W-:Y:S01]  /*c870*/  FADD.FTZ R148, R244, R249 ;  /* 0x000000f9f4947221 */ /* 0x000fe20000010000 */
[----:B------:R-:W-:Y:S01]  /*c880*/  LOP3.LUT R146, R194, UR29, R205, 0x96, !PT ;  /* 0x0000001dc2927c12 */ /* 0x000fe2000f8e96cd */
[----:B------:R-:W-:-:S04]  /*c890*/  IMAD.WIDE.U32 R248, R59, -0x326172a9, RZ ;  /* 0xcd9e8d573bf87825 */ /* 0x000fc800078e00ff */
[----:B------:R-:W-:Y:S01]  /*c8a0*/  IMAD.WIDE.U32 R228, R146, -0x2daee0ad, RZ ;  /* 0xd2511f5392e47825 */ /* 0x000fe200078e00ff */
[----:B------:R-:W-:-:S04]  /*c8b0*/  LOP3.LUT R59, R204, UR25, R249, 0x96, !PT ;  /* 0x00000019cc3b7c12 */ /* 0x000fc8000f8e96f9 */
[----:B------:R-:W-:Y:S01]  /*c8c0*/  LOP3.LUT R146, R226, UR22, R229, 0x96, !PT ;  /* 0x00000016e2927c12 */ /* 0x000fe2000f8e96e5 */
[----:B------:R-:W-:-:S05]  /*c8d0*/  IMAD.WIDE.U32 R226, R59, -0x2daee0ad, RZ ;  /* 0xd2511f533be27825 */ /* 0x000fca00078e00ff */
[----:B------:R-:W-:Y:S01]  /*c8e0*/  LOP3.LUT R59, R228, UR17, R227, 0x96, !PT ;  /* 0x00000011e43b7c12 */ /* 0x000fe2000f8e96e3 */
[----:B------:R-:W-:-:S05]  /*c8f0*/  IMAD.WIDE.U32 R228, R146, -0x326172a9, RZ ;  /* 0xcd9e8d5792e47825 */ /* 0x000fca00078e00ff */
[----:B------:R-:W-:Y:S01]  /*c900*/  LOP3.LUT R248, R248, UR21, R229, 0x96, !PT ;  /* 0x00000015f8f87c12 */ /* 0x000fe2000f8e96e5 */
[----:B------:R-:W-:-:S04]  /*c910*/  IMAD.WIDE.U32 R208, R59, -0x326172a9, RZ ;  /* 0xcd9e8d573bd07825 */ /* 0x000fc800078e00ff */
[----:B------:R-:W-:Y:S01]  /*c920*/  IMAD.WIDE.U32 R248, R248, -0x2daee0ad, RZ ;  /* 0xd2511f53f8f87825 */ /* 0x000fe200078e00ff */
[----:B------:R-:W-:-:S04]  /*c930*/  LOP3.LUT R59, R228, UR16, R209, 0x96, !PT ;  /* 0x00000010e43b7c12 */ /* 0x000fc8000f8e96d1 */
[----:B------:R-:W-:Y:S01]  /*c940*/  LOP3.LUT R226, R226, UR15, R249, 0x96, !PT ;  /* 0x0000000fe2e27c12 */ /* 0x000fe2000f8e96f9 */
[----:B------:R-:W-:-:S04]  /*c950*/  IMAD.MOV.U32 R228, RZ, RZ, R208 ;  /* 0x000000ffffe47224 */ /* 0x000fc800078e00d0 */
[----:B------:R-:W-:-:S05]  /*c960*/  IMAD.WIDE.U32 R226, R226, -0x326172a9, RZ ;  /* 0xcd9e8d57e2e27825 */ /* 0x000fca00078e00ff */
[----:B------:R-:W-:-:S04]  /*c970*/  LOP3.LUT R219, R228, UR13, R227, 0x96, !PT ;  /* 0x0000000de4db7c12 */ /* 0x000fc8000f8e96e3 */
[----:B------:R-:W-:-:S04]  /*c980*/  LOP3.LUT R146, R219, 0xff, RZ, 0xc0, !PT ;  /* 0x000000ffdb927812 */ /* 0x000fc800078ec0ff */
[----:B------:R-:W-:Y:S02]  /*c990*/  ISETP.LE.U32.AND P4, PT, R146, UR12, PT ;  /* 0x0000000c92007c0c */ /* 0x000fe4000bf83070 */
[----:B------:R-:W-:-:S04]  /*c9a0*/  LOP3.LUT R146, R219, 0xffff, RZ, 0xc0, !PT ;  /* 0x0000ffffdb927812 */ /* 0x000fc800078ec0ff */
[----:B------:R-:W-:-:S04]  /*c9b0*/  SHF.R.U32.HI R146, RZ, 0x8, R146 ;  /* 0x00000008ff927819 */ /* 0x000fc80000011692 */
[----:B------:R-:W-:-:S04]  /*c9c0*/  LOP3.LUT R146, R146, 0xffff, RZ, 0xc0, !PT ;  /* 0x0000ffff92927812 */ /* 0x000fc800078ec0ff */
[----:B------:R-:W-:Y:S02]  /*c9d0*/  ISETP.LE.U32.AND P2, PT, R146, UR12, PT ;  /* 0x0000000c92007c0c */ /* 0x000fe4000bf43070 */
[----:B------:R-:W-:Y:S01]  /*c9e0*/  PRMT R146, R219, 0x7632, R146 ;  /* 0x00007632db927816 */ /* 0x000fe20000000092 */
[----:B------:R-:W-:Y:S03]  /*c9f0*/  MUFU.EX2 R228, R213 ;  /* 0x000000d500e47308 */ /* 0x000fe60000000800 */
[----:B------:R-:W-:Y:S01]  /*ca00*/  LOP3.LUT R146, R146, 0xff, RZ, 0xc0, !PT ;  /* 0x000000ff92927812 */ /* 0x000fe200078ec0ff */
[----:B------:R-:W3:Y:S03]  /*ca10*/  MUFU.EX2 R249, R211 ;  /* 0x000000d300f97308 */ /* 0x000ee60000000800 */
[----:B------:R-:W-:Y:S01]  /*ca20*/  ISETP.LE.U32.AND P5, PT, R146, UR12, PT ;  /* 0x0000000c92007c0c */ /* 0x000fe2000bfa3070 */
[----:B------:R-:W-:-:S02]  /*ca30*/  IMAD.MOV.U32 R146, RZ, RZ, R226 ;  /* 0x000000ffff927224 */ /* 0x000fc400078e00e2 */
[----:B------:R-:W-:-:S03]  /*ca40*/  @P3 HADD2 R0, -R60.H0_H0, -RZ.H0_H0 ;  /* 0xa00000ff3c003230 */ /* 0x000fc60000000900 */
[----:B------:R-:W-:Y:S02]  /*ca50*/  LOP3.LUT R146, R146, 0xff, RZ, 0xc0, !PT ;  /* 0x000000ff92927812 */ /* 0x000fe400078ec0ff */
[----:B------:R-:W-:Y:S02]  /*ca60*/  @P3 PRMT R60, R0, 0x5410, RZ ;  /* 0x00005410003c3816 */ /* 0x000fe400000000ff */
[----:B------:R-:W-:Y:S02]  /*ca70*/  ISETP.LE.U32.AND P3, PT, R146, UR12, PT ;  /* 0x0000000c92007c0c */ /* 0x000fe4000bf63070 */
[----:B---3--:R-:W-:Y:S02]  /*ca80*/  F2FP.F16.F32.PACK_AB R146, R249, R228 ;  /* 0x000000e4f992723e */ /* 0x008fe400000000ff */
[----:B------:R-:W-:Y:S01]  /*ca90*/  F2FP.F16.F32.PACK_AB R0, R244, R247 ;  /* 0x000000f7f400723e */ /* 0x000fe200000000ff */
[----:B------:R-:W-:Y:S01]  /*caa0*/  FADD.FTZ R244, R151, R218 ;  /* 0x000000da97f47221 */ /* 0x000fe20000010000 */
[C---:B------:R-:W-:Y:S01]  /*cab0*/  PRMT R151, R146.reuse, 0x7632, R151 ;  /* 0x0000763292977816 */ /* 0x040fe20000000097 */
[----:B------:R-:W-:Y:S04]  /*cac0*/  MUFU.EX2 R252, R179 ;  /* 0x000000b300fc7308 */ /* 0x000fe80000000800 */
[----:B------:R-:W-:Y:S01]  /*cad0*/  @!P2 HADD2 R56, -R151.H0_H0, -RZ.H0_H0 ;  /* 0xa00000ff9738a230 */ /* 0x000fe20000000900 */
[----:B------:R-:W3:Y:S01]  /*cae0*/  MUFU.EX2 R247, R173 ;  /* 0x000000ad00f77308 */ /* 0x000ee20000000800 */
[----:B------:R-:W-:Y:S01]  /*caf0*/  @!P4 HADD2 R58, -R146.H0_H0, -RZ.H0_H0 ;  /* 0xa00000ff923ac230 */ /* 0x000fe20000000900 */
[----:B------:R-:W-:-:S02]  /*cb00*/  PRMT R218, R146, 0x5410, R151 ;  /* 0x0000541092da7816 */ /* 0x000fc40000000097 */
[----:B------:R-:W-:Y:S02]  /*cb10*/  @!P2 PRMT R151, R56, 0x5410, RZ ;  /* 0x000054103897a816 */ /* 0x000fe400000000ff */
[----:B------:R-:W-:Y:S01]  /*cb20*/  SHF.R.U32.HI R56, RZ, 0x18, R219 ;  /* 0x00000018ff387819 */ /* 0x000fe200000116db */
[----:B------:R-:W-:Y:S01]  /*cb30*/  FADD.FTZ R149, R149, R250 ;  /* 0x000000fa95957221 */ /* 0x000fe20000010000 */
[----:B------:R-:W-:Y:S02]  /*cb40*/  @!P4 PRMT R146, R58, 0x5410, RZ ;  /* 0x000054103a92c816 */ /* 0x000fe400000000ff */
[----:B------:R-:W-:Y:S01]  /*cb50*/  ISETP.LE.U32.AND P4, PT, R56, UR12, PT ;  /* 0x0000000c38007c0c */ /* 0x000fe2000bf83070 */
[----:B------:R-:W-:Y:S01]  /*cb60*/  MUFU.EX2 R179, R172 ;  /* 0x000000ac00b37308 */ /* 0x000fe20000000800 */
[----:B------:R-:W-:-:S03]  /*cb70*/  FADD.FTZ R56, R142, R149 ;  /* 0x000000958e387221 */ /* 0x000fc60000010000 */
[----:B------:R-:W4:Y:S01]  /*cb80*/  MUFU.EX2 R58, R171 ;  /* 0x000000ab003a7308 */ /* 0x000f220000000800 */
[----:B---3--:R-:W-:Y:S01]  /*cb90*/  F2FP.F16.F32.PACK_AB R149, R247, R252 ;  /* 0x000000fcf795723e */ /* 0x008fe200000000ff */
[--C-:B------:R-:W-:Y:S01]  /*cba0*/  FADD.FTZ R147, R147, R144.reuse ;  /* 0x0000009093937221 */ /* 0x100fe20000010000 */
[----:B------:R-:W-:Y:S02]  /*cbb0*/  PRMT R142, R226, 0x7771, RZ ;  /* 0x00007771e28e7816 */ /* 0x000fe400000000ff */
[----:B------:R-:W-:Y:S02]  /*cbc0*/  PRMT R144, R149, 0x7632, R144 ;  /* 0x0000763295907816 */ /* 0x000fe40000000090 */
[----:B------:R-:W-:-:S03]  /*cbd0*/  ISETP.GT.U32.AND P2, PT, R142, UR12, PT ;  /* 0x0000000c8e007c0c */ /* 0x000fc6000bf44070 */
[----:B------:R-:W-:Y:S01]  /*cbe0*/  @!P4 HADD2 R54, -R144.H0_H0, -RZ.H0_H0 ;  /* 0xa00000ff9036c230 */ /* 0x000fe20000000900 */
[----:B------:R-:W-:Y:S02]  /*cbf0*/  PRMT R215, R149, 0x5410, R144 ;  /* 0x0000541095d77816 */ /* 0x000fe40000000090 */
[----:B----4-:R-:W-:Y:S02]  /*cc00*/  F2FP.F16.F32.PACK_AB R142, R58, R179 ;  /* 0x000000b33a8e723e */ /* 0x010fe400000000ff */
[----:B------:R-:W-:Y:S01]  /*cc10*/  @!P4 PRMT R144, R54, 0x5410, RZ ;  /* 0x000054103690c816 */ /* 0x000fe200000000ff */
[--C-:B------:R-:W-:Y:S01]  /*cc20*/  FADD.FTZ R54, R140, R147.reuse ;  /* 0x000000938c367221 */ /* 0x100fe20000010000 */
[----:B------:R-:W-:Y:S01]  /*cc30*/  PRMT R147, R142, 0x7632, R147 ;  /* 0x000076328e937816 */ /* 0x000fe20000000093 */
[----:B------:R-:W-:-:S04]  /*cc40*/  @!P3 HADD2 R53, -R142.H0_H0, -RZ.H0_H0 ;  /* 0xa00000ff8e35b230 */ /* 0x000fc80000000900 */
[----:B------:R-:W-:Y:S01]  /*cc50*/  @P2 HADD2 R52, -R147.H0_H0, -RZ.H0_H0 ;  /* 0xa00000ff93342230 */ /* 0x000fe20000000900 */
[----:B------:R-:W-:Y:S01]  /*cc60*/  PRMT R213, R142, 0x5410, R147 ;  /* 0x000054108ed57816 */ /* 0x000fe20000000093 */
[----:B------:R-:W-:Y:S01]  /*cc70*/  @!P5 HADD2 R55, -R149.H0_H0, -RZ.H0_H0 ;  /* 0xa00000ff9537d230 */ /* 0x000fe20000000900 */
[----:B------:R-:W-:Y:S01]  /*cc80*/  @!P3 PRMT R142, R53, 0x5410, RZ ;  /* 0x00005410358eb816 */ /* 0x000fe200000000ff */
[----:B------:R-:W-:Y:S01]  /*cc90*/  MUFU.EX2 R250, R168 ;  /* 0x000000a800fa7308 */ /* 0x000fe20000000800 */
[----:B------:R-:W-:-:S03]  /*cca0*/  @P2 PRMT R147, R52, 0x5410, RZ ;  /* 0x0000541034932816 */ /* 0x000fc600000000ff */
[----:B------:R-:W3:Y:S01]  /*ccb0*/  MUFU.EX2 R53, R169 ;  /* 0x000000a900357308 */ /* 0x000ee20000000800 */
[----:B------:R-:W-:Y:S02]  /*ccc0*/  PRMT R52, R226, 0x7772, RZ ;  /* 0x00007772e2347816 */ /* 0x000fe400000000ff */
[----:B------:R-:W-:Y:S02]  /*ccd0*/  @!P5 PRMT R149, R55, 0x5410, RZ ;  /* 0x000054103795d816 */ /* 0x000fe400000000ff */
[----:B------:R-:W-:Y:S02]  /*cce0*/  ISETP.GT.U32.AND P5, PT, R52, UR12, PT ;  /* 0x0000000c34007c0c */ /* 0x000fe4000bfa4070 */
[----:B------:R-:W-:Y:S01]  /*ccf0*/  PRMT R52, R226, 0x7773, RZ ;  /* 0x00007773e2347816 */ /* 0x000fe200000000ff */
[----:B------:R-:W-:Y:S01]  /*cd00*/  FADD.FTZ R55, R145, R56 ;  /* 0x0000003891377221 */ /* 0x000fe20000010000 */
[----:B------:R-:W-:Y:S02]  /*cd10*/  IMAD.WIDE.U32 R172, R59, -0x2daee0ad, RZ ;  /* 0xd2511f533bac7825 */ /* 0x000fe400078e00ff */
[----:B------:R-:W-:-:S02]  /*cd20*/  ISETP.GT.U32.AND P2, PT, R52, UR12, PT ;  /* 0x0000000c34007c0c */ /* 0x000fc4000bf44070 */
[----:B---3--:R-:W-:Y:S02]  /*cd30*/  F2FP.F16.F32.PACK_AB R145, R250, R53 ;  /* 0x00000035fa91723e */ /* 0x008fe400000000ff */
[----:B------:R-:W-:Y:S02]  /*cd40*/  LOP3.LUT R171, R248, UR4, R173, 0x96, !PT ;  /* 0x00000004f8ab7c12 */ /* 0x000fe4000f8e96ad */
[----:B------:R-:W-:Y:S01]  /*cd50*/  PRMT R140, R145, 0x7632, R140 ;  /* 0x00007632918c7816 */ /* 0x000fe2000000008c */
[----:B------:R-:W-:Y:S01]  /*cd60*/  @P5 HADD2 R51, -R145.H0_H0, -RZ.H0_H0 ;  /* 0xa00000ff91335230 */ /* 0x000fe20000000900 */
[----:B------:R-:W-:Y:S01]  /*cd70*/  LOP3.LUT R52, R171, 0xffff, RZ, 0xc0, !PT ;  /* 0x0000ffffab347812 */ /* 0x000fe200078ec0ff */
[----:B------:R-:W3:Y:S01]  /*cd80*/  MUFU.EX2 R248, R136 ;  /* 0x0000008800f87308 */ /* 0x000ee20000000800 */
[----:B------:R-:W-:Y:S02]  /*cd90*/  PRMT R211, R145, 0x5410, R140 ;  /* 0x0000541091d37816 */ /* 0x000fe4000000008c */
[----:B------:R-:W-:-:S02]  /*cda0*/  @P5 PRMT R145, R51, 0x5410, RZ ;  /* 0x0000541033915816 */ /* 0x000fc400000000ff */
[----:B------:R-:W-:Y:S01]  /*cdb0*/  LOP3.LUT R51, R171, 0xff, RZ, 0xc0, !PT ;  /* 0x000000ffab337812 */ /* 0x000fe200078ec0ff */
[----:B------:R-:W-:Y:S01]  /*cdc0*/  FADD.FTZ R225, R225, R244 ;  /* 0x000000f4e1e17221 */ /* 0x000fe20000010000 */
[----:B------:R-:W-:Y:S01]  /*cdd0*/  SHF.R.U32.HI R52, RZ, 0x8, R52 ;  /* 0x00000008ff347819 */ /* 0x000fe20000011634 */
[----:B------:R-:W-:Y:S01]  /*cde0*/  @P2 HADD2 R50, -R140.H0_H0, -RZ.H0_H0 ;  /* 0xa00000ff8c322230 */ /* 0x000fe20000000900 */
[----:B------:R3:W4:Y:S01]  /*cdf0*/  MUFU.EX2 R244, R141 ;  /* 0x0000008d00f47308 */ /* 0x0007220000000800 */
[----:B------:R-:W-:Y:S02]  /*ce00*/  ISETP.LE.U32.AND P5, PT, R51, UR12, PT ;  /* 0x0000000c33007c0c */ /* 0x000fe4000bfa3070 */
[----:B------:R-:W-:Y:S02]  /*ce10*/  SHF.R.U32.HI R51, RZ, 0x18, R171 ;  /* 0x00000018ff337819 */ /* 0x000fe400000116ab */
[----:B------:R-:W-:Y:S02]  /*ce20*/  LOP3.LUT R52, R52, 0xffff, RZ, 0xc0, !PT ;  /* 0x0000ffff34347812 */ /* 0x000fe400078ec0ff */
[----:B------:R-:W-:-:S02]  /*ce30*/  @P2 PRMT R140, R50, 0x5410, RZ ;  /* 0x00005410328c2816 */ /* 0x000fc400000000ff */
[----:B------:R-:W-:Y:S02]  /*ce40*/  ISETP.LE.U32.AND P2, PT, R51, UR12, PT ;  /* 0x0000000c33007c0c */ /* 0x000fe4000bf43070 */
[----:B------:R-:W-:Y:S02]  /*ce50*/  ISETP.LE.U32.AND P4, PT, R52, UR12, PT ;  /* 0x0000000c34007c0c */ /* 0x000fe4000bf83070 */
[----:B------:R-:W-:Y:S02]  /*ce60*/  PRMT R52, R171, 0x7632, R52 ;  /* 0x00007632ab347816 */ /* 0x000fe40000000034 */
[----:B---3--:R-:W-:Y:S01]  /*ce70*/  F2FP.F16.F32.PACK_AB R141, R157, R248 ;  /* 0x000000f89d8d723e */ /* 0x008fe200000000ff */
[----:B------:R-:W-:Y:S01]  /*ce80*/  FADD.FTZ R50, R138, R55 ;  /* 0x000000378a327221 */ /* 0x000fe20000010000 */
[----:B------:R-:W-:Y:S02]  /*ce90*/  LOP3.LUT R52, R52, 0xff, RZ, 0xc0, !PT ;  /* 0x000000ff34347812 */ /* 0x000fe400078ec0ff */
[----:B------:R-:W-:-:S02]  /*cea0*/  PRMT R136, R141, 0x7632, R136 ;  /* 0x000076328d887816 */ /* 0x000fc40000000088 */
[----:B----4-:R-:W-:Y:S01]  /*ceb0*/  F2FP.F16.F32.PACK_AB R138, R161, R244 ;  /* 0x000000f4a18a723e */ /* 0x010fe200000000ff */
[----:B------:R-:W-:Y:S01]  /*cec0*/  IMAD.MOV.U32 R168, RZ, RZ, R198 ;  /* 0x000000ffffa87224 */ /* 0x000fe200078e00c6 */
[----:B------:R-:W-:Y:S01]  /*ced0*/  ISETP.LE.U32.AND P3, PT, R52, UR12, PT ;  /* 0x0000000c34007c0c */ /* 0x000fe2000bf63070 */
[----:B------:R-:W-:Y:S01]  /*cee0*/  FADD.FTZ R59, R143, R54 ;  /* 0x000000368f3b7221 */ /* 0x000fe20000010000 */
[----:B------:R-:W-:Y:S01]  /*cef0*/  PRMT R143, R138, 0x7632, R143 ;  /* 0x000076328a8f7816 */ /* 0x000fe2000000008f */
[----:B------:R-:W-:Y:S02]  /*cf00*/  @!P2 HADD2 R45, -R136.H0_H0, -RZ.H0_H0 ;  /* 0xa00000ff882da230 */ /* 0x000fe40000000900 */
[----:B------:R-:W-:Y:S01]  /*cf10*/  IMAD.MOV.U32 R54, RZ, RZ, R168 ;  /* 0x000000ffff367224 */ /* 0x000fe200078e00a8 */
[----:B------:R-:W-:Y:S01]  /*cf20*/  PRMT R168, R141, 0x5410, R136 ;  /* 0x000054108da87816 */ /* 0x000fe20000000088 */
[----:B------:R-:W-:Y:S02]  /*cf30*/  IMAD.MOV.U32 R169, RZ, RZ, R199 ;  /* 0x000000ffffa97224 */ /* 0x000fe400078e00c7 */
[----:B------:R-:W-:Y:S01]  /*cf40*/  @!P4 HADD2 R48, -R143.H0_H0, -RZ.H0_H0 ;  /* 0xa00000ff8f30c230 */ /* 0x000fe20000000900 */
[----:B------:R-:W-:-:S02]  /*cf50*/  @!P2 PRMT R136, R45, 0x5410, RZ ;  /* 0x000054102d88a816 */ /* 0x000fc400000000ff */
[----:B------:R-:W-:Y:S01]  /*cf60*/  PRMT R45, R172, 0x7771, RZ ;  /* 0x00007771ac2d7816 */ /* 0x000fe200000000ff */
[----:B------:R-:W-:Y:S01]  /*cf70*/  IMAD.MOV.U32 R55, RZ, RZ, R169 ;  /* 0x000000ffff377224 */ /* 0x000fe200078e00a9 */
[----:B------:R-:W-:Y:S01]  /*cf80*/  MUFU.EX2 R159, R159 ;  /* 0x0000009f009f7308 */ /* 0x000fe20000000800 */
[----:B------:R-:W-:-:S03]  /*cf90*/  PRMT R169, R138, 0x5410, R143 ;  /* 0x000054108aa97816 */ /* 0x000fc6000000008f */
[----:B------:R-:W3:Y:S01]  /*cfa0*/  MUFU.EX2 R158, R158 ;  /* 0x0000009e009e7308 */ /* 0x000ee20000000800 */
[----:B------:R-:W-:Y:S01]  /*cfb0*/  @!P4 PRMT R143, R48, 0x5410, RZ ;  /* 0x00005410308fc816 */ /* 0x000fe200000000ff */
[----:B------:R-:W-:Y:S01]  /*cfc0*/  @!P3 HADD2 R47, -R141.H0_H0, -RZ.H0_H0 ;  /* 0xa00000ff8d2fb230 */ /* 0x000fe20000000900 */
[----:B------:R-:W-:Y:S01]  /*cfd0*/  ISETP.GT.U32.AND P4, PT, R45, UR12, PT ;  /* 0x0000000c2d007c0c */ /* 0x000fe2000bf84070 */
[----:B------:R-:W-:Y:S01]  /*cfe0*/  MUFU.EX2 R156, R156 ;  /* 0x0000009c009c7308 */ /* 0x000fe20000000800 */
[----:B------:R-:W-:-:S03]  /*cff0*/  PRMT R48, R172, 0x7772, RZ ;  /* 0x00007772ac307816 */ /* 0x000fc600000000ff */
[----:B------:R-:W4:Y:S01]  /*d000*/  MUFU.EX2 R45, R167 ;  /* 0x000000a7002d7308 */ /* 0x000f220000000800 */
[----:B------:R-:W-:Y:S01]  /*d010*/  IMAD.MOV.U32 R51, RZ, RZ, R172 ;  /* 0x000000ffff337224 */ /* 0x000fe200078e00ac */
[----:B------:R-:W-:Y:S01]  /*d020*/  @!P3 PRMT R141, R47, 0x5410, RZ ;  /* 0x000054102f8db816 */ /* 0x000fe200000000ff */
[----:B------:R-:W-:Y:S01]  /*d030*/  FADD.FTZ R216, R216, R225 ;  /* 0x000000e1d8d87221 */ /* 0x000fe20000010000 */
[----:B------:R-:W-:Y:S01]  /*d040*/  FADD.FTZ R134, R134, R59 ;  /* 0x0000003b86867221 */ /* 0x000fe20000010000 */
[----:B------:R-:W-:Y:S01]  /*d050*/  ISETP.GT.U32.AND P3, PT, R48, UR12, PT ;  /* 0x0000000c30007c0c */ /* 0x000fe2000bf64070 */
[----:B------:R-:W-:Y:S01]  /*d060*/  @!P5 HADD2 R49, -R138.H0_H0, -RZ.H0_H0 ;  /* 0xa00000ff8a31d230 */ /* 0x000fe20000000900 */
[----:B------:R-:W-:Y:S01]  /*d070*/  PRMT R48, R172, 0x7773, RZ ;  /* 0x00007773ac307816 */ /* 0x000fe200000000ff */
[----:B------:R-:W-:Y:S01]  /*d080*/  FADD.FTZ R223, R223, R216 ;  /* 0x000000d8dfdf7221 */ /* 0x000fe20000010000 */
[----:B------:R-:W-:Y:S01]  /*d090*/  LOP3.LUT R51, R51, 0xff, RZ, 0xc0, !PT ;  /* 0x000000ff33337812 */ /* 0x000fe200078ec0ff */
[----:B------:R-:W-:Y:S01]  /*d0a0*/  FADD.FTZ R47, R139, R134 ;  /* 0x000000868b2f7221 */ /* 0x000fe20000010000 */
[----:B---3--:R-:W-:-:S02]  /*d0b0*/  F2FP.F16.F32.PACK_AB R134, R158, R159 ;  /* 0x0000009f9e86723e */ /* 0x008fc400000000ff */
[----:B------:R-:W-:Y:S02]  /*d0c0*/  ISETP.GT.U32.AND P2, PT, R48, UR12, PT ;  /* 0x0000000c30007c0c */ /* 0x000fe4000bf44070 */
[----:B------:R-:W-:Y:S01]  /*d0d0*/  @!P5 PRMT R138, R49, 0x5410, RZ ;  /* 0x00005410318ad816 */ /* 0x000fe200000000ff */
[----:B------:R-:W-:Y:S01]  /*d0e0*/  FADD.FTZ R132, R132, R223 ;  /* 0x000000df84847221 */ /* 0x000fe20000010000 */
[----:B------:R-:W-:Y:S01]  /*d0f0*/  ISETP.LE.U32.AND P5, PT, R51, UR12, PT ;  /* 0x0000000c33007c0c */ /* 0x000fe2000bfa3070 */
[----:B------:R-:W-:Y:S01]  /*d100*/  FADD.FTZ R49, R137, R50 ;  /* 0x0000003289317221 */ /* 0x000fe20000010000 */
[----:B------:R-:W-:Y:S02]  /*d110*/  PRMT R139, R134, 0x7632, R139 ;  /* 0x00007632868b7816 */ /* 0x000fe4000000008b */
[----:B----4-:R-:W-:Y:S01]  /*d120*/  F2FP.F16.F32.PACK_AB R137, R45, R156 ;  /* 0x0000009c2d89723e */ /* 0x010fe200000000ff */
[--C-:B------:R-:W-:Y:S02]  /*d130*/  FADD.FTZ R217, R217, R132.reuse ;  /* 0x00000084d9d97221 */ /* 0x100fe40000010000 */
[----:B------:R-:W-:Y:S01]  /*d140*/  @P4 HADD2 R44, -R139.H0_H0, -RZ.H0_H0 ;  /* 0xa00000ff8b2c4230 */ /* 0x000fe20000000900 */
[----:B------:R-:W-:-:S02]  /*d150*/  PRMT R132, R137, 0x7632, R132 ;  /* 0x0000763289847816 */ /* 0x000fc40000000084 */
[----:B------:R-:W-:Y:S02]  /*d160*/  PRMT R167, R134, 0x5410, R139 ;  /* 0x0000541086a77816 */ /* 0x000fe4000000008b */
[----:B------:R-:W-:Y:S01]  /*d170*/  @P4 PRMT R139, R44, 0x5410, RZ ;  /* 0x000054102c8b4816 */ /* 0x000fe200000000ff */
[----:B------:R-:W-:Y:S01]  /*d180*/  @P2 HADD2 R23, -R132.H0_H0, -RZ.H0_H0 ;  /* 0xa00000ff84172230 */ /* 0x000fe20000000900 */
[----:B------:R-:W-:Y:S01]  /*d190*/  LOP3.LUT R44, R192, UR30, R195, 0x96, !PT ;  /* 0x0000001ec02c7c12 */ /* 0x000fe2000f8e96c3 */
[----:B------:R-:W-:Y:S02]  /*d1a0*/  @!P5 HADD2 R46, -R134.H0_H0, -RZ.H0_H0 ;  /* 0xa00000ff862ed230 */ /* 0x000fe40000000900 */
[----:B------:R-:W-:Y:S02]  /*d1b0*/  IMAD.MOV.U32 R51, RZ, RZ, R197 ;  /* 0x000000ffff337224 */ /* 0x000fe400078e00c5 */
[----:B------:R-:W-:Y:S01]  /*d1c0*/  FADD.FTZ R49, R166, R49 ;  /* 0x00000031a6317221 */ /* 0x000fe20000010000 */
[----:B------:R-:W-:Y:S01]  /*d1d0*/  PRMT R166, R137, 0x5410, R132 ;  /* 0x0000541089a67816 */ /* 0x000fe20000000084 */
[----:B------:R-:W-:Y:S01]  /*d1e0*/  @P3 HADD2 R43, -R137.H0_H0, -RZ.H0_H0 ;  /* 0xa00000ff892b3230 */ /* 0x000fe20000000900 */
[----:B------:R-:W-:Y:S01]  /*d1f0*/  @P2 PRMT R132, R23, 0x5410, RZ ;  /* 0x0000541017842816 */ /* 0x000fe200000000ff */
[----:B------:R-:W-:Y:S01]  /*d200*/  FADD.FTZ R23, R178, R217 ;  /* 0x000000d9b2177221 */ /* 0x000fe20000010000 */
[----:B------:R-:W-:Y:S01]  /*d210*/  @!P5 PRMT R134, R46, 0x5410, RZ ;  /* 0x000054102e86d816 */ /* 0x000fe200000000ff */
[----:B------:R-:W-:Y:S01]  /*d220*/  IMAD.WIDE.U32 R216, R44, -0x2daee0ad, RZ ;  /* 0xd2511f532cd87825 */ /* 0x000fe200078e00ff */
[----:B------:R-:W-:-:S02]  /*d230*/  LOP3.LUT R46, R194, UR29, R51, 0x96, !PT ;  /* 0x0000001dc22e7c12 */ /* 0x000fc4000f8e9633 */
[----:B------:R-:W-:Y:S02]  /*d240*/  @P3 PRMT R137, R43, 0x5410, RZ ;  /* 0x000054102b893816 */ /* 0x000fe400000000ff */
[----:B------:R-:W-:Y:S01]  /*d250*/  LOP3.LUT R43, R54, UR28, R217, 0x96, !PT ;  /* 0x0000001c362b7c12 */ /* 0x000fe2000f8e96d9 */
[----:B------:R-:W-:-:S04]  /*d260*/  IMAD.WIDE.U32 R54, R46, -0x2daee0ad, RZ ;  /* 0xd2511f532e367825 */ /* 0x000fc800078e00ff */
[----:B------:R-:W-:Y:S01]  /*d270*/  FADD.FTZ R48, R228, R49 ;  /* 0x00000031e4307221 */ /* 0x000fe20000010000 */
[----:B------:R-:W-:Y:S01]  /*d280*/  IMAD.MOV.U32 R50, RZ, RZ, R196 ;  /* 0x000000ffff327224 */ /* 0x000fe200078e00c4 */
[----:B------:R-:W-:Y:S01]  /*d290*/  LOP3.LUT R44, R216, UR22, R55, 0x96, !PT ;  /* 0x00000016d82c7c12 */ /* 0x000fe2000f8e9637 */
[----:B------:R-:W-:Y:S02]  /*d2a0*/  IMAD.MOV.U32 R229, RZ, RZ, R209 ;  /* 0x000000ffffe57224 */ /* 0x000fe400078e00d1 */
[----:B------:R-:W-:Y:S01]  /*d2b0*/  IMAD.MOV.U32 R228, RZ, RZ, R50 ;  /* 0x000000ffffe47224 */ /* 0x000fe200078e0032 */
[----:B------:R-:W3:Y:S01]  /*d2c0*/  MUFU.EX2 R59, R175 ;  /* 0x000000af003b7308 */ /* 0x000ee20000000800 */
[----:B------:R-:W-:-:S03]  /*d2d0*/  IMAD.MOV.U32 R229, RZ, RZ, R51 ;  /* 0x000000ffffe57224 */ /* 0x000fc600078e0033 */
[----:B------:R-:W4:Y:S01]  /*d2e0*/  MUFU.EX2 R174, R174 ;  /* 0x000000ae00ae7308 */ /* 0x000f220000000800 */
[----:B------:R-:W-:-:S03]  /*d2f0*/  IMAD.WIDE.U32 R50, R43, -0x326172a9, RZ ;  /* 0xcd9e8d572b327825 */ /* 0x000fc600078e00ff */
[----:B------:R-:W-:Y:S01]  /*d300*/  MUFU.EX2 R165, R165 ;  /* 0x000000a500a57308 */ /* 0x000fe20000000800 */
[----:B------:R-:W-:Y:S01]  /*d310*/  IMAD.WIDE.U32 R216, R44, -0x326172a9, RZ ;  /* 0xcd9e8d572cd87825 */ /* 0x000fe200078e00ff */
[----:B------:R-:W-:Y:S02]  /*d320*/  LOP3.LUT R43, R228, UR25, R51, 0x96, !PT ;  /* 0x00000019e42b7c12 */ /* 0x000fe4000f8e9633 */
[----:B------:R-:W1:Y:S01]  /*d330*/  MUFU.EX2 R164, R164 ;  /* 0x000000a400a47308 */ /* 0x000e620000000800 */
[----:B------:R-:W-:Y:S01]  /*d340*/  FADD.FTZ R47, R176, R47 ;  /* 0x0000002fb02f7221 */ /* 0x000fe20000010000 */
[----:B------:R-:W-:Y:S01]  /*d350*/  LOP3.LUT R50, R50, UR21, R217, 0x96, !PT ;  /* 0x0000001532327c12 */ /* 0x000fe2000f8e96d9 */
[----:B------:R-:W-:Y:S01]  /*d360*/  IMAD.WIDE.U32 R228, R43, -0x2daee0ad, RZ ;  /* 0xd2511f532be47825 */ /* 0x000fe200078e00ff */
[----:B------:R-:W-:Y:S04]  /*d370*/  MUFU.EX2 R155, R155 ;  /* 0x0000009b009b7308 */ /* 0x000fe80000000800 */
[----:B------:R-:W-:Y:S01]  /*d380*/  MUFU.EX2 R154, R154 ;  /* 0x0000009a009a7308 */ /* 0x000fe20000000800 */
[----:B------:R-:W-:Y:S01]  /*d390*/  IMAD.WIDE.U32 R50, R50, -0x2daee0ad, RZ ;  /* 0xd2511f5332327825 */ /* 0x000fe200078e00ff */
[----:B------:R-:W-:-:S02]  /*d3a0*/  LOP3.LUT R43, R54, UR17, R229, 0x96, !PT ;  /* 0x00000011362b7c12 */ /* 0x000fc4000f8e96e5 */
[----:B------:R-:W-:Y:S01]  /*d3b0*/  MUFU.EX2 R153, R153 ;  /* 0x0000009900997308 */ /* 0x000fe20000000800 */
[----:B------:R-:W-:Y:S01]  /*d3c0*/  USHF.L.U32 UR7, UR12, 0x10, URZ ;  /* 0x000000100c077899 */ /* 0x000fe200080006ff */
[----:B------:R-:W-:Y:S01]  /*d3d0*/  LOP3.LUT R228, R228, UR15, R51, 0x96, !PT ;  /* 0x0000000fe4e47c12 */ /* 0x000fe2000f8e9633 */
[----:B------:R-:W-:Y:S01]  /*d3e0*/  IMAD.WIDE.U32 R54, R43, -0x326172a9, RZ ;  /* 0xcd9e8d572b367825 */ /* 0x000fe200078e00ff */
[----:B------:R2:W5:Y:S03]  /*d3f0*/  LDL.LU.64 R208, [R1+0xa0] ;  /* 0x0000a00001d07983 */ /* 0x0005660000300a00 */
[----:B------:R-:W-:Y:S01]  /*d400*/  IMAD.WIDE.U32 R228, R228, -0x326172a9, RZ ;  /* 0xcd9e8d57e4e47825 */ /* 0x000fe200078e00ff */
[----:B------:R-:W-:-:S03]  /*d410*/  LOP3.LUT R216, R216, UR16, R55, 0x96, !PT ;  /* 0x00000010d8d87c12 */ /* 0x000fc6000f8e9637 */
[----:B---3--:R-:W-:Y:S01]  /*d420*/  FADD.FTZ R23, R59, R23 ;  /* 0x000000173b177221 */ /* 0x008fe20000010000 */
[----:B------:R-:W-:Y:S01]  /*d430*/  FADD.FTZ R252, R252, R47 ;  /* 0x0000002ffcfc7221 */ /* 0x000fe20000010000 */
[----:B------:R-:W-:Y:S01]  /*d440*/  FADD.FTZ R44, R249, R48 ;  /* 0x00000030f92c7221 */ /* 0x000fe20000010000 */
[----:B------:R-:W-:Y:S01]  /*d450*/  LOP3.LUT R227, R54, UR13, R229, 0x96, !PT ;  /* 0x0000000d36e37c12 */ /* 0x000fe2000f8e96e5 */
[----:B------:R-:W-:Y:S01]  /*d460*/  IMAD.WIDE.U32 R216, R216, -0x2daee0ad, RZ ;  /* 0xd2511f53d8d87825 */ /* 0x000fe200078e00ff */
[----:B----4-:R-:W-:Y:S01]  /*d470*/  F2FP.F16.F32.PACK_AB R59, R174, R59 ;  /* 0x0000003bae3b723e */ /* 0x010fe200000000ff */
[----:B------:R-:W3:Y:S01]  /*d480*/  LDC R47, c[0x0][0x448] ;  /* 0x00011200ff2f7b82 */ /* 0x000ee20000000800 */
[----:B------:R-:W-:Y:S01]  /*d490*/  LOP3.LUT R43, R227, 0xffff, RZ, 0xc0, !PT ;  /* 0x0000ffffe32b7812 */ /* 0x000fe200078ec0ff */
[----:B------:R-:W-:Y:S01]  /*d4a0*/  IMAD.MOV.U32 R190, RZ, RZ, 0x20 ;  /* 0x00000020ffbe7424 */ /* 0x000fe200078e00ff */
[----:B------:R2:W5:Y:S02]  /*d4b0*/  LDL.LU.64 R198, [R1+0x98] ;  /* 0x0000980001c67983 */ /* 0x0005640000300a00 */
[----:B------:R-:W-:-:S02]  /*d4c0*/  SHF.R.U32.HI R43, RZ, 0x8, R43 ;  /* 0x00000008ff2b7819 */ /* 0x000fc4000001162b */
[----:B------:R-:W-:Y:S02]  /*d4d0*/  PRMT R54, R57, 0x7632, R54 ;  /* 0x0000763239367816 */ /* 0x000fe40000000036 */
[----:B-1----:R-:W-:Y:S01]  /*d4e0*/  F2FP.F16.F32.PACK_AB R55, R164, R165 ;  /* 0x000000a5a437723e */ /* 0x002fe200000000ff */
[----:B------:R-:W-:Y:S01]  /*d4f0*/  FADD.FTZ R179, R179, R44 ;  /* 0x0000002cb3b37221 */ /* 0x000fe20000010000 */
[----:B------:R-:W-:Y:S01]  /*d500*/  LOP3.LUT R43, R43, 0xffff, RZ, 0xc0, !PT ;  /* 0x0000ffff2b2b7812 */ /* 0x000fe200078ec0ff */
[----:B------:R2:W5:Y:S03]  /*d510*/  LDL.LU.64 R196, [R1+0x90] ;  /* 0x0000900001c47983 */ /* 0x0005660000300a00 */
[----:B------:R-:W-:Y:S02]  /*d520*/  ISETP.LE.U32.AND P2, PT, R43, UR12, PT ;  /* 0x0000000c2b007c0c */ /* 0x000fe4000bf43070 */
[----:B------:R-:W-:-:S02]  /*d530*/  PRMT R225, R57, 0x5410, R54 ;  /* 0x0000541039e17816 */ /* 0x000fc40000000036 */
[----:B------:R-:W-:Y:S02]  /*d540*/  LOP3.LUT R176, R50, UR4, R217, 0x96, !PT ;  /* 0x0000000432b07c12 */ /* 0x000fe4000f8e96d9 */
[----:B------:R-:W-:Y:S02]  /*d550*/  PRMT R56, R59, 0x7632, R56 ;  /* 0x000076323b387816 */ /* 0x000fe40000000038 */
[----:B------:R-:W-:Y:S01]  /*d560*/  PRMT R52, R55, 0x7632, R52 ;  /* 0x0000763237347816 */ /* 0x000fe20000000034 */
[----:B------:R-:W-:Y:S01]  /*d570*/  MUFU.EX2 R44, R160 ;  /* 0x000000a0002c7308 */ /* 0x000fe20000000800 */
[----:B------:R-:W-:Y:S01]  /*d580*/  PRMT R43, R227, 0x7632, R43 ;  /* 0x00007632e32b7816 */ /* 0x000fe2000000002b */
[----:B------:R-:W-:Y:S01]  /*d590*/  FADD.FTZ R179, R58, R179 ;  /* 0x000000b33ab37221 */ /* 0x000fe20000010000 */
[----:B------:R-:W-:Y:S01]  /*d5a0*/  PRMT R229, R246, 0x7771, RZ ;  /* 0x00007771f6e57816 */ /* 0x000fe200000000ff */
[----:B------:R2:W5:Y:S01]  /*d5b0*/  LDL.LU.64 R194, [R1+0x88] ;  /* 0x0000880001c27983 */ /* 0x0005620000300a00 */
[----:B------:R-:W-:-:S04]  /*d5c0*/  LOP3.LUT R43, R43, 0xff, RZ, 0xc0, !PT ;  /* 0x000000ff2b2b7812 */ /* 0x000fc800078ec0ff */
[----:B------:R-:W-:Y:S02]  /*d5d0*/  ISETP.LE.U32.AND P4, PT, R43, UR12, PT ;  /* 0x0000000c2b007c0c */ /* 0x000fe4000bf83070 */
[----:B------:R-:W-:-:S04]  /*d5e0*/  LOP3.LUT R43, R227, 0xff, RZ, 0xc0, !PT ;  /* 0x000000ffe32b7812 */ /* 0x000fc800078ec0ff */
[----:B------:R-:W-:Y:S02]  /*d5f0*/  ISETP.LE.U32.AND P5, PT, R43, UR12, PT ;  /* 0x0000000c2b007c0c */ /* 0x000fe4000bfa3070 */
[----:B------:R-:W-:-:S04]  /*d600*/  SHF.R.U32.HI R43, RZ, 0x18, R227 ;  /* 0x00000018ff2b7819 */ /* 0x000fc800000116e3 */
[----:B------:R-:W-:Y:S01]  /*d610*/  ISETP.LE.U32.AND P3, PT, R43, UR12, PT ;  /* 0x0000000c2b007c0c */ /* 0x000fe2000bf63070 */
[----:B------:R-:W-:-:S05]  /*d620*/  @!P4 HADD2 R20, -R57.H0_H0, -RZ.H0_H0 ;  /* 0xa00000ff3914c230 */ /* 0x000fca0000000900 */
[----:B------:R-:W-:Y:S02]  /*d630*/  @!P4 PRMT R57, R20, 0x5410, RZ ;  /* 0x000054101439c816 */ /* 0x000fe400000000ff */
[----:B------:R-:W-:-:S04]  /*d640*/  PRMT R20, R228, 0x7771, RZ ;  /* 0x00007771e4147816 */ /* 0x000fc800000000ff */
[----:B------:R-:W-:Y:S01]  /*d650*/  ISETP.GT.U32.AND P4, PT, R20, UR12, PT ;  /* 0x0000000c14007c0c */ /* 0x000fe2000bf84070 */
[----:B------:R-:W-:Y:S01]  /*d660*/  @!P3 HADD2 R19, -R54.H0_H0, -RZ.H0_H0 ;  /* 0xa00000ff3613b230 */ /* 0x000fe20000000900 */
[----:B------:R-:W-:-:S04]  /*d670*/  LOP3.LUT R20, R176, 0xff, RZ, 0xc0, !PT ;  /* 0x000000ffb0147812 */ /* 0x000fc800078ec0ff */
[----:B------:R-:W-:Y:S02]  /*d680*/  @!P3 PRMT R54, R19, 0x5410, RZ ;  /* 0x000054101336b816 */ /* 0x000fe400000000ff */
[----:B------:R-:W-:Y:S02]  /*d690*/  ISETP.LE.U32.AND P3, PT, R20, UR12, PT ;  /* 0x0000000c14007c0c */ /* 0x000fe4000bf63070 */
[----:B------:R-:W1:Y:S01]  /*d6a0*/  MUFU.EX2 R20, R163 ;  /* 0x000000a300147308 */ /* 0x000e620000000800 */
[----:B------:R-:W-:Y:S02]  /*d6b0*/  @!P2 HADD2 R21, -R56.H0_H0, -RZ.H0_H0 ;  /* 0xa00000ff3815a230 */ /* 0x000fe40000000900 */
[----:B------:R-:W-:Y:S01]  /*d6c0*/  @!P5 HADD2 R22, -R59.H0_H0, -RZ.H0_H0 ;  /* 0xa00000ff3b16d230 */ /* 0x000fe20000000900 */
[----:B------:R-:W-:Y:S01]  /*d6d0*/  PRMT R223, R59, 0x5410, R56 ;  /* 0x000054103bdf7816 */ /* 0x000fe20000000038 */
[----:B------:R-:W-:Y:S01]  /*d6e0*/  @P4 HADD2 R17, -R52.H0_H0, -RZ.H0_H0 ;  /* 0xa00000ff34114230 */ /* 0x000fe20000000900 */
[----:B------:R-:W-:-:S02]  /*d6f0*/  @!P2 PRMT R56, R21, 0x5410, RZ ;  /* 0x000054101538a816 */ /* 0x000fc400000000ff */
[----:B------:R-:W-:Y:S01]  /*d700*/  @!P5 PRMT R59, R22, 0x5410, RZ ;  /* 0x00005410163bd816 */ /* 0x000fe200000000ff */
[----:B------:R-:W-:Y:S01]  /*d710*/  FADD.FTZ R22, R247, R252 ;  /* 0x000000fcf7167221 */ /* 0x000fe20000010000 */
[----:B------:R-:W-:Y:S02]  /*d720*/  LOP3.LUT R21, R176, 0xffff, RZ, 0xc0, !PT ;  /* 0x0000ffffb0157812 */ /* 0x000fe400078ec0ff */
[----:B------:R-:W-:Y:S02]  /*d730*/  PRMT R217, R55, 0x5410, R52 ;  /* 0x0000541037d97816 */ /* 0x000fe40000000034 */
[----:B------:R-:W-:Y:S02]  /*d740*/  SHF.R.U32.HI R21, RZ, 0x8, R21 ;  /* 0x00000008ff157819 */ /* 0x000fe40000011615 */
[----:B------:R-:W-:Y:S01]  /*d750*/  @P4 PRMT R52, R17, 0x5410, RZ ;  /* 0x0000541011344816 */ /* 0x000fe200000000ff */
[----:B------:R-:W-:Y:S01]  /*d760*/  FADD.FTZ R17, R53, R22 ;  /* 0x0000001635117221 */ /* 0x000fe20000010000 */
[----:B-1----:R-:W-:Y:S01]  /*d770*/  F2FP.F16.F32.PACK_AB R53, R155, R20 ;  /* 0x000000149b35723e */ /* 0x002fe200000000ff */
[----:B------:R-:W-:Y:S01]  /*d780*/  IMAD.MOV.U32 R43, RZ, RZ, R228 ;  /* 0x000000ffff2b7224 */ /* 0x000fe200078e00e4 */
[----:B------:R-:W-:-:S02]  /*d790*/  LOP3.LUT R21, R21, 0xffff, RZ, 0xc0, !PT ;  /* 0x0000ffff15157812 */ /* 0x000fc400078ec0ff */
[----:B------:R-:W-:Y:S01]  /*d7a0*/  PRMT R50, R53, 0x7632, R50 ;  /* 0x0000763235327816 */ /* 0x000fe20000000032 */
[----:B------:R-:W-:Y:S01]  /*d7b0*/  @!P3 HADD2 R16, -R53.H0_H0, -RZ.H0_H0 ;  /* 0xa00000ff3510b230 */ /* 0x000fe20000000900 */
[----:B------:R-:W-:Y:S02]  /*d7c0*/  LOP3.LUT R43, R43, 0xff, RZ, 0xc0, !PT ;  /* 0x000000ff2b2b7812 */ /* 0x000fe400078ec0ff */
[----:B------:R-:W-:Y:S02]  /*d7d0*/  ISETP.LE.U32.AND P2, PT, R21, UR12, PT ;  /* 0x0000000c15007c0c */ /* 0x000fe4000bf43070 */
[----:B------:R-:W-:Y:S02]  /*d7e0*/  PRMT R175, R53, 0x5410, R50 ;  /* 0x0000541035af7816 */ /* 0x000fe40000000032 */
[----:B------:R-:W-:Y:S02]  /*d7f0*/  ISETP.LE.U32.AND P5, PT, R43, UR12, PT ;  /* 0x0000000c2b007c0c */ /* 0x000fe4000bfa3070 */
[----:B------:R-:W-:-:S02]  /*d800*/  @!P3 PRMT R53, R16, 0x5410, RZ ;  /* 0x000054101035b816 */ /* 0x000fc400000000ff */
[----:B------:R-:W-:Y:S01]  /*d810*/  PRMT R16, R216, 0x7771, RZ ;  /* 0x00007771d8107816 */ /* 0x000fe200000000ff */
[----:B------:R-:W1:Y:S03]  /*d820*/  MUFU.EX2 R43, R152 ;  /* 0x00000098002b7308 */ /* 0x000e660000000800 */
[----:B------:R-:W-:Y:S02]  /*d830*/  ISETP.GT.U32.AND P4, PT, R16, UR12, PT ;  /* 0x0000000c10007c0c */ /* 0x000fe4000bf84070 */
[----:B------:R-:W-:Y:S01]  /*d840*/  PRMT R16, R216, 0x7772, RZ ;  /* 0x00007772d8107816 */ /* 0x000fe200000000ff */
[----:B------:R-:W-:Y:S02]  /*d850*/  @!P2 HADD2 R15, -R50.H0_H0, -RZ.H0_H0 ;  /* 0xa00000ff320fa230 */ /* 0x000fe40000000900 */
[----:B------:R-:W-:Y:S01]  /*d860*/  IMAD.MOV.U32 R21, RZ, RZ, R216 ;  /* 0x000000ffff157224 */ /* 0x000fe200078e00d8 */
[----:B------:R-:W-:-:S02]  /*d870*/  ISETP.GT.U32.AND P3, PT, R16, UR12, PT ;  /* 0x0000000c10007c0c */ /* 0x000fc4000bf64070 */
[----:B------:R-:W-:Y:S01]  /*d880*/  PRMT R16, R216, 0x7773, RZ ;  /* 0x00007773d8107816 */ /* 0x000fe200000000ff */
[----:B------:R-:W-:Y:S01]  /*d890*/  @!P5 HADD2 R18, -R55.H0_H0, -RZ.H0_H0 ;  /* 0xa00000ff3712d230 */ /* 0x000fe20000000900 */
[----:B------:R-:W-:Y:S02]  /*d8a0*/  @!P2 PRMT R50, R15, 0x5410, RZ ;  /* 0x000054100f32a816 */ /* 0x000fe400000000ff */
[----:B------:R-:W-:Y:S02]  /*d8b0*/  LOP3.LUT R21, R21, 0xff, RZ, 0xc0, !PT ;  /* 0x000000ff15157812 */ /* 0x000fe400078ec0ff */
[----:B------:R-:W-:Y:S02]  /*d8c0*/  ISETP.GT.U32.AND P2, PT, R16, UR12, PT ;  /* 0x0000000c10007c0c */ /* 0x000fe4000bf44070 */
[----:B------:R-:W-:Y:S02]  /*d8d0*/  @!P5 PRMT R55, R18, 0x5410, RZ ;  /* 0x000054101237d816 */ /* 0x000fe400000000ff */
[----:B------:R-:W-:-:S02]  /*d8e0*/  ISETP.LE.U32.AND P5, PT, R21, UR12, PT ;  /* 0x0000000c15007c0c */ /* 0x000fc4000bfa3070 */
[----:B-1----:R-:W-:-:S04]  /*d8f0*/  F2FP.F16.F32.PACK_AB R49, R43, R154 ;  /* 0x0000009a2b31723e */ /* 0x002fc800000000ff */
[----:B------:R-:W-:Y:S02]  /*d900*/  PRMT R46, R49, 0x7632, R46 ;  /* 0x00007632312e7816 */ /* 0x000fe4000000002e */
[----:B------:R-:W-:-:S03]  /*d910*/  F2FP.F16.F32.PACK_AB R51, R44, R153 ;  /* 0x000000992c33723e */ /* 0x000fc600000000ff */
[----:B------:R-:W-:Y:S01]  /*d920*/  @P2 HADD2 R11, -R46.H0_H0, -RZ.H0_H0 ;  /* 0xa00000ff2e0b2230 */ /* 0x000fe20000000900 */
[----:B------:R-:W-:Y:S01]  /*d930*/  PRMT R48, R51, 0x7632, R48 ;  /* 0x0000763233307816 */ /* 0x000fe20000000030 */
[----:B------:R-:W-:Y:S01]  /*d940*/  @!P5 HADD2 R14, -R51.H0_H0, -RZ.H0_H0 ;  /* 0xa00000ff330ed230 */ /* 0x000fe20000000900 */
[----:B------:R-:W-:Y:S02]  /*d950*/  PRMT R173, R49, 0x5410, R46 ;  /* 0x0000541031ad7816 */ /* 0x000fe4000000002e */
[----:B------:R-:W-:Y:S01]  /*d960*/  @P2 PRMT R46, R11, 0x5410, RZ ;  /* 0x000054100b2e2816 */ /* 0x000fe200000000ff */
[----:B------:R-:W-:Y:S01]  /*d970*/  FADD.FTZ R19, R174, R23 ;  /* 0x00000017ae137221 */ /* 0x000fe20000010000 */
[----:B------:R-:W-:Y:S01]  /*d980*/  PRMT R11, R242, 0x7772, RZ ;  /* 0x00007772f20b7816 */ /* 0x000fe200000000ff */
[----:B------:R-:W-:Y:S01]  /*d990*/  FADD.FTZ R160, R244, R179 ;  /* 0x000000b3f4a07221 */ /* 0x000fe20000010000 */
[----:B------:R-:W-:Y:S01]  /*d9a0*/  PRMT R174, R51, 0x5410, R48 ;  /* 0x0000541033ae7816 */ /* 0x000fe20000000030 */
[----:B------:R-:W-:Y:S01]  /*d9b0*/  @P3 HADD2 R12, -R49.H0_H0, -RZ.H0_H0 ;  /* 0xa00000ff310c3230 */ /* 0x000fe20000000900 */
[----:B------:R-:W-:Y:S01]  /*d9c0*/  @!P5 PRMT R51, R14, 0x5410, RZ ;  /* 0x000054100e33d816 */ /* 0x000fe200000000ff */
[----:B---3--:R-:W-:Y:S01]  /*d9d0*/  IMAD.WIDE R178, R47, -0x70, R200 ;  /* 0xffffff902fb27825 */ /* 0x008fe200078e02c8 */
[----:B------:R-:W-:-:S02]  /*d9e0*/  ISETP.GT.U32.AND P5, PT, R11, UR12, PT ;  /* 0x0000000c0b007c0c */ /* 0x000fc4000bfa4070 */
[----:B------:R-:W-:Y:S01]  /*d9f0*/  PRMT R11, R242, 0x7773, RZ ;  /* 0x00007773f20b7816 */ /* 0x000fe200000000ff */
[----:B------:R-:W-:Y:S01]  /*da00*/  @P4 HADD2 R13, -R48.H0_H0, -RZ.H0_H0 ;  /* 0xa00000ff300d4230 */ /* 0x000fe20000000900 */
[----:B------:R-:W-:Y:S01]  /*da10*/  @P3 PRMT R49, R12, 0x5410, RZ ;  /* 0x000054100c313816 */ /* 0x000fe200000000ff */
[----:B------:R-:W-:Y:S01]  /*da20*/  IMAD.WIDE R178, R47, 0x70, R178 ;  /* 0x000000702fb27825 */ /* 0x000fe200078e02b2 */
[----:B------:R-:W-:-:S03]  /*da30*/  ISETP.GT.U32.AND P3, PT, R11, UR12, PT ;  /* 0x0000000c0b007c0c */ /* 0x000fc6000bf64070 */
[----:B------:R-:W-:Y:S01]  /*da40*/  FADD.FTZ R19, R165, R19 ;  /* 0x00000013a5137221 */ /* 0x000fe20000010000 */
[----:B------:R-:W-:Y:S01]  /*da50*/  PRMT R11, R230, 0x7772, RZ ;  /* 0x00007772e60b7816 */ /* 0x000fe200000000ff */
[----:B------:R-:W-:Y:S01]  /*da60*/  FADD.FTZ R15, R250, R17 ;  /* 0x00000011fa0f7221 */ /* 0x000fe20000010000 */
[----:B------:R-:W-:Y:S01]  /*da70*/  @P4 PRMT R48, R13, 0x5410, RZ ;  /* 0x000054100d304816 */ /* 0x000fe200000000ff */
[----:B------:R-:W-:Y:S02]  /*da80*/  IMAD.SHL.U32 R163, R47, 0x8, RZ ;  /* 0x000000082fa37824 */ /* 0x000fe400078e00ff */
[----:B------:R-:W-:Y:S01]  /*da90*/  FADD.FTZ R13, R164, R19 ;  /* 0x00000013a40d7221 */ /* 0x000fe20000010000 */
[----:B------:R-:W-:Y:S01]  /*daa0*/  ISETP.GT.U32.AND P4, PT, R11, UR12, PT ;  /* 0x0000000c0b007c0c */ /* 0x000fe2000bf84070 */
[----:B------:R-:W-:Y:S01]  /*dab0*/  IMAD.WIDE R164, R47, -0x70, R178 ;  /* 0xffffff902fa47825 */ /* 0x000fe200078e02b2 */
[----:B------:R-:W-:-:S03]  /*dac0*/  PRMT R11, R230, 0x7773, RZ ;  /* 0x00007773e60b7816 */ /* 0x000fc600000000ff */
[----:B------:R-:W-:Y:S01]  /*dad0*/  FADD.FTZ R152, R248, R15 ;  /* 0x0000000ff8987221 */ /* 0x000fe20000010000 */
[----:B------:R-:W-:Y:S01]  /*dae0*/  IMAD.WIDE R14, R163, 0x2, R202 ;  /* 0x00000002a30e7825 */ /* 0x000fe200078e02ca */
[----:B------:R-:W-:Y:S01]  /*daf0*/  ISETP.GT.U32.AND P2, PT, R11, UR12, PT ;  /* 0x0000000c0b007c0c */ /* 0x000fe2000bf44070 */
[----:B------:R1:W-:Y:S02]  /*db00*/  STG.E.U16 desc[UR26][R164.64+-0x80], R66 ;  /* 0xffff8042a4007986 */ /* 0x0003e4000c10151a */
[----:B------:R-:W-:Y:S01]  /*db10*/  IMAD.WIDE R14, R47, 0x70, R14 ;  /* 0x000000702f0e7825 */ /* 0x000fe200078e020e */
[----:B------:R-:W-:Y:S01]  /*db20*/  PRMT R58, R61, 0x7632, R58 ;  /* 0x000076323d3a7816 */ /* 0x000fe2000000003a */
[----:B------:R-:W-:Y:S02]  /*db30*/  STG.E.U16 desc[UR26][R164.64+-0x7e], R241 ;  /* 0xffff82f1a4007986 */ /* 0x000fe4000c10151a */
[----:B------:R-:W-:-:S06]  /*db40*/  IMAD.WIDE R162, R163, 0x2, R14 ;  /* 0x00000002a3a27825 */ /* 0x000fcc00078e020e */
[----:B------:R-:W-:Y:S01]  /*db50*/  @P2 HADD2 R5, -R58.H0_H0, -RZ.H0_H0 ;  /* 0xa00000ff3a052230 */ /* 0x000fe20000000900 */
[----:B------:R-:W-:Y:S01]  /*db60*/  STG.E.U16 desc[UR26][R178.64+-0x80], R240 ;  /* 0xffff80f0b2007986 */ /* 0x000fe2000c10151a */
[----:B-1----:R-:W-:-:S05]  /*db70*/  PRMT R66, R135, 0x7632, R66 ;  /* 0x0000763287427816 */ /* 0x002fca0000000042 */
[----:B------:R-:W-:Y:S01]  /*db80*/  @P3 HADD2 R9, -R66.H0_H0, -RZ.H0_H0 ;  /* 0xa00000ff42093230 */ /* 0x000fe20000000900 */
[----:B------:R-:W-:Y:S01]  /*db90*/  PRMT R15, R135, 0x5410, R66 ;  /* 0x00005410870f7816 */ /* 0x000fe20000000042 */
[----:B------:R-:W-:Y:S03]  /*dba0*/  STG.E.U16 desc[UR26][R178.64+-0x7e], R243 ;  /* 0xffff82f3b2007986 */ /* 0x000fe6000c10151a */
[----:B------:R-:W-:Y:S02]  /*dbb0*/  @P3 PRMT R66, R9, 0x5410, RZ ;  /* 0x0000541009423816 */ /* 0x000fe400000000ff */
[----:B------:R-:W-:Y:S01]  /*dbc0*/  PRMT R9, R176, 0x7632, R9 ;  /* 0x00007632b0097816 */ /* 0x000fe20000000009 */
[----:B------:R-:W-:Y:S01]  /*dbd0*/  @P5 HADD2 R10, -R135.H0_H0, -RZ.H0_H0 ;  /* 0xa00000ff870a5230 */ /* 0x000fe20000000900 */
[----:B------:R1:W-:Y:S02]  /*dbe0*/  STG.E.U16 desc[UR26][R162.64+-0x7e], R239 ;  /* 0xffff82efa2007986 */ /* 0x0003e4000c10151a */
[----:B------:R-:W-:Y:S01]  /*dbf0*/  LOP3.LUT R9, R9, 0xff, RZ, 0xc0, !PT ;  /* 0x000000ff09097812 */ /* 0x000fe200078ec0ff */
[----:B------:R-:W-:Y:S01]  /*dc00*/  @P4 HADD2 R8, -R61.H0_H0, -RZ.H0_H0 ;  /* 0xa00000ff3d084230 */ /* 0x000fe20000000900 */
[----:B------:R-:W-:-:S02]  /*dc10*/  @P5 PRMT R135, R10, 0x5410, RZ ;  /* 0x000054100a875816 */ /* 0x000fc400000000ff */
[----:B------:R-:W-:Y:S02]  /*dc20*/  ISETP.LE.U32.AND P3, PT, R9, UR12, PT ;  /* 0x0000000c09007c0c */ /* 0x000fe4000bf63070 */
[C---:B------:R-:W-:Y:S02]  /*dc30*/  PRMT R9, R238.reuse, 0x7773, RZ ;  /* 0x00007773ee097816 */ /* 0x040fe400000000ff */
[C---:B------:R-:W-:Y:S02]  /*dc40*/  PRMT R10, R238.reuse, 0x7772, RZ ;  /* 0x00007772ee0a7816 */ /* 0x040fe400000000ff */
[----:B------:R-:W-:Y:S02]  /*dc50*/  PRMT R11, R238, 0x7771, RZ ;  /* 0x00007771ee0b7816 */ /* 0x000fe400000000ff */
[----:B------:R-:W-:Y:S01]  /*dc60*/  PRMT R10, R10, 0x5410, R9 ;  /* 0x000054100a0a7816 */ /* 0x000fe20000000009 */
[----:B------:R-:W-:Y:S01]  /*dc70*/  IMAD.MOV.U32 R9, RZ, RZ, R242 ;  /* 0x000000ffff097224 */ /* 0x000fe200078e00f2 */
[----:B------:R-:W-:-:S02]  /*dc80*/  PRMT R19, R246, 0x7772, RZ ;  /* 0x00007772f6137816 */ /* 0x000fc400000000ff */
[----:B-1----:R-:W-:Y:S02]  /*dc90*/  PRMT R239, R61, 0x5410, R58 ;  /* 0x000054103def7816 */ /* 0x002fe4000000003a */
[----:B------:R-:W-:Y:S01]  /*dca0*/  @P2 PRMT R58, R5, 0x5410, RZ ;  /* 0x00005410053a2816 */ /* 0x000fe200000000ff */
[----:B------:R-:W-:Y:S01]  /*dcb0*/  IMAD.MOV.U32 R5, RZ, RZ, R238 ;  /* 0x000000ffff057224 */ /* 0x000fe200078e00ee */
[----:B------:R-:W-:-:S04]  /*dcc0*/  @P4 PRMT R61, R8, 0x5410, RZ ;  /* 0x00005410083d4816 */ /* 0x000fc800000000ff */
[----:B------:R-:W-:Y:S02]  /*dcd0*/  LOP3.LUT R14, R5, 0xff, RZ, 0xc0, !PT ;  /* 0x000000ff050e7812 */ /* 0x000fe400078ec0ff */
[----:B------:R-:W-:Y:S02]  /*dce0*/  PRMT R8, R246, 0x7773, RZ ;  /* 0x00007773f6087816 */ /* 0x000fe400000000ff */
[C---:B------:R-:W-:Y:S02]  /*dcf0*/  PRMT R12, R242.reuse, 0x7773, RZ ;  /* 0x00007773f20c7816 */ /* 0x040fe400000000ff */
[----:B------:R-:W-:Y:S02]  /*dd00*/  PRMT R21, R242, 0x7772, RZ ;  /* 0x00007772f2157816 */ /* 0x000fe400000000ff */
[----:B------:R-:W-:Y:S01]  /*dd10*/  PRMT R11, R14, 0x5410, R11 ;  /* 0x000054100e0b7816 */ /* 0x000fe2000000000b */
[----:B------:R-:W-:Y:S01]  /*dd20*/  STG.E.U16 desc[UR26][R162.64+-0x80], R236 ;  /* 0xffff80eca2007986 */ /* 0x000fe2000c10151a */
[----:B------:R-:W-:-:S02]  /*dd30*/  LOP3.LUT R14, R150, 0xffff, RZ, 0xc0, !PT ;  /* 0x0000ffff960e7812 */ /* 0x000fc400078ec0ff */
[--C-:B------:R-:W-:Y:S01]  /*dd40*/  PRMT R5, R21, 0x5410, R12.reuse ;  /* 0x0000541015057816 */ /* 0x100fe2000000000c */
[----:B------:R1:W-:Y:S01]  /*dd50*/  STG.E.U16 desc[UR26][R202.64+-0x6e], R237 ;  /* 0xffff92edca007986 */ /* 0x0003e2000c10151a */
[----:B------:R-:W-:Y:S02]  /*dd60*/  LOP3.LUT R16, R9, 0xff, RZ, 0xc0, !PT ;  /* 0x000000ff09107812 */ /* 0x000fe400078ec0ff */
[C---:B------:R-:W-:Y:S02]  /*dd70*/  PRMT R12, R150.reuse, 0x7632, R12 ;  /* 0x00007632960c7816 */ /* 0x040fe4000000000c */
[----:B------:R-:W-:Y:S01]  /*dd80*/  SHF.R.U32.HI R9, RZ, 0x8, R14 ;  /* 0x00000008ff097819 */ /* 0x000fe2000001160e */
[----:B------:R3:W-:Y:S01]  /*dd90*/  STG.E.U16 desc[UR26][R202.64+-0x70], R170 ;  /* 0xffff90aaca007986 */ /* 0x0007e2000c10151a */
[----:B-1----:R-:W-:Y:S02]  /*dda0*/  PRMT R237, R19, 0x5410, R8 ;  /* 0x0000541013ed7816 */ /* 0x002fe40000000008 */
[----:B------:R-:W-:-:S02]  /*ddb0*/  LOP3.LUT R8, R150, 0xff, RZ, 0xc0, !PT ;  /* 0x000000ff96087812 */ /* 0x000fc400078ec0ff */
[----:B------:R-:W-:Y:S02]  /*ddc0*/  SHF.R.U32.HI R150, RZ, 0x18, R150 ;  /* 0x00000018ff967819 */ /* 0x000fe40000011696 */
[----:B------:R-:W-:Y:S02]  /*ddd0*/  LOP3.LUT R19, R12, 0xff, RZ, 0xc0, !PT ;  /* 0x000000ff0c137812 */ /* 0x000fe400078ec0ff */
[----:B------:R-:W-:Y:S02]  /*dde0*/  PRMT R9, R8, 0x5410, R9 ;  /* 0x0000541008097816 */ /* 0x000fe40000000009 */
[----:B------:R-:W-:Y:S02]  /*ddf0*/  PRMT R8, R228, 0x7772, RZ ;  /* 0x00007772e4087816 */ /* 0x000fe400000000ff */
[----:B------:R-:W-:Y:S01]  /*de00*/  PRMT R21, R19, 0x5410, R150 ;  /* 0x0000541013157816 */ /* 0x000fe20000000096 */
[----:B------:R-:W-:Y:S01]  /*de10*/  FADD.FTZ R150, R20, R13 ;  /* 0x0000000d14967221 */ /* 0x000fe20000010000 */
[----:B------:R-:W-:Y:S01]  /*de20*/  ISETP.GT.U32.AND P5, PT, R8, UR12, PT ;  /* 0x0000000c08007c0c */ /* 0x000fe2000bfa4070 */
[----:B------:R-:W-:Y:S01]  /*de30*/  IMAD.U32 R13, RZ, RZ, UR12 ;  /* 0x0000000cff0d7e24 */ /* 0x000fe2000f8e00ff */
[----:B------:R-:W-:Y:S01]  /*de40*/  PRMT R8, R228, 0x7773, RZ ;  /* 0x00007773e4087816 */ /* 0x000fe200000000ff */
[----:B---3--:R-:W-:Y:S01]  /*de50*/  IMAD.U32 R170, RZ, RZ, UR7 ;  /* 0x00000007ffaa7e24 */ /* 0x008fe2000f8e00ff */
[----:B------:R-:W-:-:S02]  /*de60*/  LOP3.LUT R19, R234, 0xffff, RZ, 0xc0, !PT ;  /* 0x0000ffffea137812 */ /* 0x000fc400078ec0ff */
[----:B------:R-:W-:Y:S02]  /*de70*/  ISETP.GT.U32.AND P4, PT, R8, UR12, PT ;  /* 0x0000000c08007c0c */ /* 0x000fe4000bf84070 */
[----:B------:R-:W-:Y:S02]  /*de80*/  LOP3.LUT R170, R13, 0xff0000, R170, 0xf8, !PT ;  /* 0x00ff00000daa7812 */ /* 0x000fe400078ef8aa */
[----:B------:R-:W-:Y:S02]  /*de90*/  SHF.R.U32.HI R19, RZ, 0x8, R19 ;  /* 0x00000008ff137819 */ /* 0x000fe40000011613 */
[----:B------:R-:W-:Y:S02]  /*dea0*/  LOP3.LUT R8, R234, 0xff, RZ, 0xc0, !PT ;  /* 0x000000ffea087812 */ /* 0x000fe400078ec0ff */
[----:B------:R-:W-:Y:S02]  /*deb0*/  HSET2.LE.AND R12, R9, R170, PT ;  /* 0x000000aa090c7233 */ /* 0x000fe40003803000 */
[----:B------:R-:W-:-:S02]  /*dec0*/  PRMT R19, R8, 0x5410, R19 ;  /* 0x0000541008137816 */ /* 0x000fc40000000013 */
[----:B------:R-:W-:Y:S02]  /*ded0*/  PRMT R8, R234, 0x7632, R8 ;  /* 0x00007632ea087816 */ /* 0x000fe40000000008 */
[----:B------:R-:W-:Y:S02]  /*dee0*/  HSET2.LE.AND R9, R21, R170, PT ;  /* 0x000000aa15097233 */ /* 0x000fe40003803000 */
[----:B------:R-:W-:Y:S02]  /*def0*/  SHF.R.U32.HI R13, RZ, 0x18, R234 ;  /* 0x00000018ff0d7819 */ /* 0x000fe400000116ea */
[----:B------:R-:W-:Y:S02]  /*df00*/  LOP3.LUT R8, R8, 0xff, RZ, 0xc0, !PT ;  /* 0x000000ff08087812 */ /* 0x000fe400078ec0ff */
[----:B------:R-:W-:Y:S02]  /*df10*/  PRMT R17, R242, 0x7771, RZ ;  /* 0x00007771f2117816 */ /* 0x000fe400000000ff */
[----:B------:R-:W-:-:S02]  /*df20*/  LOP3.LUT R5, R5, 0xff00ff, RZ, 0xc0, !PT ;  /* 0x00ff00ff05057812 */ /* 0x000fc400078ec0ff */
[----:B------:R-:W-:Y:S02]  /*df30*/  LOP3.LUT R9, R214, R9, RZ, 0xc0, !PT ;  /* 0x00000009d6097212 */ /* 0x000fe400078ec0ff */
[----:B------:R-:W-:Y:S02]  /*df40*/  LOP3.LUT R214, R184, R185, RZ, 0xfc, !PT ;  /* 0x000000b9b8d67212 */ /* 0x000fe400078efcff */
[----:B------:R-:W-:Y:S02]  /*df50*/  PRMT R13, R8, 0x5410, R13 ;  /* 0x00005410080d7816 */ /* 0x000fe4000000000d */
[----:B------:R-:W-:Y:S02]  /*df60*/  PRMT R17, R16, 0x5410, R17 ;  /* 0x0000541010117816 */ /* 0x000fe40000000011 */
[----:B------:R-:W-:Y:S02]  /*df70*/  LOP3.LUT R8, R235, R12, RZ, 0xc0, !PT ;  /* 0x0000000ceb087212 */ /* 0x000fe400078ec0ff */
[----:B------:R-:W-:-:S02]  /*df80*/  HSET2.LE.AND R12, R19, R170, PT ;  /* 0x000000aa130c7233 */ /* 0x000fc40003803000 */
[--C-:B------:R-:W-:Y:S02]  /*df90*/  HSET2.LE.AND R16, R5, R170.reuse, PT ;  /* 0x000000aa05107233 */ /* 0x100fe40003803000 */
[----:B------:R-:W-:Y:S02]  /*dfa0*/  LEA R214, R214, UR5, 0x1 ;  /* 0x00000005d6d67c11 */ /* 0x000fe4000f8e08ff */
[----:B------:R-:W-:Y:S02]  /*dfb0*/  SEL R5, R190, 0xffffffe0, !P6 ;  /* 0xffffffe0be057807 */ /* 0x000fe40007000000 */
[--C-:B------:R-:W-:Y:S02]  /*dfc0*/  HSET2.LE.AND R14, R13, R170.reuse, PT ;  /* 0x000000aa0d0e7233 */ /* 0x100fe40003803000 */
[----:B------:R-:W-:Y:S02]  /*dfd0*/  LOP3.LUT R21, R10, 0xff00ff, RZ, 0xc0, !PT ;  /* 0x00ff00ff0a157812 */ /* 0x000fe400078ec0ff */
[----:B------:R-:W-:Y:S01]  /*dfe0*/  LOP3.LUT R12, R177, R12, RZ, 0xc0, !PT ;  /* 0x0000000cb10c7212 */ /* 0x000fe200078ec0ff */
[----:B------:R-:W-:Y:S01]  /*dff0*/  IMAD.IADD R177, R5, 0x1, R214 ;  /* 0x0000000105b17824 */ /* 0x000fe200078e02d6 */
[----:B------:R-:W-:-:S02]  /*e000*/  HSET2.LE.AND R17, R17, R170, PT ;  /* 0x000000aa11117233 */ /* 0x000fc40003803000 */
[--C-:B------:R-:W-:Y:S02]  /*e010*/  HSET2.LE.AND R10, R11, R170.reuse, PT ;  /* 0x000000aa0b0a7233 */ /* 0x100fe40003803000 */
[----:B------:R-:W-:Y:S02]  /*e020*/  LOP3.LUT R13, R231, R14, RZ, 0xc0, !PT ;  /* 0x0000000ee70d7212 */ /* 0x000fe400078ec0ff */
[----:B------:R-:W-:Y:S02]  /*e030*/  HSET2.LE.AND R11, R21, R170, PT ;  /* 0x000000aa150b7233 */ /* 0x000fe40003803000 */
[----:B------:R-:W-:Y:S01]  /*e040*/  LOP3.LUT R14, R232, R17, RZ, 0xc0, !PT ;  /* 0x00000011e80e7212 */ /* 0x000fe200078ec0ff */
[----:B------:R-:W1:Y:S01]  /*e050*/  LDSM.16.MT88.4 R20, [R214+0x6000] ;  /* 0x00600000d614783b */ /* 0x000e620000004200 */
[----:B------:R-:W-:-:S03]  /*e060*/  LOP3.LUT R15, R15, R16, RZ, 0xc0, !PT ;  /* 0x000000100f0f7212 */ /* 0x000fc600078ec0ff */
[----:B------:R-:W3:Y:S01]  /*e070*/  LDSM.16.MT88.4 R16, [R177+0x6000] ;  /* 0x00600000b110783b */ /* 0x000ee20000004200 */
[----:B------:R-:W-:Y:S01]  /*e080*/  LOP3.LUT R11, R224, R11, RZ, 0xc0, !PT ;  /* 0x0000000be00b7212 */ /* 0x000fe200078ec0ff */
[----:B------:R-:W-:Y:S01]  /*e090*/  IMAD.IADD R224, R133, 0x1, R214 ;  /* 0x0000000185e07824 */ /* 0x000fe200078e02d6 */
[----:B------:R-:W-:-:S03]  /*e0a0*/  LOP3.LUT R10, R233, R10, RZ, 0xc0, !PT ;  /* 0x0000000ae90a7212 */ /* 0x000fc600078ec0ff */
[----:B------:R-:W-:-:S04]  /*e0b0*/  IMAD.IADD R133, R5, 0x1, R224 ;  /* 0x0000000105857824 */ /* 0x000fc800078e02e0 */
[-C--:B-1----:R-:W-:Y:S08]  /*e0c0*/  HMMA.16816.F32 R92, R8, R20.reuse, R92 ;  /* 0x00000014085c723c */ /* 0x082ff0000000185c */
        /* <DEDUP_REMOVED lines=8> */
[----:B------:R-:W3:Y:S07]  /*e150*/  LDSM.16.MT88.4 R16, [R133+0x6000] ;  /* 0x006000008510783b */ /* 0x000eee0000004200 */
[C---:B-1----:R-:W-:Y:S08]  /*e160*/  HMMA.16816.F32 R116, R8.reuse, R20, R116 ;  /* 0x000000140874723c */ /* 0x042ff00000001874 */
[----:B------:R-:W-:Y:S08]  /*e170*/  HMMA.16816.F32 R120, R8, R22, R120 ;  /* 0x000000160878723c */ /* 0x000ff00000001878 */
[C---:B------:R-:W-:Y:S08]  /*e180*/  HMMA.16816.F32 R84, R12.reuse, R20, R84 ;  /* 0x000000140c54723c */ /* 0x040ff00000001854 */
[----:B------:R-:W-:Y:S01]  /*e190*/  HMMA.16816.F32 R88, R12, R22, R88 ;  /* 0x000000160c58723c */ /* 0x000fe20000001858 */
[----:B------:R-:W1:Y:S07]  /*e1a0*/  LDSM.16.MT88.4 R20, [R177+0x6800] ;  /* 0x00680000b114783b */ /* 0x000e6e0000004200 */
[C---:B---3--:R-:W-:Y:S08]  /*e1b0*/  HMMA.16816.F32 R124, R8.reuse, R16, R124 ;  /* 0x00000010087c723c */ /* 0x048ff0000000187c */
[----:B------:R-:W-:Y:S01]  /*e1c0*/  HMMA.16816.F32 R128, R8, R18, R128 ;  /* 0x000000120880723c */ /* 0x000fe20000001880 */
[----:B------:R-:W-:-:S02]  /*e1d0*/  PRMT R9, R230, 0x7773, RZ ;  /* 0x00007773e6097816 */ /* 0x000fc400000000ff */
[----:B------:R-:W-:-:S05]  /*e1e0*/  PRMT R8, R230, 0x7772, RZ ;  /* 0x00007772e6087816 */ /* 0x000fca00000000ff */
[----:B------:R-:W-:Y:S01]  /*e1f0*/  HMMA.16816.F32 R96, R12, R16, R96 ;  /* 0x000000100c60723c */ /* 0x000fe20000001860 */
[----:B------:R-:W-:Y:S02]  /*e200*/  PRMT R9, R8, 0x5410, R9 ;  /* 0x0000541008097816 */ /* 0x000fe40000000009 */
[----:B------:R-:W-:-:S05]  /*e210*/  LOP3.LUT R8, R24, 0xff, RZ, 0xc0, !PT ;  /* 0x000000ff18087812 */ /* 0x000fca00078ec0ff */
[----:B------:R-:W-:Y:S01]  /*e220*/  HMMA.16816.F32 R100, R12, R18, R100 ;  /* 0x000000120c64723c */ /* 0x000fe20000001864 */
[----:B------:R-:W-:Y:S01]  /*e230*/  LOP3.LUT R13, R24, 0xffff, RZ, 0xc0, !PT ;  /* 0x0000ffff180d7812 */ /* 0x000fe200078ec0ff */
[----:B------:R-:W-:Y:S01]  /*e240*/  IMAD.MOV.U32 R10, RZ, RZ, R230 ;  /* 0x000000ffff0a7224 */ /* 0x000fe200078e00e6 */
[----:B------:R-:W-:Y:S01]  /*e250*/  PRMT R11, R230, 0x7771, RZ ;  /* 0x00007771e60b7816 */ /* 0x000fe200000000ff */
[----:B------:R-:W3:Y:S01]  /*e260*/  LDSM.16.MT88.4 R16, [R224+0x6800] ;  /* 0x00680000e010783b */ /* 0x000ee20000004200 */
[----:B------:R-:W-:-:S04]  /*e270*/  SHF.R.U32.HI R13, RZ, 0x8, R13 ;  /* 0x00000008ff0d7819 */ /* 0x000fc8000001160d */
[----:B------:R-:W-:Y:S02]  /*e280*/  PRMT R13, R8, 0x5410, R13 ;  /* 0x00005410080d7816 */ /* 0x000fe4000000000d */
[----:B------:R-:W-:Y:S02]  /*e290*/  PRMT R8, R24, 0x7632, R8 ;  /* 0x0000763218087816 */ /* 0x000fe40000000008 */
[----:B------:R-:W-:Y:S02]  /*e2a0*/  LOP3.LUT R10, R10, 0xff, RZ, 0xc0, !PT ;  /* 0x000000ff0a0a7812 */ /* 0x000fe400078ec0ff */
[----:B------:R-:W-:Y:S02]  /*e2b0*/  SHF.R.U32.HI R24, RZ, 0x18, R24 ;  /* 0x00000018ff187819 */ /* 0x000fe40000011618 */
[----:B------:R-:W-:Y:S02]  /*e2c0*/  LOP3.LUT R15, R8, 0xff, RZ, 0xc0, !PT ;  /* 0x000000ff080f7812 */ /* 0x000fe400078ec0ff */
[----:B------:R-:W-:-:S02]  /*e2d0*/  HSET2.LE.AND R8, R13, R170, PT ;  /* 0x000000aa0d087233 */ /* 0x000fc40003803000 */
[----:B------:R-:W-:Y:S02]  /*e2e0*/  PRMT R11, R10, 0x5410, R11 ;  /* 0x000054100a0b7816 */ /* 0x000fe4000000000b */
[----:B------:R-:W-:Y:S02]  /*e2f0*/  PRMT R15, R15, 0x5410, R24 ;  /* 0x000054100f0f7816 */ /* 0x000fe40000000018 */
[----:B------:R-:W-:Y:S02]  /*e300*/  LOP3.LUT R13, R9, 0xff00ff, RZ, 0xc0, !PT ;  /* 0x00ff00ff090d7812 */ /* 0x000fe400078ec0ff */
[--C-:B------:R-:W-:Y:S02]  /*e310*/  HSET2.LE.AND R10, R11, R170.reuse, PT ;  /* 0x000000aa0b0a7233 */ /* 0x100fe40003803000 */
[--C-:B------:R-:W-:Y:S02]  /*e320*/  HSET2.LE.AND R9, R15, R170.reuse, PT ;  /* 0x000000aa0f097233 */ /* 0x100fe40003803000 */
[----:B------:R-:W-:-:S02]  /*e330*/  HSET2.LE.AND R12, R13, R170, PT ;  /* 0x000000aa0d0c7233 */ /* 0x000fc40003803000 */
[----:B------:R-:W-:Y:S02]  /*e340*/  LOP3.LUT R8, R27, R8, RZ, 0xc0, !PT ;  /* 0x000000081b087212 */ /* 0x000fe400078ec0ff */
[----:B------:R-:W-:Y:S02]  /*e350*/  LOP3.LUT R9, R26, R9, RZ, 0xc0, !PT ;  /* 0x000000091a097212 */ /* 0x000fe400078ec0ff */
[----:B------:R-:W-:Y:S02]  /*e360*/  LOP3.LUT R10, R25, R10, RZ, 0xc0, !PT ;  /* 0x0000000a190a7212 */ /* 0x000fe400078ec0ff */
[----:B------:R-:W-:Y:S01]  /*e370*/  LOP3.LUT R11, R239, R12, RZ, 0xc0, !PT ;  /* 0x0000000cef0b7212 */ /* 0x000fe200078ec0ff */
[----:B------:R-:W4:Y:S04]  /*e380*/  LDSM.16.MT88.4 R24, [R214+0x6800] ;  /* 0x00680000d618783b */ /* 0x000f280000004200 */
[----:B------:R-:W2:Y:S02]  /*e390*/  LDSM.16.MT88.4 R12, [R133+0x6800] ;  /* 0x00680000850c783b */ /* 0x000ea40000004200 */
[C---:B-1----:R-:W-:Y:S08]  /*e3a0*/  HMMA.16816.F32 R76, R8.reuse, R20, R76 ;  /* 0x00000014084c723c */ /* 0x042ff0000000184c */
[C---:B------:R-:W-:Y:S08]  /*e3b0*/  HMMA.16816.F32 R80, R8.reuse, R22, R80 ;  /* 0x000000160850723c */ /* 0x040ff00000001850 */
[C---:B---3--:R-:W-:Y:S08]  /*e3c0*/  HMMA.16816.F32 R84, R8.reuse, R16, R84 ;  /* 0x000000100854723c */ /* 0x048ff00000001854 */
[----:B------:R-:W-:Y:S01]  /*e3d0*/  HMMA.16816.F32 R88, R8, R18, R88 ;  /* 0x000000120858723c */ /* 0x000fe20000001858 */
[----:B------:R-:W-:-:S07]  /*e3e0*/  IMAD.MOV.U32 R236, RZ, RZ, R246 ;  /* 0x000000ffffec7224 */ /* 0x000fce00078e00f6 */
[C---:B----4-:R-:W-:Y:S08]  /*e3f0*/  HMMA.16816.F32 R68, R8.reuse, R24, R68 ;  /* 0x000000180844723c */ /* 0x050ff00000001844 */
[C---:B------:R-:W-:Y:S08]  /*e400*/  HMMA.16816.F32 R72, R8.reuse, R26, R72 ;  /* 0x0000001a0848723c */ /* 0x040ff00000001848 */
[C---:B--2---:R-:W-:Y:S08]  /*e410*/  HMMA.16816.F32 R96, R8.reuse, R12, R96 ;  /* 0x0000000c0860723c */ /* 0x044ff00000001860 */
[----:B------:R-:W-:Y:S01]  /*e420*/  HMMA.16816.F32 R100, R8, R14, R100 ;  /* 0x0000000e0864723c */ /* 0x000fe20000001864 */
[----:B------:R-:W-:-:S02]  /*e430*/  LOP3.LUT R9, R221, 0xffff, RZ, 0xc0, !PT ;  /* 0x0000ffffdd097812 */ /* 0x000fc400078ec0ff */
[----:B------:R-:W-:Y:S02]  /*e440*/  LOP3.LUT R8, R221, 0xff, RZ, 0xc0, !PT ;  /* 0x000000ffdd087812 */ /* 0x000fe400078ec0ff */
        /* <DEDUP_REMOVED lines=10> */
[----:B------:R-:W-:Y:S02]  /*e4f0*/  LOP3.LUT R8, R222, R9, RZ, 0xc0, !PT ;  /* 0x00000009de087212 */ /* 0x000fe400078ec0ff */
[--C-:B------:R-:W-:Y:S02]  /*e500*/  HSET2.LE.AND R9, R221, R170.reuse, PT ;  /* 0x000000aadd097233 */ /* 0x100fe40003803000 */
[----:B------:R-:W-:-:S02]  /*e510*/  HSET2.LE.AND R229, R229, R170, PT ;  /* 0x000000aae5e57233 */ /* 0x000fc40003803000 */
[----:B------:R-:W-:Y:S02]  /*e520*/  HSET2.LE.AND R222, R237, R170, PT ;  /* 0x000000aaedde7233 */ /* 0x000fe40003803000 */
[----:B------:R-:W-:Y:S02]  /*e530*/  LOP3.LUT R9, R220, R9, RZ, 0xc0, !PT ;  /* 0x00000009dc097212 */ /* 0x000fe400078ec0ff */
[----:B------:R-:W-:Y:S02]  /*e540*/  LOP3.LUT R10, R34, R229, RZ, 0xc0, !PT ;  /* 0x000000e5220a7212 */ /* 0x000fe400078ec0ff */
[----:B------:R-:W-:-:S07]  /*e550*/  LOP3.LUT R11, R35, R222, RZ, 0xc0, !PT ;  /* 0x000000de230b7212 */ /* 0x000fce00078ec0ff */
[----:B------:R-:W-:Y:S01]  /*e560*/  HMMA.16816.F32 R92, R8, R24, R92 ;  /* 0x00000018085c723c */ /* 0x000fe2000000185c */
[----:B------:R-:W-:-:S07]  /*e570*/  PRMT R25, R228, 0x7772, RZ ;  /* 0x00007772e4197816 */ /* 0x000fce00000000ff */
[C---:B------:R-:W-:Y:S08]  /*e580*/  HMMA.16816.F32 R104, R8.reuse, R26, R104 ;  /* 0x0000001a0868723c */ /* 0x040ff00000001868 */
[C---:B------:R-:W-:Y:S08]  /*e590*/  HMMA.16816.F32 R108, R8.reuse, R20, R108 ;  /* 0x00000014086c723c */ /* 0x040ff0000000186c */
[C---:B------:R-:W-:Y:S08]  /*e5a0*/  HMMA.16816.F32 R112, R8.reuse, R22, R112 ;  /* 0x000000160870723c */ /* 0x040ff00000001870 */
[C---:B------:R-:W-:Y:S08]  /*e5b0*/  HMMA.16816.F32 R116, R8.reuse, R16, R116 ;  /* 0x000000100874723c */ /* 0x040ff00000001874 */
[C---:B------:R-:W-:Y:S08]  /*e5c0*/  HMMA.16816.F32 R120, R8.reuse, R18, R120 ;  /* 0x000000120878723c */ /* 0x040ff00000001878 */
[----:B------:R-:W-:Y:S01]  /*e5d0*/  HMMA.16816.F32 R124, R8, R12, R124 ;  /* 0x0000000c087c723c */ /* 0x000fe2000000187c */
[----:B------:R-:W-:-:S07]  /*e5e0*/  PRMT R12, R228, 0x7773, RZ ;  /* 0x00007773e40c7816 */ /* 0x000fce00000000ff */
[----:B------:R-:W-:Y:S01]  /*e5f0*/  HMMA.16816.F32 R128, R8, R14, R128 ;  /* 0x0000000e0880723c */ /* 0x000fe20000001880 */
[C---:B------:R-:W-:Y:S01]  /*e600*/  PRMT R8, R227.reuse, 0x7632, R8 ;  /* 0x00007632e3087816 */ /* 0x040fe20000000008 */
[----:B------:R-:W-:Y:S01]  /*e610*/  IMAD.MOV.U32 R24, RZ, RZ, R228 ;  /* 0x000000ffff187224 */ /* 0x000fe200078e00e4 */
[C---:B------:R-:W-:Y:S01]  /*e620*/  LOP3.LUT R9, R227.reuse, 0xffff, RZ, 0xc0, !PT ;  /* 0x0000ffffe3097812 */ /* 0x040fe200078ec0ff */
[----:B------:R-:W-:Y:S01]  /*e630*/  LDSM.16.MT88.4 R20, [R214+0x7000] ;  /* 0x00700000d614783b */ /* 0x000fe20000004200 */
[----:B------:R-:W-:Y:S02]  /*e640*/  LOP3.LUT R10, R227, 0xff, RZ, 0xc0, !PT ;  /* 0x000000ffe30a7812 */ /* 0x000fe400078ec0ff */
[----:B------:R-:W-:Y:S01]  /*e650*/  SHF.R.U32.HI R227, RZ, 0x18, R227 ;  /* 0x00000018ffe37819 */ /* 0x000fe200000116e3 */
[----:B------:R-:W-:Y:S01]  /*e660*/  STG.E.U16 desc[UR26][R164.64+-0x70], R32 ;  /* 0xffff9020a4007986 */ /* 0x000fe2000c10151a */
[----:B------:R-:W-:Y:S02]  /*e670*/  LOP3.LUT R8, R8, 0xff, RZ, 0xc0, !PT ;  /* 0x000000ff08087812 */ /* 0x000fe400078ec0ff */
[----:B------:R-:W-:Y:S01]  /*e680*/  PRMT R12, R25, 0x5410, R12 ;  /* 0x00005410190c7816 */ /* 0x000fe2000000000c */
[----:B------:R-:W-:Y:S01]  /*e690*/  STG.E.U16 desc[UR26][R164.64+-0x6e], R33 ;  /* 0xffff9221a4007986 */ /* 0x000fe2000c10151a */
[----:B------:R-:W-:-:S02]  /*e6a0*/  PRMT R227, R8, 0x5410, R227 ;  /* 0x0000541008e37816 */ /* 0x000fc400000000e3 */
[C---:B------:R-:W-:Y:S01]  /*e6b0*/  PRMT R221, R0.reuse, 0x7610, R221 ;  /* 0x0000761000dd7816 */ /* 0x040fe200000000dd */
[----:B------:R-:W-:Y:S01]  /*e6c0*/  LDSM.16.MT88.4 R16, [R177+0x7000] ;  /* 0x00700000b110783b */ /* 0x000fe20000004200 */
[----:B------:R-:W-:Y:S02]  /*e6d0*/  PRMT R220, R0, 0x7632, R220 ;  /* 0x0000763200dc7816 */ /* 0x000fe400000000dc */
[----:B------:R-:W-:Y:S01]  /*e6e0*/  LOP3.LUT R27, R12, 0xff00ff, RZ, 0xc0, !PT ;  /* 0x00ff00ff0c1b7812 */ /* 0x000fe200078ec0ff */
[----:B------:R-:W-:Y:S01]  /*e6f0*/  LDSM.16.MT88.4 R32, [R133+0x7000] ;  /* 0x007000008520783b */ /* 0x000fe20000004200 */
[----:B------:R-:W-:Y:S02]  /*e700*/  HSET2.LE.AND R0, R227, R170, PT ;  /* 0x000000aae3007233 */ /* 0x000fe40003803000 */
[----:B------:R-:W-:Y:S02]  /*e710*/  PRMT R13, R228, 0x7771, RZ ;  /* 0x00007771e40d7816 */ /* 0x000fe400000000ff */
[----:B------:R-:W-:-:S02]  /*e720*/  LOP3.LUT R24, R24, 0xff, RZ, 0xc0, !PT ;  /* 0x000000ff18187812 */ /* 0x000fc400078ec0ff */
[----:B------:R-:W-:Y:S02]  /*e730*/  HSET2.LE.AND R27, R27, R170, PT ;  /* 0x000000aa1b1b7233 */ /* 0x000fe40003803000 */
[----:B------:R-:W-:Y:S02]  /*e740*/  LOP3.LUT R25, R225, R0, RZ, 0xc0, !PT ;  /* 0x00000000e1197212 */ /* 0x000fe400078ec0ff */
[----:B------:R-:W-:Y:S02]  /*e750*/  PRMT R13, R24, 0x5410, R13 ;  /* 0x00005410180d7816 */ /* 0x000fe4000000000d */
[----:B------:R-:W-:Y:S02]  /*e760*/  PRMT R0, R221, 0x5410, R220 ;  /* 0x00005410dd007816 */ /* 0x000fe400000000dc */
[----:B------:R-:W-:Y:S02]  /*e770*/  PRMT R11, R226, 0x7773, RZ ;  /* 0x00007773e20b7816 */ /* 0x000fe400000000ff */
[----:B------:R-:W-:-:S02]  /*e780*/  LOP3.LUT R27, R0, R27, RZ, 0xc0, !PT ;  /* 0x0000001b001b7212 */ /* 0x000fc400078ec0ff */
[----:B------:R-:W-:Y:S02]  /*e790*/  HSET2.LE.AND R26, R13, R170, PT ;  /* 0x000000aa0d1a7233 */ /* 0x000fe40003803000 */
[----:B------:R-:W-:Y:S01]  /*e7a0*/  PRMT R0, R226, 0x7772, RZ ;  /* 0x00007772e2007816 */ /* 0x000fe200000000ff */
[----:B------:R-:W1:Y:S01]  /*e7b0*/  LDSM.16.MT88.4 R12, [R224+0x7000] ;  /* 0x00700000e00c783b */ /* 0x000e620000004200 */
[----:B------:R-:W-:Y:S02]  /*e7c0*/  SHF.R.U32.HI R9, RZ, 0x8, R9 ;  /* 0x00000008ff097819 */ /* 0x000fe40000011609 */
[----:B------:R-:W-:Y:S02]  /*e7d0*/  PRMT R0, R0, 0x5410, R11 ;  /* 0x0000541000007816 */ /* 0x000fe4000000000b */
[----:B------:R-:W-:Y:S02]  /*e7e0*/  LOP3.LUT R11, R219, 0xffff, RZ, 0xc0, !PT ;  /* 0x0000ffffdb0b7812 */ /* 0x000fe400078ec0ff */
[----:B------:R-:W-:-:S02]  /*e7f0*/  PRMT R9, R10, 0x5410, R9 ;  /* 0x000054100a097816 */ /* 0x000fc40000000009 */
[----:B------:R-:W-:Y:S02]  /*e800*/  SHF.R.U32.HI R11, RZ, 0x8, R11 ;  /* 0x00000008ff0b7819 */ /* 0x000fe4000001160b */
[C---:B------:R-:W-:Y:S02]  /*e810*/  LOP3.LUT R10, R219.reuse, 0xff, RZ, 0xc0, !PT ;  /* 0x000000ffdb0a7812 */ /* 0x040fe400078ec0ff */
[----:B------:R-:W-:Y:S01]  /*e820*/  HSET2.LE.AND R24, R9, R170, PT ;  /* 0x000000aa09187233 */ /* 0x000fe20003803000 */
[----:B------:R-:W-:Y:S01]  /*e830*/  IMAD.MOV.U32 R9, RZ, RZ, R226 ;  /* 0x000000ffff097224 */ /* 0x000fe200078e00e2 */
[----:B------:R-:W-:Y:S02]  /*e840*/  PRMT R11, R10, 0x5410, R11 ;  /* 0x000054100a0b7816 */ /* 0x000fe4000000000b */
[----:B------:R-:W-:Y:S02]  /*e850*/  PRMT R10, R219, 0x7632, R10 ;  /* 0x00007632db0a7816 */ /* 0x000fe4000000000a */
[----:B------:R-:W-:-:S02]  /*e860*/  PRMT R8, R226, 0x7771, RZ ;  /* 0x00007771e2087816 */ /* 0x000fc400000000ff */
[----:B------:R-:W-:Y:S02]  /*e870*/  LOP3.LUT R9, R9, 0xff, RZ, 0xc0, !PT ;  /* 0x000000ff09097812 */ /* 0x000fe400078ec0ff */
[----:B------:R-:W-:Y:S02]  /*e880*/  HSET2.LE.AND R11, R11, R170, PT ;  /* 0x000000aa0b0b7233 */ /* 0x000fe40003803000 */
[----:B------:R-:W-:Y:S02]  /*e890*/  SHF.R.U32.HI R219, RZ, 0x18, R219 ;  /* 0x00000018ffdb7819 */ /* 0x000fe400000116db */
[----:B------:R-:W-:Y:S02]  /*e8a0*/  LOP3.LUT R10, R10, 0xff, RZ, 0xc0, !PT ;  /* 0x000000ff0a0a7812 */ /* 0x000fe400078ec0ff */
[----:B------:R-:W-:Y:S02]  /*e8b0*/  PRMT R9, R9, 0x5410, R8 ;  /* 0x0000541009097816 */ /* 0x000fe40000000008 */
[----:B------:R-:W-:-:S02]  /*e8c0*/  LOP3.LUT R8, R218, R11, RZ, 0xc0, !PT ;  /* 0x0000000bda087212 */ /* 0x000fc400078ec0ff */
[----:B------:R-:W-:Y:S02]  /*e8d0*/  PRMT R219, R10, 0x5410, R219 ;  /* 0x000054100adb7816 */ /* 0x000fe400000000db */
[----:B------:R-:W-:Y:S02]  /*e8e0*/  LOP3.LUT R11, R0, 0xff00ff, RZ, 0xc0, !PT ;  /* 0x00ff00ff000b7812 */ /* 0x000fe400078ec0ff */
[--C-:B------:R-:W-:Y:S02]  /*e8f0*/  HSET2.LE.AND R10, R9, R170.reuse, PT ;  /* 0x000000aa090a7233 */ /* 0x100fe40003803000 */
[--C-:B------:R-:W-:Y:S02]  /*e900*/  HSET2.LE.AND R218, R219, R170.reuse, PT ;  /* 0x000000aadbda7233 */ /* 0x100fe40003803000 */
[----:B------:R-:W-:Y:S02]  /*e910*/  HSET2.LE.AND R0, R11, R170, PT ;  /* 0x000000aa0b007233 */ /* 0x000fe40003803000 */
[----:B------:R-:W-:-:S02]  /*e920*/  LOP3.LUT R24, R223, R24, RZ, 0xc0, !PT ;  /* 0x00000018df187212 */ /* 0x000fc400078ec0ff */
[----:B------:R-:W-:Y:S02]  /*e930*/  LOP3.LUT R26, R217, R26, RZ, 0xc0, !PT ;  /* 0x0000001ad91a7212 */ /* 0x000fe400078ec0ff */
[----:B------:R-:W-:Y:S02]  /*e940*/  LOP3.LUT R9, R215, R218, RZ, 0xc0, !PT ;  /* 0x000000dad7097212 */ /* 0x000fe400078ec0ff */
[----:B------:R-:W-:Y:S02]  /*e950*/  LOP3.LUT R10, R213, R10, RZ, 0xc0, !PT ;  /* 0x0000000ad50a7212 */ /* 0x000fe400078ec0ff */
[----:B------:R-:W-:Y:S01]  /*e960*/  LOP3.LUT R11, R211, R0, RZ, 0xc0, !PT ;  /* 0x00000000d30b7212 */ /* 0x000fe200078ec0ff */
[-C--:B-1----:R-:W-:Y:S01]  /*e970*/  HMMA.16816.F32 R84, R24, R12.reuse, R84 ;  /* 0x0000000c1854723c */ /* 0x082fe20000001854 */
[----:B------:R1:W-:Y:S04]  /*e980*/  MUFU.EX2 R213, R31 ;  /* 0x0000001f00d57308 */ /* 0x0003e80000000800 */
[----:B------:R-:W2:Y:S03]  /*e990*/  MUFU.EX2 R211, R30 ;  /* 0x0000001e00d37308 */ /* 0x000ea60000000800 */
[----:B------:R-:W-:Y:S01]  /*e9a0*/  HMMA.16816.F32 R116, R8, R12, R116 ;  /* 0x0000000c0874723c */ /* 0x000fe20000001874 */
[----:B------:R-:W-:Y:S01]  /*e9b0*/  IMAD.MOV.U32 R13, RZ, RZ, R216 ;  /* 0x000000ffff0d7224 */ /* 0x000fe200078e00d8 */
[----:B------:R-:W-:-:S06]  /*e9c0*/  PRMT R12, R216, 0x7772, RZ ;  /* 0x00007772d80c7816 */ /* 0x000fcc00000000ff */
[----:B------:R-:W-:Y:S01]  /*e9d0*/  HMMA.16816.F32 R68, R24, R20, R68 ;  /* 0x000000141844723c */ /* 0x000fe20000001844 */
[----:B------:R-:W-:-:S07]  /*e9e0*/  PRMT R0, R216, 0x7771, RZ ;  /* 0x00007771d8007816 */ /* 0x000fce00000000ff */
[----:B------:R-:W-:Y:S01]  /*e9f0*/  HMMA.16816.F32 R92, R8, R20, R92 ;  /* 0x00000014085c723c */ /* 0x000fe2000000185c */
[----:B------:R-:W-:Y:S02]  /*ea00*/  LOP3.LUT R20, R176, 0xffff, RZ, 0xc0, !PT ;  /* 0x0000ffffb0147812 */ /* 0x000fe400078ec0ff */
[----:B------:R-:W-:-:S05]  /*ea10*/  PRMT R215, R216, 0x7773, RZ ;  /* 0x00007773d8d77816 */ /* 0x000fca00000000ff */
[----:B------:R-:W-:Y:S01]  /*ea20*/  HMMA.16816.F32 R88, R24, R14, R88 ;  /* 0x0000000e1858723c */ /* 0x000fe20000001858 */
[----:B------:R-:W-:-:S07]  /*ea30*/  SHF.R.U32.HI R217, RZ, 0x10, R176 ;  /* 0x00000010ffd97819 */ /* 0x000fce00000116b0 */
[----:B------:R-:W-:Y:S01]  /*ea40*/  HMMA.16816.F32 R120, R8, R14, R120 ;  /* 0x0000000e0878723c */ /* 0x000fe20000001878 */
[----:B------:R-:W-:Y:S02]  /*ea50*/  LOP3.LUT R15, R13, 0xff, RZ, 0xc0, !PT ;  /* 0x000000ff0d0f7812 */ /* 0x000fe400078ec0ff */
[----:B------:R-:W-:Y:S02]  /*ea60*/  LOP3.LUT R13, R176, 0xff, RZ, 0xc0, !PT ;  /* 0x000000ffb00d7812 */ /* 0x000fe400078ec0ff */
[----:B------:R-:W-:-:S03]  /*ea70*/  SHF.R.U32.HI R14, RZ, 0x8, R20 ;  /* 0x00000008ff0e7819 */ /* 0x000fc60000011614 */
[----:B------:R-:W-:Y:S01]  /*ea80*/  HMMA.16816.F32 R72, R24, R22, R72 ;  /* 0x000000161848723c */ /* 0x000fe20000001848 */
[----:B------:R-:W-:Y:S02]  /*ea90*/  PRMT R215, R12, 0x5410, R215 ;  /* 0x000054100cd77816 */ /* 0x000fe400000000d7 */
[----:B-1----:R-:W-:-:S05]  /*eaa0*/  PRMT R31, R15, 0x5410, R0 ;  /* 0x000054100f1f7816 */ /* 0x002fca0000000000 */
[----:B------:R-:W-:Y:S01]  /*eab0*/  HMMA.16816.F32 R76, R24, R16, R76 ;  /* 0x00000010184c723c */ /* 0x000fe2000000184c */
[----:B------:R-:W-:Y:S02]  /*eac0*/  SHF.R.U32.HI R176, RZ, 0x18, R176 ;  /* 0x00000018ffb07819 */ /* 0x000fe400000116b0 */
[----:B------:R-:W-:-:S05]  /*ead0*/  LOP3.LUT R217, R217, 0xff, RZ, 0xc0, !PT ;  /* 0x000000ffd9d97812 */ /* 0x000fca00078ec0ff */
[----:B------:R-:W-:Y:S01]  /*eae0*/  HMMA.16816.F32 R80, R24, R18, R80 ;  /* 0x000000121850723c */ /* 0x000fe20000001850 */
[----:B--2---:R-:W-:-:S07]  /*eaf0*/  F2FP.F16.F32.PACK_AB R0, R211, R213 ;  /* 0x000000d5d300723e */ /* 0x004fce00000000ff */
[C---:B------:R-:W-:Y:S01]  /*eb00*/  HMMA.16816.F32 R96, R24.reuse, R32, R96 ;  /* 0x000000201860723c */ /* 0x040fe20000001860 */
[----:B------:R-:W-:Y:S07]  /*eb10*/  STG.E.U16 desc[UR26][R178.64+-0x70], R29 ;  /* 0xffff901db2007986 */ /* 0x000fee000c10151a */
[----:B------:R-:W-:Y:S01]  /*eb20*/  HMMA.16816.F32 R100, R24, R34, R100 ;  /* 0x000000221864723c */ /* 0x000fe20000001864 */
[----:B------:R1:W-:Y:S01]  /*eb30*/  LDSM.16.MT88.4 R24, [R177+0x7800] ;  /* 0x00780000b118783b */ /* 0x0003e20000004200 */
[----:B------:R-:W-:-:S06]  /*eb40*/  LOP3.LUT R215, R215, 0xff00ff, RZ, 0xc0, !PT ;  /* 0x00ff00ffd7d77812 */ /* 0x000fcc00078ec0ff */
[----:B------:R-:W-:Y:S01]  /*eb50*/  HMMA.16816.F32 R104, R8, R22, R104 ;  /* 0x000000160868723c */ /* 0x000fe20000001868 */
[----:B------:R-:W-:Y:S01]  /*eb60*/  LDSM.16.MT88.4 R20, [R224+0x7800] ;  /* 0x00780000e014783b */ /* 0x000fe20000004200 */
[----:B------:R-:W-:-:S06]  /*eb70*/  HSET2.LE.AND R31, R31, R170, PT ;  /* 0x000000aa1f1f7233 */ /* 0x000fcc0003803000 */
[C---:B------:R-:W-:Y:S01]  /*eb80*/  HMMA.16816.F32 R108, R8.reuse, R16, R108 ;  /* 0x00000010086c723c */ /* 0x040fe2000000186c */
[----:B-1----:R-:W-:Y:S02]  /*eb90*/  PRMT R177, R13, 0x5410, R14 ;  /* 0x000054100db17816 */ /* 0x002fe4000000000e */
[----:B------:R-:W1:Y:S05]  /*eba0*/  LDSM.16.MT88.4 R12, [R133+0x7800] ;  /* 0x00780000850c783b */ /* 0x000e6a0000004200 */
[C---:B------:R-:W-:Y:S01]  /*ebb0*/  HMMA.16816.F32 R112, R8.reuse, R18, R112 ;  /* 0x000000120870723c */ /* 0x040fe20000001870 */
[----:B------:R-:W-:Y:S02]  /*ebc0*/  PRMT R29, R217, 0x5410, R176 ;  /* 0x00005410d91d7816 */ /* 0x000fe400000000b0 */
[----:B------:R-:W-:Y:S01]  /*ebd0*/  HSET2.LE.AND R30, R177, R170, PT ;  /* 0x000000aab11e7233 */ /* 0x000fe20003803000 */
[----:B------:R-:W2:Y:S04]  /*ebe0*/  LDSM.16.MT88.4 R16, [R214+0x7800] ;  /* 0x00780000d610783b */ /* 0x000ea80000004200 */
[----:B------:R-:W-:Y:S01]  /*ebf0*/  HMMA.16816.F32 R124, R8, R32, R124 ;  /* 0x00000020087c723c */ /* 0x000fe2000000187c */
[----:B------:R-:W-:-:S02]  /*ec00*/  PRMT R33, R0, 0x7610, R33 ;  /* 0x0000761000217816 */ /* 0x000fc40000000021 */
[----:B------:R-:W-:Y:S01]  /*ec10*/  PRMT R0, R0, 0x7632, R0 ;  /* 0x0000763200007816 */ /* 0x000fe20000000000 */
[----:B------:R3:W-:Y:S01]  /*ec20*/  STG.E.U16 desc[UR26][R178.64+-0x6e], R28 ;  /* 0xffff921cb2007986 */ /* 0x0007e2000c10151a */
[--C-:B------:R-:W-:Y:S02]  /*ec30*/  HSET2.LE.AND R29, R29, R170.reuse, PT ;  /* 0x000000aa1d1d7233 */ /* 0x100fe40003803000 */
[----:B------:R-:W-:Y:S01]  /*ec40*/  HSET2.LE.AND R32, R215, R170, PT ;  /* 0x000000aad7207233 */ /* 0x000fe20003803000 */
[----:B------:R-:W-:Y:S01]  /*ec50*/  HMMA.16816.F32 R128, R8, R34, R128 ;  /* 0x000000220880723c */ /* 0x000fe20000001880 */
[----:B------:R-:W-:Y:S01]  /*ec60*/  IMAD.MOV.U32 R10, RZ, RZ, R172 ;  /* 0x000000ffff0a7224 */ /* 0x000fe200078e00ac */
[C---:B------:R-:W-:Y:S02]  /*ec70*/  PRMT R8, R172.reuse, 0x7773, RZ ;  /* 0x00007773ac087816 */ /* 0x040fe400000000ff */
[----:B------:R-:W-:Y:S02]  /*ec80*/  PRMT R11, R172, 0x7772, RZ ;  /* 0x00007772ac0b7816 */ /* 0x000fe400000000ff */
[----:B------:R-:W-:-:S02]  /*ec90*/  LOP3.LUT R35, R171, 0xffff, RZ, 0xc0, !PT ;  /* 0x0000ffffab237812 */ /* 0x000fc400078ec0ff */
[----:B------:R-:W-:Y:S02]  /*eca0*/  PRMT R34, R171, 0x7632, R34 ;  /* 0x00007632ab227816 */ /* 0x000fe40000000022 */
[----:B------:R-:W-:Y:S02]  /*ecb0*/  ISETP.LE.U32.AND P2, PT, R176, UR12, PT ;  /* 0x0000000cb0007c0c */ /* 0x000fe4000bf43070 */
[----:B------:R-:W-:Y:S02]  /*ecc0*/  PRMT R9, R172, 0x7771, RZ ;  /* 0x00007771ac097816 */ /* 0x000fe400000000ff */
[----:B------:R-:W-:Y:S02]  /*ecd0*/  LOP3.LUT R10, R10, 0xff, RZ, 0xc0, !PT ;  /* 0x000000ff0a0a7812 */ /* 0x000fe400078ec0ff */
[----:B---3--:R-:W-:Y:S02]  /*ece0*/  LOP3.LUT R28, R175, R30, RZ, 0xc0, !PT ;  /* 0x0000001eaf1c7212 */ /* 0x008fe400078ec0ff */
[----:B------:R-:W-:-:S04]  /*ecf0*/  PRMT R30, R33, 0x5410, R0 ;  /* 0x00005410211e7816 */ /* 0x000fc80000000000 */
[----:B------:R-:W-:Y:S02]  /*ed00*/  LOP3.LUT R29, R30, R29, RZ, 0xc0, !PT ;  /* 0x0000001d1e1d7212 */ /* 0x000fe400078ec0ff */
[----:B------:R-:W-:Y:S02]  /*ed10*/  LOP3.LUT R30, R174, R31, RZ, 0xc0, !PT ;  /* 0x0000001fae1e7212 */ /* 0x000fe400078ec0ff */
[----:B------:R-:W-:Y:S02]  /*ed20*/  LOP3.LUT R31, R173, R32, RZ, 0xc0, !PT ;  /* 0x00000020ad1f7212 */ /* 0x000fe400078ec0ff */
[----:B------:R-:W-:Y:S02]  /*ed30*/  LOP3.LUT R32, R171, 0xff, RZ, 0xc0, !PT ;  /* 0x000000ffab207812 */ /* 0x000fe400078ec0ff */
[----:B------:R-:W-:Y:S02]  /*ed40*/  SHF.R.U32.HI R171, RZ, 0x18, R171 ;  /* 0x00000018ffab7819 */ /* 0x000fe400000116ab */
[----:B------:R-:W-:-:S02]  /*ed50*/  SHF.R.U32.HI R35, RZ, 0x8, R35 ;  /* 0x00000008ff237819 */ /* 0x000fc40000011623 */
[----:B------:R-:W-:Y:S02]  /*ed60*/  LOP3.LUT R34, R34, 0xff, RZ, 0xc0, !PT ;  /* 0x000000ff22227812 */ /* 0x000fe400078ec0ff */
[----:B------:R-:W-:Y:S02]  /*ed70*/  PRMT R8, R11, 0x5410, R8 ;  /* 0x000054100b087816 */ /* 0x000fe40000000008 */
[----:B------:R-:W-:Y:S02]  /*ed80*/  PRMT R9, R10, 0x5410, R9 ;  /* 0x000054100a097816 */ /* 0x000fe40000000009 */
[----:B------:R-:W-:Y:S02]  /*ed90*/  PRMT R35, R32, 0x5410, R35 ;  /* 0x0000541020237816 */ /* 0x000fe40000000023 */
[----:B------:R-:W-:Y:S02]  /*eda0*/  PRMT R171, R34, 0x5410, R171 ;  /* 0x0000541022ab7816 */ /* 0x000fe400000000ab */
[----:B------:R-:W-:Y:S01]  /*edb0*/  LOP3.LUT R11, R8, 0xff00ff, RZ, 0xc0, !PT ;  /* 0x00ff00ff080b7812 */ /* 0x000fe200078ec0ff */
[----:B------:R-:W-:Y:S01]  /*edc0*/  @!P3 HADD2 R3, -R33.H0_H0, -RZ.H0_H0 ;  /* 0xa00000ff2103b230 */ /* 0x000fe20000000900 */
[--C-:B------:R-:W-:Y:S01]  /*edd0*/  HSET2.LE.AND R8, R35, R170.reuse, PT ;  /* 0x000000aa23087233 */ /* 0x100fe20003803000 */
[----:B------:R-:W-:Y:S01]  /*ede0*/  @!P2 HADD2 R2, -R0.H0_H0, -RZ.H0_H0 ;  /* 0xa00000ff0002a230 */ /* 0x000fe20000000900 */
[----:B------:R-:W-:-:S02]  /*edf0*/  HSET2.LE.AND R171, R171, R170, PT ;  /* 0x000000aaabab7233 */ /* 0x000fc40003803000 */
[--C-:B------:R-:W-:Y:S02]  /*ee00*/  HSET2.LE.AND R10, R9, R170.reuse, PT ;  /* 0x000000aa090a7233 */ /* 0x100fe40003803000 */
[----:B------:R-:W-:Y:S02]  /*ee10*/  HSET2.LE.AND R11, R11, R170, PT ;  /* 0x000000aa0b0b7233 */ /* 0x000fe40003803000 */
[----:B------:R-:W-:Y:S02]  /*ee20*/  LOP3.LUT R8, R169, R8, RZ, 0xc0, !PT ;  /* 0x00000008a9087212 */ /* 0x000fe400078ec0ff */
[----:B------:R-:W-:Y:S02]  /*ee30*/  LOP3.LUT R9, R168, R171, RZ, 0xc0, !PT ;  /* 0x000000aba8097212 */ /* 0x000fe400078ec0ff */
[----:B------:R-:W-:Y:S02]  /*ee40*/  LOP3.LUT R10, R167, R10, RZ, 0xc0, !PT ;  /* 0x0000000aa70a7212 */ /* 0x000fe400078ec0ff */
[----:B------:R-:W-:-:S02]  /*ee50*/  LOP3.LUT R11, R166, R11, RZ, 0xc0, !PT ;  /* 0x0000000ba60b7212 */ /* 0x000fc400078ec0ff */
[----:B------:R-:W-:Y:S02]  /*ee60*/  @!P3 PRMT R33, R3, 0x5410, RZ ;  /* 0x000054100321b816 */ /* 0x000fe400000000ff */
[----:B------:R-:W-:Y:S01]  /*ee70*/  @!P2 PRMT R0, R2, 0x5410, RZ ;  /* 0x000054100200a816 */ /* 0x000fe200000000ff */
[C---:B------:R-:W-:Y:S01]  /*ee80*/  IMAD.WIDE R2, R47.reuse, 0x70, R164 ;  /* 0x000000702f027825 */ /* 0x040fe200078e02a4 */
[-C--:B-1----:R-:W-:Y:S08]  /*ee90*/  HMMA.16816.F32 R96, R28, R12.reuse, R96 ;  /* 0x0000000c1c60723c */ /* 0x082ff00000001860 */
[----:B------:R-:W-:Y:S01]  /*eea0*/  HMMA.16816.F32 R124, R8, R12, R124 ;  /* 0x0000000c087c723c */ /* 0x000fe2000000187c */
[----:B------:R-:W-:-:S07]  /*eeb0*/  IMAD.WIDE R12, R47, -0x70, R2 ;  /* 0xffffff902f0c7825 */ /* 0x000fce00078e0202 */
[C---:B------:R-:W-:Y:S08]  /*eec0*/  HMMA.16816.F32 R108, R8.reuse, R24, R108 ;  /* 0x00000018086c723c */ /* 0x040ff0000000186c */
[C---:B------:R-:W-:Y:S08]  /*eed0*/  HMMA.16816.F32 R112, R8.reuse, R26, R112 ;  /* 0x0000001a0870723c */ /* 0x040ff00000001870 */
[C---:B------:R-:W-:Y:S08]  /*eee0*/  HMMA.16816.F32 R116, R8.reuse, R20, R116 ;  /* 0x000000140874723c */ /* 0x040ff00000001874 */
[C---:B------:R-:W-:Y:S08]  /*eef0*/  HMMA.16816.F32 R120, R8.reuse, R22, R120 ;  /* 0x000000160878723c */ /* 0x040ff00000001878 */
[C---:B--2---:R-:W-:Y:S08]  /*ef00*/  HMMA.16816.F32 R92, R8.reuse, R16, R92 ;  /* 0x00000010085c723c */ /* 0x044ff0000000185c */
[C---:B------:R-:W-:Y:S08]  /*ef10*/  HMMA.16816.F32 R104, R8.reuse, R18, R104 ;  /* 0x000000120868723c */ /* 0x040ff00000001868 */
[----:B------:R-:W-:Y:S01]  /*ef20*/  HMMA.16816.F32 R128, R8, R14, R128 ;  /* 0x0000000e0880723c */ /* 0x000fe20000001880 */
[----:B------:R-:W-:-:S04]  /*ef30*/  IMAD.WIDE R8, R47, 0x70, R12 ;  /* 0x000000702f087825 */ /* 0x000fc800078e020c */
[----:B------:R-:W-:-:S03]  /*ef40*/  IMAD.WIDE R10, R47, -0x70, R8 ;  /* 0xffffff902f0a7825 */ /* 0x000fc600078e0208 */
[----:B------:R-:W-:Y:S01]  /*ef50*/  HMMA.16816.F32 R100, R28, R14, R100 ;  /* 0x0000000e1c64723c */ /* 0x000fe20000001864 */
[----:B------:R-:W-:Y:S01]  /*ef60*/  STG.E.U16 desc[UR26][R162.64+-0x70], R135 ;  /* 0xffff9087a2007986 */ /* 0x000fe2000c10151a */
[----:B------:R-:W-:-:S03]  /*ef70*/  IMAD.WIDE R14, R47, 0x70, R10 ;  /* 0x000000702f0e7825 */ /* 0x000fc600078e020a */
[----:B------:R-:W-:Y:S01]  /*ef80*/  STG.E.U16 desc[UR26][R162.64+-0x6e], R66 ;  /* 0xffff9242a2007986 */ /* 0x000fe2000c10151a */
[----:B------:R-:W-:-:S03]  /*ef90*/  @P5 HADD2 R6, -R221.H0_H0, -RZ.H0_H0 ;  /* 0xa00000ffdd065230 */ /* 0x000fc60000000900 */
[----:B------:R-:W-:Y:S04]  /*efa0*/  STG.E.U16 desc[UR26][R202.64+-0x60], R40 ;  /* 0xffffa028ca007986 */ /* 0x000fe8000c10151a */
[----:B------:R-:W-:Y:S04]  /*efb0*/  STG.E.U16 desc[UR26][R202.64+-0x5e], R39 ;  /* 0xffffa227ca007986 */ /* 0x000fe8000c10151a */
[----:B------:R-:W-:Y:S04]  /*efc0*/  STG.E.U16 desc[UR26][R164.64+-0x60], R38 ;  /* 0xffffa026a4007986 */ /* 0x000fe8000c10151a */
[----:B------:R-:W-:Y:S04]  /*efd0*/  STG.E.U16 desc[UR26][R164.64+-0x5e], R37 ;  /* 0xffffa225a4007986 */ /* 0x000fe8000c10151a */
[----:B------:R-:W-:Y:S04]  /*efe0*/  STG.E.U16 desc[UR26][R2.64+-0x60], R67 ;  /* 0xffffa04302007986 */ /* 0x000fe8000c10151a */
[----:B------:R1:W-:Y:S01]  /*eff0*/  STG.E.U16 desc[UR26][R2.64+-0x5e], R64 ;  /* 0xffffa24002007986 */ /* 0x0003e2000c10151a */
[----:B------:R-:W-:-:S03]  /*f000*/  @P5 PRMT R221, R6, 0x5410, RZ ;  /* 0x0000541006dd5816 */ /* 0x000fc600000000ff */
[----:B------:R-:W-:Y:S04]  /*f010*/  STG.E.U16 desc[UR26][R162.64+-0x60], R65 ;  /* 0xffffa041a2007986 */ /* 0x000fe8000c10151a */
[----:B------:R-:W-:Y:S04]  /*f020*/  STG.E.U16 desc[UR26][R162.64+-0x5e], R62 ;  /* 0xffffa23ea2007986 */ /* 0x000fe8000c10151a */
[----:B------:R2:W-:Y:S04]  /*f030*/  STG.E.U16 desc[UR26][R202.64+-0x4e], R7 ;  /* 0xffffb207ca007986 */ /* 0x0005e8000c10151a */
[----:B------:R-:W-:Y:S01]  /*f040*/  STG.E.U16 desc[UR26][R202.64+-0x50], R36 ;  /* 0xffffb024ca007986 */ /* 0x000fe2000c10151a */
[----:B-1----:R-:W-:-:S03]  /*f050*/  IMAD.WIDE R2, R47, -0x70, R14 ;  /* 0xffffff902f027825 */ /* 0x002fc600078e020e */
[----:B------:R-:W-:Y:S04]  /*f060*/  STG.E.U16 desc[UR26][R12.64+-0x50], R42 ;  /* 0xffffb02a0c007986 */ /* 0x000fe8000c10151a */
[----:B------:R-:W-:Y:S01]  /*f070*/  STG.E.U16 desc[UR26][R12.64+-0x4e], R41 ;  /* 0xffffb2290c007986 */ /* 0x000fe2000c10151a */
[----:B--2---:R-:W-:-:S03]  /*f080*/  IMAD.WIDE R6, R47, 0x70, R2 ;  /* 0x000000702f067825 */ /* 0x004fc600078e0202 */
[----:B------:R-:W-:Y:S04]  /*f090*/  STG.E.U16 desc[UR26][R8.64+-0x50], R63 ;  /* 0xffffb03f08007986 */ /* 0x000fe8000c10151a */
[----:B------:R1:W-:Y:S01]  /*f0a0*/  STG.E.U16 desc[UR26][R8.64+-0x4e], R60 ;  /* 0xffffb23c08007986 */ /* 0x0003e2000c10151a */
[----:B------:R-:W-:-:S03]  /*f0b0*/  @P4 HADD2 R4, -R220.H0_H0, -RZ.H0_H0 ;  /* 0xa00000ffdc044230 */ /* 0x000fc60000000900 */
[----:B------:R-:W-:Y:S04]  /*f0c0*/  STG.E.U16 desc[UR26][R162.64+-0x50], R61 ;  /* 0xffffb03da2007986 */ /* 0x000fe8000c10151a */
[----:B------:R-:W-:Y:S01]  /*f0d0*/  STG.E.U16 desc[UR26][R162.64+-0x4e], R58 ;  /* 0xffffb23aa2007986 */ /* 0x000fe2000c10151a */
[----:B------:R-:W-:-:S03]  /*f0e0*/  FADD.FTZ R148, R213, R148 ;  /* 0x00000094d5947221 */ /* 0x000fc60000010000 */
[----:B------:R-:W-:Y:S04]  /*f0f0*/  STG.E.U16 desc[UR26][R202.64+-0x40], R146 ;  /* 0xffffc092ca007986 */ /* 0x000fe8000c10151a */
[----:B------:R-:W-:Y:S01]  /*f100*/  STG.E.U16 desc[UR26][R202.64+-0x3e], R151 ;  /* 0xffffc297ca007986 */ /* 0x000fe2000c10151a */
[----:B------:R-:W-:-:S03]  /*f110*/  FADD.FTZ R160, R161, R160 ;  /* 0x000000a0a1a07221 */ /* 0x000fc60000010000 */
[----:B------:R-:W-:Y:S01]  /*f120*/  STG.E.U16 desc[UR26][R10.64+-0x40], R149 ;  /* 0xffffc0950a007986 */ /* 0x000fe2000c10151a */
[----:B-1----:R-:W-:-:S03]  /*f130*/  IMAD.WIDE R8, R47, -0x70, R6 ;  /* 0xffffff902f087825 */ /* 0x002fc600078e0206 */
[----:B------:R1:W-:Y:S01]  /*f140*/  STG.E.U16 desc[UR26][R10.64+-0x3e], R144 ;  /* 0xffffc2900a007986 */ /* 0x0003e2000c10151a */
[----:B------:R-:W-:Y:S01]  /*f150*/  FADD.FTZ R157, R157, R152 ;  /* 0x000000989d9d7221 */ /* 0x000fe20000010000 */
[----:B------:R-:W-:Y:S01]  /*f160*/  FADD.FTZ R150, R155, R150 ;  /* 0x000000969b967221 */ /* 0x000fe20000010000 */
[----:B------:R-:W-:Y:S01]  /*f170*/  @P4 PRMT R220, R4, 0x5410, RZ ;  /* 0x0000541004dc4816 */ /* 0x000fe200000000ff */
[----:B------:R-:W-:Y:S01]  /*f180*/  STG.E.U16 desc[UR26][R14.64+-0x40], R59 ;  /* 0xffffc03b0e007986 */ /* 0x000fe2000c10151a */
[----:B------:R-:W-:Y:S01]  /*f190*/  FADD.FTZ R211, R211, R148 ;  /* 0x00000094d3d37221 */ /* 0x000fe20000010000 */
[----:B------:R-:W-:Y:S02]  /*f1a0*/  FADD.FTZ R159, R159, R160 ;  /* 0x000000a09f9f7221 */ /* 0x000fe40000010000 */
[----:B------:R-:W-:Y:S01]  /*f1b0*/  STG.E.U16 desc[UR26][R14.64+-0x3e], R56 ;  /* 0xffffc2380e007986 */ /* 0x000fe2000c10151a */
[----:B------:R-:W-:Y:S01]  /*f1c0*/  FADD.FTZ R156, R156, R157 ;  /* 0x0000009d9c9c7221 */ /* 0x000fe20000010000 */
[----:B------:R-:W-:-:S02]  /*f1d0*/  FADD.FTZ R153, R153, R150 ;  /* 0x0000009699997221 */ /* 0x000fc40000010000 */
[----:B------:R-:W-:Y:S01]  /*f1e0*/  STG.E.U16 desc[UR26][R162.64+-0x40], R57 ;  /* 0xffffc039a2007986 */ /* 0x000fe2000c10151a */
[----:B------:R-:W-:-:S03]  /*f1f0*/  FADD.FTZ R154, R154, R211 ;  /* 0x000000d39a9a7221 */ /* 0x000fc60000010000 */
[----:B------:R-:W-:Y:S01]  /*f200*/  STG.E.U16 desc[UR26][R162.64+-0x3e], R54 ;  /* 0xffffc236a2007986 */ /* 0x000fe2000c10151a */
[----:B------:R-:W-:-:S03]  /*f210*/  FADD.FTZ R252, R158, R159 ;  /* 0x0000009f9efc7221 */ /* 0x000fc60000010000 */
[----:B------:R-:W-:Y:S01]  /*f220*/  STG.E.U16 desc[UR26][R202.64+-0x30], R142 ;  /* 0xffffd08eca007986 */ /* 0x000fe2000c10151a */
[----:B-1----:R-:W-:-:S03]  /*f230*/  IMAD.WIDE R10, R47, 0x70, R8 ;  /* 0x000000702f0a7825 */ /* 0x002fc600078e0208 */
[----:B------:R-:W-:Y:S01]  /*f240*/  STG.E.U16 desc[UR26][R202.64+-0x2e], R147 ;  /* 0xffffd293ca007986 */ /* 0x000fe2000c10151a */
[----:B------:R-:W-:-:S03]  /*f250*/  IMAD.WIDE R12, R47, -0x70, R10 ;  /* 0xffffff902f0c7825 */ /* 0x000fc600078e020a */
[----:B------:R-:W-:Y:S01]  /*f260*/  STG.E.U16 desc[UR26][R2.64+-0x30], R145 ;  /* 0xffffd09102007986 */ /* 0x000fe2000c10151a */
[----:B------:R-:W-:-:S03]  /*f270*/  FADD.FTZ R250, R45, R156 ;  /* 0x0000009c2dfa7221 */ /* 0x000fc60000010000 */
[----:B------:R1:W-:Y:S01]  /*f280*/  STG.E.U16 desc[UR26][R2.64+-0x2e], R140 ;  /* 0xffffd28c02007986 */ /* 0x0003e2000c10151a */
[----:B------:R-:W-:-:S03]  /*f290*/  FADD.FTZ R251, R44, R153 ;  /* 0x000000992cfb7221 */ /* 0x000fc60000010000 */
[----:B------:R-:W-:Y:S04]  /*f2a0*/  STG.E.U16 desc[UR26][R6.64+-0x30], R55 ;  /* 0xffffd03706007986 */ /* 0x000fe8000c10151a */
[----:B------:R-:W-:Y:S01]  /*f2b0*/  STG.E.U16 desc[UR26][R6.64+-0x2e], R52 ;  /* 0xffffd23406007986 */ /* 0x000fe2000c10151a */
[----:B------:R-:W-:-:S03]  /*f2c0*/  FADD.FTZ R249, R43, R154 ;  /* 0x0000009a2bf97221 */ /* 0x000fc60000010000 */
[----:B------:R-:W-:Y:S04]  /*f2d0*/  STG.E.U16 desc[UR26][R162.64+-0x30], R221 ;  /* 0xffffd0dda2007986 */ /* 0x000fe8000c10151a */
[----:B------:R-:W-:Y:S04]  /*f2e0*/  STG.E.U16 desc[UR26][R162.64+-0x2e], R220 ;  /* 0xffffd2dca2007986 */ /* 0x000fe8000c10151a */
[----:B------:R-:W-:Y:S04]  /*f2f0*/  STG.E.U16 desc[UR26][R202.64+-0x20], R138 ;  /* 0xffffe08aca007986 */ /* 0x000fe8000c10151a */
[----:B------:R-:W-:Y:S01]  /*f300*/  STG.E.U16 desc[UR26][R202.64+-0x1e], R143 ;  /* 0xffffe28fca007986 */ /* 0x000fe2000c10151a */
[----:B-1----:R-:W-:-:S03]  /*f310*/  IMAD.WIDE R2, R47, 0x70, R12 ;  /* 0x000000702f027825 */ /* 0x002fc600078e020c */
[----:B------:R-:W-:Y:S04]  /*f320*/  STG.E.U16 desc[UR26][R8.64+-0x20], R141 ;  /* 0xffffe08d08007986 */ /* 0x000fe8000c10151a */
[----:B------:R1:W-:Y:S04]  /*f330*/  STG.E.U16 desc[UR26][R8.64+-0x1e], R136 ;  /* 0xffffe28808007986 */ /* 0x0003e8000c10151a */
[----:B------:R-:W-:Y:S04]  /*f340*/  STG.E.U16 desc[UR26][R10.64+-0x20], R53 ;  /* 0xffffe0350a007986 */ /* 0x000fe8000c10151a */
[----:B------:R-:W-:Y:S04]  /*f350*/  STG.E.U16 desc[UR26][R10.64+-0x1e], R50 ;  /* 0xffffe2320a007986 */ /* 0x000fe8000c10151a */
[----:B------:R-:W-:Y:S04]  /*f360*/  STG.E.U16 desc[UR26][R162.64+-0x20], R33 ;  /* 0xffffe021a2007986 */ /* 0x000fe8000c10151a */
[----:B------:R2:W-:Y:S04]  /*f370*/  STG.E.U16 desc[UR26][R162.64+-0x1e], R0 ;  /* 0xffffe200a2007986 */ /* 0x0005e8000c10151a */
[----:B------:R-:W-:Y:S04]  /*f380*/  STG.E.U16 desc[UR26][R202.64+-0x10], R134 ;  /* 0xfffff086ca007986 */ /* 0x000fe8000c10151a */
[----:B------:R-:W-:Y:S04]  /*f390*/  STG.E.U16 desc[UR26][R202.64+-0xe], R139 ;  /* 0xfffff28bca007986 */ /* 0x000fe8000c10151a */
[----:B------:R-:W-:Y:S04]  /*f3a0*/  STL [R1+0x7c], R252 ;  /* 0x00007cfc01007387 */ /* 0x000fe80000100800 */
[----:B------:R-:W-:Y:S04]  /*f3b0*/  STG.E.U16 desc[UR26][R12.64+-0x10], R137 ;  /* 0xfffff0890c007986 */ /* 0x000fe8000c10151a */
[----:B------:R-:W-:Y:S04]  /*f3c0*/  STG.E.U16 desc[UR26][R12.64+-0xe], R132 ;  /* 0xfffff2840c007986 */ /* 0x000fe8000c10151a */
[----:B------:R-:W-:Y:S01]  /*f3d0*/  STL [R1+0x78], R250 ;  /* 0x000078fa01007387 */ /* 0x000fe20000100800 */
[C---:B------:R-:W-:Y:S03]  /*f3e0*/  HMMA.16816.F32 R68, R28.reuse, R16, R68 ;  /* 0x000000101c44723c */ /* 0x040fe60000001844 */
[----:B------:R-:W-:Y:S04]  /*f3f0*/  STG.E.U16 desc[UR26][R2.64+-0x10], R51 ;  /* 0xfffff03302007986 */ /* 0x000fe8000c10151a */
[----:B------:R3:W-:Y:S01]  /*f400*/  STG.E.U16 desc[UR26][R2.64+-0xe], R48 ;  /* 0xfffff23002007986 */ /* 0x0007e2000c10151a */
[C---:B------:R-:W-:Y:S03]  /*f410*/  HMMA.16816.F32 R72, R28.reuse, R18, R72 ;  /* 0x000000121c48723c */ /* 0x040fe60000001848 */
[----:B------:R4:W-:Y:S04]  /*f420*/  STL [R1+0x74], R251 ;  /* 0x000074fb01007387 */ /* 0x0009e80000100800 */
[----:B------:R4:W-:Y:S01]  /*f430*/  STG.E.U16 desc[UR26][R162.64+-0x10], R49 ;  /* 0xfffff031a2007986 */ /* 0x0009e2000c10151a */
[C---:B------:R-:W-:Y:S03]  /*f440*/  HMMA.16816.F32 R76, R28.reuse, R24, R76 ;  /* 0x000000181c4c723c */ /* 0x040fe6000000184c */
[----:B------:R4:W-:Y:S04]  /*f450*/  STG.E.U16 desc[UR26][R162.64+-0xe], R46 ;  /* 0xfffff22ea2007986 */ /* 0x0009e8000c10151a */
[----:B------:R4:W-:Y:S01]  /*f460*/  STL [R1+0x70], R249 ;  /* 0x000070f901007387 */ /* 0x0009e20000100800 */
[C---:B------:R-:W-:Y:S08]  /*f470*/  HMMA.16816.F32 R80, R28.reuse, R26, R80 ;  /* 0x0000001a1c50723c */ /* 0x040ff00000001850 */
[C---:B------:R-:W-:Y:S08]  /*f480*/  HMMA.16816.F32 R84, R28.reuse, R20, R84 ;  /* 0x000000141c54723c */ /* 0x040ff00000001854 */
[----:B------:R-:W-:Y:S01]  /*f490*/  HMMA.16816.F32 R88, R28, R22, R88 ;  /* 0x000000161c58723c */ /* 0x000fe20000001858 */
[----:B-1----:R-:W-:Y:S01]  /*f4a0*/  IADD3 R136, P2, PT, R202, -0x100, RZ ;  /* 0xffffff00ca887810 */ /* 0x002fe20007f5e0ff */
[----:B--2---:R-:W-:-:S02]  /*f4b0*/  IMAD.MOV.U32 R0, RZ, RZ, R182 ;  /* 0x000000ffff007224 */ /* 0x004fc400078e00b6 */
[----:B---3--:R-:W-:Y:S01]  /*f4c0*/  IMAD.MOV.U32 R2, RZ, RZ, R183 ;  /* 0x000000ffff027224 */ /* 0x008fe200078e00b7 */
[----:B------:R-:W-:Y:S01]  /*f4d0*/  IADD3.X R138, PT, PT, R203, -0x1, RZ, P2, !PT ;  /* 0xffffffffcb8a7810 */ /* 0x000fe200017fe4ff */
[----:B------:R-:W-:Y:S02]  /*f4e0*/  IMAD.MOV.U32 R3, RZ, RZ, R181 ;  /* 0x000000ffff037224 */ /* 0x000fe400078e00b5 */
[----:B------:R-:W-:Y:S01]  /*f4f0*/  IMAD.MOV.U32 R132, RZ, RZ, R180 ;  /* 0x000000ffff847224 */ /* 0x000fe200078e00b4 */
[----:B----4-:R-:W-:Y:S11]  /*f500*/  BRA.U !UP0, `(.L_x_1112) ;  /* 0x00000061080c7547 */ /* 0x010ff6000b800000 */
[----:B------:R-:W2:Y:S04]  /*f510*/  LDL R248, [R1+0x3c] ;  /* 0x00003c0001f87983 */ /* 0x000ea80000100800 */
[----:B------:R-:W3:Y:S04]  /*f520*/  LDL R245, [R1+0x38] ;  /* 0x0000380001f57983 */ /* 0x000ee80000100800 */
[----:B------:R-:W4:Y:S01]  /*f530*/  LDL R244, [R1+0x48] ;  /* 0x0000480001f47983 */ /* 0x000f220000100800 */
[----:B------:R-:W-:Y:S01]  /*f540*/  UIADD3 UR6, UPT, UPT, UR23, -0x3, URZ ;  /* 0xfffffffd17067890 */ /* 0x000fe2000fffe0ff */
[----:B------:R-:W-:-:S04]  /*f550*/  DEPBAR.LE SB0, 0x0 ;  /* 0x000080000000791a */ /* 0x000fc80000000000 */
[----:B------:R-:W-:Y:S01]  /*f560*/  UIMAD.WIDE.U32 UR36, UR6, UR8, URZ ;  /* 0x00000008062472a5 */ /* 0x000fe2000f8e00ff */
[----:B------:R-:W-:Y:S01]  /*f570*/  BAR.SYNC.DEFER_BLOCKING 0x0 ;  /* 0x0000000000007b1d */ /* 0x000fe20000010000 */
[----:B------:R-:W-:Y:S01]  /*f580*/  IMAD.U32 R8, RZ, RZ, UR8 ;  /* 0x00000008ff087e24 */ /* 0x000fe2000f8e00ff */
[----:B------:R-:W-:Y:S01]  /*f590*/  UISETP.NE.AND UP0, UPT, UR23, 0x3, UPT ;  /* 0x000000031700788c */ /* 0x000fe2000bf05270 */
[----:B------:R-:W-:Y:S01]  /*f5a0*/  IMAD.U32 R6, RZ, RZ, UR8 ;  /* 0x00000008ff067e24 */ /* 0x000fe2000f8e00ff */
[----:B------:R-:W-:Y:S01]  /*f5b0*/  UIMAD UR20, UR6, UR9, UR37 ;  /* 0x00000009061472a4 */ /* 0x000fe2000f8e0225 */
[----:B------:R-:W-:Y:S01]  /*f5c0*/  IMAD.U32 R3, RZ, RZ, UR8 ;  /* 0x00000008ff037e24 */ /* 0x000fe2000f8e00ff */
[----:B------:R-:W-:Y:S01]  /*f5d0*/  USHF.L.U32 UR7, UR36, 0x6, URZ ;  /* 0x0000000624077899 */ /* 0x000fe200080006ff */
[----:B------:R-:W-:Y:S01]  /*f5e0*/  IMAD.U32 R0, RZ, RZ, UR9 ;  /* 0x00000009ff007e24 */ /* 0x000fe2000f8e00ff */
[----:B------:R-:W-:Y:S01]  /*f5f0*/  USHF.L.U64.HI UR20, UR36, 0x6, UR20 ;  /* 0x0000000624147899 */ /* 0x000fe20008010214 */
[----:B------:R-:W-:-:S02]  /*f600*/  IMAD.U32 R7, RZ, RZ, UR8 ;  /* 0x00000008ff077e24 */ /* 0x000fc4000f8e00ff */
        /* <DEDUP_REMOVED lines=8> */
[----:B------:R-:W-:Y:S02]  /*f690*/  IMAD.U32 R2, RZ, RZ, UR8 ;  /* 0x00000008ff027e24 */ /* 0x000fe4000f8e00ff */
[----:B------:R-:W-:-:S02]  /*f6a0*/  IMAD.U32 R4, RZ, RZ, UR20 ;  /* 0x00000014ff047e24 */ /* 0x000fc4000f8e00ff */
[----:B------:R-:W-:Y:S01]  /*f6b0*/  @!P1 IMAD R0, R0, 0x30, RZ ;  /* 0x0000003000009824 */ /* 0x000fe200078e02ff */
[CC--:B--2---:R-:W-:Y:S02]  /*f6c0*/  @!P1 LEA R12, P2, R8.reuse, R248.reuse, 0x1 ;  /* 0x000000f8080c9211 */ /* 0x0c4fe400078408ff */
[CC--:B------:R-:W-:Y:S02]  /*f6d0*/  @!P1 LEA R10, P4, R9.reuse, R248.reuse, 0x1 ;  /* 0x000000f8090a9211 */ /* 0x0c0fe400078808ff */
[-C--:B---3--:R-:W-:Y:S01]  /*f6e0*/  @!P1 LEA.HI.X R13, R8, R245.reuse, R3, 0x1, P2 ;  /* 0x000000f5080d9211 */ /* 0x088fe200010f0c03 */
[----:B------:R-:W-:Y:S01]  /*f6f0*/  @!P1 IMAD.WIDE.U32 R2, R2, 0x30, R16 ;  /* 0x0000003002029825 */ /* 0x000fe200078e0010 */
[-C--:B------:R-:W-:Y:S02]  /*f700*/  @!P1 LEA R14, P3, R6, R248.reuse, 0x1 ;  /* 0x000000f8060e9211 */ /* 0x080fe400078608ff */
[-C--:B------:R-:W-:Y:S01]  /*f710*/  @!P1 LEA.HI.X R11, R9, R245.reuse, R4, 0x1, P4 ;  /* 0x000000f5090b9211 */ /* 0x080fe200020f0c04 */
[----:B------:R-:W-:Y:S01]  /*f720*/  @!P1 IMAD.IADD R0, R0, 0x1, R3 ;  /* 0x0000000100009824 */ /* 0x000fe200078e0203 */
[----:B------:R-:W-:Y:S01]  /*f730*/  @!P1 LEA.HI.X R15, R6, R245, R7, 0x1, P3 ;  /* 0x000000f5060f9211 */ /* 0x000fe200018f0c07 */
[----:B----4-:R-:W-:Y:S01]  /*f740*/  @P1 STS.128 [R244+0x6000], RZ ;  /* 0x006000fff4001388 */ /* 0x010fe20000000c00 */
[----:B------:R-:W-:Y:S01]  /*f750*/  @!P1 LEA R6, P2, R2, R248, 0x1 ;  /* 0x000000f802069211 */ /* 0x000fe200078408ff */
[----:B------:R-:W-:-:S02]  /*f760*/  IMAD.U32 R3, RZ, RZ, UR23 ;  /* 0x00000017ff037e24 */ /* 0x000fc4000f8e00ff */
[----:B------:R-:W-:Y:S01]  /*f770*/  @!PT LDS RZ, [RZ] ;  /* 0x00000000fffff984 */ /* 0x000fe20000000800 */
[----:B------:R-:W-:Y:S01]  /*f780*/  @!PT LDS RZ, [RZ] ;  /* 0x00000000fffff984 */ /* 0x000fe20000000800 */
[----:B------:R-:W-:Y:S01]  /*f790*/  @!PT LDS RZ, [RZ] ;  /* 0x00000000fffff984 */ /* 0x000fe20000000800 */
[----:B------:R-:W-:Y:S01]  /*f7a0*/  @!P1 LDGSTS.E.BYPASS.LTC128B.128 [R244+0x6000], desc[UR26][R10.64] ;  /* 0x060000000af49fae */ /* 0x000fe2000b981a1a */
[----:B------:R-:W-:Y:S01]  /*f7b0*/  @!P1 LEA.HI.X R7, R2, R245, R0, 0x1, P2 ;  /* 0x000000f502079211 */ /* 0x000fe200010f0c00 */
[----:B-----5:R-:W-:Y:S02]  /*f7c0*/  IMAD.IADD R0, R5, 0x1, R210 ;  /* 0x0000000105007824 */ /* 0x020fe400078e02d2 */
        /* <DEDUP_REMOVED lines=18> */
[----:B------:R-:W1:Y:S04]  /*f8f0*/  LDSM.16.M88.4 R140, [R212+0x4800] ;  /* 0x00480000d48c783b */ /* 0x000e680000000200 */
[----:B------:R-:W2:Y:S04]  /*f900*/  LDSM.16.M88.4 R132, [R212+0x5000] ;  /* 0x00500000d484783b */ /* 0x000ea80000000200 */
[----:B------:R-:W2:Y:S04]  /*f910*/  LDSM.16.M88.4 R52, [R212+0x5800] ;  /* 0x00580000d434783b */ /* 0x000ea80000000200 */
[----:B------:R-:W-:Y:S04]  /*f920*/  LDSM.16.M88.4 R168, [R209+0x4000] ;  /* 0x00400000d1a8783b */ /* 0x000fe80000000200 */
[----:B------:R-:W2:Y:S04]  /*f930*/  LDSM.16.M88.4 R172, [R0+0x2000] ;  /* 0x0020000000ac783b */ /* 0x000ea80000000200 */
[----:B------:R-:W2:Y:S04]  /*f940*/  LDSM.16.M88.4 R164, [R209+0x4800] ;  /* 0x00480000d1a4783b */ /* 0x000ea80000000200 */
[----:B------:R1:W2:Y:S04]  /*f950*/  LDSM.16.M88.4 R176, [R0] ;  /* 0x0000000000b0783b */ /* 0x0002a80000000200 */
[----:B------:R-:W2:Y:S01]  /*f960*/  LDSM.16.M88.4 R160, [R209+0x5000] ;  /* 0x00500000d1a0783b */ /* 0x000ea20000000200 */
[-C--:B---3--:R-:W-:Y:S03]  /*f970*/  HMMA.16816.F32 R152, R56, R148.reuse, RZ ;  /* 0x000000943898723c */ /* 0x088fe600000018ff */
[----:B------:R-:W-:Y:S04]  /*f980*/  LDSM.16.M88.4 R44, [R208+0x4000] ;  /* 0x00400000d02c783b */ /* 0x000fe80000000200 */
[----:B------:R-:W-:Y:S01]  /*f990*/  LDSM.16.M88.4 R156, [R209+0x5800] ;  /* 0x00580000d19c783b */ /* 0x000fe20000000200 */
[C---:B----4-:R-:W-:Y:S03]  /*f9a0*/  HMMA.16816.F32 R28, R60.reuse, R148, RZ ;  /* 0x000000943c1c723c */ /* 0x050fe600000018ff */
[----:B------:R-:W-:Y:S04]  /*f9b0*/  LDSM.16.M88.4 R40, [R208+0x4800] ;  /* 0x00480000d028783b */ /* 0x000fe80000000200 */
[----:B------:R-:W-:Y:S01]  /*f9c0*/  LDSM.16.M88.4 R48, [R199+0x2000] ;  /* 0x00200000c730783b */ /* 0x000fe20000000200 */
[----:B-1----:R-:W-:Y:S01]  /*f9d0*/  IMAD.SHL.U32 R0, R195, 0x2, RZ ;  /* 0x00000002c3007824 */ /* 0x002fe200078e00ff */
[----:B------:R-:W-:Y:S02]  /*f9e0*/  HMMA.16816.F32 R24, R60, R150, RZ ;  /* 0x000000963c18723c */ /* 0x000fe400000018ff */
[----:B------:R-:W-:Y:S02]  /*f9f0*/  LDSM.16.M88.4 R36, [R208+0x5000] ;  /* 0x00500000d024783b */ /* 0x000fe40000000200 */
[----:B------:R-:W-:-:S02]  /*fa00*/  LOP3.LUT R0, R0, 0x6, RZ, 0xc0, !PT ;  /* 0x0000000600007812 */ /* 0x000fc400078ec0ff */
[----:B------:R-:W-:Y:S02]  /*fa10*/  LDSM.16.M88.4 R32, [R208+0x5800] ;  /* 0x00580000d020783b */ /* 0x000fe40000000200 */
[C---:B------:R-:W-:Y:S01]  /*fa20*/  HMMA.16816.F32 R20, R60.reuse, R140, RZ ;  /* 0x0000008c3c14723c */ /* 0x040fe200000018ff */
[----:B------:R-:W-:Y:S01]  /*fa30*/  IMAD R3, R3, 0x40, R0 ;  /* 0x0000004003037824 */ /* 0x000fe200078e0200 */
[----:B------:R-:W0:Y:S06]  /*fa40*/  LDGDEPBAR ;  /* 0x00000000000079af */ /* 0x000e2c0000000000 */
[C---:B--2---:R-:W-:Y:S08]  /*fa50*/  HMMA.16816.F32 R12, R60.reuse, R132, RZ ;  /* 0x000000843c0c723c */ /* 0x044ff000000018ff */
        /* <DEDUP_REMOVED lines=11> */
[----:B------:R-:W1:Y:S07]  /*fb10*/  LDSM.16.M88.4 R52, [R199] ;  /* 0x00000000c734783b */ /* 0x000e6e0000000200 */
[C---:B------:R-:W-:Y:S08]  /*fb20*/  HMMA.16816.F32 R28, R172.reuse, R168, R28 ;  /* 0x000000a8ac1c723c */ /* 0x040ff0000000181c */
[C---:B------:R-:W-:Y:S08]  /*fb30*/  HMMA.16816.F32 R20, R172.reuse, R164, R20 ;  /* 0x000000a4ac14723c */ /* 0x040ff00000001814 */
[C---:B------:R-:W-:Y:S08]  /*fb40*/  HMMA.16816.F32 R24, R172.reuse, R170, R24 ;  /* 0x000000aaac18723c */ /* 0x040ff00000001818 */
[----:B------:R-:W-:Y:S08]  /*fb50*/  HMMA.16816.F32 R16, R172, R166, R16 ;  /* 0x000000a6ac10723c */ /* 0x000ff00000001810 */
[C---:B------:R-:W-:Y:S08]  /*fb60*/  HMMA.16816.F32 R152, R176.reuse, R168, R152 ;  /* 0x000000a8b098723c */ /* 0x040ff00000001898 */
[C---:B------:R-:W-:Y:S08]  /*fb70*/  HMMA.16816.F32 R144, R176.reuse, R164, R144 ;  /* 0x000000a4b090723c */ /* 0x040ff00000001890 */
[C---:B------:R-:W-:Y:S01]  /*fb80*/  HMMA.16816.F32 R148, R176.reuse, R170, R148 ;  /* 0x000000aab094723c */ /* 0x040fe20000001894 */
[----:B------:R-:W-:Y:S07]  /*fb90*/  LDSM.16.M88.4 R168, [R191] ;  /* 0x00000000bfa8783b */ /* 0x000fee0000000200 */
[----:B------:R-:W-:Y:S01]  /*fba0*/  HMMA.16816.F32 R140, R176, R166, R140 ;  /* 0x000000a6b08c723c */ /* 0x000fe2000000188c */
[----:B------:R-:W2:Y:S07]  /*fbb0*/  LDSM.16.M88.4 R164, [R194+0x4000] ;  /* 0x00400000c2a4783b */ /* 0x000eae0000000200 */
[C---:B------:R-:W-:Y:S08]  /*fbc0*/  HMMA.16816.F32 R12, R172.reuse, R160, R12 ;  /* 0x000000a0ac0c723c */ /* 0x040ff0000000180c */
[----:B------:R-:W-:Y:S08]  /*fbd0*/  HMMA.16816.F32 R8, R172, R162, R8 ;  /* 0x000000a2ac08723c */ /* 0x000ff00000001808 */
[C---:B------:R-:W-:Y:S08]  /*fbe0*/  HMMA.16816.F32 R136, R176.reuse, R160, R136 ;  /* 0x000000a0b088723c */ /* 0x040ff00000001888 */
[----:B------:R-:W-:Y:S01]  /*fbf0*/  HMMA.16816.F32 R132, R176, R162, R132 ;  /* 0x000000a2b084723c */ /* 0x000fe20000001884 */
[----:B------:R-:W3:Y:S07]  /*fc00*/  LDSM.16.M88.4 R160, [R194+0x4800] ;  /* 0x00480000c2a0783b */ /* 0x000eee0000000200 */
[----:B-1----:R-:W-:Y:S08]  /*fc10*/  HMMA.16816.F32 R152, R52, R44, R152 ;  /* 0x0000002c3498723c */ /* 0x002ff00000001898 */
[C---:B------:R-:W-:Y:S08]  /*fc20*/  HMMA.16816.F32 R4, R172.reuse, R156, R4 ;  /* 0x0000009cac04723c */ /* 0x040ff00000001804 */
[----:B------:R-:W-:Y:S01]  /*fc30*/  HMMA.16816.F32 R60, R172, R158, R60 ;  /* 0x0000009eac3c723c */ /* 0x000fe2000000183c */
[----:B------:R-:W-:Y:S07]  /*fc40*/  LDSM.16.M88.4 R172, [R194+0x5800] ;  /* 0x00580000c2ac783b */ /* 0x000fee0000000200 */
[C---:B------:R-:W-:Y:S08]  /*fc50*/  HMMA.16816.F32 R64, R176.reuse, R156, R64 ;  /* 0x0000009cb040723c */ /* 0x040ff00000001840 */
[----:B------:R-:W-:Y:S01]  /*fc60*/  HMMA.16816.F32 R56, R176, R158, R56 ;  /* 0x0000009eb038723c */ /* 0x000fe20000001838 */
[----:B------:R-:W1:Y:S07]  /*fc70*/  LDSM.16.M88.4 R156, [R194+0x5000] ;  /* 0x00500000c29c783b */ /* 0x000e6e0000000200 */
[C---:B------:R-:W-:Y:S08]  /*fc80*/  HMMA.16816.F32 R148, R52.reuse, R46, R148 ;  /* 0x0000002e3494723c */ /* 0x040ff00000001894 */
[C---:B------:R-:W-:Y:S08]  /*fc90*/  HMMA.16816.F32 R144, R52.reuse, R40, R144 ;  /* 0x000000283490723c */ /* 0x040ff00000001890 */
[----:B------:R-:W-:Y:S08]  /*fca0*/  HMMA.16816.F32 R140, R52, R42, R140 ;  /* 0x0000002a348c723c */ /* 0x000ff0000000188c */
[----:B--2---:R-:W-:Y:S08]  /*fcb0*/  HMMA.16816.F32 R152, R168, R164, R152 ;  /* 0x000000a4a898723c */ /* 0x004ff00000001898 */
[C---:B------:R-:W-:Y:S08]  /*fcc0*/  HMMA.16816.F32 R12, R48.reuse, R36, R12 ;  /* 0x00000024300c723c */ /* 0x040ff0000000180c */
[----:B------:R-:W-:Y:S08]  /*fcd0*/  HMMA.16816.F32 R8, R48, R38, R8 ;  /* 0x000000263008723c */ /* 0x000ff00000001808 */
[C---:B------:R-:W-:Y:S08]  /*fce0*/  HMMA.16816.F32 R136, R52.reuse, R36, R136 ;  /* 0x000000243488723c */ /* 0x040ff00000001888 */
[----:B------:R-:W-:Y:S01]  /*fcf0*/  HMMA.16816.F32 R132, R52, R38, R132 ;  /* 0x000000263484723c */ /* 0x000fe20000001884 */
[----:B------:R-:W2:Y:S01]  /*fd00*/  LDSM.16.M88.4 R36, [R191+0x2000] ;  /* 0x00200000bf24783b */ /* 0x000ea20000000200 */
[----:B------:R-:W-:-:S06]  /*fd10*/  DEPBAR.LE SB0, 0x0 ;  /* 0x000080000000791a */ /* 0x000fcc0000000000 */
[----:B------:R-:W-:Y:S08]  /*fd20*/  HMMA.16816.F32 R148, R168, R166, R148 ;  /* 0x000000a6a894723c */ /* 0x000ff00000001894 */
[-C--:B------:R-:W-:Y:S08]  /*fd30*/  HMMA.16816.F32 R4, R48, R32.reuse, R4 ;  /* 0x000000203004723c */ /* 0x080ff00000001804 */
[----:B------:R-:W-:Y:S01]  /*fd40*/  HMMA.16816.F32 R64, R52, R32, R64 ;  /* 0x000000203440723c */ /* 0x000fe20000001840 */
[----:B------:R-:W-:-:S02]  /*fd50*/  VIADD R32, R3, 0xffffff41 ;  /* 0xffffff4103207836 */ /* 0x000fc40000000000 */
[----:B------:R-:W-:-:S03]  /*fd60*/  VIADD R33, R3, 0xffffff40 ;  /* 0xffffff4003217836 */ /* 0x000fc60000000000 */
[CC--:B------:R-:W-:Y:S02]  /*fd70*/  ISETP.GE.AND P2, PT, R32.reuse, R188.reuse, PT ;  /* 0x000000bc2000720c */ /* 0x0c0fe40003f46270 */
[----:B---3--:R-:W-:Y:S01]  /*fd80*/  HMMA.16816.F32 R144, R168, R160, R144 ;  /* 0x000000a0a890723c */ /* 0x008fe20000001890 */
[----:B------:R-:W-:Y:S02]  /*fd90*/  ISETP.GE.AND P3, PT, R33, R188, PT ;  /* 0x000000bc2100720c */ /* 0x000fe40003f66270 */
[----:B------:R-:W-:Y:S02]  /*fda0*/  FSEL R155, R155, -INF , !P2 ;  /* 0xff8000009b9b7808 */ /* 0x000fe40005000000 */
[-C--:B------:R-:W-:Y:S02]  /*fdb0*/  ISETP.GE.AND P4, PT, R32, R189.reuse, PT ;  /* 0x000000bd2000720c */ /* 0x080fe40003f86270 */
[----:B------:R-:W-:Y:S01]  /*fdc0*/  ISETP.GE.AND P5, PT, R33, R189, PT ;  /* 0x000000bd2100720c */ /* 0x000fe20003fa6270 */
[----:B------:R-:W-:Y:S01]  /*fdd0*/  HMMA.16816.F32 R56, R52, R34, R56 ;  /* 0x000000223438723c */ /* 0x000fe20000001838 */
[----:B------:R-:W-:-:S02]  /*fde0*/  VIADD R54, R3, 0xffffff49 ;  /* 0xffffff4903367836 */ /* 0x000fc40000000000 */
[C---:B------:R-:W-:Y:S01]  /*fdf0*/  VIADD R55, R3.reuse, 0xffffff48 ;  /* 0xffffff4803377836 */ /* 0x040fe20000000000 */
[----:B------:R-:W-:Y:S01]  /*fe00*/  FSEL R152, R152, -INF , !P5 ;  /* 0xff80000098987808 */ /* 0x000fe20006800000 */
[C---:B------:R-:W-:Y:S01]  /*fe10*/  VIADD R53, R3.reuse, 0xffffff50 ;  /* 0xffffff5003357836 */ /* 0x040fe20000000000 */
[----:B------:R-:W-:Y:S01]  /*fe20*/  ISETP.GE.AND P2, PT, R54, R189, PT ;  /* 0x000000bd3600720c */ /* 0x000fe20003f46270 */
[----:B------:R-:W-:Y:S01]  /*fe30*/  VIADD R52, R3, 0xffffff58 ;  /* 0xffffff5803347836 */ /* 0x000fe20000000000 */
[----:B------:R-:W-:Y:S08]  /*fe40*/  HMMA.16816.F32 R140, R168, R162, R140 ;  /* 0x000000a2a88c723c */ /* 0x000ff0000000188c */
[----:B------:R-:W-:Y:S01]  /*fe50*/  HMMA.16816.F32 R20, R48, R40, R20 ;  /* 0x000000283014723c */ /* 0x000fe20000001814 */
[----:B------:R-:W-:-:S02]  /*fe60*/  FSEL R41, R154, -INF , !P3 ;  /* 0xff8000009a297808 */ /* 0x000fc40005800000 */
[-C--:B------:R-:W-:Y:S02]  /*fe70*/  ISETP.GE.AND P3, PT, R55, R189.reuse, PT ;  /* 0x000000bd3700720c */ /* 0x080fe40003f66270 */
[----:B------:R-:W-:Y:S02]  /*fe80*/  FSEL R40, R153, -INF , !P4 ;  /* 0xff80000099287808 */ /* 0x000fe40006000000 */
[----:B------:R-:W-:Y:S01]  /*fe90*/  FSEL R148, R148, -INF , !P3 ;  /* 0xff80000094947808 */ /* 0x000fe20005800000 */
[----:B------:R-:W-:Y:S01]  /*fea0*/  HMMA.16816.F32 R60, R48, R34, R60 ;  /* 0x00000022303c723c */ /* 0x000fe2000000183c */
[----:B------:R-:W-:Y:S02]  /*feb0*/  FSEL R34, R149, -INF , !P2 ;  /* 0xff80000095227808 */ /* 0x000fe40005000000 */
[----:B------:R-:W-:Y:S02]  /*fec0*/  ISETP.GE.AND P2, PT, R53, R189, PT ;  /* 0x000000bd3500720c */ /* 0x000fe40003f46270 */
[----:B------:R-:W-:-:S02]  /*fed0*/  ISETP.GE.AND P4, PT, R55, R188, PT ;  /* 0x000000bc3700720c */ /* 0x000fc40003f86270 */
[----:B------:R-:W-:Y:S01]  /*fee0*/  FSEL R144, R144, -INF , !P2 ;  /* 0xff80000090907808 */ /* 0x000fe20005000000 */
[C---:B------:R-:W-:Y:S01]  /*fef0*/  HMMA.16816.F32 R28, R48.reuse, R44, R28 ;  /* 0x0000002c301c723c */ /* 0x040fe2000000181c */
[-C--:B------:R-:W-:Y:S01]  /*ff00*/  ISETP.GE.AND P3, PT, R54, R188.reuse, PT ;  /* 0x000000bc3600720c */ /* 0x080fe20003f66270 */
[C---:B------:R-:W-:Y:S01]  /*ff10*/  VIADD R45, R3.reuse, 0xffffff69 ;  /* 0xffffff69032d7836 */ /* 0x040fe20000000000 */
[----:B------:R-:W-:Y:S01]  /*ff20*/  FSEL R150, R150, -INF , !P4 ;  /* 0xff80000096967808 */ /* 0x000fe20006000000 */
[----:B------:R-:W-:Y:S01]  /*ff30*/  VIADD R44, R3, 0xffffff70 ;  /* 0xffffff70032c7836 */ /* 0x000fe20000000000 */
[----:B------:R-:W-:Y:S02]  /*ff40*/  FSEL R151, R151, -INF , !P3 ;  /* 0xff80000097977808 */ /* 0x000fe40005800000 */
[----:B------:R-:W-:Y:S01]  /*ff50*/  ISETP.GE.AND P3, PT, R53, R188, PT ;  /* 0x000000bc3500720c */ /* 0x000fe20003f66270 */
[----:B------:R-:W-:Y:S01]  /*ff60*/  HMMA.16816.F32 R24, R48, R46, R24 ;  /* 0x0000002e3018723c */ /* 0x000fe20000001818 */
[----:B------:R-:W-:-:S02]  /*ff70*/  VIADD R47, R3, 0xffffff61 ;  /* 0xffffff61032f7836 */ /* 0x000fc40000000000 */
[----:B------:R-:W-:-:S03]  /*ff80*/  FSEL R146, R146, -INF , !P3 ;  /* 0xff80000092927808 */ /* 0x000fc60005800000 */
[-C--:B------:R-:W-:Y:S02]  /*ff90*/  ISETP.GE.AND P5, PT, R47, R189.reuse, PT ;  /* 0x000000bd2f00720c */ /* 0x080fe40003fa6270 */
[----:B------:R-:W-:Y:S01]  /*ffa0*/  HMMA.16816.F32 R16, R48, R42, R16 ;  /* 0x0000002a3010723c */ /* 0x000fe20000001810 */
[C---:B------:R-:W-:Y:S02]  /*ffb0*/  VIADD R51, R3.reuse, 0xffffff51 ;  /* 0xffffff5103337836 */ /* 0x040fe40000000000 */
[C---:B------:R-:W-:Y:S02]  /*ffc0*/  VIADD R50, R3.reuse, 0xffffff59 ;  /* 0xffffff5903327836 */ /* 0x040fe40000000000 */
[----:B------:R-:W-:Y:S01]  /*ffd0*/  VIADD R49, R3, 0xffffff60 ;  /* 0xffffff6003317836 */ /* 0x000fe20000000000 */
[----:B------:R-:W-:Y:S01]  /*ffe0*/  ISETP.GE.AND P2, PT, R51, R188, PT ;  /* 0x000000bc3300720c */ /* 0x000fe20003f46270 */
[----:B------:R-:W-:Y:S01]  /*fff0*/  VIADD R48, R3, 0xffffff68 ;  /* 0xffffff6803307836 */ /* 0x000fe20000000000 */
[C---:B-1----:R-:W-:Y:S01]  /*10000*/  HMMA.16816.F32 R136, R168.reuse, R156, R136 ;  /* 0x0000009ca888723c */ /* 0x042fe20000001888 */
[-C--:B------:R-:W-:Y:S01]  /*10010*/  ISETP.GE.AND P4, PT, R51, R189.reuse, PT ;  /* 0x000000bd3300720c */ /* 0x080fe20003f86270 */
[----:B------:R-:W-:Y:S01]  /*10020*/  VIADD R43, R3, 0xffffff71 ;  /* 0xffffff71032b7836 */ /* 0x000fe20000000000 */
[----:B------:R-:W-:Y:S01]  /*10030*/  FSEL R147, R147, -INF , !P2 ;  /* 0xff80000093937808 */ /* 0x000fe20005000000 */
[C---:B------:R-:W-:Y:S01]  /*10040*/  VIADD R42, R3.reuse, 0xffffff78 ;  /* 0xffffff78032a7836 */ /* 0x040fe20000000000 */
[----:B------:R-:W-:Y:S01]  /*10050*/  ISETP.GE.AND P2, PT, R50, R189, PT ;  /* 0x000000bd3200720c */ /* 0x000fe20003f46270 */
[----:B------:R-:W-:Y:S01]  /*10060*/  VIADD R3, R3, 0xffffff79 ;  /* 0xffffff7903037836 */ /* 0x000fe20000000000 */
[----:B------:R-:W-:Y:S01]  /*10070*/  FSEL R2, R145, -INF , !P4 ;  /* 0xff80000091027808 */ /* 0x000fe20006000000 */
[----:B------:R-:W-:Y:S01]  /*10080*/  HMMA.16816.F32 R132, R168, R158, R132 ;  /* 0x0000009ea884723c */ /* 0x000fe20000001884 */
[----:B------:R-:W-:-:S02]  /*10090*/  FSEL R0, R141, -INF , !P2 ;  /* 0xff8000008d007808 */ /* 0x000fc40005000000 */
[CC--:B------:R-:W-:Y:S02]  /*100a0*/  ISETP.GE.AND P4, PT, R52.reuse, R189.reuse, PT ;  /* 0x000000bd3400720c */ /* 0x0c0fe40003f86270 */
[----:B------:R-:W-:Y:S02]  /*100b0*/  ISETP.GE.AND P3, PT, R49, R189, PT ;  /* 0x000000bd3100720c */ /* 0x000fe40003f66270 */
[----:B------:R-:W-:Y:S01]  /*100c0*/  ISETP.GE.AND P2, PT, R52, R188, PT ;  /* 0x000000bc3400720c */ /* 0x000fe20003f46270 */
[----:B------:R-:W-:Y:S01]  /*100d0*/  HMMA.16816.F32 R64, R168, R172, R64 ;  /* 0x000000aca840723c */ /* 0x000fe20000001840 */
[----:B------:R-:W-:Y:S02]  /*100e0*/  FSEL R140, R140, -INF , !P4 ;  /* 0xff8000008c8c7808 */ /* 0x000fe40006000000 */
[----:B------:R-:W-:Y:S02]  /*100f0*/  FSEL R136, R136, -INF , !P3 ;  /* 0xff80000088887808 */ /* 0x000fe40005800000 */
[----:B------:R-:W-:-:S02]  /*10100*/  FSEL R142, R142, -INF , !P2 ;  /* 0xff8000008e8e7808 */ /* 0x000fc40005000000 */
[-C--:B------:R-:W-:Y:S01]  /*10110*/  ISETP.GE.AND P4, PT, R50, R188.reuse, PT ;  /* 0x000000bc3200720c */ /* 0x080fe20003f86270 */
[----:B------:R-:W-:Y:S01]  /*10120*/  HMMA.16816.F32 R56, R168, R174, R56 ;  /* 0x000000aea838723c */ /* 0x000fe20000001838 */
[-C--:B------:R-:W-:Y:S02]  /*10130*/  ISETP.GE.AND P3, PT, R49, R188.reuse, PT ;  /* 0x000000bc3100720c */ /* 0x080fe40003f66270 */
[----:B------:R-:W-:Y:S02]  /*10140*/  ISETP.GE.AND P2, PT, R47, R188, PT ;  /* 0x000000bc2f00720c */ /* 0x000fe40003f46270 */
[----:B------:R-:W-:Y:S02]  /*10150*/  FSEL R143, R143, -INF , !P4 ;  /* 0xff8000008f8f7808 */ /* 0x000fe40006000000 */
[----:B------:R-:W-:Y:S01]  /*10160*/  FSEL R138, R138, -INF , !P3 ;  /* 0xff8000008a8a7808 */ /* 0x000fe20005800000 */
[----:B--2---:R-:W-:Y:S01]  /*10170*/  HMMA.16816.F32 R28, R36, R164, R28 ;  /* 0x000000a4241c723c */ /* 0x004fe2000000181c */
[----:B------:R-:W-:-:S02]  /*10180*/  FSEL R139, R139, -INF , !P2 ;  /* 0xff8000008b8b7808 */ /* 0x000fc40005000000 */
[-C--:B------:R-:W-:Y:S02]  /*10190*/  ISETP.GE.AND P4, PT, R48, R189.reuse, PT ;  /* 0x000000bd3000720c */ /* 0x080fe40003f86270 */
[-C--:B------:R-:W-:Y:S02]  /*101a0*/  ISETP.GE.AND P3, PT, R45, R189.reuse, PT ;  /* 0x000000bd2d00720c */ /* 0x080fe40003f66270 */
[----:B------:R-:W-:Y:S01]  /*101b0*/  ISETP.GE.AND P2, PT, R44, R189, PT ;  /* 0x000000bd2c00720c */ /* 0x000fe20003f46270 */
[----:B------:R-:W-:Y:S01]  /*101c0*/  HMMA.16816.F32 R24, R36, R166, R24 ;  /* 0x000000a62418723c */ /* 0x000fe20000001818 */
[----:B------:R-:W-:Y:S02]  /*101d0*/  FSEL R46, R132, -INF , !P4 ;  /* 0xff800000842e7808 */ /* 0x000fe40006000000 */
[----:B------:R-:W-:Y:S02]  /*101e0*/  FSEL R133, R133, -INF , !P3 ;  /* 0xff80000085857808 */ /* 0x000fe40005800000 */
[----:B------:R-:W-:-:S02]  /*101f0*/  FSEL R64, R64, -INF , !P2 ;  /* 0xff80000040407808 */ /* 0x000fc40005000000 */
[-C--:B------:R-:W-:Y:S01]  /*10200*/  ISETP.GE.AND P4, PT, R43, R189.reuse, PT ;  /* 0x000000bd2b00720c */ /* 0x080fe20003f86270 */
[C---:B------:R-:W-:Y:S01]  /*10210*/  HMMA.16816.F32 R20, R36.reuse, R160, R20 ;  /* 0x000000a02414723c */ /* 0x040fe20000001814 */
[----:B------:R-:W-:Y:S02]  /*10220*/  ISETP.GE.AND P2, PT, R42, R189, PT ;  /* 0x000000bd2a00720c */ /* 0x000fe40003f46270 */
[----:B------:R-:W-:Y:S02]  /*10230*/  ISETP.GE.AND P3, PT, R45, R188, PT ;  /* 0x000000bc2d00720c */ /* 0x000fe40003f66270 */
[----:B------:R-:W-:Y:S02]  /*10240*/  FSEL R65, R65, -INF , !P4 ;  /* 0xff80000041417808 */ /* 0x000fe40006000000 */
[----:B------:R-:W-:Y:S01]  /*10250*/  FSEL R135, R135, -INF , !P3 ;  /* 0xff80000087877808 */ /* 0x000fe20005800000 */
[----:B------:R-:W-:Y:S01]  /*10260*/  HMMA.16816.F32 R16, R36, R162, R16 ;  /* 0x000000a22410723c */ /* 0x000fe20000001810 */
[----:B------:R-:W-:-:S02]  /*10270*/  FSEL R56, R56, -INF , !P2 ;  /* 0xff80000038387808 */ /* 0x000fc40005000000 */
[-C--:B------:R-:W-:Y:S02]  /*10280*/  ISETP.GE.AND P4, PT, R44, R188.reuse, PT ;  /* 0x000000bc2c00720c */ /* 0x080fe40003f86270 */
[----:B------:R-:W-:Y:S02]  /*10290*/  ISETP.GE.AND P2, PT, R43, R188, PT ;  /* 0x000000bc2b00720c */ /* 0x000fe40003f46270 */
[-C--:B------:R-:W-:Y:S01]  /*102a0*/  ISETP.GE.AND P3, PT, R33, R187.reuse, PT ;  /* 0x000000bb2100720c */ /* 0x080fe20003f66270 */
[C---:B------:R-:W-:Y:S01]  /*102b0*/  HMMA.16816.F32 R12, R36.reuse, R156, R12 ;  /* 0x0000009c240c723c */ /* 0x040fe2000000180c */
[----:B------:R-:W-:Y:S02]  /*102c0*/  FSEL R66, R66, -INF , !P4 ;  /* 0xff80000042427808 */ /* 0x000fe40006000000 */
[----:B------:R-:W-:Y:S02]  /*102d0*/  FSEL R35, R67, -INF , !P2 ;  /* 0xff80000043237808 */ /* 0x000fe40005000000 */
[----:B------:R-:W-:Y:S01]  /*102e0*/  FSEL R164, R28, -INF , !P3 ;  /* 0xff8000001ca47808 */ /* 0x000fe20005800000 */
[----:B------:R-:W-:Y:S01]  /*102f0*/  BAR.SYNC.DEFER_BLOCKING 0x0 ;  /* 0x0000000000007b1d */ /* 0x000fe20000010000 */
[----:B------:R-:W-:Y:S01]  /*10300*/  ISETP.GE.AND P4, PT, R33, R186, PT ;  /* 0x000000ba2100720c */ /* 0x000fe20003f86270 */
[----:B------:R-:W-:Y:S01]  /*10310*/  HMMA.16816.F32 R8, R36, R158, R8 ;  /* 0x0000009e2408723c */ /* 0x000fe20000001808 */
[----:B------:R-:W-:-:S02]  /*10320*/  ISETP.GE.AND P2, PT, R32, R187, PT ;  /* 0x000000bb2000720c */ /* 0x000fc40003f46270 */
[-C--:B------:R-:W-:Y:S02]  /*10330*/  ISETP.GE.AND P3, PT, R32, R186.reuse, PT ;  /* 0x000000ba2000720c */ /* 0x080fe40003f66270 */
[----:B------:R-:W-:Y:S02]  /*10340*/  FSEL R33, R30, -INF , !P4 ;  /* 0xff8000001e217808 */ /* 0x000fe40006000000 */
[----:B------:R-:W-:Y:S01]  /*10350*/  FSEL R32, R29, -INF , !P2 ;  /* 0xff8000001d207808 */ /* 0x000fe20005000000 */
[----:B------:R-:W-:Y:S01]  /*10360*/  HMMA.16816.F32 R4, R36, R172, R4 ;  /* 0x000000ac2404723c */ /* 0x000fe20000001804 */
[----:B------:R-:W-:Y:S02]  /*10370*/  FSEL R67, R31, -INF , !P3 ;  /* 0xff8000001f437808 */ /* 0x000fe40005800000 */
[C---:B------:R-:W-:Y:S02]  /*10380*/  ISETP.GE.AND P4, PT, R55.reuse, R187, PT ;  /* 0x000000bb3700720c */ /* 0x040fe40003f86270 */
[----:B------:R-:W-:-:S02]  /*10390*/  ISETP.GE.AND P2, PT, R55, R186, PT ;  /* 0x000000ba3700720c */ /* 0x000fc40003f46270 */
[-C--:B------:R-:W-:Y:S01]  /*103a0*/  ISETP.GE.AND P3, PT, R54, R187.reuse, PT ;  /* 0x000000bb3600720c */ /* 0x080fe20003f66270 */
[----:B------:R-:W-:Y:S01]  /*103b0*/  HMMA.16816.F32 R60, R36, R174, R60 ;  /* 0x000000ae243c723c */ /* 0x000fe2000000183c */
[----:B------:R-:W-:Y:S02]  /*103c0*/  FSEL R24, R24, -INF , !P4 ;  /* 0xff80000018187808 */ /* 0x000fe40006000000 */
[----:B------:R-:W-:Y:S02]  /*103d0*/  FSEL R26, R26, -INF , !P2 ;  /* 0xff8000001a1a7808 */ /* 0x000fe40005000000 */
[----:B------:R-:W-:Y:S02]  /*103e0*/  FSEL R25, R25, -INF , !P3 ;  /* 0xff80000019197808 */ /* 0x000fe40005800000 */
[----:B------:R-:W-:Y:S02]  /*103f0*/  ISETP.GE.AND P4, PT, R54, R186, PT ;  /* 0x000000ba3600720c */ /* 0x000fe40003f86270 */
        /* <DEDUP_REMOVED lines=45> */
[----:B------:R-:W-:Y:S02]  /*106d0*/  ISETP.GE.AND P3, PT, R42, R186, PT ;  /* 0x000000ba2a00720c */ /* 0x000fe40003f66270 */
[----:B------:R-:W-:Y:S02]  /*106e0*/  FSEL R134, R134, -INF , !P5 ;  /* 0xff80000086867808 */ /* 0x000fe40006800000 */
[----:B------:R-:W-:Y:S02]  /*106f0*/  FSEL R61, R61, -INF , !P4 ;  /* 0xff8000003d3d7808 */ /* 0x000fe40006000000 */
[----:B------:R-:W-:-:S02]  /*10700*/  FSEL R7, R7, -INF , !P2 ;  /* 0xff80000007077808 */ /* 0x000fc40005000000 */
[----:B------:R-:W-:Y:S02]  /*10710*/  FSEL R62, R62, -INF , !P3 ;  /* 0xff8000003e3e7808 */ /* 0x000fe40005800000 */
[C---:B------:R-:W-:Y:S02]  /*10720*/  ISETP.GE.AND P5, PT, R3.reuse, R189, PT ;  /* 0x000000bd0300720c */ /* 0x040fe40003fa6270 */
[----:B------:R-:W-:Y:S02]  /*10730*/  ISETP.GE.AND P4, PT, R42, R188, PT ;  /* 0x000000bc2a00720c */ /* 0x000fe40003f86270 */
[C---:B------:R-:W-:Y:S02]  /*10740*/  ISETP.GE.AND P2, PT, R3.reuse, R186, PT ;  /* 0x000000ba0300720c */ /* 0x040fe40003f46270 */
[----:B------:R-:W-:Y:S02]  /*10750*/  ISETP.GE.AND P3, PT, R3, R188, PT ;  /* 0x000000bc0300720c */ /* 0x000fe40003f66270 */
[----:B------:R-:W-:-:S02]  /*10760*/  FSEL R63, R63, -INF , !P2 ;  /* 0xff8000003f3f7808 */ /* 0x000fc40005000000 */
[----:B------:R-:W-:Y:S02]  /*10770*/  FSEL R4, R57, -INF , !P5 ;  /* 0xff80000039047808 */ /* 0x000fe40006800000 */
[----:B------:R-:W-:Y:S02]  /*10780*/  FSEL R245, R58, -INF , !P4 ;  /* 0xff8000003af57808 */ /* 0x000fe40006000000 */
[----:B------:R-:W-:Y:S01]  /*10790*/  FSEL R5, R59, -INF , !P3 ;  /* 0xff8000003b057808 */ /* 0x000fe20005800000 */
[----:B------:R-:W-:Y:S06]  /*107a0*/  BRA.U !UP0, `(.L_x_1116) ;  /* 0x0000000108e87547 */ /* 0x000fec000b800000 */
[----:B------:R-:W2:Y:S04]  /*107b0*/  LDL R241, [R1+0x44] ;  /* 0x0000440001f17983 */ /* 0x000ea80000100800 */
[----:B------:R-:W3:Y:S01]  /*107c0*/  LDL R248, [R1+0x40] ;  /* 0x0000400001f87983 */ /* 0x000ee20000100800 */
[----:B------:R-:W-:Y:S01]  /*107d0*/  UIADD3 UR9, UPT, UPT, UR23, -0x4, URZ ;  /* 0xfffffffc17097890 */ /* 0x000fe2000fffe0ff */
[----:B------:R-:W-:Y:S01]  /*107e0*/  IMAD.U32 R36, RZ, RZ, UR10 ;  /* 0x0000000aff247e24 */ /* 0x000fe2000f8e00ff */
[----:B------:R-:W-:Y:S01]  /*107f0*/  BSSY.RECONVERGENT B0, `(.L_x_1117) ;  /* 0x0000034000007945 */ /* 0x000fe20003800200 */
[----:B------:R-:W-:Y:S01]  /*10800*/  IMAD.U32 R37, RZ, RZ, UR10 ;  /* 0x0000000aff257e24 */ /* 0x000fe2000f8e00ff */
[----:B------:R-:W-:Y:S01]  /*10810*/  UIMAD.WIDE.U32 UR36, UR9, UR10, URZ ;  /* 0x0000000a092472a5 */ /* 0x000fe2000f8e00ff */
[----:B------:R-:W-:Y:S01]  /*10820*/  IMAD.U32 R30, RZ, RZ, UR10 ;  /* 0x0000000aff1e7e24 */ /* 0x000fe2000f8e00ff */
[----:B------:R1:W-:Y:S01]  /*10830*/  @P1 STS.128 [R244+0x4000], RZ ;  /* 0x004000fff4001388 */ /* 0x0003e20000000c00 */
        /* <DEDUP_REMOVED lines=13> */
[-C--:B--2---:R-:W-:Y:S02]  /*10910*/  @!P1 LEA R44, P4, R31, R241.reuse, 0x1 ;  /* 0x000000f11f2c9211 */ /* 0x084fe400078808ff */
[----:B------:R-:W-:-:S02]  /*10920*/  @!P1 LEA R42, P3, R36, R241, 0x1 ;  /* 0x000000f1242a9211 */ /* 0x000fc400078608ff */
[----:B------:R-:W-:Y:S02]  /*10930*/  @!P1 LEA R38, P2, R37, R241, 0x1 ;  /* 0x000000f125269211 */ /* 0x000fe400078408ff */
[-C--:B---3--:R-:W-:Y:S02]  /*10940*/  @!P1 LEA.HI.X R45, R3, R248.reuse, R30, 0x1, P4 ;  /* 0x000000f8032d9211 */ /* 0x088fe400020f0c1e */
        /* <DEDUP_REMOVED lines=18> */
[----:B------:R-:W-:Y:S02]  /*10a70*/  UIMAD.WIDE.U32 UR36, UR10, 0x30, UR8 ;  /* 0x000000300a2478a5 */ /* 0x000fe4000f8e0008 */
[----:B------:R-:W-:-:S04]  /*10a80*/  UIMAD UR7, UR11, 0x30, URZ ;  /* 0x000000300b0778a4 */ /* 0x000fc8000f8e02ff */
[----:B------:R-:W-:Y:S01]  /*10a90*/  UIADD3 UR7, UPT, UPT, UR7, UR37, URZ ;  /* 0x0000002507077290 */ /* 0x000fe2000fffe0ff */
        /* <DEDUP_REMOVED lines=9> */
.L_x_1118:
[----:B------:R-:W-:Y:S05]  /*10b30*/  BSYNC.RECONVERGENT B0 ;  /* 0x0000000000007941 */ /* 0x000fea0003800200 */
.L_x_1117:
[----:B------:R-:W0:Y:S02]  /*10b40*/  LDGDEPBAR ;  /* 0x00000000000079af */ /* 0x000e240000000000 */
.L_x_1116:
[----:B------:R-:W3:Y:S04]  /*10b50*/  LDL.64 R156, [R1+0x68] ;  /* 0x00006800019c7983 */ /* 0x000ee80000100a00 */
[----:B------:R-:W4:Y:S01]  /*10b60*/  LDL.64 R160, [R1+0x60] ;  /* 0x0000600001a07983 */ /* 0x000f220000100a00 */
[----:B------:R-:W-:Y:S01]  /*10b70*/  FMNMX3.FTZ R3, R180, R152, R40, !PT ;  /* 0x00000098b4037276 */ /* 0x000fe20007810028 */
[----:B------:R-:W-:Y:S01]  /*10b80*/  USHF.L.U32 UR6, UR6, 0x1, URZ ;  /* 0x0000000106067899 */ /* 0x000fe200080006ff */
[----:B-1----:R-:W-:Y:S01]  /*10b90*/  FMNMX3.FTZ R44, R181, R41, R155, !PT ;  /* 0x00000029b52c7276 */ /* 0x002fe2000781009b */
[----:B------:R-:W-:Y:S01]  /*10ba0*/  IMAD.U32 R230, RZ, RZ, UR33 ;  /* 0x00000021ffe67e24 */ /* 0x000fe2000f8e00ff */
[----:B------:R-:W-:Y:S01]  /*10bb0*/  FMNMX3.FTZ R3, R3, R148, R34, !PT ;  /* 0x0000009403037276 */ /* 0x000fe20007810022 */
[----:B------:R-:W-:Y:S01]  /*10bc0*/  UIADD3 UR31, UPT, UPT, UR31, -0x3, URZ ;  /* 0xfffffffd1f1f7890 */ /* 0x000fe2000fffe0ff */
[----:B------:R-:W-:Y:S01]  /*10bd0*/  FMNMX3.FTZ R44, R44, R150, R151, !PT ;  /* 0x000000962c2c7276 */ /* 0x000fe20007810097 */
[----:B------:R-:W-:Y:S01]  /*10be0*/  IMAD.U32 R226, RZ, RZ, UR33 ;  /* 0x00000021ffe27e24 */ /* 0x000fe2000f8e00ff */
[----:B------:R-:W-:Y:S01]  /*10bf0*/  FMNMX3.FTZ R3, R3, R144, R2, !PT ;  /* 0x0000009003037276 */ /* 0x000fe20007810002 */
[----:B------:R1:W-:Y:S01]  /*10c00*/  STL.64 [R1+0x90], R196 ;  /* 0x000090c401007387 */ /* 0x0003e20000100a00 */
[----:B------:R-:W-:-:S02]  /*10c10*/  FMNMX3.FTZ R44, R44, R146, R147, !PT ;  /* 0x000000922c2c7276 */ /* 0x000fc40007810093 */
[----:B------:R-:W-:Y:S01]  /*10c20*/  FMNMX3.FTZ R3, R3, R140, R0, !PT ;  /* 0x0000008c03037276 */ /* 0x000fe20007810000 */
[----:B------:R2:W-:Y:S01]  /*10c30*/  STL.64 [R1+0x88], R184 ;  /* 0x000088b801007387 */ /* 0x0005e20000100a00 */
        /* <DEDUP_REMOVED lines=8> */
[----:B------:R-:W-:-:S03]  /*10cc0*/  FMNMX3.FTZ R43, R44, R245, R5, !PT ;  /* 0x000000f52c2b7276 */ /* 0x000fc60007810005 */
[----:B------:R-:W2:Y:S04]  /*10cd0*/  SHFL.BFLY PT, R47, R48, 0x2, 0x1f ;  /* 0x0c401f00302f7f89 */ /* 0x000ea800000e0000 */
[----:B------:R-:W2:Y:S04]  /*10ce0*/  SHFL.BFLY PT, R44, R43, 0x2, 0x1f ;  /* 0x0c401f002b2c7f89 */ /* 0x000ea800000e0000 */
[----:B-1----:R-:W4:Y:S04]  /*10cf0*/  LDL.64 R196, [R1+0x58] ;  /* 0x0000580001c47983 */ /* 0x002f280000100a00 */
[----:B--2---:R-:W2:Y:S01]  /*10d00*/  LDL.64 R184, [R1+0x50] ;  /* 0x0000500001b87983 */ /* 0x004ea20000100a00 */
[----:B------:R-:W-:-:S02]  /*10d10*/  FMNMX.FTZ R47, R48, R47, !PT ;  /* 0x0000002f302f7209 */ /* 0x000fc40007810000 */
[----:B------:R-:W-:-:S03]  /*10d20*/  FMNMX.FTZ R44, R43, R44, !PT ;  /* 0x0000002c2b2c7209 */ /* 0x000fc60007810000 */
[----:B------:R-:W1:Y:S02]  /*10d30*/  SHFL.BFLY PT, R132, R47, 0x1, 0x1f ;  /* 0x0c201f002f847f89 */ /* 0x000e6400000e0000 */
[----:B-1----:R-:W-:-:S04]  /*10d40*/  FMNMX.FTZ R132, R47, R132, !PT ;  /* 0x000000842f847209 */ /* 0x002fc80007810000 */
[----:B------:R-:W-:-:S04]  /*10d50*/  FSETP.NEU.FTZ.AND P3, PT, R132, -INF , PT ;  /* 0xff8000008400780b */ /* 0x000fc80003f7d000 */
[----:B------:R-:W-:-:S05]  /*10d60*/  FSEL R175, R132, RZ, P3 ;  /* 0x000000ff84af7208 */ /* 0x000fca0001800000 */
[----:B------:R-:W-:-:S04]  /*10d70*/  FADD.FTZ R175, R180, -R175 ;  /* 0x800000afb4af7221 */ /* 0x000fc80000010000 */
[----:B------:R-:W-:-:S04]  /*10d80*/  FMUL.FTZ R175, R175, UR34 ;  /* 0x00000022afaf7c20 */ /* 0x000fc80008410000 */
[----:B------:R-:W-:Y:S01]  /*10d90*/  MUFU.EX2 R248, R175 ;  /* 0x000000af00f87308 */ /* 0x000fe20000000800 */
[--C-:B---3--:R-:W-:Y:S02]  /*10da0*/  LOP3.LUT R230, R230, UR6, R157.reuse, 0x96, !PT ;  /* 0x00000006e6e67c12 */ /* 0x108fe4000f8e969d */
[----:B------:R-:W-:-:S03]  /*10db0*/  LOP3.LUT R226, R226, UR31, R157, 0x96, !PT ;  /* 0x0000001fe2e27c12 */ /* 0x000fc6000f8e969d */
[----:B------:R-:W-:-:S04]  /*10dc0*/  IMAD.WIDE.U32 R230, R230, -0x326172a9, RZ ;  /* 0xcd9e8d57e6e67825 */ /* 0x000fc800078e00ff */
[----:B------:R-:W-:Y:S01]  /*10dd0*/  IMAD.WIDE.U32 R226, R226, -0x326172a9, RZ ;  /* 0xcd9e8d57e2e27825 */ /* 0x000fe200078e00ff */
[----:B------:R-:W-:Y:S02]  /*10de0*/  LOP3.LUT R3, R206, UR30, R231, 0x96, !PT ;  /* 0x0000001ece037c12 */ /* 0x000fe4000f8e96e7 */
[----:B------:R-:W-:Y:S02]  /*10df0*/  LOP3.LUT R58, R230, UR29, R205, 0x96, !PT ;  /* 0x0000001de63a7c12 */ /* 0x000fe4000f8e96cd */
[----:B------:R-:W-:Y:S01]  /*10e00*/  LOP3.LUT R43, R206, UR30, R227, 0x96, !PT ;  /* 0x0000001ece2b7c12 */ /* 0x000fe2000f8e96e3 */
[----:B------:R-:W-:Y:S01]  /*10e10*/  IMAD.WIDE.U32 R232, R3, -0x2daee0ad, RZ ;  /* 0xd2511f5303e87825 */ /* 0x000fe200078e00ff */
[----:B------:R-:W-:-:S03]  /*10e20*/  LOP3.LUT R158, R226, UR29, R205, 0x96, !PT ;  /* 0x0000001de29e7c12 */ /* 0x000fc6000f8e96cd */
[----:B------:R-:W-:Y:S01]  /*10e30*/  IMAD.WIDE.U32 R58, R58, -0x2daee0ad, RZ ;  /* 0xd2511f533a3a7825 */ /* 0x000fe200078e00ff */
[----:B----4-:R-:W-:-:S03]  /*10e40*/  LOP3.LUT R3, R160, UR28, R233, 0x96, !PT ;  /* 0x0000001ca0037c12 */ /* 0x010fc6000f8e96e9 */
[----:B------:R-:W-:Y:S01]  /*10e50*/  IMAD.WIDE.U32 R172, R43, -0x2daee0ad, RZ ;  /* 0xd2511f532bac7825 */ /* 0x000fe200078e00ff */
[----:B------:R-:W-:-:S03]  /*10e60*/  LOP3.LUT R232, R232, UR22, R59, 0x96, !PT ;  /* 0x00000016e8e87c12 */ /* 0x000fc6000f8e963b */
[----:B------:R-:W-:Y:S01]  /*10e70*/  FMUL.FTZ R59, R132, UR34 ;  /* 0x00000022843b7c20 */ /* 0x000fe20008410000 */
[----:B------:R-:W-:Y:S01]  /*10e80*/  IMAD.WIDE.U32 R156, R3, -0x326172a9, RZ ;  /* 0xcd9e8d57039c7825 */ /* 0x000fe200078e00ff */
[----:B------:R-:W-:Y:S01]  /*10e90*/  LOP3.LUT R43, R160, UR28, R173, 0x96, !PT ;  /* 0x0000001ca02b7c12 */ /* 0x000fe2000f8e96ad */
[----:B------:R-:W1:Y:S02]  /*10ea0*/  SHFL.BFLY PT, R3, R44, 0x1, 0x1f ;  /* 0x0c201f002c037f89 */ /* 0x000e6400000e0000 */
[----:B------:R-:W-:Y:S01]  /*10eb0*/  FSEL R59, R59, RZ, P3 ;  /* 0x000000ff3b3b7208 */ /* 0x000fe20001800000 */
[----:B------:R-:W-:Y:S01]  /*10ec0*/  IMAD.WIDE.U32 R232, R232, -0x326172a9, RZ ;  /* 0xcd9e8d57e8e87825 */ /* 0x000fe200078e00ff */
[----:B------:R-:W-:-:S03]  /*10ed0*/  LOP3.LUT R45, R204, UR25, R157, 0x96, !PT ;  /* 0x00000019cc2d7c12 */ /* 0x000fc6000f8e969d */
[----:B------:R-:W-:Y:S01]  /*10ee0*/  FFMA.FTZ R53, R152, UR34, -R59 ;  /* 0x0000002298357c23 */ /* 0x000fe2000801083b */
[----:B------:R-:W-:Y:S01]  /*10ef0*/  LOP3.LUT R156, R156, UR21, R233, 0x96, !PT ;  /* 0x000000159c9c7c12 */ /* 0x000fe2000f8e96e9 */
[----:B------:R-:W-:-:S04]  /*10f00*/  IMAD.WIDE.U32 R220, R45, -0x2daee0ad, RZ ;  /* 0xd2511f532ddc7825 */ /* 0x000fc800078e00ff */
[--C-:B------:R-:W-:Y:S01]  /*10f10*/  FFMA.FTZ R246, R40, UR34, -R59.reuse ;  /* 0x0000002228f67c23 */ /* 0x100fe2000801083b */
[--C-:B------:R-:W-:Y:S01]  /*10f20*/  FFMA.FTZ R154, R34, UR34, -R59.reuse ;  /* 0x00000022229a7c23 */ /* 0x100fe2000801083b */
[----:B------:R-:W-:Y:S01]  /*10f30*/  FFMA.FTZ R149, R2, UR34, -R59 ;  /* 0x0000002202957c23 */ /* 0x000fe2000801083b */
[----:B------:R-:W-:Y:S01]  /*10f40*/  IMAD.WIDE.U32 R156, R156, -0x2daee0ad, RZ ;  /* 0xd2511f539c9c7825 */ /* 0x000fe200078e00ff */
[----:B------:R-:W-:Y:S01]  /*10f50*/  LOP3.LUT R153, R58, UR17, R221, 0x96, !PT ;  /* 0x000000113a997c12 */ /* 0x000fe2000f8e96dd */
[----:B------:R-:W-:Y:S02]  /*10f60*/  MUFU.EX2 R53, R53 ;  /* 0x0000003500357308 */ /* 0x000fe40000000800 */
[----:B------:R-:W-:Y:S01]  /*10f70*/  FFMA.FTZ R238, R0, UR34, -R59 ;  /* 0x0000002200ee7c23 */ /* 0x000fe2000801083b */
[----:B------:R-:W-:Y:S01]  /*10f80*/  IMAD.WIDE.U32 R158, R158, -0x2daee0ad, RZ ;  /* 0xd2511f539e9e7825 */ /* 0x000fe200078e00ff */
[----:B------:R-:W-:Y:S01]  /*10f90*/  LOP3.LUT R220, R220, UR15, R157, 0x96, !PT ;  /* 0x0000000fdcdc7c12 */ /* 0x000fe2000f8e969d */
[----:B------:R-:W3:Y:S02]  /*10fa0*/  MUFU.EX2 R246, R246 ;  /* 0x000000f600f67308 */ /* 0x000ee40000000800 */
[----:B------:R-:W-:Y:S01]  /*10fb0*/  FFMA.FTZ R237, R136, UR34, -R59 ;  /* 0x0000002288ed7c23 */ /* 0x000fe2000801083b */
[----:B------:R-:W-:Y:S01]  /*10fc0*/  IMAD.WIDE.U32 R152, R153, -0x326172a9, RZ ;  /* 0xcd9e8d5799987825 */ /* 0x000fe200078e00ff */
[----:B------:R-:W-:-:S03]  /*10fd0*/  LOP3.LUT R172, R172, UR22, R159, 0x96, !PT ;  /* 0x00000016acac7c12 */ /* 0x000fc6000f8e969f */
[----:B------:R-:W-:Y:S01]  /*10fe0*/  FFMA.FTZ R159, R148, UR34, -R59 ;  /* 0x00000022949f7c23 */ /* 0x000fe2000801083b */
[----:B------:R-:W-:Y:S01]  /*10ff0*/  MUFU.EX2 R154, R154 ;  /* 0x0000009a009a7308 */ /* 0x000fe20000000800 */
[----:B------:R-:W-:Y:S01]  /*11000*/  IMAD.WIDE.U32 R220, R220, -0x326172a9, RZ ;  /* 0xcd9e8d57dcdc7825 */ /* 0x000fe200078e00ff */
[----:B-1----:R-:W-:-:S03]  /*11010*/  FMNMX.FTZ R3, R44, R3, !PT ;  /* 0x000000032c037209 */ /* 0x002fc60007810000 */
[----:B------:R-:W-:Y:S01]  /*11020*/  FFMA.FTZ R208, R137, UR34, -R59 ;  /* 0x0000002289d07c23 */ /* 0x000fe2000801083b */
[----:B------:R-:W-:Y:S01]  /*11030*/  LOP3.LUT R232, R232, UR16, R153, 0x96, !PT ;  /* 0x00000010e8e87c12 */ /* 0x000fe2000f8e9699 */
[----:B------:R-:W-:Y:S01]  /*11040*/  IMAD.WIDE.U32 R170, R43, -0x326172a9, RZ ;  /* 0xcd9e8d572baa7825 */ /* 0x000fe200078e00ff */
[----:B------:R-:W-:-:S03]  /*11050*/  LOP3.LUT R174, R152, UR13, R221, 0x96, !PT ;  /* 0x0000000d98ae7c12 */ /* 0x000fc6000f8e96dd */
[C---:B------:R-:W-:Y:S01]  /*11060*/  FMUL.FTZ R244, R3.reuse, UR34 ;  /* 0x0000002203f47c20 */ /* 0x040fe20008410000 */
[----:B------:R-:W-:Y:S01]  /*11070*/  FSETP.NEU.FTZ.AND P2, PT, R3, -INF , PT ;  /* 0xff8000000300780b */ /* 0x000fe20003f5d000 */
[----:B------:R-:W-:Y:S01]  /*11080*/  IMAD.WIDE.U32 R172, R172, -0x326172a9, RZ ;  /* 0xcd9e8d57acac7825 */ /* 0x000fe200078e00ff */
[C---:B------:R-:W-:Y:S01]  /*11090*/  LOP3.LUT R43, R174.reuse, 0xff, RZ, 0xc0, !PT ;  /* 0x000000ffae2b7812 */ /* 0x040fe200078ec0ff */
[----:B------:R-:W-:Y:S01]  /*110a0*/  MUFU.EX2 R159, R159 ;  /* 0x0000009f009f7308 */ /* 0x000fe20000000800 */
[----:B------:R-:W-:Y:S01]  /*110b0*/  LOP3.LUT R44, R174, 0xffff, RZ, 0xc0, !PT ;  /* 0x0000ffffae2c7812 */ /* 0x000fe200078ec0ff */
[----:B------:R-:W-:Y:S01]  /*110c0*/  IMAD.WIDE.U32 R232, R232, -0x2daee0ad, RZ ;  /* 0xd2511f53e8e87825 */ /* 0x000fe200078e00ff */
[----:B------:R-:W-:Y:S01]  /*110d0*/  ISETP.LE.U32.AND P1, PT, R43, UR12, PT ;  /* 0x0000000c2b007c0c */ /* 0x000fe2000bf23070 */
[----:B------:R-:W-:Y:S01]  /*110e0*/  MUFU.EX2 R149, R149 ;  /* 0x0000009500957308 */ /* 0x000fe20000000800 */
[----:B------:R-:W-:Y:S01]  /*110f0*/  FSEL R244, R244, RZ, P2 ;  /* 0x000000fff4f47208 */ /* 0x000fe20001000000 */
[----:B------:R-:W-:Y:S01]  /*11100*/  FFMA.FTZ R178, R46, UR34, -R59 ;  /* 0x000000222eb27c23 */ /* 0x000fe2000801083b */
[----:B------:R-:W-:Y:S01]  /*11110*/  LOP3.LUT R204, R204, UR25, R171, 0x96, !PT ;  /* 0x00000019cccc7c12 */ /* 0x000fe2000f8e96ab */
[----:B------:R-:W-:Y:S01]  /*11120*/  MUFU.EX2 R238, R238 ;  /* 0x000000ee00ee7308 */ /* 0x000fe20000000800 */
[----:B------:R-:W-:Y:S01]  /*11130*/  SHF.R.U32.HI R44, RZ, 0x8, R44 ;  /* 0x00000008ff2c7819 */ /* 0x000fe2000001162c */
[--C-:B------:R-:W-:Y:S01]  /*11140*/  FFMA.FTZ R165, R41, UR34, -R244.reuse ;  /* 0x0000002229a57c23 */ /* 0x100fe200080108f4 */
[----:B------:R-:W-:Y:S01]  /*11150*/  FFMA.FTZ R160, R155, UR34, -R244 ;  /* 0x000000229ba07c23 */ /* 0x000fe200080108f4 */
[----:B------:R-:W-:Y:S01]  /*11160*/  LOP3.LUT R170, R170, UR21, R173, 0x96, !PT ;  /* 0x00000015aaaa7c12 */ /* 0x000fe2000f8e96ad */
[----:B------:R-:W-:Y:S01]  /*11170*/  IMAD.WIDE.U32 R204, R204, -0x2daee0ad, RZ ;  /* 0xd2511f53cccc7825 */ /* 0x000fe200078e00ff */
[----:B------:R-:W-:-:S03]  /*11180*/  LOP3.LUT R44, R44, 0xffff, RZ, 0xc0, !PT ;  /* 0x0000ffff2c2c7812 */ /* 0x000fc600078ec0ff */
[----:B------:R-:W-:Y:S01]  /*11190*/  FFMA.FTZ R157, R151, UR34, -R244 ;  /* 0x00000022979d7c23 */ /* 0x000fe200080108f4 */
[----:B---3--:R-:W-:Y:S01]  /*111a0*/  F2FP.F16.F32.PACK_AB R199, R246, R53 ;  /* 0x00000035f6c7723e */ /* 0x008fe200000000ff */
[----:B------:R-:W-:Y:S01]  /*111b0*/  IMAD.WIDE.U32 R170, R170, -0x2daee0ad, RZ ;  /* 0xd2511f53aaaa7825 */ /* 0x000fe200078e00ff */
[----:B------:R-:W-:Y:S01]  /*111c0*/  ISETP.LE.U32.AND P4, PT, R44, UR12, PT ;  /* 0x0000000c2c007c0c */ /* 0x000fe2000bf83070 */
[----:B------:R-:W-:Y:S01]  /*111d0*/  MUFU.EX2 R165, R165 ;  /* 0x000000a500a57308 */ /* 0x000fe20000000800 */
[----:B------:R-:W-:Y:S01]  /*111e0*/  PRMT R44, R174, 0x7632, R44 ;  /* 0x00007632ae2c7816 */ /* 0x000fe2000000002c */
[----:B------:R-:W-:Y:S01]  /*111f0*/  @!P1 HADD2 R42, -R199.H0_H0, -RZ.H0_H0 ;  /* 0xa00000ffc72a9230 */ /* 0x000fe20000000900 */
[--C-:B------:R-:W-:Y:S01]  /*11200*/  LOP3.LUT R43, R158, UR17, R205.reuse, 0x96, !PT ;  /* 0x000000119e2b7c12 */ /* 0x100fe2000f8e96cd */
[----:B------:R-:W1:Y:S01]  /*11210*/  MUFU.EX2 R160, R160 ;  /* 0x000000a000a07308 */ /* 0x000e620000000800 */
[C---:B------:R-:W-:Y:S01]  /*11220*/  PRMT R205, R199.reuse, 0x7632, R205 ;  /* 0x00007632c7cd7816 */ /* 0x040fe200000000cd */
[----:B------:R-:W-:Y:S01]  /*11230*/  FFMA.FTZ R158, R150, UR34, -R244 ;  /* 0x00000022969e7c23 */ /* 0x000fe200080108f4 */
[----:B------:R-:W-:Y:S01]  /*11240*/  LOP3.LUT R44, R44, 0xff, RZ, 0xc0, !PT ;  /* 0x000000ff2c2c7812 */ /* 0x000fe200078ec0ff */
[----:B------:R-:W-:Y:S01]  /*11250*/  MUFU.EX2 R157, R157 ;  /* 0x0000009d009d7308 */ /* 0x000fe20000000800 */
[----:B------:R-:W-:Y:S01]  /*11260*/  LOP3.LUT R212, R204, UR15, R171, 0x96, !PT ;  /* 0x0000000fccd47c12 */ /* 0x000fe2000f8e96ab */
[----:B------:R-:W-:Y:S01]  /*11270*/  FFMA.FTZ R150, R144, UR34, -R59 ;  /* 0x0000002290967c23 */ /* 0x000fe2000801083b */
[----:B------:R-:W-:Y:S01]  /*11280*/  SHF.R.U32.HI R45, RZ, 0x18, R174 ;  /* 0x00000018ff2d7819 */ /* 0x000fe200000116ae */
[----:B------:R-:W-:Y:S01]  /*11290*/  @!P4 HADD2 R41, -R205.H0_H0, -RZ.H0_H0 ;  /* 0xa00000ffcd29c230 */ /* 0x000fe20000000900 */
[----:B------:R-:W-:Y:S01]  /*112a0*/  PRMT R204, R199, 0x5410, R205 ;  /* 0x00005410c7cc7816 */ /* 0x000fe200000000cd */
[----:B------:R-:W-:Y:S01]  /*112b0*/  IMAD.WIDE.U32 R212, R212, -0x326172a9, RZ ;  /* 0xcd9e8d57d4d47825 */ /* 0x000fe200078e00ff */
[----:B------:R-:W-:Y:S01]  /*112c0*/  @!P1 PRMT R199, R42, 0x5410, RZ ;  /* 0x000054102ac79816 */ /* 0x000fe200000000ff */
[----:B------:R-:W3:Y:S01]  /*112d0*/  MUFU.EX2 R158, R158 ;  /* 0x0000009e009e7308 */ /* 0x000ee20000000800 */
[----:B------:R-:W-:Y:S01]  /*112e0*/  ISETP.LE.U32.AND P1, PT, R44, UR12, PT ;  /* 0x0000000c2c007c0c */ /* 0x000fe2000bf23070 */
[----:B------:R-:W-:Y:S01]  /*112f0*/  IMAD.MOV.U32 R42, RZ, RZ, R220 ;  /* 0x000000ffff2a7224 */ /* 0x000fe200078e00dc */
[----:B------:R-:W-:Y:S01]  /*11300*/  ISETP.LE.U32.AND P5, PT, R45, UR12, PT ;  /* 0x0000000c2d007c0c */ /* 0x000fe2000bfa3070 */
[----:B------:R-:W-:Y:S01]  /*11310*/  IMAD.WIDE.U32 R44, R43, -0x326172a9, RZ ;  /* 0xcd9e8d572b2c7825 */ /* 0x000fe200078e00ff */
[----:B-1----:R-:W-:Y:S01]  /*11320*/  F2FP.F16.F32.PACK_AB R228, R160, R165 ;  /* 0x000000a5a0e4723e */ /* 0x002fe200000000ff */
[----:B------:R-:W1:Y:S01]  /*11330*/  MUFU.EX2 R150, R150 ;  /* 0x0000009600967308 */ /* 0x000e620000000800 */
[----:B------:R-:W-:Y:S01]  /*11340*/  LOP3.LUT R42, R42, 0xff, RZ, 0xc0, !PT ;  /* 0x000000ff2a2a7812 */ /* 0x000fe200078ec0ff */
[--C-:B------:R-:W-:Y:S01]  /*11350*/  FFMA.FTZ R153, R146, UR34, -R244.reuse ;  /* 0x0000002292997c23 */ /* 0x100fe200080108f4 */
[----:B------:R-:W-:Y:S01]  /*11360*/  PRMT R225, R228, 0x7632, R225 ;  /* 0x00007632e4e17816 */ /* 0x000fe200000000e1 */
[--C-:B------:R-:W-:Y:S01]  /*11370*/  FFMA.FTZ R222, R147, UR34, -R244.reuse ;  /* 0x0000002293de7c23 */ /* 0x100fe200080108f4 */
[----:B------:R-:W-:Y:S01]  /*11380*/  @!P4 PRMT R205, R41, 0x5410, RZ ;  /* 0x0000541029cdc816 */ /* 0x000fe200000000ff */
[----:B------:R-:W-:Y:S01]  /*11390*/  FFMA.FTZ R147, R140, UR34, -R59 ;  /* 0x000000228c937c23 */ /* 0x000fe2000801083b */
[----:B------:R-:W-:Y:S01]  /*113a0*/  ISETP.LE.U32.AND P4, PT, R42, UR12, PT ;  /* 0x0000000c2a007c0c */ /* 0x000fe2000bf83070 */
[----:B------:R-:W-:Y:S01]  /*113b0*/  @!P1 HADD2 R40, -R228.H0_H0, -RZ.H0_H0 ;  /* 0xa00000ffe4289230 */ /* 0x000fe20000000900 */
[----:B------:R-:W-:Y:S01]  /*113c0*/  PRMT R191, R228, 0x5410, R225 ;  /* 0x00005410e4bf7816 */ /* 0x000fe200000000e1 */
[----:B------:R-:W-:Y:S01]  /*113d0*/  @!P5 HADD2 R39, -R225.H0_H0, -RZ.H0_H0 ;  /* 0xa00000ffe127d230 */ /* 0x000fe20000000900 */
[----:B------:R-:W-:Y:S01]  /*113e0*/  LOP3.LUT R187, R44, UR13, R213, 0x96, !PT ;  /* 0x0000000d2cbb7c12 */ /* 0x000fe2000f8e96d5 */
[----:B------:R-:W-:Y:S01]  /*113f0*/  MUFU.EX2 R153, R153 ;  /* 0x0000009900997308 */ /* 0x000fe20000000800 */
[----:B------:R-:W-:Y:S01]  /*11400*/  @!P1 PRMT R228, R40, 0x5410, RZ ;  /* 0x0000541028e49816 */ /* 0x000fe200000000ff */
[----:B------:R-:W-:Y:S01]  /*11410*/  FFMA.FTZ R216, R142, UR34, -R244 ;  /* 0x000000228ed87c23 */ /* 0x000fe200080108f4 */
[----:B------:R-:W-:Y:S01]  /*11420*/  F2FP.F16.F32.PACK_AB R44, R154, R159 ;  /* 0x0000009f9a2c723e */ /* 0x000fe200000000ff */
[----:B------:R-:W4:Y:S01]  /*11430*/  MUFU.EX2 R222, R222 ;  /* 0x000000de00de7308 */ /* 0x000f220000000800 */
[----:B------:R-:W-:Y:S01]  /*11440*/  FMNMX3.FTZ R40, R183, R164, R32, !PT ;  /* 0x000000a4b7287276 */ /* 0x000fe20007810020 */
[--C-:B------:R-:W-:Y:S01]  /*11450*/  FFMA.FTZ R145, R143, UR34, -R244.reuse ;  /* 0x000000228f917c23 */ /* 0x100fe200080108f4 */
[----:B------:R-:W-:Y:S01]  /*11460*/  @!P5 PRMT R225, R39, 0x5410, RZ ;  /* 0x0000541027e1d816 */ /* 0x000fe200000000ff */
[----:B------:R-:W-:Y:S01]  /*11470*/  @!P4 HADD2 R31, -R44.H0_H0, -RZ.H0_H0 ;  /* 0xa00000ff2c1fc230 */ /* 0x000fe20000000900 */
[----:B------:R-:W-:Y:S01]  /*11480*/  PRMT R39, R220, 0x7772, RZ ;  /* 0x00007772dc277816 */ /* 0x000fe200000000ff */
[----:B------:R-:W2:Y:S01]  /*11490*/  MUFU.EX2 R147, R147 ;  /* 0x0000009300937308 */ /* 0x000ea20000000800 */
[----:B------:R-:W-:Y:S01]  /*114a0*/  FMNMX3.FTZ R40, R40, R24, R25, !PT ;  /* 0x0000001828287276 */ /* 0x000fe20007810019 */
[--C-:B------:R-:W-:Y:S01]  /*114b0*/  FFMA.FTZ R57, R35, UR34, -R244.reuse ;  /* 0x0000002223397c23 */ /* 0x100fe200080108f4 */
[----:B------:R-:W-:Y:S01]  /*114c0*/  PRMT R41, R220, 0x7771, RZ ;  /* 0x00007771dc297816 */ /* 0x000fe200000000ff */
[----:B------:R-:W-:Y:S01]  /*114d0*/  MUFU.EX2 R216, R216 ;  /* 0x000000d800d87308 */ /* 0x000fe20000000800 */
[----:B------:R-:W-:Y:S01]  /*114e0*/  PRMT R47, R44, 0x7632, R47 ;  /* 0x000076322c2f7816 */ /* 0x000fe2000000002f */
[--C-:B------:R-:W-:Y:S01]  /*114f0*/  FFMA.FTZ R236, R138, UR34, -R244.reuse ;  /* 0x000000228aec7c23 */ /* 0x100fe200080108f4 */
[----:B------:R-:W-:Y:S01]  /*11500*/  ISETP.GT.U32.AND P5, PT, R39, UR12, PT ;  /* 0x0000000c27007c0c */ /* 0x000fe2000bfa4070 */
[----:B------:R-:W-:Y:S01]  /*11510*/  MUFU.EX2 R145, R145 ;  /* 0x0000009100917308 */ /* 0x000fe20000000800 */
[----:B------:R-:W-:Y:S01]  /*11520*/  PRMT R39, R220, 0x7773, RZ ;  /* 0x00007773dc277816 */ /* 0x000fe200000000ff */
[--C-:B------:R-:W-:Y:S01]  /*11530*/  FFMA.FTZ R235, R139, UR34, -R244.reuse ;  /* 0x000000228beb7c23 */ /* 0x100fe200080108f4 */
[----:B------:R-:W-:Y:S01]  /*11540*/  FMNMX3.FTZ R40, R40, R20, R21, !PT ;  /* 0x0000001428287276 */ /* 0x000fe20007810015 */
[----:B------:R-:W-:Y:S01]  /*11550*/  MUFU.EX2 R237, R237 ;  /* 0x000000ed00ed7308 */ /* 0x000fe20000000800 */
[----:B------:R-:W-:Y:S01]  /*11560*/  ISETP.GT.U32.AND P1, PT, R41, UR12, PT ;  /* 0x0000000c29007c0c */ /* 0x000fe2000bf24070 */
[----:B------:R-:W-:Y:S01]  /*11570*/  FFMA.FTZ R179, R133, UR34, -R59 ;  /* 0x0000002285b37c23 */ /* 0x000fe2000801083b */
[----:B------:R-:W-:Y:S01]  /*11580*/  PRMT R189, R44, 0x5410, R47 ;  /* 0x000054102cbd7816 */ /* 0x000fe2000000002f */
[----:B------:R-:W-:Y:S01]  /*11590*/  MUFU.EX2 R208, R208 ;  /* 0x000000d000d07308 */ /* 0x000fe20000000800 */
[----:B------:R-:W-:Y:S01]  /*115a0*/  @!P4 PRMT R44, R31, 0x5410, RZ ;  /* 0x000054101f2cc816 */ /* 0x000fe200000000ff */
[--C-:B------:R-:W-:Y:S01]  /*115b0*/  FFMA.FTZ R209, R134, UR34, -R244.reuse ;  /* 0x0000002286d17c23 */ /* 0x100fe200080108f4 */
[----:B------:R-:W-:Y:S01]  /*115c0*/  ISETP.GT.U32.AND P4, PT, R39, UR12, PT ;  /* 0x0000000c27007c0c */ /* 0x000fe2000bf84070 */
[----:B------:R-:W-:Y:S01]  /*115d0*/  MUFU.EX2 R236, R236 ;  /* 0x000000ec00ec7308 */ /* 0x000fe20000000800 */
[----:B------:R-:W-:Y:S01]  /*115e0*/  FMNMX3.FTZ R39, R40, R16, R17, !PT ;  /* 0x0000001028277276 */ /* 0x000fe20007810011 */
[----:B------:R-:W-:Y:S01]  /*115f0*/  FFMA.FTZ R188, R135, UR34, -R244 ;  /* 0x0000002287bc7c23 */ /* 0x000fe200080108f4 */
[----:B------:R-:W-:Y:S01]  /*11600*/  LOP3.LUT R172, R172, UR16, R45, 0x96, !PT ;  /* 0x00000010acac7c12 */ /* 0x000fe2000f8e962d */
[----:B------:R-:W-:Y:S01]  /*11610*/  MUFU.EX2 R235, R235 ;  /* 0x000000eb00eb7308 */ /* 0x000fe20000000800 */
[----:B------:R-:W-:Y:S01]  /*11620*/  FMNMX3.FTZ R39, R39, R12, R13, !PT ;  /* 0x0000000c27277276 */ /* 0x000fe2000781000d */
[----:B------:R-:W-:Y:S01]  /*11630*/  @P1 HADD2 R38, -R47.H0_H0, -RZ.H0_H0 ;  /* 0xa00000ff2f261230 */ /* 0x000fe20000000900 */
[----:B---3--:R-:W-:Y:S01]  /*11640*/  F2FP.F16.F32.PACK_AB R45, R157, R158 ;  /* 0x0000009e9d2d723e */ /* 0x008fe200000000ff */
[----:B------:R-:W-:Y:S01]  /*11650*/  IMAD.WIDE.U32 R172, R172, -0x2daee0ad, RZ ;  /* 0xd2511f53acac7825 */ /* 0x000fe200078e00ff */
[----:B------:R-:W-:Y:S01]  /*11660*/  FMNMX3.FTZ R39, R39, R8, R9, !PT ;  /* 0x0000000827277276 */ /* 0x000fe20007810009 */
[----:B------:R-:W-:Y:S01]  /*11670*/  MUFU.EX2 R178, R178 ;  /* 0x000000b200b27308 */ /* 0x000fe20000000800 */
[----:B------:R-:W-:Y:S01]  /*11680*/  PRMT R42, R45, 0x7632, R42 ;  /* 0x000076322d2a7816 */ /* 0x000fe2000000002a */
[----:B------:R-:W-:Y:S01]  /*11690*/  @P5 HADD2 R37, -R45.H0_H0, -RZ.H0_H0 ;  /* 0xa00000ff2d255230 */ /* 0x000fe20000000900 */
[----:B------:R-:W-:Y:S01]  /*116a0*/  FMNMX3.FTZ R39, R39, R217, R168, !PT ;  /* 0x000000d927277276 */ /* 0x000fe200078100a8 */
[----:B------:R-:W-:Y:S01]  /*116b0*/  MUFU.EX2 R179, R179 ;  /* 0x000000b300b37308 */ /* 0x000fe20000000800 */
[----:B------:R-:W-:Y:S01]  /*116c0*/  @P1 PRMT R47, R38, 0x5410, RZ ;  /* 0x00005410262f1816 */ /* 0x000fe200000000ff */
[----:B------:R-:W-:Y:S01]  /*116d0*/  @P4 HADD2 R36, -R42.H0_H0, -RZ.H0_H0 ;  /* 0xa00000ff2a244230 */ /* 0x000fe20000000900 */
[----:B------:R-:W-:Y:S01]  /*116e0*/  FMNMX3.FTZ R38, R39, R60, R61, !PT ;  /* 0x0000003c27267276 */ /* 0x000fe2000781003d */
[----:B------:R-:W-:Y:S01]  /*116f0*/  IMAD.MOV.U32 R39, RZ, RZ, R212 ;  /* 0x000000ffff277224 */ /* 0x000fe200078e00d4 */
[----:B------:R-:W-:Y:S01]  /*11700*/  LOP3.LUT R31, R156, UR4, R233, 0x96, !PT ;  /* 0x000000049c1f7c12 */ /* 0x000fe2000f8e96e9 */
[--C-:B------:R-:W-:Y:S01]  /*11710*/  FFMA.FTZ R229, R64, UR34, -R59.reuse ;  /* 0x0000002240e57c23 */ /* 0x100fe2000801083b */
[----:B------:R-:W-:Y:S01]  /*11720*/  PRMT R177, R45, 0x5410, R42 ;  /* 0x000054102db17816 */ /* 0x000fe2000000002a */
[----:B------:R-:W-:Y:S01]  /*11730*/  FFMA.FTZ R133, R65, UR34, -R59 ;  /* 0x0000002241857c23 */ /* 0x000fe2000801083b */
[----:B------:R-:W-:Y:S01]  /*11740*/  @P5 PRMT R45, R37, 0x5410, RZ ;  /* 0x00005410252d5816 */ /* 0x000fe200000000ff */
[----:B------:R-:W-:Y:S01]  /*11750*/  MUFU.EX2 R209, R209 ;  /* 0x000000d100d17308 */ /* 0x000fe20000000800 */
[C---:B------:R-:W-:Y:S01]  /*11760*/  LOP3.LUT R40, R31.reuse, 0xffff, RZ, 0xc0, !PT ;  /* 0x0000ffff1f287812 */ /* 0x040fe200078ec0ff */
[----:B------:R-:W3:Y:S01]  /*11770*/  SHFL.BFLY PT, R37, R38, 0x2, 0x1f ;  /* 0x0c401f0026257f89 */ /* 0x000ee200000e0000 */
[----:B------:R-:W-:Y:S01]  /*11780*/  LOP3.LUT R41, R31, 0xff, RZ, 0xc0, !PT ;  /* 0x000000ff1f297812 */ /* 0x000fe200078ec0ff */
[----:B------:R-:W-:Y:S01]  /*11790*/  MUFU.EX2 R188, R188 ;  /* 0x000000bc00bc7308 */ /* 0x000fe20000000800 */
[----:B------:R-:W-:Y:S01]  /*117a0*/  SHF.R.U32.HI R40, RZ, 0x8, R40 ;  /* 0x00000008ff287819 */ /* 0x000fe20000011628 */
[--C-:B------:R-:W-:Y:S01]  /*117b0*/  FFMA.FTZ R58, R66, UR34, -R244.reuse ;  /* 0x00000022423a7c23 */ /* 0x100fe200080108f4 */
[----:B------:R-:W-:Y:S01]  /*117c0*/  @P4 PRMT R42, R36, 0x5410, RZ ;  /* 0x00005410242a4816 */ /* 0x000fe200000000ff */
[--C-:B------:R-:W-:Y:S01]  /*117d0*/  FFMA.FTZ R245, R245, UR34, -R244.reuse ;  /* 0x00000022f5f57c23 */ /* 0x100fe200080108f4 */
[----:B------:R-:W-:Y:S01]  /*117e0*/  ISETP.LE.U32.AND P1, PT, R41, UR12, PT ;  /* 0x0000000c29007c0c */ /* 0x000fe2000bf23070 */
[----:B------:R-:W-:Y:S01]  /*117f0*/  FFMA.FTZ R244, R5, UR34, -R244 ;  /* 0x0000002205f47c23 */ /* 0x000fe200080108f4 */
[----:B------:R-:W-:-:S02]  /*11800*/  FMNMX3.FTZ R36, R182, R33, R67, !PT ;  /* 0x00000021b6247276 */ /* 0x000fc40007810043 */
[----:B------:R-:W-:Y:S02]  /*11810*/  LOP3.LUT R40, R40, 0xffff, RZ, 0xc0, !PT ;  /* 0x0000ffff28287812 */ /* 0x000fe400078ec0ff */
[----:B------:R-:W-:Y:S02]  /*11820*/  FMNMX3.FTZ R36, R36, R26, R27, !PT ;  /* 0x0000001a24247276 */ /* 0x000fe4000781001b */
[----:B------:R-:W-:Y:S02]  /*11830*/  ISETP.LE.U32.AND P5, PT, R40, UR12, PT ;  /* 0x0000000c28007c0c */ /* 0x000fe4000bfa3070 */
[----:B-1----:R-:W-:Y:S02]  /*11840*/  F2FP.F16.F32.PACK_AB R40, R149, R150 ;  /* 0x000000969528723e */ /* 0x002fe400000000ff */
[----:B------:R-:W-:Y:S02]  /*11850*/  FMNMX3.FTZ R36, R36, R22, R23, !PT ;  /* 0x0000001624247276 */ /* 0x000fe40007810017 */
[----:B------:R-:W-:Y:S01]  /*11860*/  LOP3.LUT R39, R39, 0xff, RZ, 0xc0, !PT ;  /* 0x000000ff27277812 */ /* 0x000fe200078ec0ff */
[----:B------:R-:W-:Y:S01]  /*11870*/  @!P1 HADD2 R34, -R40.H0_H0, -RZ.H0_H0 ;  /* 0xa00000ff28229230 */ /* 0x000fe20000000900 */
[----:B------:R-:W-:-:S02]  /*11880*/  FMNMX3.FTZ R36, R36, R18, R19, !PT ;  /* 0x0000001224247276 */ /* 0x000fc40007810013 */
[----:B------:R-:W-:Y:S02]  /*11890*/  PRMT R43, R40, 0x7632, R43 ;  /* 0x00007632282b7816 */ /* 0x000fe4000000002b */
[----:B------:R-:W-:Y:S02]  /*118a0*/  ISETP.LE.U32.AND P4, PT, R39, UR12, PT ;  /* 0x0000000c27007c0c */ /* 0x000fe4000bf83070 */
[----:B------:R-:W-:Y:S01]  /*118b0*/  PRMT R39, R31, 0x7632, R39 ;  /* 0x000076321f277816 */ /* 0x000fe20000000027 */
[----:B------:R-:W-:Y:S01]  /*118c0*/  @!P5 HADD2 R30, -R43.H0_H0, -RZ.H0_H0 ;  /* 0xa00000ff2b1ed230 */ /* 0x000fe20000000900 */
[----:B------:R-:W-:Y:S02]  /*118d0*/  FMNMX3.FTZ R36, R36, R14, R15, !PT ;  /* 0x0000000e24247276 */ /* 0x000fe4000781000f */
[----:B------:R-:W-:Y:S02]  /*118e0*/  PRMT R213, R40, 0x5410, R43 ;  /* 0x0000541028d57816 */ /* 0x000fe4000000002b */
[----:B------:R-:W-:-:S02]  /*118f0*/  @!P1 PRMT R40, R34, 0x5410, RZ ;  /* 0x0000541022289816 */ /* 0x000fc400000000ff */
[----:B---3--:R-:W-:Y:S02]  /*11900*/  FMNMX.FTZ R34, R38, R37, !PT ;  /* 0x0000002526227209 */ /* 0x008fe40007810000 */
[----:B------:R-:W-:Y:S02]  /*11910*/  LOP3.LUT R39, R39, 0xff, RZ, 0xc0, !PT ;  /* 0x000000ff27277812 */ /* 0x000fe400078ec0ff */
[----:B------:R-:W-:Y:S02]  /*11920*/  FMNMX3.FTZ R37, R36, R10, R11, !PT ;  /* 0x0000000a24257276 */ /* 0x000fe4000781000b */
[----:B------:R-:W-:Y:S02]  /*11930*/  ISETP.LE.U32.AND P1, PT, R39, UR12, PT ;  /* 0x0000000c27007c0c */ /* 0x000fe4000bf23070 */
[----:B------:R-:W-:Y:S01]  /*11940*/  FMNMX3.FTZ R37, R37, R6, R7, !PT ;  /* 0x0000000625257276 */ /* 0x000fe20007810007 */
[----:B------:R-:W1:Y:S01]  /*11950*/  SHFL.BFLY PT, R39, R34, 0x1, 0x1f ;  /* 0x0c201f0022277f89 */ /* 0x000e6200000e0000 */
[----:B------:R-:W-:-:S02]  /*11960*/  @!P5 PRMT R43, R30, 0x5410, RZ ;  /* 0x000054101e2bd816 */ /* 0x000fc400000000ff */
[----:B------:R-:W-:Y:S02]  /*11970*/  FMNMX3.FTZ R37, R37, R62, R63, !PT ;  /* 0x0000003e25257276 */ /* 0x000fe4000781003f */
[----:B------:R-:W-:Y:S02]  /*11980*/  SHF.R.U32.HI R30, RZ, 0x18, R31 ;  /* 0x00000018ff1e7819 */ /* 0x000fe4000001161f */
[----:B----4-:R-:W-:Y:S01]  /*11990*/  F2FP.F16.F32.PACK_AB R41, R222, R153 ;  /* 0x00000099de29723e */ /* 0x010fe200000000ff */
[----:B------:R-:W3:Y:S01]  /*119a0*/  SHFL.BFLY PT, R48, R37, 0x2, 0x1f ;  /* 0x0c401f0025307f89 */ /* 0x000ee200000e0000 */
[----:B------:R-:W-:Y:S01]  /*119b0*/  ISETP.LE.U32.AND P5, PT, R30, UR12, PT ;  /* 0x0000000c1e007c0c */ /* 0x000fe2000bfa3070 */
[----:B------:R-:W-:Y:S01]  /*119c0*/  IMAD.MOV.U32 R30, RZ, RZ, R232 ;  /* 0x000000ffff1e7224 */ /* 0x000fe200078e00e8 */
[----:B------:R-:W-:Y:S01]  /*119d0*/  PRMT R38, R41, 0x7632, R38 ;  /* 0x0000763229267816 */ /* 0x000fe20000000026 */
[----:B------:R-:W-:Y:S01]  /*119e0*/  @!P1 HADD2 R29, -R41.H0_H0, -RZ.H0_H0 ;  /* 0xa00000ff291d9230 */ /* 0x000fe20000000900 */
[----:B------:R-:W-:-:S02]  /*119f0*/  FSEL R54, R3, RZ, P2 ;  /* 0x000000ff03367208 */ /* 0x000fc40001000000 */
[----:B------:R-:W-:Y:S02]  /*11a00*/  LOP3.LUT R36, R30, 0xff, RZ, 0xc0, !PT ;  /* 0x000000ff1e247812 */ /* 0x000fe400078ec0ff */
[----:B------:R-:W-:Y:S01]  /*11a10*/  PRMT R30, R41, 0x5410, R38 ;  /* 0x00005410291e7816 */ /* 0x000fe20000000026 */
[----:B------:R-:W-:Y:S01]  /*11a20*/  FADD.FTZ R54, R181, -R54 ;  /* 0x80000036b5367221 */ /* 0x000fe20000010000 */
[----:B------:R-:W-:Y:S02]  /*11a30*/  @!P1 PRMT R41, R29, 0x5410, RZ ;  /* 0x000054101d299816 */ /* 0x000fe400000000ff */
[----:B------:R-:W-:Y:S01]  /*11a40*/  ISETP.LE.U32.AND P1, PT, R36, UR12, PT ;  /* 0x0000000c24007c0c */ /* 0x000fe2000bf23070 */
[----:B------:R-:W-:Y:S01]  /*11a50*/  @!P5 HADD2 R2, -R38.H0_H0, -RZ.H0_H0 ;  /* 0xa00000ff2602d230 */ /* 0x000fe20000000900 */
[----:B--2---:R-:W-:Y:S01]  /*11a60*/  F2FP.F16.F32.PACK_AB R36, R238, R147 ;  /* 0x00000093ee24723e */ /* 0x004fe200000000ff */
[----:B------:R-:W-:-:S03]  /*11a70*/  FMUL.FTZ R243, R54, UR34 ;  /* 0x0000002236f37c20 */ /* 0x000fc60008410000 */
[----:B------:R-:W-:Y:S02]  /*11a80*/  @!P5 PRMT R38, R2, 0x5410, RZ ;  /* 0x000054100226d816 */ /* 0x000fe400000000ff */
[----:B-1----:R-:W-:Y:S01]  /*11a90*/  FMNMX.FTZ R2, R34, R39, !PT ;  /* 0x0000002722027209 */ /* 0x002fe20007810000 */
[----:B------:R-:W1:Y:S01]  /*11aa0*/  MUFU.EX2 R243, R243 ;  /* 0x000000f300f37308 */ /* 0x000e620000000800 */
[----:B------:R-:W-:Y:S02]  /*11ab0*/  PRMT R39, R36, 0x7632, R39 ;  /* 0x0000763224277816 */ /* 0x000fe40000000027 */
[----:B---3--:R-:W-:Y:S01]  /*11ac0*/  FMNMX.FTZ R34, R37, R48, !PT ;  /* 0x0000003025227209 */ /* 0x008fe20007810000 */
[----:B------:R-:W-:Y:S01]  /*11ad0*/  @!P1 HADD2 R28, -R36.H0_H0, -RZ.H0_H0 ;  /* 0xa00000ff241c9230 */ /* 0x000fe20000000900 */
[----:B------:R-:W-:Y:S01]  /*11ae0*/  PRMT R48, R232, 0x7771, RZ ;  /* 0x00007771e8307816 */ /* 0x000fe200000000ff */
[----:B------:R-:W-:Y:S01]  /*11af0*/  FMUL.FTZ R37, R2, UR34 ;  /* 0x0000002202257c20 */ /* 0x000fe20008410000 */
[----:B------:R-:W-:Y:S01]  /*11b00*/  PRMT R29, R36, 0x5410, R39 ;  /* 0x00005410241d7816 */ /* 0x000fe20000000027 */
[----:B------:R-:W2:Y:S01]  /*11b10*/  SHFL.BFLY PT, R163, R34, 0x1, 0x1f ;  /* 0x0c201f0022a37f89 */ /* 0x000ea200000e0000 */
[----:B------:R-:W-:-:S02]  /*11b20*/  @!P1 PRMT R36, R28, 0x5410, RZ ;  /* 0x000054101c249816 */ /* 0x000fc400000000ff */
[----:B------:R-:W-:Y:S02]  /*11b30*/  ISETP.GT.U32.AND P1, PT, R48, UR12, PT ;  /* 0x0000000c30007c0c */ /* 0x000fe4000bf24070 */
[----:B------:R-:W-:Y:S01]  /*11b40*/  FSETP.NEU.FTZ.AND P5, PT, R2, -INF , PT ;  /* 0xff8000000200780b */ /* 0x000fe20003fbd000 */
[----:B-1----:R-:W-:Y:S01]  /*11b50*/  FFMA.FTZ R165, R250, R243, R165 ;  /* 0x000000f3faa57223 */ /* 0x002fe200000100a5 */
[----:B------:R-:W-:Y:S02]  /*11b60*/  LOP3.LUT R48, R187, 0xffff, RZ, 0xc0, !PT ;  /* 0x0000ffffbb307812 */ /* 0x000fe400078ec0ff */
[----:B------:R-:W-:Y:S02]  /*11b70*/  FSEL R37, R37, RZ, P5 ;  /* 0x000000ff25257208 */ /* 0x000fe40002800000 */
[----:B------:R-:W-:-:S03]  /*11b80*/  SHF.R.U32.HI R48, RZ, 0x8, R48 ;  /* 0x00000008ff307819 */ /* 0x000fc60000011630 */
[--C-:B------:R-:W-:Y:S01]  /*11b90*/  FFMA.FTZ R164, R164, UR34, -R37.reuse ;  /* 0x00000022a4a47c23 */ /* 0x100fe20008010825 */
[--C-:B------:R-:W-:Y:S01]  /*11ba0*/  FFMA.FTZ R162, R32, UR34, -R37.reuse ;  /* 0x0000002220a27c23 */ /* 0x100fe20008010825 */
[----:B------:R-:W-:Y:S02]  /*11bb0*/  @P1 HADD2 R0, -R39.H0_H0, -RZ.H0_H0 ;  /* 0xa00000ff27001230 */ /* 0x000fe40000000900 */
[--C-:B------:R-:W-:Y:S01]  /*11bc0*/  FFMA.FTZ R242, R24, UR34, -R37.reuse ;  /* 0x0000002218f27c23 */ /* 0x100fe20008010825 */
[--C-:B------:R-:W-:Y:S01]  /*11bd0*/  FFMA.FTZ R161, R25, UR34, -R37.reuse ;  /* 0x0000002219a17c23 */ /* 0x100fe20008010825 */
[--C-:B------:R-:W-:Y:S01]  /*11be0*/  FFMA.FTZ R156, R20, UR34, -R37.reuse ;  /* 0x00000022149c7c23 */ /* 0x100fe20008010825 */
[--C-:B------:R-:W-:Y:S01]  /*11bf0*/  FFMA.FTZ R155, R21, UR34, -R37.reuse ;  /* 0x00000022159b7c23 */ /* 0x100fe20008010825 */
[----:B------:R-:W-:Y:S01]  /*11c00*/  @P1 PRMT R39, R0, 0x5410, RZ ;  /* 0x0000541000271816 */ /* 0x000fe200000000ff */
[--C-:B------:R-:W-:Y:S01]  /*11c10*/  FFMA.FTZ R152, R16, UR34, -R37.reuse ;  /* 0x0000002210987c23 */ /* 0x100fe20008010825 */
[----:B------:R-:W-:Y:S01]  /*11c20*/  PRMT R0, R232, 0x7772, RZ ;  /* 0x00007772e8007816 */ /* 0x000fe200000000ff */
[--C-:B------:R-:W-:Y:S01]  /*11c30*/  FFMA.FTZ R151, R17, UR34, -R37.reuse ;  /* 0x0000002211977c23 */ /* 0x100fe20008010825 */
[--C-:B------:R-:W-:Y:S01]  /*11c40*/  FFMA.FTZ R148, R12, UR34, -R37.reuse ;  /* 0x000000220c947c23 */ /* 0x100fe20008010825 */
[--C-:B------:R-:W-:Y:S01]  /*11c50*/  FFMA.FTZ R146, R13, UR34, -R37.reuse ;  /* 0x000000220d927c23 */ /* 0x100fe20008010825 */
[----:B------:R-:W-:Y:S01]  /*11c60*/  ISETP.GT.U32.AND P2, PT, R0, UR12, PT ;  /* 0x0000000c00007c0c */ /* 0x000fe2000bf44070 */
[--C-:B------:R-:W-:Y:S01]  /*11c70*/  FFMA.FTZ R240, R8, UR34, -R37.reuse ;  /* 0x0000002208f07c23 */ /* 0x100fe20008010825 */
[----:B------:R-:W-:Y:S01]  /*11c80*/  PRMT R0, R232, 0x7773, RZ ;  /* 0x00007773e8007816 */ /* 0x000fe200000000ff */
[--C-:B------:R-:W-:Y:S01]  /*11c90*/  FFMA.FTZ R221, R9, UR34, -R37.reuse ;  /* 0x0000002209dd7c23 */ /* 0x100fe20008010825 */
[--C-:B------:R-:W-:Y:S01]  /*11ca0*/  FFMA.FTZ R217, R217, UR34, -R37.reuse ;  /* 0x00000022d9d97c23 */ /* 0x100fe20008010825 */
[--C-:B------:R-:W-:Y:S01]  /*11cb0*/  FFMA.FTZ R168, R168, UR34, -R37.reuse ;  /* 0x00000022a8a87c23 */ /* 0x100fe20008010825 */
[----:B------:R-:W-:Y:S01]  /*11cc0*/  ISETP.GT.U32.AND P1, PT, R0, UR12, PT ;  /* 0x0000000c00007c0c */ /* 0x000fe2000bf24070 */
[--C-:B------:R-:W-:Y:S01]  /*11cd0*/  FFMA.FTZ R171, R60, UR34, -R37.reuse ;  /* 0x000000223cab7c23 */ /* 0x100fe20008010825 */
[----:B------:R-:W-:Y:S01]  /*11ce0*/  FFMA.FTZ R210, R61, UR34, -R37 ;  /* 0x000000223dd27c23 */ /* 0x000fe20008010825 */
[----:B------:R-:W-:-:S02]  /*11cf0*/  F2FP.F16.F32.PACK_AB R37, R145, R216 ;  /* 0x000000d89125723e */ /* 0x000fc400000000ff */
[----:B--2---:R-:W-:Y:S02]  /*11d00*/  FMNMX.FTZ R0, R34, R163, !PT ;  /* 0x000000a322007209 */ /* 0x004fe40007810000 */
[C---:B------:R-:W-:Y:S01]  /*11d10*/  PRMT R34, R37.reuse, 0x7632, R34 ;  /* 0x0000763225227816 */ /* 0x040fe20000000022 */
[----:B------:R-:W-:Y:S01]  /*11d20*/  @P2 HADD2 R35, -R37.H0_H0, -RZ.H0_H0 ;  /* 0xa00000ff25232230 */ /* 0x000fe20000000900 */
[----:B------:R-:W-:Y:S01]  /*11d30*/  LOP3.LUT R48, R48, 0xffff, RZ, 0xc0, !PT ;  /* 0x0000ffff30307812 */ /* 0x000fe200078ec0ff */
[----:B------:R-:W-:Y:S01]  /*11d40*/  FMUL.FTZ R194, R0, UR34 ;  /* 0x0000002200c27c20 */ /* 0x000fe20008410000 */
[----:B------:R-:W-:Y:S02]  /*11d50*/  PRMT R28, R37, 0x5410, R34 ;  /* 0x00005410251c7816 */ /* 0x000fe40000000022 */
[----:B------:R-:W-:Y:S01]  /*11d60*/  @P1 HADD2 R32, -R34.H0_H0, -RZ.H0_H0 ;  /* 0xa00000ff22201230 */ /* 0x000fe20000000900 */
[----:B------:R-:W-:Y:S02]  /*11d70*/  @P2 PRMT R37, R35, 0x5410, RZ ;  /* 0x0000541023252816 */ /* 0x000fe400000000ff */
[----:B------:R-:W-:-:S02]  /*11d80*/  ISETP.LE.U32.AND P2, PT, R48, UR12, PT ;  /* 0x0000000c30007c0c */ /* 0x000fc4000bf43070 */
[----:B------:R-:W-:Y:S02]  /*11d90*/  @P1 PRMT R34, R32, 0x5410, RZ ;  /* 0x0000541020221816 */ /* 0x000fe400000000ff */
[----:B------:R-:W-:Y:S02]  /*11da0*/  LOP3.LUT R32, R187, 0xff, RZ, 0xc0, !PT ;  /* 0x000000ffbb207812 */ /* 0x000fe400078ec0ff */
[----:B------:R-:W-:Y:S02]  /*11db0*/  FSETP.NEU.FTZ.AND P3, PT, R0, -INF , PT ;  /* 0xff8000000000780b */ /* 0x000fe40003f7d000 */
[----:B------:R-:W-:Y:S02]  /*11dc0*/  ISETP.LE.U32.AND P1, PT, R32, UR12, PT ;  /* 0x0000000c20007c0c */ /* 0x000fe4000bf23070 */
[----:B------:R-:W-:Y:S02]  /*11dd0*/  F2FP.F16.F32.PACK_AB R32, R208, R237 ;  /* 0x000000edd020723e */ /* 0x000fe400000000ff */
[----:B------:R-:W-:-:S02]  /*11de0*/  FSEL R194, R194, RZ, P3 ;  /* 0x000000ffc2c27208 */ /* 0x000fc40001800000 */
[----:B------:R-:W-:Y:S02]  /*11df0*/  PRMT R35, R32, 0x7632, R35 ;  /* 0x0000763220237816 */ /* 0x000fe40000000023 */
[----:B------:R-:W-:Y:S01]  /*11e00*/  PRMT R48, R187, 0x7632, R48 ;  /* 0x00007632bb307816 */ /* 0x000fe20000000030 */
[--C-:B------:R-:W-:Y:S01]  /*11e10*/  FFMA.FTZ R163, R33, UR34, -R194.reuse ;  /* 0x0000002221a37c23 */ /* 0x100fe200080108c2 */
[--C-:B------:R-:W-:Y:S01]  /*11e20*/  FFMA.FTZ R169, R6, UR34, -R194.reuse ;  /* 0x0000002206a97c23 */ /* 0x100fe200080108c2 */
[----:B------:R-:W-:Y:S01]  /*11e30*/  @!P2 HADD2 R6, -R35.H0_H0, -RZ.H0_H0 ;  /* 0xa00000ff2306a230 */ /* 0x000fe20000000900 */
[----:B------:R-:W-:Y:S01]  /*11e40*/  LOP3.LUT R48, R48, 0xff, RZ, 0xc0, !PT ;  /* 0x000000ff30307812 */ /* 0x000fe200078ec0ff */
[----:B------:R-:W-:Y:S01]  /*11e50*/  @!P1 HADD2 R33, -R32.H0_H0, -RZ.H0_H0 ;  /* 0xa00000ff20219230 */ /* 0x000fe20000000900 */
[----:B------:R-:W-:Y:S01]  /*11e60*/  PRMT R186, R32, 0x5410, R35 ;  /* 0x0000541020ba7816 */ /* 0x000fe20000000023 */
[--C-:B------:R-:W-:Y:S01]  /*11e70*/  FFMA.FTZ R166, R7, UR34, -R194.reuse ;  /* 0x0000002207a67c23 */ /* 0x100fe200080108c2 */
[----:B------:R-:W-:Y:S01]  /*11e80*/  @!P2 PRMT R35, R6, 0x5410, RZ ;  /* 0x000054100623a816 */ /* 0x000fe200000000ff */
[--C-:B------:R-:W-:Y:S01]  /*11e90*/  FFMA.FTZ R67, R67, UR34, -R194.reuse ;  /* 0x0000002243437c23 */ /* 0x100fe200080108c2 */
[----:B------:R-:W-:Y:S01]  /*11ea0*/  @!P1 PRMT R32, R33, 0x5410, RZ ;  /* 0x0000541021209816 */ /* 0x000fe200000000ff */
[--C-:B------:R-:W-:Y:S01]  /*11eb0*/  FFMA.FTZ R241, R26, UR34, -R194.reuse ;  /* 0x000000221af17c23 */ /* 0x100fe200080108c2 */
[----:B------:R-:W-:Y:S01]  /*11ec0*/  ISETP.LE.U32.AND P1, PT, R48, UR12, PT ;  /* 0x0000000c30007c0c */ /* 0x000fe2000bf23070 */
[--C-:B------:R-:W-:Y:S01]  /*11ed0*/  FFMA.FTZ R239, R27, UR34, -R194.reuse ;  /* 0x000000221bef7c23 */ /* 0x100fe200080108c2 */
[----:B------:R-:W-:Y:S01]  /*11ee0*/  SHF.R.U32.HI R6, RZ, 0x18, R187 ;  /* 0x00000018ff067819 */ /* 0x000fe200000116bb */
[--C-:B------:R-:W-:Y:S01]  /*11ef0*/  FFMA.FTZ R234, R22, UR34, -R194.reuse ;  /* 0x0000002216ea7c23 */ /* 0x100fe200080108c2 */
[----:B------:R-:W-:Y:S01]  /*11f00*/  F2FP.F16.F32.PACK_AB R33, R235, R236 ;  /* 0x000000eceb21723e */ /* 0x000fe200000000ff */
[--C-:B------:R-:W-:Y:S01]  /*11f10*/  FFMA.FTZ R233, R23, UR34, -R194.reuse ;  /* 0x0000002217e97c23 */ /* 0x100fe200080108c2 */
[----:B------:R-:W-:Y:S01]  /*11f20*/  ISETP.LE.U32.AND P2, PT, R6, UR12, PT ;  /* 0x0000000c06007c0c */ /* 0x000fe2000bf43070 */
[----:B------:R-:W-:Y:S01]  /*11f30*/  FFMA.FTZ R224, R18, UR34, -R194 ;  /* 0x0000002212e07c23 */ /* 0x000fe200080108c2 */
[----:B------:R-:W-:Y:S01]  /*11f40*/  PRMT R6, R33, 0x7632, R6 ;  /* 0x0000763221067816 */ /* 0x000fe20000000006 */
[--C-:B------:R-:W-:Y:S01]  /*11f50*/  FFMA.FTZ R223, R19, UR34, -R194.reuse ;  /* 0x0000002213df7c23 */ /* 0x100fe200080108c2 */
[--C-:B------:R-:W-:Y:S01]  /*11f60*/  FFMA.FTZ R219, R14, UR34, -R194.reuse ;  /* 0x000000220edb7c23 */ /* 0x100fe200080108c2 */
[--C-:B------:R-:W-:Y:S01]  /*11f70*/  FFMA.FTZ R218, R15, UR34, -R194.reuse ;  /* 0x000000220fda7c23 */ /* 0x100fe200080108c2 */
[--C-:B------:R-:W-:Y:S01]  /*11f80*/  FFMA.FTZ R215, R10, UR34, -R194.reuse ;  /* 0x000000220ad77c23 */ /* 0x100fe200080108c2 */
[--C-:B------:R-:W-:Y:S01]  /*11f90*/  FFMA.FTZ R211, R11, UR34, -R194.reuse ;  /* 0x000000220bd37c23 */ /* 0x100fe200080108c2 */
[----:B------:R-:W-:Y:S01]  /*11fa0*/  FFMA.FTZ R167, R62, UR34, -R194 ;  /* 0x000000223ea77c23 */ /* 0x000fe200080108c2 */
[----:B------:R-:W-:-:S02]  /*11fb0*/  @!P1 HADD2 R7, -R33.H0_H0, -RZ.H0_H0 ;  /* 0xa00000ff21079230 */ /* 0x000fc40000000900 */
[----:B------:R-:W-:Y:S01]  /*11fc0*/  FFMA.FTZ R194, R63, UR34, -R194 ;  /* 0x000000223fc27c23 */ /* 0x000fe200080108c2 */
[----:B------:R-:W-:Y:S01]  /*11fd0*/  LOP3.LUT R48, R170, UR4, R173, 0x96, !PT ;  /* 0x00000004aa307c12 */ /* 0x000fe2000f8e96ad */
[--C-:B------:R-:W-:Y:S01]  /*11fe0*/  FFMA.FTZ R63, R56, UR34, -R59.reuse ;  /* 0x00000022383f7c23 */ /* 0x100fe2000801083b */
[----:B------:R-:W-:Y:S01]  /*11ff0*/  PRMT R170, R212, 0x7771, RZ ;  /* 0x00007771d4aa7816 */ /* 0x000fe200000000ff */
[----:B------:R-:W-:Y:S01]  /*12000*/  FFMA.FTZ R56, R4, UR34, -R59 ;  /* 0x0000002204387c23 */ /* 0x000fe2000801083b */
[----:B------:R-:W-:Y:S01]  /*12010*/  @!P2 HADD2 R4, -R6.H0_H0, -RZ.H0_H0 ;  /* 0xa00000ff0604a230 */ /* 0x000fe20000000900 */
[----:B------:R-:W-:Y:S01]  /*12020*/  PRMT R176, R33, 0x5410, R6 ;  /* 0x0000541021b07816 */ /* 0x000fe20000000006 */
[----:B------:R-:W-:Y:S01]  /*12030*/  IMAD.MOV.U32 R59, RZ, RZ, R172 ;  /* 0x000000ffff3b7224 */ /* 0x000fe200078e00ac */
[----:B------:R-:W-:Y:S01]  /*12040*/  @!P1 PRMT R33, R7, 0x5410, RZ ;  /* 0x0000541007219816 */ /* 0x000fe200000000ff */
[----:B------:R-:W-:Y:S01]  /*12050*/  FFMA.FTZ R173, R252, R248, R53 ;  /* 0x000000f8fcad7223 */ /* 0x000fe20000010035 */
[----:B------:R-:W-:-:S02]  /*12060*/  ISETP.GT.U32.AND P1, PT, R170, UR12, PT ;  /* 0x0000000caa007c0c */ /* 0x000fc4000bf24070 */
[----:B------:R-:W-:Y:S02]  /*12070*/  @!P2 PRMT R6, R4, 0x5410, RZ ;  /* 0x000054100406a816 */ /* 0x000fe400000000ff */
[----:B------:R-:W-:Y:S02]  /*12080*/  F2FP.F16.F32.PACK_AB R4, R179, R178 ;  /* 0x000000b2b304723e */ /* 0x000fe400000000ff */
[----:B------:R-:W-:Y:S02]  /*12090*/  LOP3.LUT R59, R59, 0xff, RZ, 0xc0, !PT ;  /* 0x000000ff3b3b7812 */ /* 0x000fe400078ec0ff */
[C---:B------:R-:W-:Y:S01]  /*120a0*/  PRMT R7, R4.reuse, 0x7632, R7 ;  /* 0x0000763204077816 */ /* 0x040fe20000000007 */
[----:B------:R-:W-:Y:S01]  /*120b0*/  @!P4 HADD2 R51, -R4.H0_H0, -RZ.H0_H0 ;  /* 0xa00000ff0433c230 */ /* 0x000fe20000000900 */
[----:B------:R-:W-:Y:S02]  /*120c0*/  ISETP.LE.U32.AND P2, PT, R59, UR12, PT ;  /* 0x0000000c3b007c0c */ /* 0x000fe4000bf43070 */
[----:B------:R-:W-:Y:S01]  /*120d0*/  PRMT R180, R4, 0x5410, R7 ;  /* 0x0000541004b47816 */ /* 0x000fe20000000007 */
[----:B------:R-:W-:Y:S01]  /*120e0*/  @P1 HADD2 R50, -R7.H0_H0, -RZ.H0_H0 ;  /* 0xa00000ff07321230 */ /* 0x000fe20000000900 */
[----:B------:R-:W-:-:S02]  /*120f0*/  FSEL R59, R0, RZ, P3 ;  /* 0x000000ff003b7208 */ /* 0x000fc40001800000 */
[----:B------:R-:W-:Y:S02]  /*12100*/  PRMT R54, R48, 0x7632, R54 ;  /* 0x0000763230367816 */ /* 0x000fe40000000036 */
[----:B------:R-:W-:Y:S02]  /*12110*/  @P1 PRMT R7, R50, 0x5410, RZ ;  /* 0x0000541032071816 */ /* 0x000fe400000000ff */
[----:B------:R-:W-:Y:S02]  /*12120*/  PRMT R50, R212, 0x7772, RZ ;  /* 0x00007772d4327816 */ /* 0x000fe400000000ff */
[----:B------:R-:W-:Y:S02]  /*12130*/  LOP3.LUT R54, R54, 0xff, RZ, 0xc0, !PT ;  /* 0x000000ff36367812 */ /* 0x000fe400078ec0ff */
[----:B------:R-:W-:Y:S02]  /*12140*/  ISETP.GT.U32.AND P3, PT, R50, UR12, PT ;  /* 0x0000000c32007c0c */ /* 0x000fe4000bf64070 */
[----:B------:R-:W-:-:S02]  /*12150*/  PRMT R50, R212, 0x7773, RZ ;  /* 0x00007773d4327816 */ /* 0x000fc400000000ff */
[----:B------:R-:W-:Y:S02]  /*12160*/  @!P4 PRMT R4, R51, 0x5410, RZ ;  /* 0x000054103304c816 */ /* 0x000fe400000000ff */
[----:B------:R-:W-:Y:S02]  /*12170*/  ISETP.GT.U32.AND P1, PT, R50, UR12, PT ;  /* 0x0000000c32007c0c */ /* 0x000fe4000bf24070 */
[----:B------:R-:W-:Y:S01]  /*12180*/  F2FP.F16.F32.PACK_AB R51, R188, R209 ;  /* 0x000000d1bc33723e */ /* 0x000fe200000000ff */
[----:B------:R-:W-:Y:S01]  /*12190*/  MUFU.EX2 R53, R133 ;  /* 0x0000008500357308 */ /* 0x000fe20000000800 */
[----:B------:R-:W-:Y:S02]  /*121a0*/  ISETP.LE.U32.AND P4, PT, R54, UR12, PT ;  /* 0x0000000c36007c0c */ /* 0x000fe4000bf83070 */
[----:B------:R-:W-:Y:S01]  /*121b0*/  PRMT R50, R51, 0x7632, R50 ;  /* 0x0000763233327816 */ /* 0x000fe20000000032 */
[----:B------:R-:W1:Y:S01]  /*121c0*/  MUFU.EX2 R54, R229 ;  /* 0x000000e500367308 */ /* 0x000e620000000800 */
[----:B------:R-:W-:Y:S01]  /*121d0*/  @P3 HADD2 R52, -R51.H0_H0, -RZ.H0_H0 ;  /* 0xa00000ff33343230 */ /* 0x000fe20000000900 */
[----:B------:R-:W-:-:S02]  /*121e0*/  LOP3.LUT R181, R48, 0xff, RZ, 0xc0, !PT ;  /* 0x000000ff30b57812 */ /* 0x000fc400078ec0ff */
[----:B------:R-:W-:Y:S02]  /*121f0*/  LOP3.LUT R170, R48, 0xffff, RZ, 0xc0, !PT ;  /* 0x0000ffff30aa7812 */ /* 0x000fe400078ec0ff */
[----:B------:R-:W-:Y:S02]  /*12200*/  PRMT R175, R51, 0x5410, R50 ;  /* 0x0000541033af7816 */ /* 0x000fe40000000032 */
[----:B------:R-:W-:Y:S02]  /*12210*/  @P3 PRMT R51, R52, 0x5410, RZ ;  /* 0x0000541034333816 */ /* 0x000fe400000000ff */
[----:B------:R-:W-:Y:S01]  /*12220*/  ISETP.LE.U32.AND P3, PT, R181, UR12, PT ;  /* 0x0000000cb5007c0c */ /* 0x000fe2000bf63070 */
[----:B------:R-:W-:Y:S01]  /*12230*/  @P1 HADD2 R49, -R50.H0_H0, -RZ.H0_H0 ;  /* 0xa00000ff32311230 */ /* 0x000fe20000000900 */
[----:B------:R-:W-:-:S04]  /*12240*/  SHF.R.U32.HI R170, RZ, 0x8, R170 ;  /* 0x00000008ffaa7819 */ /* 0x000fc800000116aa */
[----:B------:R-:W-:Y:S02]  /*12250*/  LOP3.LUT R170, R170, 0xffff, RZ, 0xc0, !PT ;  /* 0x0000ffffaaaa7812 */ /* 0x000fe400078ec0ff */
[----:B------:R-:W-:Y:S02]  /*12260*/  @P1 PRMT R50, R49, 0x5410, RZ ;  /* 0x0000541031321816 */ /* 0x000fe400000000ff */
[----:B-1----:R-:W-:Y:S02]  /*12270*/  F2FP.F16.F32.PACK_AB R49, R53, R54 ;  /* 0x000000363531723e */ /* 0x002fe400000000ff */
[----:B------:R-:W-:Y:S01]  /*12280*/  ISETP.LE.U32.AND P1, PT, R170, UR12, PT ;  /* 0x0000000caa007c0c */ /* 0x000fe2000bf23070 */
[--C-:B------:R-:W-:Y:S01]  /*12290*/  FADD.FTZ R133, R182, -R59.reuse ;  /* 0x8000003bb6857221 */ /* 0x100fe20000010000 */
[C---:B------:R-:W-:Y:S01]  /*122a0*/  PRMT R59, R49.reuse, 0x7632, R59 ;  /* 0x00007632313b7816 */ /* 0x040fe2000000003b */
[----:B------:R-:W-:Y:S01]  /*122b0*/  @!P3 HADD2 R46, -R49.H0_H0, -RZ.H0_H0 ;  /* 0xa00000ff312eb230 */ /* 0x000fe20000000900 */
[----:B------:R-:W-:Y:S02]  /*122c0*/  MUFU.EX2 R63, R63 ;  /* 0x0000003f003f7308 */ /* 0x000fe40000000800 */
[----:B------:R-:W-:-:S02]  /*122d0*/  PRMT R170, R49, 0x5410, R59 ;  /* 0x0000541031aa7816 */ /* 0x000fc4000000003b */
[----:B------:R-:W-:Y:S02]  /*122e0*/  @!P3 PRMT R49, R46, 0x5410, RZ ;  /* 0x000054102e31b816 */ /* 0x000fe400000000ff */
[----:B------:R-:W1:Y:S04]  /*122f0*/  MUFU.EX2 R46, R56 ;  /* 0x00000038002e7308 */ /* 0x000e680000000800 */
[----:B------:R-:W-:Y:S01]  /*12300*/  MUFU.EX2 R181, R58 ;  /* 0x0000003a00b57308 */ /* 0x000fe20000000800 */
[----:B------:R-:W-:-:S03]  /*12310*/  @!P1 HADD2 R55, -R59.H0_H0, -RZ.H0_H0 ;  /* 0xa00000ff3b379230 */ /* 0x000fc60000000900 */
[----:B------:R2:W3:Y:S01]  /*12320*/  MUFU.EX2 R52, R57 ;  /* 0x0000003900347308 */ /* 0x0004e20000000800 */
[----:B------:R-:W-:Y:S02]  /*12330*/  SHF.R.U32.HI R182, RZ, 0x18, R48 ;  /* 0x00000018ffb67819 */ /* 0x000fe40000011630 */
[----:B------:R-:W-:Y:S02]  /*12340*/  @!P1 PRMT R59, R55, 0x5410, RZ ;  /* 0x00005410373b9816 */ /* 0x000fe400000000ff */
[----:B------:R-:W-:Y:S02]  /*12350*/  ISETP.LE.U32.AND P3, PT, R182, UR12, PT ;  /* 0x0000000cb6007c0c */ /* 0x000fe4000bf63070 */
[----:B--2---:R-:W-:-:S04]  /*12360*/  PRMT R57, R172, 0x7771, RZ ;  /* 0x00007771ac397816 */ /* 0x004fc800000000ff */
[----:B------:R-:W-:Y:S02]  /*12370*/  ISETP.GT.U32.AND P1, PT, R57, UR12, PT ;  /* 0x0000000c39007c0c */ /* 0x000fe4000bf24070 */
[----:B-1----:R-:W-:Y:S02]  /*12380*/  F2FP.F16.F32.PACK_AB R56, R46, R63 ;  /* 0x0000003f2e38723e */ /* 0x002fe400000000ff */
[----:B---3--:R-:W-:Y:S02]  /*12390*/  F2FP.F16.F32.PACK_AB R58, R52, R181 ;  /* 0x000000b5343a723e */ /* 0x008fe400000000ff */
[----:B------:R-:W-:Y:S02]  /*123a0*/  PRMT R55, R56, 0x7632, R55 ;  /* 0x0000763238377816 */ /* 0x000fe40000000037 */
[----:B------:R-:W-:Y:S01]  /*123b0*/  PRMT R57, R58, 0x7632, R57 ;  /* 0x000076323a397816 */ /* 0x000fe20000000039 */
[----:B------:R-:W-:Y:S02]  /*123c0*/  @!P2 HADD2 R64, -R56.H0_H0, -RZ.H0_H0 ;  /* 0xa00000ff3840a230 */ /* 0x000fe40000000900 */
[----:B------:R-:W-:-:S02]  /*123d0*/  FMUL.FTZ R133, R133, UR34 ;  /* 0x0000002285857c20 */ /* 0x000fc40008410000 */
[----:B------:R-:W-:Y:S01]  /*123e0*/  @P1 HADD2 R61, -R55.H0_H0, -RZ.H0_H0 ;  /* 0xa00000ff373d1230 */ /* 0x000fe20000000900 */
[----:B------:R1:W-:Y:S01]  /*123f0*/  MUFU.EX2 R247, R67 ;  /* 0x0000004300f77308 */ /* 0x0003e20000000800 */
[----:B------:R-:W-:Y:S02]  /*12400*/  @!P3 HADD2 R65, -R57.H0_H0, -RZ.H0_H0 ;  /* 0xa00000ff3941b230 */ /* 0x000fe40000000900 */
[----:B------:R-:W-:Y:S01]  /*12410*/  @!P4 HADD2 R66, -R58.H0_H0, -RZ.H0_H0 ;  /* 0xa00000ff3a42c230 */ /* 0x000fe20000000900 */
[----:B------:R2:W-:Y:S01]  /*12420*/  MUFU.EX2 R229, R133 ;  /* 0x0000008500e57308 */ /* 0x0005e20000000800 */
[----:B-1----:R-:W-:Y:S02]  /*12430*/  PRMT R67, R56, 0x5410, R55 ;  /* 0x0000541038437816 */ /* 0x002fe40000000037 */
[----:B------:R-:W-:Y:S02]  /*12440*/  @!P2 PRMT R56, R64, 0x5410, RZ ;  /* 0x000054104038a816 */ /* 0x000fe400000000ff */
[----:B------:R-:W-:Y:S01]  /*12450*/  @P1 PRMT R55, R61, 0x5410, RZ ;  /* 0x000054103d371816 */ /* 0x000fe200000000ff */
[----:B------:R-:W-:Y:S01]  /*12460*/  MUFU.EX2 R64, R245 ;  /* 0x000000f500407308 */ /* 0x000fe20000000800 */
[----:B--2---:R-:W-:-:S02]  /*12470*/  PRMT R133, R58, 0x5410, R57 ;  /* 0x000054103a857816 */ /* 0x004fc40000000039 */
[----:B------:R-:W-:Y:S01]  /*12480*/  @!P3 PRMT R57, R65, 0x5410, RZ ;  /* 0x000054104139b816 */ /* 0x000fe200000000ff */
[----:B------:R-:W1:Y:S01]  /*12490*/  MUFU.EX2 R61, R244 ;  /* 0x000000f4003d7308 */ /* 0x000e620000000800 */
[----:B------:R-:W-:Y:S02]  /*124a0*/  PRMT R65, R172, 0x7772, RZ ;  /* 0x00007772ac417816 */ /* 0x000fe400000000ff */
[----:B------:R-:W-:Y:S02]  /*124b0*/  @!P4 PRMT R58, R66, 0x5410, RZ ;  /* 0x00005410423ac816 */ /* 0x000fe400000000ff */
[----:B------:R-:W-:Y:S02]  /*124c0*/  FSEL R66, R2, RZ, P5 ;  /* 0x000000ff02427208 */ /* 0x000fe40002800000 */
[----:B------:R-:W-:Y:S01]  /*124d0*/  ISETP.GT.U32.AND P2, PT, R65, UR12, PT ;  /* 0x0000000c41007c0c */ /* 0x000fe2000bf44070 */
[----:B------:R-:W-:Y:S01]  /*124e0*/  FADD.FTZ R246, R246, R173 ;  /* 0x000000adf6f67221 */ /* 0x000fe20000010000 */
[----:B------:R-:W-:Y:S01]  /*124f0*/  PRMT R65, R172, 0x7773, RZ ;  /* 0x00007773ac417816 */ /* 0x000fe200000000ff */
[----:B------:R-:W-:Y:S01]  /*12500*/  FADD.FTZ R173, R183, -R66 ;  /* 0x80000042b7ad7221 */ /* 0x000fe20000010000 */
[----:B------:R-:W-:Y:S01]  /*12510*/  LOP3.LUT R183, R192, UR30, R231, 0x96, !PT ;  /* 0x0000001ec0b77c12 */ /* 0x000fe2000f8e96e7 */
[----:B------:R-:W2:Y:S01]  /*12520*/  MUFU.EX2 R250, R163 ;  /* 0x000000a300fa7308 */ /* 0x000ea20000000800 */
[----:B------:R-:W-:Y:S01]  /*12530*/  ISETP.GT.U32.AND P1, PT, R65, UR12, PT ;  /* 0x0000000c41007c0c */ /* 0x000fe2000bf24070 */
[----:B------:R-:W-:Y:S01]  /*12540*/  FMUL.FTZ R231, R173, UR34 ;  /* 0x00000022ade77c20 */ /* 0x000fe20008410000 */
[----:B-1----:R-:W-:Y:S01]  /*12550*/  F2FP.F16.F32.PACK_AB R66, R61, R64 ;  /* 0x000000403d42723e */ /* 0x002fe200000000ff */
[----:B------:R-:W-:Y:S01]  /*12560*/  MUFU.EX2 R164, R164 ;  /* 0x000000a400a47308 */ /* 0x000fe20000000800 */
[----:B------:R-:W-:-:S02]  /*12570*/  IMAD.WIDE.U32 R244, R183, -0x2daee0ad, RZ ;  /* 0xd2511f53b7f47825 */ /* 0x000fc400078e00ff */
[C---:B------:R-:W-:Y:S02]  /*12580*/  PRMT R65, R66.reuse, 0x7632, R65 ;  /* 0x0000763242417816 */ /* 0x040fe40000000041 */
[----:B------:R-:W-:Y:S01]  /*12590*/  @P2 HADD2 R136, -R66.H0_H0, -RZ.H0_H0 ;  /* 0xa00000ff42882230 */ /* 0x000fe20000000900 */
[----:B------:R-:W1:Y:S01]  /*125a0*/  MUFU.EX2 R231, R231 ;  /* 0x000000e700e77308 */ /* 0x000e620000000800 */
[----:B------:R-:W-:-:S03]  /*125b0*/  PRMT R173, R66, 0x5410, R65 ;  /* 0x0000541042ad7816 */ /* 0x000fc60000000041 */
[----:B------:R-:W-:Y:S02]  /*125c0*/  @P2 PRMT R66, R136, 0x5410, RZ ;  /* 0x0000541088422816 */ /* 0x000fe400000000ff */
[----:B------:R-:W-:Y:S01]  /*125d0*/  LOP3.LUT R136, R196, UR28, R245, 0x96, !PT ;  /* 0x0000001cc4887c12 */ /* 0x000fe2000f8e96f5 */
[----:B------:R-:W-:Y:S02]  /*125e0*/  @P1 HADD2 R135, -R65.H0_H0, -RZ.H0_H0 ;  /* 0xa00000ff41871230 */ /* 0x000fe40000000900 */
[----:B--2---:R-:W-:Y:S01]  /*125f0*/  FFMA.FTZ R182, R249, R229, R250 ;  /* 0x000000e5f9b67223 */ /* 0x004fe200000100fa */
[----:B------:R-:W-:Y:S01]  /*12600*/  LOP3.LUT R230, R230, UR29, R185, 0x96, !PT ;  /* 0x0000001de6e67c12 */ /* 0x000fe2000f8e96b9 */
        /* <DEDUP_REMOVED lines=16> */
[----:B------:R-:W-:Y:S01]  /*12710*/  IMAD.WIDE.U32 R248, R136, -0x326172a9, RZ ;  /* 0xcd9e8d5788f87825 */ /* 0x000fe200078e00ff */
[----:B------:R-:W-:-:S03]  /*12720*/  @P1 PRMT R65, R135, 0x5410, RZ ;  /* 0x0000541087411816 */ /* 0x000fc600000000ff */
[-C--:B-1----:R-:W-:Y:S01]  /*12730*/  FFMA.FTZ R135, R251, R231.reuse, R164 ;  /* 0x000000e7fb877223 */ /* 0x082fe200000100a4 */
        /* <DEDUP_REMOVED lines=17> */
[----:B------:R-:W-:-:S04]  /*12850*/  LOP3.LUT R136, R184, UR25, R249, 0x96, !PT ;  /* 0x00000019b8887c12 */ /* 0x000fc8000f8e96f9 */
[----:B------:R-:W-:Y:S01]  /*12860*/  LOP3.LUT R183, R244, UR22, R231, 0x96, !PT ;  /* 0x00000016f4b77c12 */ /* 0x000fe2000f8e96e7 */
[----:B------:R-:W-:-:S05]  /*12870*/  IMAD.WIDE.U32 R244, R136, -0x2daee0ad, RZ ;  /* 0xd2511f5388f47825 */ /* 0x000fca00078e00ff */
[----:B------:R-:W-:Y:S01]  /*12880*/  LOP3.LUT R136, R230, UR17, R245, 0x96, !PT ;  /* 0x00000011e6887c12 */ /* 0x000fe2000f8e96f5 */
[----:B------:R-:W-:-:S05]  /*12890*/  IMAD.WIDE.U32 R230, R183, -0x326172a9, RZ ;  /* 0xcd9e8d57b7e67825 */ /* 0x000fca00078e00ff */
[----:B------:R-:W-:-:S05]  /*128a0*/  LOP3.LUT R248, R248, UR21, R231, 0x96, !PT ;  /* 0x00000015f8f87c12 */ /* 0x000fca000f8e96e7 */
[----:B------:R-:W-:Y:S01]  /*128b0*/  IMAD.WIDE.U32 R248, R248, -0x2daee0ad, RZ ;  /* 0xd2511f53f8f87825 */ /* 0x000fe200078e00ff */
[----:B------:R-:W-:-:S04]  /*128c0*/  F2FP.F16.F32.PACK_AB R163, R247, R250 ;  /* 0x000000faf7a3723e */ /* 0x000fc800000000ff */
[----:B------:R-:W-:Y:S01]  /*128d0*/  LOP3.LUT R244, R244, UR15, R249, 0x96, !PT ;  /* 0x0000000ff4f47c12 */ /* 0x000fe2000f8e96f9 */
[----:B------:R-:W-:-:S04]  /*128e0*/  IMAD.WIDE.U32 R250, R136, -0x326172a9, RZ ;  /* 0xcd9e8d5788fa7825 */ /* 0x000fc800078e00ff */
        /* <DEDUP_REMOVED lines=8> */
[----:B------:R-:W-:Y:S02]  /*12970*/  PRMT R136, R183, 0x7632, R136 ;  /* 0x00007632b7887816 */ /* 0x000fe40000000088 */
[----:B------:R-:W-:Y:S02]  /*12980*/  LOP3.LUT R230, R230, UR16, R251, 0x96, !PT ;  /* 0x00000010e6e67c12 */ /* 0x000fe4000f8e96fb */
[----:B------:R-:W-:Y:S01]  /*12990*/  LOP3.LUT R136, R136, 0xff, RZ, 0xc0, !PT ;  /* 0x000000ff88887812 */ /* 0x000fe200078ec0ff */
[----:B------:R-:W1:Y:S03]  /*129a0*/  MUFU.EX2 R162, R162 ;  /* 0x000000a200a27308 */ /* 0x000e660000000800 */
[----:B------:R-:W-:Y:S01]  /*129b0*/  ISETP.LE.U32.AND P3, PT, R136, UR12, PT ;  /* 0x0000000c88007c0c */ /* 0x000fe2000bf63070 */
[----:B------:R-:W-:-:S02]  /*129c0*/  IMAD.MOV.U32 R136, RZ, RZ, R244 ;  /* 0x000000ffff887224 */ /* 0x000fc400078e00f4 */
[----:B------:R-:W-:-:S04]  /*129d0*/  IMAD.WIDE.U32 R230, R230, -0x2daee0ad, RZ ;  /* 0xd2511f53e6e67825 */ /* 0x000fc800078e00ff */
        /* <DEDUP_REMOVED lines=16> */
[----:B------:R-:W-:-:S02]  /*12ae0*/  LOP3.LUT R136, R136, 0xff, RZ, 0xc0, !PT ;  /* 0x000000ff88887812 */ /* 0x000fc400078ec0ff */
[----:B------:R-:W-:Y:S02]  /*12af0*/  LOP3.LUT R229, R248, UR4, R231, 0x96, !PT ;  /* 0x00000004f8e57c12 */ /* 0x000fe4000f8e96e7 */
[----:B------:R-:W-:Y:S02]  /*12b00*/  ISETP.LE.U32.AND P2, PT, R136, UR12, PT ;  /* 0x0000000c88007c0c */ /* 0x000fe4000bf43070 */
[----:B------:R-:W-:Y:S02]  /*12b10*/  LOP3.LUT R136, R229, 0xffff, RZ, 0xc0, !PT ;  /* 0x0000ffffe5887812 */ /* 0x000fe400078ec0ff */
[----:B-1----:R-:W-:Y:S01]  /*12b20*/  F2FP.F16.F32.PACK_AB R164, R162, R164 ;  /* 0x000000a4a2a4723e */ /* 0x002fe200000000ff */
[--C-:B------:R-:W-:Y:S01]  /*12b30*/  FADD.FTZ R245, R160, R165.reuse ;  /* 0x000000a5a0f57221 */ /* 0x100fe20000010000 */
[----:B------:R-:W-:Y:S02]  /*12b40*/  SHF.R.U32.HI R136, RZ, 0x8, R136 ;  /* 0x00000008ff887819 */ /* 0x000fe40000011688 */
[----:B------:R-:W-:-:S02]  /*12b50*/  PRMT R165, R164, 0x7632, R165 ;  /* 0x00007632a4a57816 */ /* 0x000fc400000000a5 */
[----:B------:R-:W-:-:S03]  /*12b60*/  LOP3.LUT R136, R136, 0xffff, RZ, 0xc0, !PT ;  /* 0x0000ffff88887812 */ /* 0x000fc600078ec0ff */
[----:B------:R-:W-:Y:S01]  /*12b70*/  @!P1 HADD2 R143, -R165.H0_H0, -RZ.H0_H0 ;  /* 0xa00000ffa58f9230 */ /* 0x000fe20000000900 */
[----:B------:R-:W-:Y:S01]  /*12b80*/  ISETP.LE.U32.AND P4, PT, R136, UR12, PT ;  /* 0x0000000c88007c0c */ /* 0x000fe2000bf83070 */
[-C--:B------:R-:W-:Y:S01]  /*12b90*/  FMUL.FTZ R94, R94, R243.reuse ;  /* 0x000000f35e5e7220 */ /* 0x080fe20000410000 */
[----:B------:R-:W-:Y:S01]  /*12ba0*/  PRMT R136, R244, 0x7771, RZ ;  /* 0x00007771f4887816 */ /* 0x000fe200000000ff */
        /* <DEDUP_REMOVED lines=15> */
[----:B------:R-:W-:Y:S01]  /*12ca0*/  PRMT R243, R164, 0x5410, R165 ;  /* 0x00005410a4f37816 */ /* 0x000fe200000000a5 */
[----:B------:R-:W-:Y:S01]  /*12cb0*/  @!P5 HADD2 R144, -R164.H0_H0, -RZ.H0_H0 ;  /* 0xa00000ffa490d230 */ /* 0x000fe20000000900 */
[----:B------:R-:W-:-:S02]  /*12cc0*/  @!P1 PRMT R165, R143, 0x5410, RZ ;  /* 0x000054108fa59816 */ /* 0x000fc400000000ff */
[----:B------:R-:W-:Y:S02]  /*12cd0*/  ISETP.GT.U32.AND P1, PT, R136, UR12, PT ;  /* 0x0000000c88007c0c */ /* 0x000fe4000bf24070 */
[----:B------:R-:W-:Y:S01]  /*12ce0*/  SHF.R.U32.HI R136, RZ, 0x18, R183 ;  /* 0x00000018ff887819 */ /* 0x000fe200000116b7 */
[----:B------:R-:W1:Y:S01]  /*12cf0*/  MUFU.EX2 R160, R242 ;  /* 0x000000f200a07308 */ /* 0x000e620000000800 */
[----:B------:R-:W-:Y:S02]  /*12d00*/  @!P5 PRMT R164, R144, 0x5410, RZ ;  /* 0x0000541090a4d816 */ /* 0x000fe400000000ff */
[----:B------:R-:W-:Y:S02]  /*12d10*/  ISETP.LE.U32.AND P5, PT, R136, UR12, PT ;  /* 0x0000000c88007c0c */ /* 0x000fe4000bfa3070 */
[----:B------:R-:W2:Y:S01]  /*12d20*/  MUFU.EX2 R136, R161 ;  /* 0x000000a100887308 */ /* 0x000ea20000000800 */
[----:B------:R-:W-:Y:S01]  /*12d30*/  FADD.FTZ R135, R162, R135 ;  /* 0x00000087a2877221 */ /* 0x000fe20000010000 */
[----:B------:R-:W-:Y:S01]  /*12d40*/  PRMT R143, R229, 0x7632, R143 ;  /* 0x00007632e58f7816 */ /* 0x000fe2000000008f */
[----:B------:R-:W-:Y:S01]  /*12d50*/  @!P3 HADD2 R142, -R163.H0_H0, -RZ.H0_H0 ;  /* 0xa00000ffa38eb230 */ /* 0x000fe20000000900 */
[----:B------:R-:W-:-:S02]  /*12d60*/  PRMT R162, R163, 0x7632, R162 ;  /* 0x00007632a3a27816 */ /* 0x000fc400000000a2 */
[----:B------:R-:W-:Y:S01]  /*12d70*/  LOP3.LUT R143, R143, 0xff, RZ, 0xc0, !PT ;  /* 0x000000ff8f8f7812 */ /* 0x000fe200078ec0ff */
[----:B-1----:R-:W-:Y:S01]  /*12d80*/  FADD.FTZ R231, R160, R135 ;  /* 0x00000087a0e77221 */ /* 0x002fe20000010000 */
[----:B------:R-:W-:Y:S02]  /*12d90*/  PRMT R242, R163, 0x5410, R162 ;  /* 0x00005410a3f27816 */ /* 0x000fe400000000a2 */
[----:B--2---:R-:W-:Y:S02]  /*12da0*/  F2FP.F16.F32.PACK_AB R160, R136, R160 ;  /* 0x000000a088a0723e */ /* 0x004fe400000000ff */
[----:B------:R-:W-:Y:S02]  /*12db0*/  @!P3 PRMT R163, R142, 0x5410, RZ ;  /* 0x000054108ea3b816 */ /* 0x000fe400000000ff */
[----:B------:R-:W-:Y:S02]  /*12dc0*/  PRMT R161, R160, 0x7632, R161 ;  /* 0x00007632a0a17816 */ /* 0x000fe400000000a1 */
[----:B------:R-:W-:Y:S01]  /*12dd0*/  ISETP.LE.U32.AND P3, PT, R143, UR12, PT ;  /* 0x0000000c8f007c0c */ /* 0x000fe2000bf63070 */
[----:B------:R-:W-:Y:S01]  /*12de0*/  FADD.FTZ R143, R159, R246 ;  /* 0x000000f69f8f7221 */ /* 0x000fe20000010000 */
[----:B------:R-:W-:Y:S01]  /*12df0*/  MUFU.EX2 R239, R239 ;  /* 0x000000ef00ef7308 */ /* 0x000fe20000000800 */
[----:B------:R-:W-:-:S03]  /*12e00*/  @P1 HADD2 R139, -R161.H0_H0, -RZ.H0_H0 ;  /* 0xa00000ffa18b1230 */ /* 0x000fc60000000900 */
[----:B------:R1:W2:Y:S01]  /*12e10*/  MUFU.EX2 R159, R241 ;  /* 0x000000f1009f7308 */ /* 0x0002a20000000800 */
[----:B------:R-:W-:Y:S01]  /*12e20*/  PRMT R135, R244, 0x7772, RZ ;  /* 0x00007772f4877816 */ /* 0x000fe200000000ff */
[----:B------:R-:W-:Y:S02]  /*12e30*/  @!P2 HADD2 R140, -R160.H0_H0, -RZ.H0_H0 ;  /* 0xa00000ffa08ca230 */ /* 0x000fe40000000900 */
[----:B------:R-:W-:Y:S01]  /*12e40*/  FADD.FTZ R182, R247, R182 ;  /* 0x000000b6f7b67221 */ /* 0x000fe20000010000 */
[----:B------:R-:W-:Y:S01]  /*12e50*/  @!P5 HADD2 R141, -R162.H0_H0, -RZ.H0_H0 ;  /* 0xa00000ffa28dd230 */ /* 0x000fe20000000900 */
[----:B-1----:R-:W-:Y:S02]  /*12e60*/  PRMT R241, R160, 0x5410, R161 ;  /* 0x00005410a0f17816 */ /* 0x002fe400000000a1 */
[----:B------:R-:W-:Y:S02]  /*12e70*/  @P1 PRMT R161, R139, 0x5410, RZ ;  /* 0x000054108ba11816 */ /* 0x000fe400000000ff */
[----:B------:R-:W-:-:S02]  /*12e80*/  ISETP.GT.U32.AND P1, PT, R135, UR12, PT ;  /* 0x0000000c87007c0c */ /* 0x000fc4000bf24070 */
[----:B------:R-:W-:Y:S01]  /*12e90*/  PRMT R135, R244, 0x7773, RZ ;  /* 0x00007773f4877816 */ /* 0x000fe200000000ff */
[----:B--2---:R-:W-:Y:S01]  /*12ea0*/  FADD.FTZ R182, R159, R182 ;  /* 0x000000b69fb67221 */ /* 0x004fe20000010000 */
[----:B------:R-:W-:Y:S01]  /*12eb0*/  @!P2 PRMT R160, R140, 0x5410, RZ ;  /* 0x000054108ca0a816 */ /* 0x000fe200000000ff */
[----:B------:R-:W-:Y:S01]  /*12ec0*/  FADD.FTZ R158, R158, R245 ;  /* 0x000000f59e9e7221 */ /* 0x000fe20000010000 */
[----:B------:R-:W-:Y:S01]  /*12ed0*/  ISETP.GT.U32.AND P2, PT, R135, UR12, PT ;  /* 0x0000000c87007c0c */ /* 0x000fe2000bf44070 */
[----:B------:R-:W-:Y:S01]  /*12ee0*/  IMAD.MOV.U32 R139, RZ, RZ, R230 ;  /* 0x000000ffff8b7224 */ /* 0x000fe200078e00e6 */
[----:B------:R-:W-:Y:S02]  /*12ef0*/  F2FP.F16.F32.PACK_AB R159, R239, R159 ;  /* 0x0000009fef9f723e */ /* 0x000fe400000000ff */
[----:B------:R-:W-:Y:S01]  /*12f00*/  LOP3.LUT R135, R229, 0xff, RZ, 0xc0, !PT ;  /* 0x000000ffe5877812 */ /* 0x000fe200078ec0ff */
[--C-:B------:R-:W-:Y:S01]  /*12f10*/  FADD.FTZ R140, R157, R158.reuse ;  /* 0x0000009e9d8c7221 */ /* 0x100fe20000010000 */
[----:B------:R-:W-:Y:S01]  /*12f20*/  @!P5 PRMT R162, R141, 0x5410, RZ ;  /* 0x000054108da2d816 */ /* 0x000fe200000000ff */
[----:B------:R-:W-:Y:S01]  /*12f30*/  @P1 HADD2 R138, -R159.H0_H0, -RZ.H0_H0 ;  /* 0xa00000ff9f8a1230 */ /* 0x000fe20000000900 */
[----:B------:R-:W-:Y:S01]  /*12f40*/  PRMT R158, R159, 0x7632, R158 ;  /* 0x000076329f9e7816 */ /* 0x000fe2000000009e */
[----:B------:R-:W-:Y:S01]  /*12f50*/  MUFU.EX2 R142, R156 ;  /* 0x0000009c008e7308 */ /* 0x000fe20000000800 */
[----:B------:R-:W-:-:S02]  /*12f60*/  ISETP.LE.U32.AND P5, PT, R135, UR12, PT ;  /* 0x0000000c87007c0c */ /* 0x000fc4000bfa3070 */
[----:B------:R-:W-:Y:S01]  /*12f70*/  LOP3.LUT R139, R139, 0xff, RZ, 0xc0, !PT ;  /* 0x000000ff8b8b7812 */ /* 0x000fe200078ec0ff */
[----:B------:R-:W1:Y:S01]  /*12f80*/  MUFU.EX2 R135, R155 ;  /* 0x0000009b00877308 */ /* 0x000e620000000800 */
[----:B------:R-:W-:Y:S01]  /*12f90*/  PRMT R246, R159, 0x5410, R158 ;  /* 0x000054109ff67816 */ /* 0x000fe2000000009e */
[----:B------:R-:W-:Y:S01]  /*12fa0*/  FADD.FTZ R231, R136, R231 ;  /* 0x000000e788e77221 */ /* 0x000fe20000010000 */
[----:B------:R-:W-:Y:S01]  /*12fb0*/  @P1 PRMT R159, R138, 0x5410, RZ ;  /* 0x000054108a9f1816 */ /* 0x000fe200000000ff */
[----:B------:R-:W-:Y:S01]  /*12fc0*/  @P2 HADD2 R137, -R158.H0_H0, -RZ.H0_H0 ;  /* 0xa00000ff9e892230 */ /* 0x000fe20000000900 */
[----:B------:R-:W-:Y:S01]  /*12fd0*/  ISETP.LE.U32.AND P1, PT, R139, UR12, PT ;  /* 0x0000000c8b007c0c */ /* 0x000fe2000bf23070 */
[----:B------:R-:W-:Y:S04]  /*12fe0*/  MUFU.EX2 R136, R233 ;  /* 0x000000e900887308 */ /* 0x000fe80000000800 */
[----:B------:R-:W2:Y:S01]  /*12ff0*/  MUFU.EX2 R139, R234 ;  /* 0x000000ea008b7308 */ /* 0x000ea20000000800 */
[----:B------:R-:W-:-:S02]  /*13000*/  @P2 PRMT R158, R137, 0x5410, RZ ;  /* 0x00005410899e2816 */ /* 0x000fc400000000ff */
[----:B------:R-:W-:Y:S02]  /*13010*/  SHF.R.U32.HI R137, RZ, 0x18, R229 ;  /* 0x00000018ff897819 */ /* 0x000fe400000116e5 */
[----:B-1----:R-:W-:Y:S02]  /*13020*/  F2FP.F16.F32.PACK_AB R157, R135, R142 ;  /* 0x0000008e879d723e */ /* 0x002fe400000000ff */
[----:B------:R-:W-:Y:S02]  /*13030*/  ISETP.LE.U32.AND P2, PT, R137, UR12, PT ;  /* 0x0000000c89007c0c */ /* 0x000fe4000bf43070 */
[----:B------:R-:W-:Y:S01]  /*13040*/  PRMT R156, R157, 0x7632, R156 ;  /* 0x000076329d9c7816 */ /* 0x000fe2000000009c */
[----:B------:R-:W-:Y:S01]  /*13050*/  FADD.FTZ R143, R154, R143 ;  /* 0x0000008f9a8f7221 */ /* 0x000fe20000010000 */
[----:B--2---:R-:W-:-:S03]  /*13060*/  F2FP.F16.F32.PACK_AB R155, R136, R139 ;  /* 0x0000008b889b723e */ /* 0x004fc600000000ff */
[----:B------:R-:W-:Y:S01]  /*13070*/  @!P4 HADD2 R62, -R156.H0_H0, -RZ.H0_H0 ;  /* 0xa00000ff9c3ec230 */ /* 0x000fe20000000900 */
[----:B------:R-:W-:Y:S02]  /*13080*/  PRMT R154, R155, 0x7632, R154 ;  /* 0x000076329b9a7816 */ /* 0x000fe4000000009a */
[----:B------:R-:W-:Y:S01]  /*13090*/  PRMT R233, R157, 0x5410, R156 ;  /* 0x000054109de97816 */ /* 0x000fe2000000009c */
[----:B------:R-:W-:Y:S01]  /*130a0*/  MUFU.EX2 R137, R152 ;  /* 0x0000009800897308 */ /* 0x000fe20000000800 */
[----:B------:R-:W-:Y:S01]  /*130b0*/  @!P4 PRMT R156, R62, 0x5410, RZ ;  /* 0x000054103e9cc816 */ /* 0x000fe200000000ff */
[----:B------:R-:W-:Y:S02]  /*130c0*/  @!P2 HADD2 R27, -R154.H0_H0, -RZ.H0_H0 ;  /* 0xa00000ff9a1ba230 */ /* 0x000fe40000000900 */
[----:B------:R-:W1:Y:S01]  /*130d0*/  MUFU.EX2 R62, R151 ;  /* 0x00000097003e7308 */ /* 0x000e620000000800 */
[----:B------:R-:W-:Y:S02]  /*130e0*/  PRMT R234, R155, 0x5410, R154 ;  /* 0x000054109bea7816 */ /* 0x000fe4000000009a */
[----:B------:R-:W-:-:S02]  /*130f0*/  @!P2 PRMT R154, R27, 0x5410, RZ ;  /* 0x000054101b9aa816 */ /* 0x000fc400000000ff */
[----:B------:R-:W-:Y:S01]  /*13100*/  PRMT R27, R230, 0x7771, RZ ;  /* 0x00007771e61b7816 */ /* 0x000fe200000000ff */
[----:B------:R-:W-:Y:S02]  /*13110*/  @!P3 HADD2 R60, -R155.H0_H0, -RZ.H0_H0 ;  /* 0xa00000ff9b3cb230 */ /* 0x000fe40000000900 */
[----:B------:R-:W-:Y:S01]  /*13120*/  @!P5 HADD2 R134, -R157.H0_H0, -RZ.H0_H0 ;  /* 0xa00000ff9d86d230 */ /* 0x000fe20000000900 */
[----:B------:R-:W-:Y:S01]  /*13130*/  ISETP.GT.U32.AND P4, PT, R27, UR12, PT ;  /* 0x0000000c1b007c0c */ /* 0x000fe2000bf84070 */
[----:B------:R-:W-:Y:S01]  /*13140*/  FADD.FTZ R141, R153, R140 ;  /* 0x0000008c998d7221 */ /* 0x000fe20000010000 */
[----:B------:R-:W-:Y:S01]  /*13150*/  @!P3 PRMT R155, R60, 0x5410, RZ ;  /* 0x000054103c9bb816 */ /* 0x000fe200000000ff */
[----:B------:R-:W-:Y:S01]  /*13160*/  MUFU.EX2 R27, R223 ;  /* 0x000000df001b7308 */ /* 0x000fe20000000800 */
[----:B------:R-:W-:Y:S02]  /*13170*/  @!P5 PRMT R157, R134, 0x5410, RZ ;  /* 0x00005410869dd816 */ /* 0x000fe400000000ff */
[----:B-1----:R-:W-:Y:S01]  /*13180*/  F2FP.F16.F32.PACK_AB R153, R62, R137 ;  /* 0x000000893e99723e */ /* 0x002fe200000000ff */
[----:B------:R-:W1:Y:S01]  /*13190*/  MUFU.EX2 R60, R224 ;  /* 0x000000e0003c7308 */ /* 0x000e620000000800 */
[----:B------:R-:W-:-:S02]  /*131a0*/  PRMT R134, R230, 0x7772, RZ ;  /* 0x00007772e6867816 */ /* 0x000fc400000000ff */
[----:B------:R-:W-:Y:S02]  /*131b0*/  PRMT R152, R153, 0x7632, R152 ;  /* 0x0000763299987816 */ /* 0x000fe40000000098 */
[----:B------:R-:W-:Y:S02]  /*131c0*/  ISETP.GT.U32.AND P3, PT, R134, UR12, PT ;  /* 0x0000000c86007c0c */ /* 0x000fe4000bf64070 */
[----:B------:R-:W-:Y:S01]  /*131d0*/  PRMT R134, R230, 0x7773, RZ ;  /* 0x00007773e6867816 */ /* 0x000fe200000000ff */
[----:B------:R-:W-:Y:S02]  /*131e0*/  @P4 HADD2 R25, -R152.H0_H0, -RZ.H0_H0 ;  /* 0xa00000ff98194230 */ /* 0x000fe40000000900 */
[----:B------:R-:W-:Y:S01]  /*131f0*/  FADD.FTZ R138, R239, R182 ;  /* 0x000000b6ef8a7221 */ /* 0x000fe20000010000 */
[----:B------:R-:W-:Y:S01]  /*13200*/  @!P1 HADD2 R26, -R153.H0_H0, -RZ.H0_H0 ;  /* 0xa00000ff991a9230 */ /* 0x000fe20000000900 */
[----:B------:R-:W-:Y:S02]  /*13210*/  ISETP.GT.U32.AND P2, PT, R134, UR12, PT ;  /* 0x0000000c86007c0c */ /* 0x000fe4000bf44070 */
[----:B------:R-:W-:-:S02]  /*13220*/  PRMT R239, R153, 0x5410, R152 ;  /* 0x0000541099ef7816 */ /* 0x000fc40000000098 */
[----:B------:R-:W-:Y:S02]  /*13230*/  @P4 PRMT R152, R25, 0x5410, RZ ;  /* 0x0000541019984816 */ /* 0x000fe400000000ff */
[----:B-1----:R-:W-:Y:S02]  /*13240*/  F2FP.F16.F32.PACK_AB R151, R27, R60 ;  /* 0x0000003c1b97723e */ /* 0x002fe400000000ff */
[----:B------:R-:W-:Y:S02]  /*13250*/  LOP3.LUT R25, R192, UR30, R227, 0x96, !PT ;  /* 0x0000001ec0197c12 */ /* 0x000fe4000f8e96e3 */
[----:B------:R-:W-:Y:S01]  /*13260*/  @!P1 PRMT R153, R26, 0x5410, RZ ;  /* 0x000054101a999816 */ /* 0x000fe200000000ff */
[----:B------:R-:W-:Y:S01]  /*13270*/  FADD.FTZ R26, R150, R143 ;  /* 0x0000008f961a7221 */ /* 0x000fe20000010000 */
[----:B------:R-:W-:Y:S01]  /*13280*/  PRMT R150, R151, 0x7632, R150 ;  /* 0x0000763297967816 */ /* 0x000fe20000000096 */
[----:B------:R-:W-:Y:S02]  /*13290*/  @P3 HADD2 R24, -R151.H0_H0, -RZ.H0_H0 ;  /* 0xa00000ff97183230 */ /* 0x000fe40000000900 */
[----:B------:R-:W-:Y:S01]  /*132a0*/  FADD.FTZ R141, R222, R141 ;  /* 0x0000008dde8d7221 */ /* 0x000fe20000010000 */
[----:B------:R-:W-:-:S02]  /*132b0*/  IMAD.MOV.U32 R250, RZ, RZ, R196 ;  /* 0x000000fffffa7224 */ /* 0x000fc400078e00c4 */
[----:B------:R-:W-:-:S04]  /*132c0*/  IMAD.WIDE.U32 R222, R25, -0x2daee0ad, RZ ;  /* 0xd2511f5319de7825 */ /* 0x000fc800078e00ff */
[----:B------:R-:W-:Y:S01]  /*132d0*/  FADD.FTZ R142, R142, R231 ;  /* 0x000000e78e8e7221 */ /* 0x000fe20000010000 */
[----:B------:R-:W-:Y:S01]  /*132e0*/  @P2 HADD2 R23, -R150.H0_H0, -RZ.H0_H0 ;  /* 0xa00000ff96172230 */ /* 0x000fe20000000900 */
[----:B------:R-:W-:Y:S01]  /*132f0*/  PRMT R231, R151, 0x5410, R150 ;  /* 0x0000541097e77816 */ /* 0x000fe20000000096 */
[----:B------:R-:W-:Y:S01]  /*13300*/  FADD.FTZ R139, R139, R138 ;  /* 0x0000008a8b8b7221 */ /* 0x000fe20000010000 */
[----:B------:R-:W-:Y:S02]  /*13310*/  @P3 PRMT R151, R24, 0x5410, RZ ;  /* 0x0000541018973816 */ /* 0x000fe400000000ff */
[----:B------:R-:W-:Y:S02]  /*13320*/  LOP3.LUT R24, R250, UR28, R223, 0x96, !PT ;  /* 0x0000001cfa187c12 */ /* 0x000fe4000f8e96df */
[----:B------:R-:W-:Y:S01]  /*13330*/  @P2 PRMT R150, R23, 0x5410, RZ ;  /* 0x0000541017962816 */ /* 0x000fe200000000ff */
[----:B------:R-:W-:Y:S01]  /*13340*/  FADD.FTZ R23, R136, R139 ;  /* 0x0000008b88177221 */ /* 0x000fe20000010000 */
[----:B------:R-:W-:Y:S01]  /*13350*/  LOP3.LUT R226, R226, UR29, R185, 0x96, !PT ;  /* 0x0000001de2e27c12 */ /* 0x000fe2000f8e96b9 */
[----:B------:R-:W-:-:S04]  /*13360*/  IMAD.WIDE.U32 R138, R24, -0x326172a9, RZ ;  /* 0xcd9e8d57188a7825 */ /* 0x000fc800078e00ff */
[----:B------:R-:W-:Y:S01]  /*13370*/  FADD.FTZ R142, R135, R142 ;  /* 0x0000008e878e7221 */ /* 0x000fe20000010000 */
[----:B------:R-:W-:Y:S01]  /*13380*/  IMAD.WIDE.U32 R134, R226, -0x2daee0ad, RZ ;  /* 0xd2511f53e2867825 */ /* 0x000fe200078e00ff */
[----:B------:R-:W-:-:S04]  /*13390*/  LOP3.LUT R24, R184, UR25, R139, 0x96, !PT ;  /* 0x00000019b8187c12 */ /* 0x000fc8000f8e968b */
[----:B------:R-:W-:Y:S01]  /*133a0*/  LOP3.LUT R25, R222, UR22, R135, 0x96, !PT ;  /* 0x00000016de197c12 */ /* 0x000fe2000f8e9687 */
[----:B------:R-:W-:-:S05]  /*133b0*/  IMAD.WIDE.U32 R226, R24, -0x2daee0ad, RZ ;  /* 0xd2511f5318e27825 */ /* 0x000fca00078e00ff */
[----:B------:R-:W-:Y:S01]  /*133c0*/  LOP3.LUT R24, R134, UR17, R227, 0x96, !PT ;  /* 0x0000001186187c12 */ /* 0x000fe2000f8e96e3 */
[----:B------:R-:W-:-:S05]  /*133d0*/  IMAD.WIDE.U32 R134, R25, -0x326172a9, RZ ;  /* 0xcd9e8d5719867825 */ /* 0x000fca00078e00ff */
[----:B------:R-:W-:-:S05]  /*133e0*/  LOP3.LUT R138, R138, UR21, R135, 0x96, !PT ;  /* 0x000000158a8a7c12 */ /* 0x000fca000f8e9687 */
[----:B------:R-:W-:-:S05]  /*133f0*/  IMAD.WIDE.U32 R138, R138, -0x2daee0ad, RZ ;  /* 0xd2511f538a8a7825 */ /* 0x000fca00078e00ff */
        /* <DEDUP_REMOVED lines=8> */
[----:B------:R-:W-:Y:S02]  /*13480*/  LOP3.LUT R24, R24, 0xffff, RZ, 0xc0, !PT ;  /* 0x0000ffff18187812 */ /* 0x000fe400078ec0ff */
[----:B------:R-:W-:Y:S02]  /*13490*/  LOP3.LUT R134, R134, UR16, R25, 0x96, !PT ;  /* 0x0000001086867c12 */ /* 0x000fe4000f8e9619 */
[----:B------:R-:W-:Y:S01]  /*134a0*/  ISETP.LE.U32.AND P3, PT, R24, UR12, PT ;  /* 0x0000000c18007c0c */ /* 0x000fe2000bf63070 */
[----:B------:R-:W-:Y:S04]  /*134b0*/  MUFU.EX2 R25, R148 ;  /* 0x0000009400197308 */ /* 0x000fe80000000800 */
[----:B------:R-:W1:Y:S01]  /*134c0*/  MUFU.EX2 R24, R146 ;  /* 0x0000009200187308 */ /* 0x000e620000000800 */
[--C-:B------:R-:W-:Y:S01]  /*134d0*/  FADD.FTZ R136, R149, R26.reuse ;  /* 0x0000001a95887221 */ /* 0x100fe20000010000 */
[----:B------:R-:W-:-:S04]  /*134e0*/  PRMT R26, R224, 0x7632, R26 ;  /* 0x00007632e01a7816 */ /* 0x000fc8000000001a */
[----:B------:R-:W-:-:S04]  /*134f0*/  LOP3.LUT R26, R26, 0xff, RZ, 0xc0, !PT ;  /* 0x000000ff1a1a7812 */ /* 0x000fc800078ec0ff */
[----:B------:R-:W-:Y:S01]  /*13500*/  ISETP.LE.U32.AND P2, PT, R26, UR12, PT ;  /* 0x0000000c1a007c0c */ /* 0x000fe2000bf43070 */
[----:B------:R-:W-:Y:S01]  /*13510*/  FADD.FTZ R26, R60, R23 ;  /* 0x000000173c1a7221 */ /* 0x000fe20000010000 */
[----:B-1----:R-:W-:Y:S01]  /*13520*/  F2FP.F16.F32.PACK_AB R149, R24, R25 ;  /* 0x000000191895723e */ /* 0x002fe200000000ff */
[----:B------:R-:W-:Y:S04]  /*13530*/  MUFU.EX2 R60, R219 ;  /* 0x000000db003c7308 */ /* 0x000fe80000000800 */
[----:B------:R-:W1:Y:S01]  /*13540*/  MUFU.EX2 R23, R218 ;  /* 0x000000da00177308 */ /* 0x000e620000000800 */
[----:B------:R-:W-:Y:S02]  /*13550*/  PRMT R148, R149, 0x7632, R148 ;  /* 0x0000763295947816 */ /* 0x000fe40000000094 */
[----:B------:R-:W-:-:S03]  /*13560*/  SHF.R.U32.HI R135, RZ, 0x18, R224 ;  /* 0x00000018ff877819 */ /* 0x000fc600000116e0 */
[----:B------:R-:W-:Y:S01]  /*13570*/  @!P3 HADD2 R21, -R148.H0_H0, -RZ.H0_H0 ;  /* 0xa00000ff9415b230 */ /* 0x000fe20000000900 */
[----:B------:R-:W-:Y:S02]  /*13580*/  ISETP.LE.U32.AND P1, PT, R135, UR12, PT ;  /* 0x0000000c87007c0c */ /* 0x000fe4000bf23070 */
[----:B------:R-:W-:Y:S02]  /*13590*/  PRMT R223, R149, 0x5410, R148 ;  /* 0x0000541095df7816 */ /* 0x000fe40000000094 */
[----:B------:R-:W-:Y:S01]  /*135a0*/  @!P3 PRMT R148, R21, 0x5410, RZ ;  /* 0x000054101594b816 */ /* 0x000fe200000000ff */
[----:B------:R-:W-:Y:S01]  /*135b0*/  FADD.FTZ R21, R147, R136 ;  /* 0x0000008893157221 */ /* 0x000fe20000010000 */
[----:B-1----:R-:W-:-:S04]  /*135c0*/  F2FP.F16.F32.PACK_AB R147, R23, R60 ;  /* 0x0000003c1793723e */ /* 0x002fc800000000ff */
[----:B------:R-:W-:Y:S01]  /*135d0*/  PRMT R146, R147, 0x7632, R146 ;  /* 0x0000763293927816 */ /* 0x000fe20000000092 */
[----:B------:R-:W-:Y:S01]  /*135e0*/  FADD.FTZ R216, R216, R141 ;  /* 0x0000008dd8d87221 */ /* 0x000fe20000010000 */
[----:B------:R-:W-:-:S04]  /*135f0*/  IMAD.WIDE.U32 R218, R134, -0x2daee0ad, RZ ;  /* 0xd2511f5386da7825 */ /* 0x000fc800078e00ff */
[----:B------:R-:W-:Y:S01]  /*13600*/  @!P1 HADD2 R19, -R146.H0_H0, -RZ.H0_H0 ;  /* 0xa00000ff92139230 */ /* 0x000fe20000000900 */
[----:B------:R-:W-:Y:S01]  /*13610*/  PRMT R222, R147, 0x5410, R146 ;  /* 0x0000541093de7816 */ /* 0x000fe20000000092 */
[----:B------:R-:W-:Y:S01]  /*13620*/  FADD.FTZ R135, R145, R216 ;  /* 0x000000d891877221 */ /* 0x000fe20000010000 */
[----:B------:R-:W-:Y:S02]  /*13630*/  LOP3.LUT R216, R138, UR4, R219, 0x96, !PT ;  /* 0x000000048ad87c12 */ /* 0x000fe4000f8e96db */
[----:B------:R-:W-:Y:S02]  /*13640*/  @!P1 PRMT R146, R19, 0x5410, RZ ;  /* 0x0000541013929816 */ /* 0x000fe400000000ff */
[----:B------:R-:W-:-:S04]  /*13650*/  PRMT R19, R226, 0x7771, RZ ;  /* 0x00007771e2137816 */ /* 0x000fc800000000ff */
[----:B------:R-:W-:Y:S02]  /*13660*/  ISETP.GT.U32.AND P3, PT, R19, UR12, PT ;  /* 0x0000000c13007c0c */ /* 0x000fe4000bf64070 */
[----:B------:R-:W-:Y:S01]  /*13670*/  LOP3.LUT R19, R216, 0xffff, RZ, 0xc0, !PT ;  /* 0x0000ffffd8137812 */ /* 0x000fe200078ec0ff */
[----:B------:R-:W-:-:S03]  /*13680*/  @!P4 HADD2 R22, -R149.H0_H0, -RZ.H0_H0 ;  /* 0xa00000ff9516c230 */ /* 0x000fc60000000900 */
[----:B------:R-:W-:Y:S01]  /*13690*/  SHF.R.U32.HI R19, RZ, 0x8, R19 ;  /* 0x00000008ff137819 */ /* 0x000fe20000011613 */
[----:B------:R-:W-:Y:S01]  /*136a0*/  @!P2 HADD2 R20, -R147.H0_H0, -RZ.H0_H0 ;  /* 0xa00000ff9314a230 */ /* 0x000fe20000000900 */
[----:B------:R-:W-:Y:S02]  /*136b0*/  @!P4 PRMT R149, R22, 0x5410, RZ ;  /* 0x000054101695c816 */ /* 0x000fe400000000ff */
[----:B------:R-:W-:Y:S01]  /*136c0*/  LOP3.LUT R19, R19, 0xffff, RZ, 0xc0, !PT ;  /* 0x0000ffff13137812 */ /* 0x000fe200078ec0ff */
[----:B------:R-:W-:Y:S01]  /*136d0*/  IMAD.MOV.U32 R22, RZ, RZ, R226 ;  /* 0x000000ffff167224 */ /* 0x000fe200078e00e2 */
[----:B------:R-:W-:Y:S01]  /*136e0*/  @!P2 PRMT R147, R20, 0x5410, RZ ;  /* 0x000054101493a816 */ /* 0x000fe200000000ff */
[----:B------:R-:W-:Y:S01]  /*136f0*/  MUFU.EX2 R240, R240 ;  /* 0x000000f000f07308 */ /* 0x000fe20000000800 */
[----:B------:R-:W-:Y:S01]  /*13700*/  ISETP.LE.U32.AND P2, PT, R19, UR12, PT ;  /* 0x0000000c13007c0c */ /* 0x000fe2000bf43070 */
[----:B------:R-:W-:Y:S02]  /*13710*/  IMAD.MOV.U32 R19, RZ, RZ, R218 ;  /* 0x000000ffff137224 */ /* 0x000fe400078e00da */
[----:B------:R-:W-:Y:S01]  /*13720*/  FADD.FTZ R137, R137, R142 ;  /* 0x0000008e89897221 */ /* 0x000fe20000010000 */
[----:B------:R-:W1:Y:S01]  /*13730*/  MUFU.EX2 R245, R221 ;  /* 0x000000dd00f57308 */ /* 0x000e620000000800 */
[----:B------:R-:W-:-:S02]  /*13740*/  LOP3.LUT R22, R22, 0xff, RZ, 0xc0, !PT ;  /* 0x000000ff16167812 */ /* 0x000fc400078ec0ff */
[----:B------:R-:W-:Y:S01]  /*13750*/  FADD.FTZ R62, R62, R137 ;  /* 0x000000893e3e7221 */ /* 0x000fe20000010000 */
[----:B------:R-:W-:Y:S02]  /*13760*/  LOP3.LUT R19, R19, 0xff, RZ, 0xc0, !PT ;  /* 0x000000ff13137812 */ /* 0x000fe400078ec0ff */
[----:B------:R-:W-:Y:S02]  /*13770*/  ISETP.LE.U32.AND P4, PT, R22, UR12, PT ;  /* 0x0000000c16007c0c */ /* 0x000fe4000bf83070 */
[----:B------:R-:W-:Y:S01]  /*13780*/  ISETP.LE.U32.AND P1, PT, R19, UR12, PT ;  /* 0x0000000c13007c0c */ /* 0x000fe2000bf23070 */
[----:B------:R-:W-:Y:S01]  /*13790*/  FADD.FTZ R19, R25, R62 ;  /* 0x0000003e19137221 */ /* 0x000fe20000010000 */
[----:B------:R-:W-:Y:S01]  /*137a0*/  FADD.FTZ R238, R238, R21 ;  /* 0x00000015eeee7221 */ /* 0x000fe20000010000 */
[----:B------:R-:W-:Y:S04]  /*137b0*/  MUFU.EX2 R171, R171 ;  /* 0x000000ab00ab7308 */ /* 0x000fe80000000800 */
[----:B------:R-:W2:Y:S01]  /*137c0*/  MUFU.EX2 R62, R210 ;  /* 0x000000d2003e7308 */ /* 0x000ea20000000800 */
[----:B-1----:R-:W-:Y:S01]  /*137d0*/  F2FP.F16.F32.PACK_AB R145, R245, R240 ;  /* 0x000000f0f591723e */ /* 0x002fe200000000ff */
[----:B------:R-:W-:Y:S01]  /*137e0*/  FADD.FTZ R247, R237, R238 ;  /* 0x000000eeedf77221 */ /* 0x000fe20000010000 */
[----:B------:R-:W-:Y:S01]  /*137f0*/  PRMT R21, R226, 0x7772, RZ ;  /* 0x00007772e2157816 */ /* 0x000fe200000000ff */
[----:B------:R-:W-:Y:S01]  /*13800*/  MUFU.EX2 R237, R217 ;  /* 0x000000d900ed7308 */ /* 0x000fe20000000800 */
[----:B------:R-:W-:-:S03]  /*13810*/  PRMT R144, R145, 0x7632, R144 ;  /* 0x0000763291907816 */ /* 0x000fc60000000090 */
[----:B------:R-:W1:Y:S01]  /*13820*/  MUFU.EX2 R168, R168 ;  /* 0x000000a800a87308 */ /* 0x000e620000000800 */
[----:B------:R-:W-:Y:S01]  /*13830*/  @!P4 HADD2 R18, -R145.H0_H0, -RZ.H0_H0 ;  /* 0xa00000ff9112c230 */ /* 0x000fe20000000900 */
[----:B------:R-:W-:Y:S02]  /*13840*/  ISETP.GT.U32.AND P5, PT, R21, UR12, PT ;  /* 0x0000000c15007c0c */ /* 0x000fe4000bfa4070 */
[----:B------:R-:W-:Y:S01]  /*13850*/  PRMT R21, R226, 0x7773, RZ ;  /* 0x00007773e2157816 */ /* 0x000fe200000000ff */
[----:B------:R-:W-:Y:S01]  /*13860*/  @P3 HADD2 R17, -R144.H0_H0, -RZ.H0_H0 ;  /* 0xa00000ff90113230 */ /* 0x000fe20000000900 */
[----:B------:R-:W-:Y:S02]  /*13870*/  PRMT R221, R145, 0x5410, R144 ;  /* 0x0000541091dd7816 */ /* 0x000fe40000000090 */
[----:B------:R-:W-:Y:S02]  /*13880*/  @!P4 PRMT R145, R18, 0x5410, RZ ;  /* 0x000054101291c816 */ /* 0x000fe400000000ff */
[----:B------:R-:W-:-:S02]  /*13890*/  ISETP.GT.U32.AND P4, PT, R21, UR12, PT ;  /* 0x0000000c15007c0c */ /* 0x000fc4000bf84070 */
[----:B--2---:R-:W-:Y:S02]  /*138a0*/  F2FP.F16.F32.PACK_AB R137, R62, R171 ;  /* 0x000000ab3e89723e */ /* 0x004fe400000000ff */
[----:B------:R-:W-:Y:S01]  /*138b0*/  LOP3.LUT R21, R216, 0xff, RZ, 0xc0, !PT ;  /* 0x000000ffd8157812 */ /* 0x000fe200078ec0ff */
[----:B------:R-:W-:Y:S01]  /*138c0*/  FADD.FTZ R27, R27, R26 ;  /* 0x0000001a1b1b7221 */ /* 0x000fe20000010000 */
[----:B------:R-:W-:Y:S01]  /*138d0*/  @P3 PRMT R144, R17, 0x5410, RZ ;  /* 0x0000541011903816 */ /* 0x000fe200000000ff */
[----:B------:R-:W-:Y:S01]  /*138e0*/  @!P1 HADD2 R12, -R137.H0_H0, -RZ.H0_H0 ;  /* 0xa00000ff890c9230 */ /* 0x000fe20000000900 */
[----:B------:R-:W-:Y:S02]  /*138f0*/  ISETP.LE.U32.AND P3, PT, R21, UR12, PT ;  /* 0x0000000c15007c0c */ /* 0x000fe4000bf63070 */
[----:B-1----:R-:W-:Y:S02]  /*13900*/  F2FP.F16.F32.PACK_AB R141, R168, R237 ;  /* 0x000000eda88d723e */ /* 0x002fe400000000ff */
[----:B------:R-:W-:Y:S01]  /*13910*/  PRMT R136, R137, 0x7632, R136 ;  /* 0x0000763289887816 */ /* 0x000fe20000000088 */
[----:B------:R-:W-:Y:S01]  /*13920*/  FADD.FTZ R20, R60, R27 ;  /* 0x0000001b3c147221 */ /* 0x000fe20000010000 */
[----:B------:R-:W-:Y:S01]  /*13930*/  PRMT R140, R141, 0x7632, R140 ;  /* 0x000076328d8c7816 */ /* 0x000fe2000000008c */
[----:B------:R1:W-:Y:S01]  /*13940*/  MUFU.EX2 R60, R194 ;  /* 0x000000c2003c7308 */ /* 0x0003e20000000800 */
[----:B------:R-:W-:-:S03]  /*13950*/  FADD.FTZ R18, R236, R135 ;  /* 0x00000087ec127221 */ /* 0x000fc60000010000 */
[----:B------:R-:W-:Y:S01]  /*13960*/  MUFU.EX2 R17, R215 ;  /* 0x000000d700117308 */ /* 0x000fe20000000800 */
[----:B------:R-:W-:-:S03]  /*13970*/  @!P2 HADD2 R13, -R140.H0_H0, -RZ.H0_H0 ;  /* 0xa00000ff8c0da230 */ /* 0x000fc60000000900 */
[----:B------:R-:W2:Y:S01]  /*13980*/  MUFU.EX2 R236, R211 ;  /* 0x000000d300ec7308 */ /* 0x000ea20000000800 */
[----:B-1----:R-:W-:Y:S02]  /*13990*/  PRMT R194, R137, 0x5410, R136 ;  /* 0x0000541089c27816 */ /* 0x002fe40000000088 */
[----:B------:R-:W-:Y:S02]  /*139a0*/  @!P1 PRMT R137, R12, 0x5410, RZ ;  /* 0x000054100c899816 */ /* 0x000fe400000000ff */
[----:B------:R-:W-:Y:S01]  /*139b0*/  PRMT R12, R216, 0x7632, R12 ;  /* 0x00007632d80c7816 */ /* 0x000fe2000000000c */
[----:B------:R-:W-:Y:S04]  /*139c0*/  MUFU.EX2 R169, R169 ;  /* 0x000000a900a97308 */ /* 0x000fe80000000800 */
[----:B------:R-:W1:Y:S01]  /*139d0*/  MUFU.EX2 R166, R166 ;  /* 0x000000a600a67308 */ /* 0x000e620000000800 */
[----:B------:R-:W-:-:S03]  /*139e0*/  LOP3.LUT R12, R12, 0xff, RZ, 0xc0, !PT ;  /* 0x000000ff0c0c7812 */ /* 0x000fc600078ec0ff */
[----:B------:R-:W3:Y:S01]  /*139f0*/  MUFU.EX2 R167, R167 ;  /* 0x000000a700a77308 */ /* 0x000ee20000000800 */
[----:B------:R-:W-:Y:S01]  /*13a00*/  @!P3 HADD2 R14, -R141.H0_H0, -RZ.H0_H0 ;  /* 0xa00000ff8d0eb230 */ /* 0x000fe20000000900 */
[----:B------:R-:W-:Y:S02]  /*13a10*/  PRMT R210, R141, 0x5410, R140 ;  /* 0x000054108dd27816 */ /* 0x000fe4000000008c */
[----:B------:R-:W-:Y:S02]  /*13a20*/  @!P2 PRMT R140, R13, 0x5410, RZ ;  /* 0x000054100d8ca816 */ /* 0x000fe400000000ff */
[----:B------:R-:W-:Y:S02]  /*13a30*/  ISETP.LE.U32.AND P1, PT, R12, UR12, PT ;  /* 0x0000000c0c007c0c */ /* 0x000fe4000bf23070 */
[----:B------:R-:W-:Y:S02]  /*13a40*/  PRMT R13, R218, 0x7773, RZ ;  /* 0x00007773da0d7816 */ /* 0x000fe400000000ff */
[----:B------:R-:W-:-:S02]  /*13a50*/  @!P3 PRMT R141, R14, 0x5410, RZ ;  /* 0x000054100e8db816 */ /* 0x000fc400000000ff */
[----:B------:R-:W-:Y:S02]  /*13a60*/  PRMT R14, R218, 0x7772, RZ ;  /* 0x00007772da0e7816 */ /* 0x000fe400000000ff */
[----:B------:R-:W-:Y:S02]  /*13a70*/  ISETP.GT.U32.AND P2, PT, R13, UR12, PT ;  /* 0x0000000c0d007c0c */ /* 0x000fe4000bf44070 */
[----:B--2---:R-:W-:Y:S02]  /*13a80*/  F2FP.F16.F32.PACK_AB R143, R236, R17 ;  /* 0x00000011ec8f723e */ /* 0x004fe400000000ff */
[----:B-1----:R-:W-:Y:S02]  /*13a90*/  F2FP.F16.F32.PACK_AB R139, R166, R169 ;  /* 0x000000a9a68b723e */ /* 0x002fe400000000ff */
[----:B------:R-:W-:Y:S02]  /*13aa0*/  ISETP.GT.U32.AND P3, PT, R14, UR12, PT ;  /* 0x0000000c0e007c0c */ /* 0x000fe4000bf64070 */
[----:B---3--:R-:W-:Y:S01]  /*13ab0*/  F2FP.F16.F32.PACK_AB R135, R60, R167 ;  /* 0x000000a73c87723e */ /* 0x008fe200000000ff */
[----:B------:R-:W-:Y:S01]  /*13ac0*/  @!P1 HADD2 R8, -R139.H0_H0, -RZ.H0_H0 ;  /* 0xa00000ff8b089230 */ /* 0x000fe20000000900 */
[----:B------:R-:W-:-:S02]  /*13ad0*/  PRMT R142, R143, 0x7632, R142 ;  /* 0x000076328f8e7816 */ /* 0x000fc4000000008e */
[----:B------:R-:W-:Y:S02]  /*13ae0*/  PRMT R134, R135, 0x7632, R134 ;  /* 0x0000763287867816 */ /* 0x000fe40000000086 */
[----:B------:R-:W-:Y:S01]  /*13af0*/  PRMT R138, R139, 0x7632, R138 ;  /* 0x000076328b8a7816 */ /* 0x000fe2000000008a */
[----:B------:R-:W-:Y:S01]  /*13b00*/  FADD.FTZ R19, R24, R19 ;  /* 0x0000001318137221 */ /* 0x000fe20000010000 */
[----:B------:R1:W-:Y:S01]  /*13b10*/  STG.E.U16 desc[UR26][R202.64+-0x100], R199 ;  /* 0xffff00c7ca007986 */ /* 0x0003e2000c10151a */
[----:B------:R-:W-:Y:S02]  /*13b20*/  @P4 HADD2 R15, -R142.H0_H0, -RZ.H0_H0 ;  /* 0xa00000ff8e0f4230 */ /* 0x000fe40000000900 */
[----:B------:R-:W-:Y:S01]  /*13b30*/  FADD.FTZ R247, R208, R247 ;  /* 0x000000f7d0f77221 */ /* 0x000fe20000010000 */
[----:B------:R-:W-:Y:S02]  /*13b40*/  @P2 HADD2 R9, -R134.H0_H0, -RZ.H0_H0 ;  /* 0xa00000ff86092230 */ /* 0x000fe40000000900 */
[----:B------:R-:W-:Y:S01]  /*13b50*/  FADD.FTZ R208, R240, R19 ;  /* 0x00000013f0d07221 */ /* 0x000fe20000010000 */
[----:B------:R-:W-:-:S02]  /*13b60*/  PRMT R12, R232, 0x7773, RZ ;  /* 0x00007773e80c7816 */ /* 0x000fc400000000ff */
[----:B------:R-:W-:Y:S01]  /*13b70*/  PRMT R19, R232, 0x7772, RZ ;  /* 0x00007772e8137816 */ /* 0x000fe200000000ff */
[----:B------:R-:W-:Y:S01]  /*13b80*/  FADD.FTZ R18, R235, R18 ;  /* 0x00000012eb127221 */ /* 0x000fe20000010000 */
[----:B------:R-:W-:Y:S01]  /*13b90*/  PRMT R215, R143, 0x5410, R142 ;  /* 0x000054108fd77816 */ /* 0x000fe2000000008e */
[----:B------:R-:W-:Y:S01]  /*13ba0*/  @P3 HADD2 R10, -R135.H0_H0, -RZ.H0_H0 ;  /* 0xa00000ff870a3230 */ /* 0x000fe20000000900 */
[----:B------:R-:W-:Y:S01]  /*13bb0*/  @P4 PRMT R142, R15, 0x5410, RZ ;  /* 0x000054100f8e4816 */ /* 0x000fe200000000ff */
[----:B------:R-:W-:Y:S01]  /*13bc0*/  IMAD.MOV.U32 R235, RZ, RZ, R232 ;  /* 0x000000ffffeb7224 */ /* 0x000fe200078e00e8 */
[----:B------:R-:W-:Y:S02]  /*13bd0*/  PRMT R182, R135, 0x5410, R134 ;  /* 0x0000541087b67816 */ /* 0x000fe40000000086 */
[----:B------:R-:W-:Y:S02]  /*13be0*/  PRMT R15, R218, 0x7771, RZ ;  /* 0x00007771da0f7816 */ /* 0x000fe400000000ff */
[----:B------:R-:W-:-:S02]  /*13bf0*/  @P2 PRMT R134, R9, 0x5410, RZ ;  /* 0x0000541009862816 */ /* 0x000fc400000000ff */
[----:B------:R-:W-:Y:S02]  /*13c00*/  PRMT R227, R232, 0x7771, RZ ;  /* 0x00007771e8e37816 */ /* 0x000fe400000000ff */
[----:B-1----:R-:W-:Y:S02]  /*13c10*/  PRMT R199, R139, 0x5410, R138 ;  /* 0x000054108bc77816 */ /* 0x002fe4000000008a */
[----:B------:R-:W-:Y:S01]  /*13c20*/  @!P1 PRMT R139, R8, 0x5410, RZ ;  /* 0x00005410088b9816 */ /* 0x000fe200000000ff */
[----:B------:R-:W-:Y:S01]  /*13c30*/  IMAD.MOV.U32 R8, RZ, RZ, R220 ;  /* 0x000000ffff087224 */ /* 0x000fe200078e00dc */
[----:B------:R-:W-:Y:S02]  /*13c40*/  SHF.R.U32.HI R211, RZ, 0x18, R216 ;  /* 0x00000018ffd37819 */ /* 0x000fe400000116d8 */
[----:B------:R-:W-:Y:S02]  /*13c50*/  PRMT R9, R220, 0x7771, RZ ;  /* 0x00007771dc097816 */ /* 0x000fe400000000ff */
[----:B------:R-:W-:-:S02]  /*13c60*/  LOP3.LUT R8, R8, 0xff, RZ, 0xc0, !PT ;  /* 0x000000ff08087812 */ /* 0x000fc400078ec0ff */
[----:B------:R-:W-:Y:S02]  /*13c70*/  PRMT R232, R19, 0x5410, R12 ;  /* 0x0000541013e87816 */ /* 0x000fe4000000000c */
[----:B------:R-:W-:Y:S02]  /*13c80*/  LOP3.LUT R19, R174, 0xffff, RZ, 0xc0, !PT ;  /* 0x0000ffffae137812 */ /* 0x000fe400078ec0ff */
[----:B------:R-:W-:Y:S02]  /*13c90*/  ISETP.GT.U32.AND P4, PT, R15, UR12, PT ;  /* 0x0000000c0f007c0c */ /* 0x000fe4000bf84070 */
[----:B------:R-:W-:Y:S02]  /*13ca0*/  @P3 PRMT R135, R10, 0x5410, RZ ;  /* 0x000054100a873816 */ /* 0x000fe400000000ff */
[----:B------:R-:W-:Y:S02]  /*13cb0*/  ISETP.LE.U32.AND P3, PT, R211, UR12, PT ;  /* 0x0000000cd3007c0c */ /* 0x000fe4000bf63070 */
[----:B------:R-:W-:-:S02]  /*13cc0*/  PRMT R15, R8, 0x5410, R9 ;  /* 0x00005410080f7816 */ /* 0x000fc40000000009 */
[----:B------:R-:W-:Y:S02]  /*13cd0*/  SHF.R.U32.HI R19, RZ, 0x8, R19 ;  /* 0x00000008ff137819 */ /* 0x000fe40000011613 */
[----:B------:R-:W-:-:S04]  /*13ce0*/  LOP3.LUT R8, R174, 0xff, RZ, 0xc0, !PT ;  /* 0x000000ffae087812 */ /* 0x000fc800078ec0ff */
[----:B------:R-:W-:Y:S02]  /*13cf0*/  PRMT R19, R8, 0x5410, R19 ;  /* 0x0000541008137816 */ /* 0x000fe40000000013 */
[----:B------:R-:W-:Y:S01]  /*13d00*/  PRMT R8, R174, 0x7632, R8 ;  /* 0x00007632ae087816 */ /* 0x000fe20000000008 */
[----:B------:R-:W-:Y:S01]  /*13d10*/  USHF.L.U32 UR4, UR12, 0x10, URZ ;  /* 0x000000100c047899 */ /* 0x000fe200080006ff */
[----:B------:R-:W-:Y:S02]  /*13d20*/  SHF.R.U32.HI R9, RZ, 0x18, R174 ;  /* 0x00000018ff097819 */ /* 0x000fe400000116ae */
[----:B------:R-:W-:Y:S01]  /*13d30*/  LOP3.LUT R8, R8, 0xff, RZ, 0xc0, !PT ;  /* 0x000000ff08087812 */ /* 0x000fe200078ec0ff */
[----:B------:R-:W-:Y:S01]  /*13d40*/  FADD.FTZ R20, R23, R20 ;  /* 0x0000001417147221 */ /* 0x000fe20000010000 */
[----:B------:R-:W-:Y:S01]  /*13d50*/  LOP3.LUT R21, R183, 0xffff, RZ, 0xc0, !PT ;  /* 0x0000ffffb7157812 */ /* 0x000fe200078ec0ff */
[----:B------:R-:W-:Y:S01]  /*13d60*/  @!P3 HADD2 R5, -R138.H0_H0, -RZ.H0_H0 ;  /* 0xa00000ff8a05b230 */ /* 0x000fe20000000900 */
[----:B------:R-:W-:Y:S01]  /*13d70*/  PRMT R9, R8, 0x5410, R9 ;  /* 0x0000541008097816 */ /* 0x000fe20000000009 */
[----:B------:R1:W-:Y:S01]  /*13d80*/  STG.E.U16 desc[UR26][R202.64+-0xfe], R205 ;  /* 0xffff02cdca007986 */ /* 0x0003e2000c10151a */
[----:B------:R-:W-:-:S02]  /*13d90*/  SHF.R.U32.HI R21, RZ, 0x8, R21 ;  /* 0x00000008ff157819 */ /* 0x000fc40000011615 */
[----:B------:R-:W-:Y:S01]  /*13da0*/  LOP3.LUT R8, R183, 0xff, RZ, 0xc0, !PT ;  /* 0x000000ffb7087812 */ /* 0x000fe200078ec0ff */
[----:B------:R-:W-:Y:S02]  /*13db0*/  IMAD.U32 R174, RZ, RZ, UR12 ;  /* 0x0000000cffae7e24 */ /* 0x000fe4000f8e00ff */
[----:B------:R-:W-:Y:S01]  /*13dc0*/  @P4 HADD2 R11, -R136.H0_H0, -RZ.H0_H0 ;  /* 0xa00000ff880b4230 */ /* 0x000fe20000000900 */
[----:B------:R-:W-:Y:S02]  /*13dd0*/  @!P3 PRMT R138, R5, 0x5410, RZ ;  /* 0x00005410058ab816 */ /* 0x000fe400000000ff */
[C---:B------:R-:W-:Y:S02]  /*13de0*/  PRMT R10, R220.reuse, 0x7773, RZ ;  /* 0x00007773dc0a7816 */ /* 0x040fe400000000ff */
[----:B------:R-:W-:Y:S02]  /*13df0*/  PRMT R5, R220, 0x7772, RZ ;  /* 0x00007772dc057816 */ /* 0x000fe400000000ff */
[----:B------:R-:W-:-:S02]  /*13e00*/  PRMT R21, R8, 0x5410, R21 ;  /* 0x0000541008157816 */ /* 0x000fc40000000015 */
[----:B------:R-:W-:Y:S02]  /*13e10*/  PRMT R8, R183, 0x7632, R8 ;  /* 0x00007632b7087816 */ /* 0x000fe40000000008 */
[----:B------:R-:W-:Y:S01]  /*13e20*/  @P4 PRMT R136, R11, 0x5410, RZ ;  /* 0x000054100b884816 */ /* 0x000fe200000000ff */
[----:B------:R-:W-:Y:S01]  /*13e30*/  IMAD.MOV.U32 R11, RZ, RZ, R244 ;  /* 0x000000ffff0b7224 */ /* 0x000fe200078e00f4 */
[----:B------:R-:W-:Y:S01]  /*13e40*/  PRMT R5, R5, 0x5410, R10 ;  /* 0x0000541005057816 */ /* 0x000fe2000000000a */
[----:B-1----:R-:W-:Y:S01]  /*13e50*/  FADD.FTZ R205, R17, R20 ;  /* 0x0000001411cd7221 */ /* 0x002fe20000010000 */
[----:B------:R-:W-:Y:S01]  /*13e60*/  IMAD.U32 R17, RZ, RZ, UR4 ;  /* 0x00000004ff117e24 */ /* 0x000fe2000f8e00ff */
[----:B------:R-:W-:Y:S02]  /*13e70*/  SHF.R.U32.HI R183, RZ, 0x18, R183 ;  /* 0x00000018ffb77819 */ /* 0x000fe400000116b7 */
[----:B------:R-:W-:Y:S02]  /*13e80*/  LOP3.LUT R8, R8, 0xff, RZ, 0xc0, !PT ;  /* 0x000000ff08087812 */ /* 0x000fe400078ec0ff */
[----:B------:R-:W-:-:S02]  /*13e90*/  LOP3.LUT R174, R174, 0xff0000, R17, 0xf8, !PT ;  /* 0x00ff0000aeae7812 */ /* 0x000fc400078ef811 */
[C---:B------:R-:W-:Y:S02]  /*13ea0*/  PRMT R13, R244.reuse, 0x7773, RZ ;  /* 0x00007773f40d7816 */ /* 0x040fe400000000ff */
[----:B------:R-:W-:Y:S02]  /*13eb0*/  PRMT R14, R244, 0x7772, RZ ;  /* 0x00007772f40e7816 */ /* 0x000fe400000000ff */
[----:B------:R-:W-:Y:S02]  /*13ec0*/  HSET2.LE.AND R23, R19, R174, PT ;  /* 0x000000ae13177233 */ /* 0x000fe40003803000 */
[----:B------:R-:W-:Y:S02]  /*13ed0*/  LOP3.LUT R5, R5, 0xff00ff, RZ, 0xc0, !PT ;  /* 0x00ff00ff05057812 */ /* 0x000fe400078ec0ff */
[----:B------:R-:W-:Y:S02]  /*13ee0*/  PRMT R19, R8, 0x5410, R183 ;  /* 0x0000541008137816 */ /* 0x000fe400000000b7 */
[----:B------:R-:W-:-:S02]  /*13ef0*/  PRMT R10, R244, 0x7771, RZ ;  /* 0x00007771f40a7816 */ /* 0x000fc400000000ff */
[----:B------:R-:W-:Y:S02]  /*13f00*/  LOP3.LUT R11, R11, 0xff, RZ, 0xc0, !PT ;  /* 0x000000ff0b0b7812 */ /* 0x000fe400078ec0ff */
[----:B------:R-:W-:Y:S01]  /*13f10*/  PRMT R13, R14, 0x5410, R13 ;  /* 0x000054100e0d7816 */ /* 0x000fe2000000000d */
[----:B------:R-:W-:Y:S01]  /*13f20*/  @P5 HADD2 R16, -R143.H0_H0, -RZ.H0_H0 ;  /* 0xa00000ff8f105230 */ /* 0x000fe20000000900 */
[--C-:B------:R-:W-:Y:S02]  /*13f30*/  HSET2.LE.AND R14, R5, R174.reuse, PT ;  /* 0x000000ae050e7233 */ /* 0x100fe40003803000 */
[----:B------:R-:W-:Y:S02]  /*13f40*/  PRMT R17, R11, 0x5410, R10 ;  /* 0x000054100b117816 */ /* 0x000fe4000000000a */
[----:B------:R-:W-:Y:S01]  /*13f50*/  HSET2.LE.AND R19, R19, R174, PT ;  /* 0x000000ae13137233 */ /* 0x000fe20003803000 */
[----:B------:R-:W-:Y:S01]  /*13f60*/  FADD.FTZ R209, R209, R18 ;  /* 0x00000012d1d17221 */ /* 0x000fe20000010000 */
[----:B------:R-:W-:-:S02]  /*13f70*/  LOP3.LUT R11, R177, R14, RZ, 0xc0, !PT ;  /* 0x0000000eb10b7212 */ /* 0x000fc400078ec0ff */
[----:B------:R-:W-:Y:S01]  /*13f80*/  LOP3.LUT R5, R13, 0xff00ff, RZ, 0xc0, !PT ;  /* 0x00ff00ff0d057812 */ /* 0x000fe200078ec0ff */
[----:B------:R-:W-:Y:S01]  /*13f90*/  VIADD R220, R214, 0x6040 ;  /* 0x00006040d6dc7836 */ /* 0x000fe20000000000 */
[----:B------:R-:W-:Y:S01]  /*13fa0*/  @P5 PRMT R143, R16, 0x5410, RZ ;  /* 0x00005410108f5816 */ /* 0x000fe200000000ff */
[----:B------:R-:W1:Y:S01]  /*13fb0*/  LDC R177, c[0x0][0x448] ;  /* 0x00011200ffb17b82 */ /* 0x000e620000000800 */
[--C-:B------:R-:W-:Y:S02]  /*13fc0*/  HSET2.LE.AND R14, R17, R174.reuse, PT ;  /* 0x000000ae110e7233 */ /* 0x100fe40003803000 */
[----:B------:R-:W-:Y:S02]  /*13fd0*/  LOP3.LUT R13, R242, R19, RZ, 0xc0, !PT ;  /* 0x00000013f20d7212 */ /* 0x000fe400078ec0ff */
[----:B------:R-:W2:Y:S01]  /*13fe0*/  LDSM.16.MT88.4 R16, [R214+0x6000] ;  /* 0x00600000d610783b */ /* 0x000ea20000004200 */
[--C-:B------:R-:W-:Y:S02]  /*13ff0*/  HSET2.LE.AND R10, R9, R174.reuse, PT ;  /* 0x000000ae090a7233 */ /* 0x100fe40003803000 */
[----:B------:R-:W-:-:S03]  /*14000*/  HSET2.LE.AND R12, R21, R174, PT ;  /* 0x000000ae150c7233 */ /* 0x000fc60003803000 */
[----:B------:R-:W-:Y:S02]  /*14010*/  LOP3.LUT R9, R191, R10, RZ, 0xc0, !PT ;  /* 0x0000000abf097212 */ /* 0x000fe400078ec0ff */
[--C-:B------:R-:W-:Y:S02]  /*14020*/  HSET2.LE.AND R10, R15, R174.reuse, PT ;  /* 0x000000ae0f0a7233 */ /* 0x100fe40003803000 */
[----:B------:R-:W-:Y:S02]  /*14030*/  HSET2.LE.AND R15, R5, R174, PT ;  /* 0x000000ae050f7233 */ /* 0x000fe40003803000 */
[----:B------:R-:W-:Y:S02]  /*14040*/  LOP3.LUT R8, R204, R23, RZ, 0xc0, !PT ;  /* 0x00000017cc087212 */ /* 0x000fe400078ec0ff */
[----:B------:R-:W-:Y:S02]  /*14050*/  LOP3.LUT R10, R189, R10, RZ, 0xc0, !PT ;  /* 0x0000000abd0a7212 */ /* 0x000fe400078ec0ff */
[----:B------:R-:W-:-:S02]  /*14060*/  LOP3.LUT R12, R243, R12, RZ, 0xc0, !PT ;  /* 0x0000000cf30c7212 */ /* 0x000fc400078ec0ff */
[----:B------:R-:W-:Y:S02]  /*14070*/  LOP3.LUT R14, R241, R14, RZ, 0xc0, !PT ;  /* 0x0000000ef10e7212 */ /* 0x000fe400078ec0ff */
[----:B------:R-:W-:Y:S02]  /*14080*/  LOP3.LUT R15, R246, R15, RZ, 0xc0, !PT ;  /* 0x0000000ff60f7212 */ /* 0x000fe400078ec0ff */
[----:B------:R-:W-:-:S05]  /*14090*/  SEL R5, R190, 0xffffffe0, !P6 ;  /* 0xffffffe0be057807 */ /* 0x000fca0007000000 */
[----:B------:R-:W-:-:S05]  /*140a0*/  IMAD.IADD R217, R5, 0x1, R214 ;  /* 0x0000000105d97824 */ /* 0x000fca00078e02d6 */
[----:B------:R-:W3:Y:S01]  /*140b0*/  LDSM.16.MT88.4 R24, [R217+0x6000] ;  /* 0x00600000d918783b */ /* 0x000ee20000004200 */
[-C--:B--2---:R-:W-:Y:S08]  /*140c0*/  HMMA.16816.F32 R92, R8, R16.reuse, R92 ;  /* 0x00000010085c723c */ /* 0x084ff0000000185c */
[----:B------:R-:W-:Y:S01]  /*140d0*/  HMMA.16816.F32 R68, R12, R16, R68 ;  /* 0x000000100c44723c */ /* 0x000fe20000001844 */
[----:B------:R-:W-:-:S04]  /*140e0*/  VIADD R16, R214, 0x6000 ;  /* 0x00006000d6107836 */ /* 0x000fc80000000000 */
[----:B------:R-:W-:-:S04]  /*140f0*/  @P0 VIADD R220, R16, 0xffffffc0 ;  /* 0xffffffc010dc0836 */ /* 0x000fc80000000000 */
[----:B------:R-:W-:Y:S01]  /*14100*/  IMAD.IADD R219, R5, 0x1, R220 ;  /* 0x0000000105db7824 */ /* 0x000fe200078e02dc */
[-C--:B------:R-:W-:Y:S04]  /*14110*/  HMMA.16816.F32 R72, R12, R18.reuse, R72 ;  /* 0x000000120c48723c */ /* 0x080fe80000001848 */
[----:B------:R-:W2:Y:S04]  /*14120*/  LDSM.16.MT88.4 R20, [R219] ;  /* 0x00000000db14783b */ /* 0x000ea80000004200 */
[----:B------:R-:W-:Y:S01]  /*14130*/  HMMA.16816.F32 R104, R8, R18, R104 ;  /* 0x000000120868723c */ /* 0x000fe20000001868 */
[----:B------:R-:W4:Y:S07]  /*14140*/  LDSM.16.MT88.4 R16, [R220] ;  /* 0x00000000dc10783b */ /* 0x000f2e0000004200 */
[C---:B---3--:R-:W-:Y:S08]  /*14150*/  HMMA.16816.F32 R76, R12.reuse, R24, R76 ;  /* 0x000000180c4c723c */ /* 0x048ff0000000184c */
[----:B------:R-:W-:Y:S08]  /*14160*/  HMMA.16816.F32 R80, R12, R26, R80 ;  /* 0x0000001a0c50723c */ /* 0x000ff00000001850 */
[C---:B------:R-:W-:Y:S08]  /*14170*/  HMMA.16816.F32 R108, R8.reuse, R24, R108 ;  /* 0x00000018086c723c */ /* 0x040ff0000000186c */
[----:B------:R-:W-:Y:S01]  /*14180*/  HMMA.16816.F32 R112, R8, R26, R112 ;  /* 0x0000001a0870723c */ /* 0x000fe20000001870 */
[----:B-1----:R-:W-:-:S02]  /*14190*/  IMAD.SHL.U32 R189, R177, 0x8, RZ ;  /* 0x00000008b1bd7824 */ /* 0x002fc400078e00ff */
[----:B------:R-:W-:Y:S01]  /*141a0*/  FADD.FTZ R188, R188, R209 ;  /* 0x000000d1bcbc7221 */ /* 0x000fe20000010000 */
[----:B------:R-:W1:Y:S04]  /*141b0*/  LDSM.16.MT88.4 R24, [R214+0x6800] ;  /* 0x00680000d618783b */ /* 0x000e680000004200 */
[C---:B--2---:R-:W-:Y:S08]  /*141c0*/  HMMA.16816.F32 R96, R12.reuse, R20, R96 ;  /* 0x000000140c60723c */ /* 0x044ff00000001860 */
[C---:B----4-:R-:W-:Y:S08]  /*141d0*/  HMMA.16816.F32 R84, R12.reuse, R16, R84 ;  /* 0x000000100c54723c */ /* 0x050ff00000001854 */
[C---:B------:R-:W-:Y:S08]  /*141e0*/  HMMA.16816.F32 R88, R12.reuse, R18, R88 ;  /* 0x000000120c58723c */ /* 0x040ff00000001858 */
[----:B------:R-:W-:Y:S01]  /*141f0*/  HMMA.16816.F32 R100, R12, R22, R100 ;  /* 0x000000160c64723c */ /* 0x000fe20000001864 */
[----:B------:R-:W-:-:S07]  /*14200*/  FADD.FTZ R12, R178, R247 ;  /* 0x000000f7b20c7221 */ /* 0x000fce0000010000 */
[----:B------:R-:W-:Y:S01]  /*14210*/  HMMA.16816.F32 R116, R8, R16, R116 ;  /* 0x000000100874723c */ /* 0x000fe20000001874 */
[----:B------:R-:W-:Y:S01]  /*14220*/  FADD.FTZ R183, R179, R12 ;  /* 0x0000000cb3b77221 */ /* 0x000fe20000010000 */
[----:B------:R-:W-:-:S06]  /*14230*/  LOP3.LUT R12, R229, 0xffff, RZ, 0xc0, !PT ;  /* 0x0000ffffe50c7812 */ /* 0x000fcc00078ec0ff */
[C---:B------:R-:W-:Y:S08]  /*14240*/  HMMA.16816.F32 R120, R8.reuse, R18, R120 ;  /* 0x000000120878723c */ /* 0x040ff00000001878 */
[C---:B------:R-:W-:Y:S08]  /*14250*/  HMMA.16816.F32 R124, R8.reuse, R20, R124 ;  /* 0x00000014087c723c */ /* 0x040ff0000000187c */
[----:B------:R-:W-:Y:S01]  /*14260*/  HMMA.16816.F32 R128, R8, R22, R128 ;  /* 0x000000160880723c */ /* 0x000fe20000001880 */
[C---:B------:R-:W-:Y:S01]  /*14270*/  PRMT R10, R230.reuse, 0x7773, RZ ;  /* 0x00007773e60a7816 */ /* 0x040fe200000000ff */
[----:B------:R-:W-:Y:S01]  /*14280*/  IMAD.MOV.U32 R8, RZ, RZ, R230 ;  /* 0x000000ffff087224 */ /* 0x000fe200078e00e6 */
[----:B------:R-:W-:-:S02]  /*14290*/  PRMT R11, R230, 0x7772, RZ ;  /* 0x00007772e60b7816 */ /* 0x000fc400000000ff */
[----:B------:R-:W-:Y:S01]  /*142a0*/  LOP3.LUT R13, R229, 0xff, RZ, 0xc0, !PT ;  /* 0x000000ffe50d7812 */ /* 0x000fe200078ec0ff */
[----:B------:R-:W-:Y:S01]  /*142b0*/  IMAD.WIDE R14, R189, 0x2, R202 ;  /* 0x00000002bd0e7825 */ /* 0x000fe200078e02ca */
[----:B------:R-:W-:-:S03]  /*142c0*/  PRMT R11, R11, 0x5410, R10 ;  /* 0x000054100b0b7816 */ /* 0x000fc6000000000a */
[----:B------:R-:W-:Y:S01]  /*142d0*/  FADD.FTZ R181, R181, R188 ;  /* 0x000000bcb5b57221 */ /* 0x000fe20000010000 */
[----:B------:R-:W-:Y:S01]  /*142e0*/  PRMT R10, R229, 0x7632, R10 ;  /* 0x00007632e50a7816 */ /* 0x000fe2000000000a */
[----:B------:R-:W2:Y:S01]  /*142f0*/  LDSM.16.MT88.4 R20, [R217+0x6800] ;  /* 0x00680000d914783b */ /* 0x000ea20000004200 */
[----:B------:R-:W-:Y:S02]  /*14300*/  SHF.R.U32.HI R12, RZ, 0x8, R12 ;  /* 0x00000008ff0c7819 */ /* 0x000fe4000001160c */
[----:B------:R-:W-:Y:S01]  /*14310*/  SHF.R.U32.HI R229, RZ, 0x18, R229 ;  /* 0x00000018ffe57819 */ /* 0x000fe200000116e5 */
[----:B------:R-:W3:Y:S01]  /*14320*/  LDSM.16.MT88.4 R16, [R220+0x800] ;  /* 0x00080000dc10783b */ /* 0x000ee20000004200 */
[----:B------:R-:W-:Y:S02]  /*14330*/  LOP3.LUT R10, R10, 0xff, RZ, 0xc0, !PT ;  /* 0x000000ff0a0a7812 */ /* 0x000fe400078ec0ff */
[----:B------:R-:W-:Y:S02]  /*14340*/  PRMT R9, R230, 0x7771, RZ ;  /* 0x00007771e6097816 */ /* 0x000fe400000000ff */
[----:B------:R-:W-:-:S02]  /*14350*/  LOP3.LUT R8, R8, 0xff, RZ, 0xc0, !PT ;  /* 0x000000ff08087812 */ /* 0x000fc400078ec0ff */
[----:B------:R-:W-:Y:S02]  /*14360*/  PRMT R13, R13, 0x5410, R12 ;  /* 0x000054100d0d7816 */ /* 0x000fe4000000000c */
[----:B------:R-:W-:Y:S01]  /*14370*/  PRMT R229, R10, 0x5410, R229 ;  /* 0x000054100ae57816 */ /* 0x000fe200000000e5 */
[----:B------:R-:W-:Y:S01]  /*14380*/  IMAD.WIDE R14, R177, 0x70, R14 ;  /* 0x00000070b10e7825 */ /* 0x000fe200078e020e */
[----:B------:R-:W-:Y:S02]  /*14390*/  PRMT R9, R8, 0x5410, R9 ;  /* 0x0000541008097816 */ /* 0x000fe40000000009 */
[--C-:B------:R-:W-:Y:S02]  /*143a0*/  HSET2.LE.AND R8, R13, R174.reuse, PT ;  /* 0x000000ae0d087233 */ /* 0x100fe40003803000 */
[--C-:B------:R-:W-:Y:S01]  /*143b0*/  HSET2.LE.AND R13, R229, R174.reuse, PT ;  /* 0x000000aee50d7233 */ /* 0x100fe20003803000 */
[----:B------:R-:W-:Y:S01]  /*143c0*/  IMAD.WIDE R188, R189, 0x2, R14 ;  /* 0x00000002bdbc7825 */ /* 0x000fe200078e020e */
[----:B------:R-:W-:-:S03]  /*143d0*/  HSET2.LE.AND R10, R9, R174, PT ;  /* 0x000000ae090a7233 */ /* 0x000fc60003803000 */
[----:B------:R-:W-:Y:S02]  /*143e0*/  LOP3.LUT R9, R234, R13, RZ, 0xc0, !PT ;  /* 0x0000000dea097212 */ /* 0x000fe400078ec0ff */
[----:B------:R-:W4:Y:S01]  /*143f0*/  LDSM.16.MT88.4 R12, [R219+0x800] ;  /* 0x00080000db0c783b */ /* 0x000f220000004200 */
[----:B------:R-:W-:-:S04]  /*14400*/  FADD.FTZ R208, R245, R208 ;  /* 0x000000d0f5d07221 */ /* 0x000fc80000010000 */
[----:B------:R-:W-:Y:S01]  /*14410*/  FADD.FTZ R179, R237, R208 ;  /* 0x000000d0edb37221 */ /* 0x000fe20000010000 */
[----:B------:R-:W-:-:S04]  /*14420*/  IMAD.WIDE R208, R177, -0x70, R200 ;  /* 0xffffff90b1d07825 */ /* 0x000fc800078e02c8 */
[----:B------:R-:W-:Y:S01]  /*14430*/  FADD.FTZ R178, R236, R205 ;  /* 0x000000cdecb27221 */ /* 0x000fe20000010000 */
[----:B------:R-:W-:Y:S01]  /*14440*/  IMAD.WIDE R204, R177, 0x70, R208 ;  /* 0x00000070b1cc7825 */ /* 0x000fe200078e02d0 */
[----:B------:R-:W-:-:S03]  /*14450*/  LOP3.LUT R11, R11, 0xff00ff, RZ, 0xc0, !PT ;  /* 0x00ff00ff0b0b7812 */ /* 0x000fc600078ec0ff */
[----:B------:R-:W-:-:S05]  /*14460*/  IMAD.WIDE R190, R177, -0x70, R204 ;  /* 0xffffff90b1be7825 */ /* 0x000fca00078e02cc */
[----:B------:R1:W-:Y:S01]  /*14470*/  STG.E.U16 desc[UR26][R190.64+-0x100], R228 ;  /* 0xffff00e4be007986 */ /* 0x0003e2000c10151a */
[----:B------:R-:W-:Y:S02]  /*14480*/  LOP3.LUT R8, R233, R8, RZ, 0xc0, !PT ;  /* 0x00000008e9087212 */ /* 0x000fe400078ec0ff */
[----:B------:R-:W-:Y:S02]  /*14490*/  LOP3.LUT R10, R239, R10, RZ, 0xc0, !PT ;  /* 0x0000000aef0a7212 */ /* 0x000fe400078ec0ff */
[----:B-1----:R-:W-:-:S05]  /*144a0*/  HSET2.LE.AND R228, R11, R174, PT ;  /* 0x000000ae0be47233 */ /* 0x002fca0003803000 */
[----:B------:R-:W-:-:S07]  /*144b0*/  LOP3.LUT R11, R231, R228, RZ, 0xc0, !PT ;  /* 0x000000e4e70b7212 */ /* 0x000fce00078ec0ff */
[C---:B------:R-:W-:Y:S08]  /*144c0*/  HMMA.16816.F32 R68, R8.reuse, R24, R68 ;  /* 0x000000180844723c */ /* 0x040ff00000001844 */
[C---:B------:R-:W-:Y:S08]  /*144d0*/  HMMA.16816.F32 R72, R8.reuse, R26, R72 ;  /* 0x0000001a0848723c */ /* 0x040ff00000001848 */
[C---:B--2---:R-:W-:Y:S08]  /*144e0*/  HMMA.16816.F32 R76, R8.reuse, R20, R76 ;  /* 0x00000014084c723c */ /* 0x044ff0000000184c */
[C---:B------:R-:W-:Y:S08]  /*144f0*/  HMMA.16816.F32 R80, R8.reuse, R22, R80 ;  /* 0x000000160850723c */ /* 0x040ff00000001850 */
[C---:B---3--:R-:W-:Y:S08]  /*14500*/  HMMA.16816.F32 R84, R8.reuse, R16, R84 ;  /* 0x000000100854723c */ /* 0x048ff00000001854 */
[C---:B------:R-:W-:Y:S08]  /*14510*/  HMMA.16816.F32 R88, R8.reuse, R18, R88 ;  /* 0x000000120858723c */ /* 0x040ff00000001858 */
[C---:B----4-:R-:W-:Y:S08]  /*14520*/  HMMA.16816.F32 R96, R8.reuse, R12, R96 ;  /* 0x0000000c0860723c */ /* 0x050ff00000001860 */
        /* <DEDUP_REMOVED lines=9> */
[----:B------:R-:W-:-:S02]  /*145c0*/  PRMT R227, R10, 0x5410, R227 ;  /* 0x000054100ae37816 */ /* 0x000fc400000000e3 */
[----:B------:R-:W-:Y:S02]  /*145d0*/  PRMT R31, R8, 0x5410, R31 ;  /* 0x00005410081f7816 */ /* 0x000fe4000000001f */
[----:B------:R-:W-:Y:S02]  /*145e0*/  LOP3.LUT R11, R232, 0xff00ff, RZ, 0xc0, !PT ;  /* 0x00ff00ffe80b7812 */ /* 0x000fe400078ec0ff */
[--C-:B------:R-:W-:Y:S02]  /*145f0*/  HSET2.LE.AND R228, R9, R174.reuse, PT ;  /* 0x000000ae09e47233 */ /* 0x100fe40003803000 */
[--C-:B------:R-:W-:Y:S02]  /*14600*/  HSET2.LE.AND R9, R31, R174.reuse, PT ;  /* 0x000000ae1f097233 */ /* 0x100fe40003803000 */
[--C-:B------:R-:W-:Y:S02]  /*14610*/  HSET2.LE.AND R10, R227, R174.reuse, PT ;  /* 0x000000aee30a7233 */ /* 0x100fe40003803000 */
[----:B------:R-:W-:-:S02]  /*14620*/  HSET2.LE.AND R11, R11, R174, PT ;  /* 0x000000ae0b0b7233 */ /* 0x000fc40003803000 */
[----:B------:R-:W-:Y:S02]  /*14630*/  LOP3.LUT R8, R213, R228, RZ, 0xc0, !PT ;  /* 0x000000e4d5087212 */ /* 0x000fe400078ec0ff */
[----:B------:R-:W-:Y:S02]  /*14640*/  LOP3.LUT R9, R30, R9, RZ, 0xc0, !PT ;  /* 0x000000091e097212 */ /* 0x000fe400078ec0ff */
[----:B------:R-:W-:Y:S02]  /*14650*/  LOP3.LUT R10, R29, R10, RZ, 0xc0, !PT ;  /* 0x0000000a1d0a7212 */ /* 0x000fe400078ec0ff */
[----:B------:R-:W-:Y:S02]  /*14660*/  LOP3.LUT R11, R28, R11, RZ, 0xc0, !PT ;  /* 0x0000000b1c0b7212 */ /* 0x000fe400078ec0ff */
[----:B------:R-:W-:Y:S05]  /*14670*/  LDSM.16.MT88.4 R28, [R219+0x1000] ;  /* 0x00100000db1c783b */ /* 0x000fea0000004200 */
[----:B------:R-:W-:Y:S01]  /*14680*/  HMMA.16816.F32 R124, R8, R12, R124 ;  /* 0x0000000c087c723c */ /* 0x000fe2000000187c */
[----:B------:R-:W-:-:S07]  /*14690*/  IMAD.MOV.U32 R12, RZ, RZ, R226 ;  /* 0x000000ffff0c7224 */ /* 0x000fce00078e00e2 */
[----:B------:R-:W-:Y:S01]  /*146a0*/  HMMA.16816.F32 R92, R8, R24, R92 ;  /* 0x00000018085c723c */ /* 0x000fe2000000185c */
[----:B------:R-:W-:Y:S02]  /*146b0*/  LOP3.LUT R12, R12, 0xff, RZ, 0xc0, !PT ;  /* 0x000000ff0c0c7812 */ /* 0x000fe400078ec0ff */
[----:B------:R-:W-:-:S05]  /*146c0*/  SHF.R.U32.HI R25, RZ, 0x18, R224 ;  /* 0x00000018ff197819 */ /* 0x000fca00000116e0 */
[----:B------:R-:W-:Y:S01]  /*146d0*/  HMMA.16816.F32 R104, R8, R26, R104 ;  /* 0x0000001a0868723c */ /* 0x000fe20000001868 */
[----:B------:R-:W-:-:S07]  /*146e0*/  LOP3.LUT R27, R224, 0xff, RZ, 0xc0, !PT ;  /* 0x000000ffe01b7812 */ /* 0x000fce00078ec0ff */
[C---:B------:R-:W-:Y:S08]  /*146f0*/  HMMA.16816.F32 R108, R8.reuse, R20, R108 ;  /* 0x00000014086c723c */ /* 0x040ff0000000186c */
[C---:B------:R-:W-:Y:S01]  /*14700*/  HMMA.16816.F32 R112, R8.reuse, R22, R112 ;  /* 0x000000160870723c */ /* 0x040fe20000001870 */
[----:B------:R-:W1:Y:S07]  /*14710*/  LDSM.16.MT88.4 R20, [R214+0x7000] ;  /* 0x00700000d614783b */ /* 0x000e6e0000004200 */
[C---:B------:R-:W-:Y:S08]  /*14720*/  HMMA.16816.F32 R116, R8.reuse, R16, R116 ;  /* 0x000000100874723c */ /* 0x040ff00000001874 */
[C---:B------:R-:W-:Y:S01]  /*14730*/  HMMA.16816.F32 R120, R8.reuse, R18, R120 ;  /* 0x000000120878723c */ /* 0x040fe20000001878 */
[----:B------:R-:W2:Y:S07]  /*14740*/  LDSM.16.MT88.4 R16, [R217+0x7000] ;  /* 0x00700000d910783b */ /* 0x000eae0000004200 */
[----:B------:R-:W-:Y:S01]  /*14750*/  HMMA.16816.F32 R128, R8, R14, R128 ;  /* 0x0000000e0880723c */ /* 0x000fe20000001880 */
[----:B------:R-:W-:-:S02]  /*14760*/  PRMT R8, R226, 0x7773, RZ ;  /* 0x00007773e2087816 */ /* 0x000fc400000000ff */
[----:B------:R-:W-:Y:S02]  /*14770*/  PRMT R9, R226, 0x7772, RZ ;  /* 0x00007772e2097816 */ /* 0x000fe400000000ff */
[C---:B------:R-:W-:Y:S02]  /*14780*/  LOP3.LUT R14, R224.reuse, 0xffff, RZ, 0xc0, !PT ;  /* 0x0000ffffe00e7812 */ /* 0x040fe400078ec0ff */
[----:B------:R-:W-:Y:S02]  /*14790*/  PRMT R10, R224, 0x7632, R10 ;  /* 0x00007632e00a7816 */ /* 0x000fe4000000000a */
[----:B------:R-:W-:Y:S02]  /*147a0*/  SHF.R.U32.HI R14, RZ, 0x8, R14 ;  /* 0x00000008ff0e7819 */ /* 0x000fe4000001160e */
[----:B------:R-:W-:Y:S02]  /*147b0*/  LOP3.LUT R10, R10, 0xff, RZ, 0xc0, !PT ;  /* 0x000000ff0a0a7812 */ /* 0x000fe400078ec0ff */
[----:B------:R-:W-:-:S02]  /*147c0*/  PRMT R8, R9, 0x5410, R8 ;  /* 0x0000541009087816 */ /* 0x000fc40000000008 */
[----:B------:R-:W-:Y:S02]  /*147d0*/  PRMT R11, R226, 0x7771, RZ ;  /* 0x00007771e20b7816 */ /* 0x000fe400000000ff */
[----:B------:R-:W-:Y:S02]  /*147e0*/  PRMT R25, R10, 0x5410, R25 ;  /* 0x000054100a197816 */ /* 0x000fe40000000019 */
[----:B------:R-:W-:Y:S02]  /*147f0*/  LOP3.LUT R9, R8, 0xff00ff, RZ, 0xc0, !PT ;  /* 0x00ff00ff08097812 */ /* 0x000fe400078ec0ff */
[----:B------:R-:W-:Y:S02]  /*14800*/  PRMT R11, R12, 0x5410, R11 ;  /* 0x000054100c0b7816 */ /* 0x000fe4000000000b */
[----:B------:R-:W-:Y:S02]  /*14810*/  PRMT R27, R27, 0x5410, R14 ;  /* 0x000054101b1b7816 */ /* 0x000fe4000000000e */
[----:B------:R-:W3:Y:S01]  /*14820*/  LDSM.16.MT88.4 R12, [R220+0x1000] ;  /* 0x00100000dc0c783b */ /* 0x000ee20000004200 */
[----:B------:R-:W-:-:S02]  /*14830*/  HSET2.LE.AND R25, R25, R174, PT ;  /* 0x000000ae19197233 */ /* 0x000fc40003803000 */
[--C-:B------:R-:W-:Y:S02]  /*14840*/  HSET2.LE.AND R8, R9, R174.reuse, PT ;  /* 0x000000ae09087233 */ /* 0x100fe40003803000 */
[--C-:B------:R-:W-:Y:S02]  /*14850*/  HSET2.LE.AND R26, R11, R174.reuse, PT ;  /* 0x000000ae0b1a7233 */ /* 0x100fe40003803000 */
[----:B------:R-:W-:Y:S02]  /*14860*/  LOP3.LUT R11, R187, 0xffff, RZ, 0xc0, !PT ;  /* 0x0000ffffbb0b7812 */ /* 0x000fe400078ec0ff */
[----:B------:R-:W-:Y:S01]  /*14870*/  HSET2.LE.AND R24, R27, R174, PT ;  /* 0x000000ae1b187233 */ /* 0x000fe20003803000 */
[----:B------:R-:W-:Y:S01]  /*14880*/  IMAD.MOV.U32 R10, RZ, RZ, R212 ;  /* 0x000000ffff0a7224 */ /* 0x000fe200078e00d4 */
[----:B------:R-:W-:Y:S02]  /*14890*/  LOP3.LUT R25, R222, R25, RZ, 0xc0, !PT ;  /* 0x00000019de197212 */ /* 0x000fe400078ec0ff */
[----:B------:R-:W-:-:S02]  /*148a0*/  LOP3.LUT R27, R215, R8, RZ, 0xc0, !PT ;  /* 0x00000008d71b7212 */ /* 0x000fc400078ec0ff */
[C---:B------:R-:W-:Y:S02]  /*148b0*/  PRMT R222, R212.reuse, 0x7773, RZ ;  /* 0x00007773d4de7816 */ /* 0x040fe400000000ff */
[C---:B------:R-:W-:Y:S02]  /*148c0*/  PRMT R9, R212.reuse, 0x7772, RZ ;  /* 0x00007772d4097816 */ /* 0x040fe400000000ff */
[----:B------:R-:W-:Y:S02]  /*148d0*/  PRMT R8, R212, 0x7771, RZ ;  /* 0x00007771d4087816 */ /* 0x000fe400000000ff */
[----:B------:R-:W-:Y:S02]  /*148e0*/  SHF.R.U32.HI R11, RZ, 0x8, R11 ;  /* 0x00000008ff0b7819 */ /* 0x000fe4000001160b */
[----:B------:R-:W-:-:S04]  /*148f0*/  LOP3.LUT R212, R187, 0xff, RZ, 0xc0, !PT ;  /* 0x000000ffbbd47812 */ /* 0x000fc800078ec0ff */
[----:B------:R-:W-:Y:S02]  /*14900*/  PRMT R11, R212, 0x5410, R11 ;  /* 0x00005410d40b7816 */ /* 0x000fe4000000000b */
[----:B------:R-:W-:Y:S02]  /*14910*/  PRMT R212, R187, 0x7632, R212 ;  /* 0x00007632bbd47816 */ /* 0x000fe400000000d4 */
[----:B------:R-:W-:Y:S02]  /*14920*/  LOP3.LUT R213, R10, 0xff, RZ, 0xc0, !PT ;  /* 0x000000ff0ad57812 */ /* 0x000fe400078ec0ff */
[----:B------:R-:W-:Y:S02]  /*14930*/  PRMT R9, R9, 0x5410, R222 ;  /* 0x0000541009097816 */ /* 0x000fe400000000de */
[----:B------:R-:W-:Y:S02]  /*14940*/  SHF.R.U32.HI R187, RZ, 0x18, R187 ;  /* 0x00000018ffbb7819 */ /* 0x000fe400000116bb */
[----:B------:R-:W-:-:S02]  /*14950*/  LOP3.LUT R10, R212, 0xff, RZ, 0xc0, !PT ;  /* 0x000000ffd40a7812 */ /* 0x000fc400078ec0ff */
[--C-:B------:R-:W-:Y:S02]  /*14960*/  HSET2.LE.AND R11, R11, R174.reuse, PT ;  /* 0x000000ae0b0b7233 */ /* 0x100fe40003803000 */
[----:B------:R-:W-:Y:S02]  /*14970*/  PRMT R213, R213, 0x5410, R8 ;  /* 0x00005410d5d57816 */ /* 0x000fe40000000008 */
[----:B------:R-:W-:Y:S02]  /*14980*/  PRMT R187, R10, 0x5410, R187 ;  /* 0x000054100abb7816 */ /* 0x000fe400000000bb */
[----:B------:R-:W-:Y:S02]  /*14990*/  LOP3.LUT R9, R9, 0xff00ff, RZ, 0xc0, !PT ;  /* 0x00ff00ff09097812 */ /* 0x000fe400078ec0ff */
[----:B------:R-:W-:Y:S02]  /*149a0*/  LOP3.LUT R8, R186, R11, RZ, 0xc0, !PT ;  /* 0x0000000bba087212 */ /* 0x000fe400078ec0ff */
[----:B------:R-:W-:-:S02]  /*149b0*/  HSET2.LE.AND R187, R187, R174, PT ;  /* 0x000000aebbbb7233 */ /* 0x000fc40003803000 */
[--C-:B------:R-:W-:Y:S02]  /*149c0*/  HSET2.LE.AND R213, R213, R174.reuse, PT ;  /* 0x000000aed5d57233 */ /* 0x100fe40003803000 */
[----:B------:R-:W-:Y:S02]  /*149d0*/  HSET2.LE.AND R186, R9, R174, PT ;  /* 0x000000ae09ba7233 */ /* 0x000fe40003803000 */
[----:B------:R-:W-:Y:S02]  /*149e0*/  LOP3.LUT R24, R223, R24, RZ, 0xc0, !PT ;  /* 0x00000018df187212 */ /* 0x000fe400078ec0ff */
[----:B------:R-:W-:Y:S02]  /*149f0*/  LOP3.LUT R26, R221, R26, RZ, 0xc0, !PT ;  /* 0x0000001add1a7212 */ /* 0x000fe400078ec0ff */
[----:B------:R-:W-:Y:S02]  /*14a00*/  LOP3.LUT R9, R176, R187, RZ, 0xc0, !PT ;  /* 0x000000bbb0097212 */ /* 0x000fe400078ec0ff */
[----:B------:R-:W-:-:S02]  /*14a10*/  LOP3.LUT R10, R180, R213, RZ, 0xc0, !PT ;  /* 0x000000d5b40a7212 */ /* 0x000fc400078ec0ff */
[----:B------:R-:W-:Y:S01]  /*14a20*/  LOP3.LUT R11, R175, R186, RZ, 0xc0, !PT ;  /* 0x000000baaf0b7212 */ /* 0x000fe200078ec0ff */
[C---:B-1----:R-:W-:Y:S01]  /*14a30*/  HMMA.16816.F32 R68, R24.reuse, R20, R68 ;  /* 0x000000141844723c */ /* 0x042fe20000001844 */
[----:B------:R-:W1:Y:S07]  /*14a40*/  LDSM.16.MT88.4 R212, [R214+0x7800] ;  /* 0x00780000d6d4783b */ /* 0x000e6e0000004200 */
[C---:B------:R-:W-:Y:S08]  /*14a50*/  HMMA.16816.F32 R72, R24.reuse, R22, R72 ;  /* 0x000000161848723c */ /* 0x040ff00000001848 */
[C---:B--2---:R-:W-:Y:S08]  /*14a60*/  HMMA.16816.F32 R76, R24.reuse, R16, R76 ;  /* 0x00000010184c723c */ /* 0x044ff0000000184c */
[C---:B------:R-:W-:Y:S08]  /*14a70*/  HMMA.16816.F32 R80, R24.reuse, R18, R80 ;  /* 0x000000121850723c */ /* 0x040ff00000001850 */
[C---:B---3--:R-:W-:Y:S08]  /*14a80*/  HMMA.16816.F32 R84, R24.reuse, R12, R84 ;  /* 0x0000000c1854723c */ /* 0x048ff00000001854 */
[C---:B------:R-:W-:Y:S08]  /*14a90*/  HMMA.16816.F32 R88, R24.reuse, R14, R88 ;  /* 0x0000000e1858723c */ /* 0x040ff00000001858 */
[C---:B------:R-:W-:Y:S08]  /*14aa0*/  HMMA.16816.F32 R96, R24.reuse, R28, R96 ;  /* 0x0000001c1860723c */ /* 0x040ff00000001860 */
[----:B------:R-:W-:Y:S01]  /*14ab0*/  HMMA.16816.F32 R100, R24, R30, R100 ;  /* 0x0000001e1864723c */ /* 0x000fe20000001864 */
[----:B------:R-:W-:Y:S01]  /*14ac0*/  IMAD.MOV.U32 R24, RZ, RZ, R218 ;  /* 0x000000ffff187224 */ /* 0x000fe200078e00da */
[----:B------:R-:W-:-:S06]  /*14ad0*/  PRMT R25, R218, 0x7772, RZ ;  /* 0x00007772da197816 */ /* 0x000fcc00000000ff */
[----:B------:R-:W-:Y:S01]  /*14ae0*/  HMMA.16816.F32 R120, R8, R14, R120 ;  /* 0x0000000e0878723c */ /* 0x000fe20000001878 */
[----:B------:R-:W-:Y:S02]  /*14af0*/  SHF.R.U32.HI R14, RZ, 0x10, R216 ;  /* 0x00000010ff0e7819 */ /* 0x000fe400000116d8 */
[----:B------:R-:W-:Y:S02]  /*14b00*/  LOP3.LUT R24, R24, 0xff, RZ, 0xc0, !PT ;  /* 0x000000ff18187812 */ /* 0x000fe400078ec0ff */
[----:B------:R-:W-:-:S03]  /*14b10*/  LOP3.LUT R14, R14, 0xff, RZ, 0xc0, !PT ;  /* 0x000000ff0e0e7812 */ /* 0x000fc600078ec0ff */
[C---:B------:R-:W-:Y:S01]  /*14b20*/  HMMA.16816.F32 R116, R8.reuse, R12, R116 ;  /* 0x0000000c0874723c */ /* 0x040fe20000001874 */
[C---:B------:R-:W-:Y:S02]  /*14b30*/  PRMT R13, R218.reuse, 0x7771, RZ ;  /* 0x00007771da0d7816 */ /* 0x040fe400000000ff */
[----:B------:R-:W-:Y:S02]  /*14b40*/  PRMT R12, R218, 0x7773, RZ ;  /* 0x00007773da0c7816 */ /* 0x000fe400000000ff */
[----:B------:R-:W-:Y:S02]  /*14b50*/  PRMT R27, R24, 0x5410, R13 ;  /* 0x00005410181b7816 */ /* 0x000fe4000000000d */
[----:B------:R-:W-:Y:S01]  /*14b60*/  PRMT R25, R25, 0x5410, R12 ;  /* 0x0000541019197816 */ /* 0x000fe2000000000c */
[C---:B------:R-:W-:Y:S01]  /*14b70*/  HMMA.16816.F32 R92, R8.reuse, R20, R92 ;  /* 0x00000014085c723c */ /* 0x040fe2000000185c */
[----:B------:R-:W-:Y:S02]  /*14b80*/  PRMT R211, R14, 0x5410, R211 ;  /* 0x000054100ed37816 */ /* 0x000fe400000000d3 */
[----:B------:R-:W-:Y:S05]  /*14b90*/  LDSM.16.MT88.4 R12, [R219+0x1800] ;  /* 0x00180000db0c783b */ /* 0x000fea0000004200 */
[C---:B------:R-:W-:Y:S01]  /*14ba0*/  HMMA.16816.F32 R104, R8.reuse, R22, R104 ;  /* 0x000000160868723c */ /* 0x040fe20000001868 */
[----:B------:R-:W2:Y:S07]  /*14bb0*/  LDSM.16.MT88.4 R20, [R217+0x7800] ;  /* 0x00780000d914783b */ /* 0x000eae0000004200 */
[----:B------:R-:W-:Y:S01]  /*14bc0*/  HMMA.16816.F32 R108, R8, R16, R108 ;  /* 0x00000010086c723c */ /* 0x000fe2000000186c */
[----:B------:R-:W-:-:S07]  /*14bd0*/  LOP3.LUT R25, R25, 0xff00ff, RZ, 0xc0, !PT ;  /* 0x00ff00ff19197812 */ /* 0x000fce00078ec0ff */
[----:B------:R-:W-:Y:S01]  /*14be0*/  HMMA.16816.F32 R112, R8, R18, R112 ;  /* 0x000000120870723c */ /* 0x000fe20000001870 */
[----:B------:R-:W3:Y:S01]  /*14bf0*/  LDSM.16.MT88.4 R16, [R220+0x1800] ;  /* 0x00180000dc10783b */ /* 0x000ee20000004200 */
[----:B------:R-:W-:-:S06]  /*14c00*/  HSET2.LE.AND R26, R211, R174, PT ;  /* 0x000000aed31a7233 */ /* 0x000fcc0003803000 */
[C---:B------:R-:W-:Y:S01]  /*14c10*/  HMMA.16816.F32 R124, R8.reuse, R28, R124 ;  /* 0x0000001c087c723c */ /* 0x040fe2000000187c */
[--C-:B------:R-:W-:Y:S02]  /*14c20*/  HSET2.LE.AND R29, R27, R174.reuse, PT ;  /* 0x000000ae1b1d7233 */ /* 0x100fe40003803000 */
[----:B------:R-:W-:Y:S02]  /*14c30*/  HSET2.LE.AND R27, R25, R174, PT ;  /* 0x000000ae191b7233 */ /* 0x000fe40003803000 */
[----:B------:R-:W-:Y:S02]  /*14c40*/  LOP3.LUT R25, R199, R26, RZ, 0xc0, !PT ;  /* 0x0000001ac7197212 */ /* 0x000fe400078ec0ff */
[----:B------:R-:W-:Y:S01]  /*14c50*/  LOP3.LUT R26, R194, R29, RZ, 0xc0, !PT ;  /* 0x0000001dc21a7212 */ /* 0x000fe200078ec0ff */
[----:B------:R-:W-:Y:S01]  /*14c60*/  HMMA.16816.F32 R128, R8, R30, R128 ;  /* 0x0000001e0880723c */ /* 0x000fe20000001880 */
[----:B------:R-:W-:Y:S01]  /*14c70*/  IMAD.MOV.U32 R10, RZ, RZ, R172 ;  /* 0x000000ffff0a7224 */ /* 0x000fe200078e00ac */
[----:B------:R-:W-:-:S02]  /*14c80*/  LOP3.LUT R175, R216, 0xffff, RZ, 0xc0, !PT ;  /* 0x0000ffffd8af7812 */ /* 0x000fc400078ec0ff */
[C---:B------:R-:W-:Y:S02]  /*14c90*/  LOP3.LUT R31, R48.reuse, 0xffff, RZ, 0xc0, !PT ;  /* 0x0000ffff301f7812 */ /* 0x040fe400078ec0ff */
[----:B------:R-:W-:Y:S02]  /*14ca0*/  PRMT R29, R48, 0x7632, R29 ;  /* 0x00007632301d7816 */ /* 0x000fe4000000001d */
[C---:B------:R-:W-:Y:S02]  /*14cb0*/  PRMT R8, R172.reuse, 0x7773, RZ ;  /* 0x00007773ac087816 */ /* 0x040fe400000000ff */
[----:B------:R-:W-:Y:S02]  /*14cc0*/  PRMT R11, R172, 0x7772, RZ ;  /* 0x00007772ac0b7816 */ /* 0x000fe400000000ff */
[----:B------:R-:W-:Y:S02]  /*14cd0*/  LOP3.LUT R28, R48, 0xff, RZ, 0xc0, !PT ;  /* 0x000000ff301c7812 */ /* 0x000fe400078ec0ff */
[----:B------:R-:W-:-:S02]  /*14ce0*/  LOP3.LUT R216, R216, 0xff, RZ, 0xc0, !PT ;  /* 0x000000ffd8d87812 */ /* 0x000fc400078ec0ff */
[----:B------:R-:W-:Y:S02]  /*14cf0*/  SHF.R.U32.HI R175, RZ, 0x8, R175 ;  /* 0x00000008ffaf7819 */ /* 0x000fe400000116af */
[----:B------:R-:W-:Y:S02]  /*14d00*/  PRMT R9, R172, 0x7771, RZ ;  /* 0x00007771ac097816 */ /* 0x000fe400000000ff */
[----:B------:R-:W-:Y:S02]  /*14d10*/  LOP3.LUT R10, R10, 0xff, RZ, 0xc0, !PT ;  /* 0x000000ff0a0a7812 */ /* 0x000fe400078ec0ff */
[----:B------:R-:W-:Y:S02]  /*14d20*/  SHF.R.U32.HI R48, RZ, 0x18, R48 ;  /* 0x00000018ff307819 */ /* 0x000fe40000011630 */
[----:B------:R-:W-:Y:S02]  /*14d30*/  SHF.R.U32.HI R31, RZ, 0x8, R31 ;  /* 0x00000008ff1f7819 */ /* 0x000fe4000001161f */
[----:B------:R-:W-:-:S02]  /*14d40*/  LOP3.LUT R29, R29, 0xff, RZ, 0xc0, !PT ;  /* 0x000000ff1d1d7812 */ /* 0x000fc400078ec0ff */
[----:B------:R-:W-:Y:S02]  /*14d50*/  PRMT R8, R11, 0x5410, R8 ;  /* 0x000054100b087816 */ /* 0x000fe40000000008 */
[----:B------:R-:W-:Y:S02]  /*14d60*/  PRMT R175, R216, 0x5410, R175 ;  /* 0x00005410d8af7816 */ /* 0x000fe400000000af */
[----:B------:R-:W-:Y:S02]  /*14d70*/  PRMT R9, R10, 0x5410, R9 ;  /* 0x000054100a097816 */ /* 0x000fe40000000009 */
[----:B------:R-:W-:Y:S02]  /*14d80*/  PRMT R11, R28, 0x5410, R31 ;  /* 0x000054101c0b7816 */ /* 0x000fe4000000001f */
[----:B------:R-:W-:Y:S02]  /*14d90*/  PRMT R29, R29, 0x5410, R48 ;  /* 0x000054101d1d7816 */ /* 0x000fe40000000030 */
[----:B------:R-:W-:-:S02]  /*14da0*/  LOP3.LUT R31, R8, 0xff00ff, RZ, 0xc0, !PT ;  /* 0x00ff00ff081f7812 */ /* 0x000fc400078ec0ff */
[--C-:B------:R-:W-:Y:S02]  /*14db0*/  HSET2.LE.AND R175, R175, R174.reuse, PT ;  /* 0x000000aeafaf7233 */ /* 0x100fe40003803000 */
[--C-:B------:R-:W-:Y:S02]  /*14dc0*/  HSET2.LE.AND R11, R11, R174.reuse, PT ;  /* 0x000000ae0b0b7233 */ /* 0x100fe40003803000 */
[--C-:B------:R-:W-:Y:S02]  /*14dd0*/  HSET2.LE.AND R28, R29, R174.reuse, PT ;  /* 0x000000ae1d1c7233 */ /* 0x100fe40003803000 */
[--C-:B------:R-:W-:Y:S02]  /*14de0*/  HSET2.LE.AND R10, R9, R174.reuse, PT ;  /* 0x000000ae090a7233 */ /* 0x100fe40003803000 */
[----:B------:R-:W-:Y:S02]  /*14df0*/  HSET2.LE.AND R174, R31, R174, PT ;  /* 0x000000ae1fae7233 */ /* 0x000fe40003803000 */
[----:B------:R-:W-:-:S02]  /*14e00*/  LOP3.LUT R8, R170, R11, RZ, 0xc0, !PT ;  /* 0x0000000baa087212 */ /* 0x000fc400078ec0ff */
[----:B------:R-:W-:Y:S02]  /*14e10*/  LOP3.LUT R9, R133, R28, RZ, 0xc0, !PT ;  /* 0x0000001c85097212 */ /* 0x000fe400078ec0ff */
[----:B------:R-:W-:Y:S02]  /*14e20*/  LOP3.LUT R10, R67, R10, RZ, 0xc0, !PT ;  /* 0x0000000a430a7212 */ /* 0x000fe400078ec0ff */
[----:B------:R-:W-:Y:S02]  /*14e30*/  LOP3.LUT R11, R173, R174, RZ, 0xc0, !PT ;  /* 0x000000aead0b7212 */ /* 0x000fe400078ec0ff */
[----:B------:R-:W-:-:S05]  /*14e40*/  LOP3.LUT R24, R210, R175, RZ, 0xc0, !PT ;  /* 0x000000afd2187212 */ /* 0x000fca00078ec0ff */
[----:B-1----:R-:W-:Y:S01]  /*14e50*/  HMMA.16816.F32 R92, R8, R212, R92 ;  /* 0x000000d4085c723c */ /* 0x002fe2000000185c */
[----:B------:R-:W-:-:S07]  /*14e60*/  LOP3.LUT R27, R182, R27, RZ, 0xc0, !PT ;  /* 0x0000001bb61b7212 */ /* 0x000fce00078ec0ff */
[C---:B------:R-:W-:Y:S08]  /*14e70*/  HMMA.16816.F32 R104, R8.reuse, R214, R104 ;  /* 0x000000d60868723c */ /* 0x040ff00000001868 */
[C---:B--2---:R-:W-:Y:S08]  /*14e80*/  HMMA.16816.F32 R108, R8.reuse, R20, R108 ;  /* 0x00000014086c723c */ /* 0x044ff0000000186c */
[C---:B------:R-:W-:Y:S08]  /*14e90*/  HMMA.16816.F32 R112, R8.reuse, R22, R112 ;  /* 0x000000160870723c */ /* 0x040ff00000001870 */
[C---:B---3--:R-:W-:Y:S08]  /*14ea0*/  HMMA.16816.F32 R116, R8.reuse, R16, R116 ;  /* 0x000000100874723c */ /* 0x048ff00000001874 */
[C---:B------:R-:W-:Y:S08]  /*14eb0*/  HMMA.16816.F32 R120, R8.reuse, R18, R120 ;  /* 0x000000120878723c */ /* 0x040ff00000001878 */
[C---:B------:R-:W-:Y:S08]  /*14ec0*/  HMMA.16816.F32 R124, R8.reuse, R12, R124 ;  /* 0x0000000c087c723c */ /* 0x040ff0000000187c */
[----:B------:R-:W-:Y:S01]  /*14ed0*/  HMMA.16816.F32 R128, R8, R14, R128 ;  /* 0x0000000e0880723c */ /* 0x000fe20000001880 */
[----:B------:R-:W-:-:S04]  /*14ee0*/  IMAD.WIDE R8, R177, 0x70, R190 ;  /* 0x00000070b1087825 */ /* 0x000fc800078e02be */
[----:B------:R-:W-:-:S03]  /*14ef0*/  IMAD.WIDE R10, R177, -0x70, R8 ;  /* 0xffffff90b10a7825 */ /* 0x000fc600078e0208 */
[----:B------:R-:W-:Y:S01]  /*14f00*/  HMMA.16816.F32 R96, R24, R12, R96 ;  /* 0x0000000c1860723c */ /* 0x000fe20000001860 */
[----:B------:R-:W-:Y:S01]  /*14f10*/  STG.E.U16 desc[UR26][R190.64+-0xfe], R225 ;  /* 0xffff02e1be007986 */ /* 0x000fe2000c10151a */
[----:B------:R-:W-:-:S03]  /*14f20*/  IMAD.WIDE R12, R177, 0x70, R10 ;  /* 0x00000070b10c7825 */ /* 0x000fc600078e020a */
[----:B------:R-:W-:Y:S03]  /*14f30*/  STG.E.U16 desc[UR26][R204.64+-0x100], R164 ;  /* 0xffff00a4cc007986 */ /* 0x000fe6000c10151a */
[----:B------:R-:W-:Y:S01]  /*14f40*/  HMMA.16816.F32 R100, R24, R14, R100 ;  /* 0x0000000e1864723c */ /* 0x000fe20000001864 */
[----:B------:R-:W-:Y:S01]  /*14f50*/  STG.E.U16 desc[UR26][R200.64+-0xfe], R165 ;  /* 0xffff02a5c8007986 */ /* 0x000fe2000c10151a */
[----:B------:R-:W-:-:S03]  /*14f60*/  IMAD.WIDE R14, R177, -0x70, R12 ;  /* 0xffffff90b10e7825 */ /* 0x000fc600078e020c */
[----:B------:R-:W-:Y:S04]  /*14f70*/  STG.E.U16 desc[UR26][R188.64+-0x100], R163 ;  /* 0xffff00a3bc007986 */ /* 0x000fe8000c10151a */
[----:B------:R-:W-:Y:S04]  /*14f80*/  STG.E.U16 desc[UR26][R188.64+-0xfe], R162 ;  /* 0xffff02a2bc007986 */ /* 0x000fe8000c10151a */
[----:B------:R-:W-:Y:S04]  /*14f90*/  STG.E.U16 desc[UR26][R202.64+-0xf0], R44 ;  /* 0xffff102cca007986 */ /* 0x000fe8000c10151a */
[----:B------:R-:W-:Y:S01]  /*14fa0*/  STG.E.U16 desc[UR26][R202.64+-0xee], R47 ;  /* 0xffff122fca007986 */ /* 0x000fe2000c10151a */
[----:B------:R-:W-:Y:S03]  /*14fb0*/  HMMA.16816.F32 R84, R24, R16, R84 ;  /* 0x000000101854723c */ /* 0x000fe60000001854 */
[----:B------:R-:W-:Y:S04]  /*14fc0*/  STG.E.U16 desc[UR26][R190.64+-0xf0], R45 ;  /* 0xffff102dbe007986 */ /* 0x000fe8000c10151a */
[----:B------:R-:W-:Y:S01]  /*14fd0*/  STG.E.U16 desc[UR26][R190.64+-0xee], R42 ;  /* 0xffff122abe007986 */ /* 0x000fe2000c10151a */
[----:B------:R-:W-:-:S03]  /*14fe0*/  IMAD.WIDE R16, R177, 0x70, R14 ;  /* 0x00000070b1107825 */ /* 0x000fc600078e020e */
[----:B------:R-:W-:Y:S04]  /*14ff0*/  STG.E.U16 desc[UR26][R200.64+-0xf0], R160 ;  /* 0xffff10a0c8007986 */ /* 0x000fe8000c10151a */
        /* <DEDUP_REMOVED lines=26> */
[----:B------:R-:W-:-:S03]  /*151a0*/  FADD.FTZ R54, R54, R183 ;  /* 0x000000b736367221 */ /* 0x000fc60000010000 */
[----:B------:R-:W-:Y:S04]  /*151b0*/  STG.E.U16 desc[UR26][R12.64+-0xc0], R149 ;  /* 0xffff40950c007986 */ /* 0x000fe8000c10151a */
[----:B------:R-:W-:Y:S01]  /*151c0*/  STG.E.U16 desc[UR26][R12.64+-0xbe], R148 ;  /* 0xffff42940c007986 */ /* 0x000fe2000c10151a */
[----:B------:R-:W-:-:S03]  /*151d0*/  FADD.FTZ R168, R168, R179 ;  /* 0x000000b3a8a87221 */ /* 0x000fc60000010000 */
[----:B------:R-:W-:Y:S01]  /*151e0*/  STG.E.U16 desc[UR26][R188.64+-0xc0], R147 ;  /* 0xffff4093bc007986 */ /* 0x000fe2000c10151a */
[----:B------:R-:W-:-:S03]  /*151f0*/  FADD.FTZ R64, R64, R181 ;  /* 0x000000b540407221 */ /* 0x000fc60000010000 */
[----:B------:R-:W-:Y:S01]  /*15200*/  STG.E.U16 desc[UR26][R188.64+-0xbe], R146 ;  /* 0xffff4292bc007986 */ /* 0x000fe2000c10151a */
[----:B------:R-:W-:-:S03]  /*15210*/  FADD.FTZ R166, R166, R169 ;  /* 0x000000a9a6a67221 */ /* 0x000fc60000010000 */
[----:B------:R-:W-:Y:S04]  /*15220*/  STG.E.U16 desc[UR26][R202.64+-0xb0], R4 ;  /* 0xffff5004ca007986 */ /* 0x000fe8000c10151a */
[----:B------:R2:W-:Y:S01]  /*15230*/  STG.E.U16 desc[UR26][R202.64+-0xae], R7 ;  /* 0xffff5207ca007986 */ /* 0x0005e2000c10151a */
[----:B-1----:R-:W-:-:S03]  /*15240*/  IMAD.WIDE R10, R177, 0x70, R8 ;  /* 0x00000070b10a7825 */ /* 0x002fc600078e0208 */
[----:B------:R-:W-:Y:S01]  /*15250*/  STG.E.U16 desc[UR26][R14.64+-0xb0], R51 ;  /* 0xffff50330e007986 */ /* 0x000fe2000c10151a */
[----:B------:R-:W-:-:S03]  /*15260*/  FADD.FTZ R54, R53, R54 ;  /* 0x0000003635367221 */ /* 0x000fc60000010000 */
[----:B------:R-:W-:Y:S04]  /*15270*/  STG.E.U16 desc[UR26][R14.64+-0xae], R50 ;  /* 0xffff52320e007986 */ /* 0x000fe8000c10151a */
[----:B------:R-:W-:Y:S04]  /*15280*/  STG.E.U16 desc[UR26][R16.64+-0xb0], R145 ;  /* 0xffff509110007986 */ /* 0x000fe8000c10151a */
[----:B------:R-:W-:Y:S01]  /*15290*/  STG.E.U16 desc[UR26][R16.64+-0xae], R144 ;  /* 0xffff529010007986 */ /* 0x000fe2000c10151a */
[----:B------:R-:W-:-:S03]  /*152a0*/  FADD.FTZ R171, R171, R168 ;  /* 0x000000a8abab7221 */ /* 0x000fc60000010000 */
[----:B------:R-:W-:Y:S04]  /*152b0*/  STG.E.U16 desc[UR26][R188.64+-0xb0], R143 ;  /* 0xffff508fbc007986 */ /* 0x000fe8000c10151a */
[----:B------:R-:W-:Y:S01]  /*152c0*/  STG.E.U16 desc[UR26][R188.64+-0xae], R142 ;  /* 0xffff528ebc007986 */ /* 0x000fe2000c10151a */
[----:B--2---:R-:W-:-:S03]  /*152d0*/  IMAD.WIDE R6, R177, -0x70, R10 ;  /* 0xffffff90b1067825 */ /* 0x004fc600078e020a */
[----:B------:R-:W-:Y:S01]  /*152e0*/  STG.E.U16 desc[UR26][R202.64+-0xa0], R49 ;  /* 0xffff6031ca007986 */ /* 0x000fe2000c10151a */
[----:B------:R-:W-:-:S03]  /*152f0*/  FADD.FTZ R4, R61, R64 ;  /* 0x000000403d047221 */ /* 0x000fc60000010000 */
[----:B------:R-:W-:Y:S01]  /*15300*/  STG.E.U16 desc[UR26][R202.64+-0x9e], R59 ;  /* 0xffff623bca007986 */ /* 0x000fe2000c10151a */
[----:B------:R-:W-:-:S03]  /*15310*/  FADD.FTZ R167, R167, R166 ;  /* 0x000000a6a7a77221 */ /* 0x000fc60000010000 */
[----:B------:R-:W-:Y:S01]  /*15320*/  STG.E.U16 desc[UR26][R8.64+-0xa0], R58 ;  /* 0xffff603a08007986 */ /* 0x000fe2000c10151a */
[----:B------:R-:W-:-:S03]  /*15330*/  IMAD.MOV.U32 R251, RZ, RZ, R197 ;  /* 0x000000fffffb7224 */ /* 0x000fc600078e00c5 */
[----:B------:R-:W-:Y:S01]  /*15340*/  STG.E.U16 desc[UR26][R8.64+-0x9e], R57 ;  /* 0xffff623908007986 */ /* 0x000fe2000c10151a */
[----:B------:R-:W-:-:S03]  /*15350*/  FADD.FTZ R63, R63, R54 ;  /* 0x000000363f3f7221 */ /* 0x000fc60000010000 */
[----:B------:R-:W-:Y:S01]  /*15360*/  STG.E.U16 desc[UR26][R10.64+-0xa0], R141 ;  /* 0xffff608d0a007986 */ /* 0x000fe2000c10151a */
[----:B------:R-:W-:-:S03]  /*15370*/  IMAD.WIDE R12, R177, 0x70, R6 ;  /* 0x00000070b10c7825 */ /* 0x000fc600078e0206 */
[----:B------:R-:W-:Y:S04]  /*15380*/  STG.E.U16 desc[UR26][R10.64+-0x9e], R140 ;  /* 0xffff628c0a007986 */ /* 0x000fe8000c10151a */
[----:B------:R-:W-:Y:S04]  /*15390*/  STG.E.U16 desc[UR26][R188.64+-0xa0], R139 ;  /* 0xffff608bbc007986 */ /* 0x000fe8000c10151a */
[----:B------:R-:W-:Y:S04]  /*153a0*/  STG.E.U16 desc[UR26][R188.64+-0x9e], R138 ;  /* 0xffff628abc007986 */ /* 0x000fe8000c10151a */
[----:B------:R-:W-:Y:S04]  /*153b0*/  STG.E.U16 desc[UR26][R202.64+-0x90], R56 ;  /* 0xffff7038ca007986 */ /* 0x000fe8000c10151a */
[----:B------:R-:W-:Y:S04]  /*153c0*/  STG.E.U16 desc[UR26][R202.64+-0x8e], R55 ;  /* 0xffff7237ca007986 */ /* 0x000fe8000c10151a */
[----:B------:R1:W5:Y:S04]  /*153d0*/  LDL.LU.64 R196, [R1+0x90] ;  /* 0x0000900001c47983 */ /* 0x0003680000300a00 */
[----:B------:R-:W-:Y:S04]  /*153e0*/  STG.E.U16 desc[UR26][R6.64+-0x90], R66 ;  /* 0xffff704206007986 */ /* 0x000fe8000c10151a */
[----:B------:R2:W-:Y:S04]  /*153f0*/  STG.E.U16 desc[UR26][R6.64+-0x8e], R65 ;  /* 0xffff724106007986 */ /* 0x0005e8000c10151a */
[----:B------:R1:W5:Y:S04]  /*15400*/  LDL.LU.64 R184, [R1+0x88] ;  /* 0x0000880001b87983 */ /* 0x0003680000300a00 */
[----:B------:R3:W-:Y:S01]  /*15410*/  STL [R1+0x78], R4 ;  /* 0x0000780401007387 */ /* 0x0007e20000100800 */
[C---:B------:R-:W-:Y:S03]  /*15420*/  HMMA.16816.F32 R68, R24.reuse, R212, R68 ;  /* 0x000000d41844723c */ /* 0x040fe60000001844 */
[----:B------:R-:W-:Y:S04]  /*15430*/  STG.E.U16 desc[UR26][R12.64+-0x90], R137 ;  /* 0xffff70890c007986 */ /* 0x000fe8000c10151a */
[----:B------:R4:W-:Y:S01]  /*15440*/  STG.E.U16 desc[UR26][R12.64+-0x8e], R136 ;  /* 0xffff72880c007986 */ /* 0x0009e2000c10151a */
[----:B------:R-:W-:Y:S03]  /*15450*/  HMMA.16816.F32 R72, R24, R214, R72 ;  /* 0x000000d61848723c */ /* 0x000fe60000001848 */
[----:B------:R1:W-:Y:S01]  /*15460*/  STG.E.U16 desc[UR26][R188.64+-0x90], R135 ;  /* 0xffff7087bc007986 */ /* 0x0003e2000c10151a */
[----:B--2---:R-:W-:Y:S01]  /*15470*/  FADD.FTZ R7, R62, R171 ;  /* 0x000000ab3e077221 */ /* 0x004fe20000010000 */
[----:B------:R-:W-:Y:S01]  /*15480*/  FADD.FTZ R6, R60, R167 ;  /* 0x000000a73c067221 */ /* 0x000fe20000010000 */
[----:B---3--:R-:W-:-:S03]  /*15490*/  FADD.FTZ R4, R46, R63 ;  /* 0x0000003f2e047221 */ /* 0x008fc60000010000 */
[----:B------:R1:W-:Y:S01]  /*154a0*/  STL [R1+0x74], R7 ;  /* 0x0000740701007387 */ /* 0x0003e20000100800 */
[C---:B------:R-:W-:Y:S03]  /*154b0*/  HMMA.16816.F32 R76, R24.reuse, R20, R76 ;  /* 0x00000014184c723c */ /* 0x040fe6000000184c */
[----:B------:R1:W-:Y:S04]  /*154c0*/  STL [R1+0x70], R6 ;  /* 0x0000700601007387 */ /* 0x0003e80000100800 */
[----:B------:R1:W-:Y:S01]  /*154d0*/  STG.E.U16 desc[UR26][R188.64+-0x8e], R134 ;  /* 0xffff7286bc007986 */ /* 0x0003e2000c10151a */
[C---:B------:R-:W-:Y:S03]  /*154e0*/  HMMA.16816.F32 R80, R24.reuse, R22, R80 ;  /* 0x000000161850723c */ /* 0x040fe60000001850 */
[----:B------:R1:W-:Y:S05]  /*154f0*/  STL [R1+0x7c], R4 ;  /* 0x00007c0401007387 */ /* 0x0003ea0000100800 */
[----:B------:R-:W-:Y:S01]  /*15500*/  HMMA.16816.F32 R88, R24, R18, R88 ;  /* 0x000000121858723c */ /* 0x000fe20000001858 */
[----:B----4-:R-:W-:Y:S01]  /*15510*/  IADD3 R136, P1, PT, R202, -0x180, RZ ;  /* 0xfffffe80ca887810 */ /* 0x010fe20007f3e0ff */
[----:B------:R-:W-:-:S03]  /*15520*/  UIADD3 UR6, UPT, UPT, UR23, -0x4, URZ ;  /* 0xfffffffc17067890 */ /* 0x000fc6000fffe0ff */
[----:B------:R-:W-:-:S15]  /*15530*/  IADD3.X R138, PT, PT, R203, -0x1, RZ, P1, !PT ;  /* 0xffffffffcb8a7810 */ /* 0x000fde0000ffe4ff */
.L_x_1112:
[----:B------:R-:W-:-:S09]  /*15540*/  UISETP.GE.AND UP0, UPT, UR6, URZ, UPT ;  /* 0x000000ff0600728c */ /* 0x000fd2000bf06270 */
[----:B------:R-:W-:Y:S05]  /*15550*/  BRA.U !UP0, `(.L_x_1119) ;  /* 0x0000006508547547 */ /* 0x000fea000b800000 */
[----:B-----5:R-:W2:Y:S01]  /*15560*/  S2R R195, SR_TID.X ;  /* 0x0000000000c37919 */ /* 0x020ea20000002100 */
[----:B------:R-:W-:Y:S01]  /*15570*/  LOP3.LUT R194, R184, R185, RZ, 0xfc, !PT ;  /* 0x000000b9b8c27212 */ /* 0x000fe200078efcff */
[----:B-1----:R-:W-:Y:S01]  /*15580*/  IMAD.MOV.U32 R135, RZ, RZ, R0 ;  /* 0x000000ffff877224 */ /* 0x002fe200078e0000 */
[----:B---3--:R-:W-:Y:S01]  /*15590*/  LOP3.LUT R6, R206, UR30, RZ, 0x3c, !PT ;  /* 0x0000001ece067c12 */ /* 0x008fe2000f8e3cff */
[----:B------:R-:W1:Y:S01]  /*155a0*/  S2UR UR8, SR_CgaCtaId ;  /* 0x00000000000879c3 */ /* 0x000e620000008800 */
[----:B------:R-:W-:Y:S01]  /*155b0*/  LEA R194, R194, UR5, 0x1 ;  /* 0x00000005c2c27c11 */ /* 0x000fe2000f8e08ff */
[----:B------:R-:W3:Y:S01]  /*155c0*/  LDCU UR9, c[0x0][0x440] ;  /* 0x00008800ff0977ac */ /* 0x000ee20008000800 */
[----:B------:R-:W-:Y:S01]  /*155d0*/  LOP3.LUT R4, R192, UR30, RZ, 0x3c, !PT ;  /* 0x0000001ec0047c12 */ /* 0x000fe2000f8e3cff */
[----:B------:R4:W-:Y:S01]  /*155e0*/  STL [R1+0x34], R6 ;  /* 0x0000340601007387 */ /* 0x0009e20000100800 */
[----:B------:R-:W-:Y:S01]  /*155f0*/  IMAD.MOV.U32 R188, RZ, RZ, 0x20 ;  /* 0x00000020ffbc7424 */ /* 0x000fe200078e00ff */
[----:B------:R-:W-:Y:S01]  /*15600*/  UMOV UR10, 0x400 ;  /* 0x00000400000a7882 */ /* 0x000fe20000000000 */
[----:B------:R-:W-:Y:S01]  /*15610*/  VIADD R0, R194, 0x6000 ;  /* 0x00006000c2007836 */ /* 0x000fe20000000000 */
[----:B------:R4:W-:Y:S01]  /*15620*/  STL [R1+0x30], R4 ;  /* 0x0000300401007387 */ /* 0x0009e20000100800 */
[----:B------:R-:W4:Y:S01]  /*15630*/  LDC.64 R200, c[0x0][0x3c0] ;  /* 0x0000f000ffc87b82 */ /* 0x000f220000000a00 */
[----:B------:R-:W-:Y:S01]  /*15640*/  IMAD.MOV.U32 R133, RZ, RZ, R2 ;  /* 0x000000ffff857224 */ /* 0x000fe200078e0002 */
[----:B------:R-:W4:Y:S01]  /*15650*/  LDCU UR21, c[0x0][0x440] ;  /* 0x00008800ff1577ac */ /* 0x000f220008000800 */
[----:B------:R4:W-:Y:S01]  /*15660*/  STL [R1+0x4c], R0 ;  /* 0x00004c0001007387 */ /* 0x0009e20000100800 */
[----:B------:R-:W-:-:S02]  /*15670*/  IMAD.MOV.U32 R134, RZ, RZ, R3 ;  /* 0x000000ffff867224 */ /* 0x000fc400078e0003 */
[----:B------:R-:W-:Y:S01]  /*15680*/  IMAD.MOV.U32 R137, RZ, RZ, R132 ;  /* 0x000000ffff897224 */ /* 0x000fe200078e0084 */
[----:B------:R-:W4:Y:S01]  /*15690*/  LDCU UR4, c[0x0][0x45c] ;  /* 0x00008b80ff0477ac */ /* 0x000f220008000800 */
[----:B------:R-:W-:Y:S02]  /*156a0*/  IMAD.MOV.U32 R192, RZ, RZ, 0x40 ;  /* 0x00000040ffc07424 */ /* 0x000fe400078e00ff */
[----:B------:R-:W-:Y:S01]  /*156b0*/  IMAD.IADD R193, R5, 0x1, R194 ;  /* 0x0000000105c17824 */ /* 0x000fe200078e02c2 */
[----:B---3--:R-:W-:Y:S01]  /*156c0*/  ISETP.GE.AND P1, PT, R196, UR9, PT ;  /* 0x00000009c4007c0c */ /* 0x008fe2000bf26270 */
[----:B------:R-:W-:Y:S02]  /*156d0*/  USHF.L.U32 UR7, UR12, 0x10, URZ ;  /* 0x000000100c077899 */ /* 0x000fe400080006ff */
[----:B-1----:R-:W-:Y:S01]  /*156e0*/  ULEA UR5, UR8, UR10, 0x18 ;  /* 0x0000000a08057291 */ /* 0x002fe2000f8ec0ff */
[C---:B--2---:R-:W-:Y:S01]  /*156f0*/  IMAD.SHL.U32 R191, R195.reuse, 0x40, RZ ;  /* 0x00000040c3bf7824 */ /* 0x044fe200078e00ff */
[----:B------:R-:W-:-:S02]  /*15700*/  LOP3.LUT P0, RZ, R195, 0x2, RZ, 0xc0, !PT ;  /* 0x00000002c3ff7812 */ /* 0x000fc4000780c0ff */
[----:B------:R-:W-:Y:S02]  /*15710*/  LOP3.LUT R190, R195, 0x8, RZ, 0xc0, !PT ;  /* 0x00000008c3be7812 */ /* 0x000fe400078ec0ff */
[----:B------:R-:W-:Y:S02]  /*15720*/  SEL R188, R188, 0xffffffe0, !P0 ;  /* 0xffffffe0bcbc7807 */ /* 0x000fe40004000000 */
[----:B------:R-:W-:Y:S01]  /*15730*/  LOP3.LUT R189, R191, 0x400, RZ, 0xc0, !PT ;  /* 0x00000400bfbd7812 */ /* 0x000fe200078ec0ff */
[----:B------:R-:W-:Y:S06]  /*15740*/  BRA `(.L_x_1120) ;  /* 0x0000000000c07947 */ /* 0x000fec0003800000 */
.L_x_1122:
        /* <DEDUP_REMOVED lines=8> */
[C---:B------:R-:W-:Y:S03]  /*157d0*/  IMAD.SHL.U32 R148, R140.reuse, 0x40, RZ ;  /* 0x000000408c947824 */ /* 0x040fe600078e00ff */
[----:B------:R-:W-:Y:S01]  /*157e0*/  SHF.L.U64.HI R149, R140, 0x6, R0 ;  /* 0x000000068c957819 */ /* 0x000fe20000010200 */
[----:B------:R-:W-:Y:S01]  /*157f0*/  @!P2 IMAD R0, R3, 0x30, RZ ;  /* 0x000000300300a824 */ /* 0x000fe200078e02ff */
[CC--:B------:R-:W-:Y:S02]  /*15800*/  @!P2 LEA R140, P4, R2.reuse, R148.reuse, 0x4 ;  /* 0x00000094028ca211 */ /* 0x0c0fe400078820ff */
[C---:B------:R-:W-:Y:S01]  /*15810*/  @!P2 LEA R141, P3, R2.reuse, R148, 0x5 ;  /* 0x00000094028da211 */ /* 0x040fe200078628ff */
[C---:B------:R-:W-:Y:S01]  /*15820*/  @!P2 IMAD.WIDE.U32 R144, R2.reuse, 0x30, R148 ;  /* 0x000000300290a825 */ /* 0x040fe200078e0094 */
[CCC-:B------:R-:W-:Y:S02]  /*15830*/  @!P2 LEA.HI.X R139, R2.reuse, R149.reuse, R3.reuse, 0x4, P4 ;  /* 0x00000095028ba211 */ /* 0x1c0fe400020f2403 */
[----:B------:R-:W-:Y:S01]  /*15840*/  @!P2 LEA.HI.X R142, R2, R149, R3, 0x5, P3 ;  /* 0x00000095028ea211 */ /* 0x000fe200018f2c03 */
[----:B------:R-:W-:Y:S01]  /*15850*/  @!P2 IMAD.IADD R0, R0, 0x1, R145 ;  /* 0x000000010000a824 */ /* 0x000fe200078e0291 */
[-C--:B--2---:R-:W-:Y:S02]  /*15860*/  @!P1 LEA R132, P5, R148, R150.reuse, 0x1 ;  /* 0x0000009694849211 */ /* 0x084fe400078a08ff */
[-C--:B------:R-:W-:Y:S02]  /*15870*/  @!P2 LEA R146, P4, R140, R150.reuse, 0x1 ;  /* 0x000000968c92a211 */ /* 0x080fe400078808ff */
[-C--:B---3--:R-:W-:Y:S01]  /*15880*/  @!P1 LEA.HI.X R3, R148, R143.reuse, R149, 0x1, P5 ;  /* 0x0000008f94039211 */ /* 0x088fe200028f0c95 */
[----:B------:R-:W-:Y:S01]  /*15890*/  @!P1 IMAD.MOV.U32 R2, RZ, RZ, R132 ;  /* 0x000000ffff029224 */ /* 0x000fe200078e0084 */
[-C--:B------:R-:W-:Y:S02]  /*158a0*/  @!P2 LEA.HI.X R147, R140, R143.reuse, R139, 0x1, P4 ;  /* 0x0000008f8c93a211 */ /* 0x080fe400020f0c8b */
[CC--:B------:R-:W-:Y:S02]  /*158b0*/  @!P2 LEA R148, P3, R141.reuse, R150.reuse, 0x1 ;  /* 0x000000968d94a211 */ /* 0x0c0fe400078608ff */
[----:B------:R-:W-:Y:S01]  /*158c0*/  @!PT LDS RZ, [RZ] ;  /* 0x00000000fffff984 */ /* 0x000fe20000000800 */
[----:B------:R-:W-:Y:S01]  /*158d0*/  @!PT LDS RZ, [RZ] ;  /* 0x00000000fffff984 */ /* 0x000fe20000000800 */
[----:B------:R-:W-:Y:S01]  /*158e0*/  @!PT LDS RZ, [RZ] ;  /* 0x00000000fffff984 */ /* 0x000fe20000000800 */
[----:B----4-:R1:W-:Y:S01]  /*158f0*/  @!P1 LDGSTS.E.BYPASS.LTC128B.128 [R155+0x4000], desc[UR26][R2.64] ;  /* 0x04000000029b9fae */ /* 0x0103e2000b981a1a */
[C---:B------:R-:W-:Y:S02]  /*15900*/  @!P2 LEA R140, P4, R144.reuse, R150, 0x1 ;  /* 0x00000096908ca211 */ /* 0x040fe400078808ff */
[-C--:B------:R-:W-:Y:S01]  /*15910*/  @!P2 LEA.HI.X R149, R141, R143.reuse, R142, 0x1, P3 ;  /* 0x0000008f8d95a211 */ /* 0x080fe200018f0c8e */
[----:B------:R1:W-:Y:S01]  /*15920*/  @P1 STS.128 [R155+0x4000], RZ ;  /* 0x004000ff9b001388 */ /* 0x0003e20000000c00 */
        /* <DEDUP_REMOVED lines=18> */
.L_x_1120:
[----:B------:R-:W2:Y:S01]  /*15a50*/  LDL R5, [R1+0x3c] ;  /* 0x00003c0001057983 */ /* 0x000ea20000100800 */
[----:B------:R-:W-:Y:S05]  /*15a60*/  DEPBAR.LE SB0, 0x0 ;  /* 0x000080000000791a */ /* 0x000fea0000000000 */
[----:B----4-:R-:W3:Y:S01]  /*15a70*/  LDL R4, [R1+0x38] ;  /* 0x0000380001047983 */ /* 0x010ee20000100800 */
[----:B-----5:R-:W-:Y:S01]  /*15a80*/  IMAD.WIDE.U32 R186, R200, UR6, RZ ;  /* 0x00000006c8ba7c25 */ /* 0x020fe2000f8e00ff */
[----:B------:R-:W-:Y:S01]  /*15a90*/  ISETP.GE.AND P2, PT, R196, UR21, PT ;  /* 0x00000015c4007c0c */ /* 0x000fe2000bf46270 */
[----:B------:R-:W-:Y:S03]  /*15aa0*/  UIADD3 UR8, UPT, UPT, UR32, 0x3c6ef372, URZ ;  /* 0x3c6ef37220087890 */ /* 0x000fe6000fffe0ff */
[----:B------:R-:W4:Y:S01]  /*15ab0*/  LDL R2, [R1+0x48] ;  /* 0x0000480001027983 */ /* 0x000f220000100800 */
[C---:B------:R-:W-:Y:S01]  /*15ac0*/  IMAD.SHL.U32 R10, R186.reuse, 0x40, RZ ;  /* 0x00000040ba0a7824 */ /* 0x040fe200078e00ff */
[----:B------:R-:W-:Y:S01]  /*15ad0*/  SHF.R.U32.HI R197, RZ, 0x1, R195 ;  /* 0x00000001ffc57819 */ /* 0x000fe200000116c3 */
[----:B------:R-:W-:Y:S01]  /*15ae0*/  IMAD R184, R201, UR6, R187 ;  /* 0x00000006c9b87c24 */ /* 0x000fe2000f8e02bb */
[----:B------:R-:W-:Y:S01]  /*15af0*/  BAR.SYNC.DEFER_BLOCKING 0x0 ;  /* 0x0000000000007b1d */ /* 0x000fe20000010000 */
[C---:B------:R-:W-:Y:S01]  /*15b00*/  IMAD.SHL.U32 R0, R195.reuse, 0x20, RZ ;  /* 0x00000020c3007824 */ /* 0x040fe200078e00ff */
[----:B------:R-:W-:Y:S02]  /*15b10*/  USHF.L.U32 UR22, UR6, 0x1, URZ ;  /* 0x0000000106167899 */ /* 0x000fe400080006ff */
[----:B------:R-:W-:Y:S01]  /*15b20*/  SHF.L.U64.HI R11, R186, 0x6, R184 ;  /* 0x00000006ba0b7819 */ /* 0x000fe200000102b8 */
[----:B------:R-:W-:Y:S01]  /*15b30*/  UIADD3 UR9, UPT, UPT, UR33, -0x4498517b, URZ ;  /* 0xbb67ae8521097890 */ /* 0x000fe2000fffe0ff */
[----:B------:R-:W-:Y:S01]  /*15b40*/  LOP3.LUT R198, R0, 0x7c00, RZ, 0xc0, !PT ;  /* 0x00007c0000c67812 */ /* 0x000fe200078ec0ff */
[----:B------:R-:W-:Y:S01]  /*15b50*/  IMAD.SHL.U32 R0, R195, 0x8, RZ ;  /* 0x00000008c3007824 */ /* 0x000fe200078e00ff */
[CC--:B------:R-:W-:Y:S01]  /*15b60*/  @!P2 LEA R185, P3, R200.reuse, R10.reuse, 0x4 ;  /* 0x0000000ac8b9a211 */ /* 0x0c0fe200078620ff */
[----:B------:R-:W-:Y:S01]  /*15b70*/  UISETP.NE.AND UP0, UPT, UR6, URZ, UPT ;  /* 0x000000ff0600728c */ /* 0x000fe2000bf05270 */
[C---:B------:R-:W-:Y:S01]  /*15b80*/  @!P2 LEA R187, P0, R200.reuse, R10, 0x5 ;  /* 0x0000000ac8bba211 */ /* 0x040fe200078028ff */
[----:B------:R-:W-:Y:S01]  /*15b90*/  UIADD3 UR20, UPT, UPT, UR33, 0x76cf5d0a, URZ ;  /* 0x76cf5d0a21147890 */ /* 0x000fe2000fffe0ff */
[CCC-:B------:R-:W-:Y:S01]  /*15ba0*/  @!P2 LEA.HI.X R184, R200.reuse, R11.reuse, R201.reuse, 0x4, P3 ;  /* 0x0000000bc8b8a211 */ /* 0x1c0fe200018f24c9 */
[----:B------:R-:W-:Y:S01]  /*15bb0*/  UIADD3 UR17, UPT, UPT, UR33, 0x32370b8f, URZ ;  /* 0x32370b8f21117890 */ /* 0x000fe2000fffe0ff */
[----:B------:R-:W-:Y:S02]  /*15bc0*/  @!P2 LEA.HI.X R186, R200, R11, R201, 0x5, P0 ;  /* 0x0000000bc8baa211 */ /* 0x000fe400000f2cc9 */
[----:B------:R-:W-:Y:S02]  /*15bd0*/  LOP3.LUT R196, R0, 0x38, RZ, 0xc0, !PT ;  /* 0x0000003800c47812 */ /* 0x000fe400078ec0ff */
[--C-:B------:R-:W-:Y:S02]  /*15be0*/  LOP3.LUT R3, R198, 0x200, R191.reuse, 0xf8, !PT ;  /* 0x00000200c6037812 */ /* 0x100fe400078ef8bf */
[----:B------:R-:W-:Y:S02]  /*15bf0*/  LOP3.LUT R0, R197, 0x8, RZ, 0xc0, !PT ;  /* 0x00000008c5007812 */ /* 0x000fe400078ec0ff */
[----:B------:R-:W-:Y:S04]  /*15c00*/  LOP3.LUT R139, R196, 0x1c0, R191, 0xf8, !PT ;  /* 0x000001c0c48b7812 */ /* 0x000fe800078ef8bf */
[----:B------:R-:W-:Y:S02]  /*15c10*/  LOP3.LUT R3, R3, R139, R0, 0xf6, !PT ;  /* 0x0000008b03037212 */ /* 0x000fe400078ef600 */
[----:B------:R-:W-:Y:S02]  /*15c20*/  LOP3.LUT R0, R139, R190, RZ, 0x3c, !PT ;  /* 0x000000be8b007212 */ /* 0x000fe400078e3cff */
[----:B------:R-:W-:Y:S03]  /*15c30*/  LEA R3, R3, UR5, 0x1 ;  /* 0x0000000503037c11 */ /* 0x000fe6000f8e08ff */
[----:B------:R-:W-:Y:S04]  /*15c40*/  IMAD R132, R0, 0x2, R189 ;  /* 0x0000000200847824 */ /* 0x000fe800078e02bd */
[----:B------:R-:W-:Y:S04]  /*15c50*/  VIADD R139, R132, UR5 ;  /* 0x00000005848b7c36 */ /* 0x000fe80008000000 */
[----:B------:R-:W-:Y:S01]  /*15c60*/  IMAD.IADD R0, R139, 0x1, R188 ;  /* 0x000000018b007824 */ /* 0x000fe200078e02bc */
[CC--:B--2---:R-:W-:Y:S02]  /*15c70*/  @!P1 LEA R182, P4, R10.reuse, R5.reuse, 0x1 ;  /* 0x000000050ab69211 */ /* 0x0c4fe400078808ff */
[-C--:B------:R-:W-:Y:S02]  /*15c80*/  @!P2 LEA R14, P3, R185, R5.reuse, 0x1 ;  /* 0x00000005b90ea211 */ /* 0x080fe400078608ff */
[-C--:B------:R-:W-:Y:S02]  /*15c90*/  @!P2 LEA R180, P0, R187, R5.reuse, 0x1 ;  /* 0x00000005bbb4a211 */ /* 0x080fe400078008ff */
[-CC-:B---3--:R-:W-:Y:S01]  /*15ca0*/  @!P1 LEA.HI.X R183, R10, R4.reuse, R11.reuse, 0x1, P4 ;  /* 0x000000040ab79211 */ /* 0x188fe200020f0c0b */
[----:B------:R-:W-:Y:S01]  /*15cb0*/  @!P2 IMAD.WIDE.U32 R10, R200, 0x30, R10 ;  /* 0x00000030c80aa825 */ /* 0x000fe200078e000a */
[-C--:B------:R-:W-:Y:S02]  /*15cc0*/  @!P2 LEA.HI.X R15, R185, R4.reuse, R184, 0x1, P3 ;  /* 0x00000004b90fa211 */ /* 0x080fe400018f0cb8 */
[-C--:B------:R-:W-:Y:S01]  /*15cd0*/  @!P2 LEA.HI.X R181, R187, R4.reuse, R186, 0x1, P0 ;  /* 0x00000004bbb5a211 */ /* 0x080fe200000f0cba */
[----:B------:R-:W-:Y:S01]  /*15ce0*/  @!PT LDS RZ, [RZ] ;  /* 0x00000000fffff984 */ /* 0x000fe20000000800 */
[----:B------:R-:W-:Y:S01]  /*15cf0*/  @!PT LDS RZ, [RZ] ;  /* 0x00000000fffff984 */ /* 0x000fe20000000800 */
[----:B------:R-:W-:Y:S01]  /*15d00*/  @!PT LDS RZ, [RZ] ;  /* 0x00000000fffff984 */ /* 0x000fe20000000800 */
[----:B----4-:R-:W-:Y:S01]  /*15d10*/  @!P1 LDGSTS.E.BYPASS.LTC128B.128 [R2+0x6000], desc[UR26][R182.64] ;  /* 0x06000000b6029fae */ /* 0x010fe2000b981a1a */
[----:B------:R-:W-:Y:S05]  /*15d20*/  @!P2 IMAD R184, R201, 0x30, RZ ;  /* 0x00000030c9b8a824 */ /* 0x000fea00078e02ff */
[----:B------:R-:W-:Y:S01]  /*15d30*/  @P1 STS.128 [R2+0x6000], RZ ;  /* 0x006000ff02001388 */ /* 0x000fe20000000c00 */
[----:B------:R-:W-:Y:S01]  /*15d40*/  @!P2 IMAD.IADD R185, R184, 0x1, R11 ;  /* 0x00000001b8b9a824 */ /* 0x000fe200078e020b */
[C---:B------:R-:W-:Y:S04]  /*15d50*/  @!P2 LEA R184, P0, R10.reuse, R5, 0x1 ;  /* 0x000000050ab8a211 */ /* 0x040fe800078008ff */
[----:B------:R-:W-:Y:S01]  /*15d60*/  @P2 STS.128 [R2+0x6800], RZ ;  /* 0x006800ff02002388 */ /* 0x000fe20000000c00 */
[----:B------:R-:W-:Y:S05]  /*15d70*/  @!P2 LEA.HI.X R185, R10, R4, R185, 0x1, P0 ;  /* 0x000000040ab9a211 */ /* 0x000fea00000f0cb9 */
[----:B------:R-:W-:Y:S01]  /*15d80*/  @!PT LDS RZ, [RZ] ;  /* 0x00000000fffff984 */ /* 0x000fe20000000800 */
[----:B------:R-:W-:Y:S01]  /*15d90*/  @!PT LDS RZ, [RZ] ;  /* 0x00000000fffff984 */ /* 0x000fe20000000800 */
[----:B------:R-:W-:Y:S01]  /*15da0*/  @!PT LDS RZ, [RZ] ;  /* 0x00000000fffff984 */ /* 0x000fe20000000800 */
[----:B------:R-:W-:Y:S01]  /*15db0*/  @!P2 LDGSTS.E.BYPASS.LTC128B.128 [R2+0x6800], desc[UR26][R14.64] ;  /* 0x068000000e02afae */ /* 0x000fe2000b981a1a */
[----:B------:R-:W-:Y:S05]  /*15dc0*/  LOP3.LUT P0, RZ, R195, 0x4, RZ, 0xc0, !PT ;  /* 0x00000004c3ff7812 */ /* 0x000fea000780c0ff */
[----:B------:R-:W-:Y:S06]  /*15dd0*/  @P2 STS.128 [R2+0x7000], RZ ;  /* 0x007000ff02002388 */ /* 0x000fec0000000c00 */
[----:B------:R-:W-:Y:S01]  /*15de0*/  @!PT LDS RZ, [RZ] ;  /* 0x00000000fffff984 */ /* 0x000fe20000000800 */
[----:B------:R-:W-:Y:S01]  /*15df0*/  @!PT LDS RZ, [RZ] ;  /* 0x00000000fffff984 */ /* 0x000fe20000000800 */
[----:B------:R-:W-:Y:S01]  /*15e00*/  @!PT LDS RZ, [RZ] ;  /* 0x00000000fffff984 */ /* 0x000fe20000000800 */
[----:B------:R-:W-:Y:S06]  /*15e10*/  @!P2 LDGSTS.E.BYPASS.LTC128B.128 [R2+0x7000], desc[UR26][R180.64] ;  /* 0x07000000b402afae */ /* 0x000fec000b981a1a */
[----:B------:R1:W-:Y:S06]  /*15e20*/  @P2 STS.128 [R2+0x7800], RZ ;  /* 0x007800ff02002388 */ /* 0x0003ec0000000c00 */
[----:B------:R-:W-:Y:S01]  /*15e30*/  @!PT LDS RZ, [RZ] ;  /* 0x00000000fffff984 */ /* 0x000fe20000000800 */
[----:B------:R-:W-:Y:S01]  /*15e40*/  @!PT LDS RZ, [RZ] ;  /* 0x00000000fffff984 */ /* 0x000fe20000000800 */
[----:B------:R-:W-:Y:S01]  /*15e50*/  @!PT LDS RZ, [RZ] ;  /* 0x00000000fffff984 */ /* 0x000fe20000000800 */
[----:B------:R1:W-:Y:S06]  /*15e60*/  @!P2 LDGSTS.E.BYPASS.LTC128B.128 [R2+0x7800], desc[UR26][R184.64] ;  /* 0x07800000b802afae */ /* 0x0003ec000b981a1a */
[----:B------:R-:W-:Y:S06]  /*15e70*/  LDSM.16.M88.4 R140, [R3] ;  /* 0x00000000038c783b */ /* 0x000fec0000000200 */
[----:B------:R-:W2:Y:S06]  /*15e80*/  LDSM.16.M88.4 R144, [R132+UR5+0x4000] ;  /* 0x004000058490783b */ /* 0x000eac0008000200 */
[----:B------:R-:W3:Y:S06]  /*15e90*/  LDSM.16.M88.4 R148, [R3+0x2000] ;  /* 0x002000000394783b */ /* 0x000eec0000000200 */
[----:B------:R-:W4:Y:S01]  /*15ea0*/  LDSM.16.M88.4 R152, [R132+UR5+0x4800] ;  /* 0x004800058498783b */ /* 0x000f220008000200 */
[--C-:B-1----:R-:W-:Y:S05]  /*15eb0*/  IMAD.IADD R2, R188, 0x1, R3.reuse ;  /* 0x00000001bc027824 */ /* 0x102fea00078e0203 */
[----:B------:R-:W0:Y:S06]  /*15ec0*/  LDGDEPBAR ;  /* 0x00000000000079af */ /* 0x000e2c0000000000 */
[----:B------:R-:W1:Y:S06]  /*15ed0*/  LDSM.16.M88.4 R156, [R132+UR5+0x5000] ;  /* 0x00500005849c783b */ /* 0x000e6c0008000200 */
[----:B------:R-:W5:Y:S06]  /*15ee0*/  LDSM.16.M88.4 R160, [R132+UR5+0x5800] ;  /* 0x0058000584a0783b */ /* 0x000f6c0008000200 */
[----:B------:R-:W-:Y:S01]  /*15ef0*/  LDSM.16.M88.4 R164, [R2] ;  /* 0x0000000002a4783b */ /* 0x000fe20000000200 */
[-C--:B--2---:R-:W-:Y:S05]  /*15f00*/  HMMA.16816.F32 R4, R140, R144.reuse, RZ ;  /* 0x000000908c04723c */ /* 0x084fea00000018ff */
[----:B------:R-:W2:Y:S06]  /*15f10*/  LDSM.16.M88.4 R168, [R0+0x4000] ;  /* 0x0040000000a8783b */ /* 0x000eac0000000200 */
[----:B------:R4:W2:Y:S01]  /*15f20*/  LDSM.16.M88.4 R172, [R2+0x2000] ;  /* 0x0020000002ac783b */ /* 0x0008a20000000200 */
[C---:B---3--:R-:W-:Y:S05]  /*15f30*/  HMMA.16816.F32 R8, R148.reuse, R144, RZ ;  /* 0x000000909408723c */ /* 0x048fea00000018ff */
[----:B------:R-:W3:Y:S03]  /*15f40*/  LDSM.16.M88.4 R176, [R0+0x4800] ;  /* 0x0048000000b0783b */ /* 0x000ee60000000200 */
[-C--:B------:R-:W-:Y:S08]  /*15f50*/  HMMA.16816.F32 R12, R148, R146.reuse, RZ ;  /* 0x00000092940c723c */ /* 0x080ff000000018ff */
[C---:B------:R-:W-:Y:S01]  /*15f60*/  HMMA.16816.F32 R16, R140.reuse, R146, RZ ;  /* 0x000000928c10723c */ /* 0x040fe200000018ff */
[----:B------:R-:W-:Y:S01]  /*15f70*/  LDSM.16.M88.4 R144, [R0+0x5800] ;  /* 0x005800000090783b */ /* 0x000fe20000000200 */
[----:B----4-:R-:W-:Y:S06]  /*15f80*/  SEL R2, R192, 0xffffffc0, !P0 ;  /* 0xffffffc0c0027807 */ /* 0x010fec0004000000 */
[-C--:B------:R-:W-:Y:S01]  /*15f90*/  HMMA.16816.F32 R20, R140, R152.reuse, RZ ;  /* 0x000000988c14723c */ /* 0x080fe200000018ff */
[----:B------:R-:W-:Y:S02]  /*15fa0*/  IMAD.IADD R3, R2, 0x1, R3 ;  /* 0x0000000102037824 */ /* 0x000fe400078e0203 */
[----:B------:R-:W-:Y:S02]  /*15fb0*/  IMAD.IADD R139, R139, 0x1, R2 ;  /* 0x000000018b8b7824 */ /* 0x000fe400078e0202 */
[C---:B------:R-:W-:Y:S03]  /*15fc0*/  IMAD.IADD R2, R188.reuse, 0x1, R3 ;  /* 0x00000001bc027824 */ /* 0x040fe600078e0203 */
[C---:B------:R-:W-:Y:S08]  /*15fd0*/  HMMA.16816.F32 R24, R148.reuse, R152, RZ ;  /* 0x000000989418723c */ /* 0x040ff000000018ff */
[-C--:B------:R-:W-:Y:S08]  /*15fe0*/  HMMA.16816.F32 R28, R148, R154.reuse, RZ ;  /* 0x0000009a941c723c */ /* 0x080ff000000018ff */
[C---:B------:R-:W-:Y:S01]  /*15ff0*/  HMMA.16816.F32 R32, R140.reuse, R154, RZ ;  /* 0x0000009a8c20723c */ /* 0x040fe200000018ff */
[----:B------:R-:W-:Y:S07]  /*16000*/  LDSM.16.M88.4 R152, [R139+0x4000] ;  /* 0x004000008b98783b */ /* 0x000fee0000000200 */
[-C--:B-1----:R-:W-:Y:S08]  /*16010*/  HMMA.16816.F32 R36, R140, R156.reuse, RZ ;  /* 0x0000009c8c24723c */ /* 0x082ff000000018ff */
        /* <DEDUP_REMOVED lines=9> */
[----:B------:R1:W4:Y:S06]  /*160b0*/  LDSM.16.M88.4 R140, [R0+0x5000] ;  /* 0x00500000008c783b */ /* 0x00032c0000000200 */
[----:B------:R-:W-:Y:S01]  /*160c0*/  LDSM.16.M88.4 R160, [R139+0x5000] ;  /* 0x005000008ba0783b */ /* 0x000fe20000000200 */
[-C--:B--2---:R-:W-:Y:S08]  /*160d0*/  HMMA.16816.F32 R4, R164, R168.reuse, R4 ;  /* 0x000000a8a404723c */ /* 0x084ff00000001804 */
[C---:B------:R-:W-:Y:S08]  /*160e0*/  HMMA.16816.F32 R8, R172.reuse, R168, R8 ;  /* 0x000000a8ac08723c */ /* 0x040ff00000001808 */
[-C--:B------:R-:W-:Y:S03]  /*160f0*/  HMMA.16816.F32 R12, R172, R170.reuse, R12 ;  /* 0x000000aaac0c723c */ /* 0x080fe6000000180c */
[----:B-1----:R-:W-:Y:S05]  /*16100*/  IMAD.IADD R0, R188, 0x1, R139 ;  /* 0x00000001bc007824 */ /* 0x002fea00078e028b */
[C---:B------:R-:W-:Y:S01]  /*16110*/  HMMA.16816.F32 R16, R164.reuse, R170, R16 ;  /* 0x000000aaa410723c */ /* 0x040fe20000001810 */
[----:B------:R-:W-:Y:S06]  /*16120*/  LDSM.16.M88.4 R168, [R139+0x5800] ;  /* 0x005800008ba8783b */ /* 0x000fec0000000200 */
[----:B------:R-:W-:Y:S01]  /*16130*/  LDSM.16.M88.4 R180, [R0+0x5000] ;  /* 0x0050000000b4783b */ /* 0x000fe20000000200 */
[-C--:B---3--:R-:W-:Y:S05]  /*16140*/  HMMA.16816.F32 R20, R164, R176.reuse, R20 ;  /* 0x000000b0a414723c */ /* 0x088fea0000001814 */
[----:B------:R-:W-:Y:S03]  /*16150*/  LDSM.16.M88.4 R184, [R0+0x5800] ;  /* 0x0058000000b8783b */ /* 0x000fe60000000200 */
        /* <DEDUP_REMOVED lines=8> */
[----:B------:R-:W1:Y:S07]  /*161e0*/  LDSM.16.M88.4 R140, [R139+0x4800] ;  /* 0x004800008b8c783b */ /* 0x000e6e0000000200 */
[-C--:B------:R-:W-:Y:S08]  /*161f0*/  HMMA.16816.F32 R52, R164, R144.reuse, R52 ;  /* 0x00000090a434723c */ /* 0x080ff00000001834 */
[C---:B------:R-:W-:Y:S08]  /*16200*/  HMMA.16816.F32 R56, R172.reuse, R144, R56 ;  /* 0x00000090ac38723c */ /* 0x040ff00000001838 */
[-C--:B------:R-:W-:Y:S01]  /*16210*/  HMMA.16816.F32 R60, R172, R146.reuse, R60 ;  /* 0x00000092ac3c723c */ /* 0x080fe2000000183c */
[----:B------:R-:W-:Y:S07]  /*16220*/  LDSM.16.M88.4 R172, [R2+0x2000] ;  /* 0x0020000002ac783b */ /* 0x000fee0000000200 */
[----:B------:R-:W-:Y:S01]  /*16230*/  HMMA.16816.F32 R64, R164, R146, R64 ;  /* 0x00000092a440723c */ /* 0x000fe20000001840 */
[----:B------:R2:W-:Y:S06]  /*16240*/  LDSM.16.M88.4 R144, [R2] ;  /* 0x000000000290783b */ /* 0x0005ec0000000200 */
[----:B------:R-:W3:Y:S01]  /*16250*/  LDSM.16.M88.4 R164, [R0+0x4000] ;  /* 0x0040000000a4783b */ /* 0x000ee20000000200 */
[-C--:B------:R-:W-:Y:S01]  /*16260*/  HMMA.16816.F32 R4, R148, R152.reuse, R4 ;  /* 0x000000989404723c */ /* 0x080fe20000001804 */
[----:B------:R-:W-:Y:S04]  /*16270*/  DEPBAR.LE SB0, 0x0 ;  /* 0x000080000000791a */ /* 0x000fe80000000000 */
[----:B------:R-:W-:Y:S03]  /*16280*/  BAR.SYNC.DEFER_BLOCKING 0x0 ;  /* 0x0000000000007b1d */ /* 0x000fe60000010000 */
[C---:B------:R-:W-:Y:S08]  /*16290*/  HMMA.16816.F32 R8, R156.reuse, R152, R8 ;  /* 0x000000989c08723c */ /* 0x040ff00000001808 */
[-C--:B------:R-:W-:Y:S08]  /*162a0*/  HMMA.16816.F32 R12, R156, R154.reuse, R12 ;  /* 0x0000009a9c0c723c */ /* 0x080ff0000000180c */
[C---:B------:R-:W-:Y:S08]  /*162b0*/  HMMA.16816.F32 R16, R148.reuse, R154, R16 ;  /* 0x0000009a9410723c */ /* 0x040ff00000001810 */
[-C--:B-1----:R-:W-:Y:S01]  /*162c0*/  HMMA.16816.F32 R20, R148, R140.reuse, R20 ;  /* 0x0000008c9414723c */ /* 0x082fe20000001814 */
[----:B------:R-:W4:Y:S06]  /*162d0*/  LDL.64 R152, [R1+0x50] ;  /* 0x0000500001987983 */ /* 0x000f2c0000100a00 */
[----:B--2---:R-:W2:Y:S01]  /*162e0*/  LDL.64 R2, [R1+0x60] ;  /* 0x0000600001027983 */ /* 0x004ea20000100a00 */
        /* <DEDUP_REMOVED lines=9> */
[-C--:B------:R-:W-:Y:S01]  /*16380*/  HMMA.16816.F32 R60, R156, R170.reuse, R60 ;  /* 0x000000aa9c3c723c */ /* 0x080fe2000000183c */
[----:B------:R-:W5:Y:S07]  /*16390*/  LDL R159, [R1+0x30] ;  /* 0x00003000019f7983 */ /* 0x000f6e0000100800 */
[----:B------:R-:W-:Y:S08]  /*163a0*/  HMMA.16816.F32 R64, R148, R170, R64 ;  /* 0x000000aa9440723c */ /* 0x000ff00000001840 */
[-C--:B---3--:R-:W-:Y:S08]  /*163b0*/  HMMA.16816.F32 R4, R144, R164.reuse, R4 ;  /* 0x000000a49004723c */ /* 0x088ff00000001804 */
[C---:B------:R-:W-:Y:S08]  /*163c0*/  HMMA.16816.F32 R8, R172.reuse, R164, R8 ;  /* 0x000000a4ac08723c */ /* 0x040ff00000001808 */
[-C--:B------:R-:W-:Y:S08]  /*163d0*/  HMMA.16816.F32 R12, R172, R166.reuse, R12 ;  /* 0x000000a6ac0c723c */ /* 0x080ff0000000180c */
[C---:B------:R-:W-:Y:S08]  /*163e0*/  HMMA.16816.F32 R16, R144.reuse, R166, R16 ;  /* 0x000000a69010723c */ /* 0x040ff00000001810 */
[-C--:B------:R-:W-:Y:S08]  /*163f0*/  HMMA.16816.F32 R20, R144, R176.reuse, R20 ;  /* 0x000000b09014723c */ /* 0x080ff00000001814 */
[C---:B------:R-:W-:Y:S01]  /*16400*/  HMMA.16816.F32 R24, R172.reuse, R176, R24 ;  /* 0x000000b0ac18723c */ /* 0x040fe20000001818 */
[----:B------:R-:W3:Y:S07]  /*16410*/  LDL R176, [R1+0x34] ;  /* 0x0000340001b07983 */ /* 0x000eee0000100800 */
        /* <DEDUP_REMOVED lines=8> */
[----:B------:R-:W-:Y:S03]  /*164a0*/  IMAD.U32 R185, RZ, RZ, UR33 ;  /* 0x00000021ffb97e24 */ /* 0x000fe6000f8e00ff */
[----:B------:R-:W-:Y:S04]  /*164b0*/  FMNMX3.FTZ R184, R137, R4, R5, !PT ;  /* 0x0000000489b87276 */ /* 0x000fe80007810005 */
[----:B------:R-:W-:Y:S01]  /*164c0*/  FMNMX3.FTZ R182, R184, R16, R17, !PT ;  /* 0x00000010b8b67276 */ /* 0x000fe20007810011 */
[-C--:B------:R-:W-:Y:S01]  /*164d0*/  HMMA.16816.F32 R60, R172, R186.reuse, R60 ;  /* 0x000000baac3c723c */ /* 0x080fe2000000183c */
[----:B------:R-:W2:Y:S07]  /*164e0*/  LDL.64 R174, [R1+0x68] ;  /* 0x0000680001ae7983 */ /* 0x000eae0000100a00 */
[----:B------:R-:W-:Y:S04]  /*164f0*/  HMMA.16816.F32 R64, R144, R186, R64 ;  /* 0x000000ba9040723c */ /* 0x000fe80000001840 */
[----:B----4-:R-:W-:Y:S05]  /*16500*/  LOP3.LUT R0, R153, UR8, RZ, 0x3c, !PT ;  /* 0x0000000899007c12 */ /* 0x010fea000f8e3cff */
[----:B------:R1:W-:Y:S01]  /*16510*/  STL [R1+0x80], R0 ;  /* 0x0000800001007387 */ /* 0x0003e20000100800 */
[----:B--2---:R-:W-:Y:S02]  /*16520*/  LOP3.LUT R184, R175, UR22, R185, 0x96, !PT ;  /* 0x00000016afb87c12 */ /* 0x004fe4000f8e96b9 */
[----:B------:R-:W-:Y:S02]  /*16530*/  FMNMX3.FTZ R185, R182, R20, R21, !PT ;  /* 0x00000014b6b97276 */ /* 0x000fe40007810015 */
[----:B------:R-:W-:Y:S01]  /*16540*/  LOP3.LUT R181, R174, UR9, R3, 0x96, !PT ;  /* 0x00000009aeb57c12 */ /* 0x000fe2000f8e9603 */
[----:B------:R-:W-:Y:S01]  /*16550*/  IMAD.WIDE.U32 R182, R184, -0x326172a9, RZ ;  /* 0xcd9e8d57b8b67825 */ /* 0x000fe200078e00ff */
[----:B------:R-:W-:Y:S03]  /*16560*/  FMNMX3.FTZ R185, R185, R32, R33, !PT ;  /* 0x00000020b9b97276 */ /* 0x000fe60007810021 */
[----:B------:R-:W-:Y:S01]  /*16570*/  IMAD.WIDE.U32 R172, R181, -0x326172a9, RZ ;  /* 0xcd9e8d57b5ac7825 */ /* 0x000fe200078e00ff */
[----:B------:R-:W-:Y:S02]  /*16580*/  FMNMX3.FTZ R184, R185, R36, R37, !PT ;  /* 0x00000024b9b87276 */ /* 0x000fe40007810025 */
[----:B-----5:R-:W-:Y:S02]  /*16590*/  LOP3.LUT R181, R183, R159, RZ, 0x3c, !PT ;  /* 0x0000009fb7b57212 */ /* 0x020fe400078e3cff */
[----:B------:R-:W-:Y:S02]  /*165a0*/  FMNMX3.FTZ R184, R184, R48, R49, !PT ;  /* 0x00000030b8b87276 */ /* 0x000fe40007810031 */
[----:B------:R-:W-:Y:S02]  /*165b0*/  LOP3.LUT R169, R173, UR8, RZ, 0x3c, !PT ;  /* 0x00000008ada97c12 */ /* 0x000fe4000f8e3cff */
[----:B------:R-:W-:Y:S02]  /*165c0*/  FMNMX3.FTZ R184, R184, R52, R53, !PT ;  /* 0x00000034b8b87276 */ /* 0x000fe40007810035 */
[C---:B------:R-:W-:Y:S02]  /*165d0*/  LOP3.LUT R187, R182.reuse, R0, RZ, 0x3c, !PT ;  /* 0x00000000b6bb7212 */ /* 0x040fe400078e3cff */
[----:B---3--:R-:W-:Y:S02]  /*165e0*/  LOP3.LUT R186, R183, R176, RZ, 0x3c, !PT ;  /* 0x000000b0b7ba7212 */ /* 0x008fe400078e3cff */
[----:B------:R-:W-:Y:S02]  /*165f0*/  LOP3.LUT R185, R182, R169, RZ, 0x3c, !PT ;  /* 0x000000a9b6b97212 */ /* 0x000fe400078e3cff */
[----:B------:R-:W-:Y:S01]  /*16600*/  FMNMX3.FTZ R184, R184, R64, R65, !PT ;  /* 0x00000040b8b87276 */ /* 0x000fe20007810041 */
[----:B-1----:R-:W-:Y:S06]  /*16610*/  BRA.U.ANY UP0, `(.L_x_1122) ;  /* 0xfffffff1004c7547 */ /* 0x002fec000b93ffff */
.L_x_1121:
[----:B-1----:R-:W-:Y:S01]  /*16620*/  FMNMX3.FTZ R3, R133, R8, R9, !PT ;  /* 0x0000000885037276 */ /* 0x002fe20007810009 */
[----:B------:R1:W-:Y:S01]  /*16630*/  STL.64 [R1+0xc8], R226 ;  /* 0x0000c8e201007387 */ /* 0x0003e20000100a00 */
[----:B------:R-:W-:Y:S01]  /*16640*/  FMNMX3.FTZ R132, R134, R6, R7, !PT ;  /* 0x0000000686847276 */ /* 0x000fe20007810007 */
[----:B------:R-:W2:Y:S01]  /*16650*/  LDC R177, c[0x0][0x448] ;  /* 0x00011200ffb17b82 */ /* 0x000ea20000000800 */
[----:B------:R-:W-:Y:S01]  /*16660*/  FMNMX3.FTZ R2, R135, R10, R11, !PT ;  /* 0x0000000a87027276 */ /* 0x000fe2000781000b */
[----:B------:R-:W-:Y:S01]  /*16670*/  IMAD.WIDE.U32 R154, R181, -0x2daee0ad, RZ ;  /* 0xd2511f53b59a7825 */ /* 0x000fe200078e00ff */
[----:B------:R-:W-:Y:S01]  /*16680*/  FMNMX3.FTZ R3, R3, R12, R13, !PT ;  /* 0x0000000c03037276 */ /* 0x000fe2000781000d */
[----:B------:R-:W3:Y:S01]  /*16690*/  SHFL.BFLY PT, R141, R184, 0x2, 0x1f ;  /* 0x0c401f00b88d7f89 */ /* 0x000ee200000e0000 */
[----:B------:R-:W-:Y:S01]  /*166a0*/  FMNMX3.FTZ R132, R132, R18, R19, !PT ;  /* 0x0000001284847276 */ /* 0x000fe20007810013 */
[----:B------:R-:W-:Y:S01]  /*166b0*/  UIADD3 UR11, UPT, UPT, UR32, -0x255992d5, URZ ;  /* 0xdaa66d2b200b7890 */ /* 0x000fe2000fffe0ff */
[----:B------:R-:W-:Y:S01]  /*166c0*/  FMNMX3.FTZ R2, R2, R14, R15, !PT ;  /* 0x0000000e02027276 */ /* 0x000fe2000781000f */
[----:B------:R-:W-:Y:S01]  /*166d0*/  UIADD3 UR16, UPT, UPT, UR33, -0x126145ec, URZ ;  /* 0xed9eba1421107890 */ /* 0x000fe2000fffe0ff */
[----:B------:R-:W-:Y:S01]  /*166e0*/  FMNMX3.FTZ R3, R3, R24, R25, !PT ;  /* 0x0000001803037276 */ /* 0x000fe20007810019 */
[----:B------:R-:W-:Y:S01]  /*166f0*/  UIADD3 UR8, UPT, UPT, UR32, -0x4ab325aa, URZ ;  /* 0xb54cda5620087890 */ /* 0x000fe2000fffe0ff */
[----:B------:R-:W-:Y:S01]  /*16700*/  FMNMX3.FTZ R132, R132, R22, R23, !PT ;  /* 0x0000001684847276 */ /* 0x000fe20007810017 */
[----:B------:R-:W-:Y:S01]  /*16710*/  UIADD3 UR13, UPT, UPT, UR33, 0x646e171e, URZ ;  /* 0x646e171e210d7890 */ /* 0x000fe2000fffe0ff */
[----:B------:R-:W-:Y:S01]  /*16720*/  FMNMX3.FTZ R2, R2, R26, R27, !PT ;  /* 0x0000001a02027276 */ /* 0x000fe2000781001b */
[----:B------:R-:W-:Y:S01]  /*16730*/  IMAD.MOV.U32 R183, RZ, RZ, R175 ;  /* 0x000000ffffb77224 */ /* 0x000fe200078e00af */
[----:B------:R-:W-:Y:S01]  /*16740*/  FMNMX3.FTZ R3, R3, R28, R29, !PT ;  /* 0x0000001c03037276 */ /* 0x000fe2000781001d */
[----:B------:R-:W-:Y:S01]  /*16750*/  IMAD.WIDE.U32 R148, R187, -0x2daee0ad, RZ ;  /* 0xd2511f53bb947825 */ /* 0x000fe200078e00ff */
[----:B------:R-:W-:Y:S01]  /*16760*/  FMNMX3.FTZ R132, R132, R34, R35, !PT ;  /* 0x0000002284847276 */ /* 0x000fe20007810023 */
[----:B------:R-:W-:Y:S01]  /*16770*/  UIADD3 UR10, UPT, UPT, UR32, 0x78dde6e4, URZ ;  /* 0x78dde6e4200a7890 */ /* 0x000fe2000fffe0ff */
[----:B------:R-:W-:Y:S01]  /*16780*/  FMNMX3.FTZ R2, R2, R30, R31, !PT ;  /* 0x0000001e02027276 */ /* 0x000fe2000781001f */
[----:B------:R-:W-:Y:S01]  /*16790*/  IMAD.WIDE.U32 R186, R186, -0x2daee0ad, RZ ;  /* 0xd2511f53baba7825 */ /* 0x000fe200078e00ff */
[----:B------:R-:W-:Y:S01]  /*167a0*/  FMNMX3.FTZ R3, R3, R40, R41, !PT ;  /* 0x0000002803037276 */ /* 0x000fe20007810029 */
[----:B------:R-:W-:Y:S01]  /*167b0*/  UIADD3 UR15, UPT, UPT, UR33, -0x56f99767, URZ ;  /* 0xa9066899210f7890 */ /* 0x000fe2000fffe0ff */
[----:B------:R-:W-:Y:S01]  /*167c0*/  FMNMX3.FTZ R132, R132, R38, R39, !PT ;  /* 0x0000002684847276 */ /* 0x000fe20007810027 */
[----:B------:R-:W-:Y:S01]  /*167d0*/  IMAD.WIDE.U32 R150, R185, -0x2daee0ad, RZ ;  /* 0xd2511f53b9967825 */ /* 0x000fe200078e00ff */
[----:B------:R-:W-:Y:S01]  /*167e0*/  FMNMX3.FTZ R2, R2, R42, R43, !PT ;  /* 0x0000002a02027276 */ /* 0x000fe2000781002b */
[----:B-1----:R-:W4:Y:S01]  /*167f0*/  LDL.64 R226, [R1+0x60] ;  /* 0x0000600001e27983 */ /* 0x002f220000100a00 */
[----:B------:R-:W-:Y:S01]  /*16800*/  FMNMX3.FTZ R3, R3, R44, R45, !PT ;  /* 0x0000002c03037276 */ /* 0x000fe2000781002d */
[----:B------:R-:W-:Y:S01]  /*16810*/  UIADD3 UR9, UPT, UPT, UR32, 0x1715609d, URZ ;  /* 0x1715609d20097890 */ /* 0x000fe2000fffe0ff */
[----:B------:R-:W-:Y:S01]  /*16820*/  FMNMX3.FTZ R132, R132, R50, R51, !PT ;  /* 0x0000003284847276 */ /* 0x000fe20007810033 */
[----:B------:R-:W-:Y:S01]  /*16830*/  IMAD.MOV.U32 R182, RZ, RZ, R174 ;  /* 0x000000ffffb67224 */ /* 0x000fe200078e00ae */
[----:B------:R-:W-:Y:S01]  /*16840*/  FMNMX3.FTZ R2, R2, R46, R47, !PT ;  /* 0x0000002e02027276 */ /* 0x000fe2000781002f */
[----:B------:R1:W-:Y:S01]  /*16850*/  STL [R1+0xc0], R245 ;  /* 0x0000c0f501007387 */ /* 0x0003e20000100800 */
[----:B------:R-:W-:Y:S01]  /*16860*/  FMNMX3.FTZ R3, R3, R56, R57, !PT ;  /* 0x0000003803037276 */ /* 0x000fe20007810039 */
[----:B------:R-:W-:Y:S01]  /*16870*/  IMAD.MOV.U32 R190, RZ, RZ, R159 ;  /* 0x000000ffffbe7224 */ /* 0x000fe200078e009f */
[----:B------:R-:W-:Y:S01]  /*16880*/  LOP3.LUT R154, R154, UR17, R149, 0x96, !PT ;  /* 0x000000119a9a7c12 */ /* 0x000fe2000f8e9695 */
[----:B------:R-:W-:Y:S01]  /*16890*/  STL [R1+0xbc], R238 ;  /* 0x0000bcee01007387 */ /* 0x000fe20000100800 */
[----:B------:R-:W-:Y:S01]  /*168a0*/  FMNMX3.FTZ R132, R132, R54, R55, !PT ;  /* 0x0000003684847276 */ /* 0x000fe20007810037 */
[----:B------:R-:W-:Y:S01]  /*168b0*/  UIADD3 UR22, UPT, UPT, UR22, 0x1, URZ ;  /* 0x0000000116167890 */ /* 0x000fe2000fffe0ff */
[----:B---3--:R-:W-:Y:S01]  /*168c0*/  FMNMX.FTZ R141, R184, R141, !PT ;  /* 0x0000008db88d7209 */ /* 0x008fe20007810000 */
[----:B------:R-:W-:Y:S01]  /*168d0*/  STL [R1+0xb8], R242 ;  /* 0x0000b8f201007387 */ /* 0x000fe20000100800 */
[----:B------:R-:W-:Y:S01]  /*168e0*/  FMNMX3.FTZ R2, R2, R58, R59, !PT ;  /* 0x0000003a02027276 */ /* 0x000fe2000781003b */
[----:B--2---:R-:W-:Y:S01]  /*168f0*/  IMAD.SHL.U32 R177, R177, 0x8, RZ ;  /* 0x00000008b1b17824 */ /* 0x004fe200078e00ff */
[----:B------:R-:W-:Y:S01]  /*16900*/  FMNMX3.FTZ R139, R3, R60, R61, !PT ;  /* 0x0000003c038b7276 */ /* 0x000fe2000781003d */
[----:B------:R-:W-:Y:S01]  /*16910*/  STL [R1+0xb4], R237 ;  /* 0x0000b4ed01007387 */ /* 0x000fe20000100800 */
[----:B------:R-:W-:Y:S01]  /*16920*/  LOP3.LUT R166, R186, UR17, R151, 0x96, !PT ;  /* 0x00000011baa67c12 */ /* 0x000fe2000f8e9697 */
[----:B------:R-:W-:Y:S01]  /*16930*/  UISETP.NE.AND UP0, UPT, UR6, URZ, UPT ;  /* 0x000000ff0600728c */ /* 0x000fe2000bf05270 */
[----:B------:R-:W-:Y:S01]  /*16940*/  FMNMX3.FTZ R143, R132, R66, R67, !PT ;  /* 0x00000042848f7276 */ /* 0x000fe20007810043 */
[----:B------:R-:W-:Y:S01]  /*16950*/  STL [R1+0xb0], R204 ;  /* 0x0000b0cc01007387 */ /* 0x000fe20000100800 */
[----:B------:R-:W-:Y:S01]  /*16960*/  FMNMX3.FTZ R3, R2, R62, R63, !PT ;  /* 0x0000003e02037276 */ /* 0x000fe2000781003f */
[----:B------:R-:W-:Y:S01]  /*16970*/  IMAD.WIDE.U32 R166, R166, -0x326172a9, RZ ;  /* 0xcd9e8d57a6a67825 */ /* 0x000fe200078e00ff */
[----:B------:R-:W-:Y:S01]  /*16980*/  UIADD3 UR6, UPT, UPT, UR6, -0x1, URZ ;  /* 0xffffffff06067890 */ /* 0x000fe2000fffe0ff */
[----:B------:R-:W-:Y:S02]  /*16990*/  STL.64 [R1+0xa8], R246 ;  /* 0x0000a8f601007387 */ /* 0x000fe40000100a00 */
[----:B-1----:R-:W-:Y:S04]  /*169a0*/  IMAD.MOV.U32 R245, RZ, RZ, R176 ;  /* 0x000000fffff57224 */ /* 0x002fe800078e00b0 */
[----:B------:R-:W-:Y:S04]  /*169b0*/  STL [R1+0xa0], R198 ;  /* 0x0000a0c601007387 */ /* 0x000fe80000100800 */
[----:B------:R1:W-:Y:S06]  /*169c0*/  STL.64 [R1+0x98], R240 ;  /* 0x000098f001007387 */ /* 0x0003ec0000100a00 */
[----:B------:R-:W2:Y:S08]  /*169d0*/  SHFL.BFLY PT, R132, R141, 0x1, 0x1f ;  /* 0x0c201f008d847f89 */ /* 0x000eb000000e0000 */
[----:B------:R-:W-:Y:S08]  /*169e0*/  SHFL.BFLY PT, R2, R139, 0x2, 0x1f ;  /* 0x0c401f008b027f89 */ /* 0x000ff000000e0000 */
[----:B------:R-:W3:Y:S08]  /*169f0*/  SHFL.BFLY PT, R140, R143, 0x2, 0x1f ;  /* 0x0c401f008f8c7f89 */ /* 0x000ef000000e0000 */
[----:B-1----:R-:W4:Y:S01]  /*16a00*/  LDL.64 R240, [R1+0x58] ;  /* 0x0000580001f07983 */ /* 0x002f220000100a00 */
[----:B--2---:R-:W-:Y:S05]  /*16a10*/  FMNMX.FTZ R132, R141, R132, !PT ;  /* 0x000000848d847209 */ /* 0x004fea0007810000 */
[----:B------:R1:W-:Y:S01]  /*16a20*/  STL.64 [R1+0x90], R200 ;  /* 0x000090c801007387 */ /* 0x0003e20000100a00 */
[----:B------:R-:W-:Y:S02]  /*16a30*/  FSETP.NEU.FTZ.AND P2, PT, R132, -INF , PT ;  /* 0xff8000008400780b */ /* 0x000fe40003f5d000 */
[----:B---3--:R-:W-:Y:S03]  /*16a40*/  FMNMX.FTZ R140, R143, R140, !PT ;  /* 0x0000008c8f8c7209 */ /* 0x008fe60007810000 */
[----:B------:R-:W-:Y:S01]  /*16a50*/  STL.64 [R1+0x88], R196 ;  /* 0x000088c401007387 */ /* 0x000fe20000100a00 */
[----:B-1----:R-:W-:Y:S02]  /*16a60*/  IMAD.MOV.U32 R200, RZ, RZ, R152 ;  /* 0x000000ffffc87224 */ /* 0x002fe400078e0098 */
[----:B------:R-:W-:Y:S01]  /*16a70*/  IMAD.MOV.U32 R201, RZ, RZ, R153 ;  /* 0x000000ffffc97224 */ /* 0x000fe200078e0099 */
[----:B----4-:R-:W-:Y:S05]  /*16a80*/  LOP3.LUT R146, R226, UR20, R187, 0x96, !PT ;  /* 0x00000014e2927c12 */ /* 0x010fea000f8e96bb */
[----:B------:R-:W-:Y:S05]  /*16a90*/  IMAD.WIDE.U32 R146, R146, -0x326172a9, RZ ;  /* 0xcd9e8d5792927825 */ /* 0x000fea00078e00ff */
[----:B------:R-:W-:Y:S02]  /*16aa0*/  LOP3.LUT R0, R172, UR11, R147, 0x96, !PT ;  /* 0x0000000bac007c12 */ /* 0x000fe4000f8e9693 */
[----:B------:R-:W-:Y:S03]  /*16ab0*/  LOP3.LUT R146, R146, UR10, R167, 0x96, !PT ;  /* 0x0000000a92927c12 */ /* 0x000fe6000f8e96a7 */
[----:B------:R-:W-:Y:S02]  /*16ac0*/  IMAD.WIDE.U32 R152, R0, -0x2daee0ad, RZ ;  /* 0xd2511f5300987825 */ /* 0x000fe400078e00ff */
[----:B------:R-:W1:Y:S02]  /*16ad0*/  SHFL.BFLY PT, R0, R3, 0x2, 0x1f ;  /* 0x0c401f0003007f89 */ /* 0x000e6400000e0000 */
[----:B------:R-:W-:Y:S01]  /*16ae0*/  IMAD.WIDE.U32 R146, R146, -0x2daee0ad, RZ ;  /* 0xd2511f5392927825 */ /* 0x000fe200078e00ff */
[----:B------:R-:W-:Y:S02]  /*16af0*/  LOP3.LUT R149, R150, UR16, R153, 0x96, !PT ;  /* 0x0000001096957c12 */ /* 0x000fe4000f8e9699 */
[----:B-1----:R-:W-:Y:S03]  /*16b00*/  FMNMX.FTZ R0, R3, R0, !PT ;  /* 0x0000000003007209 */ /* 0x002fe60007810000 */
[----:B------:R-:W1:Y:S08]  /*16b10*/  SHFL.BFLY PT, R3, R140, 0x1, 0x1f ;  /* 0x0c201f008c037f89 */ /* 0x000e7000000e0000 */
[----:B------:R-:W2:Y:S01]  /*16b20*/  SHFL.BFLY PT, R143, R0, 0x1, 0x1f ;  /* 0x0c201f00008f7f89 */ /* 0x000ea200000e0000 */
[----:B------:R-:W-:Y:S01]  /*16b30*/  LOP3.LUT R144, R240, UR20, R155, 0x96, !PT ;  /* 0x00000014f0907c12 */ /* 0x000fe2000f8e969b */
[----:B------:R-:W-:Y:S01]  /*16b40*/  IMAD.WIDE.U32 R154, R154, -0x326172a9, RZ ;  /* 0xcd9e8d579a9a7825 */ /* 0x000fe200078e00ff */
[----:B-1----:R-:W-:Y:S03]  /*16b50*/  FMNMX.FTZ R3, R140, R3, !PT ;  /* 0x000000038c037209 */ /* 0x002fe60007810000 */
[----:B------:R-:W-:Y:S01]  /*16b60*/  IMAD.WIDE.U32 R144, R144, -0x326172a9, RZ ;  /* 0xcd9e8d5790907825 */ /* 0x000fe200078e00ff */
[----:B------:R-:W-:Y:S04]  /*16b70*/  FSETP.NEU.FTZ.AND P4, PT, R3, -INF , PT ;  /* 0xff8000000300780b */ /* 0x000fe80003f9d000 */
[----:B------:R-:W-:Y:S02]  /*16b80*/  LOP3.LUT R142, R200, UR11, R145, 0x96, !PT ;  /* 0x0000000bc88e7c12 */ /* 0x000fe4000f8e9691 */
[----:B------:R-:W-:Y:S02]  /*16b90*/  LOP3.LUT R144, R144, UR10, R155, 0x96, !PT ;  /* 0x0000000a90907c12 */ /* 0x000fe4000f8e969b */
[----:B--2---:R-:W-:Y:S01]  /*16ba0*/  FMNMX.FTZ R0, R0, R143, !PT ;  /* 0x0000008f00007209 */ /* 0x004fe20007810000 */
[----:B------:R-:W-:Y:S01]  /*16bb0*/  IMAD.WIDE.U32 R156, R142, -0x2daee0ad, RZ ;  /* 0xd2511f538e9c7825 */ /* 0x000fe200078e00ff */
[----:B------:R-:W-:Y:S02]  /*16bc0*/  LOP3.LUT R142, R152, UR15, R147, 0x96, !PT ;  /* 0x0000000f988e7c12 */ /* 0x000fe4000f8e9693 */
[----:B------:R-:W-:Y:S01]  /*16bd0*/  FMNMX.FTZ R147, R139, R2, !PT ;  /* 0x000000028b937209 */ /* 0x000fe20007810000 */
[----:B------:R-:W-:Y:S01]  /*16be0*/  IMAD.WIDE.U32 R144, R144, -0x2daee0ad, RZ ;  /* 0xd2511f5390907825 */ /* 0x000fe200078e00ff */
[----:B------:R-:W-:Y:S03]  /*16bf0*/  LOP3.LUT R148, R148, UR16, R157, 0x96, !PT ;  /* 0x0000001094947c12 */ /* 0x000fe6000f8e969d */
[----:B------:R-:W-:Y:S01]  /*16c00*/  IMAD.WIDE.U32 R196, R142, -0x326172a9, RZ ;  /* 0xcd9e8d578ec47825 */ /* 0x000fe200078e00ff */
[----:B------:R-:W-:Y:S01]  /*16c10*/  LOP3.LUT R150, R156, UR15, R145, 0x96, !PT ;  /* 0x0000000f9c967c12 */ /* 0x000fe2000f8e9691 */
[----:B------:R-:W1:Y:S02]  /*16c20*/  SHFL.BFLY PT, R2, R147, 0x1, 0x1f ;  /* 0x0c201f0093027f89 */ /* 0x000e6400000e0000 */
[----:B------:R-:W-:Y:S04]  /*16c30*/  IMAD.WIDE.U32 R152, R149, -0x326172a9, RZ ;  /* 0xcd9e8d5795987825 */ /* 0x000fe800078e00ff */
[----:B------:R-:W-:Y:S01]  /*16c40*/  IMAD.WIDE.U32 R148, R148, -0x326172a9, RZ ;  /* 0xcd9e8d5794947825 */ /* 0x000fe200078e00ff */
[----:B------:R-:W-:Y:S02]  /*16c50*/  LOP3.LUT R141, R152, UR8, R197, 0x96, !PT ;  /* 0x00000008988d7c12 */ /* 0x000fe4000f8e96c5 */
[----:B------:R-:W-:Y:S01]  /*16c60*/  LOP3.LUT R166, R166, UR9, R153, 0x96, !PT ;  /* 0x00000009a6a67c12 */ /* 0x000fe2000f8e9699 */
[----:B------:R-:W-:Y:S01]  /*16c70*/  IMAD.WIDE.U32 R150, R150, -0x326172a9, RZ ;  /* 0xcd9e8d5796967825 */ /* 0x000fe200078e00ff */
[----:B------:R-:W-:Y:S02]  /*16c80*/  LOP3.LUT R142, R154, UR9, R149, 0x96, !PT ;  /* 0x000000099a8e7c12 */ /* 0x000fe4000f8e9695 */
[C---:B------:R-:W-:Y:S01]  /*16c90*/  LOP3.LUT R181, R141.reuse, 0xffff, RZ, 0xc0, !PT ;  /* 0x0000ffff8db57812 */ /* 0x040fe200078ec0ff */
[----:B------:R-:W-:Y:S01]  /*16ca0*/  IMAD.MOV.U32 R145, RZ, RZ, R138 ;  /* 0x000000ffff917224 */ /* 0x000fe200078e008a */
[----:B------:R-:W-:Y:S01]  /*16cb0*/  LOP3.LUT R168, R148, UR8, R151, 0x96, !PT ;  /* 0x0000000894a87c12 */ /* 0x000fe2000f8e9697 */
[----:B------:R-:W-:Y:S01]  /*16cc0*/  FMUL.FTZ R151, R132, UR4 ;  /* 0x0000000484977c20 */ /* 0x000fe20008410000 */
[----:B------:R-:W-:Y:S01]  /*16cd0*/  SHF.R.U32.HI R181, RZ, 0x8, R181 ;  /* 0x00000008ffb57819 */ /* 0x000fe200000116b5 */
[----:B------:R-:W2:Y:S01]  /*16ce0*/  LDC R148, c[0x0][0x448] ;  /* 0x00011200ff947b82 */ /* 0x000ea20000000800 */
[----:B------:R-:W-:Y:S01]  /*16cf0*/  LOP3.LUT R184, R141, 0xff, RZ, 0xc0, !PT ;  /* 0x000000ff8db87812 */ /* 0x000fe200078ec0ff */
[----:B------:R-:W-:Y:S01]  /*16d00*/  IMAD.WIDE.U32 R156, R142, -0x2daee0ad, RZ ;  /* 0xd2511f538e9c7825 */ /* 0x000fe200078e00ff */
[----:B------:R-:W-:Y:S02]  /*16d10*/  FSEL R151, R151, RZ, P2 ;  /* 0x000000ff97977208 */ /* 0x000fe40001000000 */
[----:B------:R-:W-:Y:S01]  /*16d20*/  ISETP.LE.U32.AND P6, PT, R184, UR12, PT ;  /* 0x0000000cb8007c0c */ /* 0x000fe2000bfc3070 */
[----:B------:R-:W-:Y:S01]  /*16d30*/  IMAD.WIDE.U32 R166, R166, -0x2daee0ad, RZ ;  /* 0xd2511f53a6a67825 */ /* 0x000fe200078e00ff */
[----:B------:R-:W-:Y:S02]  /*16d40*/  LOP3.LUT R163, R144, UR13, R157, 0x96, !PT ;  /* 0x0000000d90a37c12 */ /* 0x000fe4000f8e969d */
[----:B-1----:R-:W-:Y:S01]  /*16d50*/  FMNMX.FTZ R2, R147, R2, !PT ;  /* 0x0000000293027209 */ /* 0x002fe20007810000 */
[----:B------:R-:W-:Y:S01]  /*16d60*/  IMAD.MOV.U32 R144, RZ, RZ, R136 ;  /* 0x000000ffff907224 */ /* 0x000fe200078e0088 */
[----:B------:R-:W-:Y:S01]  /*16d70*/  LOP3.LUT R167, R146, UR13, R167, 0x96, !PT ;  /* 0x0000000d92a77c12 */ /* 0x000fe2000f8e96a7 */
[--C-:B------:R-:W-:Y:S01]  /*16d80*/  FFMA.FTZ R171, R4, UR4, -R151.reuse ;  /* 0x0000000404ab7c23 */ /* 0x100fe20008010897 */
[----:B------:R-:W-:Y:S01]  /*16d90*/  LOP3.LUT R4, R181, 0xffff, RZ, 0xc0, !PT ;  /* 0x0000ffffb5047812 */ /* 0x000fe200078ec0ff */
[--C-:B------:R-:W-:Y:S01]  /*16da0*/  FFMA.FTZ R242, R17, UR4, -R151.reuse ;  /* 0x0000000411f27c23 */ /* 0x100fe20008010897 */
[----:B------:R-:W-:Y:S01]  /*16db0*/  LEA R246, P3, R177, R144, 0x1 ;  /* 0x00000090b1f67211 */ /* 0x000fe200078608ff */
[--C-:B------:R-:W-:Y:S01]  /*16dc0*/  FFMA.FTZ R139, R5, UR4, -R151.reuse ;  /* 0x00000004058b7c23 */ /* 0x100fe20008010897 */
[----:B------:R-:W-:Y:S01]  /*16dd0*/  ISETP.LE.U32.AND P5, PT, R4, UR12, PT ;  /* 0x0000000c04007c0c */ /* 0x000fe2000bfa3070 */
[----:B------:R-:W-:Y:S01]  /*16de0*/  FFMA.FTZ R155, R64, UR4, -R151 ;  /* 0x00000004409b7c23 */ /* 0x000fe20008010897 */
[----:B------:R-:W-:Y:S01]  /*16df0*/  LEA.HI.X.SX32 R247, R177, R145, 0x1, P3 ;  /* 0x00000091b1f77211 */ /* 0x000fe200018f0eff */
[----:B------:R-:W-:Y:S01]  /*16e00*/  MUFU.EX2 R171, R171 ;  /* 0x000000ab00ab7308 */ /* 0x000fe20000000800 */
[----:B------:R-:W-:Y:S01]  /*16e10*/  LOP3.LUT R4, R168, 0xffff, RZ, 0xc0, !PT ;  /* 0x0000ffffa8047812 */ /* 0x000fe200078ec0ff */
[----:B------:R-:W-:Y:S01]  /*16e20*/  FMUL.FTZ R153, R2, UR4 ;  /* 0x0000000402997c20 */ /* 0x000fe20008410000 */
[----:B------:R-:W-:Y:S07]  /*16e30*/  LOP3.LUT R161, R163, 0xffff, RZ, 0xc0, !PT ;  /* 0x0000ffffa3a17812 */ /* 0x000fee00078ec0ff */
[----:B------:R-:W1:Y:S01]  /*16e40*/  MUFU.EX2 R191, R139 ;  /* 0x0000008b00bf7308 */ /* 0x000e620000000800 */
[----:B------:R-:W-:Y:S01]  /*16e50*/  SHF.R.U32.HI R170, RZ, 0x8, R4 ;  /* 0x00000008ffaa7819 */ /* 0x000fe20000011604 */
[----:B--2---:R-:W-:Y:S01]  /*16e60*/  IMAD.WIDE R164, R148, 0x70, R246 ;  /* 0x0000007094a47825 */ /* 0x004fe200078e02f6 */
[----:B------:R-:W-:Y:S02]  /*16e70*/  SHF.R.U32.HI R161, RZ, 0x8, R161 ;  /* 0x00000008ffa17819 */ /* 0x000fe400000116a1 */
[----:B------:R-:W-:Y:S01]  /*16e80*/  LOP3.LUT R4, R170, 0xffff, RZ, 0xc0, !PT ;  /* 0x0000ffffaa047812 */ /* 0x000fe200078ec0ff */
[----:B------:R-:W-:Y:S01]  /*16e90*/  FMUL.FTZ R149, R3, UR4 ;  /* 0x0000000403957c20 */ /* 0x000fe20008410000 */
[----:B------:R-:W-:Y:S01]  /*16ea0*/  LEA R146, P3, R177, R164, 0x1 ;  /* 0x000000a4b1927211 */ /* 0x000fe200078608ff */
[--C-:B------:R-:W-:Y:S01]  /*16eb0*/  FFMA.FTZ R178, R48, UR4, -R151.reuse ;  /* 0x0000000430b27c23 */ /* 0x100fe20008010897 */
[----:B------:R-:W-:Y:S01]  /*16ec0*/  LOP3.LUT R162, R167, 0xffff, RZ, 0xc0, !PT ;  /* 0x0000ffffa7a27812 */ /* 0x000fe200078ec0ff */
[----:B------:R-:W-:Y:S01]  /*16ed0*/  IMAD.MOV.U32 R48, RZ, RZ, R172 ;  /* 0x000000ffff307224 */ /* 0x000fe200078e00ac */
[----:B------:R-:W-:Y:S01]  /*16ee0*/  LEA.HI.X.SX32 R147, R177, R165, 0x1, P3 ;  /* 0x000000a5b1937211 */ /* 0x000fe200018f0eff */
[--C-:B------:R-:W-:Y:S01]  /*16ef0*/  FFMA.FTZ R177, R49, UR4, -R151.reuse ;  /* 0x0000000431b17c23 */ /* 0x100fe20008010897 */
[----:B------:R-:W-:Y:S01]  /*16f00*/  FSETP.NEU.FTZ.AND P3, PT, R2, -INF , PT ;  /* 0xff8000000200780b */ /* 0x000fe20003f7d000 */
[--C-:B------:R-:W-:Y:S01]  /*16f10*/  FFMA.FTZ R172, R52, UR4, -R151.reuse ;  /* 0x0000000434ac7c23 */ /* 0x100fe20008010897 */
[----:B-1----:R-:W-:Y:S01]  /*16f20*/  F2FP.F16.F32.PACK_AB R139, R191, R171 ;  /* 0x000000abbf8b723e */ /* 0x002fe200000000ff */
[----:B------:R-:W-:Y:S01]  /*16f30*/  FFMA.FTZ R185, R37, UR4, -R151 ;  /* 0x0000000425b97c23 */ /* 0x000fe20008010897 */
[----:B------:R-:W-:Y:S01]  /*16f40*/  FSEL R153, R153, RZ, P3 ;  /* 0x000000ff99997208 */ /* 0x000fe20001800000 */
[----:B------:R-:W-:Y:S01]  /*16f50*/  MUFU.EX2 R177, R177 ;  /* 0x000000b100b17308 */ /* 0x000fe20000000800 */
[----:B------:R-:W-:Y:S01]  /*16f60*/  PRMT R138, R139, 0x7632, R138 ;  /* 0x000076328b8a7816 */ /* 0x000fe2000000008a */
[----:B------:R-:W-:Y:S01]  /*16f70*/  @!P6 HADD2 R199, -R139.H0_H0, -RZ.H0_H0 ;  /* 0xa00000ff8bc7e230 */ /* 0x000fe20000000900 */
[----:B------:R-:W-:Y:S01]  /*16f80*/  ISETP.LE.U32.AND P3, PT, R4, UR12, PT ;  /* 0x0000000c04007c0c */ /* 0x000fe2000bf63070 */
[--C-:B------:R-:W-:Y:S01]  /*16f90*/  FFMA.FTZ R204, R28, UR4, -R153.reuse ;  /* 0x000000041ccc7c23 */ /* 0x100fe20008010899 */
[----:B------:R-:W-:Y:S01]  /*16fa0*/  FSEL R149, R149, RZ, P4 ;  /* 0x000000ff95957208 */ /* 0x000fe20002000000 */
[----:B------:R-:W-:Y:S01]  /*16fb0*/  FFMA.FTZ R237, R29, UR4, -R153 ;  /* 0x000000041ded7c23 */ /* 0x000fe20008010899 */
[----:B------:R-:W-:Y:S01]  /*16fc0*/  LOP3.LUT R4, R161, 0xffff, RZ, 0xc0, !PT ;  /* 0x0000ffffa1047812 */ /* 0x000fe200078ec0ff */
[----:B------:R-:W-:Y:S01]  /*16fd0*/  @!P5 HADD2 R202, -R138.H0_H0, -RZ.H0_H0 ;  /* 0xa00000ff8acad230 */ /* 0x000fe20000000900 */
[----:B------:R-:W-:Y:S01]  /*16fe0*/  PRMT R136, R139, 0x5410, R138 ;  /* 0x000054108b887816 */ /* 0x000fe2000000008a */
[--C-:B------:R-:W-:Y:S01]  /*16ff0*/  FFMA.FTZ R198, R22, UR4, -R149.reuse ;  /* 0x0000000416c67c23 */ /* 0x100fe20008010895 */
[----:B------:R-:W-:Y:S01]  /*17000*/  @!P6 PRMT R139, R199, 0x5410, RZ ;  /* 0x00005410c78be816 */ /* 0x000fe200000000ff */
[--C-:B------:R-:W-:Y:S01]  /*17010*/  FFMA.FTZ R148, R23, UR4, -R149.reuse ;  /* 0x0000000417947c23 */ /* 0x100fe20008010895 */
[----:B------:R-:W-:Y:S01]  /*17020*/  ISETP.LE.U32.AND P6, PT, R4, UR12, PT ;  /* 0x0000000c04007c0c */ /* 0x000fe2000bfc3070 */
[--C-:B------:R-:W-:Y:S01]  /*17030*/  FFMA.FTZ R6, R6, UR4, -R149.reuse ;  /* 0x0000000406067c23 */ /* 0x100fe20008010895 */
[----:B------:R-:W-:Y:S01]  /*17040*/  PRMT R52, R141, 0x7632, R52 ;  /* 0x000076328d347816 */ /* 0x000fe20000000034 */
[--C-:B------:R-:W-:Y:S01]  /*17050*/  FFMA.FTZ R4, R7, UR4, -R149.reuse ;  /* 0x0000000407047c23 */ /* 0x100fe20008010895 */
[----:B------:R-:W-:Y:S01]  /*17060*/  @!P5 PRMT R138, R202, 0x5410, RZ ;  /* 0x00005410ca8ad816 */ /* 0x000fe200000000ff */
[----:B------:R-:W-:Y:S01]  /*17070*/  MUFU.EX2 R7, R6 ;  /* 0x0000000600077308 */ /* 0x000fe20000000800 */
[----:B------:R-:W-:Y:S01]  /*17080*/  LOP3.LUT R52, R52, 0xff, RZ, 0xc0, !PT ;  /* 0x000000ff34347812 */ /* 0x000fe200078ec0ff */
[----:B------:R-:W-:Y:S01]  /*17090*/  STG.E.U16 desc[UR26][R144.64], R139 ;  /* 0x0000008b90007986 */ /* 0x000fe2000c10151a */
[----:B------:R-:W-:Y:S07]  /*170a0*/  PRMT R5, R196, 0x7770, RZ ;  /* 0x00007770c4057816 */ /* 0x000fee00000000ff */
[----:B------:R-:W1:Y:S01]  /*170b0*/  MUFU.EX2 R170, R4 ;  /* 0x0000000400aa7308 */ /* 0x000e620000000800 */
[----:B------:R-:W-:Y:S01]  /*170c0*/  ISETP.LE.U32.AND P5, PT, R52, UR12, PT ;  /* 0x0000000c34007c0c */ /* 0x000fe2000bfa3070 */
[----:B------:R-:W-:Y:S01]  /*170d0*/  STG.E.U16 desc[UR26][R144.64+0x2], R138 ;  /* 0x0000028a90007986 */ /* 0x000fe2000c10151a */
[----:B------:R-:W-:Y:S01]  /*170e0*/  SHF.R.U32.HI R162, RZ, 0x8, R162 ;  /* 0x00000008ffa27819 */ /* 0x000fe200000116a2 */
[----:B------:R-:W-:Y:S01]  /*170f0*/  FFMA.FTZ R175, R54, UR4, -R149 ;  /* 0x0000000436af7c23 */ /* 0x000fe20008010895 */
[----:B------:R-:W-:Y:S01]  /*17100*/  ISETP.LE.U32.AND P2, PT, R5, UR12, PT ;  /* 0x0000000c05007c0c */ /* 0x000fe2000bf43070 */
[--C-:B------:R-:W-:Y:S01]  /*17110*/  FFMA.FTZ R40, R40, UR4, -R153.reuse ;  /* 0x0000000428287c23 */ /* 0x100fe20008010899 */
[----:B------:R-:W-:Y:S01]  /*17120*/  FSETP.NEU.FTZ.AND P4, PT, R0, -INF , PT ;  /* 0xff8000000000780b */ /* 0x000fe20003f9d000 */
[----:B------:R-:W-:Y:S01]  /*17130*/  IMAD.MOV.U32 R28, RZ, RZ, R48 ;  /* 0x000000ffff1c7224 */ /* 0x000fe200078e0030 */
[----:B------:R-:W-:Y:S01]  /*17140*/  LOP3.LUT R5, R162, 0xffff, RZ, 0xc0, !PT ;  /* 0x0000ffffa2057812 */ /* 0x000fe200078ec0ff */
[----:B------:R-:W-:Y:S01]  /*17150*/  MUFU.EX2 R172, R172 ;  /* 0x000000ac00ac7308 */ /* 0x000fe20000000800 */
[----:B------:R-:W-:Y:S01]  /*17160*/  PRMT R186, R150, 0x7771, RZ ;  /* 0x0000777196ba7816 */ /* 0x000fe200000000ff */
[----:B------:R-:W-:Y:S01]  /*17170*/  FMUL.FTZ R152, R0, UR4 ;  /* 0x0000000400987c20 */ /* 0x000fe20008410000 */
[----:B------:R-:W-:Y:S01]  /*17180*/  PRMT R187, R150, 0x7772, RZ ;  /* 0x0000777296bb7816 */ /* 0x000fe200000000ff */
[----:B------:R-:W-:Y:S01]  /*17190*/  FFMA.FTZ R9, R9, UR4, -R153 ;  /* 0x0000000409097c23 */ /* 0x000fe20008010899 */
[----:B-1----:R-:W-:Y:S01]  /*171a0*/  F2FP.F16.F32.PACK_AB R140, R170, R7 ;  /* 0x00000007aa8c723e */ /* 0x002fe200000000ff */
[----:B------:R-:W-:Y:S01]  /*171b0*/  FFMA.FTZ R20, R20, UR4, -R151 ;  /* 0x0000000414147c23 */ /* 0x000fe20008010897 */
[----:B------:R-:W-:Y:S03]  /*171c0*/  FSEL R152, R152, RZ, P4 ;  /* 0x000000ff98987208 */ /* 0x000fe60002000000 */
[----:B------:R-:W1:Y:S01]  /*171d0*/  MUFU.EX2 R22, R9 ;  /* 0x0000000900167308 */ /* 0x000e620000000800 */
[C---:B------:R-:W-:Y:S01]  /*171e0*/  PRMT R143, R140.reuse, 0x7632, R143 ;  /* 0x000076328c8f7816 */ /* 0x040fe2000000008f */
[----:B------:R-:W-:Y:S01]  /*171f0*/  @!P5 HADD2 R203, -R140.H0_H0, -RZ.H0_H0 ;  /* 0xa00000ff8ccbd230 */ /* 0x000fe20000000900 */
[----:B------:R-:W-:Y:S01]  /*17200*/  ISETP.LE.U32.AND P4, PT, R5, UR12, PT ;  /* 0x0000000c05007c0c */ /* 0x000fe2000bf83070 */
[----:B------:R-:W-:Y:S01]  /*17210*/  IMAD.MOV.U32 R37, RZ, RZ, R20 ;  /* 0x000000ffff257224 */ /* 0x000fe200078e0014 */
[----:B------:R-:W-:Y:S01]  /*17220*/  SHF.R.U32.HI R20, RZ, 0x18, R141 ;  /* 0x00000018ff147819 */ /* 0x000fe2000001168d */
[----:B------:R-:W-:Y:S01]  /*17230*/  FFMA.FTZ R238, R31, UR4, -R152 ;  /* 0x000000041fee7c23 */ /* 0x000fe20008010898 */
[----:B------:R-:W-:Y:S01]  /*17240*/  PRMT R141, R140, 0x5410, R143 ;  /* 0x000054108c8d7816 */ /* 0x000fe2000000008f */
[----:B------:R-:W-:Y:S01]  /*17250*/  FFMA.FTZ R174, R55, UR4, -R149 ;  /* 0x0000000437ae7c23 */ /* 0x000fe20008010895 */
[----:B------:R-:W-:Y:S01]  /*17260*/  @!P5 PRMT R140, R203, 0x5410, RZ ;  /* 0x00005410cb8cd816 */ /* 0x000fe200000000ff */
[----:B------:R-:W-:Y:S01]  /*17270*/  FFMA.FTZ R8, R8, UR4, -R153 ;  /* 0x0000000408087c23 */ /* 0x000fe20008010899 */
[----:B------:R-:W-:Y:S01]  /*17280*/  ISETP.LE.U32.AND P5, PT, R20, UR12, PT ;  /* 0x0000000c14007c0c */ /* 0x000fe2000bfa3070 */
[----:B------:R-:W-:Y:S01]  /*17290*/  FFMA.FTZ R159, R16, UR4, -R151 ;  /* 0x00000004109f7c23 */ /* 0x000fe20008010897 */
[----:B------:R-:W-:Y:S01]  /*172a0*/  LOP3.LUT R5, R168, 0xff, RZ, 0xc0, !PT ;  /* 0x000000ffa8057812 */ /* 0x000fe200078ec0ff */
[----:B------:R-:W-:Y:S01]  /*172b0*/  IMAD.MOV.U32 R55, RZ, RZ, R157 ;  /* 0x000000ffff377224 */ /* 0x000fe200078e009d */
[----:B------:R-:W-:Y:S01]  /*172c0*/  PRMT R158, R150, 0x7773, RZ ;  /* 0x00007773969e7816 */ /* 0x000fe200000000ff */
[----:B------:R-:W-:Y:S01]  /*172d0*/  FFMA.FTZ R157, R57, UR4, -R153 ;  /* 0x00000004399d7c23 */ /* 0x000fe20008010899 */
[----:B------:R-:W-:Y:S01]  /*172e0*/  PRMT R184, R184, 0x5410, R181 ;  /* 0x00005410b8b87816 */ /* 0x000fe200000000b5 */
[----:B------:R2:W3:Y:S01]  /*172f0*/  MUFU.EX2 R57, R8 ;  /* 0x0000000800397308 */ /* 0x0004e20000000800 */
[----:B-1----:R-:W-:Y:S01]  /*17300*/  IMAD.MOV.U32 R31, RZ, RZ, R22 ;  /* 0x000000ffff1f7224 */ /* 0x002fe200078e0016 */
[----:B------:R-:W-:Y:S01]  /*17310*/  STG.E.U16 desc[UR26][R246.64], R140 ;  /* 0x0000008cf6007986 */ /* 0x000fe2000c10151a */
[----:B------:R-:W-:Y:S01]  /*17320*/  FFMA.FTZ R16, R34, UR4, -R149 ;  /* 0x0000000422107c23 */ /* 0x000fe20008010895 */
[--C-:B------:R-:W-:Y:S01]  /*17330*/  FFMA.FTZ R34, R14, UR4, -R152.reuse ;  /* 0x000000040e227c23 */ /* 0x100fe20008010898 */
[--C-:B------:R-:W-:Y:S01]  /*17340*/  FFMA.FTZ R9, R42, UR4, -R152.reuse ;  /* 0x000000042a097c23 */ /* 0x100fe20008010898 */
[----:B------:R-:W-:Y:S04]  /*17350*/  @!P5 HADD2 R249, -R143.H0_H0, -RZ.H0_H0 ;  /* 0xa00000ff8ff9d230 */ /* 0x000fe80000000900 */
[----:B------:R-:W-:Y:S01]  /*17360*/  MUFU.EX2 R174, R174 ;  /* 0x000000ae00ae7308 */ /* 0x000fe20000000800 */
[----:B------:R-:W-:Y:S02]  /*17370*/  IMAD.MOV.U32 R49, RZ, RZ, R173 ;  /* 0x000000ffff317224 */ /* 0x000fe400078e00ad */
[--C-:B------:R-:W-:Y:S01]  /*17380*/  FFMA.FTZ R21, R21, UR4, -R151.reuse ;  /* 0x0000000415157c23 */ /* 0x100fe20008010897 */
[----:B------:R-:W-:Y:S01]  /*17390*/  FFMA.FTZ R32, R32, UR4, -R151 ;  /* 0x0000000420207c23 */ /* 0x000fe20008010897 */
[----:B------:R-:W-:Y:S01]  /*173a0*/  @!P5 PRMT R143, R249, 0x5410, RZ ;  /* 0x00005410f98fd816 */ /* 0x000fe200000000ff */
[----:B------:R-:W-:Y:S01]  /*173b0*/  IMAD.MOV.U32 R29, RZ, RZ, R49 ;  /* 0x000000ffff1d7224 */ /* 0x000fe200078e0031 */
[----:B------:R-:W-:Y:S01]  /*173c0*/  ISETP.LE.U32.AND P5, PT, R5, UR12, PT ;  /* 0x0000000c05007c0c */ /* 0x000fe2000bfa3070 */
[----:B--2---:R-:W-:Y:S01]  /*173d0*/  FFMA.FTZ R8, R43, UR4, -R152 ;  /* 0x000000042b087c23 */ /* 0x004fe20008010898 */
[----:B---3--:R-:W-:Y:S01]  /*173e0*/  F2FP.F16.F32.PACK_AB R142, R31, R57 ;  /* 0x000000391f8e723e */ /* 0x008fe200000000ff */
[----:B------:R2:W3:Y:S01]  /*173f0*/  LDL.S16 R5, [R1+0x8] ;  /* 0x0000080001057983 */ /* 0x0004e20000100600 */
[----:B------:R-:W-:Y:S02]  /*17400*/  IMAD.MOV.U32 R4, RZ, RZ, R190 ;  /* 0x000000ffff047224 */ /* 0x000fe400078e00be */
[----:B------:R-:W-:Y:S01]  /*17410*/  FFMA.FTZ R173, R53, UR4, -R151 ;  /* 0x0000000435ad7c23 */ /* 0x000fe20008010897 */
[----:B------:R-:W-:Y:S02]  /*17420*/  IMAD.MOV.U32 R6, RZ, RZ, R191 ;  /* 0x000000ffff067224 */ /* 0x000fe400078e00bf */
[----:B------:R-:W-:Y:S01]  /*17430*/  FFMA.FTZ R154, R33, UR4, -R151 ;  /* 0x00000004219a7c23 */ /* 0x000fe20008010897 */
[----:B------:R-:W-:Y:S02]  /*17440*/  IMAD.MOV.U32 R22, RZ, RZ, R4 ;  /* 0x000000ffff167224 */ /* 0x000fe400078e0004 */
[--C-:B------:R-:W-:Y:S01]  /*17450*/  FADD.FTZ R4, -R132, R137.reuse ;  /* 0x0000008984047221 */ /* 0x100fe20000010100 */
[----:B------:R-:W-:Y:S01]  /*17460*/  PRMT R137, R142, 0x7632, R137 ;  /* 0x000076328e897816 */ /* 0x000fe20000000089 */
[----:B------:R-:W-:Y:S02]  /*17470*/  IMAD.MOV.U32 R23, RZ, RZ, R6 ;  /* 0x000000ffff177224 */ /* 0x000fe400078e0006 */
[----:B------:R-:W-:Y:S01]  /*17480*/  FFMA.FTZ R36, R36, UR4, -R151 ;  /* 0x0000000424247c23 */ /* 0x000fe20008010897 */
[----:B------:R-:W-:Y:S01]  /*17490*/  FMUL.FTZ R6, R4, UR4 ;  /* 0x0000000404067c20 */ /* 0x000fe20008410000 */
[----:B------:R-:W-:Y:S01]  /*174a0*/  FADD.FTZ R4, -R3, R134 ;  /* 0x0000008603047221 */ /* 0x000fe20000010100 */
[----:B------:R-:W-:Y:S01]  /*174b0*/  PRMT R134, R142, 0x5410, R137 ;  /* 0x000054108e867816 */ /* 0x000fe20000000089 */
[----:B------:R-:W-:Y:S01]  /*174c0*/  FFMA.FTZ R151, R65, UR4, -R151 ;  /* 0x0000000441977c23 */ /* 0x000fe20008010897 */
[----:B------:R-:W-:Y:S02]  /*174d0*/  IMAD.MOV.U32 R160, RZ, RZ, R150 ;  /* 0x000000ffffa07224 */ /* 0x000fe400078e0096 */
[--C-:B------:R-:W-:Y:S01]  /*174e0*/  FFMA.FTZ R65, R19, UR4, -R149.reuse ;  /* 0x0000000413417c23 */ /* 0x100fe20008010895 */
        /* <DEDUP_REMOVED lines=9> */
[----:B------:R-:W-:Y:S02]  /*17580*/  IMAD.MOV.U32 R19, RZ, RZ, R183 ;  /* 0x000000ffff137224 */ /* 0x000fe400078e00b7 */
[----:B------:R-:W-:Y:S01]  /*17590*/  FMUL.FTZ R67, R4, UR4 ;  /* 0x0000000404437c20 */ /* 0x000fe20008410000 */
[----:B------:R-:W-:Y:S02]  /*175a0*/  IMAD.MOV.U32 R18, RZ, RZ, R182 ;  /* 0x000000ffff127224 */ /* 0x000fe400078e00b6 */
[--C-:B------:R-:W-:Y:S01]  /*175b0*/  FFMA.FTZ R192, R25, UR4, -R153.reuse ;  /* 0x0000000419c07c23 */ /* 0x100fe20008010899 */
[----:B------:R-:W-:Y:S02]  /*175c0*/  IMAD.MOV.U32 R53, RZ, RZ, R32 ;  /* 0x000000ffff357224 */ /* 0x000fe400078e0020 */
[----:B------:R-:W-:Y:S01]  /*175d0*/  FFMA.FTZ R195, R24, UR4, -R153 ;  /* 0x0000000418c37c23 */ /* 0x000fe20008010899 */
[----:B------:R-:W-:Y:S02]  /*175e0*/  IMAD.MOV.U32 R25, RZ, RZ, R19 ;  /* 0x000000ffff197224 */ /* 0x000fe400078e0013 */
[--C-:B------:R-:W-:Y:S01]  /*175f0*/  FFMA.FTZ R12, R12, UR4, -R153.reuse ;  /* 0x000000040c0c7c23 */ /* 0x100fe20008010899 */
[----:B------:R-:W-:Y:S02]  /*17600*/  IMAD.MOV.U32 R54, RZ, RZ, R156 ;  /* 0x000000ffff367224 */ /* 0x000fe400078e009c */
[----:B------:R-:W-:Y:S01]  /*17610*/  FFMA.FTZ R156, R60, UR4, -R153 ;  /* 0x000000043c9c7c23 */ /* 0x000fe20008010899 */
[----:B------:R-:W-:Y:S02]  /*17620*/  IMAD.MOV.U32 R24, RZ, RZ, R18 ;  /* 0x000000ffff187224 */ /* 0x000fe400078e0012 */
[----:B------:R-:W-:Y:S01]  /*17630*/  FFMA.FTZ R60, R10, UR4, -R152 ;  /* 0x000000040a3c7c23 */ /* 0x000fe20008010898 */
[----:B------:R-:W-:Y:S01]  /*17640*/  IMAD.MOV.U32 R17, RZ, RZ, R158 ;  /* 0x000000ffff117224 */ /* 0x000fe200078e009e */
[----:B------:R-:W4:Y:S01]  /*17650*/  MUFU.EX2 R67, R67 ;  /* 0x0000004300437308 */ /* 0x000f220000000800 */
[----:B------:R-:W-:Y:S02]  /*17660*/  IMAD.MOV.U32 R18, RZ, RZ, R53 ;  /* 0x000000ffff127224 */ /* 0x000fe400078e0035 */
[----:B------:R-:W-:Y:S01]  /*17670*/  FFMA.FTZ R191, R26, UR4, -R152 ;  /* 0x000000041abf7c23 */ /* 0x000fe20008010898 */
        /* <DEDUP_REMOVED lines=21> */
[C---:B-1----:R-:W-:Y:S01]  /*177d0*/  FMUL.FTZ R17, R6.reuse, R105 ;  /* 0x0000006906117220 */ /* 0x042fe20000410000 */
[----:B------:R-:W-:Y:S02]  /*177e0*/  IMAD.MOV.U32 R12, RZ, RZ, R55 ;  /* 0x000000ffff0c7224 */ /* 0x000fe400078e0037 */
[C---:B------:R-:W-:Y:S01]  /*177f0*/  FMUL.FTZ R53, R6.reuse, R125 ;  /* 0x0000007d06357220 */ /* 0x040fe20000410000 */
        /* <DEDUP_REMOVED lines=11> */
[----:B------:R-:W-:Y:S01]  /*178b0*/  FFMA.FTZ R190, R27, UR4, -R152 ;  /* 0x000000041bbe7c23 */ /* 0x000fe20008010898 */
[----:B------:R-:W-:Y:S02]  /*178c0*/  IMAD.MOV.U32 R24, RZ, RZ, R37 ;  /* 0x000000ffff187224 */ /* 0x000fe400078e0025 */
[----:B------:R-:W-:Y:S01]  /*178d0*/  FMUL.FTZ R37, R6, R117 ;  /* 0x0000007506257220 */ /* 0x000fe20000410000 */
[----:B------:R-:W-:Y:S01]  /*178e0*/  IMAD.MOV.U32 R44, RZ, RZ, R32 ;  /* 0x000000ffff2c7224 */ /* 0x000fe200078e0020 */
[----:B------:R-:W-:Y:S01]  /*178f0*/  PRMT R105, R46, 0x7773, RZ ;  /* 0x000077732e697816 */ /* 0x000fe200000000ff */
        /* <DEDUP_REMOVED lines=10> */
[----:B------:R-:W-:Y:S01]  /*179a0*/  FMUL.FTZ R65, R6, R129 ;  /* 0x0000008106417220 */ /* 0x000fe20000410000 */
[----:B------:R-:W-:Y:S01]  /*179b0*/  IMAD.U32 R108, RZ, RZ, UR22 ;  /* 0x00000016ff6c7e24 */ /* 0x000fe2000f8e00ff */
[----:B------:R-:W-:Y:S01]  /*179c0*/  STG.E.U16 desc[UR26][R246.64+0x2], R143 ;  /* 0x0000028ff6007986 */ /* 0x000fe2000c10151a */
[----:B------:R-:W-:Y:S01]  /*179d0*/  IMAD.MOV.U32 R51, RZ, RZ, R176 ;  /* 0x000000ffff337224 */ /* 0x000fe200078e00b0 */
[----:B------:R-:W-:Y:S01]  /*179e0*/  MUFU.EX2 R179, R179 ;  /* 0x000000b300b37308 */ /* 0x000fe20000000800 */
[----:B------:R-:W-:Y:S01]  /*179f0*/  IMAD.MOV.U32 R117, RZ, RZ, R12 ;  /* 0x000000ffff757224 */ /* 0x000fe200078e000c */
[----:B------:R-:W-:Y:S01]  /*17a00*/  LOP3.LUT R108, R43, UR33, R108, 0x96, !PT ;  /* 0x000000212b6c7c12 */ /* 0x000fe2000f8e966c */
[----:B------:R-:W-:Y:S02]  /*17a10*/  IMAD.MOV.U32 R121, RZ, RZ, R18 ;  /* 0x000000ffff797224 */ /* 0x000fe400078e0012 */
[--C-:B------:R-:W-:Y:S01]  /*17a20*/  FFMA.FTZ R11, R11, UR4, -R152.reuse ;  /* 0x000000040b0b7c23 */ /* 0x100fe20008010898 */
[--C-:B------:R-:W-:Y:S01]  /*17a30*/  FFMA.FTZ R154, R62, UR4, -R152.reuse ;  /* 0x000000043e9a7c23 */ /* 0x100fe20008010898 */
[--C-:B------:R-:W-:Y:S01]  /*17a40*/  FFMA.FTZ R160, R58, UR4, -R152.reuse ;  /* 0x000000043aa07c23 */ /* 0x100fe20008010898 */
[--C-:B------:R-:W-:Y:S01]  /*17a50*/  FFMA.FTZ R159, R59, UR4, -R152.reuse ;  /* 0x000000043b9f7c23 */ /* 0x100fe20008010898 */
[----:B------:R-:W-:Y:S01]  /*17a60*/  FFMA.FTZ R152, R63, UR4, -R152 ;  /* 0x000000043f987c23 */ /* 0x000fe20008010898 */
[----:B------:R-:W-:Y:S02]  /*17a70*/  IMAD.MOV.U32 R42, RZ, RZ, R50 ;  /* 0x000000ffff2a7224 */ /* 0x000fe400078e0032 */
[C---:B----4-:R-:W-:Y:S01]  /*17a80*/  FMUL.FTZ R18, R67.reuse, R106 ;  /* 0x0000006a43127220 */ /* 0x050fe20000410000 */
[----:B------:R-:W-:Y:S02]  /*17a90*/  IMAD.MOV.U32 R59, RZ, RZ, R23 ;  /* 0x000000ffff3b7224 */ /* 0x000fe400078e0017 */
[C---:B------:R-:W-:Y:S01]  /*17aa0*/  FMUL.FTZ R23, R67.reuse, R111 ;  /* 0x0000006f43177220 */ /* 0x040fe20000410000 */
[----:B------:R-:W-:Y:S02]  /*17ab0*/  IMAD.MOV.U32 R63, RZ, RZ, R19 ;  /* 0x000000ffff3f7224 */ /* 0x000fe400078e0013 */
[C---:B------:R-:W-:Y:S01]  /*17ac0*/  FMUL.FTZ R19, R67.reuse, R107 ;  /* 0x0000006b43137220 */ /* 0x040fe20000410000 */
[----:B------:R-:W-:Y:S01]  /*17ad0*/  FADD.FTZ R92, -R0, R135 ;  /* 0x00000087005c7221 */ /* 0x000fe20000010100 */
[C---:B------:R-:W-:Y:S01]  /*17ae0*/  FMUL.FTZ R50, R67.reuse, R122 ;  /* 0x0000007a43327220 */ /* 0x040fe20000410000 */
[----:B------:R-:W-:Y:S01]  /*17af0*/  IMAD.MOV.U32 R128, RZ, RZ, R121 ;  /* 0x000000ffff807224 */ /* 0x000fe200078e0079 */
[----:B------:R-:W1:Y:S01]  /*17b00*/  MUFU.EX2 R173, R173 ;  /* 0x000000ad00ad7308 */ /* 0x000e620000000800 */
[----:B------:R-:W-:Y:S02]  /*17b10*/  IMAD.MOV.U32 R129, RZ, RZ, R117 ;  /* 0x000000ffff817224 */ /* 0x000fe400078e0075 */
[----:B------:R-:W-:Y:S01]  /*17b20*/  FMUL.FTZ R92, R92, UR4 ;  /* 0x000000045c5c7c20 */ /* 0x000fe20008410000 */
[----:B------:R-:W-:Y:S06]  /*17b30*/  IMAD.MOV.U32 R106, RZ, RZ, R61 ;  /* 0x000000ffff6a7224 */ /* 0x000fec00078e003d */
[----:B------:R-:W-:Y:S01]  /*17b40*/  MUFU.EX2 R151, R151 ;  /* 0x0000009700977308 */ /* 0x000fe20000000800 */
[----:B------:R-:W-:Y:S02]  /*17b50*/  IMAD.MOV.U32 R117, RZ, RZ, R56 ;  /* 0x000000ffff757224 */ /* 0x000fe400078e0038 */
[----:B------:R-:W-:Y:S07]  /*17b60*/  IMAD.MOV.U32 R135, RZ, RZ, R45 ;  /* 0x000000ffff877224 */ /* 0x000fee00078e002d */
[----:B------:R-:W-:Y:S01]  /*17b70*/  MUFU.EX2 R92, R92 ;  /* 0x0000005c005c7308 */ /* 0x000fe20000000800 */
[----:B------:R-:W-:Y:S02]  /*17b80*/  IMAD.MOV.U32 R107, RZ, RZ, R44 ;  /* 0x000000ffff6b7224 */ /* 0x000fe400078e002c */
[----:B------:R-:W-:Y:S07]  /*17b90*/  IMAD.MOV.U32 R122, RZ, RZ, R25 ;  /* 0x000000ffff7a7224 */ /* 0x000fee00078e0019 */
[----:B------:R-:W-:Y:S01]  /*17ba0*/  MUFU.EX2 R149, R149 ;  /* 0x0000009500957308 */ /* 0x000fe20000000800 */
[----:B------:R-:W-:Y:S02]  /*17bb0*/  IMAD.MOV.U32 R124, RZ, RZ, R40 ;  /* 0x000000ffff7c7224 */ /* 0x000fe400078e0028 */
[----:B------:R-:W-:Y:S07]  /*17bc0*/  IMAD.MOV.U32 R121, RZ, RZ, R8 ;  /* 0x000000ffff797224 */ /* 0x000fee00078e0008 */
[----:B------:R-:W-:Y:S01]  /*17bd0*/  MUFU.EX2 R182, R182 ;  /* 0x000000b600b67308 */ /* 0x000fe20000000800 */
[----:B------:R-:W-:Y:S09]  /*17be0*/  IMAD.WIDE.U32 R108, R108, -0x326172a9, RZ ;  /* 0xcd9e8d576c6c7825 */ /* 0x000ff200078e00ff */
[----:B------:R-:W-:Y:S01]  /*17bf0*/  MUFU.EX2 R124, R124 ;  /* 0x0000007c007c7308 */ /* 0x000fe20000000800 */
[----:B------:R-:W-:Y:S01]  /*17c00*/  IMAD.MOV.U32 R176, RZ, RZ, R46 ;  /* 0x000000ffffb07224 */ /* 0x000fe200078e002e */
[----:B------:R-:W-:Y:S01]  /*17c10*/  LOP3.LUT R169, R108, R169, RZ, 0x3c, !PT ;  /* 0x000000a96ca97212 */ /* 0x000fe200078e3cff */
[----:B------:R-:W-:Y:S02]  /*17c20*/  IMAD.MOV.U32 R62, RZ, RZ, R22 ;  /* 0x000000ffff3e7224 */ /* 0x000fe400078e0016 */
[C---:B------:R-:W-:Y:S01]  /*17c30*/  FMUL.FTZ R22, R67.reuse, R110 ;  /* 0x0000006e43167220 */ /* 0x040fe20000410000 */
[----:B------:R-:W-:Y:S01]  /*17c40*/  IMAD.MOV.U32 R47, RZ, RZ, R35 ;  /* 0x000000ffff2f7224 */ /* 0x000fe200078e0023 */
[----:B------:R-:W-:Y:S01]  /*17c50*/  LOP3.LUT R176, R176, 0xff, RZ, 0xc0, !PT ;  /* 0x000000ffb0b07812 */ /* 0x000fe200078ec0ff */
[----:B------:R-:W-:Y:S02]  /*17c60*/  IMAD.MOV.U32 R58, RZ, RZ, R34 ;  /* 0x000000ffff3a7224 */ /* 0x000fe400078e0022 */
[C---:B------:R-:W-:Y:S01]  /*17c70*/  FMUL.FTZ R34, R67.reuse, R114 ;  /* 0x0000007243227220 */ /* 0x040fe20000410000 */
[----:B------:R-:W-:Y:S01]  /*17c80*/  FMUL.FTZ R35, R67, R115 ;  /* 0x0000007343237220 */ /* 0x000fe20000410000 */
[----:B-1----:R-:W-:Y:S01]  /*17c90*/  F2FP.F16.F32.PACK_AB R115, R173, R172 ;  /* 0x000000acad73723e */ /* 0x002fe200000000ff */
[----:B------:R-:W-:Y:S01]  /*17ca0*/  MUFU.EX2 R154, R154 ;  /* 0x0000009a009a7308 */ /* 0x000fe20000000800 */
[----:B---3--:R-:W-:Y:S05]  /*17cb0*/  @!P5 HADD2 R5, -R142.H0_H0, -RZ.H0_H0 ;  /* 0xa00000ff8e05d230 */ /* 0x008fea0000000900 */
[----:B------:R-:W-:Y:S01]  /*17cc0*/  PRMT R10, R5, 0x7610, R10 ;  /* 0x00007610050a7816 */ /* 0x000fe2000000000a */
[----:B------:R1:W-:Y:S03]  /*17cd0*/  @!P5 STL.S16 [R1+0x8], R5 ;  /* 0x000008050100d387 */ /* 0x0003e60000100600 */
[----:B------:R-:W-:Y:S01]  /*17ce0*/  @!P5 PRMT R142, R10, 0x5410, RZ ;  /* 0x000054100a8ed816 */ /* 0x000fe200000000ff */
[----:B------:R-:W3:Y:S01]  /*17cf0*/  LDL.LU R14, [R1+0x7c] ;  /* 0x00007c00010e7983 */ /* 0x000ee20000300800 */
[----:B------:R-:W-:Y:S02]  /*17d00*/  IMAD.MOV.U32 R10, RZ, RZ, R36 ;  /* 0x000000ffff0a7224 */ /* 0x000fe400078e0024 */
[----:B------:R-:W-:Y:S01]  /*17d10*/  FMUL.FTZ R36, R6, R116 ;  /* 0x0000007406247220 */ /* 0x000fe20000410000 */
[----:B------:R-:W4:Y:S01]  /*17d20*/  LDL.LU R30, [R1+0x78] ;  /* 0x00007800011e7983 */ /* 0x000f220000300800 */
[----:B------:R-:W-:Y:S03]  /*17d30*/  IMAD.MOV.U32 R27, RZ, RZ, R10 ;  /* 0x000000ffff1b7224 */ /* 0x000fe600078e000a */
[----:B------:R-:W-:Y:S01]  /*17d40*/  STG.E.U16 desc[UR26][R164.64], R142 ;  /* 0x0000008ea4007986 */ /* 0x000fe2000c10151a */
[----:B-1----:R-:W-:Y:S04]  /*17d50*/  PRMT R5, R166, 0x7770, RZ ;  /* 0x00007770a6057816 */ /* 0x002fe800000000ff */
[----:B------:R-:W-:Y:S01]  /*17d60*/  ISETP.LE.U32.AND P5, PT, R5, UR12, PT ;  /* 0x0000000c05007c0c */ /* 0x000fe2000bfa3070 */
[C---:B------:R-:W-:Y:S01]  /*17d70*/  FMUL.FTZ R5, R6.reuse, R93 ;  /* 0x0000005d06057220 */ /* 0x040fe20000410000 */
[----:B---3--:R-:W-:Y:S01]  /*17d80*/  FFMA.FTZ R93, R6, R14, R171 ;  /* 0x0000000e065d7223 */ /* 0x008fe200000100ab */
[----:B------:R-:W-:Y:S01]  /*17d90*/  PRMT R171, R46, 0x7771, RZ ;  /* 0x000077712eab7816 */ /* 0x000fe200000000ff */
[----:B------:R-:W-:Y:S02]  /*17da0*/  IMAD.MOV.U32 R14, RZ, RZ, R66 ;  /* 0x000000ffff0e7224 */ /* 0x000fe400078e0042 */
[----:B------:R-:W-:Y:S01]  /*17db0*/  FADD.FTZ R6, -R2, R133 ;  /* 0x0000008502067221 */ /* 0x000fe20000010100 */
[----:B------:R-:W-:Y:S02]  /*17dc0*/  IMAD.MOV.U32 R66, RZ, RZ, R54 ;  /* 0x000000ffff427224 */ /* 0x000fe400078e0036 */
[C---:B----4-:R-:W-:Y:S01]  /*17dd0*/  FFMA.FTZ R112, R67.reuse, R30, R7 ;  /* 0x0000001e43707223 */ /* 0x050fe20000010007 */
[----:B------:R-:W-:Y:S02]  /*17de0*/  IMAD.MOV.U32 R113, RZ, RZ, R14 ;  /* 0x000000ffff717224 */ /* 0x000fe400078e000e */
[----:B------:R-:W-:Y:S01]  /*17df0*/  FMUL.FTZ R10, R6, UR4 ;  /* 0x00000004060a7c20 */ /* 0x000fe20008410000 */
[----:B------:R-:W-:Y:S02]  /*17e00*/  IMAD.MOV.U32 R14, RZ, RZ, R55 ;  /* 0x000000ffff0e7224 */ /* 0x000fe400078e0037 */
[----:B------:R-:W-:Y:S01]  /*17e10*/  FMUL.FTZ R55, R67, R127 ;  /* 0x0000007f43377220 */ /* 0x000fe20000410000 */
[----:B------:R-:W-:Y:S01]  /*17e20*/  IMAD.MOV.U32 R54, RZ, RZ, R39 ;  /* 0x000000ffff367224 */ /* 0x000fe200078e0027 */
[----:B------:R-:W3:Y:S01]  /*17e30*/  LDL.LU R127, [R1+0x74] ;  /* 0x00007400017f7983 */ /* 0x000ee20000300800 */
[----:B------:R-:W-:Y:S01]  /*17e40*/  IMAD.MOV.U32 R39, RZ, RZ, R170 ;  /* 0x000000ffff277224 */ /* 0x000fe200078e00aa */
[----:B------:R-:W-:Y:S01]  /*17e50*/  LOP3.LUT R14, R109, R14, RZ, 0x3c, !PT ;  /* 0x0000000e6d0e7212 */ /* 0x000fe200078e3cff */
[----:B------:R-:W1:Y:S01]  /*17e60*/  MUFU.EX2 R10, R10 ;  /* 0x0000000a000a7308 */ /* 0x000e620000000800 */
        /* <DEDUP_REMOVED lines=12> */
[----:B------:R-:W-:Y:S02]  /*17f30*/  IMAD.MOV.U32 R15, RZ, RZ, R51 ;  /* 0x000000ffff0f7224 */ /* 0x000fe400078e0033 */
[C---:B------:R-:W-:Y:S01]  /*17f40*/  FMUL.FTZ R51, R67.reuse, R123 ;  /* 0x0000007b43337220 */ /* 0x040fe20000410000 */
[----:B------:R-:W-:Y:S02]  /*17f50*/  IMAD.MOV.U32 R95, RZ, RZ, R30 ;  /* 0x000000ffff5f7224 */ /* 0x000fe400078e001e */
[----:B-1----:R-:W-:Y:S01]  /*17f60*/  FMUL.FTZ R8, R10, R68 ;  /* 0x000000440a087220 */ /* 0x002fe20000410000 */
[----:B------:R-:W-:Y:S01]  /*17f70*/  PRMT R68, R168, 0x7632, R68 ;  /* 0x00007632a8447816 */ /* 0x000fe20000000044 */
[----:B------:R-:W-:Y:S02]  /*17f80*/  IMAD.MOV.U32 R119, RZ, RZ, R9 ;  /* 0x000000ffff777224 */ /* 0x000fe400078e0009 */
[----:B------:R-:W-:Y:S01]  /*17f90*/  FMUL.FTZ R9, R10, R69 ;  /* 0x000000450a097220 */ /* 0x000fe20000410000 */
[----:B------:R-:W-:Y:S01]  /*17fa0*/  IMAD.MOV.U32 R125, RZ, RZ, R113 ;  /* 0x000000ffff7d7224 */ /* 0x000fe200078e0071 */
[----:B------:R-:W-:Y:S01]  /*17fb0*/  LOP3.LUT R68, R68, 0xff, RZ, 0xc0, !PT ;  /* 0x000000ff44447812 */ /* 0x000fe200078ec0ff */
        /* <DEDUP_REMOVED lines=18> */
[C---:B------:R-:W-:Y:S01]  /*180e0*/  FMUL.FTZ R45, R10.reuse, R89 ;  /* 0x000000590a2d7220 */ /* 0x040fe20000410000 */
[C---:B------:R-:W-:Y:S01]  /*180f0*/  FMUL.FTZ R56, R10.reuse, R96 ;  /* 0x000000600a387220 */ /* 0x040fe20000410000 */
[C---:B------:R-:W-:Y:S01]  /*18100*/  FMUL.FTZ R57, R10.reuse, R97 ;  /* 0x000000610a397220 */ /* 0x040fe20000410000 */
[C---:B------:R-:W-:Y:S01]  /*18110*/  FMUL.FTZ R60, R10.reuse, R100 ;  /* 0x000000640a3c7220 */ /* 0x040fe20000410000 */
[----:B------:R-:W-:Y:S01]  /*18120*/  FMUL.FTZ R61, R10, R101 ;  /* 0x000000650a3d7220 */ /* 0x000fe20000410000 */
[----:B------:R-:W-:Y:S04]  /*18130*/  IMAD.WIDE.U32 R80, R14, -0x2daee0ad, RZ ;  /* 0xd2511f530e507825 */ /* 0x000fe800078e00ff */
[C---:B------:R-:W-:Y:S01]  /*18140*/  FMUL.FTZ R14, R92.reuse, R74 ;  /* 0x0000004a5c0e7220 */ /* 0x040fe20000410000 */
[----:B------:R1:W-:Y:S01]  /*18150*/  MUFU.EX2 R77, R126 ;  /* 0x0000007e004d7308 */ /* 0x0003e20000000800 */
[----:B------:R-:W-:Y:S02]  /*18160*/  IMAD.MOV.U32 R46, RZ, RZ, R38 ;  /* 0x000000ffff2e7224 */ /* 0x000fe400078e0026 */
[C---:B------:R-:W-:Y:S07]  /*18170*/  FMUL.FTZ R38, R67.reuse, R118 ;  /* 0x0000007643267220 */ /* 0x040fee0000410000 */
[----:B------:R-:W4:Y:S01]  /*18180*/  MUFU.EX2 R73, R11 ;  /* 0x0000000b00497308 */ /* 0x000f220000000800 */
[----:B------:R-:W-:Y:S02]  /*18190*/  IMAD.MOV.U32 R85, RZ, RZ, R122 ;  /* 0x000000ffff557224 */ /* 0x000fe400078e007a */
[----:B------:R-:W-:Y:S01]  /*181a0*/  FMUL.FTZ R67, R67, R131 ;  /* 0x0000008343437220 */ /* 0x000fe20000410000 */
[----:B------:R-:W-:Y:S06]  /*181b0*/  IMAD.MOV.U32 R72, RZ, RZ, R133 ;  /* 0x000000ffff487224 */ /* 0x000fec00078e0085 */
[----:B------:R-:W-:Y:S01]  /*181c0*/  MUFU.EX2 R94, R94 ;  /* 0x0000005e005e7308 */ /* 0x000fe20000000800 */
[----:B------:R-:W-:Y:S02]  /*181d0*/  IMAD.MOV.U32 R122, RZ, RZ, R111 ;  /* 0x000000ffff7a7224 */ /* 0x000fe400078e006f */
[----:B------:R-:W-:Y:S02]  /*181e0*/  IMAD.MOV.U32 R97, RZ, RZ, R59 ;  /* 0x000000ffff617224 */ /* 0x000fe400078e003b */
[C---:B------:R-:W-:Y:S01]  /*181f0*/  FMUL.FTZ R59, R92.reuse, R99 ;  /* 0x000000635c3b7220 */ /* 0x040fe20000410000 */
[----:B------:R-:W-:Y:S02]  /*18200*/  IMAD.MOV.U32 R84, RZ, RZ, R63 ;  /* 0x000000ffff547224 */ /* 0x000fe400078e003f */
[C---:B------:R-:W-:Y:S01]  /*18210*/  FMUL.FTZ R63, R92.reuse, R103 ;  /* 0x000000675c3f7220 */ /* 0x040fe20000410000 */
[----:B-1----:R-:W-:Y:S01]  /*18220*/  IMAD.MOV.U32 R126, RZ, RZ, R106 ;  /* 0x000000ffff7e7224 */ /* 0x002fe200078e006a */
[----:B------:R-:W-:Y:S01]  /*18230*/  MUFU.EX2 R113, R113 ;  /* 0x0000007100717308 */ /* 0x000fe20000000800 */
[----:B------:R-:W-:Y:S01]  /*18240*/  IMAD.MOV.U32 R106, RZ, RZ, R62 ;  /* 0x000000ffff6a7224 */ /* 0x000fe200078e003e */
[C---:B----4-:R-:W-:Y:S01]  /*18250*/  F2FP.F16.F32.PACK_AB R104, R73.reuse, R77 ;  /* 0x0000004d4968723e */ /* 0x050fe200000000ff */
[C---:B------:R-:W-:Y:S01]  /*18260*/  FMUL.FTZ R11, R92.reuse, R71 ;  /* 0x000000475c0b7220 */ /* 0x040fe20000410000 */
[----:B------:R-:W-:Y:S02]  /*18270*/  IMAD.MOV.U32 R133, RZ, RZ, R42 ;  /* 0x000000ffff857224 */ /* 0x000fe400078e002a */
[----:B------:R-:W-:Y:S01]  /*18280*/  FMUL.FTZ R42, R92, R86 ;  /* 0x000000565c2a7220 */ /* 0x000fe20000410000 */
[----:B------:R-:W-:Y:S01]  /*18290*/  PRMT R103, R104, 0x7632, R103 ;  /* 0x0000763268677816 */ /* 0x000fe20000000067 */
        /* <DEDUP_REMOVED lines=13> */
[----:B------:R-:W-:Y:S02]  /*18370*/  IMAD.MOV.U32 R79, RZ, RZ, R71 ;  /* 0x000000ffff4f7224 */ /* 0x000fe400078e0047 */
[----:B------:R-:W-:Y:S01]  /*18380*/  IMAD.MOV.U32 R86, RZ, RZ, R125 ;  /* 0x000000ffff567224 */ /* 0x000fe200078e007d */
[----:B------:R-:W-:Y:S01]  /*18390*/  LOP3.LUT R125, R168, 0xffff, RZ, 0xc0, !PT ;  /* 0x0000ffffa87d7812 */ /* 0x000fe200078ec0ff */
[----:B------:R-:W-:Y:S02]  /*183a0*/  IMAD.MOV.U32 R90, RZ, RZ, R111 ;  /* 0x000000ffff5a7224 */ /* 0x000fe400078e006f */
[----:B------:R-:W-:Y:S01]  /*183b0*/  IMAD.MOV.U32 R111, RZ, RZ, R238 ;  /* 0x000000ffff6f7224 */ /* 0x000fe200078e00ee */
[----:B------:R-:W-:Y:S01]  /*183c0*/  SHF.R.U32.HI R125, RZ, 0x8, R125 ;  /* 0x00000008ff7d7819 */ /* 0x000fe2000001167d */
[----:B---3--:R-:W-:Y:S01]  /*183d0*/  FFMA.FTZ R69, R10, R127, R130 ;  /* 0x0000007f0a457223 */ /* 0x008fe20000010082 */
[----:B------:R-:W-:Y:S01]  /*183e0*/  IMAD.MOV.U32 R127, RZ, RZ, R128 ;  /* 0x000000ffff7f7224 */ /* 0x000fe200078e0080 */
[----:B------:R2:W3:Y:S01]  /*183f0*/  LDL.S16 R10, [R1+0x2c] ;  /* 0x00002c00010a7983 */ /* 0x0004e20000100600 */
[----:B------:R-:W-:Y:S02]  /*18400*/  IMAD.MOV.U32 R128, RZ, RZ, R30 ;  /* 0x000000ffff807224 */ /* 0x000fe400078e001e */
[C---:B------:R-:W-:Y:S01]  /*18410*/  FMUL.FTZ R30, R92.reuse, R82 ;  /* 0x000000525c1e7220 */ /* 0x040fe20000410000 */
[----:B------:R-:W-:Y:S02]  /*18420*/  IMAD.MOV.U32 R130, RZ, RZ, R47 ;  /* 0x000000ffff827224 */ /* 0x000fe400078e002f */
[----:B------:R-:W-:Y:S01]  /*18430*/  FMUL.FTZ R47, R92, R91 ;  /* 0x0000005b5c2f7220 */ /* 0x000fe20000410000 */
[----:B------:R-:W-:Y:S02]  /*18440*/  IMAD.MOV.U32 R91, RZ, RZ, R86 ;  /* 0x000000ffff5b7224 */ /* 0x000fe400078e0056 */
[----:B------:R-:W-:Y:S01]  /*18450*/  FADD.FTZ R76, R76, R69 ;  /* 0x000000454c4c7221 */ /* 0x000fe20000010000 */
[----:B------:R-:W-:Y:S01]  /*18460*/  SHF.R.U32.HI R69, RZ, 0x18, R168 ;  /* 0x00000018ff457819 */ /* 0x000fe200000116a8 */
[----:B---3--:R-:W-:Y:S05]  /*18470*/  @!P3 HADD2 R10, -R137.H0_H0, -RZ.H0_H0 ;  /* 0xa00000ff890ab230 */ /* 0x008fea0000000900 */
[----:B------:R-:W-:Y:S01]  /*18480*/  PRMT R100, R10, 0x7610, R100 ;  /* 0x000076100a647816 */ /* 0x000fe20000000064 */
[----:B------:R1:W-:Y:S03]  /*18490*/  @!P3 STL.S16 [R1+0x2c], R10 ;  /* 0x00002c0a0100b387 */ /* 0x0003e60000100600 */
[----:B------:R-:W-:Y:S01]  /*184a0*/  @!P3 PRMT R137, R100, 0x5410, RZ ;  /* 0x000054106489b816 */ /* 0x000fe200000000ff */
[----:B------:R-:W3:Y:S01]  /*184b0*/  LDL.LU R74, [R1+0x70] ;  /* 0x00007000014a7983 */ /* 0x000ee20000300800 */
[----:B------:R-:W-:Y:S01]  /*184c0*/  ISETP.LE.U32.AND P3, PT, R68, UR12, PT ;  /* 0x0000000c44007c0c */ /* 0x000fe2000bf63070 */
[----:B------:R-:W-:Y:S02]  /*184d0*/  IMAD.MOV.U32 R100, RZ, RZ, R97 ;  /* 0x000000ffff647224 */ /* 0x000fe400078e0061 */
[----:B------:R-:W-:Y:S01]  /*184e0*/  IMAD.MOV.U32 R97, RZ, RZ, R89 ;  /* 0x000000ffff617224 */ /* 0x000fe200078e0059 */
[----:B------:R-:W-:Y:S01]  /*184f0*/  STG.E.U16 desc[UR26][R164.64+0x2], R137 ;  /* 0x00000289a4007986 */ /* 0x000fe2000c10151a */
[----:B------:R-:W-:Y:S02]  /*18500*/  IMAD.MOV.U32 R89, RZ, RZ, R85 ;  /* 0x000000ffff597224 */ /* 0x000fe400078e0055 */
[----:B------:R-:W-:Y:S01]  /*18510*/  FADD.FTZ R71, R100, R93 ;  /* 0x0000005d64477221 */ /* 0x000fe20000010000 */
[----:B------:R-:W-:Y:S02]  /*18520*/  IMAD.MOV.U32 R85, RZ, RZ, R107 ;  /* 0x000000ffff557224 */ /* 0x000fe400078e006b */
[----:B------:R-:W-:Y:S02]  /*18530*/  IMAD.MOV.U32 R107, RZ, RZ, R135 ;  /* 0x000000ffff6b7224 */ /* 0x000fe400078e0087 */
[----:B------:R-:W-:Y:S02]  /*18540*/  IMAD.MOV.U32 R135, RZ, RZ, R117 ;  /* 0x000000ffff877224 */ /* 0x000fe400078e0075 */
[----:B------:R-:W-:Y:S02]  /*18550*/  IMAD.MOV.U32 R117, RZ, RZ, R245 ;  /* 0x000000ffff757224 */ /* 0x000fe400078e00f5 */
[----:B------:R-:W-:Y:S02]  /*18560*/  IMAD.MOV.U32 R100, RZ, RZ, R97 ;  /* 0x000000ffff647224 */ /* 0x000fe400078e0061 */
[----:B------:R-:W-:Y:S02]  /*18570*/  IMAD.MOV.U32 R97, RZ, RZ, R89 ;  /* 0x000000ffff617224 */ /* 0x000fe400078e0059 */
[----:B------:R-:W-:Y:S02]  /*18580*/  IMAD.MOV.U32 R89, RZ, RZ, R85 ;  /* 0x000000ffff597224 */ /* 0x000fe400078e0055 */
[C---:B-1----:R-:W-:Y:S01]  /*18590*/  FMUL.FTZ R10, R92.reuse, R70 ;  /* 0x000000465c0a7220 */ /* 0x042fe20000410000 */
[----:B------:R-:W-:Y:S02]  /*185a0*/  IMAD.MOV.U32 R70, RZ, RZ, R26 ;  /* 0x000000ffff467224 */ /* 0x000fe400078e001a */
[----:B------:R-:W-:Y:S01]  /*185b0*/  FMUL.FTZ R26, R92, R78 ;  /* 0x0000004e5c1a7220 */ /* 0x000fe20000410000 */
[----:B------:R-:W-:Y:S02]  /*185c0*/  IMAD.MOV.U32 R85, RZ, RZ, R106 ;  /* 0x000000ffff557224 */ /* 0x000fe400078e006a */
[----:B------:R-:W-:Y:S01]  /*185d0*/  FADD.FTZ R112, R100, R112 ;  /* 0x0000007064707221 */ /* 0x000fe20000010000 */
[----:B------:R-:W-:Y:S01]  /*185e0*/  IMAD.MOV.U32 R78, RZ, RZ, R70 ;  /* 0x000000ffff4e7224 */ /* 0x000fe200078e0046 */
[----:B------:R-:W-:Y:S01]  /*185f0*/  MUFU.EX2 R117, R117 ;  /* 0x0000007500757308 */ /* 0x000fe20000000800 */
[----:B------:R-:W-:Y:S02]  /*18600*/  IMAD.MOV.U32 R100, RZ, RZ, R97 ;  /* 0x000000ffff647224 */ /* 0x000fe400078e0061 */
[----:B------:R-:W-:Y:S02]  /*18610*/  IMAD.MOV.U32 R97, RZ, RZ, R89 ;  /* 0x000000ffff617224 */ /* 0x000fe400078e0059 */
[----:B------:R-:W-:Y:S01]  /*18620*/  IMAD.MOV.U32 R89, RZ, RZ, R131 ;  /* 0x000000ffff597224 */ /* 0x000fe200078e0083 */
[----:B------:R-:W-:Y:S01]  /*18630*/  LOP3.LUT R131, R168, 0xff, RZ, 0xc0, !PT ;  /* 0x000000ffa8837812 */ /* 0x000fe200078ec0ff */
[----:B---3--:R-:W-:Y:S01]  /*18640*/  FFMA.FTZ R92, R92, R74, R77 ;  /* 0x0000004a5c5c7223 */ /* 0x008fe2000001004d */
[----:B------:R-:W-:Y:S02]  /*18650*/  LOP3.LUT R74, R226, UR20, R81, 0x96, !PT ;  /* 0x00000014e24a7c12 */ /* 0x000fe4000f8e9651 */
[----:B------:R2:W3:Y:S01]  /*18660*/  LDL.LU.64 R226, [R1+0xc8] ;  /* 0x0000c80001e27983 */ /* 0x0004e20000300a00 */
[----:B------:R1:W-:Y:S01]  /*18670*/  MUFU.EX2 R81, R91 ;  /* 0x0000005b00517308 */ /* 0x0003e20000000800 */
[----:B------:R-:W-:Y:S01]  /*18680*/  FADD.FTZ R92, R73, R92 ;  /* 0x0000005c495c7221 */ /* 0x000fe20000010000 */
[----:B------:R-:W-:Y:S01]  /*18690*/  LOP3.LUT R73, R129, 0xff, RZ, 0xc0, !PT ;  /* 0x000000ff81497812 */ /* 0x000fe200078ec0ff */
[----:B------:R-:W-:Y:S02]  /*186a0*/  IMAD.WIDE.U32 R74, R74, -0x326172a9, RZ ;  /* 0xcd9e8d574a4a7825 */ /* 0x000fe400078e00ff */
[----:B------:R2:W4:Y:S03]  /*186b0*/  LDL.LU R245, [R1+0xc0] ;  /* 0x0000c00001f57983 */ /* 0x0005260000300800 */
[----:B------:R-:W-:Y:S01]  /*186c0*/  LOP3.LUT R70, R78, UR11, R75, 0x96, !PT ;  /* 0x0000000b4e467c12 */ /* 0x000fe2000f8e964b */
[----:B------:R-:W2:Y:S01]  /*186d0*/  LDL.LU R106, [R1+0x80] ;  /* 0x00008000016a7983 */ /* 0x000ea20000300800 */
[----:B------:R-:W-:Y:S03]  /*186e0*/  IMAD.WIDE.U32 R78, R169, -0x2daee0ad, RZ ;  /* 0xd2511f53a94e7825 */ /* 0x000fe600078e00ff */
[----:B------:R2:W3:Y:S01]  /*186f0*/  LDL.S16 R77, [R1+0x28] ;  /* 0x00002800014d7983 */ /* 0x0004e20000100600 */
[----:B------:R-:W-:Y:S01]  /*18700*/  IMAD.WIDE.U32 R82, R70, -0x2daee0ad, RZ ;  /* 0xd2511f5346527825 */ /* 0x000fe200078e00ff */
[----:B------:R-:W-:Y:S03]  /*18710*/  LOP3.LUT R80, R80, UR17, R79, 0x96, !PT ;  /* 0x0000001150507c12 */ /* 0x000fe6000f8e964f */
[----:B-1----:R-:W-:Y:S01]  /*18720*/  IMAD.MOV.U32 R91, RZ, RZ, R90 ;  /* 0x000000ffff5b7224 */ /* 0x002fe200078e005a */
[----:B------:R-:W-:Y:S01]  /*18730*/  LOP3.LUT R70, R78, UR16, R83, 0x96, !PT ;  /* 0x000000104e467c12 */ /* 0x000fe2000f8e9653 */
[----:B------:R-:W-:Y:S01]  /*18740*/  IMAD.MOV.U32 R90, RZ, RZ, R72 ;  /* 0x000000ffff5a7224 */ /* 0x000fe200078e0048 */
[----:B------:R-:W1:Y:S01]  /*18750*/  MUFU.EX2 R78, R242 ;  /* 0x000000f2004e7308 */ /* 0x000e620000000800 */
[----:B------:R-:W-:Y:S02]  /*18760*/  IMAD.MOV.U32 R98, RZ, RZ, R91 ;  /* 0x000000ffff627224 */ /* 0x000fe400078e005b */
[----:B------:R-:W-:Y:S02]  /*18770*/  IMAD.MOV.U32 R91, RZ, RZ, R90 ;  /* 0x000000ffff5b7224 */ /* 0x000fe400078e005a */
[----:B------:R-:W-:Y:S02]  /*18780*/  IMAD.MOV.U32 R90, RZ, RZ, R100 ;  /* 0x000000ffff5a7224 */ /* 0x000fe400078e0064 */
[----:B------:R-:W-:Y:S02]  /*18790*/  IMAD.MOV.U32 R100, RZ, RZ, R96 ;  /* 0x000000ffff647224 */ /* 0x000fe400078e0060 */
[----:B------:R-:W-:Y:S02]  /*187a0*/  IMAD.MOV.U32 R96, RZ, RZ, R89 ;  /* 0x000000ffff607224 */ /* 0x000fe400078e0059 */
[----:B------:R-:W-:Y:S02]  /*187b0*/  IMAD.MOV.U32 R89, RZ, RZ, R85 ;  /* 0x000000ffff597224 */ /* 0x000fe400078e0055 */
[----:B------:R-:W-:Y:S01]  /*187c0*/  IMAD.MOV.U32 R85, RZ, RZ, R237 ;  /* 0x000000ffff557224 */ /* 0x000fe200078e00ed */
[----:B-1----:R-:W-:Y:S01]  /*187d0*/  F2FP.F16.F32.PACK_AB R118, R78, R81 ;  /* 0x000000514e76723e */ /* 0x002fe200000000ff */
[----:B------:R-:W-:Y:S02]  /*187e0*/  IMAD.MOV.U32 R75, RZ, RZ, R90 ;  /* 0x000000ffff4b7224 */ /* 0x000fe400078e005a */
[----:B------:R-:W-:Y:S01]  /*187f0*/  FADD.FTZ R81, R81, R71 ;  /* 0x0000004751517221 */ /* 0x000fe20000010000 */
[----:B------:R-:W-:Y:S01]  /*18800*/  IMAD.MOV.U32 R90, RZ, RZ, R89 ;  /* 0x000000ffff5a7224 */ /* 0x000fe200078e0059 */
[----:B------:R-:W-:Y:S01]  /*18810*/  PRMT R93, R118, 0x7632, R93 ;  /* 0x00007632765d7816 */ /* 0x000fe2000000005d */
[----:B------:R-:W-:Y:S02]  /*18820*/  IMAD.MOV.U32 R89, RZ, RZ, R131 ;  /* 0x000000ffff597224 */ /* 0x000fe400078e0083 */
[----:B------:R-:W-:Y:S01]  /*18830*/  FADD.FTZ R81, R78, R81 ;  /* 0x000000514e517221 */ /* 0x000fe20000010000 */
[----:B------:R-:W-:Y:S02]  /*18840*/  IMAD.MOV.U32 R131, RZ, RZ, R204 ;  /* 0x000000ffff837224 */ /* 0x000fe400078e00cc */
[----:B------:R-:W-:Y:S02]  /*18850*/  IMAD.MOV.U32 R79, RZ, RZ, R91 ;  /* 0x000000ffff4f7224 */ /* 0x000fe400078e005b */
[----:B------:R-:W-:Y:S02]  /*18860*/  IMAD.MOV.U32 R91, RZ, RZ, R96 ;  /* 0x000000ffff5b7224 */ /* 0x000fe400078e0060 */
[----:B------:R-:W-:Y:S02]  /*18870*/  IMAD.MOV.U32 R96, RZ, RZ, R85 ;  /* 0x000000ffff607224 */ /* 0x000fe400078e0055 */
[----:B------:R-:W-:Y:S10]  /*18880*/  MUFU.EX2 R79, R79 ;  /* 0x0000004f004f7308 */ /* 0x000ff40000000800 */
[----:B------:R-:W-:Y:S01]  /*18890*/  MUFU.EX2 R96, R96 ;  /* 0x0000006000607308 */ /* 0x000fe20000000800 */
[----:B--2---:R-:W-:Y:S01]  /*188a0*/  LOP3.LUT R106, R108, R106, RZ, 0x3c, !PT ;  /* 0x0000006a6c6a7212 */ /* 0x004fe200078e3cff */
[----:B---3--:R-:W-:Y:S05]  /*188b0*/  @!P3 HADD2 R77, -R104.H0_H0, -RZ.H0_H0 ;  /* 0xa00000ff684db230 */ /* 0x008fea0000000900 */
[----:B------:R-:W-:Y:S01]  /*188c0*/  PRMT R87, R77, 0x7610, R87 ;  /* 0x000076104d577816 */ /* 0x000fe20000000057 */
[----:B------:R1:W-:Y:S04]  /*188d0*/  @!P3 STL.S16 [R1+0x28], R77 ;  /* 0x0000284d0100b387 */ /* 0x0003e80000100600 */
[----:B------:R2:W3:Y:S04]  /*188e0*/  LDL.LU R238, [R1+0xbc] ;  /* 0x0000bc0001ee7983 */ /* 0x0004e80000300800 */
[----:B------:R2:W2:Y:S04]  /*188f0*/  LDL.LU R242, [R1+0xb8] ;  /* 0x0000b80001f27983 */ /* 0x0004a80000300800 */
[----:B------:R2:W4:Y:S01]  /*18900*/  LDL.S16 R72, [R1+0x1c] ;  /* 0x00001c0001487983 */ /* 0x0005220000100600 */
[----:B-1----:R-:W-:Y:S02]  /*18910*/  PRMT R77, R104, 0x5410, R103 ;  /* 0x00005410684d7816 */ /* 0x002fe40000000067 */
[----:B------:R-:W-:Y:S01]  /*18920*/  @!P3 PRMT R104, R87, 0x5410, RZ ;  /* 0x000054105768b816 */ /* 0x000fe200000000ff */
[----:B------:R-:W-:Y:S01]  /*18930*/  IMAD.WIDE.U32 R86, R80, -0x326172a9, RZ ;  /* 0xcd9e8d5750567825 */ /* 0x000fe200078e00ff */
[----:B------:R-:W-:Y:S01]  /*18940*/  ISETP.LE.U32.AND P3, PT, R69, UR12, PT ;  /* 0x0000000c45007c0c */ /* 0x000fe2000bf63070 */
[----:B------:R1:W1:Y:S02]  /*18950*/  MUFU.EX2 R80, R98 ;  /* 0x0000006200507308 */ /* 0x0002640000000800 */
[----:B------:R-:W-:Y:S01]  /*18960*/  STG.E.U16 desc[UR26][R146.64], R104 ;  /* 0x0000006892007986 */ /* 0x000fe2000c10151a */
[----:B------:R-:W-:Y:S05]  /*18970*/  LOP3.LUT R168, R74, UR10, R87, 0x96, !PT ;  /* 0x0000000a4aa87c12 */ /* 0x000fea000f8e9657 */
[----:B------:R-:W-:Y:S05]  /*18980*/  IMAD.WIDE.U32 R168, R168, -0x2daee0ad, RZ ;  /* 0xd2511f53a8a87825 */ /* 0x000fea00078e00ff */
[--C-:B------:R-:W-:Y:S01]  /*18990*/  LOP3.LUT R82, R82, UR15, R169.reuse, 0x96, !PT ;  /* 0x0000000f52527c12 */ /* 0x100fe2000f8e96a9 */
[----:B-1----:R-:W-:Y:S01]  /*189a0*/  IMAD.MOV.U32 R98, RZ, RZ, R100 ;  /* 0x000000ffff627224 */ /* 0x002fe200078e0064 */
[----:B------:R-:W-:Y:S01]  /*189b0*/  F2FP.F16.F32.PACK_AB R116, R79, R80 ;  /* 0x000000504f74723e */ /* 0x000fe200000000ff */
[----:B------:R-:W-:Y:S01]  /*189c0*/  IMAD.MOV.U32 R100, RZ, RZ, R84 ;  /* 0x000000ffff647224 */ /* 0x000fe200078e0054 */
[----:B------:R-:W-:Y:S01]  /*189d0*/  PRMT R169, R167, 0x7632, R169 ;  /* 0x00007632a7a97816 */ /* 0x000fe200000000a9 */
[----:B------:R-:W-:Y:S01]  /*189e0*/  IMAD.WIDE.U32 R84, R70, -0x326172a9, RZ ;  /* 0xcd9e8d5746547825 */ /* 0x000fe200078e00ff */
[----:B------:R-:W-:Y:S02]  /*189f0*/  PRMT R99, R116, 0x7632, R99 ;  /* 0x0000763274637816 */ /* 0x000fe40000000063 */
[----:B------:R-:W-:Y:S01]  /*18a00*/  LOP3.LUT R169, R169, 0xff, RZ, 0xc0, !PT ;  /* 0x000000ffa9a97812 */ /* 0x000fe200078ec0ff */
[----:B------:R-:W-:Y:S02]  /*18a10*/  IMAD.MOV.U32 R138, RZ, RZ, R98 ;  /* 0x000000ffff8a7224 */ /* 0x000fe400078e0062 */
[----:B------:R-:W-:Y:S01]  /*18a20*/  FADD.FTZ R112, R80, R112 ;  /* 0x0000007050707221 */ /* 0x000fe20000010000 */
[----:B------:R-:W-:Y:S02]  /*18a30*/  IMAD.MOV.U32 R98, RZ, RZ, R90 ;  /* 0x000000ffff627224 */ /* 0x000fe400078e005a */
[----:B------:R-:W-:Y:S02]  /*18a40*/  IMAD.MOV.U32 R90, RZ, RZ, R131 ;  /* 0x000000ffff5a7224 */ /* 0x000fe400078e0083 */
[----:B------:R-:W-:Y:S01]  /*18a50*/  IMAD.MOV.U32 R131, RZ, RZ, R127 ;  /* 0x000000ffff837224 */ /* 0x000fe200078e007f */
[----:B------:R-:W-:Y:S05]  /*18a60*/  LOP3.LUT R108, R109, R98, RZ, 0x3c, !PT ;  /* 0x000000626d6c7212 */ /* 0x000fea00078e3cff */
[----:B------:R-:W-:Y:S04]  /*18a70*/  IMAD.WIDE.U32 R108, R108, -0x2daee0ad, RZ ;  /* 0xd2511f536c6c7825 */ /* 0x000fe800078e00ff */
[----:B----4-:R-:W-:Y:S05]  /*18a80*/  @!P3 HADD2 R72, -R103.H0_H0, -RZ.H0_H0 ;  /* 0xa00000ff6748b230 */ /* 0x010fea0000000900 */
[----:B------:R-:W-:Y:S01]  /*18a90*/  PRMT R74, R72, 0x7610, R74 ;  /* 0x00007610484a7816 */ /* 0x000fe2000000004a */
[----:B------:R1:W-:Y:S03]  /*18aa0*/  @!P3 STL.S16 [R1+0x1c], R72 ;  /* 0x00001c480100b387 */ /* 0x0003e60000100600 */
[----:B------:R-:W-:Y:S01]  /*18ab0*/  @!P3 PRMT R103, R74, 0x5410, RZ ;  /* 0x000054104a67b816 */ /* 0x000fe200000000ff */
[----:B------:R4:W4:Y:S01]  /*18ac0*/  LDL.LU R237, [R1+0xb4] ;  /* 0x0000b40001ed7983 */ /* 0x0009220000300800 */
[----:B------:R-:W-:Y:S02]  /*18ad0*/  IMAD.MOV.U32 R74, RZ, RZ, R75 ;  /* 0x000000ffff4a7224 */ /* 0x000fe400078e004b */
[----:B------:R-:W-:Y:S01]  /*18ae0*/  IMAD.MOV.U32 R75, RZ, RZ, R97 ;  /* 0x000000ffff4b7224 */ /* 0x000fe200078e0061 */
[----:B------:R2:W4:Y:S01]  /*18af0*/  LDL.LU R204, [R1+0xb0] ;  /* 0x0000b00001cc7983 */ /* 0x0005220000300800 */
[----:B------:R-:W-:Y:S01]  /*18b00*/  IMAD.MOV.U32 R97, RZ, RZ, R135 ;  /* 0x000000ffff617224 */ /* 0x000fe200078e0087 */
[----:B------:R-:W-:Y:S01]  /*18b10*/  LOP3.LUT R135, R86, UR9, R85, 0x96, !PT ;  /* 0x0000000956877c12 */ /* 0x000fe2000f8e9655 */
[----:B------:R-:W-:Y:S01]  /*18b20*/  IMAD.MOV.U32 R139, RZ, RZ, R75 ;  /* 0x000000ffff8b7224 */ /* 0x000fe200078e004b */
[C---:B------:R-:W-:Y:S01]  /*18b30*/  PRMT R75, R196.reuse, 0x7773, RZ ;  /* 0x00007773c44b7816 */ /* 0x040fe200000000ff */
[----:B------:R2:W3:Y:S01]  /*18b40*/  LDL.S16 R70, [R1+0x24] ;  /* 0x0000240001467983 */ /* 0x0004e20000100600 */
[----:B------:R-:W-:Y:S01]  /*18b50*/  IMAD.MOV.U32 R83, RZ, RZ, R74 ;  /* 0x000000ffff537224 */ /* 0x000fe200078e004a */
[C---:B------:R-:W-:Y:S01]  /*18b60*/  PRMT R74, R196.reuse, 0x7772, RZ ;  /* 0x00007772c44a7816 */ /* 0x040fe200000000ff */
[----:B------:R-:W-:Y:S01]  /*18b70*/  IMAD.MOV.U32 R140, RZ, RZ, R139 ;  /* 0x000000ffff8c7224 */ /* 0x000fe200078e008b */
[----:B------:R-:W-:Y:S01]  /*18b80*/  STG.E.U16 desc[UR26][R146.64+0x2], R103 ;  /* 0x0000026792007986 */ /* 0x000fe2000c10151a */
[----:B------:R-:W-:Y:S02]  /*18b90*/  IMAD.MOV.U32 R139, RZ, RZ, R91 ;  /* 0x000000ffff8b7224 */ /* 0x000fe400078e005b */
[----:B------:R-:W-:Y:S01]  /*18ba0*/  IMAD.MOV.U32 R91, RZ, RZ, R100 ;  /* 0x000000ffff5b7224 */ /* 0x000fe200078e0064 */
[----:B------:R-:W2:Y:S01]  /*18bb0*/  MUFU.EX2 R83, R83 ;  /* 0x0000005300537308 */ /* 0x000ea20000000800 */
[----:B------:R-:W-:Y:S02]  /*18bc0*/  IMAD.MOV.U32 R100, RZ, RZ, R89 ;  /* 0x000000ffff647224 */ /* 0x000fe400078e0059 */
[----:B------:R-:W-:Y:S01]  /*18bd0*/  IMAD.MOV.U32 R89, RZ, RZ, R126 ;  /* 0x000000ffff597224 */ /* 0x000fe200078e007e */
[----:B-1----:R-:W-:Y:S01]  /*18be0*/  PRMT R72, R196, 0x7771, RZ ;  /* 0x00007771c4487816 */ /* 0x002fe200000000ff */
[----:B------:R-:W-:Y:S05]  /*18bf0*/  IMAD.WIDE.U32 R126, R82, -0x326172a9, RZ ;  /* 0xcd9e8d57527e7825 */ /* 0x000fea00078e00ff */
[----:B------:R1:W1:Y:S01]  /*18c00*/  MUFU.EX2 R82, R140 ;  /* 0x0000008c00527308 */ /* 0x0002620000000800 */
[----:B------:R-:W-:Y:S01]  /*18c10*/  ISETP.GT.U32.AND P3, PT, R72, UR12, PT ;  /* 0x0000000c48007c0c */ /* 0x000fe2000bf64070 */
[----:B--2---:R-:W-:Y:S01]  /*18c20*/  FADD.FTZ R85, R83, R76 ;  /* 0x0000004c53557221 */ /* 0x004fe20000010000 */
[----:B------:R-:W-:Y:S01]  /*18c30*/  FADD.FTZ R76, R79, R112 ;  /* 0x000000704f4c7221 */ /* 0x000fe20000010000 */
[----:B-1----:R-:W-:Y:S02]  /*18c40*/  LOP3.LUT R140, R84, UR8, R127, 0x96, !PT ;  /* 0x00000008548c7c12 */ /* 0x002fe4000f8e967f */
[C---:B------:R-:W-:Y:S01]  /*18c50*/  F2FP.F16.F32.PACK_AB R114, R82.reuse, R83 ;  /* 0x000000535272723e */ /* 0x040fe200000000ff */
[----:B------:R-:W-:Y:S01]  /*18c60*/  FADD.FTZ R82, R82, R85 ;  /* 0x0000005552527221 */ /* 0x000fe20000010000 */
[----:B------:R-:W-:Y:S02]  /*18c70*/  LOP3.LUT R129, R140, 0xffff, RZ, 0xc0, !PT ;  /* 0x0000ffff8c817812 */ /* 0x000fe400078ec0ff */
[----:B------:R1:W-:Y:S01]  /*18c80*/  MUFU.EX2 R83, R107 ;  /* 0x0000006b00537308 */ /* 0x0003e20000000800 */
[----:B------:R-:W-:Y:S02]  /*18c90*/  PRMT R101, R114, 0x7632, R101 ;  /* 0x0000763272657816 */ /* 0x000fe40000000065 */
[----:B------:R-:W-:Y:S04]  /*18ca0*/  SHF.R.U32.HI R129, RZ, 0x8, R129 ;  /* 0x00000008ff817819 */ /* 0x000fe80000011681 */
[----:B------:R-:W-:Y:S01]  /*18cb0*/  LOP3.LUT R78, R129, 0xffff, RZ, 0xc0, !PT ;  /* 0x0000ffff814e7812 */ /* 0x000fe200078ec0ff */
[----:B-1----:R-:W-:Y:S05]  /*18cc0*/  IMAD.WIDE.U32 R106, R106, -0x2daee0ad, RZ ;  /* 0xd2511f536a6a7825 */ /* 0x002fea00078e00ff */
[----:B------:R-:W-:Y:S01]  /*18cd0*/  LOP3.LUT R108, R108, UR17, R107, 0x96, !PT ;  /* 0x000000116c6c7c12 */ /* 0x000fe2000f8e966b */
[----:B---3--:R-:W-:Y:S05]  /*18ce0*/  @!P2 HADD2 R70, -R118.H0_H0, -RZ.H0_H0 ;  /* 0xa00000ff7646a230 */ /* 0x008fea0000000900 */
[----:B------:R-:W-:Y:S01]  /*18cf0*/  PRMT R87, R70, 0x7610, R87 ;  /* 0x0000761046577816 */ /* 0x000fe20000000057 */
[----:B------:R1:W-:Y:S04]  /*18d00*/  @!P2 STL.S16 [R1+0x24], R70 ;  /* 0x000024460100a387 */ /* 0x0003e80000100600 */
[----:B-1----:R2:W3:Y:S02]  /*18d10*/  LDL.S16 R70, [R1+0x20] ;  /* 0x0000200001467983 */ /* 0x0024e40000100600 */
[----:B---3--:R-:W-:Y:S05]  /*18d20*/  @P3 HADD2 R70, -R93.H0_H0, -RZ.H0_H0 ;  /* 0xa00000ff5d463230 */ /* 0x008fea0000000900 */
[----:B------:R-:W-:Y:S01]  /*18d30*/  PRMT R86, R70, 0x7610, R86 ;  /* 0x0000761046567816 */ /* 0x000fe20000000056 */
[----:B------:R1:W-:Y:S04]  /*18d40*/  @P3 STL.S16 [R1+0x20], R70 ;  /* 0x0000204601003387 */ /* 0x0003e80000100600 */
[----:B------:R2:W3:Y:S06]  /*18d50*/  LDL.LU.64 R246, [R1+0xa8] ;  /* 0x0000a80001f67983 */ /* 0x0004ec0000300a00 */
[----:B------:R2:W4:Y:S01]  /*18d60*/  LDL.S16 R71, [R1+0xc] ;  /* 0x00000c0001477983 */ /* 0x0005220000100600 */
[----:B-1----:R-:W-:Y:S02]  /*18d70*/  PRMT R70, R118, 0x5410, R93 ;  /* 0x0000541076467816 */ /* 0x002fe4000000005d */
[----:B------:R-:W-:Y:S02]  /*18d80*/  @!P2 PRMT R118, R87, 0x5410, RZ ;  /* 0x000054105776a816 */ /* 0x000fe400000000ff */
[----:B------:R-:W-:Y:S01]  /*18d90*/  ISETP.GT.U32.AND P2, PT, R75, UR12, PT ;  /* 0x0000000c4b007c0c */ /* 0x000fe2000bf44070 */
[----:B------:R1:W-:Y:S01]  /*18da0*/  MUFU.EX2 R87, R138 ;  /* 0x0000008a00577308 */ /* 0x0003e20000000800 */
[----:B------:R-:W-:Y:S01]  /*18db0*/  @P3 PRMT R93, R86, 0x5410, RZ ;  /* 0x00005410565d3816 */ /* 0x000fe200000000ff */
[----:B------:R-:W-:Y:S01]  /*18dc0*/  STG.E.U16 desc[UR26][R144.64+0x10], R118 ;  /* 0x0000107690007986 */ /* 0x000fe2000c10151a */
[C---:B------:R-:W-:Y:S07]  /*18dd0*/  ISETP.GT.U32.AND P3, PT, R74.reuse, UR12, PT ;  /* 0x0000000c4a007c0c */ /* 0x040fee000bf64070 */
[----:B------:R-:W2:Y:S01]  /*18de0*/  MUFU.EX2 R86, R91 ;  /* 0x0000005b00567308 */ /* 0x000ea20000000800 */
[----:B------:R-:W-:Y:S01]  /*18df0*/  PRMT R74, R74, 0x5410, R75 ;  /* 0x000054104a4a7816 */ /* 0x000fe2000000004b */
[----:B------:R-:W-:Y:S01]  /*18e00*/  STG.E.U16 desc[UR26][R144.64+0x12], R93 ;  /* 0x0000125d90007986 */ /* 0x000fe2000c10151a */
[----:B-1----:R-:W-:Y:S01]  /*18e10*/  LOP3.LUT R138, R240, UR20, R109, 0x96, !PT ;  /* 0x00000014f08a7c12 */ /* 0x002fe2000f8e966d */
[----:B------:R-:W-:Y:S01]  /*18e20*/  IMAD.WIDE.U32 R108, R108, -0x326172a9, RZ ;  /* 0xcd9e8d576c6c7825 */ /* 0x000fe200078e00ff */
[----:B--2---:R-:W-:Y:S03]  /*18e30*/  F2FP.F16.F32.PACK_AB R85, R83, R86 ;  /* 0x000000565355723e */ /* 0x004fe600000000ff */
[----:B------:R-:W-:Y:S02]  /*18e40*/  IMAD.MOV.U32 R91, RZ, RZ, R90 ;  /* 0x000000ffff5b7224 */ /* 0x000fe400078e005a */
[----:B------:R-:W-:Y:S02]  /*18e50*/  IMAD.MOV.U32 R90, RZ, RZ, R97 ;  /* 0x000000ffff5a7224 */ /* 0x000fe400078e0061 */
[----:B------:R-:W-:Y:S01]  /*18e60*/  MUFU.EX2 R97, R198 ;  /* 0x000000c600617308 */ /* 0x000fe20000000800 */
[----:B------:R-:W-:Y:S02]  /*18e70*/  IMAD.MOV.U32 R98, RZ, RZ, R91 ;  /* 0x000000ffff627224 */ /* 0x000fe400078e005b */
[----:B------:R-:W-:Y:S07]  /*18e80*/  IMAD.MOV.U32 R91, RZ, RZ, R89 ;  /* 0x000000ffff5b7224 */ /* 0x000fee00078e0059 */
[----:B------:R1:W-:Y:S01]  /*18e90*/  MUFU.EX2 R89, R195 ;  /* 0x000000c300597308 */ /* 0x0003e20000000800 */
[----:B------:R-:W-:Y:S01]  /*18ea0*/  IMAD.MOV.U32 R143, RZ, RZ, R90 ;  /* 0x000000ffff8f7224 */ /* 0x000fe200078e005a */
[----:B-1----:R-:W1:Y:S01]  /*18eb0*/  S2R R195, SR_TID.X ;  /* 0x0000000000c37919 */ /* 0x002e620000002100 */
[----:B----4-:R-:W-:Y:S05]  /*18ec0*/  @P2 HADD2 R71, -R99.H0_H0, -RZ.H0_H0 ;  /* 0xa00000ff63472230 */ /* 0x010fea0000000900 */
[----:B------:R-:W-:Y:S01]  /*18ed0*/  PRMT R84, R71, 0x7610, R84 ;  /* 0x0000761047547816 */ /* 0x000fe20000000054 */
[----:B------:R2:W-:Y:S04]  /*18ee0*/  @P2 STL.S16 [R1+0xc], R71 ;  /* 0x00000c4701002387 */ /* 0x0005e80000100600 */
[----:B--2---:R2:W4:Y:S02]  /*18ef0*/  LDL.S16 R71, [R1+0x10] ;  /* 0x0000100001477983 */ /* 0x0045240000100600 */
[----:B----4-:R-:W-:Y:S05]  /*18f00*/  @P3 HADD2 R71, -R116.H0_H0, -RZ.H0_H0 ;  /* 0xa00000ff74473230 */ /* 0x010fea0000000900 */
[----:B------:R-:W-:Y:S01]  /*18f10*/  PRMT R80, R71, 0x7610, R80 ;  /* 0x0000761047507816 */ /* 0x000fe20000000050 */
[----:B------:R4:W-:Y:S02]  /*18f20*/  @P3 STL.S16 [R1+0x10], R71 ;  /* 0x0000104701003387 */ /* 0x0009e40000100600 */
[----:B----4-:R-:W-:Y:S02]  /*18f30*/  PRMT R71, R116, 0x5410, R99 ;  /* 0x0000541074477816 */ /* 0x010fe40000000063 */
[----:B------:R-:W-:Y:S02]  /*18f40*/  @P3 PRMT R116, R80, 0x5410, RZ ;  /* 0x0000541050743816 */ /* 0x000fe400000000ff */
[----:B------:R-:W-:Y:S01]  /*18f50*/  @P2 PRMT R99, R84, 0x5410, RZ ;  /* 0x0000541054632816 */ /* 0x000fe200000000ff */
[----:B------:R2:W4:Y:S01]  /*18f60*/  LDL.S16 R80, [R1+0x4] ;  /* 0x0000040001507983 */ /* 0x0005220000100600 */
[----:B------:R-:W-:Y:S01]  /*18f70*/  ISETP.LE.U32.AND P2, PT, R73, UR12, PT ;  /* 0x0000000c49007c0c */ /* 0x000fe2000bf43070 */
[----:B------:R1:W-:Y:S01]  /*18f80*/  MUFU.EX2 R84, R148 ;  /* 0x0000009400547308 */ /* 0x0003e20000000800 */
[----:B------:R-:W-:Y:S02]  /*18f90*/  ISETP.LE.U32.AND P3, PT, R78, UR12, PT ;  /* 0x0000000c4e007c0c */ /* 0x000fe4000bf63070 */
[----:B------:R-:W-:Y:S01]  /*18fa0*/  PRMT R78, R114, 0x5410, R101 ;  /* 0x00005410724e7816 */ /* 0x000fe20000000065 */
[----:B-1----:R-:W1:Y:S02]  /*18fb0*/  LDC R148, c[0x0][0x448] ;  /* 0x00011200ff947b82 */ /* 0x002e640000000800 */
[C---:B-1----:R-:W-:Y:S05]  /*18fc0*/  IMAD.WIDE R164, R148.reuse, -0x70, R164 ;  /* 0xffffff9094a47825 */ /* 0x042fea00078e02a4 */
[----:B------:R-:W-:Y:S04]  /*18fd0*/  STG.E.U16 desc[UR26][R164.64+0x12], R99 ;  /* 0x00001263a4007986 */ /* 0x000fe8000c10151a */
[----:B------:R1:W-:Y:S02]  /*18fe0*/  STG.E.U16 desc[UR26][R164.64+0x10], R116 ;  /* 0x00001074a4007986 */ /* 0x0003e4000c10151a */
[----:B-1----:R-:W-:Y:S04]  /*18ff0*/  IMAD.WIDE R164, R148, 0x70, R164 ;  /* 0x0000007094a47825 */ /* 0x002fe800078e02a4 */
[----:B----4-:R-:W-:Y:S05]  /*19000*/  @!P2 HADD2 R80, -R114.H0_H0, -RZ.H0_H0 ;  /* 0xa00000ff7250a230 */ /* 0x010fea0000000900 */
[----:B------:R-:W-:Y:S01]  /*19010*/  PRMT R79, R80, 0x7610, R79 ;  /* 0x00007610504f7816 */ /* 0x000fe2000000004f */
[----:B------:R1:W-:Y:S03]  /*19020*/  @!P2 STL.S16 [R1+0x4], R80 ;  /* 0x000004500100a387 */ /* 0x0003e60000100600 */
[----:B------:R-:W-:Y:S01]  /*19030*/  @!P2 PRMT R114, R79, 0x5410, RZ ;  /* 0x000054104f72a816 */ /* 0x000fe200000000ff */
[----:B------:R2:W5:Y:S01]  /*19040*/  LDL.LU R198, [R1+0xa0] ;  /* 0x0000a00001c67983 */ /* 0x0005620000300800 */
[----:B------:R-:W-:Y:S01]  /*19050*/  ISETP.GT.U32.AND P2, PT, R186, UR12, PT ;  /* 0x0000000cba007c0c */ /* 0x000fe2000bf44070 */
[----:B------:R-:W-:Y:S01]  /*19060*/  FADD.FTZ R79, R87, R92 ;  /* 0x0000005c574f7221 */ /* 0x000fe20000010000 */
[----:B------:R-:W-:Y:S01]  /*19070*/  PRMT R186, R73, 0x5410, R186 ;  /* 0x0000541049ba7816 */ /* 0x000fe200000000ba */
[----:B------:R2:W4:Y:S01]  /*19080*/  LDL.LU.64 R240, [R1+0x98] ;  /* 0x0000980001f07983 */ /* 0x0005220000300a00 */
[----:B------:R3:W-:Y:S05]  /*19090*/  MUFU.EX2 R92, R192 ;  /* 0x000000c0005c7308 */ /* 0x0007ea0000000800 */
[----:B------:R2:W-:Y:S01]  /*190a0*/  STG.E.U16 desc[UR26][R164.64+0x10], R114 ;  /* 0x00001072a4007986 */ /* 0x0005e2000c10151a */
[----:B---3--:R-:W-:Y:S04]  /*190b0*/  IMAD.MOV.U32 R192, RZ, RZ, 0x40 ;  /* 0x00000040ffc07424 */ /* 0x008fe800078e00ff */
[----:B-1----:R-:W1:Y:S02]  /*190c0*/  MUFU.EX2 R80, R139 ;  /* 0x0000008b00507308 */ /* 0x002e640000000800 */
[C---:B-1----:R-:W-:Y:S01]  /*190d0*/  F2FP.F16.F32.PACK_AB R87, R80.reuse, R87 ;  /* 0x000000575057723e */ /* 0x042fe200000000ff */
[----:B------:R-:W-:Y:S01]  /*190e0*/  FADD.FTZ R79, R80, R79 ;  /* 0x0000004f504f7221 */ /* 0x000fe20000010000 */
[----:B--2---:R-:W-:Y:S01]  /*190f0*/  LOP3.LUT R114, R140, 0xff, RZ, 0xc0, !PT ;  /* 0x000000ff8c727812 */ /* 0x004fe200078ec0ff */
[----:B------:R2:W3:Y:S01]  /*19100*/  LDL.S16 R80, [R1] ;  /* 0x0000000001507983 */ /* 0x0004e20000100600 */
[----:B------:R-:W-:Y:S05]  /*19110*/  IMAD.WIDE.U32 R138, R138, -0x326172a9, RZ ;  /* 0xcd9e8d578a8a7825 */ /* 0x000fea00078e00ff */
[----:B------:R-:W-:Y:S02]  /*19120*/  LOP3.LUT R90, R200, UR11, R139, 0x96, !PT ;  /* 0x0000000bc85a7c12 */ /* 0x000fe4000f8e968b */
[----:B------:R-:W-:Y:S02]  /*19130*/  LOP3.LUT R138, R138, UR10, R109, 0x96, !PT ;  /* 0x0000000a8a8a7c12 */ /* 0x000fe4000f8e966d */
[----:B------:R-:W-:Y:S03]  /*19140*/  MUFU.EX2 R109, R123 ;  /* 0x0000007b006d7308 */ /* 0x000fe60000000800 */
[----:B------:R-:W-:Y:S07]  /*19150*/  IMAD.WIDE.U32 R138, R138, -0x2daee0ad, RZ ;  /* 0xd2511f538a8a7825 */ /* 0x000fee00078e00ff */
[----:B------:R-:W-:Y:S10]  /*19160*/  MUFU.EX2 R123, R119 ;  /* 0x00000077007b7308 */ /* 0x000ff40000000800 */
[----:B------:R-:W-:Y:S01]  /*19170*/  MUFU.EX2 R119, R183 ;  /* 0x000000b700777308 */ /* 0x000fe20000000800 */
[----:B---3--:R-:W-:Y:S05]  /*19180*/  @P2 HADD2 R80, -R101.H0_H0, -RZ.H0_H0 ;  /* 0xa00000ff65502230 */ /* 0x008fea0000000900 */
[----:B------:R-:W-:Y:S01]  /*19190*/  PRMT R88, R80, 0x7610, R88 ;  /* 0x0000761050587816 */ /* 0x000fe20000000058 */
[----:B------:R1:W-:Y:S03]  /*191a0*/  @P2 STL.S16 [R1], R80 ;  /* 0x0000005001002387 */ /* 0x0003e60000100600 */
[----:B------:R-:W-:Y:S01]  /*191b0*/  @P2 PRMT R101, R88, 0x5410, RZ ;  /* 0x0000541058652816 */ /* 0x000fe200000000ff */
[----:B------:R2:W5:Y:S01]  /*191c0*/  LDL.LU.64 R200, [R1+0x90] ;  /* 0x0000900001c87983 */ /* 0x0005620000300a00 */
[----:B------:R-:W-:Y:S01]  /*191d0*/  ISETP.GT.U32.AND P2, PT, R187, UR12, PT ;  /* 0x0000000cbb007c0c */ /* 0x000fe2000bf44070 */
[----:B------:R3:W-:Y:S04]  /*191e0*/  MUFU.EX2 R88, R190 ;  /* 0x000000be00587308 */ /* 0x0007e80000000800 */
[----:B------:R4:W-:Y:S08]  /*191f0*/  STG.E.U16 desc[UR26][R164.64+0x12], R101 ;  /* 0x00001265a4007986 */ /* 0x0009f0000c10151a */
[----:B------:R-:W-:Y:S01]  /*19200*/  @P2 HADD2 R252, -R87.H0_H0, -RZ.H0_H0 ;  /* 0xa00000ff57fc2230 */ /* 0x000fe20000000900 */
[----:B---3--:R-:W-:Y:S01]  /*19210*/  LOP3.LUT R190, R195, 0x8, RZ, 0xc0, !PT ;  /* 0x00000008c3be7812 */ /* 0x008fe200078ec0ff */
[----:B-1----:R-:W-:Y:S01]  /*19220*/  FADD.FTZ R80, R86, R81 ;  /* 0x0000005156507221 */ /* 0x002fe20000010000 */
[----:B------:R-:W-:Y:S01]  /*19230*/  PRMT R86, R87, 0x7632, R86 ;  /* 0x0000763257567816 */ /* 0x000fe20000000056 */
[----:B------:R-:W-:Y:S01]  /*19240*/  FADD.FTZ R81, R97, R76 ;  /* 0x0000004c61517221 */ /* 0x000fe20000010000 */
[C---:B------:R-:W-:Y:S01]  /*19250*/  F2FP.F16.F32.PACK_AB R97, R84.reuse, R97 ;  /* 0x000000615461723e */ /* 0x040fe200000000ff */
[----:B------:R-:W-:Y:S01]  /*19260*/  FADD.FTZ R80, R83, R80 ;  /* 0x0000005053507221 */ /* 0x000fe20000010000 */
[----:B------:R-:W-:Y:S02]  /*19270*/  IMAD.MOV.U32 R83, RZ, RZ, R95 ;  /* 0x000000ffff537224 */ /* 0x000fe400078e005f */
[----:B------:R-:W-:Y:S01]  /*19280*/  FADD.FTZ R76, R84, R81 ;  /* 0x00000051544c7221 */ /* 0x000fe20000010000 */
[----:B------:R-:W1:Y:S01]  /*19290*/  MUFU.EX2 R95, R191 ;  /* 0x000000bf005f7308 */ /* 0x000e620000000800 */
[----:B------:R-:W-:Y:S01]  /*192a0*/  FADD.FTZ R81, R89, R82 ;  /* 0x0000005259517221 */ /* 0x000fe20000010000 */
[C---:B------:R-:W-:Y:S01]  /*192b0*/  F2FP.F16.F32.PACK_AB R89, R92.reuse, R89 ;  /* 0x000000595c59723e */ /* 0x040fe200000000ff */
[----:B------:R-:W-:Y:S02]  /*192c0*/  IMAD.MOV.U32 R84, RZ, RZ, R91 ;  /* 0x000000ffff547224 */ /* 0x000fe400078e005b */
[----:B------:R-:W-:Y:S01]  /*192d0*/  FADD.FTZ R92, R92, R81 ;  /* 0x000000515c5c7221 */ /* 0x000fe20000010000 */
[----:B------:R-:W-:Y:S02]  /*192e0*/  IMAD.MOV.U32 R81, RZ, RZ, R83 ;  /* 0x000000ffff517224 */ /* 0x000fe400078e0053 */
[----:B------:R-:W-:Y:S02]  /*192f0*/  IMAD.MOV.U32 R107, RZ, RZ, R84 ;  /* 0x000000ffff6b7224 */ /* 0x000fe400078e0054 */
[----:B------:R-:W3:Y:S01]  /*19300*/  MUFU.EX2 R83, R131 ;  /* 0x0000008300537308 */ /* 0x000ee20000000800 */
[----:B------:R-:W-:Y:S01]  /*19310*/  IMAD.MOV.U32 R82, RZ, RZ, R196 ;  /* 0x000000ffff527224 */ /* 0x000fe200078e00c4 */
[----:B------:R-:W-:Y:S01]  /*19320*/  PRMT R187, R187, 0x5410, R81 ;  /* 0x00005410bbbb7816 */ /* 0x000fe20000000051 */
[----:B------:R-:W-:Y:S01]  /*19330*/  IMAD.WIDE.U32 R90, R90, -0x2daee0ad, RZ ;  /* 0xd2511f535a5a7825 */ /* 0x000fe200078e00ff */
[----:B------:R2:W5:Y:S02]  /*19340*/  LDL.LU.64 R196, [R1+0x88] ;  /* 0x0000880001c47983 */ /* 0x0005640000300a00 */
[----:B------:R-:W-:Y:S01]  /*19350*/  LOP3.LUT R73, R82, 0xff, RZ, 0xc0, !PT ;  /* 0x000000ff52497812 */ /* 0x000fe200078ec0ff */
[----:B-1----:R-:W-:Y:S01]  /*19360*/  FADD.FTZ R79, R95, R79 ;  /* 0x0000004f5f4f7221 */ /* 0x002fe20000010000 */
[----:B------:R-:W-:Y:S01]  /*19370*/  F2FP.F16.F32.PACK_AB R95, R88, R95 ;  /* 0x0000005f585f723e */ /* 0x000fe200000000ff */
[----:B----4-:R-:W-:Y:S01]  /*19380*/  IMAD.WIDE R164, R148, -0x70, R164 ;  /* 0xffffff9094a47825 */ /* 0x010fe200078e02a4 */
[----:B------:R-:W-:Y:S02]  /*19390*/  LOP3.LUT R106, R106, UR16, R91, 0x96, !PT ;  /* 0x000000106a6a7c12 */ /* 0x000fe4000f8e965b */
[----:B------:R-:W-:Y:S01]  /*193a0*/  LOP3.LUT R91, R90, UR15, R139, 0x96, !PT ;  /* 0x0000000f5a5b7c12 */ /* 0x000fe2000f8e968b */
[----:B------:R-:W-:Y:S01]  /*193b0*/  FADD.FTZ R88, R88, R79 ;  /* 0x0000004f58587221 */ /* 0x000fe20000010000 */
[----:B------:R-:W-:Y:S01]  /*193c0*/  PRMT R79, R87, 0x5410, R86 ;  /* 0x00005410574f7816 */ /* 0x000fe20000000056 */
[----:B---3--:R-:W-:Y:S01]  /*193d0*/  FADD.FTZ R75, R83, R80 ;  /* 0x00000050534b7221 */ /* 0x008fe20000010000 */
[----:B------:R-:W-:Y:S01]  /*193e0*/  @P2 PRMT R87, R252, 0x5410, RZ ;  /* 0x00005410fc572816 */ /* 0x000fe200000000ff */
[----:B------:R-:W-:Y:S01]  /*193f0*/  MUFU.EX2 R90, R189 ;  /* 0x000000bd005a7308 */ /* 0x000fe20000000800 */
[----:B------:R-:W-:Y:S01]  /*19400*/  ISETP.GT.U32.AND P2, PT, R81, UR12, PT ;  /* 0x0000000c51007c0c */ /* 0x000fe2000bf44070 */
[----:B------:R-:W-:Y:S01]  /*19410*/  IMAD.MOV.U32 R131, RZ, RZ, R125 ;  /* 0x000000ffff837224 */ /* 0x000fe200078e007d */
[C---:B------:R-:W-:Y:S07]  /*19420*/  F2FP.F16.F32.PACK_AB R110, R94.reuse, R83 ;  /* 0x000000535e6e723e */ /* 0x040fee00000000ff */
[----:B------:R-:W1:Y:S01]  /*19430*/  MUFU.EX2 R81, R107 ;  /* 0x0000006b00517308 */ /* 0x000e620000000800 */
[----:B------:R-:W-:Y:S01]  /*19440*/  IMAD.U32 R84, RZ, RZ, UR12 ;  /* 0x0000000cff547e24 */ /* 0x000fe2000f8e00ff */
[----:B------:R-:W-:Y:S01]  /*19450*/  STG.E.U16 desc[UR26][R146.64+0x10], R87 ;  /* 0x0000105792007986 */ /* 0x000fe2000c10151a */
[----:B------:R-:W-:Y:S02]  /*19460*/  IMAD.MOV.U32 R82, RZ, RZ, R131 ;  /* 0x000000ffff527224 */ /* 0x000fe400078e0083 */
[----:B------:R-:W-:Y:S01]  /*19470*/  FADD.FTZ R94, R94, R75 ;  /* 0x0000004b5e5e7221 */ /* 0x000fe20000010000 */
[----:B------:R-:W-:Y:S02]  /*19480*/  IMAD.U32 R125, RZ, RZ, UR7 ;  /* 0x00000007ff7d7e24 */ /* 0x000fe4000f8e00ff */
[----:B------:R-:W-:Y:S02]  /*19490*/  @!P5 HADD2 R210, -R110.H0_H0, -RZ.H0_H0 ;  /* 0xa00000ff6ed2d230 */ /* 0x000fe40000000900 */
[----:B------:R-:W-:Y:S01]  /*194a0*/  IMAD.MOV.U32 R80, RZ, RZ, R100 ;  /* 0x000000ffff507224 */ /* 0x000fe200078e0064 */
[----:B------:R-:W-:Y:S01]  /*194b0*/  PRMT R100, R73, 0x5410, R72 ;  /* 0x0000541049647816 */ /* 0x000fe20000000048 */
[----:B------:R-:W-:Y:S01]  /*194c0*/  IMAD.MOV.U32 R139, RZ, RZ, R143 ;  /* 0x000000ffff8b7224 */ /* 0x000fe200078e008f */
[----:B------:R-:W-:Y:S01]  /*194d0*/  LOP3.LUT R125, R84, 0xff0000, R125, 0xf8, !PT ;  /* 0x00ff0000547d7812 */ /* 0x000fe200078ef87d */
[----:B------:R-:W-:Y:S01]  /*194e0*/  @P2 HADD2 R250, -R86.H0_H0, -RZ.H0_H0 ;  /* 0xa00000ff56fa2230 */ /* 0x000fe20000000900 */
[----:B------:R-:W-:Y:S01]  /*194f0*/  PRMT R82, R80, 0x5410, R82 ;  /* 0x0000541050527816 */ /* 0x000fe20000000052 */
[----:B------:R-:W-:Y:S01]  /*19500*/  IMAD.SHL.U32 R191, R195, 0x40, RZ ;  /* 0x00000040c3bf7824 */ /* 0x000fe200078e00ff */
[----:B-1----:R-:W-:Y:S01]  /*19510*/  F2FP.F16.F32.PACK_AB R102, R90, R81 ;  /* 0x000000515a66723e */ /* 0x002fe200000000ff */
[----:B------:R-:W-:Y:S01]  /*19520*/  IMAD.WIDE.U32 R106, R106, -0x326172a9, RZ ;  /* 0xcd9e8d576a6a7825 */ /* 0x000fe200078e00ff */
[----:B------:R-:W-:Y:S02]  /*19530*/  PRMT R80, R130, 0x5410, R139 ;  /* 0x0000541082507816 */ /* 0x000fe4000000008b */
[--C-:B------:R-:W-:Y:S01]  /*19540*/  HSET2.LE.AND R83, R82, R125.reuse, PT ;  /* 0x0000007d52537233 */ /* 0x100fe20003803000 */
[----:B------:R-:W-:Y:S01]  /*19550*/  FADD.FTZ R73, R81, R76 ;  /* 0x0000004c51497221 */ /* 0x000fe20000010000 */
[----:B------:R-:W-:Y:S02]  /*19560*/  LOP3.LUT R131, R108, UR9, R107, 0x96, !PT ;  /* 0x000000096c837c12 */ /* 0x000fe4000f8e966b */
[--C-:B------:R-:W-:Y:S01]  /*19570*/  HSET2.LE.AND R81, R100, R125.reuse, PT ;  /* 0x0000007d64517233 */ /* 0x100fe20003803000 */
[----:B------:R-:W1:Y:S01]  /*19580*/  MUFU.EX2 R108, R111 ;  /* 0x0000006f006c7308 */ /* 0x000e620000000800 */
[----:B------:R-:W-:Y:S01]  /*19590*/  LOP3.LUT R76, R74, 0xff00ff, RZ, 0xc0, !PT ;  /* 0x00ff00ff4a4c7812 */ /* 0x000fe200078ec0ff */
[----:B------:R-:W-:Y:S01]  /*195a0*/  FADD.FTZ R90, R90, R73 ;  /* 0x000000495a5a7221 */ /* 0x000fe20000010000 */
[--C-:B------:R-:W-:Y:S07]  /*195b0*/  HSET2.LE.AND R80, R80, R125.reuse, PT ;  /* 0x0000007d50507233 */ /* 0x100fee0003803000 */
[----:B------:R3:W-:Y:S01]  /*195c0*/  MUFU.EX2 R111, R128 ;  /* 0x00000080006f7308 */ /* 0x0007e20000000800 */
[----:B------:R-:W-:Y:S01]  /*195d0*/  LOP3.LUT R70, R70, R81, RZ, 0xc0, !PT ;  /* 0x0000005146467212 */ /* 0x000fe200078ec0ff */
[----:B------:R-:W4:Y:S01]  /*195e0*/  LDSM.16.MT88.4 R72, [R194+0x6000] ;  /* 0x00600000c248783b */ /* 0x000f220000004200 */
[--C-:B------:R-:W-:Y:S07]  /*195f0*/  HSET2.LE.AND R81, R186, R125.reuse, PT ;  /* 0x0000007dba517233 */ /* 0x100fee0003803000 */
[----:B------:R2:W2:Y:S01]  /*19600*/  MUFU.EX2 R107, R98 ;  /* 0x00000062006b7308 */ /* 0x0004a20000000800 */
[--C-:B------:R-:W-:Y:S01]  /*19610*/  HSET2.LE.AND R76, R76, R125.reuse, PT ;  /* 0x0000007d4c4c7233 */ /* 0x100fe20003803000 */
[----:B------:R-:W-:Y:S01]  /*19620*/  IMAD.MOV.U32 R186, RZ, RZ, R126 ;  /* 0x000000ffffba7224 */ /* 0x000fe200078e007e */
[----:B------:R-:W-:Y:S07]  /*19630*/  LOP3.LUT R143, R167, 0xff, RZ, 0xc0, !PT ;  /* 0x000000ffa78f7812 */ /* 0x000fee00078ec0ff */
[----:B------:R-:W-:Y:S01]  /*19640*/  MUFU.EX2 R100, R122 ;  /* 0x0000007a00647308 */ /* 0x000fe20000000800 */
[----:B------:R-:W-:Y:S02]  /*19650*/  LOP3.LUT R78, R78, R81, RZ, 0xc0, !PT ;  /* 0x000000514e4e7212 */ /* 0x000fe400078ec0ff */
[----:B-1----:R-:W-:Y:S07]  /*19660*/  F2FP.F16.F32.PACK_AB R112, R108, R113 ;  /* 0x000000716c70723e */ /* 0x002fee00000000ff */
[----:B------:R-:W-:Y:S01]  /*19670*/  MUFU.EX2 R122, R178 ;  /* 0x000000b2007a7308 */ /* 0x000fe20000000800 */
[----:B------:R-:W-:Y:S01]  /*19680*/  @P2 PRMT R86, R250, 0x5410, RZ ;  /* 0x00005410fa562816 */ /* 0x000fe200000000ff */
[----:B---3--:R-:W-:Y:S01]  /*19690*/  IMAD.MOV.U32 R128, RZ, RZ, R121 ;  /* 0x000000ffff807224 */ /* 0x008fe200078e0079 */
[----:B------:R-:W-:Y:S01]  /*196a0*/  LOP3.LUT R71, R71, R76, RZ, 0xc0, !PT ;  /* 0x0000004c47477212 */ /* 0x000fe200078ec0ff */
[----:B------:R-:W-:Y:S01]  /*196b0*/  IMAD.MOV.U32 R121, RZ, RZ, R120 ;  /* 0x000000ffff797224 */ /* 0x000fe200078e0078 */
[----:B------:R-:W-:Y:S05]  /*196c0*/  ISETP.LE.U32.AND P2, PT, R143, UR12, PT ;  /* 0x0000000c8f007c0c */ /* 0x000fea000bf43070 */
[----:B------:R-:W1:Y:S01]  /*196d0*/  MUFU.EX2 R120, R185 ;  /* 0x000000b900787308 */ /* 0x000e620000000800 */
[----:B--2---:R-:W-:Y:S01]  /*196e0*/  PRMT R98, R68, 0x5410, R69 ;  /* 0x0000541044627816 */ /* 0x004fe20000000045 */
[----:B------:R-:W-:Y:S01]  /*196f0*/  STG.E.U16 desc[UR26][R146.64+0x12], R86 ;  /* 0x0000125692007986 */ /* 0x000fe2000c10151a */
[--C-:B------:R-:W-:Y:S01]  /*19700*/  HSET2.LE.AND R69, R184, R125.reuse, PT ;  /* 0x0000007db8457233 */ /* 0x100fe20003803000 */
[----:B------:R-:W-:Y:S01]  /*19710*/  FADD.FTZ R81, R107, R92 ;  /* 0x0000005c6b517221 */ /* 0x000fe20000010000 */
[----:B------:R-:W-:Y:S05]  /*19720*/  LOP3.LUT R76, R134, R83, RZ, 0xc0, !PT ;  /* 0x00000053864c7212 */ /* 0x000fea00078ec0ff */
[----:B------:R-:W-:Y:S01]  /*19730*/  MUFU.EX2 R130, R121 ;  /* 0x0000007900827308 */ /* 0x000fe20000000800 */
[--C-:B------:R-:W-:Y:S01]  /*19740*/  HSET2.LE.AND R82, R98, R125.reuse, PT ;  /* 0x0000007d62527233 */ /* 0x100fe20003803000 */
[C---:B------:R-:W-:Y:S01]  /*19750*/  FADD.FTZ R81, R96.reuse, R81 ;  /* 0x0000005160517221 */ /* 0x040fe20000010000 */
[----:B------:R-:W-:Y:S01]  /*19760*/  F2FP.F16.F32.PACK_AB R98, R96, R107 ;  /* 0x0000006b6062723e */ /* 0x000fe200000000ff */
[----:B------:R-:W-:Y:S01]  /*19770*/  FADD.FTZ R107, R113, R88 ;  /* 0x00000058716b7221 */ /* 0x000fe20000010000 */
[----:B------:R-:W-:Y:S05]  /*19780*/  LOP3.LUT R68, R136, R69, RZ, 0xc0, !PT ;  /* 0x0000004588447212 */ /* 0x000fea00078ec0ff */
[----:B------:R-:W2:Y:S01]  /*19790*/  MUFU.EX2 R83, R133 ;  /* 0x0000008500537308 */ /* 0x000ea20000000800 */
[----:B------:R-:W-:Y:S01]  /*197a0*/  LOP3.LUT R77, R77, R82, RZ, 0xc0, !PT ;  /* 0x000000524d4d7212 */ /* 0x000fe200078ec0ff */
[----:B------:R-:W-:Y:S01]  /*197b0*/  FADD.FTZ R82, R108, R107 ;  /* 0x0000006b6c527221 */ /* 0x000fe20000010000 */
[C---:B-1----:R-:W-:Y:S01]  /*197c0*/  F2FP.F16.F32.PACK_AB R108, R120.reuse, R111 ;  /* 0x0000006f786c723e */ /* 0x042fe200000000ff */
[----:B------:R-:W-:Y:S01]  /*197d0*/  FADD.FTZ R107, R111, R94 ;  /* 0x0000005e6f6b7221 */ /* 0x000fe20000010000 */
[----:B------:R-:W-:Y:S01]  /*197e0*/  LOP3.LUT R69, R141, R80, RZ, 0xc0, !PT ;  /* 0x000000508d457212 */ /* 0x000fe200078ec0ff */
[----:B------:R-:W3:Y:S01]  /*197f0*/  LDL R111, [R1+0x4c] ;  /* 0x00004c00016f7983 */ /* 0x000ee20000100800 */
[----:B------:R-:W-:Y:S03]  /*19800*/  LOP3.LUT R80, R187, 0xff00ff, RZ, 0xc0, !PT ;  /* 0x00ff00ffbb507812 */ /* 0x000fe600078ec0ff */
[----:B------:R1:W-:Y:S01]  /*19810*/  MUFU.EX2 R113, R175 ;  /* 0x000000af00717308 */ /* 0x0003e20000000800 */
[----:B------:R-:W-:Y:S01]  /*19820*/  PRMT R84, R85, 0x7632, R84 ;  /* 0x0000763255547816 */ /* 0x000fe20000000054 */
[----:B------:R-:W-:Y:S01]  /*19830*/  FADD.FTZ R107, R120, R107 ;  /* 0x0000006b786b7221 */ /* 0x000fe20000010000 */
[----:B------:R-:W-:Y:S01]  /*19840*/  PRMT R94, R97, 0x7632, R94 ;  /* 0x00007632615e7816 */ /* 0x000fe2000000005e */
[-C--:B----4-:R-:W-:Y:S06]  /*19850*/  HMMA.16816.F32 R4, R68, R72.reuse, R4 ;  /* 0x000000484404723c */ /* 0x090fec0000001804 */
[----:B------:R4:W-:Y:S01]  /*19860*/  MUFU.EX2 R120, R180 ;  /* 0x000000b400787308 */ /* 0x0009e20000000800 */
[--C-:B------:R-:W-:Y:S01]  /*19870*/  HSET2.LE.AND R80, R80, R125.reuse, PT ;  /* 0x0000007d50507233 */ /* 0x100fe20003803000 */
[----:B------:R-:W-:Y:S01]  /*19880*/  @!P2 HADD2 R248, -R85.H0_H0, -RZ.H0_H0 ;  /* 0xa00000ff55f8a230 */ /* 0x000fe20000000900 */
[----:B------:R-:W-:Y:S01]  /*19890*/  PRMT R88, R85, 0x5410, R84 ;  /* 0x0000541055587816 */ /* 0x000fe20000000054 */
[----:B------:R-:W-:Y:S01]  /*198a0*/  IMAD.WIDE.U32 R184, R91, -0x326172a9, RZ ;  /* 0xcd9e8d575bb87825 */ /* 0x000fe200078e00ff */
[----:B------:R-:W-:Y:S01]  /*198b0*/  LOP3.LUT R178, R163, 0xff, RZ, 0xc0, !PT ;  /* 0x000000ffa3b27812 */ /* 0x000fe200078ec0ff */
[----:B-1----:R1:W3:Y:S01]  /*198c0*/  LDL.S16 R175, [R1+0x14] ;  /* 0x0000140001af7983 */ /* 0x0022e20000100600 */
[----:B------:R-:W-:Y:S01]  /*198d0*/  LOP3.LUT R79, R79, R80, RZ, 0xc0, !PT ;  /* 0x000000504f4f7212 */ /* 0x000fe200078ec0ff */
[----:B------:R-:W-:Y:S01]  /*198e0*/  FADD.FTZ R91, R123, R82 ;  /* 0x000000527b5b7221 */ /* 0x000fe20000010000 */
[----:B------:R-:W-:Y:S01]  /*198f0*/  @!P2 PRMT R85, R248, 0x5410, RZ ;  /* 0x00005410f855a816 */ /* 0x000fe200000000ff */
[----:B------:R-:W2:Y:S01]  /*19900*/  MUFU.EX2 R80, R128 ;  /* 0x0000008000507308 */ /* 0x000ea20000000800 */
[----:B------:R-:W-:Y:S01]  /*19910*/  ISETP.LE.U32.AND P2, PT, R169, UR12, PT ;  /* 0x0000000ca9007c0c */ /* 0x000fe2000bf43070 */
[----:B------:R-:W-:Y:S01]  /*19920*/  @!P4 HADD2 R234, -R84.H0_H0, -RZ.H0_H0 ;  /* 0xa00000ff54eac230 */ /* 0x000fe20000000900 */
[----:B------:R-:W-:Y:S01]  /*19930*/  PRMT R92, R97, 0x5410, R94 ;  /* 0x00005410615c7816 */ /* 0x000fe2000000005e */
[C---:B------:R-:W-:Y:S01]  /*19940*/  HMMA.16816.F32 R8, R76.reuse, R72, R8 ;  /* 0x000000484c08723c */ /* 0x040fe20000001808 */
[----:B------:R-:W-:Y:S03]  /*19950*/  STG.E.U16 desc[UR26][R144.64+0x20], R85 ;  /* 0x0000205590007986 */ /* 0x000fe6000c10151a */
[----:B------:R-:W-:Y:S01]  /*19960*/  LOP3.LUT R139, R106, UR8, R185, 0x96, !PT ;  /* 0x000000086a8b7c12 */ /* 0x000fe2000f8e96b9 */
[----:B------:R-:W-:Y:S01]  /*19970*/  FADD.FTZ R73, R109, R90 ;  /* 0x0000005a6d497221 */ /* 0x000fe20000010000 */
[----:B----4-:R-:W-:Y:S01]  /*19980*/  SHF.R.U32.HI R180, RZ, 0x18, R167 ;  /* 0x00000018ffb47819 */ /* 0x010fe200000116a7 */
[----:B------:R-:W-:Y:S01]  /*19990*/  FADD.FTZ R90, R124, R81 ;  /* 0x000000517c5a7221 */ /* 0x000fe20000010000 */
[----:B--2---:R-:W-:Y:S01]  /*199a0*/  F2FP.F16.F32.PACK_AB R124, R83, R124 ;  /* 0x0000007c537c723e */ /* 0x004fe200000000ff */
[-C--:B------:R-:W-:Y:S03]  /*199b0*/  HMMA.16816.F32 R12, R76, R74.reuse, R12 ;  /* 0x0000004a4c0c723c */ /* 0x080fe6000000180c */
[----:B------:R-:W-:Y:S01]  /*199c0*/  F2FP.F16.F32.PACK_AB R123, R80, R123 ;  /* 0x0000007b507b723e */ /* 0x000fe200000000ff */
[----:B------:R-:W-:Y:S01]  /*199d0*/  FADD.FTZ R73, R100, R73 ;  /* 0x0000004964497221 */ /* 0x000fe20000010000 */
[----:B------:R-:W-:Y:S01]  /*199e0*/  LOP3.LUT R133, R139, 0xffff, RZ, 0xc0, !PT ;  /* 0x0000ffff8b857812 */ /* 0x000fe200078ec0ff */
[----:B------:R-:W-:Y:S01]  /*199f0*/  FADD.FTZ R91, R80, R91 ;  /* 0x0000005b505b7221 */ /* 0x000fe20000010000 */
[----:B------:R-:W-:Y:S01]  /*19a00*/  @!P4 PRMT R84, R234, 0x5410, RZ ;  /* 0x00005410ea54c816 */ /* 0x000fe200000000ff */
[----:B------:R-:W-:Y:S01]  /*19a10*/  FADD.FTZ R80, R122, R107 ;  /* 0x0000006b7a507221 */ /* 0x000fe20000010000 */
[----:B------:R-:W-:Y:S01]  /*19a20*/  SHF.R.U32.HI R133, RZ, 0x8, R133 ;  /* 0x00000008ff857819 */ /* 0x000fe20000011685 */
[----:B------:R-:W-:Y:S01]  /*19a30*/  FADD.FTZ R72, R120, R73 ;  /* 0x0000004978487221 */ /* 0x000fe20000010000 */
[----:B------:R-:W-:Y:S01]  /*19a40*/  ISETP.LE.U32.AND P4, PT, R180, UR12, PT ;  /* 0x0000000cb4007c0c */ /* 0x000fe2000bf83070 */
[----:B------:R-:W-:Y:S01]  /*19a50*/  FADD.FTZ R90, R83, R90 ;  /* 0x0000005a535a7221 */ /* 0x000fe20000010000 */
[----:B------:R-:W-:Y:S01]  /*19a60*/  F2FP.F16.F32.PACK_AB R106, R100, R109 ;  /* 0x0000006d646a723e */ /* 0x000fe200000000ff */
[----:B------:R-:W-:Y:S01]  /*19a70*/  FADD.FTZ R73, R177, R80 ;  /* 0x00000050b1497221 */ /* 0x000fe20000010000 */
[C---:B------:R-:W-:Y:S01]  /*19a80*/  PRMT R100, R95.reuse, 0x7632, R100 ;  /* 0x000076325f647816 */ /* 0x040fe20000000064 */
[----:B------:R-:W2:Y:S01]  /*19a90*/  LDSM.16.MT88.4 R80, [R193+0x6000] ;  /* 0x00600000c150783b */ /* 0x000ea20000004200 */
[----:B------:R-:W-:Y:S01]  /*19aa0*/  PRMT R167, R166, 0x7771, RZ ;  /* 0x00007771a6a77816 */ /* 0x000fe200000000ff */
[----:B------:R-:W-:Y:S01]  /*19ab0*/  @!P2 HADD2 R233, -R97.H0_H0, -RZ.H0_H0 ;  /* 0xa00000ff61e9a230 */ /* 0x000fe20000000900 */
[----:B------:R-:W-:Y:S01]  /*19ac0*/  PRMT R104, R95, 0x5410, R100 ;  /* 0x000054105f687816 */ /* 0x000fe20000000064 */
[C---:B------:R-:W-:Y:S04]  /*19ad0*/  HMMA.16816.F32 R16, R68.reuse, R74, R16 ;  /* 0x0000004a4410723c */ /* 0x040fe80000001810 */
[----:B------:R-:W-:Y:S01]  /*19ae0*/  @!P2 PRMT R97, R233, 0x5410, RZ ;  /* 0x00005410e961a816 */ /* 0x000fe200000000ff */
[----:B------:R-:W-:Y:S01]  /*19af0*/  STG.E.U16 desc[UR26][R144.64+0x22], R84 ;  /* 0x0000225490007986 */ /* 0x000fe2000c10151a */
[----:B------:R-:W-:Y:S01]  /*19b00*/  ISETP.LE.U32.AND P2, PT, R178, UR12, PT ;  /* 0x0000000cb2007c0c */ /* 0x000fe2000bf43070 */
[--C-:B------:R-:W-:Y:S01]  /*19b10*/  FADD.FTZ R74, R172, R73.reuse ;  /* 0x00000049ac4a7221 */ /* 0x100fe20000010000 */
[----:B------:R-:W-:Y:S01]  /*19b20*/  PRMT R73, R163, 0x7632, R73 ;  /* 0x00007632a3497816 */ /* 0x000fe20000000049 */
[----:B------:R-:W-:Y:S01]  /*19b30*/  FADD.FTZ R72, R179, R72 ;  /* 0x00000048b3487221 */ /* 0x000fe20000010000 */
[----:B------:R-:W-:Y:S01]  /*19b40*/  PRMT R109, R166, 0x7772, RZ ;  /* 0x00007772a66d7816 */ /* 0x000fe200000000ff */
[----:B------:R-:W-:Y:S01]  /*19b50*/  IMAD.MOV.U32 R187, RZ, RZ, R127 ;  /* 0x000000ffffbb7224 */ /* 0x000fe200078e007f */
[----:B------:R-:W-:Y:S01]  /*19b60*/  PRMT R99, R102, 0x7632, R99 ;  /* 0x0000763266637816 */ /* 0x000fe20000000063 */
[----:B------:R-:W-:Y:S01]  /*19b70*/  FADD.FTZ R127, R173, R74 ;  /* 0x0000004aad7f7221 */ /* 0x000fe20000010000 */
[----:B------:R-:W-:Y:S01]  /*19b80*/  LOP3.LUT R173, R73, 0xff, RZ, 0xc0, !PT ;  /* 0x000000ff49ad7812 */ /* 0x000fe200078ec0ff */
[--C-:B------:R-:W-:Y:S01]  /*19b90*/  FADD.FTZ R107, R119, R90.reuse ;  /* 0x0000005a776b7221 */ /* 0x100fe20000010000 */
[----:B------:R-:W-:Y:S01]  /*19ba0*/  PRMT R90, R89, 0x7632, R90 ;  /* 0x00007632595a7816 */ /* 0x000fe2000000005a */
[----:B------:R-:W-:Y:S01]  /*19bb0*/  FADD.FTZ R73, R113, R72 ;  /* 0x0000004871497221 */ /* 0x000fe20000010000 */
[----:B------:R-:W-:Y:S01]  /*19bc0*/  LOP3.LUT R72, R133, 0xffff, RZ, 0xc0, !PT ;  /* 0x0000ffff85487812 */ /* 0x000fe200078ec0ff */
[----:B------:R-:W-:Y:S01]  /*19bd0*/  @!P2 HADD2 R218, -R89.H0_H0, -RZ.H0_H0 ;  /* 0xa00000ff59daa230 */ /* 0x000fe20000000900 */
[----:B------:R-:W-:Y:S01]  /*19be0*/  PRMT R96, R89, 0x5410, R90 ;  /* 0x0000541059607816 */ /* 0x000fe2000000005a */
[----:B------:R-:W-:Y:S01]  /*19bf0*/  VIADD R121, R194, 0x6040 ;  /* 0x00006040c2797836 */ /* 0x000fe20000000000 */
[----:B------:R-:W-:Y:S01]  /*19c00*/  F2FP.F16.F32.PACK_AB R113, R174, R113 ;  /* 0x00000071ae71723e */ /* 0x000fe200000000ff */
[----:B------:R-:W-:Y:S01]  /*19c10*/  LDSM.16.MT88.4 R84, [R194+0x6800] ;  /* 0x00680000c254783b */ /* 0x000fe20000004200 */
[----:B------:R-:W-:Y:S01]  /*19c20*/  @!P2 PRMT R89, R218, 0x5410, RZ ;  /* 0x00005410da59a816 */ /* 0x000fe200000000ff */
[----:B------:R-:W-:Y:S01]  /*19c30*/  FADD.FTZ R126, R174, R73 ;  /* 0x00000049ae7e7221 */ /* 0x000fe20000010000 */
[----:B------:R-:W-:Y:S01]  /*19c40*/  ISETP.LE.U32.AND P2, PT, R72, UR12, PT ;  /* 0x0000000c48007c0c */ /* 0x000fe2000bf43070 */
[----:B------:R-:W-:Y:S01]  /*19c50*/  @!P4 HADD2 R219, -R94.H0_H0, -RZ.H0_H0 ;  /* 0xa00000ff5edbc230 */ /* 0x000fe20000000900 */
[----:B------:R-:W-:Y:S01]  /*19c60*/  SHF.R.U32.HI R174, RZ, 0x18, R163 ;  /* 0x00000018ffae7819 */ /* 0x000fe200000116a3 */
[----:B------:R-:W-:Y:S01]  /*19c70*/  @!P6 HADD2 R215, -R90.H0_H0, -RZ.H0_H0 ;  /* 0xa00000ff5ad7e230 */ /* 0x000fe20000000900 */
[C---:B------:R-:W-:Y:S01]  /*19c80*/  F2FP.F16.F32.PACK_AB R119, R182.reuse, R119 ;  /* 0x00000077b677723e */ /* 0x040fe200000000ff */
[----:B------:R-:W-:Y:S01]  /*19c90*/  STG.E.U16 desc[UR26][R164.64+0x20], R97 ;  /* 0x00002061a4007986 */ /* 0x000fe2000c10151a */
[----:B------:R-:W-:Y:S01]  /*19ca0*/  @!P4 PRMT R94, R219, 0x5410, RZ ;  /* 0x00005410db5ec816 */ /* 0x000fe200000000ff */
[----:B------:R-:W-:Y:S01]  /*19cb0*/  FADD.FTZ R128, R182, R107 ;  /* 0x0000006bb6807221 */ /* 0x000fe20000010000 */
[----:B------:R-:W-:Y:S01]  /*19cc0*/  ISETP.LE.U32.AND P4, PT, R173, UR12, PT ;  /* 0x0000000cad007c0c */ /* 0x000fe2000bf83070 */
[----:B------:R-:W-:Y:S01]  /*19cd0*/  FADD.FTZ R91, R117, R91 ;  /* 0x0000005b755b7221 */ /* 0x000fe20000010000 */
[----:B------:R-:W-:Y:S01]  /*19ce0*/  @!P6 PRMT R90, R215, 0x5410, RZ ;  /* 0x00005410d75ae816 */ /* 0x000fe200000000ff */
[-C--:B--2---:R-:W-:Y:S01]  /*19cf0*/  HMMA.16816.F32 R20, R68, R80.reuse, R20 ;  /* 0x000000504414723c */ /* 0x084fe20000001814 */
[----:B------:R2:W-:Y:S02]  /*19d00*/  STG.E.U16 desc[UR26][R164.64+0x22], R94 ;  /* 0x0000225ea4007986 */ /* 0x0005e4000c10151a */
[----:B------:R-:W-:Y:S01]  /*19d10*/  ISETP.LE.U32.AND P6, PT, R174, UR12, PT ;  /* 0x0000000cae007c0c */ /* 0x000fe2000bfc3070 */
[----:B------:R-:W-:Y:S01]  /*19d20*/  IMAD.MOV.U32 R163, RZ, RZ, R186 ;  /* 0x000000ffffa37224 */ /* 0x000fe200078e00ba */
[C---:B------:R-:W-:Y:S01]  /*19d30*/  F2FP.F16.F32.PACK_AB R117, R130.reuse, R117 ;  /* 0x000000758275723e */ /* 0x040fe200000000ff */
[--C-:B------:R-:W-:Y:S01]  /*19d40*/  FADD.FTZ R130, R130, R91.reuse ;  /* 0x0000005b82827221 */ /* 0x100fe20000010000 */
[----:B------:R-:W-:Y:S01]  /*19d50*/  PRMT R91, R110, 0x7632, R91 ;  /* 0x000076326e5b7816 */ /* 0x000fe2000000005b */
[C---:B------:R-:W-:Y:S04]  /*19d60*/  HMMA.16816.F32 R24, R76.reuse, R80, R24 ;  /* 0x000000504c18723c */ /* 0x040fe80000001818 */
[----:B------:R-:W-:Y:S01]  /*19d70*/  PRMT R182, R166, 0x7773, RZ ;  /* 0x00007773a6b67816 */ /* 0x000fe200000000ff */
[----:B------:R-:W-:Y:S01]  /*19d80*/  @!P4 HADD2 R214, -R95.H0_H0, -RZ.H0_H0 ;  /* 0xa00000ff5fd6c230 */ /* 0x000fe20000000900 */
[----:B------:R-:W-:Y:S01]  /*19d90*/  PRMT R107, R110, 0x5410, R91 ;  /* 0x000054106e6b7816 */ /* 0x000fe2000000005b */
[----:B------:R-:W-:Y:S01]  /*19da0*/  IMAD.MOV.U32 R118, RZ, RZ, R184 ;  /* 0x000000ffff767224 */ /* 0x000fe200078e00b8 */
[----:B------:R-:W-:Y:S01]  /*19db0*/  @!P5 PRMT R110, R210, 0x5410, RZ ;  /* 0x00005410d26ed816 */ /* 0x000fe200000000ff */
[-C--:B------:R-:W-:Y:S03]  /*19dc0*/  HMMA.16816.F32 R28, R76, R82.reuse, R28 ;  /* 0x000000524c1c723c */ /* 0x080fe6000000181c */
[----:B------:R-:W-:Y:S01]  /*19dd0*/  @!P4 PRMT R95, R214, 0x5410, RZ ;  /* 0x00005410d65fc816 */ /* 0x000fe200000000ff */
[----:B------:R-:W-:Y:S01]  /*19de0*/  @!P6 HADD2 R208, -R100.H0_H0, -RZ.H0_H0 ;  /* 0xa00000ff64d0e230 */ /* 0x000fe20000000900 */
[----:B------:R-:W-:Y:S02]  /*19df0*/  ISETP.GT.U32.AND P4, PT, R167, UR12, PT ;  /* 0x0000000ca7007c0c */ /* 0x000fe4000bf84070 */
[----:B------:R-:W-:Y:S01]  /*19e00*/  ISETP.GT.U32.AND P5, PT, R182, UR12, PT ;  /* 0x0000000cb6007c0c */ /* 0x000fe2000bfa4070 */
[C---:B------:R-:W-:Y:S04]  /*19e10*/  HMMA.16816.F32 R32, R68.reuse, R82, R32 ;  /* 0x000000524420723c */ /* 0x040fe80000001820 */
[----:B------:R-:W-:Y:S01]  /*19e20*/  @!P6 PRMT R100, R208, 0x5410, RZ ;  /* 0x00005410d064e816 */ /* 0x000fe200000000ff */
[----:B--2---:R-:W-:Y:S01]  /*19e30*/  IMAD.WIDE R164, R148, 0x70, R164 ;  /* 0x0000007094a47825 */ /* 0x004fe200078e02a4 */
[C---:B------:R-:W-:Y:S02]  /*19e40*/  ISETP.GT.U32.AND P6, PT, R109.reuse, UR12, PT ;  /* 0x0000000c6d007c0c */ /* 0x040fe4000bfc4070 */
[----:B------:R-:W-:Y:S02]  /*19e50*/  PRMT R182, R109, 0x5410, R182 ;  /* 0x000054106db67816 */ /* 0x000fe400000000b6 */
[----:B------:R-:W-:Y:S01]  /*19e60*/  PRMT R162, R143, 0x5410, R162 ;  /* 0x000054108fa27816 */ /* 0x000fe200000000a2 */
[----:B------:R-:W-:Y:S01]  /*19e70*/  STG.E.U16 desc[UR26][R164.64+0x20], R89 ;  /* 0x00002059a4007986 */ /* 0x000fe2000c10151a */
[----:B------:R-:W-:Y:S01]  /*19e80*/  PRMT R180, R169, 0x5410, R180 ;  /* 0x00005410a9b47816 */ /* 0x000fe200000000b4 */
[----:B------:R-:W-:Y:S01]  /*19e90*/  @P4 HADD2 R209, -R91.H0_H0, -RZ.H0_H0 ;  /* 0xa00000ff5bd14230 */ /* 0x000fe20000000900 */
[----:B------:R-:W-:Y:S01]  /*19ea0*/  LOP3.LUT R182, R182, 0xff00ff, RZ, 0xc0, !PT ;  /* 0x00ff00ffb6b67812 */ /* 0x000fe200078ec0ff */
[----:B------:R2:W-:Y:S01]  /*19eb0*/  STG.E.U16 desc[UR26][R164.64+0x22], R90 ;  /* 0x0000225aa4007986 */ /* 0x0005e2000c10151a */
[----:B------:R-:W-:Y:S01]  /*19ec0*/  PRMT R93, R98, 0x7632, R93 ;  /* 0x00007632625d7816 */ /* 0x000fe2000000005d */
[----:B------:R-:W-:Y:S01]  /*19ed0*/  @P5 HADD2 R206, -R99.H0_H0, -RZ.H0_H0 ;  /* 0xa00000ff63ce5230 */ /* 0x000fe20000000900 */
[----:B------:R-:W-:Y:S01]  /*19ee0*/  @P4 PRMT R91, R209, 0x5410, RZ ;  /* 0x00005410d15b4816 */ /* 0x000fe200000000ff */
[----:B------:R4:W-:Y:S01]  /*19ef0*/  STG.E.U16 desc[UR26][R146.64+0x20], R95 ;  /* 0x0000205f92007986 */ /* 0x0009e2000c10151a */
[----:B------:R-:W-:Y:S01]  /*19f00*/  ISETP.LE.U32.AND P4, PT, R176, UR12, PT ;  /* 0x0000000cb0007c0c */ /* 0x000fe2000bf83070 */
[----:B------:R-:W-:Y:S01]  /*19f10*/  @P6 HADD2 R207, -R102.H0_H0, -RZ.H0_H0 ;  /* 0xa00000ff66cf6230 */ /* 0x000fe20000000900 */
[----:B------:R-:W-:Y:S01]  /*19f20*/  PRMT R109, R98, 0x5410, R93 ;  /* 0x00005410626d7816 */ /* 0x000fe2000000005d */
[----:B------:R1:W-:Y:S01]  /*19f30*/  STG.E.U16 desc[UR26][R146.64+0x22], R100 ;  /* 0x0000226492007986 */ /* 0x0003e2000c10151a */
[----:B------:R-:W-:Y:S01]  /*19f40*/  PRMT R178, R178, 0x5410, R161 ;  /* 0x00005410b2b27816 */ /* 0x000fe200000000a1 */
[----:B------:R-:W-:Y:S01]  /*19f50*/  MUFU.EX2 R143, R152 ;  /* 0x00000098008f7308 */ /* 0x000fe20000000800 */
[----:B------:R-:W-:Y:S01]  /*19f60*/  PRMT R174, R173, 0x5410, R174 ;  /* 0x00005410adae7816 */ /* 0x000fe200000000ae */
[----:B------:R-:W-:Y:S01]  /*19f70*/  STG.E.U16 desc[UR26][R144.64+0x30], R110 ;  /* 0x0000306e90007986 */ /* 0x000fe2000c10151a */
[----:B------:R-:W-:Y:S02]  /*19f80*/  PRMT R103, R108, 0x7632, R103 ;  /* 0x000076326c677816 */ /* 0x000fe40000000067 */
[----:B------:R-:W-:Y:S01]  /*19f90*/  PRMT R101, R106, 0x7632, R101 ;  /* 0x000076326a657816 */ /* 0x000fe20000000065 */
[----:B------:R1:W-:Y:S01]  /*19fa0*/  STG.E.U16 desc[UR26][R144.64+0x32], R91 ;  /* 0x0000325b90007986 */ /* 0x0003e2000c10151a */
[----:B------:R-:W-:Y:S01]  /*19fb0*/  PRMT R94, R123, 0x7610, R94 ;  /* 0x000076107b5e7816 */ /* 0x000fe2000000005e */
[----:B------:R-:W-:Y:S01]  /*19fc0*/  @!P4 HADD2 R205, -R98.H0_H0, -RZ.H0_H0 ;  /* 0xa00000ff62cdc230 */ /* 0x000fe20000000900 */
[----:B------:R-:W-:Y:S01]  /*19fd0*/  PRMT R134, R186, 0x7771, RZ ;  /* 0x00007771ba867816 */ /* 0x000fe200000000ff */
[----:B------:R-:W-:Y:S01]  /*19fe0*/  @!P3 HADD2 R225, -R103.H0_H0, -RZ.H0_H0 ;  /* 0xa00000ff67e1b230 */ /* 0x000fe20000000900 */
[----:B------:R-:W-:Y:S02]  /*19ff0*/  F2FP.F16.F32.PACK_AB R122, R177, R122 ;  /* 0x0000007ab17a723e */ /* 0x000fe400000000ff */
[----:B------:R-:W-:Y:S01]  /*1a000*/  @!P4 PRMT R98, R205, 0x5410, RZ ;  /* 0x00005410cd62c816 */ /* 0x000fe200000000ff */
[----:B------:R3:W3:Y:S01]  /*1a010*/  LDL.S16 R177, [R1+0x18] ;  /* 0x0000180001b17983 */ /* 0x0006e20000100600 */
[----:B------:R-:W-:Y:S02]  /*1a020*/  ISETP.GT.U32.AND P4, PT, R105, UR12, PT ;  /* 0x0000000c69007c0c */ /* 0x000fe4000bf84070 */
[----:B--2---:R-:W-:Y:S01]  /*1a030*/  PRMT R90, R124, 0x7610, R90 ;  /* 0x000076107c5a7816 */ /* 0x004fe2000000005a */
[----:B------:R-:W-:Y:S01]  /*1a040*/  IMAD.WIDE R164, R148, -0x70, R164 ;  /* 0xffffff9094a47825 */ /* 0x000fe200078e02a4 */
[----:B------:R-:W-:Y:S02]  /*1a050*/  PRMT R89, R124, 0x7632, R89 ;  /* 0x000076327c597816 */ /* 0x000fe40000000059 */
[----:B----4-:R-:W-:Y:S02]  /*1a060*/  PRMT R95, R122, 0x7632, R95 ;  /* 0x000076327a5f7816 */ /* 0x010fe4000000005f */
[----:B------:R-:W-:Y:S01]  /*1a070*/  LOP3.LUT R163, R163, 0xff, RZ, 0xc0, !PT ;  /* 0x000000ffa3a37812 */ /* 0x000fe200078ec0ff */
[----:B------:R-:W-:Y:S01]  /*1a080*/  @!P2 HADD2 R231, -R89.H0_H0, -RZ.H0_H0 ;  /* 0xa00000ff59e7a230 */ /* 0x000fe20000000900 */
[----:B-1----:R-:W-:Y:S02]  /*1a090*/  PRMT R100, R139, 0x7632, R100 ;  /* 0x000076328b647816 */ /* 0x002fe40000000064 */
[----:B------:R-:W-:Y:S02]  /*1a0a0*/  PRMT R141, R186, 0x7772, RZ ;  /* 0x00007772ba8d7816 */ /* 0x000fe400000000ff */
[----:B------:R-:W-:Y:S02]  /*1a0b0*/  LOP3.LUT R100, R100, 0xff, RZ, 0xc0, !PT ;  /* 0x000000ff64647812 */ /* 0x000fe400078ec0ff */
[----:B------:R-:W-:Y:S02]  /*1a0c0*/  PRMT R172, R186, 0x7773, RZ ;  /* 0x00007773baac7816 */ /* 0x000fe400000000ff */
[----:B------:R-:W-:Y:S02]  /*1a0d0*/  PRMT R91, R123, 0x7632, R91 ;  /* 0x000076327b5b7816 */ /* 0x000fe4000000005b */
[----:B------:R-:W-:Y:S02]  /*1a0e0*/  F2FP.F16.F32.PACK_AB R120, R179, R120 ;  /* 0x00000078b378723e */ /* 0x000fe400000000ff */
[C---:B------:R-:W-:Y:S02]  /*1a0f0*/  PRMT R116, R184.reuse, 0x7771, RZ ;  /* 0x00007771b8747816 */ /* 0x040fe400000000ff */
[C---:B------:R-:W-:Y:S02]  /*1a100*/  PRMT R142, R184.reuse, 0x7772, RZ ;  /* 0x00007772b88e7816 */ /* 0x040fe400000000ff */
[----:B------:R-:W-:Y:S02]  /*1a110*/  PRMT R137, R184, 0x7773, RZ ;  /* 0x00007773b8897816 */ /* 0x000fe400000000ff */
[----:B------:R-:W-:Y:S01]  /*1a120*/  LOP3.LUT R189, R191, 0x400, RZ, 0xc0, !PT ;  /* 0x00000400bfbd7812 */ /* 0x000fe200078ec0ff */
[----:B---3--:R-:W-:Y:S01]  /*1a130*/  @P0 VIADD R121, R111, 0xffffffc0 ;  /* 0xffffffc06f790836 */ /* 0x008fe20000000000 */
[----:B------:R-:W-:Y:S02]  /*1a140*/  PRMT R111, R102, 0x5410, R99 ;  /* 0x00005410666f7816 */ /* 0x000fe40000000063 */
[----:B------:R-:W-:Y:S01]  /*1a150*/  @P6 PRMT R102, R207, 0x5410, RZ ;  /* 0x00005410cf666816 */ /* 0x000fe200000000ff */
[----:B------:R-:W-:Y:S01]  /*1a160*/  IMAD.IADD R136, R188, 0x1, R121 ;  /* 0x00000001bc887824 */ /* 0x000fe200078e0279 */
[----:B------:R-:W1:Y:S01]  /*1a170*/  LDSM.16.MT88.4 R72, [R121] ;  /* 0x000000007948783b */ /* 0x000e620000004200 */
[----:B------:R-:W-:Y:S02]  /*1a180*/  @P5 PRMT R99, R206, 0x5410, RZ ;  /* 0x00005410ce635816 */ /* 0x000fe400000000ff */
[----:B------:R-:W-:Y:S02]  /*1a190*/  ISETP.GT.U32.AND P6, PT, R171, UR12, PT ;  /* 0x0000000cab007c0c */ /* 0x000fe4000bfc4070 */
[C---:B------:R-:W-:Y:S02]  /*1a1a0*/  ISETP.GT.U32.AND P5, PT, R170.reuse, UR12, PT ;  /* 0x0000000caa007c0c */ /* 0x040fe4000bfa4070 */
[--C-:B------:R-:W-:Y:S01]  /*1a1b0*/  PRMT R170, R170, 0x5410, R105.reuse ;  /* 0x00005410aaaa7816 */ /* 0x100fe20000000069 */
[----:B------:R-:W2:Y:S01]  /*1a1c0*/  LDSM.16.MT88.4 R80, [R136] ;  /* 0x000000008850783b */ /* 0x000ea20000004200 */
[----:B------:R-:W-:Y:S05]  /*1a1d0*/  PRMT R105, R112, 0x7632, R105 ;  /* 0x0000763270697816 */ /* 0x000fea0000000069 */
[----:B------:R-:W-:Y:S02]  /*1a1e0*/  @P4 HADD2 R211, -R105.H0_H0, -RZ.H0_H0 ;  /* 0xa00000ff69d34230 */ /* 0x000fe40000000900 */
[----:B------:R-:W-:Y:S01]  /*1a1f0*/  STG.E.U16 desc[UR26][R164.64+0x30], R102 ;  /* 0x00003066a4007986 */ /* 0x000fe2000c10151a */
[----:B------:R-:W-:Y:S02]  /*1a200*/  @P6 HADD2 R213, -R93.H0_H0, -RZ.H0_H0 ;  /* 0xa00000ff5dd56230 */ /* 0x000fe40000000900 */
[----:B------:R-:W-:Y:S01]  /*1a210*/  @P5 HADD2 R212, -R112.H0_H0, -RZ.H0_H0 ;  /* 0xa00000ff70d45230 */ /* 0x000fe20000000900 */
[----:B------:R3:W-:Y:S02]  /*1a220*/  STG.E.U16 desc[UR26][R164.64+0x32], R99 ;  /* 0x00003263a4007986 */ /* 0x0007e4000c10151a */
[----:B------:R-:W-:Y:S02]  /*1a230*/  @P6 PRMT R93, R213, 0x5410, RZ ;  /* 0x00005410d55d6816 */ /* 0x000fe400000000ff */
[C---:B------:R-:W-:Y:S02]  /*1a240*/  ISETP.LE.U32.AND P6, PT, R114.reuse, UR12, PT ;  /* 0x0000000c72007c0c */ /* 0x040fe4000bfc3070 */
[----:B------:R-:W-:Y:S11]  /*1a250*/  PRMT R114, R114, 0x5410, R129 ;  /* 0x0000541072727816 */ /* 0x000ff60000000081 */
[----:B------:R-:W-:Y:S01]  /*1a260*/  @!P6 HADD2 R216, -R108.H0_H0, -RZ.H0_H0 ;  /* 0xa00000ff6cd8e230 */ /* 0x000fe20000000900 */
[-C--:B-1----:R-:W-:Y:S03]  /*1a270*/  HMMA.16816.F32 R36, R68, R72.reuse, R36 ;  /* 0x000000484424723c */ /* 0x082fe60000001824 */
[----:B---3--:R-:W-:Y:S05]  /*1a280*/  IMAD.WIDE R164, R148, 0x70, R164 ;  /* 0x0000007094a47825 */ /* 0x008fea00078e02a4 */
[C---:B------:R-:W-:Y:S01]  /*1a290*/  HMMA.16816.F32 R40, R76.reuse, R72, R40 ;  /* 0x000000484c28723c */ /* 0x040fe20000001828 */
[----:B------:R1:W-:Y:S03]  /*1a2a0*/  STG.E.U16 desc[UR26][R164.64+0x30], R98 ;  /* 0x00003062a4007986 */ /* 0x0003e6000c10151a */
[--C-:B------:R-:W-:Y:S02]  /*1a2b0*/  HSET2.LE.AND R73, R162, R125.reuse, PT ;  /* 0x0000007da2497233 */ /* 0x100fe40003803000 */
[----:B------:R-:W-:Y:S02]  /*1a2c0*/  PRMT R162, R140, 0x7632, R162 ;  /* 0x000076328ca27816 */ /* 0x000fe400000000a2 */
[-C--:B------:R-:W-:Y:S01]  /*1a2d0*/  HMMA.16816.F32 R44, R76, R74.reuse, R44 ;  /* 0x0000004a4c2c723c */ /* 0x080fe2000000182c */
[----:B------:R3:W-:Y:S02]  /*1a2e0*/  STG.E.U16 desc[UR26][R164.64+0x32], R93 ;  /* 0x0000325da4007986 */ /* 0x0007e4000c10151a */
[----:B------:R-:W-:Y:S02]  /*1a2f0*/  LOP3.LUT R162, R162, 0xff, RZ, 0xc0, !PT ;  /* 0x000000ffa2a27812 */ /* 0x000fe400078ec0ff */
[----:B------:R-:W-:Y:S02]  /*1a300*/  LOP3.LUT R72, R166, 0xff, RZ, 0xc0, !PT ;  /* 0x000000ffa6487812 */ /* 0x000fe400078ec0ff */
[----:B------:R-:W-:Y:S01]  /*1a310*/  PRMT R166, R176, 0x5410, R171 ;  /* 0x00005410b0a67816 */ /* 0x000fe200000000ab */
[C---:B------:R-:W-:Y:S04]  /*1a320*/  HMMA.16816.F32 R48, R68.reuse, R74, R48 ;  /* 0x0000004a4430723c */ /* 0x040fe80000001830 */
[----:B------:R-:W-:Y:S02]  /*1a330*/  PRMT R72, R72, 0x5410, R167 ;  /* 0x0000541048487816 */ /* 0x000fe400000000a7 */
[--C-:B------:R-:W-:Y:S02]  /*1a340*/  HSET2.LE.AND R75, R180, R125.reuse, PT ;  /* 0x0000007db44b7233 */ /* 0x100fe40003803000 */
[-C--:B--2---:R-:W-:Y:S03]  /*1a350*/  HMMA.16816.F32 R52, R68, R80.reuse, R52 ;  /* 0x000000504434723c */ /* 0x084fe60000001834 */
[--C-:B------:R-:W-:Y:S02]  /*1a360*/  HSET2.LE.AND R74, R72, R125.reuse, PT ;  /* 0x0000007d484a7233 */ /* 0x100fe40003803000 */
[----:B------:R-:W-:Y:S02]  /*1a370*/  LOP3.LUT R72, R88, R73, RZ, 0xc0, !PT ;  /* 0x0000004958487212 */ /* 0x000fe400078ec0ff */
[----:B-1----:R-:W-:Y:S01]  /*1a380*/  PRMT R98, R120, 0x7632, R98 ;  /* 0x0000763278627816 */ /* 0x002fe20000000062 */
[C---:B------:R-:W-:Y:S04]  /*1a390*/  HMMA.16816.F32 R56, R76.reuse, R80, R56 ;  /* 0x000000504c38723c */ /* 0x040fe80000001838 */
[----:B------:R-:W-:Y:S01]  /*1a3a0*/  LOP3.LUT R73, R92, R75, RZ, 0xc0, !PT ;  /* 0x0000004b5c497212 */ /* 0x000fe200078ec0ff */
[----:B---3--:R-:W-:Y:S01]  /*1a3b0*/  IMAD.WIDE R164, R148, -0x70, R164 ;  /* 0xffffff9094a47825 */ /* 0x008fe200078e02a4 */
[----:B------:R-:W-:Y:S02]  /*1a3c0*/  LOP3.LUT R74, R107, R74, RZ, 0xc0, !PT ;  /* 0x0000004a6b4a7212 */ /* 0x000fe400078ec0ff */
[-C--:B------:R-:W-:Y:S03]  /*1a3d0*/  HMMA.16816.F32 R60, R76, R82.reuse, R60 ;  /* 0x000000524c3c723c */ /* 0x080fe6000000183c */
[--C-:B------:R-:W-:Y:S02]  /*1a3e0*/  HSET2.LE.AND R76, R182, R125.reuse, PT ;  /* 0x0000007db64c7233 */ /* 0x100fe40003803000 */
[--C-:B------:R-:W-:Y:S02]  /*1a3f0*/  HSET2.LE.AND R77, R178, R125.reuse, PT ;  /* 0x0000007db24d7233 */ /* 0x100fe40003803000 */
[----:B------:R-:W-:Y:S01]  /*1a400*/  SHF.R.U32.HI R107, RZ, 0x18, R140 ;  /* 0x00000018ff6b7819 */ /* 0x000fe2000001168c */
[----:B------:R-:W-:Y:S01]  /*1a410*/  HMMA.16816.F32 R64, R68, R82, R64 ;  /* 0x000000524440723c */ /* 0x000fe20000001840 */
[----:B------:R-:W-:Y:S03]  /*1a420*/  LDSM.16.MT88.4 R80, [R121+0x800] ;  /* 0x000800007950783b */ /* 0x000fe60000004200 */
[----:B------:R-:W-:Y:S02]  /*1a430*/  LOP3.LUT R75, R111, R76, RZ, 0xc0, !PT ;  /* 0x0000004c6f4b7212 */ /* 0x000fe400078ec0ff */
[----:B------:R-:W-:Y:S02]  /*1a440*/  LOP3.LUT R76, R170, 0xff00ff, RZ, 0xc0, !PT ;  /* 0x00ff00ffaa4c7812 */ /* 0x000fe400078ec0ff */
[----:B------:R-:W-:Y:S02]  /*1a450*/  PRMT R71, R112, 0x5410, R105 ;  /* 0x0000541070477816 */ /* 0x000fe40000000069 */
[----:B------:R-:W-:Y:S01]  /*1a460*/  LOP3.LUT R68, R96, R77, RZ, 0xc0, !PT ;  /* 0x0000004d60447212 */ /* 0x000fe200078ec0ff */
[-C--:B------:R-:W-:Y:S05]  /*1a470*/  HMMA.16816.F32 R4, R72, R84.reuse, R4 ;  /* 0x000000544804723c */ /* 0x080fea0000001804 */
[--C-:B------:R-:W-:Y:S02]  /*1a480*/  HSET2.LE.AND R76, R76, R125.reuse, PT ;  /* 0x0000007d4c4c7233 */ /* 0x100fe40003803000 */
[----:B------:R-:W-:Y:S02]  /*1a490*/  LOP3.LUT R140, R139, 0xff, RZ, 0xc0, !PT ;  /* 0x000000ff8b8c7812 */ /* 0x000fe400078ec0ff */
[--C-:B------:R-:W-:Y:S01]  /*1a4a0*/  HSET2.LE.AND R70, R166, R125.reuse, PT ;  /* 0x0000007da6467233 */ /* 0x100fe20003803000 */
[----:B------:R-:W-:Y:S01]  /*1a4b0*/  IMAD.WIDE.U32 R166, R135, -0x2daee0ad, RZ ;  /* 0xd2511f5387a67825 */ /* 0x000fe200078e00ff */
[----:B------:R-:W-:Y:S02]  /*1a4c0*/  LOP3.LUT R71, R71, R76, RZ, 0xc0, !PT ;  /* 0x0000004c47477212 */ /* 0x000fe400078ec0ff */
[----:B------:R-:W1:Y:S01]  /*1a4d0*/  LDSM.16.MT88.4 R76, [R193+0x6800] ;  /* 0x00680000c14c783b */ /* 0x000e620000004200 */
[--C-:B------:R-:W-:Y:S02]  /*1a4e0*/  HSET2.LE.AND R69, R174, R125.reuse, PT ;  /* 0x0000007dae457233 */ /* 0x100fe40003803000 */
[----:B------:R-:W-:Y:S02]  /*1a4f0*/  @P4 PRMT R105, R211, 0x5410, RZ ;  /* 0x00005410d3694816 */ /* 0x000fe400000000ff */
[----:B------:R-:W-:Y:S02]  /*1a500*/  ISETP.LE.U32.AND P4, PT, R140, UR12, PT ;  /* 0x0000000c8c007c0c */ /* 0x000fe4000bf83070 */
[----:B------:R-:W-:Y:S01]  /*1a510*/  LOP3.LUT R69, R104, R69, RZ, 0xc0, !PT ;  /* 0x0000004568457212 */ /* 0x000fe200078ec0ff */
[----:B------:R-:W-:Y:S01]  /*1a520*/  STG.E.U16 desc[UR26][R146.64+0x32], R105 ;  /* 0x0000326992007986 */ /* 0x000fe2000c10151a */
[----:B------:R-:W-:Y:S02]  /*1a530*/  LOP3.LUT R70, R109, R70, RZ, 0xc0, !PT ;  /* 0x000000466d467212 */ /* 0x000fe400078ec0ff */
[----:B------:R-:W-:Y:S02]  /*1a540*/  PRMT R88, R108, 0x5410, R103 ;  /* 0x000054106c587816 */ /* 0x000fe40000000067 */
[----:B------:R-:W-:Y:S02]  /*1a550*/  @P5 PRMT R112, R212, 0x5410, RZ ;  /* 0x00005410d4705816 */ /* 0x000fe400000000ff */
[----:B------:R-:W-:Y:S01]  /*1a560*/  @!P6 PRMT R108, R216, 0x5410, RZ ;  /* 0x00005410d86ce816 */ /* 0x000fe200000000ff */
[C---:B------:R-:W-:Y:S02]  /*1a570*/  HMMA.16816.F32 R8, R68.reuse, R84, R8 ;  /* 0x000000544408723c */ /* 0x040fe40000001808 */
[----:B------:R-:W-:Y:S02]  /*1a580*/  STG.E.U16 desc[UR26][R146.64+0x30], R112 ;  /* 0x0000307092007986 */ /* 0x000fe4000c10151a */
[----:B------:R-:W-:Y:S01]  /*1a590*/  ISETP.LE.U32.AND P5, PT, R107, UR12, PT ;  /* 0x0000000c6b007c0c */ /* 0x000fe2000bfa3070 */
[----:B------:R-:W-:Y:S01]  /*1a5a0*/  @!P4 HADD2 R222, -R90.H0_H0, -RZ.H0_H0 ;  /* 0xa00000ff5adec230 */ /* 0x000fe20000000900 */
[----:B------:R-:W-:Y:S01]  /*1a5b0*/  ISETP.LE.U32.AND P6, PT, R162, UR12, PT ;  /* 0x0000000ca2007c0c */ /* 0x000fe2000bfc3070 */
[----:B------:R2:W-:Y:S01]  /*1a5c0*/  STG.E.U16 desc[UR26][R144.64+0x40], R108 ;  /* 0x0000406c90007986 */ /* 0x0005e2000c10151a */
[-C--:B------:R-:W-:Y:S03]  /*1a5d0*/  HMMA.16816.F32 R12, R68, R86.reuse, R12 ;  /* 0x00000056440c723c */ /* 0x080fe6000000180c */
[----:B------:R-:W-:Y:S02]  /*1a5e0*/  PRMT R84, R90, 0x5410, R89 ;  /* 0x000054105a547816 */ /* 0x000fe40000000059 */
[----:B------:R-:W-:Y:S02]  /*1a5f0*/  @!P4 PRMT R90, R222, 0x5410, RZ ;  /* 0x00005410de5ac816 */ /* 0x000fe400000000ff */
[----:B------:R-:W-:Y:S01]  /*1a600*/  ISETP.LE.U32.AND P4, PT, R100, UR12, PT ;  /* 0x0000000c64007c0c */ /* 0x000fe2000bf83070 */
[C---:B------:R-:W-:Y:S04]  /*1a610*/  HMMA.16816.F32 R16, R72.reuse, R86, R16 ;  /* 0x000000564810723c */ /* 0x040fe80000001810 */
[----:B------:R-:W-:Y:S01]  /*1a620*/  @!P6 HADD2 R224, -R106.H0_H0, -RZ.H0_H0 ;  /* 0xa00000ff6ae0e230 */ /* 0x000fe20000000900 */
[----:B------:R-:W-:Y:S01]  /*1a630*/  @!P3 PRMT R103, R225, 0x5410, RZ ;  /* 0x00005410e167b816 */ /* 0x000fe200000000ff */
[----:B------:R-:W-:Y:S01]  /*1a640*/  @!P5 HADD2 R223, -R101.H0_H0, -RZ.H0_H0 ;  /* 0xa00000ff65dfd230 */ /* 0x000fe20000000900 */
[----:B------:R-:W-:Y:S01]  /*1a650*/  PRMT R85, R106, 0x5410, R101 ;  /* 0x000054106a557816 */ /* 0x000fe20000000065 */
[-C--:B-1----:R-:W-:Y:S02]  /*1a660*/  HMMA.16816.F32 R20, R72, R76.reuse, R20 ;  /* 0x0000004c4814723c */ /* 0x082fe40000001814 */
[----:B------:R-:W-:Y:S01]  /*1a670*/  STG.E.U16 desc[UR26][R144.64+0x42], R103 ;  /* 0x0000426790007986 */ /* 0x000fe2000c10151a */
[----:B------:R-:W-:Y:S01]  /*1a680*/  @!P6 PRMT R106, R224, 0x5410, RZ ;  /* 0x00005410e06ae816 */ /* 0x000fe200000000ff */
[----:B------:R-:W-:Y:S01]  /*1a690*/  @!P4 HADD2 R236, -R94.H0_H0, -RZ.H0_H0 ;  /* 0xa00000ff5eecc230 */ /* 0x000fe20000000900 */
[----:B------:R-:W-:Y:S02]  /*1a6a0*/  @!P5 PRMT R101, R223, 0x5410, RZ ;  /* 0x00005410df65d816 */ /* 0x000fe400000000ff */
[----:B------:R-:W-:Y:S01]  /*1a6b0*/  PRMT R86, R94, 0x5410, R91 ;  /* 0x000054105e567816 */ /* 0x000fe2000000005b */
[C---:B------:R-:W-:Y:S01]  /*1a6c0*/  HMMA.16816.F32 R24, R68.reuse, R76, R24 ;  /* 0x0000004c4418723c */ /* 0x040fe20000001818 */
[----:B------:R1:W-:Y:S03]  /*1a6d0*/  STG.E.U16 desc[UR26][R164.64+0x40], R106 ;  /* 0x0000406aa4007986 */ /* 0x0003e6000c10151a */
[----:B------:R-:W-:Y:S01]  /*1a6e0*/  @!P4 PRMT R94, R236, 0x5410, RZ ;  /* 0x00005410ec5ec816 */ /* 0x000fe200000000ff */
[----:B------:R3:W-:Y:S01]  /*1a6f0*/  STG.E.U16 desc[UR26][R164.64+0x42], R101 ;  /* 0x00004265a4007986 */ /* 0x0007e2000c10151a */
[----:B------:R-:W-:Y:S01]  /*1a700*/  ISETP.GT.U32.AND P4, PT, R134, UR12, PT ;  /* 0x0000000c86007c0c */ /* 0x000fe2000bf84070 */
[----:B--2---:R-:W-:Y:S01]  /*1a710*/  IMAD.WIDE.U32 R108, R131, -0x2daee0ad, RZ ;  /* 0xd2511f53836c7825 */ /* 0x004fe200078e00ff */
[-C--:B------:R-:W-:Y:S03]  /*1a720*/  HMMA.16816.F32 R28, R68, R78.reuse, R28 ;  /* 0x0000004e441c723c */ /* 0x080fe6000000181c */
[----:B------:R-:W-:Y:S02]  /*1a730*/  LOP3.LUT R168, R168, UR13, R167, 0x96, !PT ;  /* 0x0000000da8a87c12 */ /* 0x000fe4000f8e96a7 */
[----:B------:R-:W-:Y:S02]  /*1a740*/  PRMT R96, R122, 0x7610, R96 ;  /* 0x000076107a607816 */ /* 0x000fe40000000060 */
[----:B------:R-:W-:Y:S01]  /*1a750*/  LOP3.LUT R102, R168, 0xffff, RZ, 0xc0, !PT ;  /* 0x0000ffffa8667812 */ /* 0x000fe200078ec0ff */
[C---:B------:R-:W-:Y:S04]  /*1a760*/  HMMA.16816.F32 R32, R72.reuse, R78, R32 ;  /* 0x0000004e4820723c */ /* 0x040fe80000001820 */
[----:B------:R-:W-:Y:S01]  /*1a770*/  SHF.R.U32.HI R102, RZ, 0x8, R102 ;  /* 0x00000008ff667819 */ /* 0x000fe20000011666 */
[----:B------:R-:W-:Y:S01]  /*1a780*/  @P4 HADD2 R228, -R95.H0_H0, -RZ.H0_H0 ;  /* 0xa00000ff5fe44230 */ /* 0x000fe20000000900 */
[----:B------:R-:W-:Y:S02]  /*1a790*/  SHF.R.U32.HI R139, RZ, 0x18, R139 ;  /* 0x00000018ff8b7819 */ /* 0x000fe4000001168b */
[----:B------:R-:W-:Y:S01]  /*1a7a0*/  LOP3.LUT R76, R102, 0xffff, RZ, 0xc0, !PT ;  /* 0x0000ffff664c7812 */ /* 0x000fe200078ec0ff */
[-C--:B------:R-:W-:Y:S03]  /*1a7b0*/  HMMA.16816.F32 R36, R72, R80.reuse, R36 ;  /* 0x000000504824723c */ /* 0x080fe60000001824 */
[----:B------:R-:W-:Y:S01]  /*1a7c0*/  PRMT R93, R96, 0x5410, R95 ;  /* 0x00005410605d7816 */ /* 0x000fe2000000005f */
[----:B-1----:R-:W-:Y:S01]  /*1a7d0*/  IMAD.MOV.U32 R106, RZ, RZ, R166 ;  /* 0x000000ffff6a7224 */ /* 0x002fe200078e00a6 */
[----:B------:R-:W-:Y:S02]  /*1a7e0*/  @!P2 PRMT R89, R231, 0x5410, RZ ;  /* 0x00005410e759a816 */ /* 0x000fe400000000ff */
[----:B------:R-:W-:Y:S01]  /*1a7f0*/  @P4 PRMT R95, R228, 0x5410, RZ ;  /* 0x00005410e45f4816 */ /* 0x000fe200000000ff */
[----:B---3--:R-:W-:Y:S01]  /*1a800*/  IMAD.WIDE R164, R148, 0x70, R164 ;  /* 0x0000007094a47825 */ /* 0x008fe200078e02a4 */
[----:B------:R-:W-:Y:S01]  /*1a810*/  ISETP.LE.U32.AND P4, PT, R76, UR12, PT ;  /* 0x0000000c4c007c0c */ /* 0x000fe2000bf83070 */
[C---:B------:R-:W-:Y:S01]  /*1a820*/  HMMA.16816.F32 R40, R68.reuse, R80, R40 ;  /* 0x000000504428723c */ /* 0x040fe20000001828 */
[----:B------:R-:W1:Y:S03]  /*1a830*/  LDSM.16.MT88.4 R76, [R136+0x800] ;  /* 0x00080000884c783b */ /* 0x000e660000004200 */
[----:B------:R-:W-:Y:S02]  /*1a840*/  ISETP.LE.U32.AND P5, PT, R139, UR12, PT ;  /* 0x0000000c8b007c0c */ /* 0x000fe4000bfa3070 */
[----:B------:R-:W-:Y:S02]  /*1a850*/  ISETP.LE.U32.AND P2, PT, R163, UR12, PT ;  /* 0x0000000ca3007c0c */ /* 0x000fe4000bf43070 */
[----:B------:R-:W-:Y:S01]  /*1a860*/  ISETP.GT.U32.AND P3, PT, R141, UR12, PT ;  /* 0x0000000c8d007c0c */ /* 0x000fe2000bf64070 */
[----:B------:R-:W-:Y:S01]  /*1a870*/  STG.E.U16 desc[UR26][R164.64+0x40], R90 ;  /* 0x0000405aa4007986 */ /* 0x000fe2000c10151a */
[----:B------:R-:W-:Y:S01]  /*1a880*/  ISETP.GT.U32.AND P6, PT, R172, UR12, PT ;  /* 0x0000000cac007c0c */ /* 0x000fe2000bfc4070 */
[-C--:B------:R-:W-:Y:S02]  /*1a890*/  HMMA.16816.F32 R44, R68, R82.reuse, R44 ;  /* 0x00000052442c723c */ /* 0x080fe4000000182c */
[----:B------:R2:W-:Y:S01]  /*1a8a0*/  STG.E.U16 desc[UR26][R164.64+0x42], R89 ;  /* 0x00004259a4007986 */ /* 0x0005e2000c10151a */
[----:B------:R-:W-:Y:S02]  /*1a8b0*/  PRMT R105, R120, 0x7610, R105 ;  /* 0x0000761078697816 */ /* 0x000fe40000000069 */
[----:B------:R-:W-:Y:S01]  /*1a8c0*/  LOP3.LUT R111, R118, 0xff, RZ, 0xc0, !PT ;  /* 0x000000ff766f7812 */ /* 0x000fe200078ec0ff */
[----:B------:R-:W-:Y:S01]  /*1a8d0*/  @!P5 HADD2 R235, -R91.H0_H0, -RZ.H0_H0 ;  /* 0xa00000ff5bebd230 */ /* 0x000fe20000000900 */
[----:B------:R-:W-:Y:S01]  /*1a8e0*/  PRMT R97, R105, 0x5410, R98 ;  /* 0x0000541069617816 */ /* 0x000fe20000000062 */
[----:B------:R-:W-:Y:S01]  /*1a8f0*/  @!P2 HADD2 R220, -R96.H0_H0, -RZ.H0_H0 ;  /* 0xa00000ff60dca230 */ /* 0x000fe20000000900 */
[----:B------:R-:W-:Y:S01]  /*1a900*/  LOP3.LUT R138, R138, UR13, R109, 0x96, !PT ;  /* 0x0000000d8a8a7c12 */ /* 0x000fe2000f8e966d */
[----:B------:R-:W-:Y:S01]  /*1a910*/  STG.E.U16 desc[UR26][R146.64+0x40], R94 ;  /* 0x0000405e92007986 */ /* 0x000fe2000c10151a */
[----:B------:R-:W-:Y:S01]  /*1a920*/  @!P5 PRMT R91, R235, 0x5410, RZ ;  /* 0x00005410eb5bd816 */ /* 0x000fe200000000ff */
[----:B------:R-:W-:Y:S01]  /*1a930*/  @P3 HADD2 R227, -R105.H0_H0, -RZ.H0_H0 ;  /* 0xa00000ff69e33230 */ /* 0x000fe20000000900 */
[----:B------:R-:W-:Y:S01]  /*1a940*/  @!P2 PRMT R96, R220, 0x5410, RZ ;  /* 0x00005410dc60a816 */ /* 0x000fe200000000ff */
[C---:B------:R-:W-:Y:S02]  /*1a950*/  HMMA.16816.F32 R48, R72.reuse, R82, R48 ;  /* 0x000000524830723c */ /* 0x040fe40000001830 */
[----:B------:R-:W-:Y:S02]  /*1a960*/  STG.E.U16 desc[UR26][R146.64+0x42], R91 ;  /* 0x0000425b92007986 */ /* 0x000fe4000c10151a */
[----:B------:R-:W-:Y:S01]  /*1a970*/  @P3 PRMT R105, R227, 0x5410, RZ ;  /* 0x00005410e3693816 */ /* 0x000fe200000000ff */
[----:B------:R-:W-:Y:S01]  /*1a980*/  @P6 HADD2 R232, -R98.H0_H0, -RZ.H0_H0 ;  /* 0xa00000ff62e86230 */ /* 0x000fe20000000900 */
[----:B------:R-:W-:Y:S01]  /*1a990*/  ISETP.LE.U32.AND P3, PT, R111, UR12, PT ;  /* 0x0000000c6f007c0c */ /* 0x000fe2000bf63070 */
[----:B------:R3:W-:Y:S01]  /*1a9a0*/  STG.E.U16 desc[UR26][R144.64+0x50], R96 ;  /* 0x0000506090007986 */ /* 0x0007e2000c10151a */
[----:B------:R-:W-:Y:S02]  /*1a9b0*/  LOP3.LUT R103, R138, 0xffff, RZ, 0xc0, !PT ;  /* 0x0000ffff8a677812 */ /* 0x000fe400078ec0ff */
[----:B------:R-:W-:Y:S01]  /*1a9c0*/  @P6 PRMT R98, R232, 0x5410, RZ ;  /* 0x00005410e8626816 */ /* 0x000fe200000000ff */
[----:B------:R-:W-:Y:S01]  /*1a9d0*/  STG.E.U16 desc[UR26][R144.64+0x52], R95 ;  /* 0x0000525f90007986 */ /* 0x000fe2000c10151a */
[C---:B------:R-:W-:Y:S02]  /*1a9e0*/  PRMT R92, R119.reuse, 0x7610, R92 ;  /* 0x00007610775c7816 */ /* 0x040fe4000000005c */
[----:B------:R-:W-:Y:S01]  /*1a9f0*/  ISETP.GT.U32.AND P6, PT, R116, UR12, PT ;  /* 0x0000000c74007c0c */ /* 0x000fe2000bfc4070 */
[----:B--2---:R-:W-:Y:S01]  /*1aa00*/  IMAD.WIDE R164, R148, -0x70, R164 ;  /* 0xffffff9094a47825 */ /* 0x004fe200078e02a4 */
[-C--:B-1----:R-:W-:Y:S03]  /*1aa10*/  HMMA.16816.F32 R52, R72, R76.reuse, R52 ;  /* 0x0000004c4834723c */ /* 0x082fe60000001834 */
[----:B------:R-:W-:Y:S01]  /*1aa20*/  SHF.R.U32.HI R103, RZ, 0x8, R103 ;  /* 0x00000008ff677819 */ /* 0x000fe20000011667 */
[----:B------:R1:W-:Y:S01]  /*1aa30*/  STG.E.U16 desc[UR26][R164.64+0x50], R105 ;  /* 0x00005069a4007986 */ /* 0x0003e2000c10151a */
[----:B------:R-:W-:Y:S01]  /*1aa40*/  PRMT R87, R119, 0x7632, R87 ;  /* 0x0000763277577816 */ /* 0x000fe20000000057 */
[----:B------:R-:W-:Y:S01]  /*1aa50*/  @!P3 HADD2 R217, -R92.H0_H0, -RZ.H0_H0 ;  /* 0xa00000ff5cd9b230 */ /* 0x000fe20000000900 */
[----:B------:R-:W-:Y:S01]  /*1aa60*/  LOP3.LUT R80, R103, 0xffff, RZ, 0xc0, !PT ;  /* 0x0000ffff67507812 */ /* 0x000fe200078ec0ff */
[C---:B------:R-:W-:Y:S01]  /*1aa70*/  HMMA.16816.F32 R56, R68.reuse, R76, R56 ;  /* 0x0000004c4438723c */ /* 0x040fe20000001838 */
[----:B------:R2:W-:Y:S03]  /*1aa80*/  STG.E.U16 desc[UR26][R164.64+0x52], R98 ;  /* 0x00005262a4007986 */ /* 0x0005e6000c10151a */
[----:B------:R-:W-:Y:S01]  /*1aa90*/  PRMT R99, R92, 0x5410, R87 ;  /* 0x000054105c637816 */ /* 0x000fe20000000057 */
[----:B------:R-:W-:Y:S01]  /*1aaa0*/  @P6 HADD2 R226, -R87.H0_H0, -RZ.H0_H0 ;  /* 0xa00000ff57e26230 */ /* 0x000fe20000000900 */
[----:B------:R-:W-:Y:S02]  /*1aab0*/  @!P3 PRMT R92, R217, 0x5410, RZ ;  /* 0x00005410d95cb816 */ /* 0x000fe400000000ff */
[----:B------:R-:W-:Y:S01]  /*1aac0*/  ISETP.LE.U32.AND P3, PT, R80, UR12, PT ;  /* 0x0000000c50007c0c */ /* 0x000fe2000bf63070 */
[-C--:B------:R-:W-:Y:S03]  /*1aad0*/  HMMA.16816.F32 R60, R68, R78.reuse, R60 ;  /* 0x0000004e443c723c */ /* 0x080fe6000000183c */
[----:B------:R-:W-:Y:S02]  /*1aae0*/  PRMT R80, R138, 0x7632, R80 ;  /* 0x000076328a507816 */ /* 0x000fe40000000050 */
[----:B------:R-:W-:Y:S02]  /*1aaf0*/  ISETP.GT.U32.AND P5, PT, R142, UR12, PT ;  /* 0x0000000c8e007c0c */ /* 0x000fe4000bfa4070 */
[----:B------:R-:W-:Y:S01]  /*1ab00*/  LOP3.LUT R80, R80, 0xff, RZ, 0xc0, !PT ;  /* 0x000000ff50507812 */ /* 0x000fe200078ec0ff */
[----:B------:R-:W-:Y:S04]  /*1ab10*/  HMMA.16816.F32 R64, R72, R78, R64 ;  /* 0x0000004e4840723c */ /* 0x000fe80000001840 */
[----:B------:R-:W-:Y:S02]  /*1ab20*/  @P6 PRMT R87, R226, 0x5410, RZ ;  /* 0x00005410e2576816 */ /* 0x000fe400000000ff */
[----:B---3--:R-:W-:Y:S01]  /*1ab30*/  PRMT R96, R162, 0x5410, R107 ;  /* 0x00005410a2607816 */ /* 0x008fe2000000006b */
[----:B-1----:R-:W-:Y:S01]  /*1ab40*/  MUFU.EX2 R105, R158 ;  /* 0x0000009e00697308 */ /* 0x002fe20000000800 */
[----:B------:R-:W-:Y:S02]  /*1ab50*/  ISETP.LE.U32.AND P6, PT, R80, UR12, PT ;  /* 0x0000000c50007c0c */ /* 0x000fe4000bfc3070 */
[--C-:B------:R-:W-:Y:S01]  /*1ab60*/  HSET2.LE.AND R69, R114, R125.reuse, PT ;  /* 0x0000007d72457233 */ /* 0x100fe20003803000 */
[----:B------:R-:W1:Y:S01]  /*1ab70*/  LDSM.16.MT88.4 R80, [R194+0x7000] ;  /* 0x00700000c250783b */ /* 0x000e620000004200 */
[----:B------:R-:W-:Y:S01]  /*1ab80*/  PRMT R90, R117, 0x7610, R90 ;  /* 0x00007610755a7816 */ /* 0x000fe2000000005a */
[----:B--2---:R-:W-:Y:S01]  /*1ab90*/  IMAD.WIDE R164, R148, 0x70, R164 ;  /* 0x0000007094a47825 */ /* 0x004fe200078e02a4 */
[--C-:B------:R-:W-:Y:S03]  /*1aba0*/  HSET2.LE.AND R96, R96, R125.reuse, PT ;  /* 0x0000007d60607233 */ /* 0x100fe60003803000 */
[----:B------:R-:W-:Y:S01]  /*1abb0*/  MUFU.EX2 R98, R159 ;  /* 0x0000009f00627308 */ /* 0x000fe20000000800 */
[----:B------:R-:W-:Y:S01]  /*1abc0*/  LOP3.LUT R68, R88, R69, RZ, 0xc0, !PT ;  /* 0x0000004558447212 */ /* 0x000fe200078ec0ff */
[----:B------:R-:W-:Y:S01]  /*1abd0*/  @P5 HADD2 R221, -R90.H0_H0, -RZ.H0_H0 ;  /* 0xa00000ff5add5230 */ /* 0x000fe20000000900 */
[----:B------:R-:W-:Y:S01]  /*1abe0*/  PRMT R141, R141, 0x5410, R172 ;  /* 0x000054108d8d7816 */ /* 0x000fe200000000ac */
[----:B------:R-:W-:Y:S01]  /*1abf0*/  STG.E.U16 desc[UR26][R164.64+0x52], R87 ;  /* 0x00005257a4007986 */ /* 0x000fe2000c10151a */
[----:B------:R-:W-:Y:S05]  /*1ac00*/  PRMT R89, R117, 0x7632, R89 ;  /* 0x0000763275597816 */ /* 0x000fea0000000059 */
[----:B------:R-:W-:Y:S01]  /*1ac10*/  MUFU.EX2 R158, R153 ;  /* 0x00000099009e7308 */ /* 0x000fe20000000800 */
[----:B------:R-:W-:Y:S01]  /*1ac20*/  LOP3.LUT R69, R85, R96, RZ, 0xc0, !PT ;  /* 0x0000006055457212 */ /* 0x000fe200078ec0ff */
[----:B------:R2:W-:Y:S01]  /*1ac30*/  STG.E.U16 desc[UR26][R164.64+0x50], R92 ;  /* 0x0000505ca4007986 */ /* 0x0005e2000c10151a */
[----:B------:R-:W-:Y:S07]  /*1ac40*/  PRMT R134, R163, 0x5410, R134 ;  /* 0x00005410a3867816 */ /* 0x000fee0000000086 */
[----:B------:R-:W-:Y:S01]  /*1ac50*/  MUFU.EX2 R96, R157 ;  /* 0x0000009d00607308 */ /* 0x000fe20000000800 */
[----:B------:R-:W-:Y:S02]  /*1ac60*/  LOP3.LUT R109, R168, 0xff, RZ, 0xc0, !PT ;  /* 0x000000ffa86d7812 */ /* 0x000fe400078ec0ff */
[----:B------:R-:W-:Y:S07]  /*1ac70*/  LOP3.LUT R76, R141, 0xff00ff, RZ, 0xc0, !PT ;  /* 0x00ff00ff8d4c7812 */ /* 0x000fee00078ec0ff */
[----:B------:R-:W3:Y:S01]  /*1ac80*/  MUFU.EX2 R85, R160 ;  /* 0x000000a000557308 */ /* 0x000ee20000000800 */
[----:B------:R-:W-:Y:S02]  /*1ac90*/  PRMT R95, R90, 0x5410, R89 ;  /* 0x000054105a5f7816 */ /* 0x000fe40000000059 */
[----:B------:R-:W-:Y:S07]  /*1aca0*/  @P5 PRMT R90, R221, 0x5410, RZ ;  /* 0x00005410dd5a5816 */ /* 0x000fee00000000ff */
[----:B------:R-:W-:Y:S01]  /*1acb0*/  MUFU.EX2 R141, R156 ;  /* 0x0000009c008d7308 */ /* 0x000fe20000000800 */
[----:B------:R-:W-:Y:S02]  /*1acc0*/  ISETP.GT.U32.AND P2, PT, R137, UR12, PT ;  /* 0x0000000c89007c0c */ /* 0x000fe4000bf44070 */
[----:B------:R-:W-:Y:S01]  /*1acd0*/  ISETP.LE.U32.AND P5, PT, R109, UR12, PT ;  /* 0x0000000c6d007c0c */ /* 0x000fe2000bfa3070 */
[----:B------:R-:W-:Y:S01]  /*1ace0*/  STG.E.U16 desc[UR26][R146.64+0x50], R90 ;  /* 0x0000505a92007986 */ /* 0x000fe2000c10151a */
[--C-:B------:R-:W-:Y:S02]  /*1acf0*/  HSET2.LE.AND R70, R134, R125.reuse, PT ;  /* 0x0000007d86467233 */ /* 0x100fe40003803000 */
[--C-:B------:R-:W-:Y:S02]  /*1ad00*/  HSET2.LE.AND R76, R76, R125.reuse, PT ;  /* 0x0000007d4c4c7233 */ /* 0x100fe40003803000 */
[----:B------:R-:W-:Y:S01]  /*1ad10*/  PRMT R137, R142, 0x5410, R137 ;  /* 0x000054108e897816 */ /* 0x000fe20000000089 */
[----:B---3--:R-:W-:Y:S01]  /*1ad20*/  FADD.FTZ R135, R85, R130 ;  /* 0x0000008255877221 */ /* 0x008fe20000010000 */
[----:B------:R-:W-:Y:S02]  /*1ad30*/  PRMT R140, R140, 0x5410, R133 ;  /* 0x000054108c8c7816 */ /* 0x000fe40000000085 */
[----:B------:R-:W-:Y:S01]  /*1ad40*/  LOP3.LUT R70, R93, R70, RZ, 0xc0, !PT ;  /* 0x000000465d467212 */ /* 0x000fe200078ec0ff */
[----:B------:R-:W-:Y:S01]  /*1ad50*/  FADD.FTZ R93, R105, R128 ;  /* 0x00000080695d7221 */ /* 0x000fe20000010000 */
[----:B------:R-:W-:Y:S01]  /*1ad60*/  LOP3.LUT R71, R97, R76, RZ, 0xc0, !PT ;  /* 0x0000004c61477212 */ /* 0x000fe200078ec0ff */
[----:B------:R-:W-:Y:S01]  /*1ad70*/  @P2 HADD2 R229, -R89.H0_H0, -RZ.H0_H0 ;  /* 0xa00000ff59e52230 */ /* 0x000fe20000000900 */
[----:B------:R-:W-:Y:S01]  /*1ad80*/  PRMT R94, R115, 0x7610, R94 ;  /* 0x00007610735e7816 */ /* 0x000fe2000000005e */
[----:B--2---:R-:W-:Y:S01]  /*1ad90*/  IMAD.WIDE R164, R148, -0x70, R164 ;  /* 0xffffff9094a47825 */ /* 0x004fe200078e02a4 */
[----:B------:R-:W-:Y:S02]  /*1ada0*/  LOP3.LUT R76, R137, 0xff00ff, RZ, 0xc0, !PT ;  /* 0x00ff00ff894c7812 */ /* 0x000fe400078ec0ff */
[--C-:B------:R-:W-:Y:S01]  /*1adb0*/  HSET2.LE.AND R75, R140, R125.reuse, PT ;  /* 0x0000007d8c4b7233 */ /* 0x100fe20003803000 */
[-C--:B-1----:R-:W-:Y:S05]  /*1adc0*/  HMMA.16816.F32 R4, R68, R80.reuse, R4 ;  /* 0x000000504404723c */ /* 0x082fea0000001804 */
[--C-:B------:R-:W-:Y:S01]  /*1add0*/  FADD.FTZ R140, R96, R93.reuse ;  /* 0x0000005d608c7221 */ /* 0x100fe20000010000 */
[----:B------:R-:W-:Y:S01]  /*1ade0*/  PRMT R93, R168, 0x7632, R93 ;  /* 0x00007632a85d7816 */ /* 0x000fe2000000005d */
[----:B------:R-:W-:Y:S01]  /*1adf0*/  @!P5 HADD2 R230, -R94.H0_H0, -RZ.H0_H0 ;  /* 0xa00000ff5ee6d230 */ /* 0x000fe20000000900 */
[----:B------:R-:W-:Y:S01]  /*1ae00*/  PRMT R91, R115, 0x7632, R91 ;  /* 0x00007632735b7816 */ /* 0x000fe2000000005b */
[----:B------:R-:W-:Y:S01]  /*1ae10*/  FADD.FTZ R135, R98, R135 ;  /* 0x0000008762877221 */ /* 0x000fe20000010000 */
[--C-:B------:R-:W-:Y:S02]  /*1ae20*/  HSET2.LE.AND R76, R76, R125.reuse, PT ;  /* 0x0000007d4c4c7233 */ /* 0x100fe40003803000 */
[----:B------:R-:W-:Y:S01]  /*1ae30*/  SHF.R.U32.HI R168, RZ, 0x18, R168 ;  /* 0x00000018ffa87819 */ /* 0x000fe200000116a8 */
[----:B------:R-:W-:Y:S01]  /*1ae40*/  @!P4 HADD2 R244, -R91.H0_H0, -RZ.H0_H0 ;  /* 0xa00000ff5bf4c230 */ /* 0x000fe20000000900 */
[----:B------:R-:W-:Y:S02]  /*1ae50*/  LOP3.LUT R93, R93, 0xff, RZ, 0xc0, !PT ;  /* 0x000000ff5d5d7812 */ /* 0x000fe400078ec0ff */
[----:B------:R-:W-:Y:S02]  /*1ae60*/  PRMT R100, R100, 0x5410, R139 ;  /* 0x0000541064647816 */ /* 0x000fe4000000008b */
[----:B------:R-:W-:Y:S02]  /*1ae70*/  LOP3.LUT R72, R84, R75, RZ, 0xc0, !PT ;  /* 0x0000004b54487212 */ /* 0x000fe400078ec0ff */
[----:B------:R-:W-:Y:S02]  /*1ae80*/  PRMT R128, R94, 0x5410, R91 ;  /* 0x000054105e807816 */ /* 0x000fe4000000005b */
[----:B------:R-:W-:Y:S02]  /*1ae90*/  LOP3.LUT R75, R95, R76, RZ, 0xc0, !PT ;  /* 0x0000004c5f4b7212 */ /* 0x000fe400078ec0ff */
[----:B------:R-:W-:Y:S01]  /*1aea0*/  @P2 PRMT R89, R229, 0x5410, RZ ;  /* 0x00005410e5592816 */ /* 0x000fe200000000ff */
[----:B------:R-:W1:Y:S01]  /*1aeb0*/  LDSM.16.MT88.4 R76, [R193+0x7000] ;  /* 0x00700000c14c783b */ /* 0x000e620000004200 */
[----:B------:R-:W-:Y:S02]  /*1aec0*/  @!P5 PRMT R94, R230, 0x5410, RZ ;  /* 0x00005410e65ed816 */ /* 0x000fe400000000ff */
[----:B------:R-:W-:Y:S02]  /*1aed0*/  PRMT R116, R111, 0x5410, R116 ;  /* 0x000054106f747816 */ /* 0x000fe40000000074 */
[----:B------:R-:W-:Y:S02]  /*1aee0*/  ISETP.LE.U32.AND P2, PT, R168, UR12, PT ;  /* 0x0000000ca8007c0c */ /* 0x000fe4000bf43070 */
[----:B------:R-:W-:Y:S01]  /*1aef0*/  ISETP.LE.U32.AND P5, PT, R93, UR12, PT ;  /* 0x0000000c5d007c0c */ /* 0x000fe2000bfa3070 */
[----:B------:R-:W-:Y:S01]  /*1af00*/  STG.E.U16 desc[UR26][R146.64+0x52], R89 ;  /* 0x0000525992007986 */ /* 0x000fe2000c10151a */
[--C-:B------:R-:W-:Y:S02]  /*1af10*/  HSET2.LE.AND R73, R100, R125.reuse, PT ;  /* 0x0000007d64497233 */ /* 0x100fe40003803000 */
[--C-:B------:R-:W-:Y:S01]  /*1af20*/  HSET2.LE.AND R74, R116, R125.reuse, PT ;  /* 0x0000007d744a7233 */ /* 0x100fe20003803000 */
[----:B------:R-:W-:Y:S01]  /*1af30*/  STG.E.U16 desc[UR26][R144.64+0x60], R94 ;  /* 0x0000605e90007986 */ /* 0x000fe2000c10151a */
[C---:B------:R-:W-:Y:S02]  /*1af40*/  PRMT R87, R113.reuse, 0x7610, R87 ;  /* 0x0000761071577816 */ /* 0x040fe40000000057 */
[----:B------:R-:W-:Y:S02]  /*1af50*/  LOP3.LUT R73, R86, R73, RZ, 0xc0, !PT ;  /* 0x0000004956497212 */ /* 0x000fe400078ec0ff */
[----:B------:R-:W-:Y:S02]  /*1af60*/  PRMT R86, R113, 0x7632, R86 ;  /* 0x0000763271567816 */ /* 0x000fe40000000056 */
[----:B------:R-:W-:Y:S01]  /*1af70*/  LOP3.LUT R74, R99, R74, RZ, 0xc0, !PT ;  /* 0x0000004a634a7212 */ /* 0x000fe200078ec0ff */
[----:B------:R-:W-:Y:S01]  /*1af80*/  @!P5 HADD2 R251, -R87.H0_H0, -RZ.H0_H0 ;  /* 0xa00000ff57fbd230 */ /* 0x000fe20000000900 */
[----:B------:R-:W-:Y:S01]  /*1af90*/  @!P4 PRMT R91, R244, 0x5410, RZ ;  /* 0x00005410f45bc816 */ /* 0x000fe200000000ff */
[----:B------:R-:W-:Y:S01]  /*1afa0*/  @!P2 HADD2 R243, -R86.H0_H0, -RZ.H0_H0 ;  /* 0xa00000ff56f3a230 */ /* 0x000fe20000000900 */
[----:B------:R-:W-:Y:S01]  /*1afb0*/  LDSM.16.MT88.4 R112, [R193+0x7800] ;  /* 0x00780000c170783b */ /* 0x000fe20000004200 */
[----:B------:R-:W-:Y:S02]  /*1afc0*/  F2FP.F16.F32.PACK_AB R88, R96, R105 ;  /* 0x000000696058723e */ /* 0x000fe400000000ff */
[C---:B------:R-:W-:Y:S04]  /*1afd0*/  HMMA.16816.F32 R8, R72.reuse, R80, R8 ;  /* 0x000000504808723c */ /* 0x040fe80000001808 */
[----:B------:R-:W-:Y:S01]  /*1afe0*/  PRMT R129, R87, 0x5410, R86 ;  /* 0x0000541057817816 */ /* 0x000fe20000000056 */
[----:B------:R2:W-:Y:S01]  /*1aff0*/  STG.E.U16 desc[UR26][R144.64+0x62], R91 ;  /* 0x0000625b90007986 */ /* 0x0005e2000c10151a */
[----:B------:R-:W-:Y:S02]  /*1b000*/  @!P5 PRMT R87, R251, 0x5410, RZ ;  /* 0x00005410fb57d816 */ /* 0x000fe400000000ff */
[-C--:B------:R-:W-:Y:S03]  /*1b010*/  HMMA.16816.F32 R12, R72, R82.reuse, R12 ;  /* 0x00000052480c723c */ /* 0x080fe6000000180c */
[----:B------:R-:W-:Y:S01]  /*1b020*/  @!P2 PRMT R86, R243, 0x5410, RZ ;  /* 0x00005410f356a816 */ /* 0x000fe200000000ff */
[----:B------:R-:W-:Y:S01]  /*1b030*/  STG.E.U16 desc[UR26][R164.64+0x60], R87 ;  /* 0x00006057a4007986 */ /* 0x000fe2000c10151a */
[----:B------:R-:W-:Y:S02]  /*1b040*/  LOP3.LUT R96, R138, 0xff, RZ, 0xc0, !PT ;  /* 0x000000ff8a607812 */ /* 0x000fe400078ec0ff */
[----:B------:R-:W-:Y:S01]  /*1b050*/  SHF.R.U32.HI R92, RZ, 0x18, R138 ;  /* 0x00000018ff5c7819 */ /* 0x000fe2000001168a */
[C---:B------:R-:W-:Y:S01]  /*1b060*/  HMMA.16816.F32 R16, R68.reuse, R82, R16 ;  /* 0x000000524410723c */ /* 0x040fe20000001810 */
[----:B------:R3:W-:Y:S03]  /*1b070*/  STG.E.U16 desc[UR26][R164.64+0x62], R86 ;  /* 0x00006256a4007986 */ /* 0x0007e6000c10151a */
[----:B------:R-:W-:Y:S01]  /*1b080*/  F2FP.F16.F32.PACK_AB R84, R98, R85 ;  /* 0x000000556254723e */ /* 0x000fe200000000ff */
[----:B------:R-:W4:Y:S01]  /*1b090*/  LDSM.16.MT88.4 R80, [R121+0x1000] ;  /* 0x001000007950783b */ /* 0x000f220000004200 */
[----:B------:R-:W-:Y:S01]  /*1b0a0*/  PRMT R85, R88, 0x7632, R85 ;  /* 0x0000763258557816 */ /* 0x000fe20000000055 */
[----:B------:R-:W-:Y:S01]  /*1b0b0*/  IMAD.MOV.U32 R98, RZ, RZ, R108 ;  /* 0x000000ffff627224 */ /* 0x000fe200078e006c */
[-C--:B-1----:R-:W-:Y:S03]  /*1b0c0*/  HMMA.16816.F32 R20, R68, R76.reuse, R20 ;  /* 0x0000004c4414723c */ /* 0x082fe60000001814 */
[----:B------:R-:W-:Y:S01]  /*1b0d0*/  @!P3 HADD2 R247, -R85.H0_H0, -RZ.H0_H0 ;  /* 0xa00000ff55f7b230 */ /* 0x000fe20000000900 */
[----:B------:R-:W-:Y:S01]  /*1b0e0*/  ISETP.LE.U32.AND P4, PT, R96, UR12, PT ;  /* 0x0000000c60007c0c */ /* 0x000fe2000bf83070 */
[----:B------:R-:W-:Y:S01]  /*1b0f0*/  LDSM.16.MT88.4 R120, [R121+0x1800] ;  /* 0x001800007978783b */ /* 0x000fe20000004200 */
[----:B------:R-:W-:Y:S02]  /*1b100*/  PRMT R104, R166, 0x7771, RZ ;  /* 0x00007771a6687816 */ /* 0x000fe400000000ff */
[C---:B------:R-:W-:Y:S01]  /*1b110*/  HMMA.16816.F32 R24, R72.reuse, R76, R24 ;  /* 0x0000004c4818723c */ /* 0x040fe20000001818 */
[----:B------:R-:W1:Y:S03]  /*1b120*/  MUFU.EX2 R76, R155 ;  /* 0x0000009b004c7308 */ /* 0x000e660000000800 */
[----:B------:R-:W-:Y:S07]  /*1b130*/  PRMT R100, R88, 0x5410, R85 ;  /* 0x0000541058647816 */ /* 0x000fee0000000055 */
[----:B--2---:R-:W2:Y:S01]  /*1b140*/  MUFU.EX2 R91, R150 ;  /* 0x00000096005b7308 */ /* 0x004ea20000000800 */
[----:B------:R-:W-:Y:S01]  /*1b150*/  @!P3 PRMT R85, R247, 0x5410, RZ ;  /* 0x00005410f755b816 */ /* 0x000fe200000000ff */
[-C--:B------:R-:W-:Y:S03]  /*1b160*/  HMMA.16816.F32 R28, R72, R78.reuse, R28 ;  /* 0x0000004e481c723c */ /* 0x080fe6000000181c */
[----:B------:R-:W-:Y:S02]  /*1b170*/  @!P4 HADD2 R239, -R88.H0_H0, -RZ.H0_H0 ;  /* 0xa00000ff58efc230 */ /* 0x000fe40000000900 */
[----:B---3--:R-:W-:Y:S01]  /*1b180*/  IMAD.WIDE R164, R148, 0x70, R164 ;  /* 0x0000007094a47825 */ /* 0x008fe200078e02a4 */
[----:B------:R-:W-:Y:S03]  /*1b190*/  PRMT R89, R84, 0x7610, R89 ;  /* 0x0000761054597816 */ /* 0x000fe60000000059 */
[----:B-1----:R-:W-:Y:S01]  /*1b1a0*/  FADD.FTZ R142, R76, R127 ;  /* 0x0000007f4c8e7221 */ /* 0x002fe20000010000 */
[C---:B------:R-:W-:Y:S01]  /*1b1b0*/  HMMA.16816.F32 R32, R68.reuse, R78, R32 ;  /* 0x0000004e4420723c */ /* 0x040fe20000001820 */
[----:B------:R-:W-:Y:S03]  /*1b1c0*/  STG.E.U16 desc[UR26][R164.64+0x62], R85 ;  /* 0x00006255a4007986 */ /* 0x000fe6000c10151a */
[----:B------:R-:W-:Y:S01]  /*1b1d0*/  @!P4 PRMT R88, R239, 0x5410, RZ ;  /* 0x00005410ef58c816 */ /* 0x000fe200000000ff */
[----:B------:R-:W-:Y:S01]  /*1b1e0*/  @!P6 HADD2 R246, -R89.H0_H0, -RZ.H0_H0 ;  /* 0xa00000ff59f6e230 */ /* 0x000fe20000000900 */
[C---:B------:R-:W-:Y:S01]  /*1b1f0*/  PRMT R110, R166.reuse, 0x7773, RZ ;  /* 0x00007773a66e7816 */ /* 0x040fe200000000ff */
[----:B--2---:R-:W-:Y:S01]  /*1b200*/  FADD.FTZ R150, R91, R126 ;  /* 0x0000007e5b967221 */ /* 0x004fe20000010000 */
[----:B------:R-:W-:Y:S01]  /*1b210*/  PRMT R101, R166, 0x7772, RZ ;  /* 0x00007772a6657816 */ /* 0x000fe200000000ff */
[----:B------:R1:W-:Y:S01]  /*1b220*/  STG.E.U16 desc[UR26][R164.64+0x60], R88 ;  /* 0x00006058a4007986 */ /* 0x0003e2000c10151a */
[----:B------:R-:W-:Y:S02]  /*1b230*/  PRMT R84, R84, 0x7632, R84 ;  /* 0x0000763254547816 */ /* 0x000fe40000000054 */
[----:B------:R-:W-:Y:S01]  /*1b240*/  LOP3.LUT R87, R106, 0xff, RZ, 0xc0, !PT ;  /* 0x000000ff6a577812 */ /* 0x000fe200078ec0ff */
[-C--:B----4-:R-:W-:Y:S03]  /*1b250*/  HMMA.16816.F32 R36, R68, R80.reuse, R36 ;  /* 0x000000504424723c */ /* 0x090fe60000001824 */
[----:B------:R-:W-:Y:S02]  /*1b260*/  ISETP.GT.U32.AND P4, PT, R110, UR12, PT ;  /* 0x0000000c6e007c0c */ /* 0x000fe4000bf84070 */
[----:B------:R-:W-:Y:S02]  /*1b270*/  ISETP.LE.U32.AND P2, PT, R92, UR12, PT ;  /* 0x0000000c5c007c0c */ /* 0x000fe4000bf43070 */
[----:B------:R-:W-:Y:S01]  /*1b280*/  F2FP.F16.F32.PACK_AB R86, R151, R76 ;  /* 0x0000004c9756723e */ /* 0x000fe200000000ff */
[C---:B------:R-:W-:Y:S01]  /*1b290*/  HMMA.16816.F32 R40, R72.reuse, R80, R40 ;  /* 0x000000504828723c */ /* 0x040fe20000001828 */
[----:B------:R-:W2:Y:S03]  /*1b2a0*/  LDSM.16.MT88.4 R76, [R136+0x1000] ;  /* 0x00100000884c783b */ /* 0x000ea60000004200 */
[C---:B------:R-:W-:Y:S02]  /*1b2b0*/  ISETP.GT.U32.AND P5, PT, R101.reuse, UR12, PT ;  /* 0x0000000c65007c0c */ /* 0x040fe4000bfa4070 */
[----:B------:R-:W-:Y:S02]  /*1b2c0*/  PRMT R110, R101, 0x5410, R110 ;  /* 0x00005410656e7816 */ /* 0x000fe4000000006e */
[-C--:B------:R-:W-:Y:S03]  /*1b2d0*/  HMMA.16816.F32 R44, R72, R82.reuse, R44 ;  /* 0x00000052482c723c */ /* 0x080fe6000000182c */
[----:B------:R-:W-:Y:S01]  /*1b2e0*/  PRMT R101, R89, 0x5410, R84 ;  /* 0x0000541059657816 */ /* 0x000fe20000000054 */
[----:B------:R-:W-:Y:S01]  /*1b2f0*/  @!P2 HADD2 R245, -R84.H0_H0, -RZ.H0_H0 ;  /* 0xa00000ff54f5a230 */ /* 0x000fe20000000900 */
[----:B------:R-:W-:Y:S02]  /*1b300*/  @!P6 PRMT R89, R246, 0x5410, RZ ;  /* 0x00005410f659e816 */ /* 0x000fe400000000ff */
[----:B------:R-:W-:Y:S01]  /*1b310*/  ISETP.GT.U32.AND P6, PT, R104, UR12, PT ;  /* 0x0000000c68007c0c */ /* 0x000fe2000bfc4070 */
[C---:B------:R-:W-:Y:S02]  /*1b320*/  HMMA.16816.F32 R48, R68.reuse, R82, R48 ;  /* 0x000000524430723c */ /* 0x040fe40000001830 */
[----:B------:R-:W-:Y:S02]  /*1b330*/  STG.E.U16 desc[UR26][R146.64+0x60], R89 ;  /* 0x0000605992007986 */ /* 0x000fe4000c10151a */
[----:B------:R-:W-:Y:S01]  /*1b340*/  ISETP.LE.U32.AND P3, PT, R87, UR12, PT ;  /* 0x0000000c57007c0c */ /* 0x000fe2000bf63070 */
[----:B-1----:R-:W-:Y:S01]  /*1b350*/  IMAD.WIDE R164, R148, -0x70, R164 ;  /* 0xffffff9094a47825 */ /* 0x002fe200078e02a4 */
[C---:B------:R-:W-:Y:S02]  /*1b360*/  PRMT R85, R86.reuse, 0x7632, R85 ;  /* 0x0000763256557816 */ /* 0x040fe40000000055 */
[----:B------:R-:W-:Y:S02]  /*1b370*/  F2FP.F16.F32.PACK_AB R81, R149, R91 ;  /* 0x0000005b9551723e */ /* 0x000fe400000000ff */
[----:B------:R-:W-:Y:S02]  /*1b380*/  @!P2 PRMT R84, R245, 0x5410, RZ ;  /* 0x00005410f554a816 */ /* 0x000fe400000000ff */
[C---:B------:R-:W-:Y:S01]  /*1b390*/  PRMT R80, R81.reuse, 0x7632, R80 ;  /* 0x0000763251507816 */ /* 0x040fe20000000050 */
[----:B------:R-:W-:Y:S01]  /*1b3a0*/  @P6 HADD2 R242, -R85.H0_H0, -RZ.H0_H0 ;  /* 0xa00000ff55f26230 */ /* 0x000fe20000000900 */
[----:B------:R-:W-:Y:S01]  /*1b3b0*/  PRMT R130, R86, 0x5410, R85 ;  /* 0x0000541056827816 */ /* 0x000fe20000000055 */
[----:B------:R-:W-:Y:S01]  /*1b3c0*/  STG.E.U16 desc[UR26][R146.64+0x62], R84 ;  /* 0x0000625492007986 */ /* 0x000fe2000c10151a */
[----:B------:R-:W-:Y:S01]  /*1b3d0*/  PRMT R131, R81, 0x5410, R80 ;  /* 0x0000541051837816 */ /* 0x000fe20000000050 */
[----:B------:R-:W-:Y:S01]  /*1b3e0*/  @!P3 HADD2 R238, -R86.H0_H0, -RZ.H0_H0 ;  /* 0xa00000ff56eeb230 */ /* 0x000fe20000000900 */
[----:B------:R-:W-:Y:S01]  /*1b3f0*/  @P6 PRMT R85, R242, 0x5410, RZ ;  /* 0x00005410f2556816 */ /* 0x000fe200000000ff */
[----:B------:R-:W-:Y:S01]  /*1b400*/  @P4 HADD2 R240, -R80.H0_H0, -RZ.H0_H0 ;  /* 0xa00000ff50f04230 */ /* 0x000fe20000000900 */
[----:B------:R-:W-:Y:S01]  /*1b410*/  PRMT R88, R87, 0x5410, R104 ;  /* 0x0000541057587816 */ /* 0x000fe20000000068 */
[----:B------:R-:W-:Y:S01]  /*1b420*/  @P5 HADD2 R241, -R81.H0_H0, -RZ.H0_H0 ;  /* 0xa00000ff51f15230 */ /* 0x000fe20000000900 */
[----:B------:R-:W-:Y:S01]  /*1b430*/  @!P3 PRMT R86, R238, 0x5410, RZ ;  /* 0x00005410ee56b816 */ /* 0x000fe200000000ff */
[----:B------:R-:W-:Y:S01]  /*1b440*/  STG.E.U16 desc[UR26][R144.64+0x72], R85 ;  /* 0x0000725590007986 */ /* 0x000fe2000c10151a */
[----:B------:R-:W-:Y:S01]  /*1b450*/  @P4 PRMT R80, R240, 0x5410, RZ ;  /* 0x00005410f0504816 */ /* 0x000fe200000000ff */
[-C--:B--2---:R-:W-:Y:S02]  /*1b460*/  HMMA.16816.F32 R52, R68, R76.reuse, R52 ;  /* 0x0000004c4434723c */ /* 0x084fe40000001834 */
[----:B------:R-:W-:Y:S01]  /*1b470*/  STG.E.U16 desc[UR26][R144.64+0x70], R86 ;  /* 0x0000705690007986 */ /* 0x000fe2000c10151a */
[----:B------:R-:W-:Y:S02]  /*1b480*/  @P5 PRMT R81, R241, 0x5410, RZ ;  /* 0x00005410f1515816 */ /* 0x000fe400000000ff */
[----:B------:R-:W-:Y:S01]  /*1b490*/  SHF.R.U32.HI R83, RZ, 0x10, R138 ;  /* 0x00000010ff537819 */ /* 0x000fe2000001168a */
[----:B------:R1:W-:Y:S01]  /*1b4a0*/  STG.E.U16 desc[UR26][R164.64+0x72], R80 ;  /* 0x00007250a4007986 */ /* 0x0003e2000c10151a */
[C---:B------:R-:W-:Y:S01]  /*1b4b0*/  PRMT R97, R108.reuse, 0x7772, RZ ;  /* 0x000077726c617816 */ /* 0x040fe200000000ff */
[C---:B------:R-:W-:Y:S02]  /*1b4c0*/  HMMA.16816.F32 R56, R72.reuse, R76, R56 ;  /* 0x0000004c4838723c */ /* 0x040fe40000001838 */
[----:B------:R-:W2:Y:S02]  /*1b4d0*/  LDSM.16.MT88.4 R104, [R194+0x7800] ;  /* 0x00780000c268783b */ /* 0x000ea40000004200 */
[----:B------:R-:W-:Y:S02]  /*1b4e0*/  PRMT R95, R108, 0x7771, RZ ;  /* 0x000077716c5f7816 */ /* 0x000fe400000000ff */
[----:B------:R-:W-:Y:S02]  /*1b4f0*/  LOP3.LUT R98, R98, 0xff, RZ, 0xc0, !PT ;  /* 0x000000ff62627812 */ /* 0x000fe400078ec0ff */
[-C--:B------:R-:W-:Y:S02]  /*1b500*/  HMMA.16816.F32 R60, R72, R78.reuse, R60 ;  /* 0x0000004e483c723c */ /* 0x080fe4000000183c */
[----:B------:R3:W-:Y:S01]  /*1b510*/  STG.E.U16 desc[UR26][R164.64+0x70], R81 ;  /* 0x00007051a4007986 */ /* 0x0007e2000c10151a */
[----:B------:R-:W-:Y:S02]  /*1b520*/  PRMT R90, R108, 0x7773, RZ ;  /* 0x000077736c5a7816 */ /* 0x000fe400000000ff */
[C---:B------:R-:W-:Y:S01]  /*1b530*/  ISETP.LE.U32.AND P3, PT, R98.reuse, UR12, PT ;  /* 0x0000000c62007c0c */ /* 0x040fe2000bf63070 */
[----:B------:R-:W4:Y:S01]  /*1b540*/  LDSM.16.MT88.4 R136, [R136+0x1800] ;  /* 0x001800008888783b */ /* 0x000f220000004200 */
[----:B------:R-:W-:Y:S01]  /*1b550*/  PRMT R94, R98, 0x5410, R95 ;  /* 0x00005410625e7816 */ /* 0x000fe2000000005f */
[----:B------:R-:W-:Y:S04]  /*1b560*/  HMMA.16816.F32 R64, R68, R78, R64 ;  /* 0x0000004e4440723c */ /* 0x000fe80000001840 */
[----:B------:R-:W-:Y:S02]  /*1b570*/  PRMT R98, R109, 0x5410, R102 ;  /* 0x000054106d627816 */ /* 0x000fe40000000066 */
[----:B------:R-:W-:Y:S02]  /*1b580*/  PRMT R168, R93, 0x5410, R168 ;  /* 0x000054105da87816 */ /* 0x000fe400000000a8 */
[----:B------:R-:W-:Y:S02]  /*1b590*/  LOP3.LUT R83, R83, 0xff, RZ, 0xc0, !PT ;  /* 0x000000ff53537812 */ /* 0x000fe400078ec0ff */
[----:B-1----:R-:W-:Y:S02]  /*1b5a0*/  LOP3.LUT R80, R110, 0xff00ff, RZ, 0xc0, !PT ;  /* 0x00ff00ff6e507812 */ /* 0x002fe400078ec0ff */
[----:B------:R-:W-:Y:S02]  /*1b5b0*/  PRMT R76, R97, 0x5410, R90 ;  /* 0x00005410614c7816 */ /* 0x000fe4000000005a */
[----:B------:R-:W-:Y:S02]  /*1b5c0*/  PRMT R92, R83, 0x5410, R92 ;  /* 0x00005410535c7816 */ /* 0x000fe4000000005c */
[--C-:B------:R-:W-:Y:S02]  /*1b5d0*/  HSET2.LE.AND R83, R88, R125.reuse, PT ;  /* 0x0000007d58537233 */ /* 0x100fe40003803000 */
[--C-:B------:R-:W-:Y:S02]  /*1b5e0*/  HSET2.LE.AND R80, R80, R125.reuse, PT ;  /* 0x0000007d50507233 */ /* 0x100fe40003803000 */
[--C-:B------:R-:W-:Y:S01]  /*1b5f0*/  HSET2.LE.AND R85, R98, R125.reuse, PT ;  /* 0x0000007d62557233 */ /* 0x100fe20003803000 */
[----:B---3--:R-:W-:Y:S01]  /*1b600*/  IMAD.WIDE R164, R148, 0x70, R164 ;  /* 0x0000007094a47825 */ /* 0x008fe200078e02a4 */
[--C-:B------:R-:W-:Y:S02]  /*1b610*/  HSET2.LE.AND R82, R168, R125.reuse, PT ;  /* 0x0000007da8527233 */ /* 0x100fe40003803000 */
[----:B------:R-:W-:Y:S01]  /*1b620*/  F2FP.F16.F32.PACK_AB R87, R158, R141 ;  /* 0x0000008d9e57723e */ /* 0x000fe200000000ff */
[----:B------:R-:W-:Y:S01]  /*1b630*/  FADD.FTZ R141, R141, R140 ;  /* 0x0000008c8d8d7221 */ /* 0x000fe20000010000 */
[----:B------:R-:W-:Y:S01]  /*1b640*/  F2FP.F16.F32.PACK_AB R134, R143, R154 ;  /* 0x0000009a8f86723e */ /* 0x000fe200000000ff */
[----:B------:R-:W-:Y:S01]  /*1b650*/  FADD.FTZ R154, R154, R135 ;  /* 0x000000879a9a7221 */ /* 0x000fe20000010000 */
[----:B------:R-:W-:Y:S01]  /*1b660*/  LOP3.LUT R76, R76, 0xff00ff, RZ, 0xc0, !PT ;  /* 0x00ff00ff4c4c7812 */ /* 0x000fe200078ec0ff */
[----:B------:R-:W-:Y:S01]  /*1b670*/  @!P3 HADD2 R237, -R87.H0_H0, -RZ.H0_H0 ;  /* 0xa00000ff57edb230 */ /* 0x000fe20000000900 */
[----:B------:R-:W-:Y:S01]  /*1b680*/  PRMT R96, R96, 0x5410, R103 ;  /* 0x0000541060607816 */ /* 0x000fe20000000067 */
[----:B------:R-:W-:Y:S01]  /*1b690*/  IMAD.MOV.U32 R135, RZ, RZ, R0 ;  /* 0x000000ffff877224 */ /* 0x000fe200078e0000 */
[----:B------:R-:W-:Y:S02]  /*1b6a0*/  PRMT R84, R87, 0x7632, R84 ;  /* 0x0000763257547816 */ /* 0x000fe40000000054 */
[----:B------:R-:W-:Y:S02]  /*1b6b0*/  PRMT R133, R134, 0x7632, R133 ;  /* 0x0000763286857816 */ /* 0x000fe40000000085 */
[----:B------:R-:W-:Y:S02]  /*1b6c0*/  LOP3.LUT R128, R128, R85, RZ, 0xc0, !PT ;  /* 0x0000005580807212 */ /* 0x000fe400078ec0ff */
[----:B------:R-:W-:Y:S02]  /*1b6d0*/  LOP3.LUT R129, R129, R82, RZ, 0xc0, !PT ;  /* 0x0000005281817212 */ /* 0x000fe400078ec0ff */
[----:B------:R-:W-:Y:S02]  /*1b6e0*/  LOP3.LUT R130, R130, R83, RZ, 0xc0, !PT ;  /* 0x0000005382827212 */ /* 0x000fe400078ec0ff */
[----:B------:R-:W-:Y:S02]  /*1b6f0*/  LOP3.LUT R131, R131, R80, RZ, 0xc0, !PT ;  /* 0x0000005083837212 */ /* 0x000fe400078ec0ff */
[--C-:B------:R-:W-:Y:S02]  /*1b700*/  HSET2.LE.AND R103, R76, R125.reuse, PT ;  /* 0x0000007d4c677233 */ /* 0x100fe40003803000 */
[--C-:B------:R-:W-:Y:S02]  /*1b710*/  HSET2.LE.AND R77, R94, R125.reuse, PT ;  /* 0x0000007d5e4d7233 */ /* 0x100fe40003803000 */
[--C-:B------:R-:W-:Y:S02]  /*1b720*/  HSET2.LE.AND R76, R92, R125.reuse, PT ;  /* 0x0000007d5c4c7233 */ /* 0x100fe40003803000 */
[----:B------:R-:W-:Y:S02]  /*1b730*/  HSET2.LE.AND R81, R96, R125, PT ;  /* 0x0000007d60517233 */ /* 0x000fe40003803000 */
[----:B------:R-:W-:Y:S02]  /*1b740*/  PRMT R102, R87, 0x5410, R84 ;  /* 0x0000541057667816 */ /* 0x000fe40000000054 */
[----:B------:R-:W-:Y:S02]  /*1b750*/  PRMT R68, R134, 0x5410, R133 ;  /* 0x0000541086447816 */ /* 0x000fe40000000085 */
[----:B------:R-:W-:Y:S02]  /*1b760*/  ISETP.GT.U32.AND P2, PT, R95, UR12, PT ;  /* 0x0000000c5f007c0c */ /* 0x000fe4000bf44070 */
[-C--:B--2---:R-:W-:Y:S05]  /*1b770*/  HMMA.16816.F32 R92, R128, R104.reuse, R4 ;  /* 0x00000068805c723c */ /* 0x084fea0000001804 */
[----:B------:R-:W-:Y:S02]  /*1b780*/  LOP3.LUT R100, R100, R81, RZ, 0xc0, !PT ;  /* 0x0000005164647212 */ /* 0x000fe400078ec0ff */
[----:B------:R-:W-:Y:S02]  /*1b790*/  LOP3.LUT R101, R101, R76, RZ, 0xc0, !PT ;  /* 0x0000004c65657212 */ /* 0x000fe400078ec0ff */
[----:B------:R-:W-:Y:S02]  /*1b7a0*/  LOP3.LUT R102, R102, R77, RZ, 0xc0, !PT ;  /* 0x0000004d66667212 */ /* 0x000fe400078ec0ff */
[----:B------:R-:W-:Y:S01]  /*1b7b0*/  LOP3.LUT R103, R68, R103, RZ, 0xc0, !PT ;  /* 0x0000006744677212 */ /* 0x000fe200078ec0ff */
[----:B------:R-:W-:Y:S01]  /*1b7c0*/  @P2 HADD2 R204, -R84.H0_H0, -RZ.H0_H0 ;  /* 0xa00000ff54cc2230 */ /* 0x000fe20000000900 */
[----:B------:R-:W-:Y:S02]  /*1b7d0*/  @!P3 PRMT R87, R237, 0x5410, RZ ;  /* 0x00005410ed57b816 */ /* 0x000fe400000000ff */
[----:B------:R-:W-:Y:S02]  /*1b7e0*/  ISETP.GT.U32.AND P3, PT, R97, UR12, PT ;  /* 0x0000000c61007c0c */ /* 0x000fe4000bf64070 */
[----:B------:R-:W-:Y:S01]  /*1b7f0*/  @P2 PRMT R84, R204, 0x5410, RZ ;  /* 0x00005410cc542816 */ /* 0x000fe200000000ff */
[C---:B------:R-:W-:Y:S01]  /*1b800*/  HMMA.16816.F32 R68, R100.reuse, R104, R8 ;  /* 0x000000686444723c */ /* 0x040fe20000001808 */
[----:B------:R-:W-:Y:S03]  /*1b810*/  STG.E.U16 desc[UR26][R164.64+0x70], R87 ;  /* 0x00007057a4007986 */ /* 0x000fe6000c10151a */
[----:B------:R-:W-:Y:S01]  /*1b820*/  ISETP.GT.U32.AND P2, PT, R90, UR12, PT ;  /* 0x0000000c5a007c0c */ /* 0x000fe2000bf44070 */
[----:B------:R-:W-:Y:S03]  /*1b830*/  STG.E.U16 desc[UR26][R164.64+0x72], R84 ;  /* 0x00007254a4007986 */ /* 0x000fe6000c10151a */
[-C--:B------:R-:W-:Y:S03]  /*1b840*/  HMMA.16816.F32 R72, R100, R106.reuse, R12 ;  /* 0x0000006a6448723c */ /* 0x080fe6000000180c */
[----:B------:R-:W-:Y:S05]  /*1b850*/  @P3 HADD2 R177, -R134.H0_H0, -RZ.H0_H0 ;  /* 0xa00000ff86b13230 */ /* 0x000fea0000000900 */
[C---:B------:R-:W-:Y:S01]  /*1b860*/  HMMA.16816.F32 R104, R128.reuse, R106, R16 ;  /* 0x0000006a8068723c */ /* 0x040fe20000001810 */
[----:B------:R-:W-:Y:S03]  /*1b870*/  @P3 STL.S16 [R1+0x18], R177 ;  /* 0x000018b101003387 */ /* 0x000fe60000100600 */
[----:B------:R-:W-:Y:S01]  /*1b880*/  @P2 HADD2 R175, -R133.H0_H0, -RZ.H0_H0 ;  /* 0xa00000ff85af2230 */ /* 0x000fe20000000900 */
[----:B------:R-:W-:Y:S03]  /*1b890*/  PRMT R5, R177, 0x7610, R5 ;  /* 0x00007610b1057816 */ /* 0x000fe60000000005 */
[-C--:B------:R-:W-:Y:S01]  /*1b8a0*/  HMMA.16816.F32 R108, R128, R112.reuse, R20 ;  /* 0x00000070806c723c */ /* 0x080fe20000001814 */
[----:B------:R-:W-:Y:S02]  /*1b8b0*/  @P2 STL.S16 [R1+0x14], R175 ;  /* 0x000014af01002387 */ /* 0x000fe40000100600 */
[----:B------:R-:W-:Y:S01]  /*1b8c0*/  @P3 PRMT R134, R5, 0x5410, RZ ;  /* 0x0000541005863816 */ /* 0x000fe200000000ff */
[----:B------:R-:W-:Y:S01]  /*1b8d0*/  FADD.FTZ R5, R151, R142 ;  /* 0x0000008e97057221 */ /* 0x000fe20000010000 */
[----:B------:R-:W-:Y:S03]  /*1b8e0*/  PRMT R4, R175, 0x7610, R4 ;  /* 0x00007610af047816 */ /* 0x000fe60000000004 */
[C---:B------:R-:W-:Y:S01]  /*1b8f0*/  HMMA.16816.F32 R76, R100.reuse, R112, R24 ;  /* 0x00000070644c723c */ /* 0x040fe20000001818 */
[----:B------:R1:W-:Y:S03]  /*1b900*/  STL [R1+0x7c], R5 ;  /* 0x00007c0501007387 */ /* 0x0003e60000100800 */
[----:B------:R-:W-:Y:S01]  /*1b910*/  @P2 PRMT R133, R4, 0x5410, RZ ;  /* 0x0000541004852816 */ /* 0x000fe200000000ff */
[----:B------:R-:W-:Y:S01]  /*1b920*/  STG.E.U16 desc[UR26][R146.64+0x70], R134 ;  /* 0x0000708692007986 */ /* 0x000fe2000c10151a */
[----:B------:R-:W-:Y:S02]  /*1b930*/  FADD.FTZ R4, R149, R150 ;  /* 0x0000009695047221 */ /* 0x000fe40000010000 */
[-C--:B------:R-:W-:Y:S01]  /*1b940*/  HMMA.16816.F32 R80, R100, R114.reuse, R28 ;  /* 0x000000726450723c */ /* 0x080fe2000000181c */
[----:B------:R2:W-:Y:S04]  /*1b950*/  STG.E.U16 desc[UR26][R146.64+0x72], R133 ;  /* 0x0000728592007986 */ /* 0x0005e8000c10151a */
[----:B------:R3:W-:Y:S03]  /*1b960*/  STL [R1+0x78], R4 ;  /* 0x0000780401007387 */ /* 0x0007e60000100800 */
[C---:B------:R-:W-:Y:S08]  /*1b970*/  HMMA.16816.F32 R112, R128.reuse, R114, R32 ;  /* 0x000000728070723c */ /* 0x040ff00000001820 */
[-C--:B------:R-:W-:Y:S03]  /*1b980*/  HMMA.16816.F32 R116, R128, R120.reuse, R36 ;  /* 0x000000788074723c */ /* 0x080fe60000001824 */
[----:B-1----:R-:W-:Y:S05]  /*1b990*/  FADD.FTZ R5, R158, R141 ;  /* 0x0000008d9e057221 */ /* 0x002fea0000010000 */
[C---:B------:R-:W-:Y:S01]  /*1b9a0*/  HMMA.16816.F32 R84, R100.reuse, R120, R40 ;  /* 0x000000786454723c */ /* 0x040fe20000001828 */
[----:B------:R1:W-:Y:S03]  /*1b9b0*/  STL [R1+0x74], R5 ;  /* 0x0000740501007387 */ /* 0x0003e60000100800 */
[----:B--2---:R-:W-:Y:S02]  /*1b9c0*/  IMAD.MOV.U32 R133, RZ, RZ, R2 ;  /* 0x000000ffff857224 */ /* 0x004fe400078e0002 */
[----:B---3--:R-:W-:Y:S01]  /*1b9d0*/  FADD.FTZ R4, R143, R154 ;  /* 0x0000009a8f047221 */ /* 0x008fe20000010000 */
[----:B------:R-:W-:Y:S01]  /*1b9e0*/  IMAD.MOV.U32 R134, RZ, RZ, R3 ;  /* 0x000000ffff867224 */ /* 0x000fe200078e0003 */
[-C--:B------:R-:W-:Y:S03]  /*1b9f0*/  HMMA.16816.F32 R88, R100, R122.reuse, R44 ;  /* 0x0000007a6458723c */ /* 0x080fe6000000182c */
[----:B------:R1:W-:Y:S05]  /*1ba00*/  STL [R1+0x70], R4 ;  /* 0x0000700401007387 */ /* 0x0003ea0000100800 */
[C---:B------:R-:W-:Y:S08]  /*1ba10*/  HMMA.16816.F32 R120, R128.reuse, R122, R48 ;  /* 0x0000007a8078723c */ /* 0x040ff00000001830 */
[-C--:B----4-:R-:W-:Y:S08]  /*1ba20*/  HMMA.16816.F32 R124, R128, R136.reuse, R52 ;  /* 0x00000088807c723c */ /* 0x090ff00000001834 */
[C---:B------:R-:W-:Y:S04]  /*1ba30*/  HMMA.16816.F32 R96, R100.reuse, R136, R56 ;  /* 0x000000886460723c */ /* 0x040fe80000001838 */
[----:B------:R-:W-:Y:S01]  /*1ba40*/  IADD3 R136, P2, PT, R144, -0x80, RZ ;  /* 0xffffff8090887810 */ /* 0x000fe20007f5e0ff */
[----:B------:R-:W-:Y:S03]  /*1ba50*/  IMAD.MOV.U32 R137, RZ, RZ, R132 ;  /* 0x000000ffff897224 */ /* 0x000fe600078e0084 */
[-C--:B------:R-:W-:Y:S08]  /*1ba60*/  HMMA.16816.F32 R100, R100, R138.reuse, R60 ;  /* 0x0000008a6464723c */ /* 0x080ff0000000183c */
[----:B------:R-:W-:Y:S04]  /*1ba70*/  HMMA.16816.F32 R128, R128, R138, R64 ;  /* 0x0000008a8080723c */ /* 0x000fe80000001840 */
[----:B------:R-:W-:Y:S04]  /*1ba80*/  IADD3.X R138, PT, PT, R145, -0x1, RZ, P2, !PT ;  /* 0xffffffff918a7810 */ /* 0x000fe800017fe4ff */
[----:B------:R-:W-:Y:S01]  /*1ba90*/  @!UPT UIADD3 URZ, UPT, UPT, URZ, URZ, URZ ;  /* 0x000000fffffff290 */ /* 0x000fe2000fffe0ff */
[----:B-1----:R-:W-:Y:S11]  /*1baa0*/  BRA.U UP0, `(.L_x_1120) ;  /* 0xffffff9d00e87547 */ /* 0x002ff6000b83ffff */
.L_x_1119:
[----:B---3--:R-:W2:Y:S01]  /*1bab0*/  LDL.LU R8, [R1+0x7c] ;  /* 0x00007c0001087983 */ /* 0x008ea20000300800 */
[----:B------:R-:W3:Y:S03]  /*1bac0*/  LDCU UR4, c[0x0][0x4fc] ;  /* 0x00009f80ff0477ac */ /* 0x000ee60008000800 */
[----:B-1----:R-:W4:Y:S01]  /*1bad0*/  LDL.LU R6, [R1+0x78] ;  /* 0x0000780001067983 */ /* 0x002f220000300800 */
[----:B------:R-:W-:Y:S01]  /*1bae0*/  UISETP.NE.AND UP3, UPT, UR18, -0x1, UPT ;  /* 0xffffffff1200788c */ /* 0x000fe2000bf65270 */
[----:B------:R-:W1:Y:S02]  /*1baf0*/  LDCU.U8 UR9, c[0x0][0x549] ;  /* 0x0000a920ff0977ac */ /* 0x000e640008000000 */
[----:B------:R-:W3:Y:S01]  /*1bb00*/  LDL.LU R4, [R1+0x74] ;  /* 0x0000740001047983 */ /* 0x000ee20000300800 */
[----:B-----5:R-:W-:Y:S01]  /*1bb10*/  LOP3.LUT P5, RZ, R195, 0x8, RZ, 0xc0, !PT ;  /* 0x00000008c3ff7812 */ /* 0x020fe200078ac0ff */
[----:B------:R-:W1:Y:S01]  /*1bb20*/  S2UR UR8, SR_CTAID.Y ;  /* 0x00000000000879c3 */ /* 0x000e620000002600 */
[----:B------:R-:W1:Y:S01]  /*1bb30*/  LDCU.U8 UR10, c[0x0][0x548] ;  /* 0x0000a900ff0a77ac */ /* 0x000e620008000000 */
[----:B------:R-:W3:Y:S01]  /*1bb40*/  LDL.LU R10, [R1+0x70] ;  /* 0x00007000010a7983 */ /* 0x000ee20000300800 */
[----:B------:R-:W-:-:S03]  /*1bb50*/  UISETP.NE.AND UP2, UPT, UR18, -0x1, UPT ;  /* 0xffffffff1200788c */ /* 0x000fc6000bf45270 */
[----:B------:R-:W1:Y:S02]  /*1bb60*/  @!UP3 LDCU.64 UR6, c[0x0][0x400] ;  /* 0x00008000ff06b7ac */ /* 0x000e640008000a00 */
[----:B------:R-:W2:Y:S01]  /*1bb70*/  S2UR UR11, SR_CTAID.Z ;  /* 0x00000000000b79c3 */ /* 0x000ea20000002700 */
[----:B-1----:R-:W-:Y:S01]  /*1bb80*/  UISETP.NE.AND UP1, UPT, UR9, URZ, UPT ;  /* 0x000000ff0900728c */ /* 0x002fe2000bf25270 */
[----:B------:R-:W1:Y:S03]  /*1bb90*/  LDCU UR9, c[0x0][0x434] ;  /* 0x00008680ff0977ac */ /* 0x000e660008000800 */
[----:B------:R-:W-:Y:S02]  /*1bba0*/  UISETP.NE.AND UP0, UPT, UR10, URZ, !UP1 ;  /* 0x000000ff0a00728c */ /* 0x000fe4000cf05270 */
[----:B------:R-:W-:-:S05]  /*1bbb0*/  @!UP3 UIMAD.WIDE.U32 UR12, UR8, UR6, URZ ;  /* 0x00000006080cb2a5 */ /* 0x000fca000f8e00ff */
[----:B------:R-:W1:Y:S01]  /*1bbc0*/  @UP1 LDCU UR6, c[0x0][0x430] ;  /* 0x00008600ff0617ac */ /* 0x000e620008000800 */
[----:B------:R-:W-:-:S05]  /*1bbd0*/  @!UP3 UIMAD UR7, UR8, UR7, UR13 ;  /* 0x000000070807b2a4 */ /* 0x000fca000f8e020d */
[----:B------:R-:W1:Y:S02]  /*1bbe0*/  LDCU UR13, c[0x0][0x434] ;  /* 0x00008680ff0d77ac */ /* 0x000e640008000800 */
[----:B-1----:R-:W-:Y:S01]  /*1bbf0*/  @UP1 UIMAD UR13, UR6, UR9, URZ ;  /* 0x00000009060d12a4 */ /* 0x002fe2000f8e02ff */
[----:B--2---:R-:W1:Y:S04]  /*1bc00*/  SHFL.BFLY PT, R9, R8, 0x2, 0x1f ;  /* 0x0c401f0008097f89 */ /* 0x004e6800000e0000 */
[----:B----4-:R-:W2:Y:S04]  /*1bc10*/  SHFL.BFLY PT, R7, R6, 0x2, 0x1f ;  /* 0x0c401f0006077f89 */ /* 0x010ea800000e0000 */
[----:B---3--:R-:W3:Y:S04]  /*1bc20*/  SHFL.BFLY PT, R5, R4, 0x2, 0x1f ;  /* 0x0c401f0004057f89 */ /* 0x008ee800000e0000 */
[----:B------:R-:W4:Y:S01]  /*1bc30*/  SHFL.BFLY PT, R13, R10, 0x2, 0x1f ;  /* 0x0c401f000a0d7f89 */ /* 0x000f2200000e0000 */
[----:B-1----:R-:W-:Y:S01]  /*1bc40*/  FADD.FTZ R9, R9, R8 ;  /* 0x0000000809097221 */ /* 0x002fe20000010000 */
[----:B--2---:R-:W-:-:S04]  /*1bc50*/  FADD.FTZ R7, R7, R6 ;  /* 0x0000000607077221 */ /* 0x004fc80000010000 */
[----:B------:R-:W1:Y:S01]  /*1bc60*/  SHFL.BFLY PT, R8, R9, 0x1, 0x1f ;  /* 0x0c201f0009087f89 */ /* 0x000e6200000e0000 */
[----:B---3--:R-:W-:-:S03]  /*1bc70*/  FADD.FTZ R5, R5, R4 ;  /* 0x0000000405057221 */ /* 0x008fc60000010000 */
[----:B------:R-:W2:Y:S01]  /*1bc80*/  SHFL.BFLY PT, R6, R7, 0x1, 0x1f ;  /* 0x0c201f0007067f89 */ /* 0x000ea200000e0000 */
[----:B----4-:R-:W-:-:S03]  /*1bc90*/  FADD.FTZ R13, R13, R10 ;  /* 0x0000000a0d0d7221 */ /* 0x010fc60000010000 */
[----:B------:R-:W3:Y:S04]  /*1bca0*/  SHFL.BFLY PT, R4, R5, 0x1, 0x1f ;  /* 0x0c201f0005047f89 */ /* 0x000ee800000e0000 */
[----:B------:R-:W4:Y:S01]  /*1bcb0*/  SHFL.BFLY PT, R12, R13, 0x1, 0x1f ;  /* 0x0c201f000d0c7f89 */ /* 0x000f2200000e0000 */
[----:B-1----:R-:W-:Y:S01]  /*1bcc0*/  FADD.FTZ R8, R9, R8 ;  /* 0x0000000809087221 */ /* 0x002fe20000010000 */
[----:B------:R-:W-:Y:S01]  /*1bcd0*/  SHF.L.U32 R9, R195, 0x4, RZ ;  /* 0x00000004c3097819 */ /* 0x000fe200000006ff */
[----:B--2---:R-:W-:Y:S02]  /*1bce0*/  FADD.FTZ R6, R7, R6 ;  /* 0x0000000607067221 */ /* 0x004fe40000010000 */
[----:B------:R-:W1:Y:S01]  /*1bcf0*/  MUFU.RCP R11, R8 ;  /* 0x00000008000b7308 */ /* 0x000e620000001000 */
[----:B------:R-:W-:Y:S01]  /*1bd00*/  LOP3.LUT R14, R9, 0x1c0, RZ, 0xc0, !PT ;  /* 0x000001c0090e7812 */ /* 0x000fe200078ec0ff */
[----:B---3--:R-:W-:Y:S01]  /*1bd10*/  FADD.FTZ R4, R5, R4 ;  /* 0x0000000405047221 */ /* 0x008fe20000010000 */
[----:B------:R-:W-:-:S02]  /*1bd20*/  FSETP.NE.FTZ.AND P3, PT, R6, RZ, PT ;  /* 0x000000ff0600720b */ /* 0x000fc40003f75000 */
[----:B------:R-:W-:Y:S01]  /*1bd30*/  FSETP.NE.FTZ.AND P4, PT, R8, RZ, PT ;  /* 0x000000ff0800720b */ /* 0x000fe20003f95000 */
[----:B----4-:R-:W-:Y:S02]  /*1bd40*/  FADD.FTZ R12, R13, R12 ;  /* 0x0000000c0d0c7221 */ /* 0x010fe40000010000 */
[----:B------:R-:W2:Y:S01]  /*1bd50*/  MUFU.RCP R10, R6 ;  /* 0x00000006000a7308 */ /* 0x000ea20000001000 */
[----:B------:R-:W-:Y:S02]  /*1bd60*/  SHF.L.U32 R7, R195, 0x1, RZ ;  /* 0x00000001c3077819 */ /* 0x000fe400000006ff */
[----:B------:R-:W-:Y:S02]  /*1bd70*/  FSETP.NE.FTZ.AND P2, PT, R4, RZ, PT ;  /* 0x000000ff0400720b */ /* 0x000fe40003f55000 */
[----:B------:R-:W-:Y:S02]  /*1bd80*/  FSETP.NE.FTZ.AND P1, PT, R12, RZ, PT ;  /* 0x000000ff0c00720b */ /* 0x000fe40003f35000 */
[--C-:B------:R-:W-:Y:S01]  /*1bd90*/  LOP3.LUT R198, R198, 0x6, R7.reuse, 0xf8, !PT ;  /* 0x00000006c6c67812 */ /* 0x100fe200078ef807 */
[----:B------:R-:W3:Y:S01]  /*1bda0*/  MUFU.RCP R5, R4 ;  /* 0x0000000400057308 */ /* 0x000ee20000001000 */
[----:B------:R-:W-:-:S02]  /*1bdb0*/  LOP3.LUT R7, R14, 0x38, R7, 0xf8, !PT ;  /* 0x000000380e077812 */ /* 0x000fc400078ef807 */
[----:B-1----:R-:W-:Y:S02]  /*1bdc0*/  FSEL R11, R11, 1, P4 ;  /* 0x3f8000000b0b7808 */ /* 0x002fe40002000000 */
[----:B------:R-:W-:Y:S02]  /*1bdd0*/  LOP3.LUT R7, R198, R7, RZ, 0xfc, !PT ;  /* 0x00000007c6077212 */ /* 0x000fe400078efcff */
[----:B------:R-:W-:Y:S01]  /*1bde0*/  MOV R14, 0x20 ;  /* 0x00000020000e7802 */ /* 0x000fe20000000f00 */
[----:B------:R-:W1:Y:S01]  /*1bdf0*/  MUFU.RCP R9, R12 ;  /* 0x0000000c00097308 */ /* 0x000e620000001000 */
[----:B------:R-:W-:Y:S01]  /*1be00*/  FMUL.FTZ R11, R11, UR4 ;  /* 0x000000040b0b7c20 */ /* 0x000fe20008410000 */
[----:B--2---:R-:W-:Y:S02]  /*1be10*/  FSEL R10, R10, 1, P3 ;  /* 0x3f8000000a0a7808 */ /* 0x004fe40001800000 */
[----:B------:R-:W-:Y:S01]  /*1be20*/  LEA R7, R7, UR5, 0x1 ;  /* 0x0000000507077c11 */ /* 0x000fe2000f8e08ff */
[C---:B------:R-:W-:Y:S01]  /*1be30*/  FMUL.FTZ R92, R11.reuse, R92 ;  /* 0x0000005c0b5c7220 */ /* 0x040fe20000410000 */
[C---:B------:R-:W-:Y:S01]  /*1be40*/  FMUL.FTZ R93, R11.reuse, R93 ;  /* 0x0000005d0b5d7220 */ /* 0x040fe20000410000 */
[----:B------:R-:W-:Y:S01]  /*1be50*/  FMUL.FTZ R10, R10, UR4 ;  /* 0x000000040a0a7c20 */ /* 0x000fe20008410000 */
[C---:B------:R-:W-:Y:S01]  /*1be60*/  FMUL.FTZ R104, R11.reuse, R104 ;  /* 0x000000680b687220 */ /* 0x040fe20000410000 */
[----:B------:R-:W-:Y:S01]  /*1be70*/  FMUL.FTZ R105, R11, R105 ;  /* 0x000000690b697220 */ /* 0x000fe20000410000 */
        /* <DEDUP_REMOVED lines=18> */
[----:B------:R-:W-:Y:S01]  /*1bfa0*/  FMUL.FTZ R5, R5, UR4 ;  /* 0x0000000405057c20 */ /* 0x000fe20008410000 */
[----:B-1----:R-:W-:Y:S01]  /*1bfb0*/  FSEL R9, R9, 1, P1 ;  /* 0x3f80000009097808 */ /* 0x002fe20000800000 */
[----:B------:R-:W-:Y:S01]  /*1bfc0*/  FMUL.FTZ R108, R11, R108 ;  /* 0x0000006c0b6c7220 */ /* 0x000fe20000410000 */
[----:B------:R-:W-:Y:S01]  /*1bfd0*/  SEL R10, R10, 0xfffffff0, !P0 ;  /* 0xfffffff00a0a7807 */ /* 0x000fe20004000000 */
[----:B------:R-:W-:Y:S01]  /*1bfe0*/  FMUL.FTZ R68, R5, R68 ;  /* 0x0000004405447220 */ /* 0x000fe20000410000 */
[----:B------:R-:W-:Y:S01]  /*1bff0*/  LOP3.LUT P0, RZ, R195, 0x10, RZ, 0xc0, !PT ;  /* 0x00000010c3ff7812 */ /* 0x000fe2000780c0ff */
[----:B------:R-:W-:Y:S01]  /*1c000*/  FMUL.FTZ R9, R9, UR4 ;  /* 0x0000000409097c20 */ /* 0x000fe20008410000 */
[C---:B------:R-:W-:Y:S01]  /*1c010*/  FMUL.FTZ R69, R5.reuse, R69 ;  /* 0x0000004505457220 */ /* 0x040fe20000410000 */
[----:B------:R-:W-:Y:S01]  /*1c020*/  SEL R14, R14, 0xffffffe0, !P5 ;  /* 0xffffffe00e0e7807 */ /* 0x000fe20006800000 */
[----:B------:R-:W-:Y:S01]  /*1c030*/  FMUL.FTZ R72, R5, R72 ;  /* 0x0000004805487220 */ /* 0x000fe20000410000 */
[C---:B------:R-:W-:Y:S01]  /*1c040*/  FMUL.FTZ R70, R9.reuse, R70 ;  /* 0x0000004609467220 */ /* 0x040fe20000410000 */
[----:B------:R-:W-:Y:S01]  /*1c050*/  FMUL.FTZ R71, R9, R71 ;  /* 0x0000004709477220 */ /* 0x000fe20000410000 */
[----:B------:R-:W-:Y:S01]  /*1c060*/  FMUL.FTZ R73, R5, R73 ;  /* 0x0000004905497220 */ /* 0x000fe20000410000 */
[C---:B------:R-:W-:Y:S01]  /*1c070*/  FMUL.FTZ R74, R9.reuse, R74 ;  /* 0x0000004a094a7220 */ /* 0x040fe20000410000 */
[----:B------:R-:W-:Y:S01]  /*1c080*/  FMUL.FTZ R75, R9, R75 ;  /* 0x0000004b094b7220 */ /* 0x000fe20000410000 */
        /* <DEDUP_REMOVED lines=29> */
[----:B------:R-:W-:Y:S01]  /*1c260*/  IADD3 R15, PT, PT, R7, 0x40, RZ ;  /* 0x00000040070f7810 */ /* 0x000fe20007ffe0ff */
[C---:B------:R-:W-:Y:S01]  /*1c270*/  FMUL.FTZ R86, R9.reuse, R86 ;  /* 0x0000005609567220 */ /* 0x040fe20000410000 */
[----:B------:R-:W-:Y:S01]  /*1c280*/  FMUL.FTZ R87, R9, R87 ;  /* 0x0000005709577220 */ /* 0x000fe20000410000 */
[----:B------:R-:W-:Y:S01]  /*1c290*/  F2FP.F16.F32.PACK_AB R112, R113, R112 ;  /* 0x000000707170723e */ /* 0x000fe200000000ff */
[----:B------:R-:W-:Y:S01]  /*1c2a0*/  STS [R7], R92 ;  /* 0x0000005c07007388 */ /* 0x000fe20000000800 */
[----:B------:R-:W-:Y:S01]  /*1c2b0*/  F2FP.F16.F32.PACK_AB R114, R115, R114 ;  /* 0x000000727372723e */ /* 0x000fe200000000ff */
[----:B------:R-:W1:Y:S01]  /*1c2c0*/  @UP3 LDCU.64 UR4, c[0x0][0x408] ;  /* 0x00008100ff0437ac */ /* 0x000e620008000a00 */
[----:B------:R-:W-:Y:S01]  /*1c2d0*/  @P0 IADD3 R15, PT, PT, R7, -0x40, RZ ;  /* 0xffffffc0070f0810 */ /* 0x000fe20007ffe0ff */
[----:B------:R-:W-:Y:S01]  /*1c2e0*/  STS [R7+0x400], R94 ;  /* 0x0004005e07007388 */ /* 0x000fe20000000800 */
[C---:B------:R-:W-:Y:S01]  /*1c2f0*/  IADD3 R19, PT, PT, R10.reuse, R17, RZ ;  /* 0x000000110a137210 */ /* 0x040fe20007ffe0ff */
[----:B------:R-:W2:Y:S01]  /*1c300*/  @P4 MUFU.LG2 R8, R8 ;  /* 0x0000000800084308 */ /* 0x000ea20000000c00 */
[----:B------:R-:W-:Y:S01]  /*1c310*/  F2FP.F16.F32.PACK_AB R76, R77, R76 ;  /* 0x0000004c4d4c723e */ /* 0x000fe200000000ff */
[----:B------:R-:W-:Y:S01]  /*1c320*/  STS [R13], R104 ;  /* 0x000000680d007388 */ /* 0x000fe20000000800 */
[----:B------:R-:W-:Y:S01]  /*1c330*/  F2FP.F16.F32.PACK_AB R78, R79, R78 ;  /* 0x0000004e4f4e723e */ /* 0x000fe200000000ff */
[----:B------:R-:W-:Y:S01]  /*1c340*/  FMUL.FTZ R124, R11, R124 ;  /* 0x0000007c0b7c7220 */ /* 0x000fe20000410000 */
[----:B------:R-:W-:Y:S01]  /*1c350*/  F2FP.F16.F32.PACK_AB R80, R81, R80 ;  /* 0x000000505150723e */ /* 0x000fe200000000ff */
[----:B------:R-:W-:Y:S01]  /*1c360*/  STS [R13+0x400], R106 ;  /* 0x0004006a0d007388 */ /* 0x000fe20000000800 */
[----:B------:R-:W-:Y:S01]  /*1c370*/  F2FP.F16.F32.PACK_AB R82, R83, R82 ;  /* 0x000000525352723e */ /* 0x000fe200000000ff */
[----:B------:R-:W3:Y:S01]  /*1c380*/  @P3 MUFU.LG2 R6, R6 ;  /* 0x0000000600063308 */ /* 0x000ee20000000c00 */
        /* <DEDUP_REMOVED lines=19> */
[C---:B------:R-:W-:Y:S01]  /*1c4c0*/  FMUL.FTZ R91, R9.reuse, R91 ;  /* 0x0000005b095b7220 */ /* 0x040fe20000410000 */
[C---:B------:R-:W-:Y:S01]  /*1c4d0*/  FMUL.FTZ R98, R9.reuse, R98 ;  /* 0x0000006209627220 */ /* 0x040fe20000410000 */
[----:B------:R-:W-:Y:S01]  /*1c4e0*/  STS [R17+0x400], R110 ;  /* 0x0004006e11007388 */ /* 0x000fe20000000800 */
[C---:B------:R-:W-:Y:S01]  /*1c4f0*/  FMUL.FTZ R99, R9.reuse, R99 ;  /* 0x0000006309637220 */ /* 0x040fe20000410000 */
[----:B------:R-:W-:Y:S01]  /*1c500*/  FMUL.FTZ R102, R9, R102 ;  /* 0x0000006609667220 */ /* 0x000fe20000410000 */
[----:B-1----:R-:W-:Y:S01]  /*1c510*/  @UP3 UIMAD.WIDE.U32 UR16, UR18, UR4, URZ ;  /* 0x00000004121032a5 */ /* 0x002fe2000f8e00ff */
[----:B------:R-:W-:Y:S01]  /*1c520*/  STS [R19], R112 ;  /* 0x0000007013007388 */ /* 0x000fe20000000800 */
[----:B------:R-:W-:Y:S01]  /*1c530*/  FMUL.FTZ R11, R11, R129 ;  /* 0x000000810b0b7220 */ /* 0x000fe20000410000 */
[----:B------:R-:W-:Y:S01]  /*1c540*/  FMUL.FTZ R5, R5, R101 ;  /* 0x0000006505057220 */ /* 0x000fe20000410000 */
[----:B------:R-:W-:Y:S01]  /*1c550*/  FMUL.FTZ R9, R9, R103 ;  /* 0x0000006709097220 */ /* 0x000fe20000410000 */
[----:B------:R-:W-:Y:S01]  /*1c560*/  STS [R19+0x400], R114 ;  /* 0x0004007213007388 */ /* 0x000fe20000000800 */
[-C--:B----4-:R-:W-:Y:S01]  /*1c570*/  IADD3 R7, PT, PT, R10, R15.reuse, RZ ;  /* 0x0000000f0a077210 */ /* 0x090fe20007ffe0ff */
[----:B------:R-:W-:Y:S01]  /*1c580*/  @UP3 UIMAD UR7, UR18, UR5, UR17 ;  /* 0x00000005120732a4 */ /* 0x000fe2000f8e0211 */
[----:B------:R-:W-:Y:S01]  /*1c590*/  F2FP.F16.F32.PACK_AB R88, R89, R88 ;  /* 0x000000585958723e */ /* 0x000fe200000000ff */
[----:B------:R-:W-:Y:S01]  /*1c5a0*/  STS [R17+0x2000], R76 ;  /* 0x0020004c11007388 */ /* 0x000fe20000000800 */
[----:B------:R-:W-:Y:S01]  /*1c5b0*/  @!UP2 UIMAD UR18, UR8, UR9, URZ ;  /* 0x000000090812a2a4 */ /* 0x000fe2000f8e02ff */
[----:B------:R-:W-:Y:S01]  /*1c5c0*/  F2FP.F16.F32.PACK_AB R90, R91, R90 ;  /* 0x0000005a5b5a723e */ /* 0x000fe200000000ff */
[----:B------:R-:W1:Y:S01]  /*1c5d0*/  @UP1 LDCU UR5, c[0x0][0x430] ;  /* 0x00008600ff0517ac */ /* 0x000e620008000800 */
[----:B------:R4:W-:Y:S01]  /*1c5e0*/  STS [R17+0x2400], R78 ;  /* 0x0024004e11007388 */ /* 0x0009e20000000800 */
[----:B--2---:R-:W-:-:S02]  /*1c5f0*/  IADD3 R13, PT, PT, R14, R15, RZ ;  /* 0x0000000f0e0d7210 */ /* 0x004fc40007ffe0ff */
[----:B------:R-:W-:Y:S01]  /*1c600*/  F2FP.F16.F32.PACK_AB R124, R125, R124 ;  /* 0x0000007c7d7c723e */ /* 0x000fe200000000ff */
[----:B------:R2:W-:Y:S01]  /*1c610*/  STS [R19+0x2000], R80 ;  /* 0x0020005013007388 */ /* 0x0005e20000000800 */
[----:B------:R-:W-:Y:S01]  /*1c620*/  F2FP.F16.F32.PACK_AB R126, R127, R126 ;  /* 0x0000007e7f7e723e */ /* 0x000fe200000000ff */
[----:B------:R-:W-:Y:S01]  /*1c630*/  @UP1 UMOV UR4, 0x1 ;  /* 0x0000000100041882 */ /* 0x000fe20000000000 */
[----:B------:R-:W-:Y:S01]  /*1c640*/  F2FP.F16.F32.PACK_AB R96, R97, R96 ;  /* 0x000000606160723e */ /* 0x000fe200000000ff */
[----:B------:R2:W-:Y:S01]  /*1c650*/  STS [R19+0x2400], R82 ;  /* 0x0024005213007388 */ /* 0x0005e20000000800 */
[----:B------:R-:W-:Y:S01]  /*1c660*/  F2FP.F16.F32.PACK_AB R98, R99, R98 ;  /* 0x000000626362723e */ /* 0x000fe200000000ff */
[----:B------:R-:W-:Y:S01]  /*1c670*/  @UP3 UMOV UR12, UR16 ;  /* 0x00000010000c3c82 */ /* 0x000fe20008000000 */
[----:B------:R-:W-:Y:S01]  /*1c680*/  F2FP.F16.F32.PACK_AB R11, R11, R128 ;  /* 0x000000800b0b723e */ /* 0x000fe200000000ff */
[----:B------:R2:W-:Y:S01]  /*1c690*/  STS [R15], R116 ;  /* 0x000000740f007388 */ /* 0x0005e20000000800 */
[----:B------:R-:W-:Y:S01]  /*1c6a0*/  F2FP.F16.F32.PACK_AB R130, R131, R130 ;  /* 0x000000828382723e */ /* 0x000fe200000000ff */
[----:B------:R-:W-:Y:S01]  /*1c6b0*/  USHF.R.S32.HI UR6, URZ, 0x1f, UR18 ;  /* 0x0000001fff067899 */ /* 0x000fe20008011412 */
[----:B------:R-:W-:Y:S01]  /*1c6c0*/  F2FP.F16.F32.PACK_AB R5, R5, R100 ;  /* 0x000000640505723e */ /* 0x000fe200000000ff */
[----:B------:R2:W-:Y:S01]  /*1c6d0*/  STS [R15+0x400], R118 ;  /* 0x000400760f007388 */ /* 0x0005e20000000800 */
[----:B------:R-:W-:-:S02]  /*1c6e0*/  F2FP.F16.F32.PACK_AB R9, R9, R102 ;  /* 0x000000660909723e */ /* 0x000fc400000000ff */
[----:B------:R-:W-:Y:S01]  /*1c6f0*/  IADD3 R10, PT, PT, R10, R13, RZ ;  /* 0x0000000d0a0a7210 */ /* 0x000fe20007ffe0ff */
[----:B------:R2:W-:Y:S04]  /*1c700*/  STS [R7], R120 ;  /* 0x0000007807007388 */ /* 0x0005e80000000800 */
[----:B------:R2:W-:Y:S01]  /*1c710*/  STS [R7+0x400], R122 ;  /* 0x0004007a07007388 */ /* 0x0005e20000000800 */
[----:B----4-:R-:W4:Y:S03]  /*1c720*/  @P4 LDC R17, c[0x0][0x458] ;  /* 0x00011600ff114b82 */ /* 0x010f260000000800 */
[----:B------:R2:W-:Y:S04]  /*1c730*/  STS [R15+0x2000], R84 ;  /* 0x002000540f007388 */ /* 0x0005e80000000800 */
[----:B------:R2:W-:Y:S01]  /*1c740*/  STS [R15+0x2400], R86 ;  /* 0x002400560f007388 */ /* 0x0005e20000000800 */
[----:B-1-3--:R-:W-:Y:S05]  /*1c750*/  BRA.U UP1, `(.L_x_1123) ;  /* 0x0000000101207547 */ /* 0x00afea000b800000 */
[----:B------:R-:W-:Y:S01]  /*1c760*/  UISETP.NE.AND UP1, UPT, UR10, URZ, UPT ;  /* 0x000000ff0a00728c */ /* 0x000fe2000bf25270 */
[----:B------:R-:W1:Y:S10]  /*1c770*/  LDCU UR5, c[0x0][0x3e0] ;  /* 0x00007c00ff0577ac */ /* 0x000e740008000800 */
[----:B------:R-:W1:Y:S01]  /*1c780*/  @UP1 LDCU UR4, c[0x0][0x454] ;  /* 0x00008a80ff0417ac */ /* 0x000e620008000800 */
[----:B------:R-:W3:Y:S01]  /*1c790*/  @UP1 LDCU UR13, c[0x0][0x454] ;  /* 0x00008a80ff0d17ac */ /* 0x000ee20008000800 */
[----:B-1----:R-:W-:-:S02]  /*1c7a0*/  @UP1 UIMAD UR4, UR5, UR4, URZ ;  /* 0x00000004050412a4 */ /* 0x002fc4000f8e02ff */
[----:B------:R-:W-:-:S03]  /*1c7b0*/  @!UP1 UIMAD UR4, UR5, UR9, URZ ;  /* 0x00000009050492a4 */ /* 0x000fc6000f8e02ff */
[----:B------:R-:W-:Y:S01]  /*1c7c0*/  @UP1 UMOV UR5, 0x1 ;  /* 0x0000000100051882 */ /* 0x000fe20000000000 */
[----:B---3--:R-:W-:-:S08]  /*1c7d0*/  @!UP1 UMOV UR5, 0x1 ;  /* 0x0000000100059882 */ /* 0x008fd00000000000 */
.L_x_1123:
[----:B------:R-:W1:Y:S01]  /*1c7e0*/  S2UR UR9, SR_CTAID.X ;  /* 0x00000000000979c3 */ /* 0x000e620000002500 */
[----:B------:R-:W-:Y:S01]  /*1c7f0*/  STS [R7+0x2000], R88 ;  /* 0x0020005807007388 */ /* 0x000fe20000000800 */
[----:B------:R-:W3:Y:S01]  /*1c800*/  @P2 MUFU.LG2 R4, R4 ;  /* 0x0000000400042308 */ /* 0x000ee20000000c00 */
[----:B------:R-:W-:Y:S01]  /*1c810*/  UIMAD UR13, UR11, UR13, URZ ;  /* 0x0000000d0b0d72a4 */ /* 0x000fe2000f8e02ff */
[----:B------:R-:W-:Y:S01]  /*1c820*/  LOP3.LUT P0, RZ, R195, 0x3, RZ, 0xc0, !PT ;  /* 0x00000003c3ff7812 */ /* 0x000fe2000780c0ff */
[----:B------:R5:W-:Y:S01]  /*1c830*/  STS [R7+0x2400], R90 ;  /* 0x0024005a07007388 */ /* 0x000be20000000800 */
[----:B------:R-:W-:Y:S01]  /*1c840*/  USEL UR18, UR18, URZ, UP0 ;  /* 0x000000ff12127287 */ /* 0x000fe20008000000 */
[----:B--2---:R-:W-:Y:S01]  /*1c850*/  @P4 FMUL.FTZ R19, R8, 0.69314718246459960938 ;  /* 0x3f31721808134820 */ /* 0x004fe20000410000 */
[----:B------:R-:W2:Y:S01]  /*1c860*/  @P3 LDC R16, c[0x0][0x458] ;  /* 0x00011600ff103b82 */ /* 0x000ea20000000800 */
[----:B------:R-:W-:Y:S01]  /*1c870*/  @!UP0 UIMAD UR13, UR8, UR4, UR13 ;  /* 0x00000004080d82a4 */ /* 0x000fe2000f8e020d */
[----:B------:R3:W2:Y:S01]  /*1c880*/  @P1 MUFU.LG2 R18, R12 ;  /* 0x0000000c00121308 */ /* 0x0006a20000000c00 */
[----:B------:R-:W-:Y:S01]  /*1c890*/  STS [R13], R124 ;  /* 0x0000007c0d007388 */ /* 0x000fe20000000800 */
[----:B------:R-:W-:Y:S01]  /*1c8a0*/  USEL UR6, UR6, URZ, UP0 ;  /* 0x000000ff06067287 */ /* 0x000fe20008000000 */
[----:B------:R-:W-:Y:S01]  /*1c8b0*/  @P3 FMUL.FTZ R6, R6, 0.69314718246459960938 ;  /* 0x3f31721806063820 */ /* 0x000fe20000410000 */
[----:B------:R-:W-:Y:S01]  /*1c8c0*/  USHF.R.S32.HI UR8, URZ, 0x1f, UR13 ;  /* 0x0000001fff087899 */ /* 0x000fe2000801140d */
[----:B------:R-:W-:Y:S01]  /*1c8d0*/  STS [R13+0x400], R126 ;  /* 0x0004007e0d007388 */ /* 0x000fe20000000800 */
[----:B------:R-:W2:Y:S01]  /*1c8e0*/  @P2 LDC R15, c[0x0][0x458] ;  /* 0x00011600ff0f2b82 */ /* 0x000ea20000000800 */
[----:B------:R-:W-:Y:S01]  /*1c8f0*/  BSSY.RECONVERGENT B0, `(.L_x_1124) ;  /* 0x000003f000007945 */ /* 0x000fe20003800200 */
[----:B------:R-:W-:Y:S01]  /*1c900*/  MOV R14, 0x7f800000 ;  /* 0x7f800000000e7802 */ /* 0x000fe20000000f00 */
[----:B------:R2:W-:Y:S01]  /*1c910*/  STS [R10], R11 ;  /* 0x0000000b0a007388 */ /* 0x0005e20000000800 */
[----:B----4-:R-:W-:-:S03]  /*1c920*/  @P4 FFMA.FTZ R14, R132, R17, R19 ;  /* 0x00000011840e4223 */ /* 0x010fc60000010013 */
[----:B------:R-:W-:Y:S01]  /*1c930*/  STS [R10+0x400], R130 ;  /* 0x000400820a007388 */ /* 0x000fe20000000800 */
[----:B-1----:R-:W-:-:S03]  /*1c940*/  UIMAD UR9, UR9, UR5, URZ ;  /* 0x00000005090972a4 */ /* 0x002fc6000f8e02ff */
[----:B------:R-:W-:Y:S01]  /*1c950*/  STS [R13+0x2000], R96 ;  /* 0x002000600d007388 */ /* 0x000fe20000000800 */
[----:B------:R-:W-:Y:S01]  /*1c960*/  USHF.L.U32 UR9, UR9, 0x7, URZ ;  /* 0x0000000709097899 */ /* 0x000fe200080006ff */
[----:B---3--:R-:W-:Y:S01]  /*1c970*/  MOV R12, 0x7f800000 ;  /* 0x7f800000000c7802 */ /* 0x008fe20000000f00 */
[----:B-----5:R-:W1:Y:S01]  /*1c980*/  @P1 LDC R7, c[0x0][0x458] ;  /* 0x00011600ff071b82 */ /* 0x020e620000000800 */
[----:B------:R3:W-:Y:S01]  /*1c990*/  STS [R13+0x2400], R98 ;  /* 0x002400620d007388 */ /* 0x0007e20000000800 */
[----:B------:R-:W-:Y:S02]  /*1c9a0*/  USHF.R.S32.HI UR4, URZ, 0x1f, UR9 ;  /* 0x0000001fff047899 */ /* 0x000fe40008011409 */
[----:B------:R-:W-:Y:S01]  /*1c9b0*/  UIADD3 UR18, UP1, UP0, UR9, UR18, UR13 ;  /* 0x0000001209127290 */ /* 0x000fe2000f83e00d */
[----:B------:R4:W-:Y:S03]  /*1c9c0*/  STS [R10+0x2000], R5 ;  /* 0x002000050a007388 */ /* 0x0009e60000000800 */
[----:B------:R-:W-:Y:S01]  /*1c9d0*/  UIADD3.X UR4, UPT, UPT, UR4, UR6, UR8, UP1, UP0 ;  /* 0x0000000604047290 */ /* 0x000fe20008fe0408 */
[----:B------:R5:W-:Y:S01]  /*1c9e0*/  STS [R10+0x2400], R9 ;  /* 0x002400090a007388 */ /* 0x000be20000000800 */
[----:B--2---:R-:W-:-:S02]  /*1c9f0*/  MOV R11, 0x7f800000 ;  /* 0x7f800000000b7802 */ /* 0x004fc40000000f00 */
[----:B---3--:R-:W-:Y:S01]  /*1ca00*/  MOV R13, 0x7f800000 ;  /* 0x7f800000000d7802 */ /* 0x008fe20000000f00 */
[----:B------:R-:W-:Y:S01]  /*1ca10*/  @P3 FFMA.FTZ R13, R3, R16, R6 ;  /* 0x00000010030d3223 */ /* 0x000fe20000010006 */
[----:B----4-:R-:W-:Y:S01]  /*1ca20*/  @P2 FMUL.FTZ R5, R4, 0.69314718246459960938 ;  /* 0x3f31721804052820 */ /* 0x010fe20000410000 */
[----:B-----5:R-:W-:-:S03]  /*1ca30*/  @P1 FMUL.FTZ R9, R18, 0.69314718246459960938 ;  /* 0x3f31721812091820 */ /* 0x020fc60000410000 */
[----:B------:R-:W-:Y:S01]  /*1ca40*/  @P2 FFMA.FTZ R12, R2, R15, R5 ;  /* 0x0000000f020c2223 */ /* 0x000fe20000010005 */
[----:B-1----:R-:W-:Y:S01]  /*1ca50*/  @P1 FFMA.FTZ R11, R0, R7, R9 ;  /* 0x00000007000b1223 */ /* 0x002fe20000010009 */
[----:B------:R-:W-:Y:S06]  /*1ca60*/  BAR.SYNC.DEFER_BLOCKING 0x0 ;  /* 0x0000000000007b1d */ /* 0x000fec0000010000 */
[----:B------:R-:W-:Y:S05]  /*1ca70*/  @P0 BRA `(.L_x_1125) ;  /* 0x0000000000980947 */ /* 0x000fea0003800000 */
[----:B------:R-:W-:Y:S02]  /*1ca80*/  LOP3.LUT R197, R197, 0x30, RZ, 0xc0, !PT ;  /* 0x00000030c5c57812 */ /* 0x000fe400078ec0ff */
[----:B------:R-:W-:-:S04]  /*1ca90*/  LOP3.LUT R0, R195, 0x1f, RZ, 0xc0, !PT ;  /* 0x0000001fc3007812 */ /* 0x000fc800078ec0ff */
[----:B------:R-:W-:-:S04]  /*1caa0*/  LEA.HI R0, R0, R197, RZ, 0x1e ;  /* 0x000000c500007211 */ /* 0x000fc800078ff0ff */
[C---:B------:R-:W-:Y:S01]  /*1cab0*/  ISETP.GE.AND P6, PT, R0.reuse, UR14, PT ;  /* 0x0000000e00007c0c */ /* 0x040fe2000bfc6270 */
[C---:B------:R-:W-:Y:S02]  /*1cac0*/  VIADD R17, R0.reuse, 0x8 ;  /* 0x0000000800117836 */ /* 0x040fe40000000000 */
[C---:B------:R-:W-:Y:S02]  /*1cad0*/  VIADD R16, R0.reuse, 0x40 ;  /* 0x0000004000107836 */ /* 0x040fe40000000000 */
[----:B------:R-:W-:Y:S01]  /*1cae0*/  VIADD R10, R0, 0x48 ;  /* 0x00000048000a7836 */ /* 0x000fe20000000000 */
        /* <DEDUP_REMOVED lines=31> */
.L_x_1125:
[----:B------:R-:W-:Y:S05]  /*1cce0*/  BSYNC.RECONVERGENT B0 ;  /* 0x0000000000007941 */ /* 0x000fea0003800200 */
.L_x_1124:
[----:B-1----:R-:W2:Y:S01]  /*1ccf0*/  LDL R21, [R1+0x48] ;  /* 0x0000480001157983 */ /* 0x002ea20000100800 */
[----:B------:R-:W1:Y:S01]  /*1cd00*/  LDCU UR6, c[0x0][0x440] ;  /* 0x00008800ff0677ac */ /* 0x000e620008000800 */
[----:B------:R-:W-:Y:S01]  /*1cd10*/  SHF.R.U32.HI R2, RZ, 0x3, R195 ;  /* 0x00000003ff027819 */ /* 0x000fe200000116c3 */
[----:B------:R-:W3:Y:S01]  /*1cd20*/  S2UR UR10, SR_CTAID.X ;  /* 0x00000000000a79c3 */ /* 0x000ee20000002500 */
[----:B------:R-:W4:Y:S01]  /*1cd30*/  S2R R20, SR_TID.X ;  /* 0x0000000000147919 */ /* 0x000f220000002100 */
[----:B------:R-:W5:Y:S01]  /*1cd40*/  LDCU.64 UR4, c[0x0][0x410] ;  /* 0x00008200ff0477ac */ /* 0x000f620008000a00 */
[----:B------:R-:W-:Y:S01]  /*1cd50*/  BSSY.RECONVERGENT B0, `(.L_x_1126) ;  /* 0x0000027000007945 */ /* 0x000fe20003800200 */
[C---:B------:R-:W-:Y:S02]  /*1cd60*/  VIADD R8, R2.reuse, 0x30 ;  /* 0x0000003002087836 */ /* 0x040fe40000000000 */
[C---:B------:R-:W-:Y:S01]  /*1cd70*/  VIADD R3, R2.reuse, 0x10 ;  /* 0x0000001002037836 */ /* 0x040fe20000000000 */
[----:B------:R-:W-:Y:S01]  /*1cd80*/  UIMAD.WIDE.U32 UR8, UR19, 0x80, URZ ;  /* 0x00000080130878a5 */ /* 0x000fe2000f8e00ff */
[----:B------:R-:W-:Y:S01]  /*1cd90*/  VIADD R0, R2, 0x20 ;  /* 0x0000002002007836 */ /* 0x000fe20000000000 */
[----:B-1----:R-:W-:-:S02]  /*1cda0*/  ISETP.GE.AND P1, PT, R196, UR6, PT ;  /* 0x00000006c4007c0c */ /* 0x002fc4000bf26270 */
[----:B------:R-:W-:Y:S02]  /*1cdb0*/  IADD3 R196, P2, PT, R196, UR12, RZ ;  /* 0x0000000cc4c47c10 */ /* 0x000fe4000ff5e0ff */
[----:B------:R-:W-:Y:S01]  /*1cdc0*/  ISETP.GE.OR P5, PT, R8, UR14, P1 ;  /* 0x0000000e08007c0c */ /* 0x000fe20008fa6670 */
[----:B-----5:R-:W-:Y:S01]  /*1cdd0*/  IMAD.U32 R12, RZ, RZ, UR4 ;  /* 0x00000004ff0c7e24 */ /* 0x020fe2000f8e00ff */
[----:B------:R-:W-:Y:S01]  /*1cde0*/  IADD3.X R197, PT, PT, RZ, UR7, RZ, P2, !PT ;  /* 0x00000007ffc57c10 */ /* 0x000fe200097fe4ff */
[----:B------:R-:W-:Y:S01]  /*1cdf0*/  IMAD.U32 R15, RZ, RZ, UR5 ;  /* 0x00000005ff0f7e24 */ /* 0x000fe2000f8e00ff */
[C---:B------:R-:W-:Y:S01]  /*1ce00*/  ISETP.GE.OR P2, PT, R2.reuse, UR14, P1 ;  /* 0x0000000e02007c0c */ /* 0x040fe20008f46670 */
[----:B---3--:R-:W-:Y:S01]  /*1ce10*/  UIMAD.WIDE.U32 UR16, UR10, 0x80, URZ ;  /* 0x000000800a1078a5 */ /* 0x008fe2000f8e00ff */
[----:B------:R-:W-:Y:S01]  /*1ce20*/  ISETP.GE.OR P0, PT, R3, UR14, P1 ;  /* 0x0000000e03007c0c */ /* 0x000fe20008f06670 */
[----:B------:R-:W-:Y:S01]  /*1ce30*/  VIADD R3, R2, 0x40 ;  /* 0x0000004002037836 */ /* 0x000fe20000000000 */
[----:B------:R-:W-:Y:S01]  /*1ce40*/  ISETP.GE.OR P6, PT, R0, UR14, P1 ;  /* 0x0000000e00007c0c */ /* 0x000fe20008fc6670 */
[----:B------:R-:W-:-:S02]  /*1ce50*/  VIADD R0, R2, 0x50 ;  /* 0x0000005002007836 */ /* 0x000fc40000000000 */
[----:B------:R-:W-:Y:S01]  /*1ce60*/  IMAD.WIDE.U32 R12, R12, UR11, R196 ;  /* 0x0000000b0c0c7c25 */ /* 0x000fe2000f8e00c4 */
[----:B------:R-:W-:Y:S02]  /*1ce70*/  ISETP.GE.OR P4, PT, R3, UR14, P1 ;  /* 0x0000000e03007c0c */ /* 0x000fe40008f86670 */
[----:B----4-:R-:W-:Y:S01]  /*1ce80*/  SHF.R.U32.HI R20, RZ, 0x3, R20 ;  /* 0x00000003ff147819 */ /* 0x010fe20000011614 */
[----:B------:R-:W-:Y:S01]  /*1ce90*/  IMAD R15, R15, UR11, R13 ;  /* 0x0000000b0f0f7c24 */ /* 0x000fe2000f8e020d */
[C---:B------:R-:W-:Y:S01]  /*1cea0*/  IADD3 R3, PT, PT, R2.reuse, 0x60, RZ ;  /* 0x0000006002037810 */ /* 0x040fe20007ffe0ff */
[----:B------:R-:W-:Y:S01]  /*1ceb0*/  VIADD R2, R2, 0x70 ;  /* 0x0000007002027836 */ /* 0x000fe20000000000 */
[----:B------:R-:W-:Y:S02]  /*1cec0*/  LOP3.LUT R20, R20, UR16, RZ, 0xfc, !PT ;  /* 0x0000001014147c12 */ /* 0x000fe4000f8efcff */
[----:B------:R-:W-:Y:S01]  /*1ced0*/  ISETP.GE.OR P3, PT, R0, UR14, P1 ;  /* 0x0000000e00007c0c */ /* 0x000fe20008f66670 */
[----:B--2---:R1:W2:Y:S04]  /*1cee0*/  LDS.128 R4, [R21+0x3800] ;  /* 0x0038000015047984 */ /* 0x0042a80000000c00 */
[----:B------:R1:W3:Y:S01]  /*1cef0*/  LDS.128 R8, [R21] ;  /* 0x0000000015087984 */ /* 0x0002e20000000c00 */
[----:B------:R-:W-:Y:S07]  /*1cf00*/  @P2 BRA `(.L_x_1127) ;  /* 0x00000000002c2947 */ /* 0x000fee0003800000 */
        /* <DEDUP_REMOVED lines=10> */
[----:B---3--:R4:W-:Y:S02]  /*1cfb0*/  STG.E.128 desc[UR26][R18.64], R8 ;  /* 0x0000000812007986 */ /* 0x0089e4000c101d1a */
.L_x_1127:
[----:B------:R-:W-:Y:S05]  /*1cfc0*/  BSYNC.RECONVERGENT B0 ;  /* 0x0000000000007941 */ /* 0x000fea0003800200 */
.L_x_1126:
[----:B---34-:R3:W4:Y:S01]  /*1cfd0*/  LDS.128 R8, [R21+0x800] ;  /* 0x0008000015087984 */ /* 0x0187220000000c00 */
[----:B------:R-:W-:Y:S01]  /*1cfe0*/  BSSY.RECONVERGENT B0, `(.L_x_1128) ;  /* 0x0000011000007945 */ /* 0x000fe20003800200 */
[----:B------:R-:W-:Y:S02]  /*1cff0*/  ISETP.GE.OR P2, PT, R3, UR14, P1 ;  /* 0x0000000e03007c0c */ /* 0x000fe40008f46670 */
[----:B------:R-:W-:Y:S01]  /*1d000*/  ISETP.GE.OR P1, PT, R2, UR14, P1 ;  /* 0x0000000e02007c0c */ /* 0x000fe20008f26670 */
        /* <DEDUP_REMOVED lines=14> */
.L_x_1129:
[----:B------:R-:W-:Y:S05]  /*1d0f0*/  BSYNC.RECONVERGENT B0 ;  /* 0x0000000000007941 */ /* 0x000fea0003800200 */
.L_x_1128:
        /* <DEDUP_REMOVED lines=16> */
.L_x_1131:
[----:B------:R-:W-:Y:S05]  /*1d200*/  BSYNC.RECONVERGENT B0 ;  /* 0x0000000000007941 */ /* 0x000fea0003800200 */
.L_x_1130:
        /* <DEDUP_REMOVED lines=16> */
.L_x_1133:
[----:B------:R-:W-:Y:S05]  /*1d310*/  BSYNC.RECONVERGENT B0 ;  /* 0x0000000000007941 */ /* 0x000fea0003800200 */
.L_x_1132:
        /* <DEDUP_REMOVED lines=16> */
.L_x_1135:
[----:B------:R-:W-:Y:S05]  /*1d420*/  BSYNC.RECONVERGENT B0 ;  /* 0x0000000000007941 */ /* 0x000fea0003800200 */
.L_x_1134:
        /* <DEDUP_REMOVED lines=16> */
.L_x_1137:
[----:B------:R-:W-:Y:S05]  /*1d530*/  BSYNC.RECONVERGENT B0 ;  /* 0x0000000000007941 */ /* 0x000fea0003800200 */
.L_x_1136:
        /* <DEDUP_REMOVED lines=16> */
.L_x_1139:
[----:B------:R-:W-:Y:S05]  /*1d640*/  BSYNC.RECONVERGENT B0 ;  /* 0x0000000000007941 */ /* 0x000fea0003800200 */
.L_x_1138:
        /* <DEDUP_REMOVED lines=15> */
.L_x_1140:
        /* <DEDUP_REMOVED lines=12> */
.L_x_1470:


//--------------------- .text._ZN5flash16flash_fwd_kernelI23Flash_fwd_kernel_traitsILi64ELi128ELi64ELi4ELb0ELb0EN7cutlass6half_tE19Flash_kernel_traitsILi64ELi128ELi64ELi4ES3_EELb0ELb1ELb0ELb0ELb0ELb0ELb1ELb0EEEvNS_16Flash_fwd_paramsE --------------------------
	.section	.text._ZN5flash16flash_fwd_kernelI23Flash_fwd_kernel_traitsILi64ELi128ELi64ELi4ELb0ELb0EN7cutlass6half_tE19Flash_kernel_traitsILi64ELi128ELi64ELi4ES3_EELb0ELb1ELb0ELb0ELb0ELb0ELb1ELb0EEEvNS_16Flash_fwd_paramsE,"ax",@progbits
	.align	128
        .global         _ZN5flash16flash_fwd_kernelI23Flash_fwd_kernel_traitsILi64ELi128ELi64ELi4ELb0ELb0EN7cutlass6half_tE19Flash_kernel_traitsILi64ELi128ELi64ELi4ES3_EELb0ELb1ELb0ELb0ELb0ELb0ELb1ELb0EEEvNS_16Flash_fwd_paramsE
        .type           _ZN5flash16flash_fwd_kernelI23Flash_fwd_kernel_traitsILi64ELi128ELi64ELi4ELb0ELb0EN7cutlass6half_tE19Flash_kernel_traitsILi64ELi128ELi64ELi4ES3_EELb0ELb1ELb0ELb0ELb0ELb0ELb1ELb0EEEvNS_16Flash_fwd_paramsE,@function
        .size           _ZN5flash16flash_fwd_kernelI23Flash_fwd_kernel_traitsILi64ELi128ELi64ELi4ELb0ELb0EN7cutlass6half_tE19Flash_kernel_traitsILi64ELi128ELi64ELi4ES3_EELb0ELb1ELb0ELb0ELb0ELb0ELb1ELb0EEEvNS_16Flash_fwd_paramsE,(.L_x_1471 - _ZN5flash16flash_fwd_kernelI23Flash_fwd_kernel_traitsILi64ELi128ELi64ELi4ELb0ELb0EN7cutlass6half_tE19Flash_kernel_traitsILi64ELi128ELi64ELi4ES3_EELb0ELb1ELb0ELb0ELb0ELb0ELb1ELb0EEEvNS_16Flash_fwd_paramsE)
        .other          _ZN5flash16flash_fwd_kernelI23Flash_fwd_kernel_traitsILi64ELi128ELi64ELi4ELb0ELb0EN7cutlass6half_tE19Flash_kernel_traitsILi64ELi128ELi64ELi4ES3_EELb0ELb1ELb0ELb0ELb0ELb0ELb1ELb0EEEvNS_16Flash_fwd_paramsE,@"STO_CUDA_ENTRY STV_DEFAULT"
_ZN5flash16flash_fwd_kernelI23Flash_fwd_kernel_traitsILi64ELi128ELi64ELi4ELb0ELb0EN7cutlass6half_tE19Flash_kernel_traitsILi64ELi128ELi64ELi4ES3_EELb0ELb1ELb0ELb0ELb0ELb0ELb1ELb0EEEvNS_16Flash_fwd_paramsE:
.text._ZN5flash16flash_fwd_kernelI23Flash_fwd_kernel_traitsILi64ELi128ELi64ELi4ELb0ELb0EN7cutlass6half_tE19Flash_kernel_traitsILi64ELi128ELi64ELi4ES3_EELb0ELb1ELb0ELb0ELb0ELb0ELb1ELb0EEEvNS_16Flash_fwd_paramsE:
[----:B------:R-:W-:Y:S08]  /*0000*/  LDC R1, c[0x0][0x37c] ;  /* 0x0000df00ff017b82 */ /* 0x000ff00000000800 */
[----:B------:R-:W1:Y:S01]  /*0010*/  LDC.64 R2, c[0x0][0x460] ;  /* 0x00011800ff027b82 */ /* 0x000e620000000a00 */
[----:B------:R-:W2:Y:S01]  /*0020*/  S2R R212, SR_CTAID.Y ;  /* 0x0000000000d47919 */ /* 0x000ea20000002600 */
[----:B------:R-:W3:Y:S01]  /*0030*/  LDCU.64 UR16, c[0x0][0x358] ;  /* 0x00006b00ff1077ac */ /* 0x000ee20008000a00 */
[----:B------:R-:W-:Y:S01]  /*0040*/  IMAD.MOV.U32 R211, RZ, RZ, -0x1 ;  /* 0xffffffffffd37424 */ /* 0x000fe200078e00ff */
[----:B------:R-:W4:Y:S04]  /*0050*/  LDCU.64 UR4, c[0x0][0x478] ;  /* 0x00008f00ff0477ac */ /* 0x000f280008000a00 */
[----:B------:R-:W2:Y:S01]  /*0060*/  LDC.64 R4, c[0x0][0x460] ;  /* 0x00011800ff047b82 */ /* 0x000ea20000000a00 */
[----:B------:R-:W3:Y:S07]  /*0070*/  LDCU.64 UR6, c[0x0][0x470] ;  /* 0x00008e00ff0677ac */ /* 0x000eee0008000a00 */
[----:B------:R-:W3:Y:S01]  /*0080*/  LDC.64 R6, c[0x0][0x468] ;  /* 0x00011a00ff067b82 */ /* 0x000ee20000000a00 */
[----:B-1----:R-:W-:-:S02]  /*0090*/  ISETP.NE.U32.AND P0, PT, R2, RZ, PT ;  /* 0x000000ff0200720c */ /* 0x002fc40003f05070 */
[----:B------:R-:W-:Y:S02]  /*00a0*/  ISETP.NE.U32.AND P4, PT, R2, RZ, PT ;  /* 0x000000ff0200720c */ /* 0x000fe40003f85070 */
[C---:B------:R-:W-:Y:S02]  /*00b0*/  ISETP.NE.AND.EX P0, PT, R3.reuse, RZ, PT, P0 ;  /* 0x000000ff0300720c */ /* 0x040fe40003f05300 */
[----:B------:R-:W-:Y:S02]  /*00c0*/  ISETP.NE.AND.EX P4, PT, R3, RZ, PT, P4 ;  /* 0x000000ff0300720c */ /* 0x000fe40003f85340 */
[----:B----4-:R-:W-:Y:S01]  /*00d0*/  ISETP.NE.U32.AND P2, PT, RZ, UR4, PT ;  /* 0x00000004ff007c0c */ /* 0x010fe2000bf45070 */
[C---:B--2---:R-:W-:Y:S01]  /*00e0*/  IMAD.WIDE.U32 R16, R212.reuse, 0x4, R4 ;  /* 0x00000004d4107825 */ /* 0x044fe200078e0004 */
[----:B---3--:R-:W-:Y:S02]  /*00f0*/  ISETP.NE.U32.AND P3, PT, RZ, UR6, PT ;  /* 0x00000006ff007c0c */ /* 0x008fe4000bf65070 */
[----:B------:R-:W-:Y:S01]  /*0100*/  ISETP.NE.AND.EX P2, PT, RZ, UR5, PT, P2 ;  /* 0x00000005ff007c0c */ /* 0x000fe2000bf45320 */
[----:B------:R-:W-:Y:S01]  /*0110*/  IMAD.SHL.U32 R13, R212, 0x4, RZ ;  /* 0x00000004d40d7824 */ /* 0x000fe200078e00ff */
[----:B------:R-:W-:-:S03]  /*0120*/  ISETP.NE.AND.EX P3, PT, RZ, UR7, PT, P3 ;  /* 0x00000007ff007c0c */ /* 0x000fc6000bf65330 */
[----:B------:R-:W2:Y:S04]  /*0130*/  @P0 LDG.E R211, desc[UR16][R16.64] ;  /* 0x0000001010d30981 */ /* 0x000ea8000c1e1900 */
[----:B------:R-:W2:Y:S01]  /*0140*/  @P4 LDG.E R8, desc[UR16][R16.64+0x4] ;  /* 0x0000041010084981 */ /* 0x000ea2000c1e1900 */
[----:B------:R-:W-:Y:S01]  /*0150*/  SHF.R.U32.HI R0, RZ, 0x1e, R212 ;  /* 0x0000001eff007819 */ /* 0x000fe200000116d4 */
[----:B------:R-:W-:Y:S02]  /*0160*/  IMAD.MOV.U32 R4, RZ, RZ, RZ ;  /* 0x000000ffff047224 */ /* 0x000fe400078e00ff */
[C---:B------:R-:W-:Y:S01]  /*0170*/  @P2 IADD3 R2, P0, PT, R13.reuse, UR4, RZ ;  /* 0x000000040d022c10 */ /* 0x040fe2000ff1e0ff */
[----:B------:R-:W1:Y:S01]  /*0180*/  LDCU.U8 UR4, c[0x0][0x532] ;  /* 0x0000a640ff0477ac */ /* 0x000e620008000000 */
[----:B------:R-:W-:-:S02]  /*0190*/  @P3 IADD3 R14, P1, PT, R13, UR6, RZ ;  /* 0x000000060d0e3c10 */ /* 0x000fc4000ff3e0ff */
[C---:B------:R-:W-:Y:S02]  /*01a0*/  @P2 IADD3.X R3, PT, PT, R0.reuse, UR5, RZ, P0, !PT ;  /* 0x0000000500032c10 */ /* 0x040fe400087fe4ff */
[----:B------:R-:W-:Y:S01]  /*01b0*/  IADD3 R12, P0, PT, R13, R6, RZ ;  /* 0x000000060d0c7210 */ /* 0x000fe20007f1e0ff */
[----:B------:R-:W3:Y:S01]  /*01c0*/  S2R R216, SR_CTAID.X ;  /* 0x0000000000d87919 */ /* 0x000ee20000002500 */
[----:B------:R-:W-:-:S03]  /*01d0*/  @P3 IADD3.X R15, PT, PT, R0, UR7, RZ, P1, !PT ;  /* 0x00000007000f3c10 */ /* 0x000fc60008ffe4ff */
[----:B------:R-:W-:Y:S01]  /*01e0*/  IMAD.X R13, R0, 0x1, R7, P0 ;  /* 0x00000001000d7824 */ /* 0x000fe200000e0607 */
[C---:B------:R-:W-:Y:S01]  /*01f0*/  ISETP.NE.U32.AND P0, PT, R6.reuse, RZ, PT ;  /* 0x000000ff0600720c */ /* 0x040fe20003f05070 */
[----:B------:R-:W4:Y:S01]  /*0200*/  @!P4 LDC R5, c[0x0][0x434] ;  /* 0x00010d00ff05cb82 */ /* 0x000f220000000800 */
[----:B------:R2:W5:Y:S02]  /*0210*/  @P3 LDG.E R4, desc[UR16][R14.64] ;  /* 0x000000100e043981 */ /* 0x000564000c1e1900 */
[----:B------:R-:W-:Y:S02]  /*0220*/  ISETP.NE.AND.EX P0, PT, R7, RZ, PT, P0 ;  /* 0x000000ff0700720c */ /* 0x000fe40003f05300 */
[----:B------:R-:W-:Y:S01]  /*0230*/  ISETP.EQ.U32.AND P3, PT, R6, RZ, PT ;  /* 0x000000ff0600720c */ /* 0x000fe20003f62070 */
[----:B------:R2:W5:Y:S01]  /*0240*/  @P2 LDG.E R11, desc[UR16][R2.64] ;  /* 0x00000010020b2981 */ /* 0x000562000c1e1900 */
[----:B-1----:R-:W-:Y:S01]  /*0250*/  ISETP.NE.AND P1, PT, RZ, UR4, PT ;  /* 0x00000004ff007c0c */ /* 0x002fe2000bf25270 */
[----:B------:R-:W1:Y:S01]  /*0260*/  @!P2 LDC R0, c[0x0][0x43c] ;  /* 0x00010f00ff00ab82 */ /* 0x000e620000000800 */
[----:B------:R-:W-:-:S02]  /*0270*/  IMAD.MOV.U32 R9, RZ, RZ, -0x1 ;  /* 0xffffffffff097424 */ /* 0x000fc400078e00ff */
[----:B------:R-:W-:-:S05]  /*0280*/  ISETP.EQ.OR.EX P3, PT, R7, RZ, !P1, P3 ;  /* 0x000000ff0700720c */ /* 0x000fca0004f62730 */
[----:B------:R-:W1:Y:S08]  /*0290*/  @!P0 LDC R7, c[0x0][0x438] ;  /* 0x00010e00ff078b82 */ /* 0x000e700000000800 */
[----:B------:R1:W5:Y:S01]  /*02a0*/  @!P3 LDG.E R9, desc[UR16][R12.64] ;  /* 0x000000100c09b981 */ /* 0x000362000c1e1900 */
[----:B---3--:R-:W-:Y:S01]  /*02b0*/  IMAD.SHL.U32 R214, R216, 0x80, RZ ;  /* 0x00000080d8d67824 */ /* 0x008fe200078e00ff */
[----:B------:R-:W3:Y:S01]  /*02c0*/  @!P2 LDC.64 R2, c[0x0][0x488] ;  /* 0x00012200ff02ab82 */ /* 0x000ee20000000a00 */
[----:B--2---:R-:W-:-:S05]  /*02d0*/  @P4 IMAD.IADD R5, R8, 0x1, -R211 ;  /* 0x0000000108054824 */ /* 0x004fca00078e0ad3 */
[----:B----4-:R-:W-:Y:S01]  /*02e0*/  ISETP.GT.AND P3, PT, R5, R214, PT ;  /* 0x000000d60500720c */ /* 0x010fe20003f64270 */
[----:B-1-3--:R-:W-:-:S12]  /*02f0*/  @!P0 BRA `(.L_x_1141) ;  /* 0x00000000000c8947 */ /* 0x00afd80003800000 */
[----:B------:R-:W2:Y:S02]  /*0300*/  @P1 LDG.E R6, desc[UR16][R12.64+0x4] ;  /* 0x000004100c061981 */ /* 0x000ea4000c1e1900 */
[----:B--2--5:R-:W-:-:S06]  /*0310*/  @P1 IADD3 R7, PT, PT, R6, -R9, RZ ;  /* 0x8000000906071210 */ /* 0x024fcc0007ffe0ff */
[----:B------:R1:W5:Y:S02]  /*0320*/  @!P1 LDG.E R7, desc[UR16][R12.64] ;  /* 0x000000100c079981 */ /* 0x000364000c1e1900 */
.L_x_1141:
[----:B------:R-:W-:Y:S05]  /*0330*/  @!P3 EXIT ;  /* 0x000000000000b94d */ /* 0x000fea0003800000 */
[----:B------:R-:W2:Y:S01]  /*0340*/  LDC R91, c[0x0][0x508] ;  /* 0x00014200ff5b7b82 */ /* 0x000ea20000000800 */
[----:B------:R-:W-:Y:S01]  /*0350*/  @!P2 ISETP.NE.U32.AND P0, PT, R2, RZ, PT ;  /* 0x000000ff0200a20c */ /* 0x000fe20003f05070 */
[----:B-----5:R-:W-:Y:S01]  /*0360*/  @P2 IMAD.IADD R92, R11, 0x1, -R4 ;  /* 0x000000010b5c2824 */ /* 0x020fe200078e0a04 */
[----:B------:R-:W3:Y:S02]  /*0370*/  S2R R15, SR_CTAID.Z ;  /* 0x00000000000f7919 */ /* 0x000ee40000002700 */
[----:B------:R-:W-:-:S04]  /*0380*/  @!P2 ISETP.NE.AND.EX P0, PT, R3, RZ, PT, P0 ;  /* 0x000000ff0300a20c */ /* 0x000fc80003f05300 */
[----:B------:R-:W-:-:S04]  /*0390*/  @!P2 SEL R0, R0, RZ, P0 ;  /* 0x000000ff0000a207 */ /* 0x000fc80000000000 */
[----:B------:R-:W-:Y:S01]  /*03a0*/  @!P2 IADD3 R92, PT, PT, R0, R7, -R4 ;  /* 0x00000007005ca210 */ /* 0x000fe20007ffe804 */
[----:B------:R-:W-:-:S04]  /*03b0*/  VIADD R0, R216, 0x1 ;  /* 0x00000001d8007836 */ /* 0x000fc80000000000 */
[----:B------:R-:W-:Y:S02]  /*03c0*/  VIADD R7, R92, 0x3f ;  /* 0x0000003f5c077836 */ /* 0x000fe40000000000 */
[----:B------:R-:W-:-:S03]  /*03d0*/  IMAD R0, R0, 0x80, -R5 ;  /* 0x0000008000007824 */ /* 0x000fc600078e0a05 */
[----:B------:R-:W-:Y:S02]  /*03e0*/  SHF.R.S32.HI R6, RZ, 0x1f, R7 ;  /* 0x0000001fff067819 */ /* 0x000fe40000011407 */
[----:B--2---:R-:W-:Y:S02]  /*03f0*/  IADD3 R3, PT, PT, R7, R91, R0 ;  /* 0x0000005b07037210 */ /* 0x004fe40007ffe000 */
[----:B------:R-:W-:Y:S01]  /*0400*/  LEA.HI R6, R6, R7, RZ, 0x6 ;  /* 0x0000000706067211 */ /* 0x000fe200078f30ff */
[----:B------:R-:W2:Y:S01]  /*0410*/  S2R R0, SR_TID.X ;  /* 0x0000000000007919 */ /* 0x000ea20000002100 */
[----:B------:R-:W-:Y:S02]  /*0420*/  SHF.R.S32.HI R2, RZ, 0x1f, R3 ;  /* 0x0000001fff027819 */ /* 0x000fe40000011403 */
[----:B------:R-:W-:Y:S02]  /*0430*/  SHF.R.S32.HI R6, RZ, 0x6, R6 ;  /* 0x00000006ff067819 */ /* 0x000fe40000011406 */
[----:B------:R-:W-:-:S04]  /*0440*/  LEA.HI R2, R2, R3, RZ, 0x6 ;  /* 0x0000000302027211 */ /* 0x000fc800078f30ff */
[----:B------:R-:W-:-:S04]  /*0450*/  SHF.R.S32.HI R3, RZ, 0x6, R2 ;  /* 0x00000006ff037819 */ /* 0x000fc80000011402 */
[----:B------:R-:W-:-:S04]  /*0460*/  VIMNMX R156, PT, PT, R6, R3, PT ;  /* 0x00000003069c7248 */ /* 0x000fc80003fe0100 */
[----:B------:R-:W-:-:S13]  /*0470*/  ISETP.GT.AND P0, PT, R156, RZ, PT ;  /* 0x000000ff9c00720c */ /* 0x000fda0003f04270 */
[----:B---3--:R-:W-:Y:S05]  /*0480*/  @P0 BRA `(.L_x_1142) ;  /* 0x0000001000880947 */ /* 0x008fea0003800000 */
[----:B------:R-:W3:Y:S01]  /*0490*/  LDC.U8 R2, c[0x0][0x549] ;  /* 0x00015240ff027b82 */ /* 0x000ee20000000000 */
[----:B------:R-:W-:-:S07]  /*04a0*/  ISETP.NE.AND P1, PT, R211, -0x1, PT ;  /* 0xffffffffd300780c */ /* 0x000fce0003f25270 */
[----:B------:R-:W4:Y:S08]  /*04b0*/  LDC.U8 R4, c[0x0][0x548] ;  /* 0x00015200ff047b82 */ /* 0x000f300000000000 */
[----:B------:R-:W1:Y:S01]  /*04c0*/  LDC R11, c[0x0][0x434] ;  /* 0x00010d00ff0b7b82 */ /* 0x000e620000000800 */
[----:B---3--:R-:W-:-:S07]  /*04d0*/  ISETP.NE.AND P0, PT, R2, RZ, PT ;  /* 0x000000ff0200720c */ /* 0x008fce0003f05270 */
[----:B------:R-:W3:Y:S01]  /*04e0*/  @!P1 LDC.64 R8, c[0x0][0x400] ;  /* 0x00010000ff089b82 */ /* 0x000ee20000000a00 */
[----:B----4-:R-:W-:-:S07]  /*04f0*/  ISETP.NE.AND P4, PT, R4, RZ, !P0 ;  /* 0x000000ff0400720c */ /* 0x010fce0004785270 */
[----:B------:R-:W4:Y:S08]  /*0500*/  @P1 LDC.64 R6, c[0x0][0x408] ;  /* 0x00010200ff061b82 */ /* 0x000f300000000a00 */
[----:B------:R-:W5:Y:S02]  /*0510*/  @P0 LDC.64 R2, c[0x0][0x430] ;  /* 0x00010c00ff020b82 */ /* 0x000f640000000a00 */
[----:B-----5:R-:W-:-:S06]  /*0520*/  @P0 IMAD R10, R2, R3, RZ ;  /* 0x00000003020a0224 */ /* 0x020fcc00078e02ff */
[----:B------:R-:W1:Y:S01]  /*0530*/  @P0 LDC R3, c[0x0][0x430] ;  /* 0x00010c00ff030b82 */ /* 0x000e620000000800 */
[----:B------:R-:W-:Y:S01]  /*0540*/  @P0 IMAD.MOV.U32 R2, RZ, RZ, 0x1 ;  /* 0x00000001ff020424 */ /* 0x000fe200078e00ff */
[----:B---34-:R-:W-:Y:S06]  /*0550*/  @P0 BRA `(.L_x_1143) ;  /* 0x0000000000280947 */ /* 0x018fec0003800000 */
[----:B------:R-:W-:Y:S01]  /*0560*/  ISETP.NE.AND P0, PT, R4, RZ, PT ;  /* 0x000000ff0400720c */ /* 0x000fe20003f05270 */
[----:B-1----:R-:W1:-:S12]  /*0570*/  LDC R13, c[0x0][0x3e0] ;  /* 0x0000f800ff0d7b82 */ /* 0x002e580000000800 */
[----:B------:R-:W3:Y:S01]  /*0580*/  @P0 LDC R10, c[0x0][0x454] ;  /* 0x00011500ff0a0b82 */ /* 0x000ee20000000800 */
[----:B------:R-:W-:Y:S02]  /*0590*/  @P0 MOV R3, 0x1 ;  /* 0x0000000100030802 */ /* 0x000fe40000000f00 */
[----:B------:R-:W-:-:S05]  /*05a0*/  @!P0 MOV R3, 0x1 ;  /* 0x0000000100038802 */ /* 0x000fca0000000f00 */
[----:B------:R-:W1:Y:S08]  /*05b0*/  @P0 LDC R2, c[0x0][0x454] ;  /* 0x00011500ff020b82 */ /* 0x000e700000000800 */
[----:B------:R-:W4:Y:S08]  /*05c0*/  @!P0 LDC R4, c[0x0][0x434] ;  /* 0x00010d00ff048b82 */ /* 0x000f300000000800 */
[----:B------:R-:W2:Y:S01]  /*05d0*/  @!P0 LDC R10, c[0x0][0x434] ;  /* 0x00010d00ff0a8b82 */ /* 0x000ea20000000800 */
[----:B-1----:R-:W-:-:S02]  /*05e0*/  @P0 IMAD R2, R2, R13, RZ ;  /* 0x0000000d02020224 */ /* 0x002fc400078e02ff */
[----:B---34-:R-:W-:-:S07]  /*05f0*/  @!P0 IMAD R2, R4, R13, RZ ;  /* 0x0000000d04028224 */ /* 0x018fce00078e02ff */
.L_x_1143:
[C---:B------:R-:W-:Y:S01]  /*0600*/  @!P1 IMAD.WIDE.U32 R16, R212.reuse, R8, RZ ;  /* 0x00000008d4109225 */ /* 0x040fe200078e00ff */
[----:B------:R-:W3:Y:S01]  /*0610*/  LDCU UR6, c[0x0][0x440] ;  /* 0x00008800ff0677ac */ /* 0x000ee20008000800 */
[C---:B------:R-:W-:Y:S01]  /*0620*/  ISETP.NE.AND P0, PT, R211.reuse, -0x1, PT ;  /* 0xffffffffd300780c */ /* 0x040fe20003f05270 */
[----:B------:R-:W-:Y:S01]  /*0630*/  BSSY.RECONVERGENT B0, `(.L_x_1144) ;  /* 0x000002c000007945 */ /* 0x000fe20003800200 */
[----:B------:R-:W-:Y:S01]  /*0640*/  @!P1 IMAD R4, R212, R9, R17 ;  /* 0x00000009d4049224 */ /* 0x000fe200078e0211 */
[----:B------:R-:W4:Y:S01]  /*0650*/  LDCU.64 UR4, c[0x0][0x410] ;  /* 0x00008200ff0477ac */ /* 0x000f220008000a00 */
[----:B-1----:R-:W-:Y:S01]  /*0660*/  @P1 IMAD.WIDE.U32 R12, R211, R6, RZ ;  /* 0x00000006d30c1225 */ /* 0x002fe200078e00ff */
[----:B------:R-:W-:-:S03]  /*0670*/  IADD3 R5, PT, PT, -R214, R5, RZ ;  /* 0x00000005d6057210 */ /* 0x000fc60007ffe1ff */
[----:B--2---:R-:W-:Y:S02]  /*0680*/  IMAD R9, R15, R10, RZ ;  /* 0x0000000a0f097224 */ /* 0x004fe400078e02ff */
[----:B------:R-:W-:Y:S01]  /*0690*/  IMAD.SHL.U32 R8, R0, 0x8, RZ ;  /* 0x0000000800087824 */ /* 0x000fe200078e00ff */
[----:B------:R-:W-:Y:S01]  /*06a0*/  SHF.R.U32.HI R0, RZ, 0x3, R0 ;  /* 0x00000003ff007819 */ /* 0x000fe20000011600 */
[----:B------:R-:W-:Y:S02]  /*06b0*/  @!P1 IMAD.MOV.U32 R6, RZ, RZ, R16 ;  /* 0x000000ffff069224 */ /* 0x000fe400078e0010 */
[----:B------:R-:W-:Y:S01]  /*06c0*/  @P1 IMAD R4, R211, R7, R13 ;  /* 0x00000007d3041224 */ /* 0x000fe200078e020d */
[----:B------:R-:W-:Y:S01]  /*06d0*/  LOP3.LUT R7, R8, 0x38, RZ, 0xc0, !PT ;  /* 0x0000003808077812 */ /* 0x000fe200078ec0ff */
[----:B------:R-:W-:Y:S02]  /*06e0*/  @P1 IMAD.MOV.U32 R6, RZ, RZ, R12 ;  /* 0x000000ffff061224 */ /* 0x000fe400078e000c */
[C---:B------:R-:W-:Y:S01]  /*06f0*/  @!P4 IMAD R9, R212.reuse, R2, R9 ;  /* 0x00000002d409c224 */ /* 0x040fe200078e0209 */
[C---:B------:R-:W-:Y:S01]  /*0700*/  ISETP.NE.AND P1, PT, R7.reuse, RZ, PT ;  /* 0x000000ff0700720c */ /* 0x040fe20003f25270 */
[----:B------:R-:W-:Y:S01]  /*0710*/  IMAD R212, R212, R11, RZ ;  /* 0x0000000bd4d47224 */ /* 0x000fe200078e02ff */
[C---:B------:R-:W-:Y:S01]  /*0720*/  IADD3 R10, P3, PT, R7.reuse, R6, RZ ;  /* 0x00000006070a7210 */ /* 0x040fe20007f7e0ff */
[----:B------:R-:W-:Y:S01]  /*0730*/  VIADD R2, R0, 0x10 ;  /* 0x0000001000027836 */ /* 0x000fe20000000000 */
[----:B---3--:R-:W-:Y:S01]  /*0740*/  ISETP.GE.AND P2, PT, R7, UR6, PT ;  /* 0x0000000607007c0c */ /* 0x008fe2000bf46270 */
[----:B------:R-:W-:Y:S01]  /*0750*/  IMAD.WIDE.U32 R216, R216, 0x80, RZ ;  /* 0x00000080d8d87825 */ /* 0x000fe200078e00ff */
[----:B------:R-:W-:-:S02]  /*0760*/  SEL R6, R212, R211, !P0 ;  /* 0x000000d3d4067207 */ /* 0x000fc40004000000 */
[----:B------:R-:W-:Y:S01]  /*0770*/  IADD3.X R11, PT, PT, RZ, R4, RZ, P3, !PT ;  /* 0x00000004ff0b7210 */ /* 0x000fe20001ffe4ff */
[----:B------:R-:W-:Y:S01]  /*0780*/  VIADD R8, R0, 0x20 ;  /* 0x0000002000087836 */ /* 0x000fe20000000000 */
[----:B------:R-:W-:Y:S02]  /*0790*/  SHF.R.S32.HI R7, RZ, 0x1f, R6 ;  /* 0x0000001fff077819 */ /* 0x000fe40000011406 */
[----:B------:R-:W-:Y:S01]  /*07a0*/  SEL R6, R6, RZ, P4 ;  /* 0x000000ff06067207 */ /* 0x000fe20002000000 */
[----:B----4-:R-:W-:Y:S01]  /*07b0*/  IMAD.WIDE.U32 R10, R15, UR4, R10 ;  /* 0x000000040f0a7c25 */ /* 0x010fe2000f8e000a */
[----:B------:R-:W-:Y:S02]  /*07c0*/  SEL R4, R7, RZ, P4 ;  /* 0x000000ff07047207 */ /* 0x000fe40002000000 */
[CC--:B------:R-:W-:Y:S01]  /*07d0*/  ISETP.GE.OR P4, PT, R0.reuse, R5.reuse, P2 ;  /* 0x000000050000720c */ /* 0x0c0fe20001786670 */
[----:B------:R-:W-:Y:S01]  /*07e0*/  IMAD R25, R15, UR5, R11 ;  /* 0x000000050f197c24 */ /* 0x000fe2000f8e020b */
[----:B------:R-:W-:-:S02]  /*07f0*/  ISETP.GE.OR P5, PT, R0, R5, P1 ;  /* 0x000000050000720c */ /* 0x000fc40000fa6670 */
[-C--:B------:R-:W-:Y:S02]  /*0800*/  ISETP.GE.OR P0, PT, R2, R5.reuse, P1 ;  /* 0x000000050200720c */ /* 0x080fe40000f06670 */
[-C--:B------:R-:W-:Y:S02]  /*0810*/  ISETP.GE.OR P6, PT, R8, R5.reuse, P1 ;  /* 0x000000050800720c */ /* 0x080fe40000fc6670 */
[----:B------:R-:W-:Y:S02]  /*0820*/  ISETP.GE.OR P3, PT, R2, R5, P2 ;  /* 0x000000050200720c */ /* 0x000fe40001766670 */
[----:B------:R-:W-:-:S03]  /*0830*/  LOP3.LUT R7, R216, R0, RZ, 0xfc, !PT ;  /* 0x00000000d8077212 */ /* 0x000fc600078efcff */
[----:B------:R-:W-:Y:S08]  /*0840*/  @P4 BRA `(.L_x_1145) ;  /* 0x0000000000284947 */ /* 0x000ff00003800000 */
        /* <DEDUP_REMOVED lines=10> */
.L_x_1145:
[----:B------:R-:W-:Y:S05]  /*08f0*/  BSYNC.RECONVERGENT B0 ;  /* 0x0000000000007941 */ /* 0x000fea0003800200 */
.L_x_1144:
        /* <DEDUP_REMOVED lines=17> */
.L_x_1147:
[----:B------:R-:W-:Y:S05]  /*0a10*/  BSYNC.RECONVERGENT B0 ;  /* 0x0000000000007941 */ /* 0x000fea0003800200 */
.L_x_1146:
        /* <DEDUP_REMOVED lines=17> */
.L_x_1149:
[----:B------:R-:W-:Y:S05]  /*0b30*/  BSYNC.RECONVERGENT B0 ;  /* 0x0000000000007941 */ /* 0x000fea0003800200 */
.L_x_1148:
[----:B------:R-:W-:Y:S01]  /*0b40*/  BSSY.RECONVERGENT B0, `(.L_x_1150) ;  /* 0x0000011000007945 */ /* 0x000fe20003800200 */
[----:B------:R-:W-:Y:S02]  /*0b50*/  ISETP.GE.OR P4, PT, R18, R5, P2 ;  /* 0x000000051200720c */ /* 0x000fe40001786670 */
[----:B-123--:R-:W-:Y:S01]  /*0b60*/  IADD3 R16, PT, PT, R0, 0x50, RZ ;  /* 0x0000005000107810 */ /* 0x00efe20007ffe0ff */
[----:B------:R-:W-:Y:S05]  /*0b70*/  @P3 BRA `(.L_x_1151) ;  /* 0x0000000000343947 */ /* 0x000fea0003800000 */
[----:B------:R-:W1:Y:S01]  /*0b80*/  LDCU.64 UR6, c[0x0][0x408] ;  /* 0x00008100ff0677ac */ /* 0x000e620008000a00 */
[----:B------:R-:W-:Y:S01]  /*0b90*/  IADD3 R13, P3, PT, R7, 0x30, RZ ;  /* 0x00000030070d7810 */ /* 0x000fe20007f7e0ff */
[----:B------:R-:W-:Y:S01]  /*0ba0*/  IMAD.MOV.U32 R14, RZ, RZ, R10 ;  /* 0x000000ffff0e7224 */ /* 0x000fe200078e000a */
[----:B------:R-:W-:Y:S01]  /*0bb0*/  MOV R15, R25 ;  /* 0x00000019000f7202 */ /* 0x000fe20000000f00 */
[----:B------:R-:W2:Y:S02]  /*0bc0*/  LDCU.64 UR4, c[0x0][0x3f0] ;  /* 0x00007e00ff0477ac */ /* 0x000ea40008000a00 */
[----:B------:R-:W-:-:S04]  /*0bd0*/  IMAD.X R12, RZ, RZ, R217, P3 ;  /* 0x000000ffff0c7224 */ /* 0x000fc800018e06d9 */
[----:B-1----:R-:W-:Y:S02]  /*0be0*/  IMAD R12, R12, UR6, RZ ;  /* 0x000000060c0c7c24 */ /* 0x002fe4000f8e02ff */
[----:B------:R-:W-:-:S04]  /*0bf0*/  IMAD.WIDE.U32 R14, R13, UR6, R14 ;  /* 0x000000060d0e7c25 */ /* 0x000fc8000f8e000e */
[----:B------:R-:W-:Y:S01]  /*0c00*/  IMAD R12, R13, UR7, R12 ;  /* 0x000000070d0c7c24 */ /* 0x000fe2000f8e020c */
[----:B--2---:R-:W-:-:S04]  /*0c10*/  LEA R22, P3, R14, UR4, 0x1 ;  /* 0x000000040e167c11 */ /* 0x004fc8000f8608ff */
[----:B------:R-:W-:-:S04]  /*0c20*/  IADD3 R12, PT, PT, R15, R12, RZ ;  /* 0x0000000c0f0c7210 */ /* 0x000fc80007ffe0ff */
[----:B------:R-:W-:-:S05]  /*0c30*/  LEA.HI.X R23, R14, UR5, R12, 0x1, P3 ;  /* 0x000000050e177c11 */ /* 0x000fca00098f0c0c */
[----:B------:R1:W-:Y:S02]  /*0c40*/  STG.E.128 desc[UR16][R22.64], RZ ;  /* 0x000000ff16007986 */ /* 0x0003e4000c101d10 */
.L_x_1151:
[----:B------:R-:W-:Y:S05]  /*0c50*/  BSYNC.RECONVERGENT B0 ;  /* 0x0000000000007941 */ /* 0x000fea0003800200 */
.L_x_1150:
[----:B------:R-:W-:Y:S01]  /*0c60*/  BSSY.RECONVERGENT B0, `(.L_x_1152) ;  /* 0x0000012000007945 */ /* 0x000fe20003800200 */
[----:B------:R-:W-:Y:S01]  /*0c70*/  ISETP.GE.OR P3, PT, R16, R5, P2 ;  /* 0x000000051000720c */ /* 0x000fe20001766670 */
[C---:B------:R-:W-:Y:S01]  /*0c80*/  VIADD R14, R0.reuse, 0x60 ;  /* 0x00000060000e7836 */ /* 0x040fe20000000000 */
[----:B------:R-:W-:Y:S01]  /*0c90*/  IADD3 R12, PT, PT, R0, 0x70, RZ ;  /* 0x00000070000c7810 */ /* 0x000fe20007ffe0ff */
[----:B------:R-:W-:Y:S05]  /*0ca0*/  @P4 BRA `(.L_x_1153) ;  /* 0x0000000000344947 */ /* 0x000fea0003800000 */
[----:B------:R-:W2:Y:S01]  /*0cb0*/  LDCU.64 UR6, c[0x0][0x408] ;  /* 0x00008100ff0677ac */ /* 0x000ea20008000a00 */
[----:B-1----:R-:W-:Y:S01]  /*0cc0*/  IADD3 R22, P4, PT, R7, 0x40, RZ ;  /* 0x0000004007167810 */ /* 0x002fe20007f9e0ff */
        /* <DEDUP_REMOVED lines=11> */
.L_x_1153:
[----:B------:R-:W-:Y:S05]  /*0d80*/  BSYNC.RECONVERGENT B0 ;  /* 0x0000000000007941 */ /* 0x000fea0003800200 */
.L_x_1152:
[----:B------:R-:W-:Y:S01]  /*0d90*/  BSSY.RECONVERGENT B0, `(.L_x_1154) ;  /* 0x0000012000007945 */ /* 0x000fe20003800200 */
[----:B------:R-:W-:Y:S01]  /*0da0*/  ISETP.GE.OR P4, PT, R14, R5, P2 ;  /* 0x000000050e00720c */ /* 0x000fe20001786670 */
[----:B------:R-:W-:Y:S01]  /*0db0*/  IMAD R214, R214, R3, RZ ;  /* 0x00000003d6d67224 */ /* 0x000fe200078e02ff */
[----:B------:R-:W-:Y:S01]  /*0dc0*/  ISETP.GE.OR P2, PT, R12, R5, P2 ;  /* 0x000000050c00720c */ /* 0x000fe20001746670 */
[----:B------:R-:W-:-:S12]  /*0dd0*/  @P3 BRA `(.L_x_1155) ;  /* 0x0000000000343947 */ /* 0x000fd80003800000 */
[----:B------:R-:W3:Y:S01]  /*0de0*/  LDCU.64 UR6, c[0x0][0x408] ;  /* 0x00008100ff0677ac */ /* 0x000ee20008000a00 */
[----:B-12---:R-:W-:Y:S01]  /*0df0*/  IADD3 R22, P3, PT, R7, 0x50, RZ ;  /* 0x0000005007167810 */ /* 0x006fe20007f7e0ff */
[----:B------:R-:W-:Y:S01]  /*0e00*/  IMAD.MOV.U32 R26, RZ, RZ, R10 ;  /* 0x000000ffff1a7224 */ /* 0x000fe200078e000a */
[----:B------:R-:W-:Y:S01]  /*0e10*/  MOV R27, R25 ;  /* 0x00000019001b7202 */ /* 0x000fe20000000f00 */
[----:B------:R-:W1:Y:S02]  /*0e20*/  LDCU.64 UR4, c[0x0][0x3f0] ;  /* 0x00007e00ff0477ac */ /* 0x000e640008000a00 */
[----:B------:R-:W-:-:S04]  /*0e30*/  IMAD.X R13, RZ, RZ, R217, P3 ;  /* 0x000000ffff0d7224 */ /* 0x000fc800018e06d9 */
[----:B---3--:R-:W-:Y:S02]  /*0e40*/  IMAD R13, R13, UR6, RZ ;  /* 0x000000060d0d7c24 */ /* 0x008fe4000f8e02ff */
[----:B------:R-:W-:-:S04]  /*0e50*/  IMAD.WIDE.U32 R26, R22, UR6, R26 ;  /* 0x00000006161a7c25 */ /* 0x000fc8000f8e001a */
[----:B------:R-:W-:Y:S01]  /*0e60*/  IMAD R13, R22, UR7, R13 ;  /* 0x00000007160d7c24 */ /* 0x000fe2000f8e020d */
[----:B-1----:R-:W-:-:S04]  /*0e70*/  LEA R22, P3, R26, UR4, 0x1 ;  /* 0x000000041a167c11 */ /* 0x002fc8000f8608ff */
[----:B------:R-:W-:-:S04]  /*0e80*/  IADD3 R13, PT, PT, R27, R13, RZ ;  /* 0x0000000d1b0d7210 */ /* 0x000fc80007ffe0ff */
[----:B------:R-:W-:-:S05]  /*0e90*/  LEA.HI.X R23, R26, UR5, R13, 0x1, P3 ;  /* 0x000000051a177c11 */ /* 0x000fca00098f0c0d */
[----:B------:R3:W-:Y:S02]  /*0ea0*/  STG.E.128 desc[UR16][R22.64], RZ ;  /* 0x000000ff16007986 */ /* 0x0007e4000c101d10 */
.L_x_1155:
[----:B------:R-:W-:Y:S05]  /*0eb0*/  BSYNC.RECONVERGENT B0 ;  /* 0x0000000000007941 */ /* 0x000fea0003800200 */
.L_x_1154:
[----:B------:R-:W-:Y:S04]  /*0ec0*/  BSSY.RECONVERGENT B0, `(.L_x_1156) ;  /* 0x000000f000007945 */ /* 0x000fe80003800200 */
[----:B------:R-:W-:Y:S05]  /*0ed0*/  @P4 BRA `(.L_x_1157) ;  /* 0x0000000000344947 */ /* 0x000fea0003800000 */
[----:B------:R-:W4:Y:S01]  /*0ee0*/  LDCU.64 UR6, c[0x0][0x408] ;  /* 0x00008100ff0677ac */ /* 0x000f220008000a00 */
[----:B-123--:R-:W-:Y:S01]  /*0ef0*/  IADD3 R22, P3, PT, R7, 0x60, RZ ;  /* 0x0000006007167810 */ /* 0x00efe20007f7e0ff */
[----:B------:R-:W-:Y:S01]  /*0f00*/  IMAD.MOV.U32 R26, RZ, RZ, R10 ;  /* 0x000000ffff1a7224 */ /* 0x000fe200078e000a */
[----:B------:R-:W-:Y:S01]  /*0f10*/  MOV R27, R25 ;  /* 0x00000019001b7202 */ /* 0x000fe20000000f00 */
[----:B------:R-:W1:Y:S02]  /*0f20*/  LDCU.64 UR4, c[0x0][0x3f0] ;  /* 0x00007e00ff0477ac */ /* 0x000e640008000a00 */
[----:B------:R-:W-:-:S04]  /*0f30*/  IMAD.X R13, RZ, RZ, R217, P3 ;  /* 0x000000ffff0d7224 */ /* 0x000fc800018e06d9 */
[----:B----4-:R-:W-:Y:S02]  /*0f40*/  IMAD R13, R13, UR6, RZ ;  /* 0x000000060d0d7c24 */ /* 0x010fe4000f8e02ff */
[----:B------:R-:W-:-:S04]  /*0f50*/  IMAD.WIDE.U32 R26, R22, UR6, R26 ;  /* 0x00000006161a7c25 */ /* 0x000fc8000f8e001a */
[----:B------:R-:W-:Y:S01]  /*0f60*/  IMAD R13, R22, UR7, R13 ;  /* 0x00000007160d7c24 */ /* 0x000fe2000f8e020d */
[----:B-1----:R-:W-:-:S04]  /*0f70*/  LEA R22, P3, R26, UR4, 0x1 ;  /* 0x000000041a167c11 */ /* 0x002fc8000f8608ff */
[----:B------:R-:W-:-:S04]  /*0f80*/  IADD3 R13, PT, PT, R27, R13, RZ ;  /* 0x0000000d1b0d7210 */ /* 0x000fc80007ffe0ff */
[----:B------:R-:W-:-:S05]  /*0f90*/  LEA.HI.X R23, R26, UR5, R13, 0x1, P3 ;  /* 0x000000051a177c11 */ /* 0x000fca00098f0c0d */
[----:B------:R4:W-:Y:S02]  /*0fa0*/  STG.E.128 desc[UR16][R22.64], RZ ;  /* 0x000000ff16007986 */ /* 0x0009e4000c101d10 */
.L_x_1157:
[----:B------:R-:W-:Y:S05]  /*0fb0*/  BSYNC.RECONVERGENT B0 ;  /* 0x0000000000007941 */ /* 0x000fea0003800200 */
.L_x_1156:
[----:B------:R-:W-:Y:S01]  /*0fc0*/  BSSY.RECONVERGENT B0, `(.L_x_1158) ;  /* 0x0000011000007945 */ /* 0x000fe20003800200 */
[--C-:B------:R-:W-:Y:S02]  /*0fd0*/  IADD3 R6, P4, P3, R214, R6, R9.reuse ;  /* 0x00000006d6067210 */ /* 0x100fe40007b9e009 */
[----:B------:R-:W-:Y:S02]  /*0fe0*/  SHF.R.S32.HI R13, RZ, 0x1f, R214 ;  /* 0x0000001fff0d7819 */ /* 0x000fe400000114d6 */
[----:B------:R-:W-:Y:S01]  /*0ff0*/  SHF.R.S32.HI R9, RZ, 0x1f, R9 ;  /* 0x0000001fff097819 */ /* 0x000fe20000011409 */
[----:B------:R-:W-:Y:S05]  /*1000*/  @P2 BRA `(.L_x_1159) ;  /* 0x0000000000302947 */ /* 0x000fea0003800000 */
[----:B------:R-:W5:Y:S01]  /*1010*/  LDCU.64 UR6, c[0x0][0x408] ;  /* 0x00008100ff0677ac */ /* 0x000f620008000a00 */
[----:B------:R-:W-:Y:S02]  /*1020*/  IADD3 R7, P2, PT, R7, 0x70, RZ ;  /* 0x0000007007077810 */ /* 0x000fe40007f5e0ff */
[----:B------:R-:W-:Y:S01]  /*1030*/  MOV R11, R25 ;  /* 0x00000019000b7202 */ /* 0x000fe20000000f00 */
[----:B------:R-:W5:Y:S01]  /*1040*/  LDCU.64 UR4, c[0x0][0x3f0] ;  /* 0x00007e00ff0477ac */ /* 0x000f620008000a00 */
[----:B-1234-:R-:W-:-:S05]  /*1050*/  IADD3.X R22, PT, PT, RZ, R217, RZ, P2, !PT ;  /* 0x000000d9ff167210 */ /* 0x01efca00017fe4ff */
[----:B-----5:R-:W-:Y:S02]  /*1060*/  IMAD R22, R22, UR6, RZ ;  /* 0x0000000616167c24 */ /* 0x020fe4000f8e02ff */
[----:B------:R-:W-:-:S04]  /*1070*/  IMAD.WIDE.U32 R10, R7, UR6, R10 ;  /* 0x00000006070a7c25 */ /* 0x000fc8000f8e000a */
[----:B------:R-:W-:Y:S01]  /*1080*/  IMAD R7, R7, UR7, R22 ;  /* 0x0000000707077c24 */ /* 0x000fe2000f8e0216 */
[----:B------:R-:W-:-:S04]  /*1090*/  LEA R22, P2, R10, UR4, 0x1 ;  /* 0x000000040a167c11 */ /* 0x000fc8000f8408ff */
[----:B------:R-:W-:-:S04]  /*10a0*/  IADD3 R7, PT, PT, R11, R7, RZ ;  /* 0x000000070b077210 */ /* 0x000fc80007ffe0ff */
[----:B------:R-:W-:-:S05]  /*10b0*/  LEA.HI.X R23, R10, UR5, R7, 0x1, P2 ;  /* 0x000000050a177c11 */ /* 0x000fca00090f0c07 */
[----:B------:R1:W-:Y:S02]  /*10c0*/  STG.E.128 desc[UR16][R22.64], RZ ;  /* 0x000000ff16007986 */ /* 0x0003e4000c101d10 */
.L_x_1159:
[----:B------:R-:W-:Y:S05]  /*10d0*/  BSYNC.RECONVERGENT B0 ;  /* 0x0000000000007941 */ /* 0x000fea0003800200 */
.L_x_1158:
[----:B------:R-:W-:Y:S01]  /*10e0*/  BSSY.RECONVERGENT B0, `(.L_x_1160) ;  /* 0x000000b000007945 */ /* 0x000fe20003800200 */
[----:B------:R-:W-:-:S03]  /*10f0*/  IADD3.X R4, PT, PT, R13, R4, R9, P4, P3 ;  /* 0x000000040d047210 */ /* 0x000fc600027e6409 */
[----:B------:R-:W-:Y:S05]  /*1100*/  @P5 BRA `(.L_x_1161) ;  /* 0x0000000000205947 */ /* 0x000fea0003800000 */
[----:B------:R-:W5:Y:S01]  /*1110*/  LDCU.64 UR4, c[0x0][0x420] ;  /* 0x00008400ff0477ac */ /* 0x000f620008000a00 */
[----:B------:R-:W-:-:S05]  /*1120*/  IMAD R9, R0, R3, RZ ;  /* 0x0000000300097224 */ /* 0x000fca00078e02ff */
[----:B------:R-:W-:-:S04]  /*1130*/  IADD3 R7, P2, PT, R9, R6, RZ ;  /* 0x0000000609077210 */ /* 0x000fc80007f5e0ff */
[----:B------:R-:W-:Y:S02]  /*1140*/  LEA.HI.X.SX32 R0, R9, R4, 0x1, P2 ;  /* 0x0000000409007211 */ /* 0x000fe400010f0eff */
[----:B-----5:R-:W-:-:S04]  /*1150*/  LEA R10, P2, R7, UR4, 0x2 ;  /* 0x00000004070a7c11 */ /* 0x020fc8000f8410ff */
[----:B------:R-:W-:Y:S01]  /*1160*/  LEA.HI.X R11, R7, UR5, R0, 0x2, P2 ;  /* 0x00000005070b7c11 */ /* 0x000fe200090f1400 */
[----:B------:R-:W-:-:S05]  /*1170*/  IMAD.MOV.U32 R7, RZ, RZ, 0x7f800000 ;  /* 0x7f800000ff077424 */ /* 0x000fca00078e00ff */
[----:B------:R1:W-:Y:S03]  /*1180*/  STG.E desc[UR16][R10.64], R7 ;  /* 0x000000070a007986 */ /* 0x0003e6000c101910 */
.L_x_1161:
[----:B------:R-:W-:Y:S05]  /*1190*/  BSYNC.RECONVERGENT B0 ;  /* 0x0000000000007941 */ /* 0x000fea0003800200 */
.L_x_1160:
[----:B------:R-:W-:Y:S01]  /*11a0*/  BSSY.RECONVERGENT B0, `(.L_x_1162) ;  /* 0x000000f000007945 */ /* 0x000fe20003800200 */
[-C--:B------:R-:W-:Y:S02]  /*11b0*/  ISETP.GE.OR P5, PT, R20, R5.reuse, P1 ;  /* 0x000000051400720c */ /* 0x080fe40000fa6670 */
[-C--:B------:R-:W-:Y:S02]  /*11c0*/  ISETP.GE.OR P4, PT, R18, R5.reuse, P1 ;  /* 0x000000051200720c */ /* 0x080fe40000f86670 */
[-C--:B------:R-:W-:Y:S02]  /*11d0*/  ISETP.GE.OR P3, PT, R16, R5.reuse, P1 ;  /* 0x000000051000720c */ /* 0x080fe40000f66670 */
[-C--:B------:R-:W-:Y:S02]  /*11e0*/  ISETP.GE.OR P2, PT, R14, R5.reuse, P1 ;  /* 0x000000050e00720c */ /* 0x080fe40000f46670 */
[----:B------:R-:W-:Y:S01]  /*11f0*/  ISETP.GE.OR P1, PT, R12, R5, P1 ;  /* 0x000000050c00720c */ /* 0x000fe20000f26670 */
[----:B------:R-:W-:-:S12]  /*1200*/  @P0 BRA `(.L_x_1163) ;  /* 0x0000000000200947 */ /* 0x000fd80003800000 */
[----:B------:R-:W5:Y:S01]  /*1210*/  LDCU.64 UR4, c[0x0][0x420] ;  /* 0x00008400ff0477ac */ /* 0x000f620008000a00 */
[----:B-1----:R-:W-:-:S05]  /*1220*/  IMAD R7, R2, R3, RZ ;  /* 0x0000000302077224 */ /* 0x002fca00078e02ff */
[----:B------:R-:W-:-:S04]  /*1230*/  IADD3 R5, P0, PT, R7, R6, RZ ;  /* 0x0000000607057210 */ /* 0x000fc80007f1e0ff */
[----:B------:R-:W-:Y:S02]  /*1240*/  LEA.HI.X.SX32 R0, R7, R4, 0x1, P0 ;  /* 0x0000000407007211 */ /* 0x000fe400000f0eff */
[----:B-----5:R-:W-:-:S04]  /*1250*/  LEA R10, P0, R5, UR4, 0x2 ;  /* 0x00000004050a7c11 */ /* 0x020fc8000f8010ff */
[----:B------:R-:W-:Y:S01]  /*1260*/  LEA.HI.X R11, R5, UR5, R0, 0x2, P0 ;  /* 0x00000005050b7c11 */ /* 0x000fe200080f1400 */
[----:B------:R-:W-:-:S05]  /*1270*/  IMAD.MOV.U32 R5, RZ, RZ, 0x7f800000 ;  /* 0x7f800000ff057424 */ /* 0x000fca00078e00ff */
[----:B------:R1:W-:Y:S03]  /*1280*/  STG.E desc[UR16][R10.64], R5 ;  /* 0x000000050a007986 */ /* 0x0003e6000c101910 */
.L_x_1163:
[----:B------:R-:W-:Y:S05]  /*1290*/  BSYNC.RECONVERGENT B0 ;  /* 0x0000000000007941 */ /* 0x000fea0003800200 */
.L_x_1162:
[----:B------:R-:W-:Y:S04]  /*12a0*/  BSSY.RECONVERGENT B0, `(.L_x_1164) ;  /* 0x000000a000007945 */ /* 0x000fe80003800200 */
[----:B------:R-:W-:Y:S05]  /*12b0*/  @P6 BRA `(.L_x_1165) ;  /* 0x0000000000206947 */ /* 0x000fea0003800000 */
        /* <DEDUP_REMOVED lines=8> */
.L_x_1165:
[----:B------:R-:W-:Y:S05]  /*1340*/  BSYNC.RECONVERGENT B0 ;  /* 0x0000000000007941 */ /* 0x000fea0003800200 */
.L_x_1164:
        /* <DEDUP_REMOVED lines=10> */
.L_x_1167:
[----:B------:R-:W-:Y:S05]  /*13f0*/  BSYNC.RECONVERGENT B0 ;  /* 0x0000000000007941 */ /* 0x000fea0003800200 */
.L_x_1166:
        /* <DEDUP_REMOVED lines=10> */
.L_x_1169:
[----:B------:R-:W-:Y:S05]  /*14a0*/  BSYNC.RECONVERGENT B0 ;  /* 0x0000000000007941 */ /* 0x000fea0003800200 */
.L_x_1168:
        /* <DEDUP_REMOVED lines=10> */
.L_x_1171:
[----:B------:R-:W-:Y:S05]  /*1550*/  BSYNC.RECONVERGENT B0 ;  /* 0x0000000000007941 */ /* 0x000fea0003800200 */
.L_x_1170:
        /* <DEDUP_REMOVED lines=10> */
.L_x_1173:
[----:B------:R-:W-:Y:S05]  /*1600*/  BSYNC.RECONVERGENT B0 ;  /* 0x0000000000007941 */ /* 0x000fea0003800200 */
.L_x_1172:
        /* <DEDUP_REMOVED lines=10> */
.L_x_1142:
[----:B------:R-:W-:Y:S02]  /*16b0*/  ISETP.NE.AND P0, PT, R211, -0x1, PT ;  /* 0xffffffffd300780c */ /* 0x000fe40003f05270 */
[----:B------:R-:W-:-:S11]  /*16c0*/  ISETP.NE.AND P2, PT, R9, -0x1, PT ;  /* 0xffffffff0900780c */ /* 0x000fd60003f45270 */
[----:B------:R-:W1:Y:S08]  /*16d0*/  @!P0 LDC.64 R6, c[0x0][0x398] ;  /* 0x0000e600ff068b82 */ /* 0x000e700000000a00 */
[----:B------:R-:W3:Y:S01]  /*16e0*/  @P0 LDC.64 R2, c[0x0][0x3b0] ;  /* 0x0000ec00ff020b82 */ /* 0x000ee20000000a00 */
[----:B-1----:R-:W-:-:S04]  /*16f0*/  @!P0 IMAD.WIDE.U32 R12, R212, R6, RZ ;  /* 0x00000006d40c8225 */ /* 0x002fc800078e00ff */
[----:B---3--:R-:W-:-:S04]  /*1700*/  @P0 IMAD.WIDE.U32 R10, R211, R2, RZ ;  /* 0x00000002d30a0225 */ /* 0x008fc800078e00ff */
[----:B------:R-:W-:Y:S01]  /*1710*/  @!P0 IMAD R2, R212, R7, R13 ;  /* 0x00000007d4028224 */ /* 0x000fe200078e020d */
[----:B------:R-:W-:Y:S01]  /*1720*/  @P0 MOV R12, R10 ;  /* 0x0000000a000c0202 */ /* 0x000fe20000000f00 */
[----:B------:R-:W-:Y:S01]  /*1730*/  @P0 IMAD R2, R211, R3, R11 ;  /* 0x00000003d3020224 */ /* 0x000fe200078e020b */
[----:B------:R-:W-:Y:S06]  /*1740*/  @P2 BRA `(.L_x_1174) ;  /* 0x0000000000342947 */ /* 0x000fec0003800000 */
[----:B------:R-:W1:Y:S01]  /*1750*/  LDCU.64 UR4, c[0x0][0x3b8] ;  /* 0x00007700ff0477ac */ /* 0x000e620008000a00 */
[----:B------:R-:W-:Y:S01]  /*1760*/  SHF.R.S32.HI R3, RZ, 0x1f, R4 ;  /* 0x0000001fff037819 */ /* 0x000fe20000011404 */
[----:B------:R-:W3:Y:S01]  /*1770*/  LDCU.64 UR6, c[0x0][0x3a0] ;  /* 0x00007400ff0677ac */ /* 0x000ee20008000a00 */
[----:B-1----:R-:W-:Y:S02]  /*1780*/  MOV R140, UR4 ;  /* 0x00000004008c7c02 */ /* 0x002fe40008000f00 */
[----:B------:R-:W-:-:S03]  /*1790*/  MOV R141, UR5 ;  /* 0x00000005008d7c02 */ /* 0x000fc60008000f00 */
[-C--:B------:R-:W-:Y:S02]  /*17a0*/  IMAD R3, R3, R140.reuse, RZ ;  /* 0x0000008c03037224 */ /* 0x080fe400078e02ff */
[----:B------:R-:W-:-:S04]  /*17b0*/  IMAD.WIDE.U32 R6, R4, R140, RZ ;  /* 0x0000008c04067225 */ /* 0x000fc800078e00ff */
[----:B------:R-:W-:-:S05]  /*17c0*/  IMAD R3, R4, R141, R3 ;  /* 0x0000008d04037224 */ /* 0x000fca00078e0203 */
[----:B------:R-:W-:-:S03]  /*17d0*/  IADD3 R7, PT, PT, R7, R3, RZ ;  /* 0x0000000307077210 */ /* 0x000fc60007ffe0ff */
[----:B---3--:R-:W-:-:S04]  /*17e0*/  IMAD.WIDE.U32 R6, R212, UR6, R6 ;  /* 0x00000006d4067c25 */ /* 0x008fc8000f8e0006 */
[----:B------:R-:W-:Y:S01]  /*17f0*/  IMAD R3, R212, UR7, R7 ;  /* 0x00000007d4037c24 */ /* 0x000fe2000f8e0207 */
[----:B------:R-:W-:Y:S01]  /*1800*/  MOV R8, R6 ;  /* 0x0000000600087202 */ /* 0x000fe20000000f00 */
[----:B------:R-:W-:Y:S06]  /*1810*/  BRA `(.L_x_1175) ;  /* 0x0000000000187947 */ /* 0x000fec0003800000 */
.L_x_1174:
[----:B------:R-:W1:Y:S01]  /*1820*/  LDC.64 R140, c[0x0][0x3b8] ;  /* 0x0000ee00ff8c7b82 */ /* 0x000e620000000a00 */
[----:B------:R-:W-:-:S05]  /*1830*/  IADD3 R6, PT, PT, R4, R9, RZ ;  /* 0x0000000904067210 */ /* 0x000fca0007ffe0ff */
[C---:B-1----:R-:W-:Y:S02]  /*1840*/  IMAD R3, R6.reuse, R141, RZ ;  /* 0x0000008d06037224 */ /* 0x042fe400078e02ff */
[----:B------:R-:W-:-:S05]  /*1850*/  IMAD.WIDE.U32 R6, R6, R140, RZ ;  /* 0x0000008c06067225 */ /* 0x000fca00078e00ff */
[----:B------:R-:W-:Y:S02]  /*1860*/  IADD3 R3, PT, PT, R7, R3, RZ ;  /* 0x0000000307037210 */ /* 0x000fe40007ffe0ff */
[----:B------:R-:W-:-:S07]  /*1870*/  MOV R8, R6 ;  /* 0x0000000600087202 */ /* 0x000fce0000000f00 */
.L_x_1175:
[----:B------:R-:W1:Y:S01]  /*1880*/  LDC R10, c[0x0][0x3e8] ;  /* 0x0000fa00ff0a7b82 */ /* 0x000e620000000800 */
[----:B------:R-:W-:Y:S02]  /*1890*/  MOV R16, RZ ;  /* 0x000000ff00107202 */ /* 0x000fe40000000f00 */
[----:B-1----:R-:W-:-:S04]  /*18a0*/  IABS R11, R10 ;  /* 0x0000000a000b7213 */ /* 0x002fc80000000000 */
[----:B------:R-:W1:Y:S08]  /*18b0*/  I2F.RP R14, R11 ;  /* 0x0000000b000e7306 */ /* 0x000e700000209400 */
[----:B-1----:R-:W1:Y:S02]  /*18c0*/  MUFU.RCP R17, R14 ;  /* 0x0000000e00117308 */ /* 0x002e640000001000 */
[----:B-1----:R-:W-:-:S06]  /*18d0*/  VIADD R17, R17, 0xffffffe ;  /* 0x0ffffffe11117836 */ /* 0x002fcc0000000000 */
[----:B------:R-:W1:Y:S02]  /*18e0*/  F2I.FTZ.U32.TRUNC.NTZ R17, R17 ;  /* 0x0000001100117305 */ /* 0x000e64000021f000 */
[----:B-1----:R-:W-:-:S04]  /*18f0*/  IMAD.MOV R6, RZ, RZ, -R17 ;  /* 0x000000ffff067224 */ /* 0x002fc800078e0a11 */
        /* <DEDUP_REMOVED lines=30> */
[----:B------:R-:W-:Y:S06]  /*1ae0*/  BRA `(.L_x_1177) ;  /* 0x0000000000147947 */ /* 0x000fec0003800000 */
.L_x_1176:
[----:B------:R-:W1:Y:S01]  /*1af0*/  LDC.64 R138, c[0x0][0x3c0] ;  /* 0x0000f000ff8a7b82 */ /* 0x000e620000000a00 */
[----:B------:R-:W-:-:S05]  /*1b00*/  IADD3 R9, PT, PT, R4, R9, RZ ;  /* 0x0000000904097210 */ /* 0x000fca0007ffe0ff */
[C---:B-1----:R-:W-:Y:S02]  /*1b10*/  IMAD R4, R9.reuse, R139, RZ ;  /* 0x0000008b09047224 */ /* 0x042fe400078e02ff */
[----:B------:R-:W-:-:S05]  /*1b20*/  IMAD.WIDE.U32 R10, R9, R138, RZ ;  /* 0x0000008a090a7225 */ /* 0x000fca00078e00ff */
[----:B------:R-:W-:-:S07]  /*1b30*/  IADD3 R4, PT, PT, R11, R4, RZ ;  /* 0x000000040b047210 */ /* 0x000fce0007ffe0ff */
.L_x_1177:
[C---:B--2---:R-:W-:Y:S01]  /*1b40*/  IMAD.SHL.U32 R213, R0.reuse, 0x8, RZ ;  /* 0x0000000800d57824 */ /* 0x044fe200078e00ff */
[----:B------:R-:W1:Y:S01]  /*1b50*/  LDCU.128 UR8, c[0x0][0x3d0] ;  /* 0x00007a00ff0877ac */ /* 0x000e620008000c00 */
[----:B------:R-:W2:Y:S01]  /*1b60*/  S2UR UR5, SR_CgaCtaId ;  /* 0x00000000000579c3 */ /* 0x000ea20000008800 */
[----:B------:R-:W-:Y:S01]  /*1b70*/  SHF.R.U32.HI R206, RZ, 0x3, R0 ;  /* 0x00000003ffce7819 */ /* 0x000fe20000011600 */
[----:B------:R-:W-:Y:S01]  /*1b80*/  IMAD.IADD R205, R5, 0x1, -R214 ;  /* 0x0000000105cd7824 */ /* 0x000fe200078e0ad6 */
[C---:B------:R-:W-:Y:S01]  /*1b90*/  LOP3.LUT R204, R213.reuse, 0x38, RZ, 0xc0, !PT ;  /* 0x00000038d5cc7812 */ /* 0x040fe200078ec0ff */
[----:B------:R-:W3:Y:S01]  /*1ba0*/  LDCU.64 UR14, c[0x0][0x388] ;  /* 0x00007100ff0e77ac */ /* 0x000ee20008000a00 */
[----:B------:R-:W-:Y:S01]  /*1bb0*/  SHF.R.S32.HI R207, RZ, 0x1f, R6 ;  /* 0x0000001fffcf7819 */ /* 0x000fe20000011406 */
[----:B------:R-:W-:Y:S01]  /*1bc0*/  IMAD.SHL.U32 R192, R0, 0x40, RZ ;  /* 0x0000004000c07824 */ /* 0x000fe200078e00ff */
[C---:B------:R-:W-:Y:S01]  /*1bd0*/  IADD3 R8, P1, PT, R204.reuse, R8, RZ ;  /* 0x00000008cc087210 */ /* 0x040fe20007f3e0ff */
[----:B------:R-:W4:Y:S01]  /*1be0*/  LDCU.64 UR12, c[0x0][0x390] ;  /* 0x00007200ff0c77ac */ /* 0x000f220008000a00 */
[----:B------:R-:W-:Y:S01]  /*1bf0*/  IADD3 R10, P0, PT, R204, R10, RZ ;  /* 0x0000000acc0a7210 */ /* 0x000fe20007f1e0ff */
[----:B------:R-:W-:Y:S01]  /*1c00*/  IMAD.WIDE.U32 R216, R216, 0x80, RZ ;  /* 0x00000080d8d87825 */ /* 0x000fe200078e00ff */
[----:B------:R-:W-:Y:S01]  /*1c10*/  BSSY.RECONVERGENT B0, `(.L_x_1178) ;  /* 0x0000038000007945 */ /* 0x000fe20003800200 */
[----:B------:R-:W5:Y:S01]  /*1c20*/  LDCU.64 UR6, c[0x0][0x3c8] ;  /* 0x00007900ff0677ac */ /* 0x000f620008000a00 */
[----:B------:R-:W-:Y:S01]  /*1c30*/  LOP3.LUT R85, R192, 0x200, RZ, 0xc0, !PT ;  /* 0x00000200c0557812 */ /* 0x000fe200078ec0ff */
[----:B------:R-:W-:Y:S01]  /*1c40*/  IMAD.X R9, RZ, RZ, R3, P1 ;  /* 0x000000ffff097224 */ /* 0x000fe200008e0603 */
[----:B------:R-:W-:Y:S01]  /*1c50*/  LOP3.LUT R3, R213, 0x1f8, RZ, 0xc0, !PT ;  /* 0x000001f8d5037812 */ /* 0x000fe200078ec0ff */
[----:B------:R-:W-:Y:S01]  /*1c60*/  IMAD.X R11, RZ, RZ, R4, P0 ;  /* 0x000000ffff0b7224 */ /* 0x000fe200000e0604 */
[----:B------:R-:W-:Y:S01]  /*1c70*/  IADD3 R12, P0, PT, R204, R12, RZ ;  /* 0x0000000ccc0c7210 */ /* 0x000fe20007f1e0ff */
[----:B------:R-:W-:Y:S01]  /*1c80*/  IMAD.WIDE.U32 R8, R206, R140, R8 ;  /* 0x0000008cce087225 */ /* 0x000fe200078e0008 */
[----:B------:R-:W-:Y:S01]  /*1c90*/  LOP3.LUT R4, R3, 0x38, R0, 0x78, !PT ;  /* 0x0000003803047812 */ /* 0x000fe200078e7800 */
[----:B------:R-:W-:Y:S01]  /*1ca0*/  UMOV UR4, 0x400 ;  /* 0x0000040000047882 */ /* 0x000fe20000000000 */
[----:B------:R-:W-:Y:S01]  /*1cb0*/  LOP3.LUT R203, R216, R206, RZ, 0xfc, !PT ;  /* 0x000000ced8cb7212 */ /* 0x000fe200078efcff */
[----:B------:R-:W-:Y:S01]  /*1cc0*/  IMAD.WIDE.U32 R16, R206, R138, R10 ;  /* 0x0000008ace107225 */ /* 0x000fe200078e000a */
[----:B------:R-:W-:Y:S01]  /*1cd0*/  LOP3.LUT R10, R192, 0x1c0, RZ, 0xc0, !PT ;  /* 0x000001c0c00a7812 */ /* 0x000fe200078ec0ff */
[----:B--2---:R-:W-:-:S02]  /*1ce0*/  ULEA UR5, UR5, UR4, 0x18 ;  /* 0x0000000405057291 */ /* 0x004fc4000f8ec0ff */
[C---:B-1----:R-:W-:Y:S01]  /*1cf0*/  IMAD R209, R207.reuse, UR8, RZ ;  /* 0x00000008cfd17c24 */ /* 0x042fe2000f8e02ff */
[----:B------:R-:W-:Y:S01]  /*1d00*/  LOP3.LUT R3, R10, 0x38, R213, 0xf8, !PT ;  /* 0x000000380a037812 */ /* 0x000fe200078ef8d5 */
[----:B------:R-:W-:Y:S01]  /*1d10*/  IMAD R9, R206, R141, R9 ;  /* 0x0000008dce097224 */ /* 0x000fe200078e0209 */
[----:B------:R-:W-:Y:S01]  /*1d20*/  LOP3.LUT R213, R4, 0x1e00, R213, 0xf8, !PT ;  /* 0x00001e0004d57812 */ /* 0x000fe200078ef8d5 */
[----:B------:R-:W-:Y:S02]  /*1d30*/  IMAD R207, R207, UR10, RZ ;  /* 0x0000000acfcf7c24 */ /* 0x000fe4000f8e02ff */
[C---:B------:R-:W-:Y:S01]  /*1d40*/  IMAD R17, R206.reuse, R139, R17 ;  /* 0x0000008bce117224 */ /* 0x040fe200078e0211 */
[----:B------:R-:W-:Y:S01]  /*1d50*/  LEA R213, R213, UR5, 0x1 ;  /* 0x00000005d5d57c11 */ /* 0x000fe2000f8e08ff */
[----:B------:R-:W-:Y:S01]  /*1d60*/  IMAD.X R13, RZ, RZ, R2, P0 ;  /* 0x000000ffff0d7224 */ /* 0x000fe200000e0602 */
[----:B------:R-:W-:Y:S01]  /*1d70*/  ISETP.GE.AND P0, PT, R206, R205, PT ;  /* 0x000000cdce00720c */ /* 0x000fe20003f06270 */
[C---:B------:R-:W-:Y:S01]  /*1d80*/  IMAD R209, R6.reuse, UR9, R209 ;  /* 0x0000000906d17c24 */ /* 0x040fe2000f8e02d1 */
[----:B------:R-:W-:Y:S01]  /*1d90*/  SHF.R.U32.HI R2, RZ, 0x1, R0 ;  /* 0x00000001ff027819 */ /* 0x000fe20000011600 */
[----:B------:R-:W-:-:S02]  /*1da0*/  IMAD R207, R6, UR11, R207 ;  /* 0x0000000b06cf7c24 */ /* 0x000fc4000f8e02cf */
[----:B------:R-:W-:Y:S01]  /*1db0*/  IMAD.WIDE.U32 R8, R6, UR8, R8 ;  /* 0x0000000806087c25 */ /* 0x000fe2000f8e0008 */
[----:B------:R-:W-:-:S03]  /*1dc0*/  LOP3.LUT R84, R3, 0x8, R2, 0x78, !PT ;  /* 0x0000000803547812 */ /* 0x000fc600078e7802 */
[----:B------:R-:W-:Y:S01]  /*1dd0*/  IMAD.WIDE.U32 R6, R6, UR10, R16 ;  /* 0x0000000a06067c25 */ /* 0x000fe2000f8e0010 */
[----:B---3--:R-:W-:-:S03]  /*1de0*/  LEA R210, P2, R8, UR14, 0x1 ;  /* 0x0000000e08d27c11 */ /* 0x008fc6000f8408ff */
[----:B------:R-:W-:Y:S01]  /*1df0*/  IMAD.IADD R209, R9, 0x1, R209 ;  /* 0x0000000109d17824 */ /* 0x000fe200078e02d1 */
[----:B----4-:R-:W-:Y:S01]  /*1e00*/  LEA R208, P1, R6, UR12, 0x1 ;  /* 0x0000000c06d07c11 */ /* 0x010fe2000f8208ff */
[----:B------:R-:W-:Y:S02]  /*1e10*/  IMAD.IADD R207, R7, 0x1, R207 ;  /* 0x0000000107cf7824 */ /* 0x000fe400078e02cf */
[C---:B-----5:R-:W-:Y:S01]  /*1e20*/  IMAD.WIDE.U32 R12, R15.reuse, UR6, R12 ;  /* 0x000000060f0c7c25 */ /* 0x060fe2000f8e000c */
[----:B------:R-:W-:Y:S02]  /*1e30*/  LEA.HI.X R209, R8, UR15, R209, 0x1, P2 ;  /* 0x0000000f08d17c11 */ /* 0x000fe400090f0cd1 */
[----:B------:R-:W-:Y:S01]  /*1e40*/  LEA.HI.X R207, R6, UR13, R207, 0x1, P1 ;  /* 0x0000000d06cf7c11 */ /* 0x000fe200088f0ccf */
[----:B------:R-:W-:Y:S01]  /*1e50*/  IMAD R15, R15, UR7, R13 ;  /* 0x000000070f0f7c24 */ /* 0x000fe2000f8e020d */
[----:B------:R-:W-:Y:S06]  /*1e60*/  @P0 BRA `(.L_x_1179) ;  /* 0x0000000000480947 */ /* 0x000fec0003800000 */
[----:B------:R-:W1:Y:S02]  /*1e70*/  LDCU UR4, c[0x0][0x440] ;  /* 0x00008800ff0477ac */ /* 0x000e640008000800 */
[----:B-1----:R-:W-:-:S13]  /*1e80*/  ISETP.GE.AND P0, PT, R204, UR4, PT ;  /* 0x00000004cc007c0c */ /* 0x002fda000bf06270 */
[----:B------:R-:W-:Y:S05]  /*1e90*/  @P0 BRA `(.L_x_1180) ;  /* 0x0000000000380947 */ /* 0x000fea0003800000 */
        /* <DEDUP_REMOVED lines=12> */
[----:B------:R2:W-:Y:S01]  /*1f60*/  LDGSTS.E.BYPASS.LTC128B.128 [R213], desc[UR16][R8.64] ;  /* 0x0000000008d57fae */ /* 0x0005e2000b981a10 */
[----:B------:R-:W-:Y:S05]  /*1f70*/  BRA `(.L_x_1179) ;  /* 0x0000000000047947 */ /* 0x000fea0003800000 */
.L_x_1180:
[----:B------:R1:W-:Y:S02]  /*1f80*/  STS.128 [R213], RZ ;  /* 0x000000ffd5007388 */ /* 0x0003e40000000c00 */
.L_x_1179:
[----:B------:R-:W-:Y:S05]  /*1f90*/  BSYNC.RECONVERGENT B0 ;  /* 0x0000000000007941 */ /* 0x000fea0003800200 */
.L_x_1178:
[----:B------:R-:W-:Y:S01]  /*1fa0*/  VIADD R202, R206, 0x10 ;  /* 0x00000010ceca7836 */ /* 0x000fe20000000000 */
[----:B------:R-:W-:Y:S01]  /*1fb0*/  IADD3 R86, PT, PT, R156, -0x1, RZ ;  /* 0xffffffff9c567810 */ /* 0x000fe20007ffe0ff */
[C---:B------:R-:W-:Y:S01]  /*1fc0*/  VIADD R201, R206.reuse, 0x20 ;  /* 0x00000020cec97836 */ /* 0x040fe20000000000 */
[C---:B------:R-:W-:Y:S01]  /*1fd0*/  IADD3 R198, PT, PT, R206.reuse, 0x50, RZ ;  /* 0x00000050cec67810 */ /* 0x040fe20007ffe0ff */
[----:B------:R-:W-:Y:S01]  /*1fe0*/  VIADD R200, R206, 0x30 ;  /* 0x00000030cec87836 */ /* 0x000fe20000000000 */
[-C--:B------:R-:W-:Y:S01]  /*1ff0*/  ISETP.GE.AND P1, PT, R202, R205.reuse, PT ;  /* 0x000000cdca00720c */ /* 0x080fe20003f26270 */
[C---:B------:R-:W-:Y:S01]  /*2000*/  VIADD R199, R206.reuse, 0x40 ;  /* 0x00000040cec77836 */ /* 0x040fe20000000000 */
[----:B------:R-:W-:Y:S01]  /*2010*/  BSSY.RECONVERGENT B0, `(.L_x_1181) ;  /* 0x0000020000007945 */ /* 0x000fe20003800200 */
[C---:B------:R-:W-:Y:S01]  /*2020*/  VIADD R197, R206.reuse, 0x60 ;  /* 0x00000060cec57836 */ /* 0x040fe20000000000 */
[-C--:B------:R-:W-:Y:S01]  /*2030*/  ISETP.GE.AND P0, PT, R201, R205.reuse, PT ;  /* 0x000000cdc900720c */ /* 0x080fe20003f06270 */
[----:B------:R-:W-:Y:S01]  /*2040*/  VIADD R196, R206, 0x70 ;  /* 0x00000070cec47836 */ /* 0x000fe20000000000 */
[-C--:B------:R-:W-:Y:S01]  /*2050*/  ISETP.GE.AND P6, PT, R200, R205.reuse, PT ;  /* 0x000000cdc800720c */ /* 0x080fe20003fc6270 */
[----:B--2---:R-:W-:Y:S01]  /*2060*/  IMAD R9, R86, -0x40, R92 ;  /* 0xffffffc056097824 */ /* 0x004fe200078e025c */
[----:B------:R-:W-:-:S02]  /*2070*/  ISETP.GE.AND P5, PT, R199, R205, PT ;  /* 0x000000cdc700720c */ /* 0x000fc40003fa6270 */
[-C--:B------:R-:W-:Y:S02]  /*2080*/  ISETP.GE.AND P4, PT, R198, R205.reuse, PT ;  /* 0x000000cdc600720c */ /* 0x080fe40003f86270 */
        /* <DEDUP_REMOVED lines=13> */
[----:B------:R-:W-:-:S04]  /*2160*/  IMAD.X R4, RZ, RZ, R217, P1 ;  /* 0x000000ffff047224 */ /* 0x000fc800008e06d9 */
        /* <DEDUP_REMOVED lines=10> */
.L_x_1182:
[----:B------:R-:W-:Y:S05]  /*2210*/  BSYNC.RECONVERGENT B0 ;  /* 0x0000000000007941 */ /* 0x000fea0003800200 */
.L_x_1181:
        /* <DEDUP_REMOVED lines=26> */
.L_x_1184:
[----:B------:R-:W-:Y:S05]  /*23c0*/  BSYNC.RECONVERGENT B0 ;  /* 0x0000000000007941 */ /* 0x000fea0003800200 */
.L_x_1183:
[----:B------:R-:W-:Y:S04]  /*23d0*/  BSSY.RECONVERGENT B0, `(.L_x_1185) ;  /* 0x0000016000007945 */ /* 0x000fe80003800200 */
[----:B------:R-:W-:Y:S05]  /*23e0*/  @P6 BRA `(.L_x_1186) ;  /* 0x0000000000506947 */ /* 0x000fea0003800000 */
[----:B------:R-:W5:Y:S02]  /*23f0*/  LDCU UR4, c[0x0][0x440] ;  /* 0x00008800ff0477ac */ /* 0x000f640008000800 */
[----:B-----5:R-:W-:-:S13]  /*2400*/  ISETP.GE.AND P0, PT, R204, UR4, PT ;  /* 0x00000004cc007c0c */ /* 0x020fda000bf06270 */
        /* <DEDUP_REMOVED lines=18> */
.L_x_1186:
[----:B------:R-:W-:Y:S05]  /*2530*/  BSYNC.RECONVERGENT B0 ;  /* 0x0000000000007941 */ /* 0x000fea0003800200 */
.L_x_1185:
        /* <DEDUP_REMOVED lines=22> */
.L_x_1188:
[----:B------:R-:W-:Y:S05]  /*26a0*/  BSYNC.RECONVERGENT B0 ;  /* 0x0000000000007941 */ /* 0x000fea0003800200 */
.L_x_1187:
        /* <DEDUP_REMOVED lines=22> */
.L_x_1190:
[----:B------:R-:W-:Y:S05]  /*2810*/  BSYNC.RECONVERGENT B0 ;  /* 0x0000000000007941 */ /* 0x000fea0003800200 */
.L_x_1189:
        /* <DEDUP_REMOVED lines=22> */
.L_x_1192:
[----:B------:R-:W-:Y:S05]  /*2980*/  BSYNC.RECONVERGENT B0 ;  /* 0x0000000000007941 */ /* 0x000fea0003800200 */
.L_x_1191:
        /* <DEDUP_REMOVED lines=10> */
[----:B------:R-:W-:-:S05]  /*2a30*/  IADD3.X R4, PT, PT, RZ, R217, RZ, P0, !PT ;  /* 0x000000d9ff047210 */ /* 0x000fca00007fe4ff */
        /* <DEDUP_REMOVED lines=10> */
.L_x_1194:
[----:B------:R-:W-:Y:S05]  /*2ae0*/  BSYNC.RECONVERGENT B0 ;  /* 0x0000000000007941 */ /* 0x000fea0003800200 */
.L_x_1193:
[----:B------:R-:W-:Y:S01]  /*2af0*/  BSSY.RECONVERGENT B0, `(.L_x_1195) ;  /* 0x000000e000007945 */ /* 0x000fe20003800200 */
[----:B--2---:R-:W-:-:S03]  /*2b00*/  IADD3 R13, PT, PT, R11, R7, RZ ;  /* 0x000000070b0d7210 */ /* 0x004fc60007ffe0ff */
[----:B------:R-:W-:Y:S05]  /*2b10*/  @P1 BRA `(.L_x_1196) ;  /* 0x00000000002c1947 */ /* 0x000fea0003800000 */
[----:B------:R-:W2:Y:S02]  /*2b20*/  LDCU UR4, c[0x0][0x440] ;  /* 0x00008800ff0477ac */ /* 0x000ea40008000800 */
[----:B--2---:R-:W-:-:S13]  /*2b30*/  ISETP.GE.AND P0, PT, R204, UR4, PT ;  /* 0x00000004cc007c0c */ /* 0x004fda000bf06270 */
        /* <DEDUP_REMOVED lines=8> */
.L_x_1197:
[----:B------:R2:W-:Y:S02]  /*2bc0*/  STS.128 [R213+0x4000], RZ ;  /* 0x004000ffd5007388 */ /* 0x0005e40000000c00 */
.L_x_1196:
[----:B------:R-:W-:Y:S05]  /*2bd0*/  BSYNC.RECONVERGENT B0 ;  /* 0x0000000000007941 */ /* 0x000fea0003800200 */
.L_x_1195:
[-C--:B------:R-:W-:Y:S01]  /*2be0*/  ISETP.GE.AND P0, PT, R202, R9.reuse, PT ;  /* 0x00000009ca00720c */ /* 0x080fe20003f06270 */
[----:B------:R-:W-:Y:S01]  /*2bf0*/  BSSY.RECONVERGENT B0, `(.L_x_1198) ;  /* 0x0000012000007945 */ /* 0x000fe20003800200 */
[-C--:B------:R-:W-:Y:S01]  /*2c00*/  ISETP.GE.AND P3, PT, R201, R9.reuse, PT ;  /* 0x00000009c900720c */ /* 0x080fe20003f66270 */
[----:B------:R-:W-:Y:S01]  /*2c10*/  IMAD.SHL.U32 R90, R140, 0x10, RZ ;  /* 0x000000108c5a7824 */ /* 0x000fe200078e00ff */
[----:B------:R-:W-:Y:S02]  /*2c20*/  ISETP.GE.AND P2, PT, R200, R9, PT ;  /* 0x00000009c800720c */ /* 0x000fe40003f46270 */
[----:B------:R-:W-:-:S07]  /*2c30*/  SHF.L.U64.HI R88, R140, 0x4, R141 ;  /* 0x000000048c587819 */ /* 0x000fce000001028d */
[----:B------:R-:W-:Y:S05]  /*2c40*/  @P0 BRA `(.L_x_1199) ;  /* 0x0000000000300947 */ /* 0x000fea0003800000 */
[----:B------:R-:W5:Y:S02]  /*2c50*/  LDCU UR4, c[0x0][0x440] ;  /* 0x00008800ff0477ac */ /* 0x000f640008000800 */
[----:B-----5:R-:W-:-:S13]  /*2c60*/  ISETP.GE.AND P0, PT, R204, UR4, PT ;  /* 0x00000004cc007c0c */ /* 0x020fda000bf06270 */
[----:B------:R1:W-:Y:S01]  /*2c70*/  @P0 STS.128 [R213+0x4800], RZ ;  /* 0x004800ffd5000388 */ /* 0x0003e20000000c00 */
[----:B------:R-:W-:Y:S05]  /*2c80*/  @P0 BRA `(.L_x_1199) ;  /* 0x0000000000200947 */ /* 0x000fea0003800000 */
[----:B--2---:R-:W-:-:S05]  /*2c90*/  IADD3 R7, P0, PT, R90, R10, RZ ;  /* 0x0000000a5a077210 */ /* 0x004fca0007f1e0ff */
[----:B------:R-:W-:Y:S01]  /*2ca0*/  IMAD.X R4, R88, 0x1, R13, P0 ;  /* 0x0000000158047824 */ /* 0x000fe200000e060d */
[----:B------:R-:W-:-:S04]  /*2cb0*/  LEA R6, P0, R7, R210, 0x1 ;  /* 0x000000d207067211 */ /* 0x000fc800078008ff */
[----:B------:R-:W-:-:S05]  /*2cc0*/  LEA.HI.X R7, R7, R209, R4, 0x1, P0 ;  /* 0x000000d107077211 */ /* 0x000fca00000f0c04 */
[----:B------:R-:W-:Y:S01]  /*2cd0*/  @!PT LDS RZ, [RZ] ;  /* 0x00000000fffff984 */ /* 0x000fe20000000800 */
[----:B------:R-:W-:Y:S01]  /*2ce0*/  @!PT LDS RZ, [RZ] ;  /* 0x00000000fffff984 */ /* 0x000fe20000000800 */
[----:B------:R-:W-:Y:S01]  /*2cf0*/  @!PT LDS RZ, [RZ] ;  /* 0x00000000fffff984 */ /* 0x000fe20000000800 */
[----:B------:R2:W-:Y:S04]  /*2d00*/  LDGSTS.E.BYPASS.LTC128B.128 [R213+0x4800], desc[UR16][R6.64] ;  /* 0x0480000006d57fae */ /* 0x0005e8000b981a10 */
.L_x_1199:
[----:B------:R-:W-:Y:S05]  /*2d10*/  BSYNC.RECONVERGENT B0 ;  /* 0x0000000000007941 */ /* 0x000fea0003800200 */
.L_x_1198:
[----:B------:R-:W-:Y:S04]  /*2d20*/  BSSY.RECONVERGENT B0, `(.L_x_1200) ;  /* 0x000000e000007945 */ /* 0x000fe80003800200 */
[----:B------:R-:W-:Y:S05]  /*2d30*/  @P3 BRA `(.L_x_1201) ;  /* 0x0000000000303947 */ /* 0x000fea0003800000 */
[----:B------:R-:W5:Y:S02]  /*2d40*/  LDCU UR4, c[0x0][0x440] ;  /* 0x00008800ff0477ac */ /* 0x000f640008000800 */
[----:B-----5:R-:W-:-:S13]  /*2d50*/  ISETP.GE.AND P0, PT, R204, UR4, PT ;  /* 0x00000004cc007c0c */ /* 0x020fda000bf06270 */
[----:B------:R1:W-:Y:S01]  /*2d60*/  @P0 STS.128 [R213+0x5000], RZ ;  /* 0x005000ffd5000388 */ /* 0x0003e20000000c00 */
[----:B------:R-:W-:Y:S05]  /*2d70*/  @P0 BRA `(.L_x_1201) ;  /* 0x0000000000200947 */ /* 0x000fea0003800000 */
[----:B--2---:R-:W-:-:S04]  /*2d80*/  LEA R7, P0, R140, R10, 0x5 ;  /* 0x0000000a8c077211 */ /* 0x004fc800078028ff */
[----:B------:R-:W-:Y:S02]  /*2d90*/  LEA.HI.X R4, R140, R13, R141, 0x5, P0 ;  /* 0x0000000d8c047211 */ /* 0x000fe400000f2c8d */
[----:B------:R-:W-:-:S04]  /*2da0*/  LEA R6, P0, R7, R210, 0x1 ;  /* 0x000000d207067211 */ /* 0x000fc800078008ff */
[----:B------:R-:W-:-:S05]  /*2db0*/  LEA.HI.X R7, R7, R209, R4, 0x1, P0 ;  /* 0x000000d107077211 */ /* 0x000fca00000f0c04 */
[----:B------:R-:W-:Y:S01]  /*2dc0*/  @!PT LDS RZ, [RZ] ;  /* 0x00000000fffff984 */ /* 0x000fe20000000800 */
[----:B------:R-:W-:Y:S01]  /*2dd0*/  @!PT LDS RZ, [RZ] ;  /* 0x00000000fffff984 */ /* 0x000fe20000000800 */
[----:B------:R-:W-:Y:S01]  /*2de0*/  @!PT LDS RZ, [RZ] ;  /* 0x00000000fffff984 */ /* 0x000fe20000000800 */
[----:B------:R2:W-:Y:S04]  /*2df0*/  LDGSTS.E.BYPASS.LTC128B.128 [R213+0x5000], desc[UR16][R6.64] ;  /* 0x0500000006d57fae */ /* 0x0005e8000b981a10 */
.L_x_1201:
[----:B------:R-:W-:Y:S05]  /*2e00*/  BSYNC.RECONVERGENT B0 ;  /* 0x0000000000007941 */ /* 0x000fea0003800200 */
.L_x_1200:
        /* <DEDUP_REMOVED lines=10> */
[----:B--2---:R-:W-:-:S04]  /*2eb0*/  LEA R6, P0, R12, R210, 0x1 ;  /* 0x000000d20c067211 */ /* 0x004fc800078008ff */
[----:B------:R-:W-:-:S05]  /*2ec0*/  LEA.HI.X R7, R12, R209, R4, 0x1, P0 ;  /* 0x000000d10c077211 */ /* 0x000fca00000f0c04 */
[----:B------:R-:W-:Y:S01]  /*2ed0*/  @!PT LDS RZ, [RZ] ;  /* 0x00000000fffff984 */ /* 0x000fe20000000800 */
[----:B------:R-:W-:Y:S01]  /*2ee0*/  @!PT LDS RZ, [RZ] ;  /* 0x00000000fffff984 */ /* 0x000fe20000000800 */
[----:B------:R-:W-:Y:S01]  /*2ef0*/  @!PT LDS RZ, [RZ] ;  /* 0x00000000fffff984 */ /* 0x000fe20000000800 */
[----:B------:R2:W-:Y:S04]  /*2f00*/  LDGSTS.E.BYPASS.LTC128B.128 [R213+0x5800], desc[UR16][R6.64] ;  /* 0x0580000006d57fae */ /* 0x0005e8000b981a10 */
.L_x_1203:
[----:B------:R-:W-:Y:S05]  /*2f10*/  BSYNC.RECONVERGENT B0 ;  /* 0x0000000000007941 */ /* 0x000fea0003800200 */
.L_x_1202:
[----:B------:R-:W0:Y:S01]  /*2f20*/  LDGDEPBAR ;  /* 0x00000000000079af */ /* 0x000e220000000000 */
[----:B--2---:R-:W-:Y:S01]  /*2f30*/  LOP3.LUT R7, R2, 0x1f0, RZ, 0xc0, !PT ;  /* 0x000001f002077812 */ /* 0x004fe200078ec0ff */
[----:B------:R-:W-:Y:S01]  /*2f40*/  IMAD.SHL.U32 R29, R138, 0x40, RZ ;  /* 0x000000408a1d7824 */ /* 0x000fe200078e00ff */
[----:B------:R-:W-:Y:S01]  /*2f50*/  SHF.R.U32.HI R4, RZ, 0x2, R0 ;  /* 0x00000002ff047819 */ /* 0x000fe20000011600 */
[----:B------:R-:W-:Y:S01]  /*2f60*/  IMAD.SHL.U32 R137, R0, 0x2, RZ ;  /* 0x0000000200897824 */ /* 0x000fe200078e00ff */
[----:B------:R-:W-:Y:S01]  /*2f70*/  IADD3 R2, PT, PT, R7, 0x1, R214 ;  /* 0x0000000107027810 */ /* 0x000fe20007ffe0d6 */
[----:B------:R-:W-:Y:S01]  /*2f80*/  BSSY.RECONVERGENT B0, `(.L_x_1204) ;  /* 0x0000019000007945 */ /* 0x000fe20003800200 */
[----:B------:R-:W-:Y:S02]  /*2f90*/  LOP3.LUT R4, R4, 0x7, RZ, 0xc0, !PT ;  /* 0x0000000704047812 */ /* 0x000fe400078ec0ff */
[----:B------:R-:W-:Y:S02]  /*2fa0*/  SHF.L.U64.HI R28, R138, 0x6, R139 ;  /* 0x000000068a1c7819 */ /* 0x000fe4000001028b */
[----:B------:R-:W-:Y:S01]  /*2fb0*/  IADD3 R2, PT, PT, -R5, R2, R4 ;  /* 0x0000000205027210 */ /* 0x000fe20007ffe104 */
[----:B------:R-:W-:Y:S01]  /*2fc0*/  IMAD.WIDE.U32 R4, R29, R86, RZ ;  /* 0x000000561d047225 */ /* 0x000fe200078e00ff */
[----:B------:R-:W-:-:S02]  /*2fd0*/  LOP3.LUT R137, R137, 0x6, RZ, 0xc0, !PT ;  /* 0x0000000689897812 */ /* 0x000fc400078ec0ff */
[----:B------:R-:W-:Y:S01]  /*2fe0*/  IADD3 R91, PT, PT, R2, R91, R92 ;  /* 0x0000005b025b7210 */ /* 0x000fe20007ffe05c */
[----:B------:R-:W-:-:S04]  /*2ff0*/  IMAD R7, R28, R86, RZ ;  /* 0x000000561c077224 */ /* 0x000fc800078e02ff */
[----:B------:R-:W-:Y:S01]  /*3000*/  IMAD.IADD R7, R5, 0x1, R7 ;  /* 0x0000000105077824 */ /* 0x000fe200078e0207 */
[----:B------:R-:W-:-:S04]  /*3010*/  DEPBAR.LE SB0, 0x0 ;  /* 0x000080000000791a */ /* 0x000fc80000000000 */
[----:B------:R-:W-:Y:S06]  /*3020*/  BAR.SYNC.DEFER_BLOCKING 0x0 ;  /* 0x0000000000007b1d */ /* 0x000fec0000010000 */
        /* <DEDUP_REMOVED lines=11> */
.L_x_1206:
[----:B------:R2:W-:Y:S01]  /*30e0*/  STS.128 [R213+0x6000], RZ ;  /* 0x006000ffd5007388 */ /* 0x0005e20000000c00 */
[----:B------:R-:W-:Y:S05]  /*30f0*/  BRA `(.L_x_1207) ;  /* 0x0000000000047947 */ /* 0x000fea0003800000 */
.L_x_1205:
[----:B------:R2:W-:Y:S02]  /*3100*/  STS.128 [R213+0x6000], RZ ;  /* 0x006000ffd5007388 */ /* 0x0005e40000000c00 */
.L_x_1207:
[----:B------:R-:W-:Y:S05]  /*3110*/  BSYNC.RECONVERGENT B0 ;  /* 0x0000000000007941 */ /* 0x000fea0003800200 */
.L_x_1204:
[-C--:B------:R-:W-:Y:S01]  /*3120*/  ISETP.GE.AND P0, PT, R202, R9.reuse, PT ;  /* 0x00000009ca00720c */ /* 0x080fe20003f06270 */
[----:B------:R-:W-:Y:S01]  /*3130*/  IMAD.SHL.U32 R2, R0, 0x20, RZ ;  /* 0x0000002000027824 */ /* 0x000fe200078e00ff */
[----:B------:R-:W-:Y:S01]  /*3140*/  LOP3.LUT R3, R3, 0x8, R0, 0x78, !PT ;  /* 0x0000000803037812 */ /* 0x000fe200078e7800 */
[----:B------:R-:W-:Y:S01]  /*3150*/  BSSY.RECONVERGENT B0, `(.L_x_1208) ;  /* 0x0000017000007945 */ /* 0x000fe20003800200 */
[----:B------:R-:W-:Y:S01]  /*3160*/  LOP3.LUT R192, R192, 0x400, RZ, 0xc0, !PT ;  /* 0x00000400c0c07812 */ /* 0x000fe200078ec0ff */
[----:B------:R-:W-:Y:S01]  /*3170*/  IMAD.SHL.U32 R31, R138, 0x10, RZ ;  /* 0x000000108a1f7824 */ /* 0x000fe200078e00ff */
[----:B------:R-:W-:Y:S02]  /*3180*/  LOP3.LUT R193, R85, 0x7c00, R2, 0xf8, !PT ;  /* 0x00007c0055c17812 */ /* 0x000fe400078ef802 */
[-C--:B------:R-:W-:Y:S01]  /*3190*/  ISETP.GE.AND P2, PT, R201, R9.reuse, PT ;  /* 0x00000009c900720c */ /* 0x080fe20003f46270 */
[----:B------:R-:W-:Y:S01]  /*31a0*/  IMAD R192, R3, 0x2, R192 ;  /* 0x0000000203c07824 */ /* 0x000fe200078e02c0 */
[----:B------:R-:W-:Y:S01]  /*31b0*/  ISETP.GE.AND P1, PT, R200, R9, PT ;  /* 0x00000009c800720c */ /* 0x000fe20003f26270 */
[----:B------:R-:W-:Y:S01]  /*31c0*/  IMAD.IADD R193, R84, 0x1, R193 ;  /* 0x0000000154c17824 */ /* 0x000fe200078e02c1 */
[----:B------:R-:W-:Y:S01]  /*31d0*/  SHF.L.U64.HI R30, R138, 0x4, R139 ;  /* 0x000000048a1e7819 */ /* 0x000fe2000001028b */
[----:B------:R1:W-:Y:S01]  /*31e0*/  @P0 STS.128 [R213+0x6800], RZ ;  /* 0x006800ffd5000388 */ /* 0x0003e20000000c00 */
[----:B------:R-:W-:Y:S09]  /*31f0*/  @P0 BRA `(.L_x_1209) ;  /* 0x0000000000300947 */ /* 0x000ff20003800000 */
[----:B------:R-:W5:Y:S02]  /*3200*/  LDCU UR4, c[0x0][0x440] ;  /* 0x00008800ff0477ac */ /* 0x000f640008000800 */
[----:B-----5:R-:W-:-:S13]  /*3210*/  ISETP.GE.AND P0, PT, R204, UR4, PT ;  /* 0x00000004cc007c0c */ /* 0x020fda000bf06270 */
[----:B------:R1:W-:Y:S01]  /*3220*/  @P0 STS.128 [R213+0x6800], RZ ;  /* 0x006800ffd5000388 */ /* 0x0003e20000000c00 */
[----:B------:R-:W-:Y:S05]  /*3230*/  @P0 BRA `(.L_x_1209) ;  /* 0x0000000000200947 */ /* 0x000fea0003800000 */
[----:B------:R-:W-:-:S05]  /*3240*/  IADD3 R3, P0, PT, R31, R4, RZ ;  /* 0x000000041f037210 */ /* 0x000fca0007f1e0ff */
[----:B------:R-:W-:Y:S01]  /*3250*/  IMAD.X R2, R30, 0x1, R7, P0 ;  /* 0x000000011e027824 */ /* 0x000fe200000e0607 */
[----:B------:R-:W-:-:S04]  /*3260*/  LEA R8, P0, R3, R208, 0x1 ;  /* 0x000000d003087211 */ /* 0x000fc800078008ff */
[----:B------:R-:W-:-:S05]  /*3270*/  LEA.HI.X R9, R3, R207, R2, 0x1, P0 ;  /* 0x000000cf03097211 */ /* 0x000fca00000f0c02 */
[----:B------:R-:W-:Y:S01]  /*3280*/  @!PT LDS RZ, [RZ] ;  /* 0x00000000fffff984 */ /* 0x000fe20000000800 */
[----:B------:R-:W-:Y:S01]  /*3290*/  @!PT LDS RZ, [RZ] ;  /* 0x00000000fffff984 */ /* 0x000fe20000000800 */
[----:B------:R-:W-:Y:S01]  /*32a0*/  @!PT LDS RZ, [RZ] ;  /* 0x00000000fffff984 */ /* 0x000fe20000000800 */
[----:B------:R1:W-:Y:S04]  /*32b0*/  LDGSTS.E.BYPASS.LTC128B.128 [R213+0x6800], desc[UR16][R8.64] ;  /* 0x0680000008d57fae */ /* 0x0003e8000b981a10 */
.L_x_1209:
[----:B------:R-:W-:Y:S05]  /*32c0*/  BSYNC.RECONVERGENT B0 ;  /* 0x0000000000007941 */ /* 0x000fea0003800200 */
.L_x_1208:
        /* <DEDUP_REMOVED lines=16> */
.L_x_1211:
[----:B------:R-:W-:Y:S05]  /*33d0*/  BSYNC.RECONVERGENT B0 ;  /* 0x0000000000007941 */ /* 0x000fea0003800200 */
.L_x_1210:
        /* <DEDUP_REMOVED lines=17> */
.L_x_1213:
[----:B------:R-:W-:Y:S05]  /*34f0*/  BSYNC.RECONVERGENT B0 ;  /* 0x0000000000007941 */ /* 0x000fea0003800200 */
.L_x_1212:
[----:B------:R-:W-:Y:S01]  /*3500*/  LDSM.16.M88.4 R12, [R193] ;  /* 0x00000000c10c783b */ /* 0x000fe20000000200 */
[----:B------:R-:W-:Y:S01]  /*3510*/  R2P PR, R0, 0x6 ;  /* 0x0000000600007804 */ /* 0x000fe20000000000 */
[----:B------:R-:W5:Y:S01]  /*3520*/  LDCU UR7, c[0x0][0x50c] ;  /* 0x0000a180ff0777ac */ /* 0x000f620008000800 */
[----:B------:R-:W-:Y:S01]  /*3530*/  MOV R3, 0x20 ;  /* 0x0000002000037802 */ /* 0x000fe20000000f00 */
[----:B------:R-:W3:Y:S01]  /*3540*/  LDSM.16.M88.4 R56, [R192+UR5+0x4000] ;  /* 0x00400005c038783b */ /* 0x000ee20008000200 */
[----:B------:R-:W-:Y:S02]  /*3550*/  IADD3 R2, PT, PT, R192, UR5, RZ ;  /* 0x00000005c0027c10 */ /* 0x000fe4000fffe0ff */
[----:B------:R-:W-:Y:S01]  /*3560*/  SEL R3, R3, 0xffffffe0, !P1 ;  /* 0xffffffe003037807 */ /* 0x000fe20004800000 */
[----:B-12---:R-:W1:Y:S01]  /*3570*/  LDSM.16.M88.4 R8, [R193+0x2000] ;  /* 0x00200000c108783b */ /* 0x006e620000000200 */
[----:B------:R-:W-:Y:S02]  /*3580*/  MOV R0, 0x40 ;  /* 0x0000004000007802 */ /* 0x000fe40000000f00 */
[-C--:B------:R-:W-:Y:S01]  /*3590*/  IADD3 R191, PT, PT, R193, R3.reuse, RZ ;  /* 0x00000003c1bf7210 */ /* 0x080fe20007ffe0ff */
[----:B------:R-:W-:Y:S01]  /*35a0*/  LDSM.16.M88.4 R40, [R192+UR5+0x4800] ;  /* 0x00480005c028783b */ /* 0x000fe20008000200 */
[----:B------:R-:W-:-:S02]  /*35b0*/  IADD3 R187, PT, PT, R2, R3, RZ ;  /* 0x0000000302bb7210 */ /* 0x000fc40007ffe0ff */
[----:B------:R-:W-:Y:S01]  /*35c0*/  SEL R0, R0, 0xffffffc0, !P2 ;  /* 0xffffffc000007807 */ /* 0x000fe20005000000 */
[----:B------:R-:W-:Y:S01]  /*35d0*/  LDSM.16.M88.4 R4, [R191] ;  /* 0x00000000bf04783b */ /* 0x000fe20000000200 */
[----:B------:R-:W-:Y:S02]  /*35e0*/  ISETP.NE.AND P6, PT, R156, 0x1, PT ;  /* 0x000000019c00780c */ /* 0x000fe40003fc5270 */
[-C--:B------:R-:W-:Y:S01]  /*35f0*/  IADD3 R186, PT, PT, R2, R0.reuse, RZ ;  /* 0x0000000002ba7210 */ /* 0x080fe20007ffe0ff */
[----:B------:R-:W2:Y:S01]  /*3600*/  LDSM.16.M88.4 R20, [R187+0x4000] ;  /* 0x00400000bb14783b */ /* 0x000ea20000000200 */
[----:B------:R-:W-:Y:S02]  /*3610*/  IADD3 R190, PT, PT, R193, R0, RZ ;  /* 0x00000000c1be7210 */ /* 0x000fe40007ffe0ff */
[C---:B------:R-:W-:Y:S01]  /*3620*/  IADD3 R185, PT, PT, R3.reuse, R186, RZ ;  /* 0x000000ba03b97210 */ /* 0x040fe20007ffe0ff */
[----:B------:R-:W4:Y:S01]  /*3630*/  LDSM.16.M88.4 R64, [R191+0x2000] ;  /* 0x00200000bf40783b */ /* 0x000f220000000200 */
[----:B------:R-:W-:-:S02]  /*3640*/  IADD3 R189, PT, PT, R3, R190, RZ ;  /* 0x000000be03bd7210 */ /* 0x000fc40007ffe0ff */
[C---:B------:R-:W-:Y:S01]  /*3650*/  VIMNMX R159, PT, PT, R91.reuse, R92, PT ;  /* 0x0000005c5b9f7248 */ /* 0x040fe20003fe0100 */
[----:B------:R-:W-:Y:S01]  /*3660*/  LDSM.16.M88.4 R76, [R186+0x4000] ;  /* 0x00400000ba4c783b */ /* 0x000fe20000000200 */
[C-C-:B------:R-:W-:Y:S02]  /*3670*/  VIADDMNMX R158, R91.reuse, 0x8, R92.reuse, PT ;  /* 0x000000085b9e7846 */ /* 0x140fe4000380015c */
[C-C-:B------:R-:W-:Y:S01]  /*3680*/  VIADDMNMX R157, R91.reuse, 0x40, R92.reuse, PT ;  /* 0x000000405b9d7846 */ /* 0x140fe2000380015c */
[----:B------:R-:W5:Y:S01]  /*3690*/  LDSM.16.M88.4 R52, [R190] ;  /* 0x00000000be34783b */ /* 0x000f620000000200 */
[----:B------:R-:W-:Y:S02]  /*36a0*/  VIADDMNMX R2, R91, 0x48, R92, PT ;  /* 0x000000485b027846 */ /* 0x000fe4000380015c */
[----:B------:R-:W-:Y:S01]  /*36b0*/  LEA R86, R86, R137, 0x6 ;  /* 0x0000008956567211 */ /* 0x000fe200078e30ff */
[----:B------:R-:W5:Y:S04]  /*36c0*/  LDSM.16.M88.4 R48, [R190+0x2000] ;  /* 0x00200000be30783b */ /* 0x000f680000000200 */
[----:B------:R-:W-:Y:S01]  /*36d0*/  LDSM.16.M88.4 R68, [R185+0x4000] ;  /* 0x00400000b944783b */ /* 0x000fe20000000200 */
[-C--:B---3--:R-:W-:Y:S03]  /*36e0*/  HMMA.16816.F32 R44, R12, R56.reuse, RZ ;  /* 0x000000380c2c723c */ /* 0x088fe600000018ff */
[----:B------:R-:W3:Y:S04]  /*36f0*/  LDSM.16.M88.4 R36, [R189] ;  /* 0x00000000bd24783b */ /* 0x000ee80000000200 */
[----:B------:R-:W3:Y:S01]  /*3700*/  LDSM.16.M88.4 R32, [R189+0x2000] ;  /* 0x00200000bd20783b */ /* 0x000ee20000000200 */
[C---:B-1----:R-:W-:Y:S03]  /*3710*/  HMMA.16816.F32 R24, R8.reuse, R56, RZ ;  /* 0x000000380818723c */ /* 0x042fe600000018ff */
[----:B------:R-:W1:Y:S04]  /*3720*/  LDSM.16.M88.4 R60, [R187+0x4800] ;  /* 0x00480000bb3c783b */ /* 0x000e680000000200 */
[----:B------:R-:W0:Y:S01]  /*3730*/  LDGDEPBAR ;  /* 0x00000000000079af */ /* 0x000e220000000000 */
[----:B------:R-:W-:Y:S08]  /*3740*/  HMMA.16816.F32 R72, R8, R58, RZ ;  /* 0x0000003a0848723c */ /* 0x000ff000000018ff */
[----:B--2---:R-:W-:Y:S08]  /*3750*/  HMMA.16816.F32 R44, R4, R20, R44 ;  /* 0x00000014042c723c */ /* 0x004ff0000000182c */
[----:B------:R-:W-:Y:S08]  /*3760*/  HMMA.16816.F32 R56, R12, R58, RZ ;  /* 0x0000003a0c38723c */ /* 0x000ff000000018ff */
[----:B----4-:R-:W-:Y:S08]  /*3770*/  HMMA.16816.F32 R24, R64, R20, R24 ;  /* 0x000000144018723c */ /* 0x010ff00000001818 */
[----:B-----5:R-:W-:Y:S08]  /*3780*/  HMMA.16816.F32 R44, R52, R76, R44 ;  /* 0x0000004c342c723c */ /* 0x020ff0000000182c */
[-C--:B------:R-:W-:Y:S08]  /*3790*/  HMMA.16816.F32 R72, R64, R22.reuse, R72 ;  /* 0x000000164048723c */ /* 0x080ff00000001848 */
[----:B------:R-:W-:Y:S08]  /*37a0*/  HMMA.16816.F32 R56, R4, R22, R56 ;  /* 0x000000160438723c */ /* 0x000ff00000001838 */
[----:B------:R-:W-:Y:S08]  /*37b0*/  HMMA.16816.F32 R24, R48, R76, R24 ;  /* 0x0000004c3018723c */ /* 0x000ff00000001818 */
[----:B---3--:R-:W-:Y:S08]  /*37c0*/  HMMA.16816.F32 R44, R36, R68, R44 ;  /* 0x00000044242c723c */ /* 0x008ff0000000182c */
[-C--:B------:R-:W-:Y:S08]  /*37d0*/  HMMA.16816.F32 R56, R52, R78.reuse, R56 ;  /* 0x0000004e3438723c */ /* 0x080ff00000001838 */
[----:B------:R-:W-:Y:S01]  /*37e0*/  HMMA.16816.F32 R72, R48, R78, R72 ;  /* 0x0000004e3048723c */ /* 0x000fe20000001848 */
[----:B------:R-:W2:Y:S02]  /*37f0*/  LDSM.16.M88.4 R76, [R186+0x4800] ;  /* 0x00480000ba4c783b */ /* 0x000ea40000000200 */
[----:B------:R-:W-:Y:S01]  /*3800*/  FMUL.FTZ R44, R44, UR7 ;  /* 0x000000072c2c7c20 */ /* 0x000fe20008410000 */
[----:B------:R-:W-:Y:S01]  /*3810*/  FMUL.FTZ R45, R45, UR7 ;  /* 0x000000072d2d7c20 */ /* 0x000fe20008410000 */
[----:B------:R-:W-:Y:S01]  /*3820*/  FMUL.FTZ R46, R46, UR7 ;  /* 0x000000072e2e7c20 */ /* 0x000fe20008410000 */
[----:B------:R-:W-:Y:S01]  /*3830*/  FMUL.FTZ R96, R47, UR7 ;  /* 0x000000072f607c20 */ /* 0x000fe20008410000 */
[----:B------:R-:W3:Y:S01]  /*3840*/  MUFU.TANH R93, R44 ;  /* 0x0000002c005d7308 */ /* 0x000ee20000002400 */
[----:B------:R-:W-:Y:S07]  /*3850*/  HMMA.16816.F32 R16, R12, R40, RZ ;  /* 0x000000280c10723c */ /* 0x000fee00000018ff */
[----:B------:R-:W4:Y:S01]  /*3860*/  MUFU.TANH R95, R45 ;  /* 0x0000002d005f7308 */ /* 0x000f220000002400 */
[----:B------:R-:W-:Y:S07]  /*3870*/  HMMA.16816.F32 R24, R32, R68, R24 ;  /* 0x000000442018723c */ /* 0x000fee0000001818 */
[----:B------:R5:W2:Y:S01]  /*3880*/  MUFU.TANH R94, R46 ;  /* 0x0000002e005e7308 */ /* 0x000aa20000002400 */
[----:B------:R-:W-:Y:S07]  /*3890*/  HMMA.16816.F32 R20, R8, R40, RZ ;  /* 0x000000280814723c */ /* 0x000fee00000018ff */
[----:B------:R-:W2:Y:S01]  /*38a0*/  MUFU.TANH R96, R96 ;  /* 0x0000006000607308 */ /* 0x000ea20000002400 */
[----:B-1----:R-:W-:Y:S03]  /*38b0*/  HMMA.16816.F32 R16, R4, R60, R16 ;  /* 0x0000003c0410723c */ /* 0x002fe60000001810 */
[----:B------:R-:W-:Y:S01]  /*38c0*/  FMUL.FTZ R97, R24, UR7 ;  /* 0x0000000718617c20 */ /* 0x000fe20008410000 */
[----:B------:R-:W-:Y:S01]  /*38d0*/  FMUL.FTZ R99, R25, UR7 ;  /* 0x0000000719637c20 */ /* 0x000fe20008410000 */
[----:B------:R-:W-:Y:S01]  /*38e0*/  FMUL.FTZ R98, R26, UR7 ;  /* 0x000000071a627c20 */ /* 0x000fe20008410000 */
[----:B------:R-:W-:-:S02]  /*38f0*/  FMUL.FTZ R100, R27, UR7 ;  /* 0x000000071b647c20 */ /* 0x000fc40008410000 */
[----:B------:R-:W1:Y:S01]  /*3900*/  LDSM.16.M88.4 R24, [R185+0x4800] ;  /* 0x00480000b918783b */ /* 0x000e620000000200 */
[----:B-----5:R-:W-:Y:S01]  /*3910*/  HMMA.16816.F32 R44, R8, R42, RZ ;  /* 0x0000002a082c723c */ /* 0x020fe200000018ff */
[----:B------:R-:W1:Y:S07]  /*3920*/  MUFU.TANH R97, R97 ;  /* 0x0000006100617308 */ /* 0x000e6e0000002400 */
[-C--:B------:R-:W-:Y:S01]  /*3930*/  HMMA.16816.F32 R56, R36, R70.reuse, R56 ;  /* 0x000000462438723c */ /* 0x080fe20000001838 */
[----:B------:R-:W1:Y:S07]  /*3940*/  MUFU.TANH R99, R99 ;  /* 0x0000006300637308 */ /* 0x000e6e0000002400 */
[----:B------:R-:W-:Y:S01]  /*3950*/  HMMA.16816.F32 R72, R32, R70, R72 ;  /* 0x000000462048723c */ /* 0x000fe20000001848 */
[----:B------:R-:W5:Y:S01]  /*3960*/  LDSM.16.M88.4 R68, [R192+UR5+0x5000] ;  /* 0x00500005c044783b */ /* 0x000f620008000200 */
[----:B------:R-:W1:Y:S06]  /*3970*/  MUFU.TANH R98, R98 ;  /* 0x0000006200627308 */ /* 0x000e6c0000002400 */
[----:B------:R-:W-:Y:S02]  /*3980*/  HMMA.16816.F32 R40, R12, R42, RZ ;  /* 0x0000002a0c28723c */ /* 0x000fe400000018ff */
[----:B------:R-:W1:Y:S01]  /*3990*/  MUFU.TANH R100, R100 ;  /* 0x0000006400647308 */ /* 0x000e620000002400 */
[----:B------:R-:W-:Y:S01]  /*39a0*/  FMUL.FTZ R56, R56, UR7 ;  /* 0x0000000738387c20 */ /* 0x000fe20008410000 */
[----:B------:R-:W-:Y:S01]  /*39b0*/  FMUL.FTZ R57, R57, UR7 ;  /* 0x0000000739397c20 */ /* 0x000fe20008410000 */
[----:B------:R-:W-:Y:S01]  /*39c0*/  FMUL.FTZ R58, R58, UR7 ;  /* 0x000000073a3a7c20 */ /* 0x000fe20008410000 */
[----:B------:R-:W-:-:S02]  /*39d0*/  FMUL.FTZ R104, R59, UR7 ;  /* 0x000000073b687c20 */ /* 0x000fc40008410000 */
[----:B--2---:R-:W-:Y:S02]  /*39e0*/  HMMA.16816.F32 R16, R52, R76, R16 ;  /* 0x0000004c3410723c */ /* 0x004fe40000001810 */
[----:B------:R-:W2:Y:S01]  /*39f0*/  MUFU.TANH R101, R56 ;  /* 0x0000003800657308 */ /* 0x000ea20000002400 */
[----:B------:R-:W-:Y:S01]  /*3a00*/  FMUL.FTZ R72, R72, UR7 ;  /* 0x0000000748487c20 */ /* 0x000fe20008410000 */
[----:B------:R-:W-:Y:S01]  /*3a10*/  FMUL.FTZ R105, R74, UR7 ;  /* 0x000000074a697c20 */ /* 0x000fe20008410000 */
[----:B------:R-:W-:-:S03]  /*3a20*/  FMUL.FTZ R106, R75, UR7 ;  /* 0x000000074b6a7c20 */ /* 0x000fc60008410000 */
[C---:B------:R-:W-:Y:S02]  /*3a30*/  HMMA.16816.F32 R20, R64.reuse, R60, R20 ;  /* 0x0000003c4014723c */ /* 0x040fe40000001814 */
[----:B------:R-:W1:Y:S06]  /*3a40*/  MUFU.TANH R102, R57 ;  /* 0x0000003900667308 */ /* 0x000e6c0000002400 */
[-C--:B------:R-:W-:Y:S02]  /*3a50*/  HMMA.16816.F32 R44, R64, R62.reuse, R44 ;  /* 0x0000003e402c723c */ /* 0x080fe4000000182c */
[----:B------:R5:W2:Y:S06]  /*3a60*/  MUFU.TANH R103, R58 ;  /* 0x0000003a00677308 */ /* 0x000aac0000002400 */
[----:B------:R-:W-:Y:S01]  /*3a70*/  HMMA.16816.F32 R40, R4, R62, R40 ;  /* 0x0000003e0428723c */ /* 0x000fe20000001828 */
[----:B------:R-:W3:Y:S01]  /*3a80*/  LDSM.16.M88.4 R60, [R187+0x5000] ;  /* 0x00500000bb3c783b */ /* 0x000ee20000000200 */
[----:B------:R-:W2:Y:S06]  /*3a90*/  MUFU.TANH R104, R104 ;  /* 0x0000006800687308 */ /* 0x000eac0000002400 */
[----:B-1----:R-:W-:Y:S02]  /*3aa0*/  HMMA.16816.F32 R16, R36, R24, R16 ;  /* 0x000000182410723c */ /* 0x002fe40000001810 */
[----:B------:R-:W1:Y:S06]  /*3ab0*/  MUFU.TANH R105, R105 ;  /* 0x0000006900697308 */ /* 0x000e6c0000002400 */
[----:B------:R-:W-:Y:S01]  /*3ac0*/  HMMA.16816.F32 R20, R48, R76, R20 ;  /* 0x0000004c3014723c */ /* 0x000fe20000001814 */
[----:B------:R-:W-:Y:S01]  /*3ad0*/  FMUL.FTZ R77, R73, UR7 ;  /* 0x00000007494d7c20 */ /* 0x000fe20008410000 */
[----:B------:R4:W1:Y:S06]  /*3ae0*/  MUFU.TANH R76, R72 ;  /* 0x00000048004c7308 */ /* 0x00086c0000002400 */
[----:B-----5:R-:W-:Y:S02]  /*3af0*/  HMMA.16816.F32 R56, R12, R68, RZ ;  /* 0x000000440c38723c */ /* 0x020fe400000018ff */
[----:B------:R-:W1:Y:S01]  /*3b00*/  MUFU.TANH R77, R77 ;  /* 0x0000004d004d7308 */ /* 0x000e620000002400 */
[----:B------:R-:W-:Y:S01]  /*3b10*/  FMUL.FTZ R16, R16, UR7 ;  /* 0x0000000710107c20 */ /* 0x000fe20008410000 */
[----:B------:R-:W-:Y:S01]  /*3b20*/  FMUL.FTZ R17, R17, UR7 ;  /* 0x0000000711117c20 */ /* 0x000fe20008410000 */
[----:B------:R-:W-:Y:S01]  /*3b30*/  FMUL.FTZ R109, R18, UR7 ;  /* 0x00000007126d7c20 */ /* 0x000fe20008410000 */
[----:B------:R-:W-:-:S02]  /*3b40*/  FMUL.FTZ R110, R19, UR7 ;  /* 0x00000007136e7c20 */ /* 0x000fc40008410000 */
[----:B------:R-:W-:Y:S02]  /*3b50*/  HMMA.16816.F32 R40, R52, R78, R40 ;  /* 0x0000004e3428723c */ /* 0x000fe40000001828 */
[----:B------:R-:W1:Y:S01]  /*3b60*/  MUFU.TANH R107, R16 ;  /* 0x00000010006b7308 */ /* 0x000e620000002400 */
[----:B----4-:R-:W4:Y:S05]  /*3b70*/  LDSM.16.M88.4 R72, [R186+0x5000] ;  /* 0x00500000ba48783b */ /* 0x010f2a0000000200 */
[----:B------:R-:W-:Y:S02]  /*3b80*/  HMMA.16816.F32 R80, R8, R68, RZ ;  /* 0x000000440850723c */ /* 0x000fe400000018ff */
[----:B------:R5:W1:Y:S06]  /*3b90*/  MUFU.TANH R108, R17 ;  /* 0x00000011006c7308 */ /* 0x000a6c0000002400 */
[----:B------:R-:W-:Y:S02]  /*3ba0*/  HMMA.16816.F32 R44, R48, R78, R44 ;  /* 0x0000004e302c723c */ /* 0x000fe4000000182c */
[----:B------:R-:W1:Y:S06]  /*3bb0*/  MUFU.TANH R106, R106 ;  /* 0x0000006a006a7308 */ /* 0x000e6c0000002400 */
[----:B---3--:R-:W-:Y:S02]  /*3bc0*/  HMMA.16816.F32 R56, R4, R60, R56 ;  /* 0x0000003c0438723c */ /* 0x008fe40000001838 */
[----:B------:R-:W3:Y:S01]  /*3bd0*/  MUFU.TANH R109, R109 ;  /* 0x0000006d006d7308 */ /* 0x000ee20000002400 */
[----:B-----5:R-:W5:Y:S05]  /*3be0*/  LDSM.16.M88.4 R16, [R185+0x5000] ;  /* 0x00500000b910783b */ /* 0x020f6a0000000200 */
[----:B------:R-:W-:Y:S02]  /*3bf0*/  HMMA.16816.F32 R20, R32, R24, R20 ;  /* 0x000000182014723c */ /* 0x000fe40000001814 */
[----:B------:R-:W1:Y:S06]  /*3c00*/  MUFU.TANH R110, R110 ;  /* 0x0000006e006e7308 */ /* 0x000e6c0000002400 */
[----:B------:R-:W-:Y:S08]  /*3c10*/  HMMA.16816.F32 R40, R36, R26, R40 ;  /* 0x0000001a2428723c */ /* 0x000ff00000001828 */
[----:B------:R-:W-:Y:S03]  /*3c20*/  HMMA.16816.F32 R80, R64, R60, R80 ;  /* 0x0000003c4050723c */ /* 0x000fe60000001850 */
[----:B------:R-:W-:Y:S01]  /*3c30*/  FMUL.FTZ R20, R20, UR7 ;  /* 0x0000000714147c20 */ /* 0x000fe20008410000 */
[----:B------:R-:W-:Y:S01]  /*3c40*/  FMUL.FTZ R79, R21, UR7 ;  /* 0x00000007154f7c20 */ /* 0x000fe20008410000 */
[----:B------:R-:W-:Y:S01]  /*3c50*/  FMUL.FTZ R111, R22, UR7 ;  /* 0x00000007166f7c20 */ /* 0x000fe20008410000 */
[----:B------:R-:W-:Y:S01]  /*3c60*/  FMUL.FTZ R112, R23, UR7 ;  /* 0x0000000717707c20 */ /* 0x000fe20008410000 */
[----:B------:R2:W1:Y:S01]  /*3c70*/  MUFU.TANH R78, R20 ;  /* 0x00000014004e7308 */ /* 0x0004620000002400 */
[----:B------:R-:W-:Y:S01]  /*3c80*/  HMMA.16816.F32 R44, R32, R26, R44 ;  /* 0x0000001a202c723c */ /* 0x000fe2000000182c */
[----:B------:R-:W3:Y:S02]  /*3c90*/  LDSM.16.M88.4 R24, [R192+UR5+0x5800] ;  /* 0x00580005c018783b */ /* 0x000ee40008000200 */
[----:B------:R-:W-:Y:S01]  /*3ca0*/  FMUL.FTZ R40, R40, UR7 ;  /* 0x0000000728287c20 */ /* 0x000fe20008410000 */
[----:B------:R-:W-:Y:S01]  /*3cb0*/  FMUL.FTZ R41, R41, UR7 ;  /* 0x0000000729297c20 */ /* 0x000fe20008410000 */
[----:B------:R-:W-:Y:S01]  /*3cc0*/  FMUL.FTZ R115, R42, UR7 ;  /* 0x000000072a737c20 */ /* 0x000fe20008410000 */
[----:B------:R-:W-:Y:S01]  /*3cd0*/  FMUL.FTZ R116, R43, UR7 ;  /* 0x000000072b747c20 */ /* 0x000fe20008410000 */
[----:B------:R-:W1:Y:S01]  /*3ce0*/  MUFU.TANH R113, R40 ;  /* 0x0000002800717308 */ /* 0x000e620000002400 */
[-C--:B----4-:R-:W-:Y:S07]  /*3cf0*/  HMMA.16816.F32 R56, R52, R72.reuse, R56 ;  /* 0x000000483438723c */ /* 0x090fee0000001838 */
[----:B------:R4:W1:Y:S01]  /*3d00*/  MUFU.TANH R114, R41 ;  /* 0x0000002900727308 */ /* 0x0008620000002400 */
[----:B------:R-:W-:Y:S03]  /*3d10*/  HMMA.16816.F32 R80, R48, R72, R80 ;  /* 0x000000483050723c */ /* 0x000fe60000001850 */
[----:B------:R-:W-:Y:S01]  /*3d20*/  FMUL.FTZ R117, R44, UR7 ;  /* 0x000000072c757c20 */ /* 0x000fe20008410000 */
[----:B------:R-:W-:Y:S01]  /*3d30*/  FMUL.FTZ R118, R45, UR7 ;  /* 0x000000072d767c20 */ /* 0x000fe20008410000 */
[----:B------:R-:W-:-:S02]  /*3d40*/  FMUL.FTZ R119, R46, UR7 ;  /* 0x000000072e777c20 */ /* 0x000fc40008410000 */
[----:B------:R-:W1:Y:S01]  /*3d50*/  MUFU.TANH R79, R79 ;  /* 0x0000004f004f7308 */ /* 0x000e620000002400 */
[-C--:B--2---:R-:W-:Y:S07]  /*3d60*/  HMMA.16816.F32 R20, R8, R70.reuse, RZ ;  /* 0x000000460814723c */ /* 0x084fee00000018ff */
[----:B------:R-:W2:Y:S01]  /*3d70*/  MUFU.TANH R111, R111 ;  /* 0x0000006f006f7308 */ /* 0x000ea20000002400 */
[----:B------:R-:W-:Y:S01]  /*3d80*/  HMMA.16816.F32 R68, R12, R70, RZ ;  /* 0x000000460c44723c */ /* 0x000fe200000018ff */
[----:B----4-:R-:W4:Y:S06]  /*3d90*/  LDSM.16.M88.4 R40, [R187+0x5800] ;  /* 0x00580000bb28783b */ /* 0x010f2c0000000200 */
[----:B------:R-:W1:Y:S01]  /*3da0*/  MUFU.TANH R112, R112 ;  /* 0x0000007000707308 */ /* 0x000e620000002400 */
[-C--:B-----5:R-:W-:Y:S07]  /*3db0*/  HMMA.16816.F32 R56, R36, R16.reuse, R56 ;  /* 0x000000102438723c */ /* 0x0a0fee0000001838 */
[----:B------:R-:W1:Y:S01]  /*3dc0*/  MUFU.TANH R115, R115 ;  /* 0x0000007300737308 */ /* 0x000e620000002400 */
[----:B------:R-:W-:Y:S01]  /*3dd0*/  HMMA.16816.F32 R80, R32, R16, R80 ;  /* 0x000000102050723c */ /* 0x000fe20000001850 */
[----:B------:R-:W-:-:S06]  /*3de0*/  FMUL.FTZ R16, R47, UR7 ;  /* 0x000000072f107c20 */ /* 0x000fcc0008410000 */
        /* <DEDUP_REMOVED lines=14> */
[-C--:B---3--:R-:W-:Y:S07]  /*3ed0*/  HMMA.16816.F32 R44, R12, R24.reuse, RZ ;  /* 0x000000180c2c723c */ /* 0x088fee00000018ff */
[----:B------:R-:W3:Y:S01]  /*3ee0*/  MUFU.TANH R119, R119 ;  /* 0x0000007700777308 */ /* 0x000ee20000002400 */
[----:B------:R-:W-:Y:S07]  /*3ef0*/  HMMA.16816.F32 R60, R8, R24, RZ ;  /* 0x00000018083c723c */ /* 0x000fee00000018ff */
[----:B------:R-:W1:Y:S01]  /*3f00*/  MUFU.TANH R16, R16 ;  /* 0x0000001000107308 */ /* 0x000e620000002400 */
[-C--:B------:R-:W-:Y:S07]  /*3f10*/  HMMA.16816.F32 R12, R12, R26.reuse, RZ ;  /* 0x0000001a0c0c723c */ /* 0x080fee00000018ff */
[----:B------:R-:W1:Y:S01]  /*3f20*/  MUFU.TANH R172, R172 ;  /* 0x000000ac00ac7308 */ /* 0x000e620000002400 */
[----:B------:R-:W-:Y:S07]  /*3f30*/  HMMA.16816.F32 R8, R8, R26, RZ ;  /* 0x0000001a0808723c */ /* 0x000fee00000018ff */
[----:B------:R-:W1:Y:S01]  /*3f40*/  MUFU.TANH R170, R170 ;  /* 0x000000aa00aa7308 */ /* 0x000e620000002400 */
[-C--:B------:R-:W-:Y:S07]  /*3f50*/  HMMA.16816.F32 R20, R48, R74.reuse, R20 ;  /* 0x0000004a3014723c */ /* 0x080fee0000001814 */
[----:B------:R-:W1:Y:S01]  /*3f60*/  MUFU.TANH R177, R177 ;  /* 0x000000b100b17308 */ /* 0x000e620000002400 */
[----:B------:R-:W-:Y:S07]  /*3f70*/  HMMA.16816.F32 R68, R52, R74, R68 ;  /* 0x0000004a3444723c */ /* 0x000fee0000001844 */
[----:B------:R-:W1:Y:S01]  /*3f80*/  MUFU.TANH R175, R175 ;  /* 0x000000af00af7308 */ /* 0x000e620000002400 */
[----:B----4-:R-:W-:Y:S01]  /*3f90*/  HMMA.16816.F32 R72, R64, R40, R60 ;  /* 0x000000284048723c */ /* 0x010fe2000000183c */
[----:B------:R-:W4:Y:S01]  /*3fa0*/  LDSM.16.M88.4 R60, [R185+0x5800] ;  /* 0x00580000b93c783b */ /* 0x000f220000000200 */
[----:B------:R-:W-:-:S05]  /*3fb0*/  DEPBAR.LE SB0, 0x0 ;  /* 0x000080000000791a */ /* 0x000fca0000000000 */
[----:B------:R1:W1:Y:S01]  /*3fc0*/  MUFU.TANH R147, R80 ;  /* 0x0000005000937308 */ /* 0x0002620000002400 */
[C---:B------:R-:W-:Y:S07]  /*3fd0*/  HMMA.16816.F32 R44, R4.reuse, R40, R44 ;  /* 0x00000028042c723c */ /* 0x040fee000000182c */
[----:B------:R-:W1:Y:S01]  /*3fe0*/  MUFU.TANH R17, R17 ;  /* 0x0000001100117308 */ /* 0x000e620000002400 */
[-C--:B------:R-:W-:Y:S07]  /*3ff0*/  HMMA.16816.F32 R12, R4, R42.reuse, R12 ;  /* 0x0000002a040c723c */ /* 0x080fee000000180c */
[----:B------:R1:W1:Y:S01]  /*4000*/  MUFU.TANH R176, R82 ;  /* 0x0000005200b07308 */ /* 0x0002620000002400 */
[----:B------:R-:W-:Y:S07]  /*4010*/  HMMA.16816.F32 R8, R64, R42, R8 ;  /* 0x0000002a4008723c */ /* 0x000fee0000001808 */
[----:B------:R1:W1:Y:S01]  /*4020*/  MUFU.TANH R152, R83 ;  /* 0x0000005300987308 */ /* 0x0002620000002400 */
[-C--:B-----5:R-:W-:Y:S08]  /*4030*/  HMMA.16816.F32 R44, R52, R56.reuse, R44 ;  /* 0x00000038342c723c */ /* 0x0a0ff0000000182c */
[----:B------:R-:W-:Y:S08]  /*4040*/  HMMA.16816.F32 R72, R48, R56, R72 ;  /* 0x000000383048723c */ /* 0x000ff00000001848 */
        /* <DEDUP_REMOVED lines=16> */
[----:B------:R1:W1:Y:S02]  /*4150*/  MUFU.TANH R168, R68 ;  /* 0x0000004400a87308 */ /* 0x0002640000002400 */
[----:B------:R-:W-:Y:S01]  /*4160*/  FMUL.FTZ R44, R44, UR7 ;  /* 0x000000072c2c7c20 */ /* 0x000fe20008410000 */
[----:B------:R-:W-:Y:S01]  /*4170*/  FMUL.FTZ R45, R45, UR7 ;  /* 0x000000072d2d7c20 */ /* 0x000fe20008410000 */
[----:B------:R-:W-:Y:S01]  /*4180*/  FMUL.FTZ R46, R46, UR7 ;  /* 0x000000072e2e7c20 */ /* 0x000fe20008410000 */
[----:B------:R-:W-:-:S02]  /*4190*/  FMUL.FTZ R47, R47, UR7 ;  /* 0x000000072f2f7c20 */ /* 0x000fc40008410000 */
[----:B------:R-:W-:Y:S01]  /*41a0*/  HMMA.16816.F32 R8, R32, R62, R8 ;  /* 0x0000003e2008723c */ /* 0x000fe20000001808 */
[----:B------:R1:W1:Y:S02]  /*41b0*/  MUFU.TANH R166, R69 ;  /* 0x0000004500a67308 */ /* 0x0002640000002400 */
[----:B------:R-:W-:Y:S01]  /*41c0*/  FMUL.FTZ R72, R72, UR7 ;  /* 0x0000000748487c20 */ /* 0x000fe20008410000 */
[----:B------:R-:W-:Y:S01]  /*41d0*/  FMUL.FTZ R73, R73, UR7 ;  /* 0x0000000749497c20 */ /* 0x000fe20008410000 */
[----:B------:R-:W-:Y:S01]  /*41e0*/  FMUL.FTZ R74, R74, UR7 ;  /* 0x000000074a4a7c20 */ /* 0x000fe20008410000 */
[----:B------:R-:W-:-:S03]  /*41f0*/  FMUL.FTZ R75, R75, UR7 ;  /* 0x000000074b4b7c20 */ /* 0x000fc60008410000 */
        /* <DEDUP_REMOVED lines=10> */
[----:B------:R1:W1:Y:S08]  /*42a0*/  MUFU.TANH R153, R21 ;  /* 0x0000001500997308 */ /* 0x0002700000002400 */
        /* <DEDUP_REMOVED lines=19> */
[----:B--234-:R-:W-:Y:S05]  /*43e0*/  @!P6 BRA `(.L_x_1214) ;  /* 0x0000000000bce947 */ /* 0x01cfea0003800000 */
[----:B------:R-:W2:Y:S01]  /*43f0*/  LDCU UR4, c[0x0][0x440] ;  /* 0x00008800ff0477ac */ /* 0x000ea20008000800 */
[----:B------:R-:W-:Y:S01]  /*4400*/  VIADD R6, R156, 0xfffffffe ;  /* 0xfffffffe9c067836 */ /* 0x000fe20000000000 */
[----:B------:R-:W-:Y:S03]  /*4410*/  BSSY.RECONVERGENT B0, `(.L_x_1215) ;  /* 0x000002b000007945 */ /* 0x000fe60003800200 */
[-C--:B-1----:R-:W-:Y:S02]  /*4420*/  IMAD R11, R87, R6.reuse, RZ ;  /* 0x00000006570b7224 */ /* 0x082fe400078e02ff */
[----:B------:R-:W-:-:S04]  /*4430*/  IMAD.WIDE.U32 R6, R89, R6, RZ ;  /* 0x0000000659067225 */ /* 0x000fc800078e00ff */
[----:B------:R-:W-:Y:S01]  /*4440*/  IMAD.IADD R11, R7, 0x1, R11 ;  /* 0x00000001070b7824 */ /* 0x000fe200078e020b */
[C---:B--2---:R-:W-:Y:S02]  /*4450*/  ISETP.GE.AND P0, PT, R204.reuse, UR4, PT ;  /* 0x00000004cc007c0c */ /* 0x044fe4000bf06270 */
        /* <DEDUP_REMOVED lines=38> */
.L_x_1216:
[----:B------:R-:W-:Y:S05]  /*46c0*/  BSYNC.RECONVERGENT B0 ;  /* 0x0000000000007941 */ /* 0x000fea0003800200 */
.L_x_1215:
[----:B------:R-:W0:Y:S02]  /*46d0*/  LDGDEPBAR ;  /* 0x00000000000079af */ /* 0x000e240000000000 */
.L_x_1214:
[C---:B------:R-:W-:Y:S01]  /*46e0*/  VIADD R5, R86.reuse, 0x1 ;  /* 0x0000000156057836 */ /* 0x040fe20000000000 */
[----:B------:R-:W3:Y:S01]  /*46f0*/  LDCU UR6, c[0x0][0x45c] ;  /* 0x00008b80ff0677ac */ /* 0x000ee20008000800 */
[C---:B------:R-:W-:Y:S02]  /*4700*/  VIADD R6, R86.reuse, 0x8 ;  /* 0x0000000856067836 */ /* 0x040fe40000000000 */
[C---:B-12---:R-:W-:Y:S01]  /*4710*/  VIADD R8, R86.reuse, 0x10 ;  /* 0x0000001056087836 */ /* 0x046fe20000000000 */
[C---:B------:R-:W-:Y:S01]  /*4720*/  ISETP.GE.AND P4, PT, R5.reuse, R159, PT ;  /* 0x0000009f0500720c */ /* 0x040fe20003f86270 */
[C---:B------:R-:W-:Y:S01]  /*4730*/  VIADD R7, R86.reuse, 0x11 ;  /* 0x0000001156077836 */ /* 0x040fe20000000000 */
[C---:B------:R-:W-:Y:S01]  /*4740*/  ISETP.GE.AND P2, PT, R5.reuse, R158, PT ;  /* 0x0000009e0500720c */ /* 0x040fe20003f46270 */
[C---:B------:R-:W-:Y:S01]  /*4750*/  VIADD R10, R86.reuse, 0x20 ;  /* 0x00000020560a7836 */ /* 0x040fe20000000000 */
[C---:B------:R-:W-:Y:S01]  /*4760*/  ISETP.GE.AND P0, PT, R5.reuse, R157, PT ;  /* 0x0000009d0500720c */ /* 0x040fe20003f06270 */
[C---:B------:R-:W-:Y:S01]  /*4770*/  VIADD R21, R86.reuse, 0x28 ;  /* 0x0000002856157836 */ /* 0x040fe20000000000 */
[----:B------:R-:W-:Y:S01]  /*4780*/  ISETP.GE.AND P3, PT, R5, R2, PT ;  /* 0x000000020500720c */ /* 0x000fe20003f66270 */
[----:B------:R-:W-:Y:S01]  /*4790*/  VIADD R5, R86, 0x9 ;  /* 0x0000000956057836 */ /* 0x000fe20000000000 */
[----:B------:R-:W-:Y:S01]  /*47a0*/  FSEL R14, R95, -INF , !P4 ;  /* 0xff8000005f0e7808 */ /* 0x000fe20006000000 */
[----:B------:R-:W-:Y:S01]  /*47b0*/  IMAD.IADD R188, R85, 0x1, R84 ;  /* 0x0000000155bc7824 */ /* 0x000fe200078e0254 */
[----:B------:R-:W-:Y:S01]  /*47c0*/  FSEL R25, R96, -INF , !P2 ;  /* 0xff80000060197808 */ /* 0x000fe20005000000 */
[----:B------:R-:W-:Y:S01]  /*47d0*/  IMAD.MOV.U32 R215, RZ, RZ, -0x1 ;  /* 0xffffffffffd77424 */ /* 0x000fe200078e00ff */
[----:B------:R-:W-:-:S02]  /*47e0*/  ISETP.GE.AND P5, PT, R6, R159, PT ;  /* 0x0000009f0600720c */ /* 0x000fc40003fa6270 */
[C---:B------:R-:W-:Y:S02]  /*47f0*/  ISETP.GE.AND P1, PT, R6.reuse, R158, PT ;  /* 0x0000009e0600720c */ /* 0x040fe40003f26270 */
        /* <DEDUP_REMOVED lines=20> */
[----:B------:R-:W-:Y:S02]  /*4940*/  FSEL R106, R106, -INF , !P1 ;  /* 0xff8000006a6a7808 */ /* 0x000fe40004800000 */
[C---:B------:R-:W-:Y:S02]  /*4950*/  ISETP.GE.AND P5, PT, R7.reuse, R159, PT ;  /* 0x0000009f0700720c */ /* 0x040fe40003fa6270 */
[----:B------:R-:W-:Y:S02]  /*4960*/  ISETP.GE.AND P1, PT, R7, R158, PT ;  /* 0x0000009e0700720c */ /* 0x000fe40003f26270 */
[----:B------:R-:W-:-:S02]  /*4970*/  FSEL R20, R107, -INF , !P4 ;  /* 0xff8000006b147808 */ /* 0x000fc40006000000 */
[----:B------:R-:W-:Y:S02]  /*4980*/  FSEL R55, R109, -INF , !P2 ;  /* 0xff8000006d377808 */ /* 0x000fe40005000000 */
[C---:B------:R-:W-:Y:S02]  /*4990*/  ISETP.GE.AND P4, PT, R7.reuse, R157, PT ;  /* 0x0000009d0700720c */ /* 0x040fe40003f86270 */
[----:B------:R-:W-:Y:S01]  /*49a0*/  ISETP.GE.AND P2, PT, R7, R2, PT ;  /* 0x000000020700720c */ /* 0x000fe20003f46270 */
[----:B------:R-:W-:Y:S01]  /*49b0*/  VIADD R7, R86, 0x19 ;  /* 0x0000001956077836 */ /* 0x000fe20000000000 */
        /* <DEDUP_REMOVED lines=19> */
[----:B------:R-:W-:Y:S02]  /*4af0*/  FSEL R24, R119, -INF , !P1 ;  /* 0xff80000077187808 */ /* 0x000fe40004800000 */
[----:B------:R-:W-:Y:S02]  /*4b00*/  FSEL R56, R114, -INF , !P4 ;  /* 0xff80000072387808 */ /* 0x000fe40006000000 */
[----:B------:R-:W-:-:S02]  /*4b10*/  FSEL R61, R116, -INF , !P2 ;  /* 0xff800000743d7808 */ /* 0x000fc40005000000 */
[CC--:B------:R-:W-:Y:S02]  /*4b20*/  ISETP.GE.AND P0, PT, R7.reuse, R159.reuse, PT ;  /* 0x0000009f0700720c */ /* 0x0c0fe40003f06270 */
[C---:B------:R-:W-:Y:S02]  /*4b30*/  ISETP.GE.AND P5, PT, R10.reuse, R159, PT ;  /* 0x0000009f0a00720c */ /* 0x040fe40003fa6270 */
[C---:B------:R-:W-:Y:S02]  /*4b40*/  ISETP.GE.AND P1, PT, R10.reuse, R158, PT ;  /* 0x0000009e0a00720c */ /* 0x040fe40003f26270 */
[C---:B------:R-:W-:Y:S02]  /*4b50*/  ISETP.GE.AND P4, PT, R10.reuse, R157, PT ;  /* 0x0000009d0a00720c */ /* 0x040fe40003f86270 */
[----:B------:R-:W-:Y:S02]  /*4b60*/  ISETP.GE.AND P2, PT, R10, R2, PT ;  /* 0x000000020a00720c */ /* 0x000fe40003f46270 */
[----:B------:R-:W-:Y:S01]  /*4b70*/  FSEL R10, R16, -INF , !P3 ;  /* 0xff800000100a7808 */ /* 0x000fe20005800000 */
[----:B------:R-:W-:Y:S01]  /*4b80*/  VIADD R16, R86, 0x30 ;  /* 0x0000003056107836 */ /* 0x000fe20000000000 */
[----:B------:R-:W-:-:S02]  /*4b90*/  ISETP.GE.AND P3, PT, R7, R158, PT ;  /* 0x0000009e0700720c */ /* 0x000fc40003f66270 */
[----:B------:R-:W-:Y:S02]  /*4ba0*/  FSEL R170, R170, -INF , !P0 ;  /* 0xff800000aaaa7808 */ /* 0x000fe40004000000 */
[----:B------:R-:W-:Y:S02]  /*4bb0*/  ISETP.GE.AND P0, PT, R21, R157, PT ;  /* 0x0000009d1500720c */ /* 0x000fe40003f06270 */
[----:B------:R-:W-:Y:S02]  /*4bc0*/  FSEL R147, R147, -INF , !P4 ;  /* 0xff80000093937808 */ /* 0x000fe40006000000 */
[----:B------:R-:W-:Y:S02]  /*4bd0*/  FSEL R176, R176, -INF , !P2 ;  /* 0xff800000b0b07808 */ /* 0x000fe40005000000 */
[----:B------:R-:W-:Y:S02]  /*4be0*/  FSEL R175, R175, -INF , !P3 ;  /* 0xff800000afaf7808 */ /* 0x000fe40005800000 */
[----:B------:R-:W-:-:S02]  /*4bf0*/  ISETP.GE.AND P4, PT, R21, R159, PT ;  /* 0x0000009f1500720c */ /* 0x000fc40003f86270 */
[C---:B------:R-:W-:Y:S02]  /*4c00*/  ISETP.GE.AND P2, PT, R21.reuse, R158, PT ;  /* 0x0000009e1500720c */ /* 0x040fe40003f46270 */
[----:B------:R-:W-:Y:S02]  /*4c10*/  ISETP.GE.AND P3, PT, R21, R2, PT ;  /* 0x000000021500720c */ /* 0x000fe40003f66270 */
[----:B------:R-:W-:Y:S01]  /*4c20*/  FSEL R21, R4, -INF , !P0 ;  /* 0xff80000004157808 */ /* 0x000fe20004000000 */
[C---:B------:R-:W-:Y:S01]  /*4c30*/  VIADD R4, R86.reuse, 0x38 ;  /* 0x0000003856047836 */ /* 0x040fe20000000000 */
[----:B------:R-:W-:Y:S02]  /*4c40*/  ISETP.GE.AND P0, PT, R86, R157, PT ;  /* 0x0000009d5600720c */ /* 0x000fe40003f06270 */
[----:B------:R-:W-:Y:S02]  /*4c50*/  FSEL R172, R172, -INF , !P5 ;  /* 0xff800000acac7808 */ /* 0x000fe40006800000 */
[----:B------:R-:W-:-:S02]  /*4c60*/  FSEL R97, R97, -INF , !P0 ;  /* 0xff80000061617808 */ /* 0x000fc40004000000 */
[----:B------:R-:W-:Y:S02]  /*4c70*/  FSEL R177, R177, -INF , !P1 ;  /* 0xff800000b1b17808 */ /* 0x000fe40004800000 */
[C---:B------:R-:W-:Y:S02]  /*4c80*/  ISETP.GE.AND P5, PT, R7.reuse, R157, PT ;  /* 0x0000009d0700720c */ /* 0x040fe40003fa6270 */
[----:B------:R-:W-:Y:S01]  /*4c90*/  ISETP.GE.AND P1, PT, R7, R2, PT ;  /* 0x000000020700720c */ /* 0x000fe20003f26270 */
[----:B------:R-:W-:Y:S01]  /*4ca0*/  VIADD R7, R86, 0x29 ;  /* 0x0000002956077836 */ /* 0x000fe20000000000 */
[----:B------:R-:W-:Y:S02]  /*4cb0*/  FMNMX3.FTZ R32, R97, R99, R5, !PT ;  /* 0x0000006361207276 */ /* 0x000fe40007810005 */
[----:B------:R-:W-:Y:S02]  /*4cc0*/  FSEL R168, R168, -INF , !P4 ;  /* 0xff800000a8a87808 */ /* 0x000fe40006000000 */
[----:B------:R-:W-:-:S02]  /*4cd0*/  FMNMX3.FTZ R32, R32, R77, R9, !PT ;  /* 0x0000004d20207276 */ /* 0x000fc40007810009 */
[----:B------:R-:W-:Y:S02]  /*4ce0*/  ISETP.GE.AND P4, PT, R7, R157, PT ;  /* 0x0000009d0700720c */ /* 0x000fe40003f86270 */
[----:B------:R-:W-:Y:S02]  /*4cf0*/  FSEL R23, R17, -INF , !P5 ;  /* 0xff80000011177808 */ /* 0x000fe40006800000 */
[----:B------:R-:W-:Y:S02]  /*4d00*/  ISETP.GE.AND P0, PT, R86, R2, PT ;  /* 0x000000025600720c */ /* 0x000fe40003f06270 */
[----:B------:R-:W-:Y:S02]  /*4d10*/  FMNMX3.FTZ R32, R32, R15, R13, !PT ;  /* 0x0000000f20207276 */ /* 0x000fe4000781000d */
[----:B------:R-:W-:Y:S02]  /*4d20*/  ISETP.GE.AND P5, PT, R7, R159, PT ;  /* 0x0000009f0700720c */ /* 0x000fe40003fa6270 */
[----:B------:R-:W-:-:S02]  /*4d30*/  FSEL R152, R152, -INF , !P1 ;  /* 0xff80000098987808 */ /* 0x000fc40004800000 */
[----:B------:R-:W-:Y:S02]  /*4d40*/  FSEL R171, R171, -INF , !P2 ;  /* 0xff800000abab7808 */ /* 0x000fe40005000000 */
[----:B------:R-:W-:Y:S02]  /*4d50*/  FSEL R153, R153, -INF , !P4 ;  /* 0xff80000099997808 */ /* 0x000fe40006000000 */
[C---:B------:R-:W-:Y:S02]  /*4d60*/  ISETP.GE.AND P1, PT, R7.reuse, R158, PT ;  /* 0x0000009e0700720c */ /* 0x040fe40003f26270 */
[----:B------:R-:W-:Y:S01]  /*4d70*/  ISETP.GE.AND P2, PT, R7, R2, PT ;  /* 0x000000020700720c */ /* 0x000fe20003f46270 */
[----:B------:R-:W-:Y:S01]  /*4d80*/  VIADD R7, R86, 0x31 ;  /* 0x0000003156077836 */ /* 0x000fe20000000000 */
[----:B------:R-:W-:Y:S02]  /*4d90*/  ISETP.GE.AND P4, PT, R16, R157, PT ;  /* 0x0000009d1000720c */ /* 0x000fe40003f86270 */
[----:B------:R-:W-:-:S02]  /*4da0*/  FMNMX3.FTZ R32, R32, R11, R147, !PT ;  /* 0x0000000b20207276 */ /* 0x000fc40007810093 */
[----:B------:R-:W-:Y:S02]  /*4db0*/  FSEL R98, R98, -INF , !P0 ;  /* 0xff80000062627808 */ /* 0x000fe40004000000 */
[----:B------:R-:W-:Y:S02]  /*4dc0*/  FSEL R174, R174, -INF , !P3 ;  /* 0xff800000aeae7808 */ /* 0x000fe40005800000 */
[----:B------:R-:W-:Y:S02]  /*4dd0*/  FSEL R166, R166, -INF , !P5 ;  /* 0xff800000a6a67808 */ /* 0x000fe40006800000 */
[C---:B------:R-:W-:Y:S02]  /*4de0*/  ISETP.GE.AND P3, PT, R86.reuse, R158, PT ;  /* 0x0000009e5600720c */ /* 0x040fe40003f66270 */
[C---:B------:R-:W-:Y:S01]  /*4df0*/  ISETP.GE.AND P5, PT, R86.reuse, R159, PT ;  /* 0x0000009f5600720c */ /* 0x040fe20003fa6270 */
[----:B------:R-:W-:Y:S01]  /*4e00*/  VIADD R86, R86, 0x39 ;  /* 0x0000003956567836 */ /* 0x000fe20000000000 */
        /* <DEDUP_REMOVED lines=8> */
[----:B------:R-:W-:Y:S02]  /*4e90*/  FSEL R165, R165, -INF , !P2 ;  /* 0xff800000a5a57808 */ /* 0x000fe40005000000 */
[----:B------:R-:W-:Y:S02]  /*4ea0*/  ISETP.GE.AND P4, PT, R86, R157, PT ;  /* 0x0000009d5600720c */ /* 0x000fe40003f86270 */
[----:B------:R-:W-:Y:S02]  /*4eb0*/  FMNMX3.FTZ R32, R32, R153, R167, !PT ;  /* 0x0000009920207276 */ /* 0x000fe400078100a7 */
[----:B------:R-:W-:Y:S02]  /*4ec0*/  FMNMX3.FTZ R17, R17, R106, R12, !PT ;  /* 0x0000006a11117276 */ /* 0x000fe4000781000c */
[----:B------:R-:W-:-:S02]  /*4ed0*/  ISETP.GE.AND P1, PT, R16, R159, PT ;  /* 0x0000009f1000720c */ /* 0x000fc40003f26270 */
[----:B------:R-:W-:Y:S02]  /*4ee0*/  FSEL R155, R155, -INF , !P4 ;  /* 0xff8000009b9b7808 */ /* 0x000fe40006000000 */
[----:B------:R-:W-:Y:S02]  /*4ef0*/  FMNMX3.FTZ R32, R32, R165, R161, !PT ;  /* 0x000000a520207276 */ /* 0x000fe400078100a1 */
[----:B------:R-:W-:Y:S02]  /*4f00*/  FMNMX3.FTZ R17, R17, R8, R24, !PT ;  /* 0x0000000811117276 */ /* 0x000fe40007810018 */
[----:B------:R-:W-:Y:S02]  /*4f10*/  FSEL R146, R146, -INF , !P1 ;  /* 0xff80000092927808 */ /* 0x000fe40004800000 */
[-C--:B------:R-:W-:Y:S02]  /*4f20*/  ISETP.GE.AND P0, PT, R16, R2.reuse, PT ;  /* 0x000000021000720c */ /* 0x080fe40003f06270 */
[----:B------:R-:W-:-:S02]  /*4f30*/  ISETP.GE.AND P1, PT, R7, R2, PT ;  /* 0x000000020700720c */ /* 0x000fc40003f26270 */
[----:B------:R-:W-:Y:S02]  /*4f40*/  FMNMX.FTZ R32, R155, R32, !PT ;  /* 0x000000209b207209 */ /* 0x000fe40007810000 */
[----:B------:R-:W-:Y:S02]  /*4f50*/  FMNMX3.FTZ R17, R17, R10, R176, !PT ;  /* 0x0000000a11117276 */ /* 0x000fe400078100b0 */
[----:B------:R-:W-:Y:S01]  /*4f60*/  FSEL R160, R160, -INF , !P0 ;  /* 0xff800000a0a07808 */ /* 0x000fe20004000000 */
[----:B------:R-:W1:Y:S01]  /*4f70*/  SHFL.BFLY PT, R33, R32, 0x2, 0x1f ;  /* 0x0c401f0020217f89 */ /* 0x000e6200000e0000 */
[----:B------:R-:W-:Y:S02]  /*4f80*/  FSEL R154, R154, -INF , !P1 ;  /* 0xff8000009a9a7808 */ /* 0x000fe40004800000 */
[----:B------:R-:W-:Y:S02]  /*4f90*/  ISETP.GE.AND P4, PT, R7, R159, PT ;  /* 0x0000009f0700720c */ /* 0x000fe40003f86270 */
[----:B------:R-:W-:-:S02]  /*4fa0*/  ISETP.GE.AND P0, PT, R4, R2, PT ;  /* 0x000000020400720c */ /* 0x000fc40003f06270 */
[----:B------:R-:W-:Y:S02]  /*4fb0*/  ISETP.GE.AND P1, PT, R7, R158, PT ;  /* 0x0000009e0700720c */ /* 0x000fe40003f26270 */
[----:B------:R-:W-:Y:S02]  /*4fc0*/  FMNMX3.FTZ R7, R17, R152, R174, !PT ;  /* 0x0000009811077276 */ /* 0x000fe400078100ae */
[----:B------:R-:W-:Y:S02]  /*4fd0*/  FSEL R150, R150, -INF , !P0 ;  /* 0xff80000096967808 */ /* 0x000fe40004000000 */
[----:B------:R-:W-:Y:S02]  /*4fe0*/  ISETP.GE.AND P2, PT, R16, R158, PT ;  /* 0x0000009e1000720c */ /* 0x000fe40003f46270 */
[----:B------:R-:W-:Y:S02]  /*4ff0*/  ISETP.GE.AND P0, PT, R86, R2, PT ;  /* 0x000000025600720c */ /* 0x000fe40003f06270 */
[----:B------:R-:W-:-:S02]  /*5000*/  FMNMX3.FTZ R7, R7, R164, R160, !PT ;  /* 0x000000a407077276 */ /* 0x000fc400078100a0 */
[----:B------:R-:W-:Y:S02]  /*5010*/  FSEL R16, R93, -INF , !P5 ;  /* 0xff8000005d107808 */ /* 0x000fe40006800000 */
[----:B------:R-:W-:Y:S02]  /*5020*/  FSEL R149, R149, -INF , !P0 ;  /* 0xff80000095957808 */ /* 0x000fe40004000000 */
[----:B------:R-:W-:Y:S02]  /*5030*/  FMNMX3.FTZ R38, R7, R154, R150, !PT ;  /* 0x0000009a07267276 */ /* 0x000fe40007810096 */
[----:B------:R-:W-:Y:S02]  /*5040*/  FMNMX3.FTZ R35, R16, R14, R26, !PT ;  /* 0x0000000e10237276 */ /* 0x000fe4000781001a */
[----:B------:R-:W-:Y:S02]  /*5050*/  FSEL R17, R94, -INF , !P3 ;  /* 0xff8000005e117808 */ /* 0x000fe40005800000 */
[----:B------:R-:W-:-:S02]  /*5060*/  ISETP.GE.AND P3, PT, R4, R159, PT ;  /* 0x0000009f0400720c */ /* 0x000fc40003f66270 */
[----:B------:R-:W-:Y:S02]  /*5070*/  ISETP.GE.AND P0, PT, R4, R158, PT ;  /* 0x0000009e0400720c */ /* 0x000fe40003f06270 */
[----:B------:R-:W-:Y:S02]  /*5080*/  FMNMX.FTZ R4, R149, R38, !PT ;  /* 0x0000002695047209 */ /* 0x000fe40007810000 */
[----:B------:R-:W-:Y:S02]  /*5090*/  FMNMX3.FTZ R35, R35, R18, R20, !PT ;  /* 0x0000001223237276 */ /* 0x000fe40007810014 */
[----:B------:R-:W-:Y:S01]  /*50a0*/  FMNMX3.FTZ R34, R17, R25, R19, !PT ;  /* 0x0000001911227276 */ /* 0x000fe20007810013 */
[----:B------:R-:W2:Y:S01]  /*50b0*/  SHFL.BFLY PT, R7, R4, 0x2, 0x1f ;  /* 0x0c401f0004077f89 */ /* 0x000ea200000e0000 */
[----:B------:R-:W-:Y:S02]  /*50c0*/  FMNMX3.FTZ R35, R35, R22, R54, !PT ;  /* 0x0000001623237276 */ /* 0x000fe40007810036 */
[----:B------:R-:W-:-:S02]  /*50d0*/  FMNMX3.FTZ R34, R34, R27, R55, !PT ;  /* 0x0000001b22227276 */ /* 0x000fc40007810037 */
[----:B------:R-:W-:Y:S02]  /*50e0*/  FMNMX3.FTZ R35, R35, R56, R172, !PT ;  /* 0x0000003823237276 */ /* 0x000fe400078100ac */
[----:B------:R-:W-:Y:S02]  /*50f0*/  FMNMX3.FTZ R34, R34, R163, R59, !PT ;  /* 0x000000a322227276 */ /* 0x000fe4000781003b */
[----:B-1----:R-:W-:Y:S02]  /*5100*/  FMNMX.FTZ R33, R32, R33, !PT ;  /* 0x0000002120217209 */ /* 0x002fe40007810000 */
[----:B------:R-:W-:Y:S02]  /*5110*/  FMNMX3.FTZ R35, R35, R170, R168, !PT ;  /* 0x000000aa23237276 */ /* 0x000fe400078100a8 */
[----:B------:R-:W-:Y:S01]  /*5120*/  FMNMX3.FTZ R32, R34, R61, R177, !PT ;  /* 0x0000003d22207276 */ /* 0x000fe200078100b1 */
[----:B------:R-:W1:Y:S01]  /*5130*/  SHFL.BFLY PT, R134, R33, 0x1, 0x1f ;  /* 0x0c201f0021867f89 */ /* 0x000e6200000e0000 */
[----:B------:R-:W-:-:S02]  /*5140*/  ISETP.GE.AND P5, PT, R86, R159, PT ;  /* 0x0000009f5600720c */ /* 0x000fc40003fa6270 */
[----:B------:R-:W-:Y:S02]  /*5150*/  FSEL R144, R144, -INF , !P4 ;  /* 0xff80000090907808 */ /* 0x000fe40006000000 */
[----:B------:R-:W-:Y:S02]  /*5160*/  FSEL R132, R132, -INF , !P3 ;  /* 0xff80000084847808 */ /* 0x000fe40005800000 */
[----:B------:R-:W-:Y:S02]  /*5170*/  FMNMX3.FTZ R35, R35, R166, R146, !PT ;  /* 0x000000a623237276 */ /* 0x000fe40007810092 */
[----:B------:R-:W-:Y:S02]  /*5180*/  FSEL R67, R67, -INF , !P2 ;  /* 0xff80000043437808 */ /* 0x000fe40005000000 */
[----:B------:R-:W-:Y:S02]  /*5190*/  FMNMX3.FTZ R32, R32, R175, R171, !PT ;  /* 0x000000af20207276 */ /* 0x000fe400078100ab */
[----:B------:R-:W-:-:S02]  /*51a0*/  FSEL R66, R66, -INF , !P5 ;  /* 0xff80000042427808 */ /* 0x000fc40006800000 */
[----:B------:R-:W-:Y:S02]  /*51b0*/  FMNMX3.FTZ R35, R35, R144, R132, !PT ;  /* 0x0000009023237276 */ /* 0x000fe40007810084 */
[----:B------:R-:W-:Y:S02]  /*51c0*/  ISETP.GE.AND P2, PT, R86, R158, PT ;  /* 0x0000009e5600720c */ /* 0x000fe40003f46270 */
[----:B------:R-:W-:Y:S02]  /*51d0*/  FSEL R65, R65, -INF , !P1 ;  /* 0xff80000041417808 */ /* 0x000fe40004800000 */
[----:B------:R-:W-:Y:S02]  /*51e0*/  FSEL R63, R63, -INF , !P0 ;  /* 0xff8000003f3f7808 */ /* 0x000fe40004000000 */
[----:B------:R-:W-:Y:S02]  /*51f0*/  FMNMX3.FTZ R32, R32, R173, R67, !PT ;  /* 0x000000ad20207276 */ /* 0x000fe40007810043 */
[----:B------:R-:W-:-:S02]  /*5200*/  FMNMX.FTZ R34, R66, R35, !PT ;  /* 0x0000002342227209 */ /* 0x000fc40007810000 */
[----:B------:R-:W-:Y:S02]  /*5210*/  FSEL R62, R62, -INF , !P2 ;  /* 0xff8000003e3e7808 */ /* 0x000fe40005000000 */
[----:B------:R-:W-:Y:S02]  /*5220*/  FMNMX3.FTZ R37, R32, R65, R63, !PT ;  /* 0x0000004120257276 */ /* 0x000fe4000781003f */
[----:B--2---:R-:W-:Y:S02]  /*5230*/  FMNMX.FTZ R4, R4, R7, !PT ;  /* 0x0000000704047209 */ /* 0x004fe40007810000 */
[----:B------:R-:W-:Y:S01]  /*5240*/  FMNMX.FTZ R32, R62, R37, !PT ;  /* 0x000000253e207209 */ /* 0x000fe20007810000 */
[----:B------:R-:W2:Y:S01]  /*5250*/  SHFL.BFLY PT, R7, R34, 0x2, 0x1f ;  /* 0x0c401f0022077f89 */ /* 0x000ea200000e0000 */
[----:B-1----:R-:W-:Y:S02]  /*5260*/  FMNMX.FTZ R134, R33, R134, !PT ;  /* 0x0000008621867209 */ /* 0x002fe40007810000 */
[----:B------:R-:W-:Y:S01]  /*5270*/  LEA R188, R188, UR5, 0x1 ;  /* 0x00000005bcbc7c11 */ /* 0x000fe2000f8e08ff */
[----:B------:R-:W1:Y:S01]  /*5280*/  SHFL.BFLY PT, R135, R32, 0x2, 0x1f ;  /* 0x0c401f0020877f89 */ /* 0x000e6200000e0000 */
[C---:B------:R-:W-:Y:S01]  /*5290*/  FSETP.NEU.FTZ.AND P0, PT, R134.reuse, -INF , PT ;  /* 0xff8000008600780b */ /* 0x040fe20003f1d000 */
[----:B---3--:R-:W-:-:S02]  /*52a0*/  FMUL.FTZ R162, R134, UR6 ;  /* 0x0000000686a27c20 */ /* 0x008fc40008410000 */
[----:B------:R-:W3:Y:S01]  /*52b0*/  SHFL.BFLY PT, R133, R4, 0x1, 0x1f ;  /* 0x0c201f0004857f89 */ /* 0x000ee200000e0000 */
[--C-:B------:R-:W-:Y:S02]  /*52c0*/  IMAD.IADD R143, R0, 0x1, R188.reuse ;  /* 0x00000001008f7824 */ /* 0x100fe400078e02bc */
[----:B------:R-:W-:Y:S01]  /*52d0*/  FSEL R162, R162, RZ, P0 ;  /* 0x000000ffa2a27208 */ /* 0x000fe20000000000 */
[C---:B------:R-:W-:Y:S01]  /*52e0*/  IMAD.IADD R184, R3.reuse, 0x1, R188 ;  /* 0x0000000103b87824 */ /* 0x040fe200078e02bc */
[----:B------:R-:W-:Y:S01]  /*52f0*/  LDSM.16.MT88.4 R116, [R188+0x6000] ;  /* 0x00600000bc74783b */ /* 0x000fe20000004200 */
[----:B------:R-:W-:Y:S02]  /*5300*/  IMAD.IADD R142, R3, 0x1, R143 ;  /* 0x00000001038e7824 */ /* 0x000fe400078e028f */
[--C-:B------:R-:W-:Y:S01]  /*5310*/  FFMA.FTZ R35, R5, UR6, -R162.reuse ;  /* 0x0000000605237c23 */ /* 0x100fe200080108a2 */
[----:B------:R-:W-:Y:S01]  /*5320*/  LDSM.16.MT88.4 R100, [R184+0x6000] ;  /* 0x00600000b864783b */ /* 0x000fe20000004200 */
[--C-:B------:R-:W-:Y:S01]  /*5330*/  FFMA.FTZ R37, R97, UR6, -R162.reuse ;  /* 0x0000000661257c23 */ /* 0x100fe200080108a2 */
[--C-:B------:R-:W-:Y:S01]  /*5340*/  FFMA.FTZ R50, R9, UR6, -R162.reuse ;  /* 0x0000000609327c23 */ /* 0x100fe200080108a2 */
[--C-:B------:R-:W-:Y:S01]  /*5350*/  FFMA.FTZ R43, R15, UR6, -R162.reuse ;  /* 0x000000060f2b7c23 */ /* 0x100fe200080108a2 */
[----:B------:R-:W-:Y:S01]  /*5360*/  LDSM.16.MT88.4 R84, [R143+0x6000] ;  /* 0x006000008f54783b */ /* 0x000fe20000004200 */
[----:B------:R-:W-:Y:S01]  /*5370*/  MUFU.EX2 R35, R35 ;  /* 0x0000002300237308 */ /* 0x000fe20000000800 */
[--C-:B------:R-:W-:Y:S01]  /*5380*/  FFMA.FTZ R42, R13, UR6, -R162.reuse ;  /* 0x000000060d2a7c23 */ /* 0x100fe200080108a2 */
[----:B--2---:R-:W-:Y:S01]  /*5390*/  FMNMX.FTZ R136, R34, R7, !PT ;  /* 0x0000000722887209 */ /* 0x004fe20007810000 */
[--C-:B------:R-:W-:Y:S01]  /*53a0*/  FFMA.FTZ R34, R99, UR6, -R162.reuse ;  /* 0x0000000663227c23 */ /* 0x100fe200080108a2 */
[----:B------:R-:W-:Y:S01]  /*53b0*/  MUFU.EX2 R37, R37 ;  /* 0x0000002500257308 */ /* 0x000fe20000000800 */
[--C-:B------:R-:W-:Y:S01]  /*53c0*/  FFMA.FTZ R49, R11, UR6, -R162.reuse ;  /* 0x000000060b317c23 */ /* 0x100fe200080108a2 */
[----:B-1----:R-:W-:Y:S01]  /*53d0*/  FMNMX.FTZ R135, R32, R135, !PT ;  /* 0x0000008720877209 */ /* 0x002fe20007810000 */
[----:B------:R-:W1:Y:S01]  /*53e0*/  SHFL.BFLY PT, R41, R136, 0x1, 0x1f ;  /* 0x0c201f0088297f89 */ /* 0x000e6200000e0000 */
[--C-:B------:R-:W-:Y:S01]  /*53f0*/  FFMA.FTZ R32, R77, UR6, -R162.reuse ;  /* 0x000000064d207c23 */ /* 0x100fe200080108a2 */
[----:B------:R-:W2:Y:S01]  /*5400*/  MUFU.EX2 R34, R34 ;  /* 0x0000002200227308 */ /* 0x000ea20000000800 */
[----:B---3--:R-:W-:Y:S01]  /*5410*/  FMNMX.FTZ R133, R4, R133, !PT ;  /* 0x0000008504857209 */ /* 0x008fe20007810000 */
[----:B------:R-:W3:Y:S01]  /*5420*/  SHFL.BFLY PT, R38, R135, 0x1, 0x1f ;  /* 0x0c201f0087267f89 */ /* 0x000ee200000e0000 */
[--C-:B------:R-:W-:Y:S01]  /*5430*/  FFMA.FTZ R147, R147, UR6, -R162.reuse ;  /* 0x0000000693937c23 */ /* 0x100fe200080108a2 */
[----:B------:R-:W-:Y:S01]  /*5440*/  MUFU.EX2 R50, R50 ;  /* 0x0000003200327308 */ /* 0x000fe20000000800 */
[C---:B------:R-:W-:Y:S01]  /*5450*/  FSETP.NEU.FTZ.AND P0, PT, R133.reuse, -INF , PT ;  /* 0xff8000008500780b */ /* 0x040fe20003f1d000 */
[----:B------:R-:W-:Y:S01]  /*5460*/  FMUL.FTZ R151, R133, UR6 ;  /* 0x0000000685977c20 */ /* 0x000fe20008410000 */
[--C-:B------:R-:W-:Y:S01]  /*5470*/  FFMA.FTZ R153, R153, UR6, -R162.reuse ;  /* 0x0000000699997c23 */ /* 0x100fe200080108a2 */
[----:B------:R-:W4:Y:S01]  /*5480*/  MUFU.EX2 R32, R32 ;  /* 0x0000002000207308 */ /* 0x000f220000000800 */
[--C-:B------:R-:W-:Y:S01]  /*5490*/  FFMA.FTZ R167, R167, UR6, -R162.reuse ;  /* 0x00000006a7a77c23 */ /* 0x100fe200080108a2 */
[--C-:B------:R-:W-:Y:S01]  /*54a0*/  FFMA.FTZ R221, R155, UR6, -R162.reuse ;  /* 0x000000069bdd7c23 */ /* 0x100fe200080108a2 */
[----:B------:R-:W-:Y:S01]  /*54b0*/  FSEL R151, R151, RZ, P0 ;  /* 0x000000ff97977208 */ /* 0x000fe20000000000 */
[----:B------:R-:W-:Y:S01]  /*54c0*/  MUFU.EX2 R43, R43 ;  /* 0x0000002b002b7308 */ /* 0x000fe20000000800 */
[----:B------:R-:W-:Y:S01]  /*54d0*/  FFMA.FTZ R161, R161, UR6, -R162 ;  /* 0x00000006a1a17c23 */ /* 0x000fe200080108a2 */
[----:B--2---:R-:W-:Y:S01]  /*54e0*/  F2FP.F16.F32.PACK_AB R72, R34, R37 ;  /* 0x000000252248723e */ /* 0x004fe200000000ff */
[----:B------:R-:W-:Y:S01]  /*54f0*/  FADD.FTZ R34, R37, R34 ;  /* 0x0000002225227221 */ /* 0x000fe20000010000 */
[--C-:B------:R-:W-:Y:S01]  /*5500*/  FFMA.FTZ R40, R6, UR6, -R151.reuse ;  /* 0x0000000606287c23 */ /* 0x100fe20008010897 */
[--C-:B------:R-:W-:Y:S01]  /*5510*/  FFMA.FTZ R33, R98, UR6, -R151.reuse ;  /* 0x0000000662217c23 */ /* 0x100fe20008010897 */
[----:B------:R-:W2:Y:S01]  /*5520*/  LDSM.16.MT88.4 R4, [R142+0x6000] ;  /* 0x006000008e04783b */ /* 0x000ea20000004200 */
[--C-:B------:R-:W-:Y:S01]  /*5530*/  FFMA.FTZ R39, R36, UR6, -R151.reuse ;  /* 0x0000000624277c23 */ /* 0x100fe20008010897 */
[--C-:B------:R-:W-:Y:S01]  /*5540*/  FFMA.FTZ R0, R106, UR6, -R151.reuse ;  /* 0x000000066a007c23 */ /* 0x100fe20008010897 */
[----:B------:R5:W-:Y:S01]  /*5550*/  MUFU.EX2 R36, R40 ;  /* 0x0000002800247308 */ /* 0x000be20000000800 */
[----:B-1----:R-:W-:Y:S01]  /*5560*/  FMNMX.FTZ R136, R136, R41, !PT ;  /* 0x0000002988887209 */ /* 0x002fe20007810000 */
[--C-:B------:R-:W-:Y:S01]  /*5570*/  FFMA.FTZ R53, R12, UR6, -R151.reuse ;  /* 0x000000060c357c23 */ /* 0x100fe20008010897 */
[--C-:B------:R-:W-:Y:S01]  /*5580*/  FFMA.FTZ R48, R8, UR6, -R151.reuse ;  /* 0x0000000608307c23 */ /* 0x100fe20008010897 */
[----:B------:R-:W1:Y:S01]  /*5590*/  MUFU.EX2 R33, R33 ;  /* 0x0000002100217308 */ /* 0x000e620000000800 */
[----:B---3--:R-:W-:Y:S01]  /*55a0*/  FMNMX.FTZ R135, R135, R38, !PT ;  /* 0x0000002687877209 */ /* 0x008fe20007810000 */
[C---:B------:R-:W-:Y:S01]  /*55b0*/  FMUL.FTZ R145, R136.reuse, UR6 ;  /* 0x0000000688917c20 */ /* 0x040fe20008410000 */
[----:B------:R-:W-:Y:S01]  /*55c0*/  FSETP.NEU.FTZ.AND P0, PT, R136, -INF , PT ;  /* 0xff8000008800780b */ /* 0x000fe20003f1d000 */
[----:B------:R-:W-:Y:S01]  /*55d0*/  MUFU.EX2 R39, R39 ;  /* 0x0000002700277308 */ /* 0x000fe20000000800 */
[--C-:B------:R-:W-:Y:S01]  /*55e0*/  FFMA.FTZ R52, R24, UR6, -R151.reuse ;  /* 0x0000000618347c23 */ /* 0x100fe20008010897 */
[----:B------:R-:W-:Y:S01]  /*55f0*/  FMUL.FTZ R64, R135, UR6 ;  /* 0x0000000687407c20 */ /* 0x000fe20008410000 */
[----:B------:R-:W-:Y:S01]  /*5600*/  FSEL R145, R145, RZ, P0 ;  /* 0x000000ff91917208 */ /* 0x000fe20000000000 */
[----:B------:R-:W3:Y:S01]  /*5610*/  MUFU.EX2 R0, R0 ;  /* 0x0000000000007308 */ /* 0x000ee20000000800 */
[----:B------:R-:W-:Y:S01]  /*5620*/  FSETP.NEU.FTZ.AND P0, PT, R135, -INF , PT ;  /* 0xff8000008700780b */ /* 0x000fe20003f1d000 */
[----:B------:R-:W-:Y:S01]  /*5630*/  FFMA.FTZ R51, R10, UR6, -R151 ;  /* 0x000000060a337c23 */ /* 0x000fe20008010897 */
[----:B----4-:R-:W-:Y:S01]  /*5640*/  F2FP.F16.F32.PACK_AB R74, R32, R35 ;  /* 0x00000023204a723e */ /* 0x010fe200000000ff */
[--C-:B------:R-:W-:Y:S01]  /*5650*/  FFMA.FTZ R47, R16, UR6, -R145.reuse ;  /* 0x00000006102f7c23 */ /* 0x100fe20008010891 */
[----:B------:R-:W-:Y:S01]  /*5660*/  FSEL R64, R64, RZ, P0 ;  /* 0x000000ff40407208 */ /* 0x000fe20000000000 */
[--C-:B------:R-:W-:Y:S01]  /*5670*/  FFMA.FTZ R46, R14, UR6, -R145.reuse ;  /* 0x000000060e2e7c23 */ /* 0x100fe20008010891 */
[--C-:B------:R-:W-:Y:S01]  /*5680*/  FFMA.FTZ R41, R26, UR6, -R145.reuse ;  /* 0x000000061a297c23 */ /* 0x100fe20008010891 */
[--C-:B-----5:R-:W-:Y:S01]  /*5690*/  FFMA.FTZ R40, R18, UR6, -R145.reuse ;  /* 0x0000000612287c23 */ /* 0x120fe20008010891 */
[----:B------:R-:W-:Y:S01]  /*56a0*/  LDSM.16.MT88.4 R12, [R184+0x6800] ;  /* 0x00680000b80c783b */ /* 0x000fe20000004200 */
[--C-:B------:R-:W-:Y:S01]  /*56b0*/  FFMA.FTZ R45, R17, UR6, -R64.reuse ;  /* 0x00000006112d7c23 */ /* 0x100fe20008010840 */
[--C-:B------:R-:W-:Y:S01]  /*56c0*/  FFMA.FTZ R44, R25, UR6, -R64.reuse ;  /* 0x00000006192c7c23 */ /* 0x100fe20008010840 */
[--C-:B------:R-:W-:Y:S01]  /*56d0*/  FFMA.FTZ R38, R19, UR6, -R64.reuse ;  /* 0x0000000613267c23 */ /* 0x100fe20008010840 */
[--C-:B------:R-:W-:Y:S01]  /*56e0*/  FFMA.FTZ R3, R27, UR6, -R64.reuse ;  /* 0x000000061b037c23 */ /* 0x100fe20008010840 */
[----:B------:R-:W4:Y:S01]  /*56f0*/  LDSM.16.MT88.4 R16, [R188+0x6800] ;  /* 0x00680000bc10783b */ /* 0x000f220000004200 */
[----:B------:R-:W-:Y:S01]  /*5700*/  MUFU.EX2 R47, R47 ;  /* 0x0000002f002f7308 */ /* 0x000fe20000000800 */
[----:B-1----:R-:W-:Y:S01]  /*5710*/  F2FP.F16.F32.PACK_AB R73, R36, R33 ;  /* 0x000000212449723e */ /* 0x002fe200000000ff */
[--C-:B------:R-:W-:Y:S01]  /*5720*/  FFMA.FTZ R57, R20, UR6, -R145.reuse ;  /* 0x0000000614397c23 */ /* 0x100fe20008010891 */
[----:B------:R-:W1:Y:S01]  /*5730*/  LDSM.16.MT88.4 R8, [R143+0x6800] ;  /* 0x006800008f08783b */ /* 0x000e620000004200 */
[----:B------:R-:W5:Y:S01]  /*5740*/  MUFU.EX2 R46, R46 ;  /* 0x0000002e002e7308 */ /* 0x000f620000000800 */
[----:B---3--:R-:W-:Y:S01]  /*5750*/  F2FP.F16.F32.PACK_AB R75, R0, R39 ;  /* 0x00000027004b723e */ /* 0x008fe200000000ff */
[--C-:B------:R-:W-:Y:S01]  /*5760*/  FFMA.FTZ R60, R55, UR6, -R64.reuse ;  /* 0x00000006373c7c23 */ /* 0x100fe20008010840 */
[----:B------:R-:W3:Y:S01]  /*5770*/  LDSM.16.MT88.4 R24, [R142+0x6800] ;  /* 0x006800008e18783b */ /* 0x000ee20000004200 */
[----:B------:R-:W-:Y:S01]  /*5780*/  MUFU.EX2 R41, R41 ;  /* 0x0000002900297308 */ /* 0x000fe20000000800 */
[--C-:B------:R-:W-:Y:S01]  /*5790*/  FFMA.FTZ R58, R59, UR6, -R64.reuse ;  /* 0x000000063b3a7c23 */ /* 0x100fe20008010840 */
[--C-:B------:R-:W-:Y:S01]  /*57a0*/  FFMA.FTZ R61, R61, UR6, -R64.reuse ;  /* 0x000000063d3d7c23 */ /* 0x100fe20008010840 */
[--C-:B------:R-:W-:Y:S01]  /*57b0*/  FFMA.FTZ R148, R22, UR6, -R145.reuse ;  /* 0x0000000616947c23 */ /* 0x100fe20008010891 */
[----:B------:R-:W2:Y:S01]  /*57c0*/  MUFU.EX2 R40, R40 ;  /* 0x0000002800287308 */ /* 0x000ea20000000800 */
[C---:B------:R-:W-:Y:S01]  /*57d0*/  HMMA.16816.F32 R124, R72.reuse, R116, RZ ;  /* 0x00000074487c723c */ /* 0x040fe200000018ff */
[--C-:B------:R-:W-:Y:S01]  /*57e0*/  FFMA.FTZ R20, R54, UR6, -R145.reuse ;  /* 0x0000000636147c23 */ /* 0x100fe20008010891 */
[----:B------:R-:W-:Y:S01]  /*57f0*/  FFMA.FTZ R22, R56, UR6, -R145 ;  /* 0x0000000638167c23 */ /* 0x000fe20008010891 */
[----:B------:R-:W-:Y:S01]  /*5800*/  MUFU.EX2 R45, R45 ;  /* 0x0000002d002d7308 */ /* 0x000fe20000000800 */
[--C-:B------:R-:W-:Y:S01]  /*5810*/  FFMA.FTZ R163, R163, UR6, -R64.reuse ;  /* 0x00000006a3a37c23 */ /* 0x100fe20008010840 */
[----:B-----5:R-:W-:Y:S01]  /*5820*/  F2FP.F16.F32.PACK_AB R68, R46, R47 ;  /* 0x0000002f2e44723e */ /* 0x020fe200000000ff */
[--C-:B------:R-:W-:Y:S01]  /*5830*/  FFMA.FTZ R176, R176, UR6, -R151.reuse ;  /* 0x00000006b0b07c23 */ /* 0x100fe20008010897 */
[----:B------:R-:W5:Y:S01]  /*5840*/  MUFU.EX2 R44, R44 ;  /* 0x0000002c002c7308 */ /* 0x000f620000000800 */
[C---:B------:R-:W-:Y:S01]  /*5850*/  HMMA.16816.F32 R108, R72.reuse, R100, RZ ;  /* 0x00000064486c723c */ /* 0x040fe200000018ff */
[----:B------:R-:W-:Y:S01]  /*5860*/  FFMA.FTZ R174, R174, UR6, -R151 ;  /* 0x00000006aeae7c23 */ /* 0x000fe20008010897 */
[--C-:B------:R-:W-:Y:S01]  /*5870*/  FFMA.FTZ R169, R168, UR6, -R145.reuse ;  /* 0x00000006a8a97c23 */ /* 0x100fe20008010891 */
[----:B------:R-:W-:Y:S01]  /*5880*/  MUFU.EX2 R38, R38 ;  /* 0x0000002600267308 */ /* 0x000fe20000000800 */
[----:B------:R-:W-:Y:S01]  /*5890*/  FFMA.FTZ R168, R166, UR6, -R145 ;  /* 0x00000006a6a87c23 */ /* 0x000fe20008010891 */
[----:B--2---:R-:W-:Y:S01]  /*58a0*/  F2FP.F16.F32.PACK_AB R70, R40, R41 ;  /* 0x000000292846723e */ /* 0x004fe200000000ff */
[--C-:B------:R-:W-:Y:S01]  /*58b0*/  FFMA.FTZ R166, R177, UR6, -R64.reuse ;  /* 0x00000006b1a67c23 */ /* 0x100fe20008010840 */
[----:B------:R-:W2:Y:S01]  /*58c0*/  MUFU.EX2 R3, R3 ;  /* 0x0000000300037308 */ /* 0x000ea20000000800 */
[C---:B------:R-:W-:Y:S01]  /*58d0*/  HMMA.16816.F32 R92, R72.reuse, R84, RZ ;  /* 0x00000054485c723c */ /* 0x040fe200000018ff */
[--C-:B------:R-:W-:Y:S01]  /*58e0*/  FFMA.FTZ R173, R173, UR6, -R64.reuse ;  /* 0x00000006adad7c23 */ /* 0x100fe20008010840 */
[----:B------:R-:W-:Y:S01]  /*58f0*/  FFMA.FTZ R175, R175, UR6, -R64 ;  /* 0x00000006afaf7c23 */ /* 0x000fe20008010840 */
[----:B------:R-:W-:Y:S01]  /*5900*/  MUFU.EX2 R42, R42 ;  /* 0x0000002a002a7308 */ /* 0x000fe20000000800 */
[----:B------:R-:W-:Y:S01]  /*5910*/  FADD.FTZ R46, R47, R46 ;  /* 0x0000002e2f2e7221 */ /* 0x000fe20000010000 */
[----:B-----5:R-:W-:Y:S01]  /*5920*/  F2FP.F16.F32.PACK_AB R69, R44, R45 ;  /* 0x0000002d2c45723e */ /* 0x020fe200000000ff */
[----:B------:R-:W-:Y:S01]  /*5930*/  FADD.FTZ R45, R45, R44 ;  /* 0x0000002c2d2d7221 */ /* 0x000fe20000010000 */
[----:B------:R-:W-:Y:S01]  /*5940*/  MUFU.EX2 R49, R49 ;  /* 0x0000003100317308 */ /* 0x000fe20000000800 */
[C---:B------:R-:W-:Y:S01]  /*5950*/  HMMA.16816.F32 R76, R72.reuse, R4, RZ ;  /* 0x00000004484c723c */ /* 0x040fe200000018ff */
[----:B------:R-:W-:Y:S01]  /*5960*/  FADD.FTZ R36, R33, R36 ;  /* 0x0000002421247221 */ /* 0x000fe20000010000 */
[----:B------:R-:W-:Y:S01]  /*5970*/  FADD.FTZ R41, R41, R46 ;  /* 0x0000002e29297221 */ /* 0x000fe20000010000 */
[----:B------:R-:W-:Y:S01]  /*5980*/  MUFU.EX2 R53, R53 ;  /* 0x0000003500357308 */ /* 0x000fe20000000800 */
[----:B------:R-:W-:Y:S01]  /*5990*/  FADD.FTZ R35, R35, R34 ;  /* 0x0000002223237221 */ /* 0x000fe20000010000 */
[----:B--2---:R-:W-:Y:S01]  /*59a0*/  F2FP.F16.F32.PACK_AB R71, R3, R38 ;  /* 0x000000260347723e */ /* 0x004fe200000000ff */
[----:B------:R-:W-:Y:S01]  /*59b0*/  FADD.FTZ R38, R38, R45 ;  /* 0x0000002d26267221 */ /* 0x000fe20000010000 */
[----:B------:R-:W2:Y:S01]  /*59c0*/  MUFU.EX2 R48, R48 ;  /* 0x0000003000307308 */ /* 0x000ea20000000800 */
[C---:B------:R-:W-:Y:S01]  /*59d0*/  HMMA.16816.F32 R120, R72.reuse, R118, RZ ;  /* 0x000000764878723c */ /* 0x040fe200000018ff */
[----:B------:R-:W-:Y:S01]  /*59e0*/  FADD.FTZ R39, R39, R36 ;  /* 0x0000002427277221 */ /* 0x000fe20000010000 */
[----:B------:R-:W-:Y:S01]  /*59f0*/  FADD.FTZ R40, R40, R41 ;  /* 0x0000002928287221 */ /* 0x000fe20000010000 */
[----:B------:R-:W-:Y:S01]  /*5a00*/  MUFU.EX2 R52, R52 ;  /* 0x0000003400347308 */ /* 0x000fe20000000800 */
[----:B------:R-:W-:Y:S01]  /*5a10*/  FADD.FTZ R3, R3, R38 ;  /* 0x0000002603037221 */ /* 0x000fe20000010000 */
[----:B------:R-:W-:Y:S01]  /*5a20*/  FADD.FTZ R35, R32, R35 ;  /* 0x0000002320237221 */ /* 0x000fe20000010000 */
[----:B------:R-:W-:Y:S01]  /*5a30*/  FADD.FTZ R0, R0, R39 ;  /* 0x0000002700007221 */ /* 0x000fe20000010000 */
[----:B------:R-:W5:Y:S01]  /*5a40*/  MUFU.EX2 R51, R51 ;  /* 0x0000003300337308 */ /* 0x000f620000000800 */
[----:B------:R-:W-:Y:S01]  /*5a50*/  HMMA.16816.F32 R104, R72, R102, RZ ;  /* 0x000000664868723c */ /* 0x000fe200000018ff */
[--C-:B------:R-:W-:Y:S01]  /*5a60*/  FFMA.FTZ R155, R154, UR6, -R151.reuse ;  /* 0x000000069a9b7c23 */ /* 0x100fe20008010897 */
[----:B------:R-:W-:Y:S01]  /*5a70*/  FFMA.FTZ R160, R160, UR6, -R151 ;  /* 0x00000006a0a07c23 */ /* 0x000fe20008010897 */
[----:B------:R-:W-:Y:S01]  /*5a80*/  MUFU.EX2 R57, R57 ;  /* 0x0000003900397308 */ /* 0x000fe20000000800 */
[----:B------:R-:W-:-:S03]  /*5a90*/  FFMA.FTZ R223, R66, UR6, -R145 ;  /* 0x0000000642df7c23 */ /* 0x000fc60008010891 */
[----:B------:R4:W3:Y:S01]  /*5aa0*/  MUFU.EX2 R54, R148 ;  /* 0x0000009400367308 */ /* 0x0008e20000000800 */
[C---:B------:R-:W-:Y:S03]  /*5ab0*/  HMMA.16816.F32 R88, R72.reuse, R86, RZ ;  /* 0x000000564858723c */ /* 0x040fe600000018ff */
[----:B------:R-:W-:Y:S04]  /*5ac0*/  MUFU.EX2 R56, R20 ;  /* 0x0000001400387308 */ /* 0x000fe80000000800 */
[----:B------:R-:W-:Y:S01]  /*5ad0*/  MUFU.EX2 R55, R22 ;  /* 0x0000001600377308 */ /* 0x000fe20000000800 */
[----:B------:R-:W-:Y:S03]  /*5ae0*/  HMMA.16816.F32 R72, R72, R6, RZ ;  /* 0x000000064848723c */ /* 0x000fe600000018ff */
[----:B------:R-:W-:Y:S01]  /*5af0*/  MUFU.EX2 R60, R60 ;  /* 0x0000003c003c7308 */ /* 0x000fe20000000800 */
[----:B----4-:R-:W-:-:S03]  /*5b00*/  FFMA.FTZ R148, R23, UR6, -R162 ;  /* 0x0000000617947c23 */ /* 0x010fc600080108a2 */
[----:B------:R4:W3:Y:S01]  /*5b10*/  MUFU.EX2 R59, R163 ;  /* 0x000000a3003b7308 */ /* 0x0008e20000000800 */
[C---:B------:R-:W-:Y:S03]  /*5b20*/  HMMA.16816.F32 R128, R68.reuse, R116, RZ ;  /* 0x000000744480723c */ /* 0x040fe600000018ff */
[----:B------:R-:W-:Y:S04]  /*5b30*/  MUFU.EX2 R58, R58 ;  /* 0x0000003a003a7308 */ /* 0x000fe80000000800 */
[----:B------:R-:W3:Y:S01]  /*5b40*/  MUFU.EX2 R61, R61 ;  /* 0x0000003d003d7308 */ /* 0x000ee20000000800 */
[----:B------:R-:W-:Y:S03]  /*5b50*/  HMMA.16816.F32 R112, R68, R100, RZ ;  /* 0x000000644470723c */ /* 0x000fe600000018ff */
[----:B------:R-:W-:Y:S01]  /*5b60*/  MUFU.EX2 R147, R147 ;  /* 0x0000009300937308 */ /* 0x000fe20000000800 */
[----:B----4-:R-:W-:-:S03]  /*5b70*/  FFMA.FTZ R163, R164, UR6, -R151 ;  /* 0x00000006a4a37c23 */ /* 0x010fc60008010897 */
[----:B------:R-:W4:Y:S01]  /*5b80*/  MUFU.EX2 R148, R148 ;  /* 0x0000009400947308 */ /* 0x000f220000000800 */
[C---:B------:R-:W-:Y:S03]  /*5b90*/  HMMA.16816.F32 R96, R68.reuse, R84, RZ ;  /* 0x000000544460723c */ /* 0x040fe600000018ff */
[----:B------:R-:W-:Y:S04]  /*5ba0*/  MUFU.EX2 R153, R153 ;  /* 0x0000009900997308 */ /* 0x000fe80000000800 */
[----:B------:R-:W-:Y:S01]  /*5bb0*/  MUFU.EX2 R164, R174 ;  /* 0x000000ae00a47308 */ /* 0x000fe20000000800 */
[----:B------:R-:W-:Y:S01]  /*5bc0*/  HMMA.16816.F32 R80, R68, R4, RZ ;  /* 0x000000044450723c */ /* 0x000fe200000018ff */
[----:B------:R-:W-:Y:S01]  /*5bd0*/  F2FP.F16.F32.PACK_AB R4, R43, R50 ;  /* 0x000000322b04723e */ /* 0x000fe200000000ff */
[----:B------:R-:W-:Y:S01]  /*5be0*/  FADD.FTZ R50, R50, R35 ;  /* 0x0000002332327221 */ /* 0x000fe20000010000 */
[----:B--2---:R-:W-:Y:S01]  /*5bf0*/  F2FP.F16.F32.PACK_AB R5, R48, R53 ;  /* 0x000000353005723e */ /* 0x004fe200000000ff */
[----:B------:R-:W-:Y:S01]  /*5c00*/  MUFU.EX2 R163, R163 ;  /* 0x000000a300a37308 */ /* 0x000fe20000000800 */
[----:B------:R-:W-:Y:S01]  /*5c10*/  FADD.FTZ R53, R53, R0 ;  /* 0x0000000035357221 */ /* 0x000fe20000010000 */
[----:B------:R-:W-:-:S02]  /*5c20*/  FADD.FTZ R43, R43, R50 ;  /* 0x000000322b2b7221 */ /* 0x000fc40000010000 */
[----:B------:R-:W-:Y:S01]  /*5c30*/  HMMA.16816.F32 R116, R68, R118, RZ ;  /* 0x000000764474723c */ /* 0x000fe200000018ff */
[----:B------:R-:W-:Y:S01]  /*5c40*/  MUFU.EX2 R169, R169 ;  /* 0x000000a900a97308 */ /* 0x000fe20000000800 */
[----:B------:R-:W-:-:S03]  /*5c50*/  FADD.FTZ R53, R48, R53 ;  /* 0x0000003530357221 */ /* 0x000fc60000010000 */
[----:B------:R-:W-:Y:S03]  /*5c60*/  MUFU.EX2 R168, R168 ;  /* 0x000000a800a87308 */ /* 0x000fe60000000800 */
[C---:B------:R-:W-:Y:S01]  /*5c70*/  HMMA.16816.F32 R100, R68.reuse, R102, RZ ;  /* 0x000000664464723c */ /* 0x040fe200000018ff */
[----:B------:R-:W-:Y:S04]  /*5c80*/  MUFU.EX2 R166, R166 ;  /* 0x000000a600a67308 */ /* 0x000fe80000000800 */
[----:B------:R-:W-:Y:S03]  /*5c90*/  MUFU.EX2 R173, R173 ;  /* 0x000000ad00ad7308 */ /* 0x000fe60000000800 */
[C---:B------:R-:W-:Y:S01]  /*5ca0*/  HMMA.16816.F32 R84, R68.reuse, R86, RZ ;  /* 0x000000564454723c */ /* 0x040fe200000018ff */
[----:B------:R2:W-:Y:S04]  /*5cb0*/  MUFU.EX2 R154, R160 ;  /* 0x000000a0009a7308 */ /* 0x0005e80000000800 */
[----:B------:R-:W-:Y:S03]  /*5cc0*/  MUFU.EX2 R221, R221 ;  /* 0x000000dd00dd7308 */ /* 0x000fe60000000800 */
[----:B------:R-:W-:Y:S01]  /*5cd0*/  HMMA.16816.F32 R68, R68, R6, RZ ;  /* 0x000000064444723c */ /* 0x000fe200000018ff */
[----:B------:R-:W-:Y:S01]  /*5ce0*/  F2FP.F16.F32.PACK_AB R6, R49, R42 ;  /* 0x0000002a3106723e */ /* 0x000fe200000000ff */
[----:B------:R-:W-:Y:S01]  /*5cf0*/  FADD.FTZ R42, R42, R43 ;  /* 0x0000002b2a2a7221 */ /* 0x000fe20000010000 */
[----:B-----5:R-:W-:Y:S01]  /*5d00*/  F2FP.F16.F32.PACK_AB R7, R51, R52 ;  /* 0x000000343307723e */ /* 0x020fe200000000ff */
[----:B------:R-:W-:Y:S01]  /*5d10*/  FADD.FTZ R52, R52, R53 ;  /* 0x0000003534347221 */ /* 0x000fe20000010000 */
[----:B------:R-:W-:Y:S01]  /*5d20*/  MUFU.EX2 R155, R155 ;  /* 0x0000009b009b7308 */ /* 0x000fe20000000800 */
[----:B------:R-:W-:Y:S01]  /*5d30*/  FADD.FTZ R42, R49, R42 ;  /* 0x0000002a312a7221 */ /* 0x000fe20000010000 */
[--C-:B--2---:R-:W-:Y:S01]  /*5d40*/  FFMA.FTZ R160, R146, UR6, -R145.reuse ;  /* 0x0000000692a07c23 */ /* 0x104fe20008010891 */
[----:B------:R-:W-:Y:S01]  /*5d50*/  FFMA.FTZ R146, R132, UR6, -R145 ;  /* 0x0000000684927c23 */ /* 0x000fe20008010891 */
[----:B------:R-:W-:Y:S01]  /*5d60*/  FFMA.FTZ R132, R65, UR6, -R64 ;  /* 0x0000000641847c23 */ /* 0x000fe20008010840 */
[C---:B------:R-:W-:Y:S01]  /*5d70*/  HMMA.16816.F32 R124, R4.reuse, R16, R124 ;  /* 0x00000010047c723c */ /* 0x040fe2000000187c */
[----:B------:R-:W-:Y:S01]  /*5d80*/  FADD.FTZ R51, R51, R52 ;  /* 0x0000003433337221 */ /* 0x000fe20000010000 */
[----:B------:R-:W-:Y:S04]  /*5d90*/  MUFU.EX2 R66, R146 ;  /* 0x0000009200427308 */ /* 0x000fe80000000800 */
[----:B------:R-:W-:Y:S02]  /*5da0*/  MUFU.EX2 R132, R132 ;  /* 0x0000008400847308 */ /* 0x000fe40000000800 */
[C---:B------:R-:W-:Y:S02]  /*5db0*/  HMMA.16816.F32 R108, R4.reuse, R12, R108 ;  /* 0x0000000c046c723c */ /* 0x040fe4000000186c */
[----:B------:R-:W-:Y:S06]  /*5dc0*/  MUFU.EX2 R223, R223 ;  /* 0x000000df00df7308 */ /* 0x000fec0000000800 */
[C---:B-1----:R-:W-:Y:S08]  /*5dd0*/  HMMA.16816.F32 R92, R4.reuse, R8, R92 ;  /* 0x00000008045c723c */ /* 0x042ff0000000185c */
[C---:B---3--:R-:W-:Y:S08]  /*5de0*/  HMMA.16816.F32 R76, R4.reuse, R24, R76 ;  /* 0x00000018044c723c */ /* 0x048ff0000000184c */
        /* <DEDUP_REMOVED lines=16> */
[----:B------:R-:W-:Y:S01]  /*5ef0*/  FFMA.FTZ R25, R152, UR6, -R151 ;  /* 0x0000000698197c23 */ /* 0x000fe20008010897 */
[----:B------:R-:W1:Y:S01]  /*5f00*/  LDSM.16.MT88.4 R20, [R188+0x7000] ;  /* 0x00700000bc14783b */ /* 0x000e620000004200 */
[----:B------:R-:W-:Y:S01]  /*5f10*/  MUFU.EX2 R152, R176 ;  /* 0x000000b000987308 */ /* 0x000fe20000000800 */
[----:B------:R-:W-:Y:S01]  /*5f20*/  FADD.FTZ R56, R55, R56 ;  /* 0x0000003837387221 */ /* 0x000fe20000010000 */
[----:B------:R-:W-:-:S02]  /*5f30*/  FADD.FTZ R61, R61, R58 ;  /* 0x0000003a3d3d7221 */ /* 0x000fc40000010000 */
[C---:B------:R-:W-:Y:S01]  /*5f40*/  HMMA.16816.F32 R128, R4.reuse, R16, R128 ;  /* 0x000000100480723c */ /* 0x040fe20000001880 */
[----:B------:R-:W2:Y:S04]  /*5f50*/  MUFU.EX2 R24, R24 ;  /* 0x0000001800187308 */ /* 0x000ea80000000800 */
[----:B------:R-:W3:Y:S03]  /*5f60*/  MUFU.EX2 R25, R25 ;  /* 0x0000001900197308 */ /* 0x000ee60000000800 */
[C---:B------:R-:W-:Y:S08]  /*5f70*/  HMMA.16816.F32 R112, R4.reuse, R12, R112 ;  /* 0x0000000c0470723c */ /* 0x040ff00000001870 */
[C---:B------:R-:W-:Y:S08]  /*5f80*/  HMMA.16816.F32 R96, R4.reuse, R8, R96 ;  /* 0x000000080460723c */ /* 0x040ff00000001860 */
[C---:B------:R-:W-:Y:S01]  /*5f90*/  HMMA.16816.F32 R116, R4.reuse, R18, R116 ;  /* 0x000000120474723c */ /* 0x040fe20000001874 */
[----:B------:R-:W5:Y:S07]  /*5fa0*/  LDSM.16.MT88.4 R16, [R184+0x7000] ;  /* 0x00700000b810783b */ /* 0x000f6e0000004200 */
[C---:B------:R-:W-:Y:S01]  /*5fb0*/  HMMA.16816.F32 R100, R4.reuse, R14, R100 ;  /* 0x0000000e0464723c */ /* 0x040fe20000001864 */
[----:B------:R-:W5:Y:S07]  /*5fc0*/  LDSM.16.MT88.4 R12, [R143+0x7000] ;  /* 0x007000008f0c783b */ /* 0x000f6e0000004200 */
[C---:B------:R-:W-:Y:S01]  /*5fd0*/  HMMA.16816.F32 R84, R4.reuse, R10, R84 ;  /* 0x0000000a0454723c */ /* 0x040fe20000001854 */
[----:B------:R-:W5:Y:S07]  /*5fe0*/  LDSM.16.MT88.4 R8, [R142+0x7000] ;  /* 0x007000008e08783b */ /* 0x000f6e0000004200 */
[----:B------:R-:W-:Y:S01]  /*5ff0*/  HMMA.16816.F32 R68, R4, R26, R68 ;  /* 0x0000001a0444723c */ /* 0x000fe20000001844 */
[--C-:B------:R-:W-:Y:S01]  /*6000*/  FFMA.FTZ R26, R170, UR6, -R145.reuse ;  /* 0x00000006aa1a7c23 */ /* 0x100fe20008010891 */
[----:B------:R-:W-:Y:S01]  /*6010*/  FFMA.FTZ R27, R172, UR6, -R145 ;  /* 0x00000006ac1b7c23 */ /* 0x000fe20008010891 */
[----:B------:R-:W-:Y:S01]  /*6020*/  FFMA.FTZ R170, R171, UR6, -R64 ;  /* 0x00000006abaa7c23 */ /* 0x000fe20008010840 */
[----:B----4-:R-:W-:Y:S01]  /*6030*/  F2FP.F16.F32.PACK_AB R4, R148, R147 ;  /* 0x000000939404723e */ /* 0x010fe200000000ff */
[----:B------:R-:W-:Y:S01]  /*6040*/  MUFU.EX2 R171, R175 ;  /* 0x000000af00ab7308 */ /* 0x000fe20000000800 */
[----:B--2---:R-:W-:Y:S01]  /*6050*/  F2FP.F16.F32.PACK_AB R6, R153, R24 ;  /* 0x000000189906723e */ /* 0x004fe200000000ff */
[----:B------:R-:W-:Y:S01]  /*6060*/  FFMA.FTZ R172, R165, UR6, -R162 ;  /* 0x00000006a5ac7c23 */ /* 0x000fe200080108a2 */
[----:B---3--:R-:W-:Y:S01]  /*6070*/  F2FP.F16.F32.PACK_AB R5, R25, R152 ;  /* 0x000000981905723e */ /* 0x008fe200000000ff */
[----:B------:R-:W-:Y:S01]  /*6080*/  MUFU.EX2 R27, R27 ;  /* 0x0000001b001b7308 */ /* 0x000fe20000000800 */
[----:B------:R-:W-:Y:S01]  /*6090*/  F2FP.F16.F32.PACK_AB R7, R163, R164 ;  /* 0x000000a4a307723e */ /* 0x000fe200000000ff */
[----:B------:R-:W-:Y:S01]  /*60a0*/  FADD.FTZ R147, R147, R42 ;  /* 0x0000002a93937221 */ /* 0x000fe20000010000 */
[----:B------:R-:W-:Y:S01]  /*60b0*/  FADD.FTZ R152, R152, R51 ;  /* 0x0000003398987221 */ /* 0x000fe20000010000 */
[----:B------:R-:W2:Y:S02]  /*60c0*/  MUFU.EX2 R26, R26 ;  /* 0x0000001a001a7308 */ /* 0x000ea40000000800 */
[----:B------:R-:W-:Y:S01]  /*60d0*/  FADD.FTZ R147, R148, R147 ;  /* 0x0000009394937221 */ /* 0x000fe20000010000 */
[----:B------:R-:W-:Y:S01]  /*60e0*/  FADD.FTZ R25, R25, R152 ;  /* 0x0000009819197221 */ /* 0x000fe20000010000 */
[----:B------:R-:W3:Y:S01]  /*60f0*/  MUFU.EX2 R170, R170 ;  /* 0x000000aa00aa7308 */ /* 0x000ee20000000800 */
[C---:B-1----:R-:W-:Y:S01]  /*6100*/  HMMA.16816.F32 R124, R4.reuse, R20, R124 ;  /* 0x00000014047c723c */ /* 0x042fe2000000187c */
[----:B------:R-:W-:Y:S01]  /*6110*/  FADD.FTZ R24, R24, R147 ;  /* 0x0000009318187221 */ /* 0x000fe20000010000 */
[----:B------:R-:W-:Y:S01]  /*6120*/  FADD.FTZ R164, R164, R25 ;  /* 0x00000019a4a47221 */ /* 0x000fe20000010000 */
[----:B------:R1:W-:Y:S02]  /*6130*/  MUFU.EX2 R165, R167 ;  /* 0x000000a700a57308 */ /* 0x0003e40000000800 */
[----:B------:R-:W-:Y:S01]  /*6140*/  FADD.FTZ R24, R153, R24 ;  /* 0x0000001899187221 */ /* 0x000fe20000010000 */
[----:B------:R-:W-:Y:S01]  /*6150*/  FADD.FTZ R163, R163, R164 ;  /* 0x000000a4a3a37221 */ /* 0x000fe20000010000 */
[----:B------:R-:W4:Y:S01]  /*6160*/  MUFU.EX2 R172, R172 ;  /* 0x000000ac00ac7308 */ /* 0x000f220000000800 */
[C---:B-----5:R-:W-:Y:S03]  /*6170*/  HMMA.16816.F32 R108, R4.reuse, R16, R108 ;  /* 0x00000010046c723c */ /* 0x060fe6000000186c */
[----:B------:R-:W5:Y:S05]  /*6180*/  MUFU.EX2 R162, R161 ;  /* 0x000000a100a27308 */ /* 0x000f6a0000000800 */
[C---:B------:R-:W-:Y:S01]  /*6190*/  HMMA.16816.F32 R92, R4.reuse, R12, R92 ;  /* 0x0000000c045c723c */ /* 0x040fe2000000185c */
[--C-:B-1----:R-:W-:Y:S01]  /*61a0*/  FFMA.FTZ R167, R150, UR6, -R151.reuse ;  /* 0x0000000696a77c23 */ /* 0x102fe20008010897 */
[----:B------:R-:W-:Y:S01]  /*61b0*/  FFMA.FTZ R150, R149, UR6, -R151 ;  /* 0x0000000695967c23 */ /* 0x000fe20008010897 */
[----:B------:R-:W-:Y:S01]  /*61c0*/  FFMA.FTZ R151, R144, UR6, -R145 ;  /* 0x0000000690977c23 */ /* 0x000fe20008010891 */
[--C-:B------:R-:W-:Y:S01]  /*61d0*/  FFMA.FTZ R145, R67, UR6, -R64.reuse ;  /* 0x0000000643917c23 */ /* 0x100fe20008010840 */
[----:B------:R-:W-:Y:S01]  /*61e0*/  MUFU.EX2 R149, R167 ;  /* 0x000000a700957308 */ /* 0x000fe20000000800 */
[--C-:B------:R-:W-:Y:S01]  /*61f0*/  FFMA.FTZ R67, R63, UR6, -R64.reuse ;  /* 0x000000063f437c23 */ /* 0x100fe20008010840 */
[----:B------:R-:W-:Y:S01]  /*6200*/  FFMA.FTZ R63, R62, UR6, -R64 ;  /* 0x000000063e3f7c23 */ /* 0x000fe20008010840 */
[C---:B------:R-:W-:Y:S01]  /*6210*/  HMMA.16816.F32 R76, R4.reuse, R8, R76 ;  /* 0x00000008044c723c */ /* 0x040fe2000000184c */
[----:B------:R-:W1:Y:S04]  /*6220*/  MUFU.EX2 R150, R150 ;  /* 0x0000009600967308 */ /* 0x000e680000000800 */
[----:B------:R-:W-:Y:S03]  /*6230*/  MUFU.EX2 R144, R160 ;  /* 0x000000a000907308 */ /* 0x000fe60000000800 */
[C---:B------:R-:W-:Y:S01]  /*6240*/  HMMA.16816.F32 R120, R4.reuse, R22, R120 ;  /* 0x000000160478723c */ /* 0x040fe20000001878 */
[----:B------:R-:W1:Y:S04]  /*6250*/  MUFU.EX2 R151, R151 ;  /* 0x0000009700977308 */ /* 0x000e680000000800 */
[----:B------:R-:W1:Y:S03]  /*6260*/  MUFU.EX2 R65, R145 ;  /* 0x0000009100417308 */ /* 0x000e660000000800 */
[C---:B------:R-:W-:Y:S01]  /*6270*/  HMMA.16816.F32 R104, R4.reuse, R18, R104 ;  /* 0x000000120468723c */ /* 0x040fe20000001868 */
[----:B------:R-:W-:Y:S04]  /*6280*/  MUFU.EX2 R62, R67 ;  /* 0x00000043003e7308 */ /* 0x000fe80000000800 */
[----:B------:R-:W1:Y:S03]  /*6290*/  MUFU.EX2 R63, R63 ;  /* 0x0000003f003f7308 */ /* 0x000e660000000800 */
[C---:B------:R-:W-:Y:S08]  /*62a0*/  HMMA.16816.F32 R88, R4.reuse, R14, R88 ;  /* 0x0000000e0458723c */ /* 0x040ff00000001858 */
[----:B------:R-:W-:Y:S01]  /*62b0*/  HMMA.16816.F32 R72, R4, R10, R72 ;  /* 0x0000000a0448723c */ /* 0x000fe20000001848 */
[----:B--2---:R-:W-:Y:S01]  /*62c0*/  F2FP.F16.F32.PACK_AB R4, R26, R27 ;  /* 0x0000001b1a04723e */ /* 0x004fe200000000ff */
[----:B------:R-:W-:Y:S01]  /*62d0*/  FADD.FTZ R27, R27, R56 ;  /* 0x000000381b1b7221 */ /* 0x000fe20000010000 */
[----:B------:R-:W-:Y:S01]  /*62e0*/  F2FP.F16.F32.PACK_AB R5, R171, R166 ;  /* 0x000000a6ab05723e */ /* 0x000fe200000000ff */
[----:B------:R-:W-:Y:S01]  /*62f0*/  FADD.FTZ R166, R166, R61 ;  /* 0x0000003da6a67221 */ /* 0x000fe20000010000 */
[----:B------:R-:W-:Y:S01]  /*6300*/  F2FP.F16.F32.PACK_AB R6, R168, R169 ;  /* 0x000000a9a806723e */ /* 0x000fe200000000ff */
[----:B------:R-:W-:Y:S01]  /*6310*/  FADD.FTZ R26, R26, R27 ;  /* 0x0000001b1a1a7221 */ /* 0x000fe20000010000 */
[----:B---3--:R-:W-:Y:S01]  /*6320*/  F2FP.F16.F32.PACK_AB R7, R173, R170 ;  /* 0x000000aaad07723e */ /* 0x008fe200000000ff */
[----:B------:R-:W-:-:S02]  /*6330*/  FADD.FTZ R171, R171, R166 ;  /* 0x000000a6abab7221 */ /* 0x000fc40000010000 */
[----:B------:R-:W-:Y:S02]  /*6340*/  FADD.FTZ R169, R169, R26 ;  /* 0x0000001aa9a97221 */ /* 0x000fe40000010000 */
[----:B------:R-:W-:Y:S02]  /*6350*/  FADD.FTZ R170, R170, R171 ;  /* 0x000000abaaaa7221 */ /* 0x000fe40000010000 */
[----:B------:R-:W-:Y:S01]  /*6360*/  HMMA.16816.F32 R128, R4, R20, R128 ;  /* 0x000000140480723c */ /* 0x000fe20000001880 */
[----:B------:R-:W-:Y:S01]  /*6370*/  FADD.FTZ R169, R168, R169 ;  /* 0x000000a9a8a97221 */ /* 0x000fe20000010000 */
[----:B------:R-:W-:-:S06]  /*6380*/  FADD.FTZ R170, R173, R170 ;  /* 0x000000aaadaa7221 */ /* 0x000fcc0000010000 */
[C---:B------:R-:W-:Y:S01]  /*6390*/  HMMA.16816.F32 R116, R4.reuse, R22, R116 ;  /* 0x000000160474723c */ /* 0x040fe20000001874 */
[----:B------:R-:W2:Y:S07]  /*63a0*/  LDSM.16.MT88.4 R20, [R188+0x7800] ;  /* 0x00780000bc14783b */ /* 0x000eae0000004200 */
[C---:B------:R-:W-:Y:S08]  /*63b0*/  HMMA.16816.F32 R112, R4.reuse, R16, R112 ;  /* 0x000000100470723c */ /* 0x040ff00000001870 */
[C---:B------:R-:W-:Y:S01]  /*63c0*/  HMMA.16816.F32 R100, R4.reuse, R18, R100 ;  /* 0x000000120464723c */ /* 0x040fe20000001864 */
[----:B------:R-:W3:Y:S07]  /*63d0*/  LDSM.16.MT88.4 R16, [R184+0x7800] ;  /* 0x00780000b810783b */ /* 0x000eee0000004200 */
[C---:B------:R-:W-:Y:S08]  /*63e0*/  HMMA.16816.F32 R96, R4.reuse, R12, R96 ;  /* 0x0000000c0460723c */ /* 0x040ff00000001860 */
[C---:B------:R-:W-:Y:S01]  /*63f0*/  HMMA.16816.F32 R84, R4.reuse, R14, R84 ;  /* 0x0000000e0454723c */ /* 0x040fe20000001854 */
[----:B------:R-:W3:Y:S07]  /*6400*/  LDSM.16.MT88.4 R12, [R143+0x7800] ;  /* 0x007800008f0c783b */ /* 0x000eee0000004200 */
[C---:B------:R-:W-:Y:S08]  /*6410*/  HMMA.16816.F32 R80, R4.reuse, R8, R80 ;  /* 0x000000080450723c */ /* 0x040ff00000001850 */
[----:B------:R-:W-:Y:S01]  /*6420*/  HMMA.16816.F32 R68, R4, R10, R68 ;  /* 0x0000000a0444723c */ /* 0x000fe20000001844 */
[----:B------:R-:W3:Y:S01]  /*6430*/  LDSM.16.MT88.4 R8, [R142+0x7800] ;  /* 0x007800008e08783b */ /* 0x000ee20000004200 */
[----:B----4-:R-:W-:Y:S01]  /*6440*/  F2FP.F16.F32.PACK_AB R4, R172, R165 ;  /* 0x000000a5ac04723e */ /* 0x010fe200000000ff */
[----:B------:R-:W-:Y:S01]  /*6450*/  FADD.FTZ R165, R165, R24 ;  /* 0x00000018a5a57221 */ /* 0x000fe20000010000 */
[----:B-----5:R-:W-:-:S02]  /*6460*/  F2FP.F16.F32.PACK_AB R6, R221, R162 ;  /* 0x000000a2dd06723e */ /* 0x020fc400000000ff */
[C---:B------:R-:W-:Y:S01]  /*6470*/  F2FP.F16.F32.PACK_AB R5, R155.reuse, R154 ;  /* 0x0000009a9b05723e */ /* 0x040fe200000000ff */
[----:B------:R-:W-:Y:S01]  /*6480*/  FADD.FTZ R154, R154, R163 ;  /* 0x000000a39a9a7221 */ /* 0x000fe20000010000 */
[----:B-1----:R-:W-:Y:S01]  /*6490*/  F2FP.F16.F32.PACK_AB R7, R150, R149 ;  /* 0x000000959607723e */ /* 0x002fe200000000ff */
[----:B------:R-:W-:Y:S02]  /*64a0*/  FADD.FTZ R165, R172, R165 ;  /* 0x000000a5aca57221 */ /* 0x000fe40000010000 */
[----:B------:R-:W-:Y:S02]  /*64b0*/  FADD.FTZ R154, R155, R154 ;  /* 0x0000009a9b9a7221 */ /* 0x000fe40000010000 */
[----:B------:R-:W-:Y:S02]  /*64c0*/  FADD.FTZ R162, R162, R165 ;  /* 0x000000a5a2a27221 */ /* 0x000fe40000010000 */
[----:B--2---:R-:W-:Y:S01]  /*64d0*/  HMMA.16816.F32 R124, R4, R20, R124 ;  /* 0x00000014047c723c */ /* 0x004fe2000000187c */
[----:B------:R-:W-:Y:S01]  /*64e0*/  FADD.FTZ R149, R149, R154 ;  /* 0x0000009a95957221 */ /* 0x000fe20000010000 */
[----:B------:R-:W-:-:S03]  /*64f0*/  FADD.FTZ R221, R221, R162 ;  /* 0x000000a2dddd7221 */ /* 0x000fc60000010000 */
[----:B------:R-:W-:-:S03]  /*6500*/  FADD.FTZ R219, R150, R149 ;  /* 0x0000009596db7221 */ /* 0x000fc60000010000 */
[C---:B------:R-:W-:Y:S08]  /*6510*/  HMMA.16816.F32 R120, R4.reuse, R22, R120 ;  /* 0x000000160478723c */ /* 0x040ff00000001878 */
[C---:B---3--:R-:W-:Y:S08]  /*6520*/  HMMA.16816.F32 R108, R4.reuse, R16, R108 ;  /* 0x00000010046c723c */ /* 0x048ff0000000186c */
[C---:B------:R-:W-:Y:S08]  /*6530*/  HMMA.16816.F32 R104, R4.reuse, R18, R104 ;  /* 0x000000120468723c */ /* 0x040ff00000001868 */
[C---:B------:R-:W-:Y:S08]  /*6540*/  HMMA.16816.F32 R92, R4.reuse, R12, R92 ;  /* 0x0000000c045c723c */ /* 0x040ff0000000185c */
        /* <DEDUP_REMOVED lines=26> */
[----:B------:R-:W-:Y:S01]  /*66f0*/  IADD3 R4, PT, PT, R156, -0x2, RZ ;  /* 0xfffffffe9c047810 */ /* 0x000fe20007ffe0ff */
[----:B------:R-:W-:-:S04]  /*6700*/  DEPBAR.LE SB0, 0x0 ;  /* 0x000080000000791a */ /* 0x000fc80000000000 */
[-C--:B------:R-:W-:Y:S01]  /*6710*/  IMAD R3, R28, R4.reuse, RZ ;  /* 0x000000041c037224 */ /* 0x080fe200078e02ff */
[----:B------:R-:W-:Y:S01]  /*6720*/  SHF.L.U32 R0, R139, 0x5, RZ ;  /* 0x000000058b007819 */ /* 0x000fe200000006ff */
[----:B------:R-:W-:Y:S01]  /*6730*/  IMAD.WIDE.U32 R4, R29, R4, RZ ;  /* 0x000000041d047225 */ /* 0x000fe200078e00ff */
[----:B------:R-:W-:Y:S01]  /*6740*/  BAR.SYNC.DEFER_BLOCKING 0x0 ;  /* 0x0000000000007b1d */ /* 0x000fe20000010000 */
[----:B------:R-:W-:Y:S02]  /*6750*/  ISETP.GE.U32.AND P6, PT, R156, 0x3, PT ;  /* 0x000000039c00780c */ /* 0x000fe40003fc6070 */
[----:B------:R-:W-:Y:S01]  /*6760*/  IMAD.WIDE.U32 R6, R138, 0x20, RZ ;  /* 0x000000208a067825 */ /* 0x000fe200078e00ff */
[----:B------:R-:W-:Y:S02]  /*6770*/  IADD3 R5, PT, PT, R5, R3, RZ ;  /* 0x0000000305057210 */ /* 0x000fe40007ffe0ff */
[----:B-1----:R-:W-:-:S13]  /*6780*/  ISETP.GE.AND P0, PT, R204, UR4, PT ;  /* 0x00000004cc007c0c */ /* 0x002fda000bf06270 */
[C---:B------:R-:W-:Y:S02]  /*6790*/  @!P0 IADD3 R3, P1, PT, R4.reuse, R6, RZ ;  /* 0x0000000604038210 */ /* 0x040fe40007f3e0ff */
[----:B------:R-:W-:Y:S01]  /*67a0*/  @!P0 IADD3 R31, P2, PT, R31, R4, RZ ;  /* 0x000000041f1f8210 */ /* 0x000fe20007f5e0ff */
[----:B------:R-:W-:Y:S01]  /*67b0*/  @P0 STS.128 [R213+0x6000], RZ ;  /* 0x006000ffd5000388 */ /* 0x000fe20000000c00 */
[----:B------:R-:W-:Y:S02]  /*67c0*/  @!P0 IADD3.X R0, PT, PT, R5, R7, R0, P1, !PT ;  /* 0x0000000705008210 */ /* 0x000fe40000ffe400 */
[-C--:B------:R-:W-:Y:S02]  /*67d0*/  @!P0 LEA R6, P3, R4, R208.reuse, 0x1 ;  /* 0x000000d004068211 */ /* 0x080fe400078608ff */
[----:B------:R-:W-:Y:S02]  /*67e0*/  @!P0 LEA R12, P1, R3, R208, 0x1 ;  /* 0x000000d0030c8211 */ /* 0x000fe400078208ff */
[----:B------:R-:W-:-:S02]  /*67f0*/  @!P0 IADD3.X R30, PT, PT, R30, R5, RZ, P2, !PT ;  /* 0x000000051e1e8210 */ /* 0x000fc400017fe4ff */
[-CC-:B------:R-:W-:Y:S01]  /*6800*/  @!P0 LEA.HI.X R7, R4, R207.reuse, R5.reuse, 0x1, P3 ;  /* 0x000000cf04078211 */ /* 0x180fe200018f0c05 */
[----:B------:R-:W-:Y:S01]  /*6810*/  @!P0 IMAD.WIDE.U32 R4, R138, 0x30, R4 ;  /* 0x000000308a048825 */ /* 0x000fe200078e0004 */
[-C--:B------:R-:W-:Y:S02]  /*6820*/  @!P0 LEA.HI.X R13, R3, R207.reuse, R0, 0x1, P1 ;  /* 0x000000cf030d8211 */ /* 0x080fe400008f0c00 */
[-C--:B------:R-:W-:Y:S01]  /*6830*/  @!P0 LEA R14, P2, R31, R208.reuse, 0x1 ;  /* 0x000000d01f0e8211 */ /* 0x080fe200078408ff */
[----:B------:R-:W-:Y:S01]  /*6840*/  @!P0 IMAD R0, R139, 0x30, RZ ;  /* 0x000000308b008824 */ /* 0x000fe200078e02ff */
[----:B------:R-:W-:Y:S01]  /*6850*/  @!P0 LEA R16, P1, R4, R208, 0x1 ;  /* 0x000000d004108211 */ /* 0x000fe200078208ff */
[----:B------:R-:W-:Y:S01]  /*6860*/  @!PT LDS RZ, [RZ] ;  /* 0x00000000fffff984 */ /* 0x000fe20000000800 */
[----:B------:R-:W-:Y:S01]  /*6870*/  @!PT LDS RZ, [RZ] ;  /* 0x00000000fffff984 */ /* 0x000fe20000000800 */
[----:B------:R-:W-:Y:S01]  /*6880*/  @!PT LDS RZ, [RZ] ;  /* 0x00000000fffff984 */ /* 0x000fe20000000800 */
[----:B------:R-:W-:Y:S01]  /*6890*/  @!P0 LDGSTS.E.BYPASS.LTC128B.128 [R213+0x6000], desc[UR16][R6.64] ;  /* 0x0600000006d58fae */ /* 0x000fe2000b981a10 */
[----:B------:R-:W-:Y:S02]  /*68a0*/  @!P0 LEA.HI.X R15, R31, R207, R30, 0x1, P2 ;  /* 0x000000cf1f0f8211 */ /* 0x000fe400010f0c1e */
[----:B------:R-:W-:Y:S01]  /*68b0*/  @!P0 IADD3 R0, PT, PT, R0, R5, RZ ;  /* 0x0000000500008210 */ /* 0x000fe20007ffe0ff */
[----:B------:R-:W-:Y:S03]  /*68c0*/  @P0 STS.128 [R213+0x6800], RZ ;  /* 0x006800ffd5000388 */ /* 0x000fe60000000c00 */
[----:B------:R-:W-:Y:S01]  /*68d0*/  @!P0 LEA.HI.X R17, R4, R207, R0, 0x1, P1 ;  /* 0x000000cf04118211 */ /* 0x000fe200008f0c00 */
        /* <DEDUP_REMOVED lines=17> */
[----:B------:R-:W-:Y:S04]  /*69f0*/  LDSM.16.M88.4 R52, [R191] ;  /* 0x00000000bf34783b */ /* 0x000fe80000000200 */
[----:B------:R-:W4:Y:S04]  /*6a00*/  LDSM.16.M88.4 R8, [R187+0x4000] ;  /* 0x00400000bb08783b */ /* 0x000f280000000200 */
[----:B------:R-:W5:Y:S04]  /*6a10*/  LDSM.16.M88.4 R48, [R191+0x2000] ;  /* 0x00200000bf30783b */ /* 0x000f680000000200 */
[----:B------:R-:W-:Y:S04]  /*6a20*/  LDSM.16.M88.4 R148, [R186+0x4000] ;  /* 0x00400000ba94783b */ /* 0x000fe80000000200 */
[----:B------:R-:W5:Y:S04]  /*6a30*/  LDSM.16.M88.4 R36, [R190] ;  /* 0x00000000be24783b */ /* 0x000f680000000200 */
[----:B------:R-:W5:Y:S04]  /*6a40*/  LDSM.16.M88.4 R32, [R190+0x2000] ;  /* 0x00200000be20783b */ /* 0x000f680000000200 */
[----:B------:R-:W-:Y:S04]  /*6a50*/  LDSM.16.M88.4 R56, [R185+0x4000] ;  /* 0x00400000b938783b */ /* 0x000fe80000000200 */
[----:B------:R-:W5:Y:S01]  /*6a60*/  LDSM.16.M88.4 R20, [R189] ;  /* 0x00000000bd14783b */ /* 0x000f620000000200 */
[-C--:B--2---:R-:W-:Y:S03]  /*6a70*/  HMMA.16816.F32 R28, R64, R40.reuse, RZ ;  /* 0x00000028401c723c */ /* 0x084fe600000018ff */
[----:B------:R-:W2:Y:S04]  /*6a80*/  LDSM.16.M88.4 R24, [R192+UR5+0x4800] ;  /* 0x00480005c018783b */ /* 0x000ea80008000200 */
[----:B-1----:R-:W1:Y:S01]  /*6a90*/  LDSM.16.M88.4 R16, [R189+0x2000] ;  /* 0x00200000bd10783b */ /* 0x002e620000000200 */
[C---:B---3--:R-:W-:Y:S03]  /*6aa0*/  HMMA.16816.F32 R12, R60.reuse, R40, RZ ;  /* 0x000000283c0c723c */ /* 0x048fe600000018ff */
[----:B------:R-:W3:Y:S04]  /*6ab0*/  LDSM.16.M88.4 R44, [R187+0x4800] ;  /* 0x00480000bb2c783b */ /* 0x000ee80000000200 */
[----:B------:R-:W0:Y:S01]  /*6ac0*/  LDGDEPBAR ;  /* 0x00000000000079af */ /* 0x000e220000000000 */
[----:B------:R-:W-:Y:S08]  /*6ad0*/  HMMA.16816.F32 R144, R60, R42, RZ ;  /* 0x0000002a3c90723c */ /* 0x000ff000000018ff */
[----:B----4-:R-:W-:Y:S08]  /*6ae0*/  HMMA.16816.F32 R28, R52, R8, R28 ;  /* 0x00000008341c723c */ /* 0x010ff0000000181c */
[----:B------:R-:W-:Y:S08]  /*6af0*/  HMMA.16816.F32 R40, R64, R42, RZ ;  /* 0x0000002a4028723c */ /* 0x000ff000000018ff */
[----:B-----5:R-:W-:Y:S08]  /*6b00*/  HMMA.16816.F32 R12, R48, R8, R12 ;  /* 0x00000008300c723c */ /* 0x020ff0000000180c */
[----:B------:R-:W-:Y:S08]  /*6b10*/  HMMA.16816.F32 R28, R36, R148, R28 ;  /* 0x00000094241c723c */ /* 0x000ff0000000181c */
[-C--:B------:R-:W-:Y:S08]  /*6b20*/  HMMA.16816.F32 R144, R48, R10.reuse, R144 ;  /* 0x0000000a3090723c */ /* 0x080ff00000001890 */
[----:B------:R-:W-:Y:S08]  /*6b30*/  HMMA.16816.F32 R40, R52, R10, R40 ;  /* 0x0000000a3428723c */ /* 0x000ff00000001828 */
[----:B------:R-:W-:Y:S08]  /*6b40*/  HMMA.16816.F32 R12, R32, R148, R12 ;  /* 0x00000094200c723c */ /* 0x000ff0000000180c */
[----:B------:R-:W-:Y:S08]  /*6b50*/  HMMA.16816.F32 R28, R20, R56, R28 ;  /* 0x00000038141c723c */ /* 0x000ff0000000181c */
[-C--:B------:R-:W-:Y:S08]  /*6b60*/  HMMA.16816.F32 R40, R36, R150.reuse, R40 ;  /* 0x000000962428723c */ /* 0x080ff00000001828 */
[----:B------:R-:W-:Y:S01]  /*6b70*/  HMMA.16816.F32 R144, R32, R150, R144 ;  /* 0x000000962090723c */ /* 0x000fe20000001890 */
[----:B------:R-:W4:Y:S02]  /*6b80*/  LDSM.16.M88.4 R148, [R186+0x4800] ;  /* 0x00480000ba94783b */ /* 0x000f240000000200 */
[----:B------:R-:W-:Y:S01]  /*6b90*/  FMUL.FTZ R29, R29, UR7 ;  /* 0x000000071d1d7c20 */ /* 0x000fe20008410000 */
[----:B------:R-:W-:Y:S01]  /*6ba0*/  FMUL.FTZ R0, R28, UR7 ;  /* 0x000000071c007c20 */ /* 0x000fe20008410000 */
[----:B------:R-:W-:Y:S01]  /*6bb0*/  FMUL.FTZ R3, R30, UR7 ;  /* 0x000000071e037c20 */ /* 0x000fe20008410000 */
[----:B------:R-:W-:Y:S01]  /*6bc0*/  FMUL.FTZ R160, R31, UR7 ;  /* 0x000000071fa07c20 */ /* 0x000fe20008410000 */
[----:B------:R5:W3:Y:S01]  /*6bd0*/  MUFU.TANH R132, R29 ;  /* 0x0000001d00847308 */ /* 0x000ae20000002400 */
[----:B--2---:R-:W-:Y:S07]  /*6be0*/  HMMA.16816.F32 R4, R64, R24, RZ ;  /* 0x000000184004723c */ /* 0x004fee00000018ff */
[----:B------:R-:W2:Y:S01]  /*6bf0*/  MUFU.TANH R0, R0 ;  /* 0x0000000000007308 */ /* 0x000ea20000002400 */
[----:B-1----:R-:W-:Y:S07]  /*6c00*/  HMMA.16816.F32 R12, R16, R56, R12 ;  /* 0x00000038100c723c */ /* 0x002fee000000180c */
[----:B------:R-:W1:Y:S01]  /*6c10*/  MUFU.TANH R3, R3 ;  /* 0x0000000300037308 */ /* 0x000e620000002400 */
[----:B------:R-:W-:Y:S07]  /*6c20*/  HMMA.16816.F32 R8, R60, R24, RZ ;  /* 0x000000183c08723c */ /* 0x000fee00000018ff */
[----:B------:R-:W1:Y:S01]  /*6c30*/  MUFU.TANH R160, R160 ;  /* 0x000000a000a07308 */ /* 0x000e620000002400 */
[----:B---3--:R-:W-:Y:S03]  /*6c40*/  HMMA.16816.F32 R4, R52, R44, R4 ;  /* 0x0000002c3404723c */ /* 0x008fe60000001804 */
[----:B------:R-:W-:Y:S01]  /*6c50*/  FMUL.FTZ R161, R12, UR7 ;  /* 0x000000070ca17c20 */ /* 0x000fe20008410000 */
[----:B------:R-:W-:Y:S01]  /*6c60*/  FMUL.FTZ R162, R13, UR7 ;  /* 0x000000070da27c20 */ /* 0x000fe20008410000 */
[----:B------:R-:W-:Y:S01]  /*6c70*/  FMUL.FTZ R164, R14, UR7 ;  /* 0x000000070ea47c20 */ /* 0x000fe20008410000 */
[----:B------:R-:W-:-:S02]  /*6c80*/  FMUL.FTZ R166, R15, UR7 ;  /* 0x000000070fa67c20 */ /* 0x000fc40008410000 */
[----:B------:R-:W3:Y:S01]  /*6c90*/  LDSM.16.M88.4 R12, [R185+0x4800] ;  /* 0x00480000b90c783b */ /* 0x000ee20000000200 */
        /* <DEDUP_REMOVED lines=13> */
[----:B----4-:R-:W-:Y:S02]  /*6d70*/  HMMA.16816.F32 R4, R36, R148, R4 ;  /* 0x000000942404723c */ /* 0x010fe40000001804 */
[----:B------:R-:W4:Y:S01]  /*6d80*/  MUFU.TANH R163, R40 ;  /* 0x0000002800a37308 */ /* 0x000f220000002400 */
[----:B------:R-:W-:Y:S01]  /*6d90*/  FMUL.FTZ R144, R144, UR7 ;  /* 0x0000000790907c20 */ /* 0x000fe20008410000 */
[----:B------:R-:W-:Y:S01]  /*6da0*/  FMUL.FTZ R171, R146, UR7 ;  /* 0x0000000792ab7c20 */ /* 0x000fe20008410000 */
[----:B------:R-:W-:-:S03]  /*6db0*/  FMUL.FTZ R174, R147, UR7 ;  /* 0x0000000793ae7c20 */ /* 0x000fc60008410000 */
[C---:B------:R-:W-:Y:S02]  /*6dc0*/  HMMA.16816.F32 R8, R48.reuse, R44, R8 ;  /* 0x0000002c3008723c */ /* 0x040fe40000001808 */
[----:B------:R-:W1:Y:S06]  /*6dd0*/  MUFU.TANH R165, R41 ;  /* 0x0000002900a57308 */ /* 0x000e6c0000002400 */
[-C--:B------:R-:W-:Y:S02]  /*6de0*/  HMMA.16816.F32 R28, R48, R46.reuse, R28 ;  /* 0x0000002e301c723c */ /* 0x080fe4000000181c */
[----:B------:R5:W1:Y:S06]  /*6df0*/  MUFU.TANH R168, R42 ;  /* 0x0000002a00a87308 */ /* 0x000a6c0000002400 */
[----:B------:R-:W-:Y:S01]  /*6e00*/  HMMA.16816.F32 R24, R52, R46, R24 ;  /* 0x0000002e3418723c */ /* 0x000fe20000001818 */
[----:B------:R-:W2:Y:S01]  /*6e10*/  LDSM.16.M88.4 R44, [R187+0x5000] ;  /* 0x00500000bb2c783b */ /* 0x000ea20000000200 */
[----:B------:R-:W1:Y:S06]  /*6e20*/  MUFU.TANH R170, R170 ;  /* 0x000000aa00aa7308 */ /* 0x000e6c0000002400 */
[----:B---3--:R-:W-:Y:S02]  /*6e30*/  HMMA.16816.F32 R4, R20, R12, R4 ;  /* 0x0000000c1404723c */ /* 0x008fe40000001804 */
[----:B------:R-:W3:Y:S06]  /*6e40*/  MUFU.TANH R171, R171 ;  /* 0x000000ab00ab7308 */ /* 0x000eec0000002400 */
        /* <DEDUP_REMOVED lines=16> */
[----:B--2---:R-:W-:Y:S02]  /*6f50*/  HMMA.16816.F32 R40, R52, R44, R40 ;  /* 0x0000002c3428723c */ /* 0x004fe40000001828 */
[----:B------:R-:W2:Y:S01]  /*6f60*/  MUFU.TANH R172, R172 ;  /* 0x000000ac00ac7308 */ /* 0x000ea20000002400 */
        /* <DEDUP_REMOVED lines=11> */
[----:B------:R-:W2:Y:S02]  /*7020*/  LDSM.16.M88.4 R12, [R192+UR5+0x5800] ;  /* 0x00580005c00c783b */ /* 0x000ea40008000200 */
        /* <DEDUP_REMOVED lines=10> */
[----:B------:R-:W-:Y:S01]  /*70d0*/  FMUL.FTZ R179, R30, UR7 ;  /* 0x000000071eb37c20 */ /* 0x000fe20008410000 */
[----:B------:R-:W-:Y:S01]  /*70e0*/  FMUL.FTZ R180, R31, UR7 ;  /* 0x000000071fb47c20 */ /* 0x000fe20008410000 */
[----:B------:R-:W1:Y:S01]  /*70f0*/  MUFU.TANH R151, R151 ;  /* 0x0000009700977308 */ /* 0x000e620000002400 */
[-C--:B---3--:R-:W-:Y:S07]  /*7100*/  HMMA.16816.F32 R8, R60, R58.reuse, RZ ;  /* 0x0000003a3c08723c */ /* 0x088fee00000018ff */
[----:B------:R-:W3:Y:S01]  /*7110*/  MUFU.TANH R176, R176 ;  /* 0x000000b000b07308 */ /* 0x000ee20000002400 */
[----:B------:R-:W-:Y:S01]  /*7120*/  HMMA.16816.F32 R56, R64, R58, RZ ;  /* 0x0000003a4038723c */ /* 0x000fe200000018ff */
[----:B----4-:R-:W4:Y:S06]  /*7130*/  LDSM.16.M88.4 R24, [R187+0x5800] ;  /* 0x00580000bb18783b */ /* 0x010f2c0000000200 */
[----:B------:R-:W1:Y:S01]  /*7140*/  MUFU.TANH R178, R178 ;  /* 0x000000b200b27308 */ /* 0x000e620000002400 */
[----:B-----5:R-:W-:Y:S07]  /*7150*/  HMMA.16816.F32 R40, R20, R4, R40 ;  /* 0x000000041428723c */ /* 0x020fee0000001828 */
[----:B------:R-:W1:Y:S01]  /*7160*/  MUFU.TANH R175, R175 ;  /* 0x000000af00af7308 */ /* 0x000e620000002400 */
[-C--:B------:R-:W-:Y:S07]  /*7170*/  HMMA.16816.F32 R8, R48, R46.reuse, R8 ;  /* 0x0000002e3008723c */ /* 0x080fee0000001808 */
[----:B------:R-:W1:Y:S01]  /*7180*/  MUFU.TANH R177, R177 ;  /* 0x000000b100b17308 */ /* 0x000e620000002400 */
[----:B------:R-:W-:Y:S03]  /*7190*/  HMMA.16816.F32 R56, R52, R46, R56 ;  /* 0x0000002e3438723c */ /* 0x000fe60000001838 */
[----:B------:R-:W-:Y:S01]  /*71a0*/  FMUL.FTZ R169, R40, UR7 ;  /* 0x0000000728a97c20 */ /* 0x000fe20008410000 */
[----:B------:R-:W-:-:S03]  /*71b0*/  FMUL.FTZ R167, R41, UR7 ;  /* 0x0000000729a77c20 */ /* 0x000fc60008410000 */
[----:B------:R-:W1:Y:S01]  /*71c0*/  MUFU.TANH R247, R247 ;  /* 0x000000f700f77308 */ /* 0x000e620000002400 */
[----:B------:R-:W-:Y:S01]  /*71d0*/  HMMA.16816.F32 R152, R16, R4, R152 ;  /* 0x000000041098723c */ /* 0x000fe20000001898 */
[----:B------:R-:W-:Y:S01]  /*71e0*/  FMUL.FTZ R4, R42, UR7 ;  /* 0x000000072a047c20 */ /* 0x000fe20008410000 */
[----:B------:R-:W-:Y:S02]  /*71f0*/  FMUL.FTZ R5, R43, UR7 ;  /* 0x000000072b057c20 */ /* 0x000fe40008410000 */
[----:B------:R-:W5:Y:S03]  /*7200*/  LDSM.16.M88.4 R40, [R186+0x5800] ;  /* 0x00580000ba28783b */ /* 0x000f660000000200 */
[----:B------:R-:W1:Y:S01]  /*7210*/  MUFU.TANH R245, R245 ;  /* 0x000000f500f57308 */ /* 0x000e620000002400 */
[-C--:B--2---:R-:W-:Y:S07]  /*7220*/  HMMA.16816.F32 R28, R64, R12.reuse, RZ ;  /* 0x0000000c401c723c */ /* 0x084fee00000018ff */
[----:B------:R-:W2:Y:S01]  /*7230*/  MUFU.TANH R179, R179 ;  /* 0x000000b300b37308 */ /* 0x000ea20000002400 */
[----:B------:R-:W-:Y:S03]  /*7240*/  HMMA.16816.F32 R44, R60, R12, RZ ;  /* 0x0000000c3c2c723c */ /* 0x000fe600000018ff */
[----:B------:R-:W-:Y:S01]  /*7250*/  FMUL.FTZ R152, R152, UR7 ;  /* 0x0000000798987c20 */ /* 0x000fe20008410000 */
[----:B------:R-:W-:Y:S01]  /*7260*/  FMUL.FTZ R153, R153, UR7 ;  /* 0x0000000799997c20 */ /* 0x000fe20008410000 */
[----:B------:R-:W-:Y:S01]  /*7270*/  FMUL.FTZ R154, R154, UR7 ;  /* 0x000000079a9a7c20 */ /* 0x000fe20008410000 */
[----:B------:R-:W-:Y:S01]  /*7280*/  FMUL.FTZ R155, R155, UR7 ;  /* 0x000000079b9b7c20 */ /* 0x000fe20008410000 */
        /* <DEDUP_REMOVED lines=12> */
[----:B------:R-:W1:Y:S01]  /*7350*/  MUFU.TANH R231, R152 ;  /* 0x0000009800e77308 */ /* 0x000e620000002400 */
[C---:B------:R-:W-:Y:S07]  /*7360*/  HMMA.16816.F32 R28, R52.reuse, R24, R28 ;  /* 0x00000018341c723c */ /* 0x040fee000000181c */
[----:B------:R-:W1:Y:S01]  /*7370*/  MUFU.TANH R229, R153 ;  /* 0x0000009900e57308 */ /* 0x000e620000002400 */
[-C--:B------:R-:W-:Y:S07]  /*7380*/  HMMA.16816.F32 R64, R52, R26.reuse, R64 ;  /* 0x0000001a3440723c */ /* 0x080fee0000001840 */
[----:B------:R-:W1:Y:S01]  /*7390*/  MUFU.TANH R195, R154 ;  /* 0x0000009a00c37308 */ /* 0x000e620000002400 */
[----:B------:R-:W-:Y:S07]  /*73a0*/  HMMA.16816.F32 R60, R48, R26, R60 ;  /* 0x0000001a303c723c */ /* 0x000fee000000183c */
[----:B------:R-:W1:Y:S01]  /*73b0*/  MUFU.TANH R183, R155 ;  /* 0x0000009b00b77308 */ /* 0x000e620000002400 */
[-C--:B-----5:R-:W-:Y:S08]  /*73c0*/  HMMA.16816.F32 R28, R36, R40.reuse, R28 ;  /* 0x00000028241c723c */ /* 0x0a0ff0000000181c */
[----:B------:R-:W-:Y:S08]  /*73d0*/  HMMA.16816.F32 R144, R32, R40, R144 ;  /* 0x000000282090723c */ /* 0x000ff00000001890 */
[-C--:B------:R-:W-:Y:S08]  /*73e0*/  HMMA.16816.F32 R64, R36, R42.reuse, R64 ;  /* 0x0000002a2440723c */ /* 0x080ff00000001840 */
[----:B------:R-:W-:Y:S08]  /*73f0*/  HMMA.16816.F32 R60, R32, R42, R60 ;  /* 0x0000002a203c723c */ /* 0x000ff0000000183c */
[-C--:B------:R-:W-:Y:S08]  /*7400*/  HMMA.16816.F32 R8, R16, R6.reuse, R8 ;  /* 0x000000061008723c */ /* 0x080ff00000001808 */
[C---:B------:R-:W-:Y:S08]  /*7410*/  HMMA.16816.F32 R56, R20.reuse, R6, R56 ;  /* 0x000000061438723c */ /* 0x040ff00000001838 */
[-C--:B----4-:R-:W-:Y:S03]  /*7420*/  HMMA.16816.F32 R28, R20, R44.reuse, R28 ;  /* 0x0000002c141c723c */ /* 0x090fe6000000181c */
[----:B------:R-:W-:Y:S01]  /*7430*/  FMUL.FTZ R9, R9, UR7 ;  /* 0x0000000709097c20 */ /* 0x000fe20008410000 */
[----:B------:R-:W-:Y:S01]  /*7440*/  FMUL.FTZ R10, R10, UR7 ;  /* 0x000000070a0a7c20 */ /* 0x000fe20008410000 */
[----:B------:R-:W-:Y:S01]  /*7450*/  FMUL.FTZ R227, R8, UR7 ;  /* 0x0000000708e37c20 */ /* 0x000fe20008410000 */
[----:B------:R-:W-:Y:S01]  /*7460*/  FMUL.FTZ R8, R11, UR7 ;  /* 0x000000070b087c20 */ /* 0x000fe20008410000 */
[----:B------:R4:W1:Y:S01]  /*7470*/  MUFU.TANH R225, R9 ;  /* 0x0000000900e17308 */ /* 0x0008620000002400 */
[----:B------:R-:W-:Y:S03]  /*7480*/  HMMA.16816.F32 R144, R16, R44, R144 ;  /* 0x0000002c1090723c */ /* 0x000fe60000001890 */
        /* <DEDUP_REMOVED lines=8> */
[----:B------:R-:W-:-:S02]  /*7510*/  FMUL.FTZ R31, R31, UR7 ;  /* 0x000000071f1f7c20 */ /* 0x000fc40008410000 */
[----:B------:R-:W1:Y:S01]  /*7520*/  MUFU.TANH R12, R12 ;  /* 0x0000000c000c7308 */ /* 0x000e620000002400 */
[----:B------:R-:W-:Y:S01]  /*7530*/  HMMA.16816.F32 R60, R16, R46, R60 ;  /* 0x0000002e103c723c */ /* 0x000fe2000000183c */
[----:B----4-:R-:W-:Y:S02]  /*7540*/  FMUL.FTZ R9, R30, UR7 ;  /* 0x000000071e097c20 */ /* 0x010fe40008410000 */
[----:B------:R-:W-:Y:S01]  /*7550*/  FMUL.FTZ R20, R145, UR7 ;  /* 0x0000000791147c20 */ /* 0x000fe20008410000 */
[----:B------:R-:W-:Y:S01]  /*7560*/  FMUL.FTZ R22, R146, UR7 ;  /* 0x0000000792167c20 */ /* 0x000fe20008410000 */
[----:B------:R-:W-:Y:S02]  /*7570*/  FMUL.FTZ R59, R147, UR7 ;  /* 0x00000007933b7c20 */ /* 0x000fe40008410000 */
[----:B------:R-:W4:Y:S01]  /*7580*/  MUFU.TANH R13, R13 ;  /* 0x0000000d000d7308 */ /* 0x000f220000002400 */
[----:B-----5:R-:W-:-:S03]  /*7590*/  FMUL.FTZ R10, R144, UR7 ;  /* 0x00000007900a7c20 */ /* 0x020fc60008410000 */
[----:B------:R-:W-:Y:S01]  /*75a0*/  FMUL.FTZ R45, R64, UR7 ;  /* 0x00000007402d7c20 */ /* 0x000fe20008410000 */
[----:B------:R-:W-:Y:S01]  /*75b0*/  FMUL.FTZ R43, R65, UR7 ;  /* 0x00000007412b7c20 */ /* 0x000fe20008410000 */
[----:B------:R-:W-:Y:S01]  /*75c0*/  FMUL.FTZ R40, R66, UR7 ;  /* 0x0000000742287c20 */ /* 0x000fe20008410000 */
[----:B------:R-:W-:Y:S01]  /*75d0*/  FMUL.FTZ R39, R67, UR7 ;  /* 0x0000000743277c20 */ /* 0x000fe20008410000 */
[----:B------:R-:W1:Y:S04]  /*75e0*/  MUFU.TANH R6, R6 ;  /* 0x0000000600067308 */ /* 0x000e680000002400 */
[----:B------:R-:W-:Y:S01]  /*75f0*/  FMUL.FTZ R32, R61, UR7 ;  /* 0x000000073d207c20 */ /* 0x000fe20008410000 */
[----:B------:R-:W-:Y:S01]  /*7600*/  FMUL.FTZ R57, R62, UR7 ;  /* 0x000000073e397c20 */ /* 0x000fe20008410000 */
[----:B------:R-:W-:Y:S01]  /*7610*/  FMUL.FTZ R55, R63, UR7 ;  /* 0x000000073f377c20 */ /* 0x000fe20008410000 */
[----:B------:R-:W-:Y:S01]  /*7620*/  FMUL.FTZ R60, R60, UR7 ;  /* 0x000000073c3c7c20 */ /* 0x000fe20008410000 */
        /* <DEDUP_REMOVED lines=18> */
[----:B------:R-:W1:Y:S01]  /*7750*/  MUFU.TANH R55, R55 ;  /* 0x0000003700377308 */ /* 0x000e620000002400 */
[----:B------:R-:W-:Y:S06]  /*7760*/  BAR.SYNC.DEFER_BLOCKING 0x0 ;  /* 0x0000000000007b1d */ /* 0x000fec0000010000 */
[----:B--234-:R-:W-:Y:S05]  /*7770*/  @!P6 BRA `(.L_x_1218) ;  /* 0x0000000000b0e947 */ /* 0x01cfea0003800000 */
[----:B------:R-:W-:Y:S01]  /*7780*/  VIADD R11, R156, 0xfffffffd ;  /* 0xfffffffd9c0b7836 */ /* 0x000fe20000000000 */
[----:B------:R2:W-:Y:S01]  /*7790*/  @P0 STS.128 [R213+0x4000], RZ ;  /* 0x004000ffd5000388 */ /* 0x0005e20000000c00 */
[----:B------:R-:W-:Y:S02]  /*77a0*/  BSSY.RECONVERGENT B0, `(.L_x_1219) ;  /* 0x0000028000007945 */ /* 0x000fe40003800200 */
[----:B------:R-:W-:-:S04]  /*77b0*/  IMAD.WIDE.U32 R16, R11, R140, RZ ;  /* 0x0000008c0b107225 */ /* 0x000fc800078e00ff */
[----:B------:R-:W-:Y:S02]  /*77c0*/  IMAD R11, R11, R141, R17 ;  /* 0x0000008d0b0b7224 */ /* 0x000fe400078e0211 */
[----:B------:R-:W-:-:S03]  /*77d0*/  IMAD.SHL.U32 R26, R16, 0x40, RZ ;  /* 0x00000040101a7824 */ /* 0x000fc600078e00ff */
[----:B------:R-:W-:Y:S02]  /*77e0*/  SHF.L.U64.HI R27, R16, 0x6, R11 ;  /* 0x00000006101b7819 */ /* 0x000fe4000001020b */
[CC--:B------:R-:W-:Y:S02]  /*77f0*/  @!P0 LEA R11, P2, R140.reuse, R26.reuse, 0x4 ;  /* 0x0000001a8c0b8211 */ /* 0x0c0fe400078420ff */
[----:B------:R-:W-:Y:S02]  /*7800*/  @!P0 LEA R15, P1, R140, R26, 0x5 ;  /* 0x0000001a8c0f8211 */ /* 0x000fe400078228ff */
[-C--:B------:R-:W-:Y:S02]  /*7810*/  @!P0 LEA R34, P3, R26, R210.reuse, 0x1 ;  /* 0x000000d21a228211 */ /* 0x080fe400078608ff */
[----:B------:R-:W-:Y:S02]  /*7820*/  @!P0 LEA.HI.X R16, R140, R27, R141, 0x4, P2 ;  /* 0x0000001b8c108211 */ /* 0x000fe400010f248d */
[----:B------:R-:W-:-:S02]  /*7830*/  @!P0 LEA R30, P2, R11, R210, 0x1 ;  /* 0x000000d20b1e8211 */ /* 0x000fc400078408ff */
[----:B------:R-:W-:Y:S02]  /*7840*/  @!P0 LEA.HI.X R18, R140, R27, R141, 0x5, P1 ;  /* 0x0000001b8c128211 */ /* 0x000fe400008f2c8d */
[----:B------:R-:W-:Y:S02]  /*7850*/  @!P0 LEA R28, P1, R15, R210, 0x1 ;  /* 0x000000d20f1c8211 */ /* 0x000fe400078208ff */
[-C--:B------:R-:W-:Y:S02]  /*7860*/  @!P0 LEA.HI.X R35, R26, R209.reuse, R27, 0x1, P3 ;  /* 0x000000d11a238211 */ /* 0x080fe400018f0c1b */
[-C--:B-1----:R-:W-:Y:S02]  /*7870*/  @!P0 LEA.HI.X R31, R11, R209.reuse, R16, 0x1, P2 ;  /* 0x000000d10b1f8211 */ /* 0x082fe400010f0c10 */
        /* <DEDUP_REMOVED lines=26> */
.L_x_1220:
[----:B------:R-:W-:Y:S05]  /*7a20*/  BSYNC.RECONVERGENT B0 ;  /* 0x0000000000007941 */ /* 0x000fea0003800200 */
.L_x_1219:
[----:B------:R-:W0:Y:S02]  /*7a30*/  LDGDEPBAR ;  /* 0x00000000000079af */ /* 0x000e240000000000 */
.L_x_1218:
[----:B------:R-:W-:-:S04]  /*7a40*/  IMAD R146, R156, 0x40, R137 ;  /* 0x000000409c927824 */ /* 0x000fc800078e0289 */
[C---:B-12---:R-:W-:Y:S01]  /*7a50*/  VIADD R31, R146.reuse, 0xffffff80 ;  /* 0xffffff80921f7836 */ /* 0x046fe20000000000 */
[C---:B------:R-:W-:Y:S01]  /*7a60*/  IADD3 R37, PT, PT, R146.reuse, -0x7f, RZ ;  /* 0xffffff8192257810 */ /* 0x040fe20007ffe0ff */
[C---:B------:R-:W-:Y:S01]  /*7a70*/  VIADD R36, R146.reuse, 0xffffff91 ;  /* 0xffffff9192247836 */ /* 0x040fe20000000000 */
[C---:B------:R-:W-:Y:S01]  /*7a80*/  IADD3 R33, PT, PT, R146.reuse, -0x70, RZ ;  /* 0xffffff9092217810 */ /* 0x040fe20007ffe0ff */
[C---:B------:R-:W-:Y:S01]  /*7a90*/  VIADD R35, R146.reuse, 0xffffff88 ;  /* 0xffffff8892237836 */ /* 0x040fe20000000000 */
[-C--:B------:R-:W-:Y:S01]  /*7aa0*/  ISETP.GE.AND P5, PT, R31, R159.reuse, PT ;  /* 0x0000009f1f00720c */ /* 0x080fe20003fa6270 */
[C---:B------:R-:W-:Y:S01]  /*7ab0*/  VIADD R29, R146.reuse, 0xffffff89 ;  /* 0xffffff89921d7836 */ /* 0x040fe20000000000 */
[-C--:B------:R-:W-:Y:S01]  /*7ac0*/  ISETP.GE.AND P3, PT, R37, R159.reuse, PT ;  /* 0x0000009f2500720c */ /* 0x080fe20003f66270 */
[----:B------:R-:W-:Y:S01]  /*7ad0*/  VIADD R34, R146, 0xffffff98 ;  /* 0xffffff9892227836 */ /* 0x000fe20000000000 */
[----:B------:R-:W-:Y:S01]  /*7ae0*/  FSEL R15, R0, -INF , !P5 ;  /* 0xff800000000f7808 */ /* 0x000fe20006800000 */
[C---:B------:R-:W-:Y:S01]  /*7af0*/  VIADD R27, R146.reuse, 0xffffffa1 ;  /* 0xffffffa1921b7836 */ /* 0x040fe20000000000 */
[-C--:B------:R-:W-:Y:S01]  /*7b00*/  ISETP.GE.AND P2, PT, R33, R159.reuse, PT ;  /* 0x0000009f2100720c */ /* 0x080fe20003f46270 */
[----:B------:R-:W-:Y:S01]  /*7b10*/  VIADD R28, R146, 0xffffffa0 ;  /* 0xffffffa0921c7836 */ /* 0x000fe20000000000 */
[-C--:B------:R-:W-:Y:S01]  /*7b20*/  ISETP.GE.AND P5, PT, R36, R159.reuse, PT ;  /* 0x0000009f2400720c */ /* 0x080fe20003fa6270 */
[C---:B------:R-:W-:Y:S01]  /*7b30*/  VIADD R25, R146.reuse, 0xffffffa9 ;  /* 0xffffffa992197836 */ /* 0x040fe20000000000 */
[C---:B------:R-:W-:Y:S01]  /*7b40*/  IADD3 R26, PT, PT, R146.reuse, -0x58, RZ ;  /* 0xffffffa8921a7810 */ /* 0x040fe20007ffe0ff */
[C---:B------:R-:W-:Y:S01]  /*7b50*/  VIADD R17, R146.reuse, 0xffffffb8 ;  /* 0xffffffb892117836 */ /* 0x040fe20000000000 */
[-C--:B------:R-:W-:Y:S01]  /*7b60*/  ISETP.GE.AND P1, PT, R35, R159.reuse, PT ;  /* 0x0000009f2300720c */ /* 0x080fe20003f26270 */
[----:B------:R-:W-:Y:S01]  /*7b70*/  VIADD R19, R146, 0xffffffb0 ;  /* 0xffffffb092137836 */ /* 0x000fe20000000000 */
[----:B------:R-:W-:-:S02]  /*7b80*/  ISETP.GE.AND P4, PT, R29, R159, PT ;  /* 0x0000009f1d00720c */ /* 0x000fc40003f86270 */
[----:B------:R-:W-:Y:S02]  /*7b90*/  IADD3 R30, PT, PT, R146, -0x67, RZ ;  /* 0xffffff99921e7810 */ /* 0x000fe40007ffe0ff */
[----:B------:R-:W-:Y:S02]  /*7ba0*/  FSEL R23, R132, -INF , !P3 ;  /* 0xff80000084177808 */ /* 0x000fe40005800000 */
[----:B------:R-:W-:Y:S02]  /*7bb0*/  ISETP.GE.AND P3, PT, R34, R159, PT ;  /* 0x0000009f2200720c */ /* 0x000fe40003f66270 */
[----:B------:R-:W-:Y:S02]  /*7bc0*/  FSEL R237, R237, -INF , !P2 ;  /* 0xff800000eded7808 */ /* 0x000fe40005000000 */
[----:B------:R-:W-:Y:S02]  /*7bd0*/  FSEL R235, R235, -INF , !P5 ;  /* 0xff800000ebeb7808 */ /* 0x000fe40006800000 */
[----:B------:R-:W-:-:S02]  /*7be0*/  FSEL R11, R163, -INF , !P1 ;  /* 0xff800000a30b7808 */ /* 0x000fc40004800000 */
[----:B------:R-:W-:Y:S02]  /*7bf0*/  FSEL R21, R165, -INF , !P4 ;  /* 0xff800000a5157808 */ /* 0x000fe40006000000 */
[-C--:B------:R-:W-:Y:S02]  /*7c00*/  ISETP.GE.AND P2, PT, R27, R159.reuse, PT ;  /* 0x0000009f1b00720c */ /* 0x080fe40003f46270 */
[-C--:B------:R-:W-:Y:S02]  /*7c10*/  ISETP.GE.AND P5, PT, R26, R159.reuse, PT ;  /* 0x0000009f1a00720c */ /* 0x080fe40003fa6270 */
[----:B------:R-:W-:Y:S02]  /*7c20*/  IADD3 R16, PT, PT, R146, -0x47, RZ ;  /* 0xffffffb992107810 */ /* 0x000fe40007ffe0ff */
[-C--:B------:R-:W-:Y:S02]  /*7c30*/  ISETP.GE.AND P1, PT, R30, R159.reuse, PT ;  /* 0x0000009f1e00720c */ /* 0x080fe40003f26270 */
        /* <DEDUP_REMOVED lines=10> */
[-C--:B------:R-:W-:Y:S02]  /*7ce0*/  ISETP.GE.AND P1, PT, R19, R159.reuse, PT ;  /* 0x0000009f1300720c */ /* 0x080fe40003f26270 */
[----:B------:R-:W-:Y:S02]  /*7cf0*/  ISETP.GE.AND P4, PT, R18, R159, PT ;  /* 0x0000009f1200720c */ /* 0x000fe40003f86270 */
[----:B------:R-:W-:-:S02]  /*7d00*/  FSEL R163, R13, -INF , !P3 ;  /* 0xff8000000da37808 */ /* 0x000fc40005800000 */
[-C--:B------:R-:W-:Y:S02]  /*7d10*/  ISETP.GE.AND P3, PT, R31, R158.reuse, PT ;  /* 0x0000009e1f00720c */ /* 0x080fe40003f66270 */
[----:B------:R-:W-:Y:S02]  /*7d20*/  FSEL R45, R45, -INF , !P2 ;  /* 0xff8000002d2d7808 */ /* 0x000fe40005000000 */
[----:B------:R-:W-:Y:S02]  /*7d30*/  FSEL R43, R43, -INF , !P5 ;  /* 0xff8000002b2b7808 */ /* 0x000fe40006800000 */
[----:B------:R-:W-:Y:S02]  /*7d40*/  FSEL R49, R14, -INF , !P1 ;  /* 0xff8000000e317808 */ /* 0x000fe40004800000 */
[----:B------:R-:W-:Y:S02]  /*7d50*/  FSEL R47, R24, -INF , !P4 ;  /* 0xff800000182f7808 */ /* 0x000fe40006000000 */
[----:B------:R-:W-:-:S02]  /*7d60*/  ISETP.GE.AND P2, PT, R37, R158, PT ;  /* 0x0000009e2500720c */ /* 0x000fc40003f46270 */
[----:B------:R-:W-:Y:S02]  /*7d70*/  ISETP.GE.AND P5, PT, R35, R158, PT ;  /* 0x0000009e2300720c */ /* 0x000fe40003fa6270 */
[C---:B------:R-:W-:Y:S02]  /*7d80*/  ISETP.GE.AND P1, PT, R31.reuse, R157, PT ;  /* 0x0000009d1f00720c */ /* 0x040fe40003f26270 */
[----:B------:R-:W-:Y:S02]  /*7d90*/  ISETP.GE.AND P4, PT, R31, R2, PT ;  /* 0x000000021f00720c */ /* 0x000fe40003f86270 */
[----:B------:R-:W-:Y:S02]  /*7da0*/  FSEL R31, R3, -INF , !P3 ;  /* 0xff800000031f7808 */ /* 0x000fe40005800000 */
[----:B------:R-:W-:Y:S02]  /*7db0*/  ISETP.GE.AND P3, PT, R29, R158, PT ;  /* 0x0000009e1d00720c */ /* 0x000fe40003f66270 */
[----:B------:R-:W-:-:S02]  /*7dc0*/  FSEL R51, R160, -INF , !P2 ;  /* 0xff800000a0337808 */ /* 0x000fc40005000000 */
[----:B------:R-:W-:Y:S02]  /*7dd0*/  FSEL R168, R168, -INF , !P5 ;  /* 0xff800000a8a87808 */ /* 0x000fe40006800000 */
[C---:B------:R-:W-:Y:S02]  /*7de0*/  ISETP.GE.AND P2, PT, R37.reuse, R157, PT ;  /* 0x0000009d2500720c */ /* 0x040fe40003f46270 */
[-C--:B------:R-:W-:Y:S02]  /*7df0*/  ISETP.GE.AND P5, PT, R37, R2.reuse, PT ;  /* 0x000000022500720c */ /* 0x080fe40003fa6270 */
        /* <DEDUP_REMOVED lines=9> */
[C---:B------:R-:W-:Y:S02]  /*7e90*/  ISETP.GE.AND P1, PT, R33.reuse, R2, PT ;  /* 0x000000022100720c */ /* 0x040fe40003f26270 */
        /* <DEDUP_REMOVED lines=33> */
[-C--:B------:R-:W-:Y:S02]  /*80b0*/  ISETP.GE.AND P1, PT, R18, R157.reuse, PT ;  /* 0x0000009d1200720c */ /* 0x080fe40003f26270 */
[----:B------:R-:W-:-:S02]  /*80c0*/  ISETP.GE.AND P2, PT, R25, R157, PT ;  /* 0x0000009d1900720c */ /* 0x000fc40003f46270 */
[----:B------:R-:W-:Y:S02]  /*80d0*/  ISETP.GE.AND P3, PT, R25, R2, PT ;  /* 0x000000021900720c */ /* 0x000fe40003f66270 */
[----:B------:R-:W-:Y:S02]  /*80e0*/  FSEL R12, R149, -INF , !P4 ;  /* 0xff800000950c7808 */ /* 0x000fe40006000000 */
[----:B------:R-:W-:Y:S02]  /*80f0*/  FMNMX3.FTZ R3, R134, R37, R162, !PT ;  /* 0x0000002586037276 */ /* 0x000fe400078100a2 */
[----:B------:R-:W-:Y:S02]  /*8100*/  FSEL R67, R20, -INF , !P1 ;  /* 0xff80000014437808 */ /* 0x000fe40004800000 */
[----:B------:R-:W-:Y:S02]  /*8110*/  FSEL R225, R225, -INF , !P2 ;  /* 0xff800000e1e17808 */ /* 0x000fe40005000000 */
[----:B------:R-:W-:-:S02]  /*8120*/  FSEL R179, R8, -INF , !P3 ;  /* 0xff80000008b37808 */ /* 0x000fc40005800000 */
[----:B------:R-:W-:Y:S02]  /*8130*/  ISETP.GE.AND P1, PT, R17, R157, PT ;  /* 0x0000009d1100720c */ /* 0x000fe40003f26270 */
[----:B------:R-:W-:Y:S02]  /*8140*/  ISETP.GE.AND P2, PT, R19, R2, PT ;  /* 0x000000021300720c */ /* 0x000fe40003f46270 */
[----:B------:R-:W-:Y:S02]  /*8150*/  FMNMX3.FTZ R10, R136, R15, R23, !PT ;  /* 0x0000000f880a7276 */ /* 0x000fe40007810017 */
[----:B------:R-:W-:Y:S02]  /*8160*/  FMNMX3.FTZ R0, R3, R148, R12, !PT ;  /* 0x0000009403007276 */ /* 0x000fe4000781000c */
[----:B------:R-:W-:Y:S02]  /*8170*/  FMNMX3.FTZ R8, R133, R35, R13, !PT ;  /* 0x0000002385087276 */ /* 0x000fe4000781000d */
[----:B------:R-:W-:-:S02]  /*8180*/  FSEL R65, R65, -INF , !P1 ;  /* 0xff80000041417808 */ /* 0x000fc40004800000 */
[----:B------:R-:W-:Y:S02]  /*8190*/  FSEL R61, R22, -INF , !P2 ;  /* 0xff800000163d7808 */ /* 0x000fe40005000000 */
[----:B------:R-:W-:Y:S02]  /*81a0*/  FMNMX3.FTZ R10, R10, R11, R21, !PT ;  /* 0x0000000b0a0a7276 */ /* 0x000fe40007810015 */
[----:B------:R-:W-:Y:S02]  /*81b0*/  FMNMX3.FTZ R0, R0, R249, R251, !PT ;  /* 0x000000f900007276 */ /* 0x000fe400078100fb */
[----:B------:R-:W-:Y:S02]  /*81c0*/  FMNMX3.FTZ R8, R8, R29, R33, !PT ;  /* 0x0000001d08087276 */ /* 0x000fe40007810021 */
[----:B------:R-:W-:Y:S02]  /*81d0*/  ISETP.GE.AND P1, PT, R16, R157, PT ;  /* 0x0000009d1000720c */ /* 0x000fe40003f26270 */
[----:B------:R-:W-:-:S02]  /*81e0*/  ISETP.GE.AND P2, PT, R18, R2, PT ;  /* 0x000000021200720c */ /* 0x000fc40003f46270 */
[----:B------:R-:W-:Y:S02]  /*81f0*/  FMNMX3.FTZ R10, R10, R237, R235, !PT ;  /* 0x000000ed0a0a7276 */ /* 0x000fe400078100eb */
[----:B------:R-:W-:Y:S02]  /*8200*/  FMNMX3.FTZ R0, R0, R247, R245, !PT ;  /* 0x000000f700007276 */ /* 0x000fe400078100f5 */
[----:B------:R-:W-:Y:S02]  /*8210*/  FMNMX3.FTZ R8, R8, R243, R147, !PT ;  /* 0x000000f308087276 */ /* 0x000fe40007810093 */
[----:B------:R-:W-:Y:S02]  /*8220*/  FSEL R63, R32, -INF , !P1 ;  /* 0xff800000203f7808 */ /* 0x000fe40004800000 */
[----:B------:R-:W-:Y:S02]  /*8230*/  FSEL R59, R59, -INF , !P2 ;  /* 0xff8000003b3b7808 */ /* 0x000fe40005000000 */
[----:B------:R-:W-:-:S02]  /*8240*/  ISETP.GE.AND P1, PT, R16, R2, PT ;  /* 0x000000021000720c */ /* 0x000fc40003f26270 */
[----:B------:R-:W-:Y:S02]  /*8250*/  ISETP.GE.AND P2, PT, R17, R2, PT ;  /* 0x000000021100720c */ /* 0x000fe40003f46270 */
[----:B------:R-:W-:Y:S02]  /*8260*/  ISETP.GE.AND P4, PT, R36, R158, PT ;  /* 0x0000009e2400720c */ /* 0x000fe40003f86270 */
[----:B------:R-:W-:Y:S02]  /*8270*/  FMNMX3.FTZ R14, R135, R31, R51, !PT ;  /* 0x0000001f870e7276 */ /* 0x000fe40007810033 */
[----:B------:R-:W-:Y:S02]  /*8280*/  FMNMX3.FTZ R10, R10, R233, R173, !PT ;  /* 0x000000e90a0a7276 */ /* 0x000fe400078100ad */
[----:B------:R-:W-:Y:S02]  /*8290*/  FMNMX3.FTZ R0, R0, R231, R229, !PT ;  /* 0x000000e700007276 */ /* 0x000fe400078100e5 */
[----:B------:R-:W-:-:S02]  /*82a0*/  FMNMX3.FTZ R8, R8, R171, R153, !PT ;  /* 0x000000ab08087276 */ /* 0x000fc40007810099 */
[----:B------:R-:W-:Y:S02]  /*82b0*/  FSEL R55, R55, -INF , !P1 ;  /* 0xff80000037377808 */ /* 0x000fe40004800000 */
[----:B------:R-:W-:Y:S02]  /*82c0*/  FSEL R57, R57, -INF , !P2 ;  /* 0xff80000039397808 */ /* 0x000fe40005000000 */
[-C--:B------:R-:W-:Y:S02]  /*82d0*/  ISETP.GE.AND P1, PT, R28, R158.reuse, PT ;  /* 0x0000009e1c00720c */ /* 0x080fe40003f26270 */
[-C--:B------:R-:W-:Y:S02]  /*82e0*/  ISETP.GE.AND P3, PT, R34, R158.reuse, PT ;  /* 0x0000009e2200720c */ /* 0x080fe40003f66270 */
[----:B------:R-:W-:Y:S02]  /*82f0*/  ISETP.GE.AND P2, PT, R30, R158, PT ;  /* 0x0000009e1e00720c */ /* 0x000fe40003f46270 */
[----:B------:R-:W-:-:S02]  /*8300*/  FSEL R241, R172, -INF , !P5 ;  /* 0xff800000acf17808 */ /* 0x000fc40006800000 */
[----:B------:R-:W-:Y:S02]  /*8310*/  FSEL R239, R239, -INF , !P4 ;  /* 0xff800000efef7808 */ /* 0x000fe40006000000 */
[----:B------:R-:W-:Y:S02]  /*8320*/  FMNMX3.FTZ R14, R14, R168, R53, !PT ;  /* 0x000000a80e0e7276 */ /* 0x000fe40007810035 */
[----:B------:R-:W-:Y:S02]  /*8330*/  FMNMX3.FTZ R10, R10, R169, R167, !PT ;  /* 0x000000a90a0a7276 */ /* 0x000fe400078100a7 */
[----:B------:R-:W-:Y:S02]  /*8340*/  FMNMX3.FTZ R0, R0, R227, R225, !PT ;  /* 0x000000e300007276 */ /* 0x000fe400078100e1 */
[----:B------:R-:W-:Y:S02]  /*8350*/  FMNMX3.FTZ R8, R8, R195, R183, !PT ;  /* 0x000000c308087276 */ /* 0x000fe400078100b7 */
[----:B------:R-:W-:-:S02]  /*8360*/  FSEL R161, R4, -INF , !P1 ;  /* 0xff80000004a17808 */ /* 0x000fc40004800000 */
[----:B------:R-:W-:Y:S02]  /*8370*/  ISETP.GE.AND P5, PT, R27, R158, PT ;  /* 0x0000009e1b00720c */ /* 0x000fe40003fa6270 */
[----:B------:R-:W-:Y:S02]  /*8380*/  FSEL R175, R175, -INF , !P3 ;  /* 0xff800000afaf7808 */ /* 0x000fe40005800000 */
[----:B------:R-:W-:Y:S02]  /*8390*/  FSEL R177, R177, -INF , !P2 ;  /* 0xff800000b1b17808 */ /* 0x000fe40005000000 */
[----:B------:R-:W-:Y:S02]  /*83a0*/  FMNMX3.FTZ R4, R14, R241, R239, !PT ;  /* 0x000000f10e047276 */ /* 0x000fe400078100ef */
[----:B------:R-:W-:Y:S02]  /*83b0*/  FMNMX3.FTZ R10, R10, R165, R163, !PT ;  /* 0x000000a50a0a7276 */ /* 0x000fe400078100a3 */
[----:B------:R-:W-:-:S02]  /*83c0*/  FMNMX3.FTZ R0, R0, R137, R67, !PT ;  /* 0x0000008900007276 */ /* 0x000fc40007810043 */
[----:B------:R-:W-:Y:S02]  /*83d0*/  FMNMX3.FTZ R8, R8, R181, R179, !PT ;  /* 0x000000b508087276 */ /* 0x000fe400078100b3 */
[-C--:B------:R-:W-:Y:S02]  /*83e0*/  ISETP.GE.AND P4, PT, R26, R158.reuse, PT ;  /* 0x0000009e1a00720c */ /* 0x080fe40003f86270 */
[----:B------:R-:W-:Y:S02]  /*83f0*/  ISETP.GE.AND P3, PT, R25, R158, PT ;  /* 0x0000009e1900720c */ /* 0x000fe40003f66270 */
[----:B------:R-:W-:Y:S02]  /*8400*/  FSEL R155, R5, -INF , !P5 ;  /* 0xff800000059b7808 */ /* 0x000fe40006800000 */
[----:B------:R-:W-:Y:S02]  /*8410*/  FMNMX3.FTZ R4, R4, R175, R177, !PT ;  /* 0x000000af04047276 */ /* 0x000fe400078100b1 */
[----:B------:R-:W-:-:S02]  /*8420*/  FMNMX3.FTZ R10, R10, R49, R47, !PT ;  /* 0x000000310a0a7276 */ /* 0x000fc4000781002f */
[----:B------:R-:W-:Y:S02]  /*8430*/  FMNMX3.FTZ R0, R0, R65, R63, !PT ;  /* 0x0000004100007276 */ /* 0x000fe4000781003f */
[----:B------:R-:W-:Y:S02]  /*8440*/  FMNMX3.FTZ R8, R8, R61, R59, !PT ;  /* 0x0000003d08087276 */ /* 0x000fe4000781003b */
[-C--:B------:R-:W-:Y:S01]  /*8450*/  ISETP.GE.AND P2, PT, R19, R158.reuse, PT ;  /* 0x0000009e1300720c */ /* 0x080fe20003f46270 */
[----:B------:R-:W1:Y:S01]  /*8460*/  SHFL.BFLY PT, R145, R0, 0x2, 0x1f ;  /* 0x0c401f0000917f89 */ /* 0x000e6200000e0000 */
[----:B------:R-:W-:Y:S02]  /*8470*/  ISETP.GE.AND P1, PT, R18, R158, PT ;  /* 0x0000009e1200720c */ /* 0x000fe40003f26270 */
[----:B------:R-:W-:Y:S02]  /*8480*/  FSEL R151, R6, -INF , !P4 ;  /* 0xff80000006977808 */ /* 0x000fe40006000000 */
[----:B------:R-:W-:-:S02]  /*8490*/  FSEL R149, R7, -INF , !P3 ;  /* 0xff80000007957808 */ /* 0x000fc40005800000 */
[----:B------:R-:W-:Y:S02]  /*84a0*/  FMNMX3.FTZ R4, R4, R161, R155, !PT ;  /* 0x000000a104047276 */ /* 0x000fe4000781009b */
[----:B------:R-:W-:Y:S02]  /*84b0*/  FMNMX3.FTZ R3, R10, R45, R43, !PT ;  /* 0x0000002d0a037276 */ /* 0x000fe4000781002b */
[----:B------:R-:W-:Y:S02]  /*84c0*/  FMNMX3.FTZ R8, R8, R57, R55, !PT ;  /* 0x0000003908087276 */ /* 0x000fe40007810037 */
[-C--:B------:R-:W-:Y:S01]  /*84d0*/  ISETP.GE.AND P5, PT, R17, R158.reuse, PT ;  /* 0x0000009e1100720c */ /* 0x080fe20003fa6270 */
[----:B------:R-:W2:Y:S01]  /*84e0*/  SHFL.BFLY PT, R10, R3, 0x2, 0x1f ;  /* 0x0c401f00030a7f89 */ /* 0x000ea200000e0000 */
[----:B------:R-:W-:Y:S02]  /*84f0*/  ISETP.GE.AND P4, PT, R16, R158, PT ;  /* 0x0000009e1000720c */ /* 0x000fe40003f86270 */
[----:B------:R-:W-:Y:S01]  /*8500*/  FSEL R42, R9, -INF , !P2 ;  /* 0xff800000092a7808 */ /* 0x000fe20005000000 */
[----:B------:R-:W3:Y:S01]  /*8510*/  SHFL.BFLY PT, R27, R8, 0x2, 0x1f ;  /* 0x0c401f00081b7f89 */ /* 0x000ee200000e0000 */
[----:B------:R-:W-:-:S02]  /*8520*/  FSEL R41, R41, -INF , !P1 ;  /* 0xff80000029297808 */ /* 0x000fc40004800000 */
[----:B------:R-:W-:Y:S01]  /*8530*/  FMNMX3.FTZ R4, R4, R151, R149, !PT ;  /* 0x0000009704047276 */ /* 0x000fe20007810095 */
[----:B------:R-:W-:Y:S01]  /*8540*/  LDSM.16.MT88.4 R16, [R188+0x6000] ;  /* 0x00600000bc10783b */ /* 0x000fe20000004200 */
[----:B------:R-:W-:Y:S02]  /*8550*/  FSEL R40, R40, -INF , !P5 ;  /* 0xff80000028287808 */ /* 0x000fe40006800000 */
[----:B------:R-:W-:Y:S02]  /*8560*/  FSEL R39, R39, -INF , !P4 ;  /* 0xff80000027277808 */ /* 0x000fe40006000000 */
[----:B------:R-:W-:Y:S02]  /*8570*/  FMNMX3.FTZ R4, R4, R42, R41, !PT ;  /* 0x0000002a04047276 */ /* 0x000fe40007810029 */
[----:B-1----:R-:W-:Y:S02]  /*8580*/  FMNMX.FTZ R0, R0, R145, !PT ;  /* 0x0000009100007209 */ /* 0x002fe40007810000 */
[----:B------:R-:W-:-:S05]  /*8590*/  FMNMX3.FTZ R5, R4, R40, R39, !PT ;  /* 0x0000002804057276 */ /* 0x000fca0007810027 */
[----:B------:R-:W1:Y:S01]  /*85a0*/  SHFL.BFLY PT, R144, R5, 0x2, 0x1f ;  /* 0x0c401f0005907f89 */ /* 0x000e6200000e0000 */
[----:B--2---:R-:W-:-:S03]  /*85b0*/  FMNMX.FTZ R10, R3, R10, !PT ;  /* 0x0000000a030a7209 */ /* 0x004fc60007810000 */
[----:B------:R-:W2:Y:S01]  /*85c0*/  SHFL.BFLY PT, R3, R0, 0x1, 0x1f ;  /* 0x0c201f0000037f89 */ /* 0x000ea200000e0000 */
[----:B---3--:R-:W-:-:S03]  /*85d0*/  FMNMX.FTZ R27, R8, R27, !PT ;  /* 0x0000001b081b7209 */ /* 0x008fc60007810000 */
[----:B------:R-:W3:Y:S04]  /*85e0*/  SHFL.BFLY PT, R145, R10, 0x1, 0x1f ;  /* 0x0c201f000a917f89 */ /* 0x000ee800000e0000 */
[----:B------:R-:W4:Y:S01]  /*85f0*/  SHFL.BFLY PT, R4, R27, 0x1, 0x1f ;  /* 0x0c201f001b047f89 */ /* 0x000f2200000e0000 */
[----:B-1----:R-:W-:Y:S02]  /*8600*/  FMNMX.FTZ R144, R5, R144, !PT ;  /* 0x0000009005907209 */ /* 0x002fe40007810000 */
[----:B--2---:R-:W-:-:S03]  /*8610*/  FMNMX.FTZ R3, R0, R3, !PT ;  /* 0x0000000300037209 */ /* 0x004fc60007810000 */
[----:B------:R-:W1:Y:S01]  /*8620*/  SHFL.BFLY PT, R5, R144, 0x1, 0x1f ;  /* 0x0c201f0090057f89 */ /* 0x000e6200000e0000 */
[C---:B------:R-:W-:Y:S01]  /*8630*/  FSETP.NEU.FTZ.AND P2, PT, R3.reuse, -INF , PT ;  /* 0xff8000000300780b */ /* 0x040fe20003f5d000 */
[----:B------:R-:W-:Y:S01]  /*8640*/  FMUL.FTZ R56, R3, UR6 ;  /* 0x0000000603387c20 */ /* 0x000fe20008410000 */
[----:B---3--:R-:W-:Y:S02]  /*8650*/  FMNMX.FTZ R145, R10, R145, !PT ;  /* 0x000000910a917209 */ /* 0x008fe40007810000 */
[----:B----4-:R-:W-:Y:S02]  /*8660*/  FMNMX.FTZ R0, R27, R4, !PT ;  /* 0x000000041b007209 */ /* 0x010fe40007810000 */
[----:B------:R-:W-:Y:S01]  /*8670*/  FSEL R7, R3, RZ, P2 ;  /* 0x000000ff03077208 */ /* 0x000fe20001000000 */
[C---:B------:R-:W-:Y:S01]  /*8680*/  FMUL.FTZ R38, R145.reuse, UR6 ;  /* 0x0000000691267c20 */ /* 0x040fe20008410000 */
[C---:B------:R-:W-:Y:S01]  /*8690*/  FSETP.NEU.FTZ.AND P1, PT, R0.reuse, -INF , PT ;  /* 0xff8000000000780b */ /* 0x040fe20003f3d000 */
[----:B------:R-:W-:Y:S01]  /*86a0*/  FMUL.FTZ R52, R0, UR6 ;  /* 0x0000000600347c20 */ /* 0x000fe20008410000 */
[----:B------:R-:W-:Y:S01]  /*86b0*/  FSETP.NEU.FTZ.AND P3, PT, R145, -INF , PT ;  /* 0xff8000009100780b */ /* 0x000fe20003f7d000 */
[----:B------:R-:W-:Y:S01]  /*86c0*/  FADD.FTZ R7, R134, -R7 ;  /* 0x8000000786077221 */ /* 0x000fe20000010000 */
[----:B------:R-:W-:-:S02]  /*86d0*/  FSEL R4, R0, RZ, P1 ;  /* 0x000000ff00047208 */ /* 0x000fc40000800000 */
[----:B------:R-:W-:Y:S01]  /*86e0*/  FSEL R56, R56, RZ, P2 ;  /* 0x000000ff38387208 */ /* 0x000fe20001000000 */
[----:B------:R-:W-:Y:S01]  /*86f0*/  FMUL.FTZ R7, R7, UR6 ;  /* 0x0000000607077c20 */ /* 0x000fe20008410000 */
[----:B------:R-:W-:Y:S01]  /*8700*/  FSEL R52, R52, RZ, P1 ;  /* 0x000000ff34347208 */ /* 0x000fe20000800000 */
[----:B------:R-:W-:Y:S01]  /*8710*/  FADD.FTZ R4, R133, -R4 ;  /* 0x8000000485047221 */ /* 0x000fe20000010000 */
[----:B------:R-:W-:Y:S01]  /*8720*/  FSEL R38, R38, RZ, P3 ;  /* 0x000000ff26267208 */ /* 0x000fe20001800000 */
[--C-:B------:R-:W-:Y:S01]  /*8730*/  FFMA.FTZ R30, R37, UR6, -R56.reuse ;  /* 0x00000006251e7c23 */ /* 0x100fe20008010838 */
[----:B------:R-:W-:Y:S01]  /*8740*/  FFMA.FTZ R25, R12, UR6, -R56 ;  /* 0x000000060c197c23 */ /* 0x000fe20008010838 */
[----:B-1----:R-:W-:Y:S01]  /*8750*/  FMNMX.FTZ R144, R144, R5, !PT ;  /* 0x0000000590907209 */ /* 0x002fe20007810000 */
[----:B------:R-:W-:Y:S01]  /*8760*/  FFMA.FTZ R26, R35, UR6, -R52 ;  /* 0x00000006231a7c23 */ /* 0x000fe20008010834 */
[----:B------:R-:W-:Y:S01]  /*8770*/  FFMA.FTZ R32, R15, UR6, -R38 ;  /* 0x000000060f207c23 */ /* 0x000fe20008010826 */
[----:B------:R-:W-:Y:S01]  /*8780*/  FFMA.FTZ R24, R13, UR6, -R52 ;  /* 0x000000060d187c23 */ /* 0x000fe20008010834 */
[C---:B------:R-:W-:Y:S01]  /*8790*/  FSETP.NEU.FTZ.AND P1, PT, R144.reuse, -INF , PT ;  /* 0xff8000009000780b */ /* 0x040fe20003f3d000 */
[----:B------:R-:W-:Y:S01]  /*87a0*/  FMUL.FTZ R44, R144, UR6 ;  /* 0x00000006902c7c20 */ /* 0x000fe20008410000 */
[----:B------:R-:W-:Y:S01]  /*87b0*/  FMUL.FTZ R35, R4, UR6 ;  /* 0x0000000604237c20 */ /* 0x000fe20008410000 */
[----:B------:R1:W2:Y:S01]  /*87c0*/  MUFU.EX2 R37, R7 ;  /* 0x0000000700257308 */ /* 0x0002a20000000800 */
[----:B------:R-:W-:Y:S01]  /*87d0*/  FFMA.FTZ R36, R11, UR6, -R38 ;  /* 0x000000060b247c23 */ /* 0x000fe20008010826 */
[----:B------:R-:W3:Y:S01]  /*87e0*/  LDSM.16.MT88.4 R12, [R184+0x6000] ;  /* 0x00600000b80c783b */ /* 0x000ee20000004200 */
[----:B------:R-:W-:Y:S01]  /*87f0*/  FSEL R44, R44, RZ, P1 ;  /* 0x000000ff2c2c7208 */ /* 0x000fe20000800000 */
[--C-:B------:R-:W-:Y:S01]  /*8800*/  FFMA.FTZ R27, R162, UR6, -R56.reuse ;  /* 0x00000006a21b7c23 */ /* 0x100fe20008010838 */
[----:B------:R-:W-:Y:S01]  /*8810*/  FSEL R133, R145, RZ, P3 ;  /* 0x000000ff91857208 */ /* 0x000fe20001800000 */
[----:B------:R-:W4:Y:S01]  /*8820*/  LDSM.16.MT88.4 R8, [R143+0x6000] ;  /* 0x006000008f08783b */ /* 0x000f220000004200 */
[----:B------:R-:W-:Y:S01]  /*8830*/  FFMA.FTZ R28, R148, UR6, -R56 ;  /* 0x00000006941c7c23 */ /* 0x000fe20008010838 */
[--C-:B------:R-:W-:Y:S01]  /*8840*/  FFMA.FTZ R54, R31, UR6, -R44.reuse ;  /* 0x000000061f367c23 */ /* 0x100fe2000801082c */
[----:B------:R-:W-:Y:S01]  /*8850*/  FFMA.FTZ R46, R51, UR6, -R44 ;  /* 0x00000006332e7c23 */ /* 0x000fe2000801082c */
[--C-:B------:R-:W-:Y:S01]  /*8860*/  FFMA.FTZ R29, R29, UR6, -R52.reuse ;  /* 0x000000061d1d7c23 */ /* 0x100fe20008010834 */
[----:B------:R-:W-:Y:S01]  /*8870*/  FFMA.FTZ R34, R33, UR6, -R52 ;  /* 0x0000000621227c23 */ /* 0x000fe20008010834 */
[----:B------:R5:W-:Y:S01]  /*8880*/  MUFU.EX2 R51, R54 ;  /* 0x0000003600337308 */ /* 0x000be20000000800 */
[--C-:B------:R-:W-:Y:S01]  /*8890*/  FFMA.FTZ R48, R21, UR6, -R38.reuse ;  /* 0x0000000615307c23 */ /* 0x100fe20008010826 */
[----:B-1----:R-:W1:Y:S01]  /*88a0*/  LDSM.16.MT88.4 R4, [R142+0x6000] ;  /* 0x006000008e04783b */ /* 0x002e620000004200 */
[----:B------:R-:W-:Y:S01]  /*88b0*/  FADD.FTZ R50, R136, -R133 ;  /* 0x8000008588327221 */ /* 0x000fe20000010000 */
[----:B------:R-:W-:Y:S01]  /*88c0*/  MUFU.EX2 R30, R30 ;  /* 0x0000001e001e7308 */ /* 0x000fe20000000800 */
[----:B------:R-:W-:Y:S01]  /*88d0*/  FFMA.FTZ R33, R23, UR6, -R38 ;  /* 0x0000000617217c23 */ /* 0x000fe20008010826 */
[----:B------:R-:W-:Y:S01]  /*88e0*/  FFMA.FTZ R53, R53, UR6, -R44 ;  /* 0x0000000635357c23 */ /* 0x000fe2000801082c */
[----:B------:R-:W-:Y:S01]  /*88f0*/  FMUL.FTZ R50, R50, UR6 ;  /* 0x0000000632327c20 */ /* 0x000fe20008410000 */
[----:B------:R-:W3:Y:S01]  /*8900*/  MUFU.EX2 R27, R27 ;  /* 0x0000001b001b7308 */ /* 0x000ee20000000800 */
[-C--:B--2---:R-:W-:Y:S01]  /*8910*/  FMUL.FTZ R124, R124, R37.reuse ;  /* 0x000000257c7c7220 */ /* 0x084fe20000410000 */
[-C--:B------:R-:W-:Y:S01]  /*8920*/  FMUL.FTZ R125, R125, R37.reuse ;  /* 0x000000257d7d7220 */ /* 0x080fe20000410000 */
[-C--:B------:R-:W-:Y:S01]  /*8930*/  FMUL.FTZ R120, R120, R37.reuse ;  /* 0x0000002578787220 */ /* 0x080fe20000410000 */
[----:B------:R-:W-:Y:S01]  /*8940*/  MUFU.EX2 R28, R28 ;  /* 0x0000001c001c7308 */ /* 0x000fe20000000800 */
[-C--:B------:R-:W-:Y:S01]  /*8950*/  FMUL.FTZ R121, R121, R37.reuse ;  /* 0x0000002579797220 */ /* 0x080fe20000410000 */
[----:B-----5:R-:W-:Y:S01]  /*8960*/  FSEL R54, R144, RZ, P1 ;  /* 0x000000ff90367208 */ /* 0x020fe20000800000 */
[-C--:B------:R-:W-:Y:S01]  /*8970*/  FMUL.FTZ R108, R108, R37.reuse ;  /* 0x000000256c6c7220 */ /* 0x080fe20000410000 */
[----:B------:R-:W2:Y:S01]  /*8980*/  MUFU.EX2 R25, R25 ;  /* 0x0000001900197308 */ /* 0x000ea20000000800 */
[-C--:B------:R-:W-:Y:S01]  /*8990*/  FMUL.FTZ R109, R109, R37.reuse ;  /* 0x000000256d6d7220 */ /* 0x080fe20000410000 */
[-C--:B------:R-:W-:Y:S01]  /*89a0*/  FMUL.FTZ R104, R104, R37.reuse ;  /* 0x0000002568687220 */ /* 0x080fe20000410000 */
[----:B------:R-:W-:Y:S01]  /*89b0*/  FADD.FTZ R54, R135, -R54 ;  /* 0x8000003687367221 */ /* 0x000fe20000010000 */
[----:B------:R-:W-:Y:S01]  /*89c0*/  MUFU.EX2 R26, R26 ;  /* 0x0000001a001a7308 */ /* 0x000fe20000000800 */
[-C--:B------:R-:W-:Y:S01]  /*89d0*/  FMUL.FTZ R105, R105, R37.reuse ;  /* 0x0000002569697220 */ /* 0x080fe20000410000 */
[----:B---3--:R-:W-:Y:S01]  /*89e0*/  F2FP.F16.F32.PACK_AB R20, R27, R30 ;  /* 0x0000001e1b14723e */ /* 0x008fe200000000ff */
[----:B------:R-:W-:Y:S01]  /*89f0*/  FMUL.FTZ R54, R54, UR6 ;  /* 0x0000000636367c20 */ /* 0x000fe20008410000 */
[----:B------:R-:W3:Y:S01]  /*8a00*/  MUFU.EX2 R24, R24 ;  /* 0x0000001800187308 */ /* 0x000ee20000000800 */
[-C--:B------:R-:W-:Y:S01]  /*8a10*/  FMUL.FTZ R92, R92, R37.reuse ;  /* 0x000000255c5c7220 */ /* 0x080fe20000410000 */
[-C--:B------:R-:W-:Y:S01]  /*8a20*/  FMUL.FTZ R93, R93, R37.reuse ;  /* 0x000000255d5d7220 */ /* 0x080fe20000410000 */
[-C--:B------:R-:W-:Y:S01]  /*8a30*/  FMUL.FTZ R88, R88, R37.reuse ;  /* 0x0000002558587220 */ /* 0x080fe20000410000 */
[----:B------:R-:W-:Y:S01]  /*8a40*/  MUFU.EX2 R29, R29 ;  /* 0x0000001d001d7308 */ /* 0x000fe20000000800 */
[-C--:B------:R-:W-:Y:S01]  /*8a50*/  FMUL.FTZ R89, R89, R37.reuse ;  /* 0x0000002559597220 */ /* 0x080fe20000410000 */
[----:B--2---:R-:W-:Y:S01]  /*8a60*/  F2FP.F16.F32.PACK_AB R22, R25, R28 ;  /* 0x0000001c1916723e */ /* 0x004fe200000000ff */
[-C--:B------:R-:W-:Y:S01]  /*8a70*/  FMUL.FTZ R76, R76, R37.reuse ;  /* 0x000000254c4c7220 */ /* 0x080fe20000410000 */
[----:B------:R-:W2:Y:S01]  /*8a80*/  MUFU.EX2 R34, R34 ;  /* 0x0000002200227308 */ /* 0x000ea20000000800 */
[-C--:B------:R-:W-:Y:S01]  /*8a90*/  FMUL.FTZ R77, R77, R37.reuse ;  /* 0x000000254d4d7220 */ /* 0x080fe20000410000 */
[-C--:B------:R-:W-:Y:S01]  /*8aa0*/  FMUL.FTZ R72, R72, R37.reuse ;  /* 0x0000002548487220 */ /* 0x080fe20000410000 */
[----:B------:R-:W-:Y:S01]  /*8ab0*/  FMUL.FTZ R73, R73, R37 ;  /* 0x0000002549497220 */ /* 0x000fe20000410000 */
[----:B------:R-:W5:Y:S01]  /*8ac0*/  MUFU.EX2 R35, R35 ;  /* 0x0000002300237308 */ /* 0x000f620000000800 */
[--C-:B------:R-:W-:Y:S01]  /*8ad0*/  FFMA.FTZ R58, R249, UR6, -R56.reuse ;  /* 0x00000006f93a7c23 */ /* 0x100fe20008010838 */
[----:B---3--:R-:W-:Y:S01]  /*8ae0*/  F2FP.F16.F32.PACK_AB R21, R24, R26 ;  /* 0x0000001a1815723e */ /* 0x008fe200000000ff */
[--C-:B------:R-:W-:Y:S01]  /*8af0*/  FFMA.FTZ R135, R251, UR6, -R56.reuse ;  /* 0x00000006fb877c23 */ /* 0x100fe20008010838 */
[----:B------:R3:W-:Y:S01]  /*8b00*/  MUFU.EX2 R31, R48 ;  /* 0x00000030001f7308 */ /* 0x0007e20000000800 */
[--C-:B------:R-:W-:Y:S01]  /*8b10*/  FFMA.FTZ R133, R247, UR6, -R56.reuse ;  /* 0x00000006f7857c23 */ /* 0x100fe20008010838 */
[----:B------:R-:W-:Y:S01]  /*8b20*/  FFMA.FTZ R60, R245, UR6, -R56 ;  /* 0x00000006f53c7c23 */ /* 0x000fe20008010838 */
[--C-:B------:R-:W-:Y:S01]  /*8b30*/  FFMA.FTZ R64, R147, UR6, -R52.reuse ;  /* 0x0000000693407c23 */ /* 0x100fe20008010834 */
[----:B------:R-:W-:Y:S01]  /*8b40*/  MUFU.EX2 R32, R32 ;  /* 0x0000002000207308 */ /* 0x000fe20000000800 */
[--C-:B------:R-:W-:Y:S01]  /*8b50*/  FFMA.FTZ R62, R171, UR6, -R52.reuse ;  /* 0x00000006ab3e7c23 */ /* 0x100fe20008010834 */
[----:B--2---:R-:W-:Y:S01]  /*8b60*/  F2FP.F16.F32.PACK_AB R23, R34, R29 ;  /* 0x0000001d2217723e */ /* 0x004fe200000000ff */
[--C-:B------:R-:W-:Y:S01]  /*8b70*/  FFMA.FTZ R153, R153, UR6, -R52.reuse ;  /* 0x0000000699997c23 */ /* 0x100fe20008010834 */
[----:B------:R-:W-:Y:S01]  /*8b80*/  MUFU.EX2 R33, R33 ;  /* 0x0000002100217308 */ /* 0x000fe20000000800 */
[----:B------:R-:W-:Y:S01]  /*8b90*/  FFMA.FTZ R243, R243, UR6, -R52 ;  /* 0x00000006f3f37c23 */ /* 0x000fe20008010834 */
[-C--:B-----5:R-:W-:Y:S01]  /*8ba0*/  FMUL.FTZ R126, R126, R35.reuse ;  /* 0x000000237e7e7220 */ /* 0x0a0fe20000410000 */
[-C--:B------:R-:W-:Y:S01]  /*8bb0*/  FMUL.FTZ R127, R127, R35.reuse ;  /* 0x000000237f7f7220 */ /* 0x080fe20000410000 */
[----:B------:R-:W-:Y:S01]  /*8bc0*/  MUFU.EX2 R36, R36 ;  /* 0x0000002400247308 */ /* 0x000fe20000000800 */
[-C--:B------:R-:W-:Y:S01]  /*8bd0*/  FMUL.FTZ R122, R122, R35.reuse ;  /* 0x000000237a7a7220 */ /* 0x080fe20000410000 */
[----:B---3--:R-:W-:Y:S01]  /*8be0*/  FFMA.FTZ R48, R168, UR6, -R44 ;  /* 0x00000006a8307c23 */ /* 0x008fe2000801082c */
        /* <DEDUP_REMOVED lines=13> */
[----:B------:R-:W2:Y:S01]  /*8cc0*/  MUFU.EX2 R50, R50 ;  /* 0x0000003200327308 */ /* 0x000ea20000000800 */
[-C--:B------:R-:W-:Y:S01]  /*8cd0*/  FMUL.FTZ R79, R79, R35.reuse ;  /* 0x000000234f4f7220 */ /* 0x080fe20000410000 */
[-C--:B------:R-:W-:Y:S01]  /*8ce0*/  FMUL.FTZ R74, R74, R35.reuse ;  /* 0x000000234a4a7220 */ /* 0x080fe20000410000 */
[----:B------:R-:W-:Y:S01]  /*8cf0*/  FMUL.FTZ R75, R75, R35 ;  /* 0x000000234b4b7220 */ /* 0x000fe20000410000 */
[----:B------:R-:W3:Y:S01]  /*8d00*/  MUFU.EX2 R54, R54 ;  /* 0x0000003600367308 */ /* 0x000ee20000000800 */
[C---:B------:R-:W-:Y:S01]  /*8d10*/  HMMA.16816.F32 R124, R20.reuse, R16, R124 ;  /* 0x00000010147c723c */ /* 0x040fe2000000187c */
[--C-:B------:R-:W-:Y:S01]  /*8d20*/  FFMA.FTZ R171, R237, UR6, -R38.reuse ;  /* 0x00000006edab7c23 */ /* 0x100fe20008010826 */
[--C-:B------:R-:W-:Y:S01]  /*8d30*/  FFMA.FTZ R66, R235, UR6, -R38.reuse ;  /* 0x00000006eb427c23 */ /* 0x100fe20008010826 */
[----:B------:R-:W-:Y:S01]  /*8d40*/  MUFU.EX2 R58, R58 ;  /* 0x0000003a003a7308 */ /* 0x000fe20000000800 */
[----:B------:R-:W-:Y:S01]  /*8d50*/  FFMA.FTZ R134, R173, UR6, -R38 ;  /* 0x00000006ad867c23 */ /* 0x000fe20008010826 */
[--C-:B------:R-:W-:Y:S01]  /*8d60*/  FFMA.FTZ R132, R241, UR6, -R44.reuse ;  /* 0x00000006f1847c23 */ /* 0x100fe2000801082c */
[--C-:B------:R-:W-:Y:S01]  /*8d70*/  FFMA.FTZ R136, R175, UR6, -R44.reuse ;  /* 0x00000006af887c23 */ /* 0x100fe2000801082c */
[----:B------:R-:W5:Y:S01]  /*8d80*/  MUFU.EX2 R135, R135 ;  /* 0x0000008700877308 */ /* 0x000f620000000800 */
[C---:B------:R-:W-:Y:S01]  /*8d90*/  HMMA.16816.F32 R120, R20.reuse, R18, R120 ;  /* 0x000000121478723c */ /* 0x040fe20000001878 */
[-C--:B--2---:R-:W-:Y:S01]  /*8da0*/  FMUL.FTZ R128, R128, R50.reuse ;  /* 0x0000003280807220 */ /* 0x084fe20000410000 */
[-C--:B------:R-:W-:Y:S01]  /*8db0*/  FMUL.FTZ R129, R129, R50.reuse ;  /* 0x0000003281817220 */ /* 0x080fe20000410000 */
[-C--:B------:R-:W-:Y:S01]  /*8dc0*/  FMUL.FTZ R116, R116, R50.reuse ;  /* 0x0000003274747220 */ /* 0x080fe20000410000 */
[----:B------:R-:W-:Y:S01]  /*8dd0*/  FMUL.FTZ R117, R117, R50 ;  /* 0x0000003275757220 */ /* 0x000fe20000410000 */
[-C--:B---3--:R-:W-:Y:S01]  /*8de0*/  FMUL.FTZ R130, R130, R54.reuse ;  /* 0x0000003682827220 */ /* 0x088fe20000410000 */
[-C--:B------:R-:W-:Y:S01]  /*8df0*/  FMUL.FTZ R131, R131, R54.reuse ;  /* 0x0000003683837220 */ /* 0x080fe20000410000 */
[-C--:B------:R-:W-:Y:S01]  /*8e00*/  FMUL.FTZ R118, R118, R54.reuse ;  /* 0x0000003676767220 */ /* 0x080fe20000410000 */
[C---:B------:R-:W-:Y:S01]  /*8e10*/  HMMA.16816.F32 R108, R20.reuse, R12, R108 ;  /* 0x0000000c146c723c */ /* 0x040fe2000000186c */
        /* <DEDUP_REMOVED lines=15> */
[C---:B----4-:R-:W-:Y:S01]  /*8f10*/  HMMA.16816.F32 R92, R20.reuse, R8, R92 ;  /* 0x00000008145c723c */ /* 0x050fe2000000185c */
        /* <DEDUP_REMOVED lines=12> */
[----:B------:R-:W-:Y:S01]  /*8fe0*/  MUFU.EX2 R133, R133 ;  /* 0x0000008500857308 */ /* 0x000fe20000000800 */
[----:B------:R-:W-:Y:S01]  /*8ff0*/  FFMA.FTZ R177, R177, UR6, -R44 ;  /* 0x00000006b1b17c23 */ /* 0x000fe2000801082c */
[----:B------:R-:W-:Y:S01]  /*9000*/  FFMA.FTZ R233, R233, UR6, -R38 ;  /* 0x00000006e9e97c23 */ /* 0x000fe20008010826 */
[C---:B-1----:R-:W-:Y:S01]  /*9010*/  HMMA.16816.F32 R76, R20.reuse, R4, R76 ;  /* 0x00000004144c723c */ /* 0x042fe2000000184c */
[----:B------:R-:W1:Y:S01]  /*9020*/  MUFU.EX2 R60, R60 ;  /* 0x0000003c003c7308 */ /* 0x000e620000000800 */
[----:B------:R-:W-:Y:S01]  /*9030*/  FFMA.FTZ R239, R239, UR6, -R44 ;  /* 0x00000006efef7c23 */ /* 0x000fe2000801082c */
[--C-:B------:R-:W-:Y:S01]  /*9040*/  FFMA.FTZ R148, R231, UR6, -R56.reuse ;  /* 0x00000006e7947c23 */ /* 0x100fe20008010838 */
[----:B------:R-:W-:Y:S01]  /*9050*/  FFMA.FTZ R150, R227, UR6, -R56 ;  /* 0x00000006e3967c23 */ /* 0x000fe20008010838 */
[----:B------:R-:W-:Y:S01]  /*9060*/  MUFU.EX2 R147, R243 ;  /* 0x000000f300937308 */ /* 0x000fe20000000800 */
[--C-:B------:R-:W-:Y:S01]  /*9070*/  FFMA.FTZ R152, R195, UR6, -R52.reuse ;  /* 0x00000006c3987c23 */ /* 0x100fe20008010834 */
[--C-:B------:R-:W-:Y:S01]  /*9080*/  FFMA.FTZ R154, R181, UR6, -R52.reuse ;  /* 0x00000006b59a7c23 */ /* 0x100fe20008010834 */
[----:B------:R-:W-:Y:S01]  /*9090*/  HMMA.16816.F32 R72, R20, R6, R72 ;  /* 0x000000061448723c */ /* 0x000fe20000001848 */
[----:B------:R-:W-:Y:S01]  /*90a0*/  F2FP.F16.F32.PACK_AB R20, R33, R32 ;  /* 0x000000202114723e */ /* 0x000fe200000000ff */
[----:B------:R-:W2:Y:S01]  /*90b0*/  MUFU.EX2 R64, R64 ;  /* 0x0000004000407308 */ /* 0x000ea20000000800 */
[----:B------:R-:W-:Y:S01]  /*90c0*/  F2FP.F16.F32.PACK_AB R21, R46, R51 ;  /* 0x000000332e15723e */ /* 0x000fe200000000ff */
[----:B------:R-:W-:Y:S01]  /*90d0*/  FFMA.FTZ R179, R179, UR6, -R52 ;  /* 0x00000006b3b37c23 */ /* 0x000fe20008010834 */
[----:B------:R-:W-:Y:S01]  /*90e0*/  F2FP.F16.F32.PACK_AB R22, R31, R36 ;  /* 0x000000241f16723e */ /* 0x000fe200000000ff */
[----:B------:R-:W-:Y:S01]  /*90f0*/  MUFU.EX2 R62, R62 ;  /* 0x0000003e003e7308 */ /* 0x000fe20000000800 */
[----:B------:R-:W-:Y:S01]  /*9100*/  F2FP.F16.F32.PACK_AB R23, R53, R48 ;  /* 0x000000303517723e */ /* 0x000fe200000000ff */
[--C-:B------:R-:W-:Y:S01]  /*9110*/  FFMA.FTZ R229, R229, UR6, -R56.reuse ;  /* 0x00000006e5e57c23 */ /* 0x100fe20008010838 */
[----:B------:R-:W-:Y:S01]  /*9120*/  FFMA.FTZ R225, R225, UR6, -R56 ;  /* 0x00000006e1e17c23 */ /* 0x000fe20008010838 */
[----:B------:R-:W3:Y:S01]  /*9130*/  MUFU.EX2 R153, R153 ;  /* 0x0000009900997308 */ /* 0x000ee20000000800 */
[----:B------:R-:W-:Y:S01]  /*9140*/  FFMA.FTZ R183, R183, UR6, -R52 ;  /* 0x00000006b7b77c23 */ /* 0x000fe20008010834 */
[--C-:B------:R-:W-:Y:S01]  /*9150*/  FFMA.FTZ R166, R167, UR6, -R38.reuse ;  /* 0x00000006a7a67c23 */ /* 0x100fe20008010826 */
[--C-:B------:R-:W-:Y:S01]  /*9160*/  FFMA.FTZ R162, R165, UR6, -R38.reuse ;  /* 0x00000006a5a27c23 */ /* 0x100fe20008010826 */
[C---:B------:R-:W-:Y:S01]  /*9170*/  HMMA.16816.F32 R128, R20.reuse, R16, R128 ;  /* 0x000000101480723c */ /* 0x040fe20000001880 */
[----:B------:R-:W-:Y:S01]  /*9180*/  MUFU.EX2 R171, R171 ;  /* 0x000000ab00ab7308 */ /* 0x000fe20000000800 */
[----:B------:R-:W-:Y:S01]  /*9190*/  FFMA.FTZ R160, R169, UR6, -R38 ;  /* 0x00000006a9a07c23 */ /* 0x000fe20008010826 */
[----:B------:R-:W-:Y:S01]  /*91a0*/  FFMA.FTZ R164, R155, UR6, -R44 ;  /* 0x000000069ba47c23 */ /* 0x000fe2000801082c */
[----:B------:R-:W-:Y:S01]  /*91b0*/  FFMA.FTZ R167, R163, UR6, -R38 ;  /* 0x00000006a3a77c23 */ /* 0x000fe20008010826 */
[----:B------:R-:W4:Y:S01]  /*91c0*/  MUFU.EX2 R66, R66 ;  /* 0x0000004200427308 */ /* 0x000f220000000800 */
[--C-:B------:R-:W-:Y:S01]  /*91d0*/  FFMA.FTZ R163, R161, UR6, -R44.reuse ;  /* 0x00000006a1a37c23 */ /* 0x100fe2000801082c */
[----:B------:R-:W-:Y:S01]  /*91e0*/  FFMA.FTZ R151, R151, UR6, -R44 ;  /* 0x0000000697977c23 */ /* 0x000fe2000801082c */
[C---:B------:R-:W-:Y:S01]  /*91f0*/  HMMA.16816.F32 R116, R20.reuse, R18, R116 ;  /* 0x000000121474723c */ /* 0x040fe20000001874 */
[----:B------:R-:W4:Y:S01]  /*9200*/  LDSM.16.MT88.4 R16, [R188+0x6800] ;  /* 0x00680000bc10783b */ /* 0x000f220000004200 */
[----:B------:R-:W-:Y:S01]  /*9210*/  MUFU.EX2 R173, R233 ;  /* 0x000000e900ad7308 */ /* 0x000fe20000000800 */
[----:B------:R-:W-:Y:S01]  /*9220*/  FFMA.FTZ R32, R223, R50, R32 ;  /* 0x00000032df207223 */ /* 0x000fe20000010020 */
[----:B------:R-:W-:Y:S01]  /*9230*/  FFMA.FTZ R51, R218, R54, R51 ;  /* 0x00000036da337223 */ /* 0x000fe20000010033 */
[----:B------:R-:W-:Y:S01]  /*9240*/  FFMA.FTZ R30, R221, R37, R30 ;  /* 0x00000025dd1e7223 */ /* 0x000fe2000001001e */
[----:B------:R-:W-:Y:S01]  /*9250*/  MUFU.EX2 R134, R134 ;  /* 0x0000008600867308 */ /* 0x000fe20000000800 */
[----:B------:R-:W-:Y:S01]  /*9260*/  FFMA.FTZ R35, R219, R35, R26 ;  /* 0x00000023db237223 */ /* 0x000fe2000001001a */
[C---:B------:R-:W-:Y:S01]  /*9270*/  HMMA.16816.F32 R112, R20.reuse, R12, R112 ;  /* 0x0000000c1470723c */ /* 0x040fe20000001870 */
[----:B------:R-:W-:Y:S01]  /*9280*/  FADD.FTZ R33, R33, R32 ;  /* 0x0000002021217221 */ /* 0x000fe20000010000 */
[----:B------:R-:W-:Y:S01]  /*9290*/  MUFU.EX2 R132, R132 ;  /* 0x0000008400847308 */ /* 0x000fe20000000800 */
[----:B------:R-:W-:Y:S01]  /*92a0*/  FADD.FTZ R51, R46, R51 ;  /* 0x000000332e337221 */ /* 0x000fe20000010000 */
[----:B------:R-:W-:Y:S01]  /*92b0*/  FADD.FTZ R27, R27, R30 ;  /* 0x0000001e1b1b7221 */ /* 0x000fe20000010000 */
[----:B------:R-:W-:Y:S01]  /*92c0*/  FADD.FTZ R24, R24, R35 ;  /* 0x0000002318187221 */ /* 0x000fe20000010000 */
[----:B------:R-:W4:Y:S01]  /*92d0*/  MUFU.EX2 R175, R239 ;  /* 0x000000ef00af7308 */ /* 0x000f220000000800 */
[----:B------:R-:W-:Y:S01]  /*92e0*/  FADD.FTZ R36, R36, R33 ;  /* 0x0000002124247221 */ /* 0x000fe20000010000 */
[C---:B------:R-:W-:Y:S01]  /*92f0*/  HMMA.16816.F32 R100, R20.reuse, R14, R100 ;  /* 0x0000000e1464723c */ /* 0x040fe20000001864 */
[----:B------:R-:W4:Y:S01]  /*9300*/  LDSM.16.MT88.4 R12, [R184+0x6800] ;  /* 0x00680000b80c783b */ /* 0x000f220000004200 */
[----:B------:R-:W-:Y:S01]  /*9310*/  MUFU.EX2 R136, R136 ;  /* 0x0000008800887308 */ /* 0x000fe20000000800 */
[----:B------:R-:W-:Y:S01]  /*9320*/  FADD.FTZ R48, R48, R51 ;  /* 0x0000003330307221 */ /* 0x000fe20000010000 */
[----:B------:R-:W-:Y:S01]  /*9330*/  FADD.FTZ R28, R28, R27 ;  /* 0x0000001b1c1c7221 */ /* 0x000fe20000010000 */
[----:B------:R-:W-:Y:S01]  /*9340*/  FADD.FTZ R29, R29, R24 ;  /* 0x000000181d1d7221 */ /* 0x000fe20000010000 */
[----:B------:R-:W4:Y:S01]  /*9350*/  MUFU.EX2 R177, R177 ;  /* 0x000000b100b17308 */ /* 0x000f220000000800 */
[----:B------:R-:W-:Y:S01]  /*9360*/  FADD.FTZ R36, R31, R36 ;  /* 0x000000241f247221 */ /* 0x000fe20000010000 */
[C---:B------:R-:W-:Y:S01]  /*9370*/  HMMA.16816.F32 R96, R20.reuse, R8, R96 ;  /* 0x000000081460723c */ /* 0x040fe20000001860 */
[----:B------:R-:W-:Y:S01]  /*9380*/  FADD.FTZ R53, R53, R48 ;  /* 0x0000003035357221 */ /* 0x000fe20000010000 */
[----:B------:R-:W-:Y:S01]  /*9390*/  MUFU.EX2 R148, R148 ;  /* 0x0000009400947308 */ /* 0x000fe20000000800 */
[----:B------:R-:W-:Y:S01]  /*93a0*/  FADD.FTZ R25, R25, R28 ;  /* 0x0000001c19197221 */ /* 0x000fe20000010000 */
[----:B------:R-:W-:Y:S01]  /*93b0*/  FADD.FTZ R34, R34, R29 ;  /* 0x0000001d22227221 */ /* 0x000fe20000010000 */
[----:B------:R-:W-:Y:S01]  /*93c0*/  FFMA.FTZ R168, R67, UR6, -R56 ;  /* 0x0000000643a87c23 */ /* 0x000fe20008010838 */
[----:B------:R-:W4:Y:S01]  /*93d0*/  MUFU.EX2 R227, R229 ;  /* 0x000000e500e37308 */ /* 0x000f220000000800 */
[--C-:B------:R-:W-:Y:S01]  /*93e0*/  FFMA.FTZ R170, R59, UR6, -R52.reuse ;  /* 0x000000063baa7c23 */ /* 0x100fe20008010834 */
[C---:B------:R-:W-:Y:S01]  /*93f0*/  HMMA.16816.F32 R84, R20.reuse, R10, R84 ;  /* 0x0000000a1454723c */ /* 0x040fe20000001854 */
[----:B------:R-:W4:Y:S01]  /*9400*/  LDSM.16.MT88.4 R8, [R143+0x6800] ;  /* 0x006800008f08783b */ /* 0x000f220000004200 */
[----:B------:R-:W-:Y:S01]  /*9410*/  MUFU.EX2 R150, R150 ;  /* 0x0000009600967308 */ /* 0x000fe20000000800 */
[----:B------:R-:W-:Y:S01]  /*9420*/  FFMA.FTZ R55, R55, UR6, -R52 ;  /* 0x0000000637377c23 */ /* 0x000fe20008010834 */
[--C-:B------:R-:W-:Y:S01]  /*9430*/  FFMA.FTZ R137, R137, UR6, -R56.reuse ;  /* 0x0000000689897c23 */ /* 0x100fe20008010838 */
[----:B------:R-:W-:Y:S01]  /*9440*/  FFMA.FTZ R65, R65, UR6, -R56 ;  /* 0x0000000641417c23 */ /* 0x000fe20008010838 */
[----:B------:R-:W4:Y:S01]  /*9450*/  MUFU.EX2 R195, R225 ;  /* 0x000000e100c37308 */ /* 0x000f220000000800 */
[----:B------:R-:W-:Y:S01]  /*9460*/  FFMA.FTZ R57, R57, UR6, -R52 ;  /* 0x0000000639397c23 */ /* 0x000fe20008010834 */
[----:B------:R-:W-:Y:S01]  /*9470*/  HMMA.16816.F32 R80, R20, R4, R80 ;  /* 0x000000041450723c */ /* 0x000fe20000001850 */
[--C-:B------:R-:W-:Y:S01]  /*9480*/  FFMA.FTZ R172, R47, UR6, -R38.reuse ;  /* 0x000000062fac7c23 */ /* 0x100fe20008010826 */
[----:B------:R-:W-:Y:S01]  /*9490*/  MUFU.EX2 R152, R152 ;  /* 0x0000009800987308 */ /* 0x000fe20000000800 */
[--C-:B------:R-:W-:Y:S01]  /*94a0*/  FFMA.FTZ R43, R43, UR6, -R38.reuse ;  /* 0x000000062b2b7c23 */ /* 0x100fe20008010826 */
[----:B------:R-:W-:-:S02]  /*94b0*/  FFMA.FTZ R45, R45, UR6, -R38 ;  /* 0x000000062d2d7c23 */ /* 0x000fc40008010826 */
[----:B------:R-:W4:Y:S02]  /*94c0*/  MUFU.EX2 R181, R183 ;  /* 0x000000b700b57308 */ /* 0x000f240000000800 */
[----:B------:R-:W-:Y:S01]  /*94d0*/  HMMA.16816.F32 R68, R20, R6, R68 ;  /* 0x000000061444723c */ /* 0x000fe20000001844 */
[----:B------:R-:W4:Y:S01]  /*94e0*/  LDSM.16.MT88.4 R4, [R142+0x6800] ;  /* 0x006800008e04783b */ /* 0x000f220000004200 */
[----:B-----5:R-:W-:Y:S01]  /*94f0*/  F2FP.F16.F32.PACK_AB R20, R135, R58 ;  /* 0x0000003a8714723e */ /* 0x020fe200000000ff */
[----:B------:R-:W-:Y:S01]  /*9500*/  MUFU.EX2 R154, R154 ;  /* 0x0000009a009a7308 */ /* 0x000fe20000000800 */
[----:B-1----:R-:W-:Y:S01]  /*9510*/  F2FP.F16.F32.PACK_AB R22, R60, R133 ;  /* 0x000000853c16723e */ /* 0x002fe200000000ff */
[----:B------:R-:W-:Y:S01]  /*9520*/  FADD.FTZ R58, R58, R25 ;  /* 0x000000193a3a7221 */ /* 0x000fe20000010000 */
[----:B--2---:R-:W-:Y:S01]  /*9530*/  F2FP.F16.F32.PACK_AB R21, R64, R147 ;  /* 0x000000934015723e */ /* 0x004fe200000000ff */
[----:B------:R-:W1:Y:S01]  /*9540*/  MUFU.EX2 R179, R179 ;  /* 0x000000b300b37308 */ /* 0x000e620000000800 */
[----:B---3--:R-:W-:Y:S01]  /*9550*/  F2FP.F16.F32.PACK_AB R23, R153, R62 ;  /* 0x0000003e9917723e */ /* 0x008fe200000000ff */
[----:B------:R-:W-:Y:S01]  /*9560*/  FADD.FTZ R147, R147, R34 ;  /* 0x0000002293937221 */ /* 0x000fe20000010000 */
[----:B------:R-:W-:Y:S01]  /*9570*/  FADD.FTZ R58, R135, R58 ;  /* 0x0000003a873a7221 */ /* 0x000fe20000010000 */
[----:B------:R2:W-:Y:S01]  /*9580*/  MUFU.EX2 R165, R166 ;  /* 0x000000a600a57308 */ /* 0x0005e20000000800 */
[----:B------:R-:W-:-:S02]  /*9590*/  IMAD.MOV.U32 R135, RZ, RZ, R144 ;  /* 0x000000ffff877224 */ /* 0x000fc400078e0090 */
[----:B------:R-:W-:Y:S01]  /*95a0*/  FADD.FTZ R147, R64, R147 ;  /* 0x0000009340937221 */ /* 0x000fe20000010000 */
[----:B------:R-:W-:Y:S01]  /*95b0*/  FADD.FTZ R133, R133, R58 ;  /* 0x0000003a85857221 */ /* 0x000fe20000010000 */
[C---:B----4-:R-:W-:Y:S01]  /*95c0*/  HMMA.16816.F32 R124, R20.reuse, R16, R124 ;  /* 0x00000010147c723c */ /* 0x050fe2000000187c */
[----:B------:R-:W3:Y:S01]  /*95d0*/  MUFU.EX2 R160, R160 ;  /* 0x000000a000a07308 */ /* 0x000ee20000000800 */
[----:B------:R-:W-:Y:S01]  /*95e0*/  FADD.FTZ R62, R62, R147 ;  /* 0x000000933e3e7221 */ /* 0x000fe20000010000 */
[----:B------:R-:W-:Y:S02]  /*95f0*/  FADD.FTZ R133, R60, R133 ;  /* 0x000000853c857221 */ /* 0x000fe40000010000 */
[----:B------:R-:W-:Y:S01]  /*9600*/  MUFU.EX2 R162, R162 ;  /* 0x000000a200a27308 */ /* 0x000fe20000000800 */
[----:B------:R-:W-:Y:S02]  /*9610*/  FADD.FTZ R153, R153, R62 ;  /* 0x0000003e99997221 */ /* 0x000fe40000010000 */
[----:B------:R-:W-:Y:S01]  /*9620*/  HMMA.16816.F32 R120, R20, R18, R120 ;  /* 0x000000121478723c */ /* 0x000fe20000001878 */
[----:B------:R-:W-:Y:S01]  /*9630*/  MUFU.EX2 R161, R167 ;  /* 0x000000a700a17308 */ /* 0x000fe20000000800 */
[----:B--2---:R-:W-:-:S03]  /*9640*/  FFMA.FTZ R166, R149, UR6, -R44 ;  /* 0x0000000695a67c23 */ /* 0x004fc6000801082c */
[----:B------:R-:W-:Y:S03]  /*9650*/  MUFU.EX2 R155, R163 ;  /* 0x000000a3009b7308 */ /* 0x000fe60000000800 */
[C---:B------:R-:W-:Y:S01]  /*9660*/  HMMA.16816.F32 R108, R20.reuse, R12, R108 ;  /* 0x0000000c146c723c */ /* 0x040fe2000000186c */
[----:B------:R-:W2:Y:S04]  /*9670*/  MUFU.EX2 R164, R164 ;  /* 0x000000a400a47308 */ /* 0x000ea80000000800 */
[----:B------:R-:W-:Y:S03]  /*9680*/  MUFU.EX2 R149, R151 ;  /* 0x0000009700957308 */ /* 0x000fe60000000800 */
[C---:B------:R-:W-:Y:S01]  /*9690*/  HMMA.16816.F32 R104, R20.reuse, R14, R104 ;  /* 0x0000000e1468723c */ /* 0x040fe20000001868 */
[----:B------:R-:W4:Y:S04]  /*96a0*/  MUFU.EX2 R166, R166 ;  /* 0x000000a600a67308 */ /* 0x000f280000000800 */
[----:B------:R-:W-:Y:S03]  /*96b0*/  MUFU.EX2 R67, R137 ;  /* 0x0000008900437308 */ /* 0x000fe60000000800 */
[C---:B------:R-:W-:Y:S01]  /*96c0*/  HMMA.16816.F32 R92, R20.reuse, R8, R92 ;  /* 0x00000008145c723c */ /* 0x040fe2000000185c */
[----:B------:R-:W5:Y:S04]  /*96d0*/  MUFU.EX2 R168, R168 ;  /* 0x000000a800a87308 */ /* 0x000f680000000800 */
[----:B------:R-:W-:Y:S03]  /*96e0*/  MUFU.EX2 R170, R170 ;  /* 0x000000aa00aa7308 */ /* 0x000fe60000000800 */
[C---:B------:R-:W-:Y:S01]  /*96f0*/  HMMA.16816.F32 R88, R20.reuse, R10, R88 ;  /* 0x0000000a1458723c */ /* 0x040fe20000001858 */
[----:B------:R-:W-:Y:S04]  /*9700*/  MUFU.EX2 R55, R55 ;  /* 0x0000003700377308 */ /* 0x000fe80000000800 */
[----:B------:R-:W-:Y:S03]  /*9710*/  MUFU.EX2 R172, R172 ;  /* 0x000000ac00ac7308 */ /* 0x000fe60000000800 */
[C---:B------:R-:W-:Y:S01]  /*9720*/  HMMA.16816.F32 R76, R20.reuse, R4, R76 ;  /* 0x00000004144c723c */ /* 0x040fe2000000184c */
        /* <DEDUP_REMOVED lines=14> */
[----:B------:R-:W-:Y:S01]  /*9810*/  FADD.FTZ R136, R177, R136 ;  /* 0x00000088b1887221 */ /* 0x000fe20000010000 */
[----:B------:R-:W-:-:S05]  /*9820*/  MOV R134, R3 ;  /* 0x0000000300867202 */ /* 0x000fca0000000f00 */
[C---:B------:R-:W-:Y:S01]  /*9830*/  HMMA.16816.F32 R116, R20.reuse, R18, R116 ;  /* 0x000000121474723c */ /* 0x040fe20000001874 */
[----:B------:R-:W3:Y:S07]  /*9840*/  LDSM.16.MT88.4 R16, [R188+0x7000] ;  /* 0x00700000bc10783b */ /* 0x000eee0000004200 */
[C---:B------:R-:W-:Y:S08]  /*9850*/  HMMA.16816.F32 R112, R20.reuse, R12, R112 ;  /* 0x0000000c1470723c */ /* 0x040ff00000001870 */
[C---:B------:R-:W-:Y:S01]  /*9860*/  HMMA.16816.F32 R100, R20.reuse, R14, R100 ;  /* 0x0000000e1464723c */ /* 0x040fe20000001864 */
[----:B------:R-:W2:Y:S07]  /*9870*/  LDSM.16.MT88.4 R12, [R184+0x7000] ;  /* 0x00700000b80c783b */ /* 0x000eae0000004200 */
[C---:B------:R-:W-:Y:S08]  /*9880*/  HMMA.16816.F32 R96, R20.reuse, R8, R96 ;  /* 0x000000081460723c */ /* 0x040ff00000001860 */
[C---:B------:R-:W-:Y:S01]  /*9890*/  HMMA.16816.F32 R84, R20.reuse, R10, R84 ;  /* 0x0000000a1454723c */ /* 0x040fe20000001854 */
[----:B------:R-:W4:Y:S07]  /*98a0*/  LDSM.16.MT88.4 R8, [R143+0x7000] ;  /* 0x007000008f08783b */ /* 0x000f2e0000004200 */
[C---:B------:R-:W-:Y:S08]  /*98b0*/  HMMA.16816.F32 R80, R20.reuse, R4, R80 ;  /* 0x000000041450723c */ /* 0x040ff00000001850 */
[----:B------:R-:W-:Y:S01]  /*98c0*/  HMMA.16816.F32 R68, R20, R6, R68 ;  /* 0x000000061444723c */ /* 0x000fe20000001844 */
[----:B------:R-:W5:Y:S01]  /*98d0*/  LDSM.16.MT88.4 R4, [R142+0x7000] ;  /* 0x007000008e04783b */ /* 0x000f620000004200 */
[----:B------:R-:W-:Y:S01]  /*98e0*/  F2FP.F16.F32.PACK_AB R20, R227, R148 ;  /* 0x00000094e314723e */ /* 0x000fe200000000ff */
[----:B------:R-:W-:Y:S01]  /*98f0*/  FADD.FTZ R148, R148, R133 ;  /* 0x0000008594947221 */ /* 0x000fe20000010000 */
[----:B------:R-:W-:Y:S01]  /*9900*/  F2FP.F16.F32.PACK_AB R22, R195, R150 ;  /* 0x00000096c316723e */ /* 0x000fe200000000ff */
[----:B------:R-:W-:Y:S01]  /*9910*/  IMAD.MOV.U32 R133, RZ, RZ, R0 ;  /* 0x000000ffff857224 */ /* 0x000fe200078e0000 */
[----:B------:R-:W-:Y:S01]  /*9920*/  F2FP.F16.F32.PACK_AB R21, R181, R152 ;  /* 0x00000098b515723e */ /* 0x000fe200000000ff */
[----:B------:R-:W-:Y:S01]  /*9930*/  FADD.FTZ R152, R152, R153 ;  /* 0x0000009998987221 */ /* 0x000fe20000010000 */
[----:B-1----:R-:W-:Y:S01]  /*9940*/  F2FP.F16.F32.PACK_AB R23, R179, R154 ;  /* 0x0000009ab317723e */ /* 0x002fe200000000ff */
[----:B------:R-:W-:-:S02]  /*9950*/  FADD.FTZ R227, R227, R148 ;  /* 0x00000094e3e37221 */ /* 0x000fc40000010000 */
[----:B------:R-:W-:Y:S02]  /*9960*/  FADD.FTZ R181, R181, R152 ;  /* 0x00000098b5b57221 */ /* 0x000fe40000010000 */
[----:B------:R-:W-:Y:S02]  /*9970*/  FADD.FTZ R150, R150, R227 ;  /* 0x000000e396967221 */ /* 0x000fe40000010000 */
[----:B---3--:R-:W-:Y:S01]  /*9980*/  HMMA.16816.F32 R124, R20, R16, R124 ;  /* 0x00000010147c723c */ /* 0x008fe2000000187c */
[----:B------:R-:W-:Y:S01]  /*9990*/  FADD.FTZ R154, R154, R181 ;  /* 0x000000b59a9a7221 */ /* 0x000fe20000010000 */
[----:B------:R-:W-:-:S03]  /*99a0*/  FADD.FTZ R150, R195, R150 ;  /* 0x00000096c3967221 */ /* 0x000fc60000010000 */
[----:B------:R-:W-:-:S03]  /*99b0*/  FADD.FTZ R154, R179, R154 ;  /* 0x0000009ab39a7221 */ /* 0x000fc60000010000 */
[C---:B------:R-:W-:Y:S08]  /*99c0*/  HMMA.16816.F32 R120, R20.reuse, R18, R120 ;  /* 0x000000121478723c */ /* 0x040ff00000001878 */
[C---:B--2---:R-:W-:Y:S08]  /*99d0*/  HMMA.16816.F32 R108, R20.reuse, R12, R108 ;  /* 0x0000000c146c723c */ /* 0x044ff0000000186c */
[C---:B------:R-:W-:Y:S08]  /*99e0*/  HMMA.16816.F32 R104, R20.reuse, R14, R104 ;  /* 0x0000000e1468723c */ /* 0x040ff00000001868 */
[C---:B----4-:R-:W-:Y:S08]  /*99f0*/  HMMA.16816.F32 R92, R20.reuse, R8, R92 ;  /* 0x00000008145c723c */ /* 0x050ff0000000185c */
        /* <DEDUP_REMOVED lines=11> */
[----:B------:R-:W-:Y:S01]  /*9ab0*/  MOV R136, R145 ;  /* 0x0000009100887202 */ /* 0x000fe20000000f00 */
[----:B------:R-:W-:-:S02]  /*9ac0*/  FADD.FTZ R162, R162, R165 ;  /* 0x000000a5a2a27221 */ /* 0x000fc40000010000 */
[----:B------:R-:W-:Y:S02]  /*9ad0*/  FADD.FTZ R149, R149, R164 ;  /* 0x000000a495957221 */ /* 0x000fe40000010000 */
[C---:B------:R-:W-:Y:S01]  /*9ae0*/  HMMA.16816.F32 R96, R20.reuse, R8, R96 ;  /* 0x000000081460723c */ /* 0x040fe20000001860 */
[----:B------:R-:W-:Y:S01]  /*9af0*/  FFMA.FTZ R8, R63, UR6, -R56 ;  /* 0x000000063f087c23 */ /* 0x000fe20008010838 */
[----:B------:R-:W-:Y:S01]  /*9b00*/  FFMA.FTZ R63, R61, UR6, -R52 ;  /* 0x000000063d3f7c23 */ /* 0x000fe20008010834 */
[----:B------:R-:W-:Y:S01]  /*9b10*/  MUFU.EX2 R56, R65 ;  /* 0x0000004100387308 */ /* 0x000fe20000000800 */
[----:B------:R-:W-:Y:S01]  /*9b20*/  FADD.FTZ R162, R161, R162 ;  /* 0x000000a2a1a27221 */ /* 0x000fe20000010000 */
[----:B------:R-:W-:Y:S02]  /*9b30*/  FADD.FTZ R166, R166, R149 ;  /* 0x00000095a6a67221 */ /* 0x000fe40000010000 */
[----:B------:R-:W1:Y:S01]  /*9b40*/  MUFU.EX2 R61, R8 ;  /* 0x00000008003d7308 */ /* 0x000e620000000800 */
[C---:B------:R-:W-:Y:S03]  /*9b50*/  HMMA.16816.F32 R128, R20.reuse, R16, R128 ;  /* 0x000000101480723c */ /* 0x040fe60000001880 */
[----:B------:R2:W3:Y:S04]  /*9b60*/  MUFU.EX2 R59, R63 ;  /* 0x0000003f003b7308 */ /* 0x0004e80000000800 */
[----:B------:R4:W5:Y:S01]  /*9b70*/  MUFU.EX2 R52, R57 ;  /* 0x0000003900347308 */ /* 0x0009620000000800 */
[C---:B------:R-:W-:Y:S01]  /*9b80*/  HMMA.16816.F32 R116, R20.reuse, R18, R116 ;  /* 0x000000121474723c */ /* 0x040fe20000001874 */
[----:B------:R-:W5:Y:S07]  /*9b90*/  LDSM.16.MT88.4 R16, [R188+0x7800] ;  /* 0x00780000bc10783b */ /* 0x000f6e0000004200 */
[C---:B------:R-:W-:Y:S01]  /*9ba0*/  HMMA.16816.F32 R112, R20.reuse, R12, R112 ;  /* 0x0000000c1470723c */ /* 0x040fe20000001870 */
[--C-:B--2---:R-:W-:Y:S01]  /*9bb0*/  FFMA.FTZ R63, R42, UR6, -R44.reuse ;  /* 0x000000062a3f7c23 */ /* 0x104fe2000801082c */
[----:B------:R-:W-:Y:S01]  /*9bc0*/  FFMA.FTZ R42, R39, UR6, -R44 ;  /* 0x00000006272a7c23 */ /* 0x000fe2000801082c */
[----:B----4-:R-:W-:Y:S01]  /*9bd0*/  FFMA.FTZ R57, R49, UR6, -R38 ;  /* 0x0000000631397c23 */ /* 0x010fe20008010826 */
[--C-:B------:R-:W-:Y:S01]  /*9be0*/  FFMA.FTZ R49, R41, UR6, -R44.reuse ;  /* 0x0000000629317c23 */ /* 0x100fe2000801082c */
[----:B------:R-:W-:Y:S03]  /*9bf0*/  MUFU.EX2 R38, R45 ;  /* 0x0000002d00267308 */ /* 0x000fe60000000800 */
[C---:B------:R-:W-:Y:S01]  /*9c00*/  HMMA.16816.F32 R100, R20.reuse, R14, R100 ;  /* 0x0000000e1464723c */ /* 0x040fe20000001864 */
[----:B------:R-:W2:Y:S01]  /*9c10*/  LDSM.16.MT88.4 R12, [R184+0x7800] ;  /* 0x00780000b80c783b */ /* 0x000ea20000004200 */
[----:B------:R4:W2:Y:S04]  /*9c20*/  MUFU.EX2 R47, R57 ;  /* 0x00000039002f7308 */ /* 0x0008a80000000800 */
[----:B------:R-:W-:Y:S02]  /*9c30*/  MUFU.EX2 R41, R63 ;  /* 0x0000003f00297308 */ /* 0x000fe40000000800 */
[C---:B------:R-:W-:Y:S01]  /*9c40*/  HMMA.16816.F32 R84, R20.reuse, R10, R84 ;  /* 0x0000000a1454723c */ /* 0x040fe20000001854 */
[----:B------:R-:W2:Y:S01]  /*9c50*/  LDSM.16.MT88.4 R8, [R143+0x7800] ;  /* 0x007800008f08783b */ /* 0x000ea20000004200 */
[----:B------:R-:W-:Y:S06]  /*9c60*/  MUFU.EX2 R42, R42 ;  /* 0x0000002a002a7308 */ /* 0x000fec0000000800 */
[----:B------:R-:W-:Y:S01]  /*9c70*/  HMMA.16816.F32 R80, R20, R4, R80 ;  /* 0x000000041450723c */ /* 0x000fe20000001850 */
[----:B----4-:R-:W-:-:S02]  /*9c80*/  FFMA.FTZ R57, R40, UR6, -R44 ;  /* 0x0000000628397c23 */ /* 0x010fc4000801082c */
[----:B------:R-:W4:Y:S04]  /*9c90*/  MUFU.EX2 R40, R49 ;  /* 0x0000003100287308 */ /* 0x000f280000000800 */
[----:B------:R-:W4:Y:S01]  /*9ca0*/  MUFU.EX2 R39, R57 ;  /* 0x0000003900277308 */ /* 0x000f220000000800 */
[----:B------:R-:W-:Y:S01]  /*9cb0*/  HMMA.16816.F32 R68, R20, R6, R68 ;  /* 0x000000061444723c */ /* 0x000fe20000001844 */
[----:B------:R-:W4:Y:S01]  /*9cc0*/  LDSM.16.MT88.4 R4, [R142+0x7800] ;  /* 0x007800008e04783b */ /* 0x000f220000004200 */
[----:B------:R-:W-:Y:S01]  /*9cd0*/  F2FP.F16.F32.PACK_AB R20, R168, R67 ;  /* 0x00000043a814723e */ /* 0x000fe200000000ff */
[----:B------:R-:W-:Y:S01]  /*9ce0*/  FADD.FTZ R67, R67, R150 ;  /* 0x0000009643437221 */ /* 0x000fe20000010000 */
[----:B-1----:R-:W-:Y:S02]  /*9cf0*/  F2FP.F16.F32.PACK_AB R22, R61, R56 ;  /* 0x000000383d16723e */ /* 0x002fe400000000ff */
[----:B---3--:R-:W-:Y:S01]  /*9d00*/  F2FP.F16.F32.PACK_AB R21, R170, R59 ;  /* 0x0000003baa15723e */ /* 0x008fe200000000ff */
[----:B------:R-:W-:Y:S01]  /*9d10*/  FADD.FTZ R59, R59, R154 ;  /* 0x0000009a3b3b7221 */ /* 0x000fe20000010000 */
[----:B-----5:R-:W-:Y:S01]  /*9d20*/  F2FP.F16.F32.PACK_AB R23, R55, R52 ;  /* 0x000000343717723e */ /* 0x020fe200000000ff */
[----:B------:R-:W-:-:S02]  /*9d30*/  FADD.FTZ R67, R168, R67 ;  /* 0x00000043a8437221 */ /* 0x000fc40000010000 */
[----:B------:R-:W-:Y:S02]  /*9d40*/  FADD.FTZ R59, R170, R59 ;  /* 0x0000003baa3b7221 */ /* 0x000fe40000010000 */
[----:B------:R-:W-:Y:S02]  /*9d50*/  FADD.FTZ R56, R56, R67 ;  /* 0x0000004338387221 */ /* 0x000fe40000010000 */
[----:B------:R-:W-:Y:S01]  /*9d60*/  HMMA.16816.F32 R124, R20, R16, R124 ;  /* 0x00000010147c723c */ /* 0x000fe2000000187c */
[----:B------:R-:W-:Y:S01]  /*9d70*/  FADD.FTZ R52, R52, R59 ;  /* 0x0000003b34347221 */ /* 0x000fe20000010000 */
[----:B------:R-:W-:-:S03]  /*9d80*/  FADD.FTZ R221, R61, R56 ;  /* 0x000000383ddd7221 */ /* 0x000fc60000010000 */
[----:B------:R-:W-:-:S03]  /*9d90*/  FADD.FTZ R219, R55, R52 ;  /* 0x0000003437db7221 */ /* 0x000fc60000010000 */
[C---:B------:R-:W-:Y:S08]  /*9da0*/  HMMA.16816.F32 R120, R20.reuse, R18, R120 ;  /* 0x000000121478723c */ /* 0x040ff00000001878 */
[C---:B--2---:R-:W-:Y:S08]  /*9db0*/  HMMA.16816.F32 R108, R20.reuse, R12, R108 ;  /* 0x0000000c146c723c */ /* 0x044ff0000000186c */
[C---:B------:R-:W-:Y:S08]  /*9dc0*/  HMMA.16816.F32 R104, R20.reuse, R14, R104 ;  /* 0x0000000e1468723c */ /* 0x040ff00000001868 */
[C---:B------:R-:W-:Y:S08]  /*9dd0*/  HMMA.16816.F32 R92, R20.reuse, R8, R92 ;  /* 0x00000008145c723c */ /* 0x040ff0000000185c */
[C---:B------:R-:W-:Y:S08]  /*9de0*/  HMMA.16816.F32 R88, R20.reuse, R10, R88 ;  /* 0x0000000a1458723c */ /* 0x040ff00000001858 */
[C---:B----4-:R-:W-:Y:S08]  /*9df0*/  HMMA.16816.F32 R76, R20.reuse, R4, R76 ;  /* 0x00000004144c723c */ /* 0x050ff0000000184c */
        /* <DEDUP_REMOVED lines=38> */
[C---:B------:R-:W-:Y:S01]  /*a060*/  @!P0 LEA R4, P1, R7.reuse, R208, 0x1 ;  /* 0x000000d007048211 */ /* 0x040fe200078208ff */
[----:B------:R-:W-:Y:S01]  /*a070*/  @P0 STS.128 [R213+0x6000], RZ ;  /* 0x006000ffd5000388 */ /* 0x000fe20000000c00 */
[-CC-:B------:R-:W-:Y:S01]  /*a080*/  @!P0 LEA.HI.X R13, R8, R207.reuse, R9.reuse, 0x1, P3 ;  /* 0x000000cf080d8211 */ /* 0x180fe200018f0c09 */
[----:B------:R-:W-:Y:S01]  /*a090*/  @!P0 IMAD.WIDE.U32 R8, R138, 0x30, R8 ;  /* 0x000000308a088825 */ /* 0x000fe200078e0008 */
[----:B------:R-:W-:-:S03]  /*a0a0*/  @!P0 LEA.HI.X R5, R7, R207, R6, 0x1, P1 ;  /* 0x000000cf07058211 */ /* 0x000fc600008f0c06 */
[----:B------:R-:W-:Y:S01]  /*a0b0*/  @!P0 IMAD.IADD R6, R139, 0x1, R9 ;  /* 0x000000018b068824 */ /* 0x000fe200078e0209 */
[C---:B------:R-:W-:Y:S01]  /*a0c0*/  @!P0 LEA R16, P1, R8.reuse, R208, 0x1 ;  /* 0x000000d008108211 */ /* 0x040fe200078208ff */
[----:B------:R-:W-:Y:S01]  /*a0d0*/  @!PT LDS RZ, [RZ] ;  /* 0x00000000fffff984 */ /* 0x000fe20000000800 */
[----:B------:R-:W-:Y:S01]  /*a0e0*/  @!PT LDS RZ, [RZ] ;  /* 0x00000000fffff984 */ /* 0x000fe20000000800 */
[----:B------:R-:W-:Y:S01]  /*a0f0*/  @!PT LDS RZ, [RZ] ;  /* 0x00000000fffff984 */ /* 0x000fe20000000800 */
[----:B------:R1:W-:Y:S03]  /*a100*/  @!P0 LDGSTS.E.BYPASS.LTC128B.128 [R213+0x6000], desc[UR16][R12.64] ;  /* 0x060000000cd58fae */ /* 0x0003e6000b981a10 */
        /* <DEDUP_REMOVED lines=19> */
[----:B------:R-:W-:Y:S04]  /*a240*/  LDSM.16.M88.4 R56, [R191] ;  /* 0x00000000bf38783b */ /* 0x000fe80000000200 */
[----:B-1----:R-:W1:Y:S04]  /*a250*/  LDSM.16.M88.4 R12, [R187+0x4000] ;  /* 0x00400000bb0c783b */ /* 0x002e680000000200 */
[----:B------:R-:W1:Y:S04]  /*a260*/  LDSM.16.M88.4 R52, [R191+0x2000] ;  /* 0x00200000bf34783b */ /* 0x000e680000000200 */
[----:B------:R-:W-:Y:S04]  /*a270*/  LDSM.16.M88.4 R32, [R186+0x4000] ;  /* 0x00400000ba20783b */ /* 0x000fe80000000200 */
[----:B------:R-:W1:Y:S04]  /*a280*/  LDSM.16.M88.4 R40, [R190] ;  /* 0x00000000be28783b */ /* 0x000e680000000200 */
[----:B------:R-:W1:Y:S04]  /*a290*/  LDSM.16.M88.4 R36, [R190+0x2000] ;  /* 0x00200000be24783b */ /* 0x000e680000000200 */
[----:B--2---:R-:W-:Y:S04]  /*a2a0*/  LDSM.16.M88.4 R8, [R185+0x4000] ;  /* 0x00400000b908783b */ /* 0x004fe80000000200 */
[----:B------:R-:W2:Y:S01]  /*a2b0*/  LDSM.16.M88.4 R20, [R189] ;  /* 0x00000000bd14783b */ /* 0x000ea20000000200 */
[-C--:B----4-:R-:W-:Y:S03]  /*a2c0*/  HMMA.16816.F32 R48, R64, R28.reuse, RZ ;  /* 0x0000001c4030723c */ /* 0x090fe600000018ff */
[----:B---3--:R-:W3:Y:S04]  /*a2d0*/  LDSM.16.M88.4 R16, [R189+0x2000] ;  /* 0x00200000bd10783b */ /* 0x008ee80000000200 */
[----:B------:R-:W4:Y:S01]  /*a2e0*/  LDSM.16.M88.4 R132, [R192+UR5+0x4800] ;  /* 0x00480005c084783b */ /* 0x000f220008000200 */
[C---:B-----5:R-:W-:Y:S03]  /*a2f0*/  HMMA.16816.F32 R4, R60.reuse, R28, RZ ;  /* 0x0000001c3c04723c */ /* 0x060fe600000018ff */
[----:B------:R-:W5:Y:S04]  /*a300*/  LDSM.16.M88.4 R136, [R187+0x4800] ;  /* 0x00480000bb88783b */ /* 0x000f680000000200 */
[----:B------:R-:W0:Y:S01]  /*a310*/  LDGDEPBAR ;  /* 0x00000000000079af */ /* 0x000e220000000000 */
[----:B------:R-:W-:Y:S08]  /*a320*/  HMMA.16816.F32 R24, R60, R30, RZ ;  /* 0x0000001e3c18723c */ /* 0x000ff000000018ff */
[----:B-1----:R-:W-:Y:S08]  /*a330*/  HMMA.16816.F32 R48, R56, R12, R48 ;  /* 0x0000000c3830723c */ /* 0x002ff00000001830 */
[----:B------:R-:W-:Y:S08]  /*a340*/  HMMA.16816.F32 R28, R64, R30, RZ ;  /* 0x0000001e401c723c */ /* 0x000ff000000018ff */
[----:B------:R-:W-:Y:S08]  /*a350*/  HMMA.16816.F32 R4, R52, R12, R4 ;  /* 0x0000000c3404723c */ /* 0x000ff00000001804 */
[----:B------:R-:W-:Y:S08]  /*a360*/  HMMA.16816.F32 R48, R40, R32, R48 ;  /* 0x000000202830723c */ /* 0x000ff00000001830 */
[-C--:B------:R-:W-:Y:S08]  /*a370*/  HMMA.16816.F32 R24, R52, R14.reuse, R24 ;  /* 0x0000000e3418723c */ /* 0x080ff00000001818 */
[----:B------:R-:W-:Y:S08]  /*a380*/  HMMA.16816.F32 R28, R56, R14, R28 ;  /* 0x0000000e381c723c */ /* 0x000ff0000000181c */
[----:B------:R-:W-:Y:S08]  /*a390*/  HMMA.16816.F32 R4, R36, R32, R4 ;  /* 0x000000202404723c */ /* 0x000ff00000001804 */
[----:B--2---:R-:W-:Y:S08]  /*a3a0*/  HMMA.16816.F32 R48, R20, R8, R48 ;  /* 0x000000081430723c */ /* 0x004ff00000001830 */
        /* <DEDUP_REMOVED lines=8> */
[----:B---3--:R-:W-:Y:S07]  /*a430*/  HMMA.16816.F32 R4, R16, R8, R4 ;  /* 0x000000081004723c */ /* 0x008fee0000001804 */
[----:B------:R-:W-:Y:S01]  /*a440*/  MUFU.TANH R148, R49 ;  /* 0x0000003100947308 */ /* 0x000fe20000002400 */
[-C--:B----4-:R-:W-:Y:S07]  /*a450*/  HMMA.16816.F32 R12, R64, R132.reuse, RZ ;  /* 0x00000084400c723c */ /* 0x090fee00000018ff */
[----:B------:R-:W-:Y:S01]  /*a460*/  MUFU.TANH R149, R50 ;  /* 0x0000003200957308 */ /* 0x000fe20000002400 */
[----:B------:R-:W-:Y:S03]  /*a470*/  HMMA.16816.F32 R44, R60, R132, RZ ;  /* 0x000000843c2c723c */ /* 0x000fe600000018ff */
[----:B------:R-:W-:Y:S01]  /*a480*/  FMUL.FTZ R4, R4, UR7 ;  /* 0x0000000704047c20 */ /* 0x000fe20008410000 */
[----:B------:R-:W-:Y:S01]  /*a490*/  FMUL.FTZ R152, R5, UR7 ;  /* 0x0000000705987c20 */ /* 0x000fe20008410000 */
[----:B------:R-:W-:Y:S01]  /*a4a0*/  FMUL.FTZ R155, R6, UR7 ;  /* 0x00000007069b7c20 */ /* 0x000fe20008410000 */
[----:B------:R-:W-:Y:S01]  /*a4b0*/  FMUL.FTZ R153, R7, UR7 ;  /* 0x0000000707997c20 */ /* 0x000fe20008410000 */
[----:B------:R2:W-:Y:S01]  /*a4c0*/  MUFU.TANH R150, R51 ;  /* 0x0000003300967308 */ /* 0x0005e20000002400 */
[----:B------:R-:W-:Y:S07]  /*a4d0*/  HMMA.16816.F32 R28, R20, R10, R28 ;  /* 0x0000000a141c723c */ /* 0x000fee000000181c */
[----:B------:R3:W-:Y:S01]  /*a4e0*/  MUFU.TANH R151, R4 ;  /* 0x0000000400977308 */ /* 0x0007e20000002400 */
[----:B-----5:R-:W-:Y:S07]  /*a4f0*/  HMMA.16816.F32 R12, R56, R136, R12 ;  /* 0x00000088380c723c */ /* 0x020fee000000180c */
[----:B------:R-:W4:Y:S01]  /*a500*/  MUFU.TANH R155, R155 ;  /* 0x0000009b009b7308 */ /* 0x000f220000002400 */
[----:B------:R-:W-:Y:S01]  /*a510*/  HMMA.16816.F32 R24, R16, R10, R24 ;  /* 0x0000000a1018723c */ /* 0x000fe20000001818 */
[----:B--2---:R-:W2:Y:S02]  /*a520*/  LDSM.16.M88.4 R48, [R185+0x4800] ;  /* 0x00480000b930783b */ /* 0x004ea40000000200 */
[----:B------:R-:W-:Y:S01]  /*a530*/  FMUL.FTZ R28, R28, UR7 ;  /* 0x000000071c1c7c20 */ /* 0x000fe20008410000 */
[----:B------:R-:W-:Y:S01]  /*a540*/  FMUL.FTZ R29, R29, UR7 ;  /* 0x000000071d1d7c20 */ /* 0x000fe20008410000 */
[----:B------:R-:W-:Y:S01]  /*a550*/  FMUL.FTZ R30, R30, UR7 ;  /* 0x000000071e1e7c20 */ /* 0x000fe20008410000 */
[----:B------:R-:W-:Y:S01]  /*a560*/  FMUL.FTZ R31, R31, UR7 ;  /* 0x000000071f1f7c20 */ /* 0x000fe20008410000 */
[----:B------:R-:W-:Y:S01]  /*a570*/  MUFU.TANH R154, R28 ;  /* 0x0000001c009a7308 */ /* 0x000fe20000002400 */
[-C--:B------:R-:W-:Y:S07]  /*a580*/  HMMA.16816.F32 R8, R60, R134.reuse, RZ ;  /* 0x000000863c08723c */ /* 0x080fee00000018ff */
[----:B------:R-:W-:Y:S01]  /*a590*/  MUFU.TANH R160, R29 ;  /* 0x0000001d00a07308 */ /* 0x000fe20000002400 */
[----:B---3--:R-:W-:Y:S01]  /*a5a0*/  HMMA.16816.F32 R4, R64, R134, RZ ;  /* 0x000000864004723c */ /* 0x008fe200000018ff */
[----:B------:R-:W3:Y:S02]  /*a5b0*/  LDSM.16.M88.4 R132, [R192+UR5+0x5000] ;  /* 0x00500005c084783b */ /* 0x000ee40008000200 */
[----:B------:R-:W-:Y:S01]  /*a5c0*/  FMUL.FTZ R24, R24, UR7 ;  /* 0x0000000718187c20 */ /* 0x000fe20008410000 */
[----:B------:R-:W-:Y:S01]  /*a5d0*/  FMUL.FTZ R164, R25, UR7 ;  /* 0x0000000719a47c20 */ /* 0x000fe20008410000 */
[----:B------:R-:W-:Y:S01]  /*a5e0*/  FMUL.FTZ R168, R26, UR7 ;  /* 0x000000071aa87c20 */ /* 0x000fe20008410000 */
[----:B------:R-:W-:Y:S01]  /*a5f0*/  FMUL.FTZ R166, R27, UR7 ;  /* 0x000000071ba67c20 */ /* 0x000fe20008410000 */
[----:B------:R-:W-:Y:S01]  /*a600*/  MUFU.TANH R161, R30 ;  /* 0x0000001e00a17308 */ /* 0x000fe20000002400 */
[----:B-1----:R-:W-:Y:S07]  /*a610*/  HMMA.16816.F32 R12, R40, R32, R12 ;  /* 0x00000020280c723c */ /* 0x002fee000000180c */
[----:B------:R3:W-:Y:S01]  /*a620*/  MUFU.TANH R162, R31 ;  /* 0x0000001f00a27308 */ /* 0x0007e20000002400 */
[C---:B------:R-:W-:Y:S07]  /*a630*/  HMMA.16816.F32 R44, R52.reuse, R136, R44 ;  /* 0x00000088342c723c */ /* 0x040fee000000182c */
[----:B------:R1:W-:Y:S01]  /*a640*/  MUFU.TANH R163, R24 ;  /* 0x0000001800a37308 */ /* 0x0003e20000002400 */
[-C--:B------:R-:W-:Y:S07]  /*a650*/  HMMA.16816.F32 R8, R52, R138.reuse, R8 ;  /* 0x0000008a3408723c */ /* 0x080fee0000001808 */
[----:B------:R-:W5:Y:S01]  /*a660*/  MUFU.TANH R153, R153 ;  /* 0x0000009900997308 */ /* 0x000f620000002400 */
[----:B------:R-:W-:Y:S01]  /*a670*/  HMMA.16816.F32 R4, R56, R138, R4 ;  /* 0x0000008a3804723c */ /* 0x000fe20000001804 */
[----:B------:R-:W4:Y:S06]  /*a680*/  LDSM.16.M88.4 R136, [R187+0x5000] ;  /* 0x00500000bb88783b */ /* 0x000f2c0000000200 */
[----:B------:R-:W5:Y:S01]  /*a690*/  MUFU.TANH R168, R168 ;  /* 0x000000a800a87308 */ /* 0x000f620000002400 */
[----:B--2---:R-:W-:Y:S07]  /*a6a0*/  HMMA.16816.F32 R12, R20, R48, R12 ;  /* 0x00000030140c723c */ /* 0x004fee000000180c */
[----:B------:R-:W2:Y:S01]  /*a6b0*/  MUFU.TANH R152, R152 ;  /* 0x0000009800987308 */ /* 0x000ea20000002400 */
[C---:B------:R-:W-:Y:S07]  /*a6c0*/  HMMA.16816.F32 R44, R36.reuse, R32, R44 ;  /* 0x00000020242c723c */ /* 0x040fee000000182c */
[----:B------:R-:W-:Y:S01]  /*a6d0*/  MUFU.TANH R164, R164 ;  /* 0x000000a400a47308 */ /* 0x000fe20000002400 */
[-C--:B------:R-:W-:Y:S03]  /*a6e0*/  HMMA.16816.F32 R8, R36, R34.reuse, R8 ;  /* 0x000000222408723c */ /* 0x080fe60000001808 */
[----:B------:R-:W-:Y:S01]  /*a6f0*/  FMUL.FTZ R12, R12, UR7 ;  /* 0x000000070c0c7c20 */ /* 0x000fe20008410000 */
[----:B------:R-:W-:Y:S01]  /*a700*/  FMUL.FTZ R13, R13, UR7 ;  /* 0x000000070d0d7c20 */ /* 0x000fe20008410000 */
[----:B------:R-:W-:Y:S01]  /*a710*/  FMUL.FTZ R14, R14, UR7 ;  /* 0x000000070e0e7c20 */ /* 0x000fe20008410000 */
[----:B------:R-:W-:Y:S01]  /*a720*/  FMUL.FTZ R169, R15, UR7 ;  /* 0x000000070fa97c20 */ /* 0x000fe20008410000 */
[----:B------:R-:W2:Y:S01]  /*a730*/  MUFU.TANH R167, R12 ;  /* 0x0000000c00a77308 */ /* 0x000ea20000002400 */
[----:B------:R-:W-:Y:S01]  /*a740*/  HMMA.16816.F32 R4, R40, R34, R4 ;  /* 0x000000222804723c */ /* 0x000fe20000001804 */
[----:B------:R-:W5:Y:S06]  /*a750*/  LDSM.16.M88.4 R32, [R186+0x5000] ;  /* 0x00500000ba20783b */ /* 0x000f6c0000000200 */
[----:B------:R-:W-:Y:S01]  /*a760*/  MUFU.TANH R165, R13 ;  /* 0x0000000d00a57308 */ /* 0x000fe20000002400 */
[-C--:B---3--:R-:W-:Y:S07]  /*a770*/  HMMA.16816.F32 R28, R64, R132.reuse, RZ ;  /* 0x00000084401c723c */ /* 0x088fee00000018ff */
[----:B------:R3:W-:Y:S01]  /*a780*/  MUFU.TANH R170, R14 ;  /* 0x0000000e00aa7308 */ /* 0x0007e20000002400 */
[----:B-1----:R-:W-:Y:S07]  /*a790*/  HMMA.16816.F32 R24, R60, R132, RZ ;  /* 0x000000843c18723c */ /* 0x002fee00000018ff */
[----:B------:R-:W1:Y:S01]  /*a7a0*/  MUFU.TANH R166, R166 ;  /* 0x000000a600a67308 */ /* 0x000e620000002400 */
[----:B------:R-:W-:Y:S07]  /*a7b0*/  HMMA.16816.F32 R44, R16, R48, R44 ;  /* 0x00000030102c723c */ /* 0x000fee000000182c */
[----:B------:R-:W-:Y:S01]  /*a7c0*/  MUFU.TANH R169, R169 ;  /* 0x000000a900a97308 */ /* 0x000fe20000002400 */
[-C--:B----4-:R-:W-:Y:S01]  /*a7d0*/  HMMA.16816.F32 R28, R56, R136.reuse, R28 ;  /* 0x00000088381c723c */ /* 0x090fe2000000181c */
[----:B---3--:R-:W3:Y:S07]  /*a7e0*/  LDSM.16.M88.4 R12, [R185+0x5000] ;  /* 0x00500000b90c783b */ /* 0x008eee0000000200 */
[----:B------:R-:W-:Y:S03]  /*a7f0*/  HMMA.16816.F32 R24, R52, R136, R24 ;  /* 0x000000883418723c */ /* 0x000fe60000001818 */
[----:B------:R-:W-:Y:S01]  /*a800*/  FMUL.FTZ R44, R44, UR7 ;  /* 0x000000072c2c7c20 */ /* 0x000fe20008410000 */
[----:B------:R-:W-:Y:S01]  /*a810*/  FMUL.FTZ R174, R45, UR7 ;  /* 0x000000072dae7c20 */ /* 0x000fe20008410000 */
[----:B------:R-:W-:Y:S01]  /*a820*/  FMUL.FTZ R176, R46, UR7 ;  /* 0x000000072eb07c20 */ /* 0x000fe20008410000 */
[----:B------:R-:W-:Y:S01]  /*a830*/  FMUL.FTZ R173, R47, UR7 ;  /* 0x000000072fad7c20 */ /* 0x000fe20008410000 */
[----:B------:R4:W1:Y:S01]  /*a840*/  MUFU.TANH R171, R44 ;  /* 0x0000002c00ab7308 */ /* 0x0008620000002400 */
[-C--:B------:R-:W-:Y:S07]  /*a850*/  HMMA.16816.F32 R4, R20, R50.reuse, R4 ;  /* 0x000000321404723c */ /* 0x080fee0000001804 */
[----:B------:R-:W1:Y:S01]  /*a860*/  MUFU.TANH R176, R176 ;  /* 0x000000b000b07308 */ /* 0x000e620000002400 */
[----:B------:R-:W-:Y:S07]  /*a870*/  HMMA.16816.F32 R8, R16, R50, R8 ;  /* 0x000000321008723c */ /* 0x000fee0000001808 */
[----:B------:R-:W1:Y:S01]  /*a880*/  MUFU.TANH R173, R173 ;  /* 0x000000ad00ad7308 */ /* 0x000e620000002400 */
[----:B------:R-:W-:Y:S03]  /*a890*/  HMMA.16816.F32 R48, R60, R134, RZ ;  /* 0x000000863c30723c */ /* 0x000fe600000018ff */
[----:B------:R-:W-:Y:S01]  /*a8a0*/  FMUL.FTZ R4, R4, UR7 ;  /* 0x0000000704047c20 */ /* 0x000fe20008410000 */
[----:B------:R-:W-:Y:S01]  /*a8b0*/  FMUL.FTZ R5, R5, UR7 ;  /* 0x0000000705057c20 */ /* 0x000fe20008410000 */
[----:B------:R-:W-:-:S02]  /*a8c0*/  FMUL.FTZ R6, R6, UR7 ;  /* 0x0000000706067c20 */ /* 0x000fc40008410000 */
[----:B------:R-:W-:Y:S01]  /*a8d0*/  MUFU.TANH R175, R4 ;  /* 0x0000000400af7308 */ /* 0x000fe20000002400 */
[----:B----4-:R-:W-:Y:S01]  /*a8e0*/  HMMA.16816.F32 R44, R64, R134, RZ ;  /* 0x00000086402c723c */ /* 0x010fe200000018ff */
[----:B------:R-:W4:Y:S02]  /*a8f0*/  LDSM.16.M88.4 R132, [R192+UR5+0x5800] ;  /* 0x00580005c084783b */ /* 0x000f240008000200 */
[----:B------:R-:W-:Y:S01]  /*a900*/  FMUL.FTZ R178, R8, UR7 ;  /* 0x0000000708b27c20 */ /* 0x000fe20008410000 */
[----:B------:R-:W-:Y:S01]  /*a910*/  FMUL.FTZ R179, R9, UR7 ;  /* 0x0000000709b37c20 */ /* 0x000fe20008410000 */
[----:B------:R-:W-:Y:S02]  /*a920*/  FMUL.FTZ R180, R10, UR7 ;  /* 0x000000070ab47c20 */ /* 0x000fe40008410000 */
[----:B------:R-:W-:Y:S01]  /*a930*/  MUFU.TANH R172, R5 ;  /* 0x0000000500ac7308 */ /* 0x000fe20000002400 */
[-C--:B-----5:R-:W-:Y:S07]  /*a940*/  HMMA.16816.F32 R28, R40, R32.reuse, R28 ;  /* 0x00000020281c723c */ /* 0x0a0fee000000181c */
[----:B------:R-:W5:Y:S01]  /*a950*/  MUFU.TANH R174, R174 ;  /* 0x000000ae00ae7308 */ /* 0x000f620000002400 */
[----:B------:R-:W-:Y:S01]  /*a960*/  HMMA.16816.F32 R24, R36, R32, R24 ;  /* 0x000000202418723c */ /* 0x000fe20000001818 */
[----:B------:R-:W-:-:S06]  /*a970*/  FMUL.FTZ R32, R7, UR7 ;  /* 0x0000000707207c20 */ /* 0x000fcc0008410000 */
[----:B------:R2:W-:Y:S01]  /*a980*/  MUFU.TANH R33, R6 ;  /* 0x0000000600217308 */ /* 0x0005e20000002400 */
[----:B------:R-:W-:Y:S07]  /*a990*/  HMMA.16816.F32 R44, R56, R138, R44 ;  /* 0x0000008a382c723c */ /* 0x000fee000000182c */
[----:B------:R-:W-:Y:S01]  /*a9a0*/  MUFU.TANH R32, R32 ;  /* 0x0000002000207308 */ /* 0x000fe20000002400 */
[-C--:B---3--:R-:W-:Y:S07]  /*a9b0*/  HMMA.16816.F32 R28, R20, R12.reuse, R28 ;  /* 0x0000000c141c723c */ /* 0x088fee000000181c */
[----:B------:R-:W3:Y:S01]  /*a9c0*/  MUFU.TANH R180, R180 ;  /* 0x000000b400b47308 */ /* 0x000ee20000002400 */
[----:B------:R-:W-:Y:S01]  /*a9d0*/  HMMA.16816.F32 R24, R16, R12, R24 ;  /* 0x0000000c1018723c */ /* 0x000fe20000001818 */
[----:B------:R-:W-:-:S02]  /*a9e0*/  FMUL.FTZ R13, R11, UR7 ;  /* 0x000000070b0d7c20 */ /* 0x000fc40008410000 */
[----:B------:R-:W1:Y:S04]  /*a9f0*/  LDSM.16.M88.4 R8, [R187+0x5800] ;  /* 0x00580000bb08783b */ /* 0x000e680000000200 */
[----:B------:R-:W3:Y:S01]  /*aa00*/  MUFU.TANH R178, R178 ;  /* 0x000000b200b27308 */ /* 0x000ee20000002400 */
[----:B------:R-:W-:Y:S03]  /*aa10*/  HMMA.16816.F32 R48, R52, R138, R48 ;  /* 0x0000008a3430723c */ /* 0x000fe60000001830 */
[----:B------:R-:W-:Y:S01]  /*aa20*/  FMUL.FTZ R28, R28, UR7 ;  /* 0x000000071c1c7c20 */ /* 0x000fe20008410000 */
[----:B------:R-:W-:-:S03]  /*aa30*/  FMUL.FTZ R12, R29, UR7 ;  /* 0x000000071d0c7c20 */ /* 0x000fc60008410000 */
[----:B------:R5:W-:Y:S01]  /*aa40*/  MUFU.TANH R181, R28 ;  /* 0x0000001c00b57308 */ /* 0x000be20000002400 */
[C---:B----4-:R-:W-:Y:S07]  /*aa50*/  HMMA.16816.F32 R136, R64.reuse, R132, RZ ;  /* 0x000000844088723c */ /* 0x050fee00000018ff */
[----:B------:R-:W-:Y:S01]  /*aa60*/  MUFU.TANH R179, R179 ;  /* 0x000000b300b37308 */ /* 0x000fe20000002400 */
[----:B------:R-:W-:Y:S07]  /*aa70*/  HMMA.16816.F32 R64, R64, R134, RZ ;  /* 0x000000864040723c */ /* 0x000fee00000018ff */
[----:B------:R-:W-:Y:S01]  /*aa80*/  MUFU.TANH R13, R13 ;  /* 0x0000000d000d7308 */ /* 0x000fe20000002400 */
[----:B--2---:R-:W-:Y:S01]  /*aa90*/  HMMA.16816.F32 R4, R60, R132, RZ ;  /* 0x000000843c04723c */ /* 0x004fe200000018ff */
[----:B------:R-:W-:Y:S01]  /*aaa0*/  FMUL.FTZ R133, R30, UR7 ;  /* 0x000000071e857c20 */ /* 0x000fe20008410000 */
[----:B------:R-:W-:-:S02]  /*aab0*/  FMUL.FTZ R132, R31, UR7 ;  /* 0x000000071f847c20 */ /* 0x000fc40008410000 */
[----:B-----5:R-:W2:Y:S03]  /*aac0*/  LDSM.16.M88.4 R28, [R186+0x5800] ;  /* 0x00580000ba1c783b */ /* 0x020ea60000000200 */
[----:B------:R-:W4:Y:S01]  /*aad0*/  MUFU.TANH R133, R133 ;  /* 0x0000008500857308 */ /* 0x000f220000002400 */
[----:B------:R-:W-:Y:S07]  /*aae0*/  HMMA.16816.F32 R44, R40, R34, R44 ;  /* 0x00000022282c723c */ /* 0x000fee000000182c */
[----:B------:R-:W-:Y:S01]  /*aaf0*/  MUFU.TANH R12, R12 ;  /* 0x0000000c000c7308 */ /* 0x000fe20000002400 */
[----:B------:R-:W-:Y:S01]  /*ab00*/  HMMA.16816.F32 R60, R60, R134, RZ ;  /* 0x000000863c3c723c */ /* 0x000fe200000018ff */
[----:B------:R-:W-:-:S06]  /*ab10*/  FMUL.FTZ R134, R26, UR7 ;  /* 0x000000071a867c20 */ /* 0x000fcc0008410000 */
[----:B------:R-:W-:Y:S01]  /*ab20*/  MUFU.TANH R134, R134 ;  /* 0x0000008600867308 */ /* 0x000fe20000002400 */
[----:B------:R-:W-:Y:S01]  /*ab30*/  HMMA.16816.F32 R48, R36, R34, R48 ;  /* 0x000000222430723c */ /* 0x000fe20000001830 */
[----:B------:R-:W-:Y:S01]  /*ab40*/  FMUL.FTZ R34, R24, UR7 ;  /* 0x0000000718227c20 */ /* 0x000fe20008410000 */
[----:B------:R-:W-:-:S05]  /*ab50*/  FMUL.FTZ R35, R25, UR7 ;  /* 0x0000000719237c20 */ /* 0x000fca0008410000 */
[----:B------:R-:W-:Y:S01]  /*ab60*/  MUFU.TANH R34, R34 ;  /* 0x0000002200227308 */ /* 0x000fe20000002400 */
[C---:B-1----:R-:W-:Y:S07]  /*ab70*/  HMMA.16816.F32 R136, R56.reuse, R8, R136 ;  /* 0x000000083888723c */ /* 0x042fee0000001888 */
[----:B------:R-:W-:Y:S01]  /*ab80*/  MUFU.TANH R35, R35 ;  /* 0x0000002300237308 */ /* 0x000fe20000002400 */
[----:B------:R-:W-:Y:S01]  /*ab90*/  HMMA.16816.F32 R64, R56, R10, R64 ;  /* 0x0000000a3840723c */ /* 0x000fe20000001840 */
[----:B------:R-:W-:-:S06]  /*aba0*/  FMUL.FTZ R56, R27, UR7 ;  /* 0x000000071b387c20 */ /* 0x000fcc0008410000 */
[----:B------:R-:W1:Y:S01]  /*abb0*/  MUFU.TANH R56, R56 ;  /* 0x0000003800387308 */ /* 0x000e620000002400 */
[----:B------:R-:W-:Y:S01]  /*abc0*/  HMMA.16816.F32 R24, R52, R8, R4 ;  /* 0x000000083418723c */ /* 0x000fe20000001804 */
[----:B------:R-:W5:Y:S01]  /*abd0*/  LDSM.16.M88.4 R4, [R185+0x5800] ;  /* 0x00580000b904783b */ /* 0x000f620000000200 */
[----:B------:R-:W-:Y:S01]  /*abe0*/  VIADD R9, R146, 0xffffff40 ;  /* 0xffffff4092097836 */ /* 0x000fe20000000000 */
[----:B------:R-:W-:-:S04]  /*abf0*/  DEPBAR.LE SB0, 0x0 ;  /* 0x000080000000791a */ /* 0x000fc80000000000 */
[----:B------:R-:W-:Y:S01]  /*ac00*/  VIADD R8, R146, 0xffffff41 ;  /* 0xffffff4192087836 */ /* 0x000fe20000000000 */
[----:B------:R-:W-:Y:S01]  /*ac10*/  HMMA.16816.F32 R44, R20, R14, R44 ;  /* 0x0000000e142c723c */ /* 0x000fe2000000182c */
[C---:B------:R-:W-:Y:S01]  /*ac20*/  ISETP.GE.AND P1, PT, R9.reuse, R159, PT ;  /* 0x0000009f0900720c */ /* 0x040fe20003f26270 */
[----:B------:R-:W-:Y:S01]  /*ac30*/  MUFU.TANH R132, R132 ;  /* 0x0000008400847308 */ /* 0x000fe20000002400 */
[C---:B------:R-:W-:Y:S02]  /*ac40*/  ISETP.GE.AND P6, PT, R9.reuse, R158, PT ;  /* 0x0000009e0900720c */ /* 0x040fe40003fc6270 */
[C---:B------:R-:W-:Y:S02]  /*ac50*/  ISETP.GE.AND P3, PT, R9.reuse, R157, PT ;  /* 0x0000009d0900720c */ /* 0x040fe40003f66270 */
[----:B------:R-:W-:Y:S01]  /*ac60*/  ISETP.GE.AND P5, PT, R9, R2, PT ;  /* 0x000000020900720c */ /* 0x000fe20003fa6270 */
[----:B------:R-:W-:Y:S01]  /*ac70*/  HMMA.16816.F32 R60, R52, R10, R60 ;  /* 0x0000000a343c723c */ /* 0x000fe2000000183c */
[----:B------:R-:W-:Y:S01]  /*ac80*/  ISETP.GE.AND P2, PT, R8, R159, PT ;  /* 0x0000009f0800720c */ /* 0x000fe20003f46270 */
[----:B------:R-:W-:Y:S01]  /*ac90*/  VIADD R52, R146, 0xffffff50 ;  /* 0xffffff5092347836 */ /* 0x000fe20000000000 */
[----:B------:R-:W-:-:S02]  /*aca0*/  ISETP.GE.AND P4, PT, R8, R158, PT ;  /* 0x0000009e0800720c */ /* 0x000fc40003f86270 */
[----:B------:R-:W-:Y:S02]  /*acb0*/  FSEL R9, R155, -INF , !P5 ;  /* 0xff8000009b097808 */ /* 0x000fe40006800000 */
[----:B------:R-:W-:Y:S01]  /*acc0*/  FSEL R177, R150, -INF , !P4 ;  /* 0xff80000096b17808 */ /* 0x000fe20006000000 */
[----:B------:R-:W-:Y:S01]  /*acd0*/  HMMA.16816.F32 R48, R16, R14, R48 ;  /* 0x0000000e1030723c */ /* 0x000fe20000001830 */
[----:B------:R-:W-:Y:S01]  /*ace0*/  VIADD R15, R146, 0xffffff48 ;  /* 0xffffff48920f7836 */ /* 0x000fe20000000000 */
[----:B------:R-:W-:Y:S01]  /*acf0*/  FSEL R14, R147, -INF , !P1 ;  /* 0xff800000930e7808 */ /* 0x000fe20004800000 */
[----:B------:R-:W-:Y:S01]  /*ad00*/  FMUL.FTZ R58, R45, UR7 ;  /* 0x000000072d3a7c20 */ /* 0x000fe20008410000 */
[----:B------:R-:W-:Y:S01]  /*ad10*/  FSEL R45, R149, -INF , !P6 ;  /* 0xff800000952d7808 */ /* 0x000fe20007000000 */
[----:B------:R-:W-:Y:S01]  /*ad20*/  FMUL.FTZ R59, R46, UR7 ;  /* 0x000000072e3b7c20 */ /* 0x000fe20008410000 */
[----:B------:R-:W-:Y:S01]  /*ad30*/  ISETP.GE.AND P1, PT, R8, R157, PT ;  /* 0x0000009d0800720c */ /* 0x000fe20003f26270 */
[----:B------:R-:W-:Y:S01]  /*ad40*/  FMUL.FTZ R44, R44, UR7 ;  /* 0x000000072c2c7c20 */ /* 0x000fe20008410000 */
[----:B--2---:R-:W-:Y:S01]  /*ad50*/  HMMA.16816.F32 R136, R40, R28, R136 ;  /* 0x0000001c2888723c */ /* 0x004fe20000001888 */
[----:B------:R-:W-:Y:S01]  /*ad60*/  ISETP.GE.AND P6, PT, R8, R2, PT ;  /* 0x000000020800720c */ /* 0x000fe20003fc6270 */
[----:B------:R-:W-:Y:S01]  /*ad70*/  VIADD R46, R146, 0xffffff49 ;  /* 0xffffff49922e7836 */ /* 0x000fe20000000000 */
[----:B------:R-:W-:Y:S01]  /*ad80*/  FSEL R8, R148, -INF , !P2 ;  /* 0xff80000094087808 */ /* 0x000fe20005000000 */
[----:B------:R2:W1:Y:S01]  /*ad90*/  MUFU.TANH R57, R44 ;  /* 0x0000002c00397308 */ /* 0x0004620000002400 */
[----:B------:R-:W-:-:S02]  /*ada0*/  ISETP.GE.AND P5, PT, R15, R158, PT ;  /* 0x0000009e0f00720c */ /* 0x000fc40003fa6270 */
[----:B------:R-:W-:Y:S01]  /*adb0*/  ISETP.GE.AND P2, PT, R15, R157, PT ;  /* 0x0000009d0f00720c */ /* 0x000fe20003f46270 */
[-C--:B------:R-:W-:Y:S01]  /*adc0*/  HMMA.16816.F32 R64, R40, R30.reuse, R64 ;  /* 0x0000001e2840723c */ /* 0x080fe20000001840 */
[----:B------:R-:W-:Y:S01]  /*add0*/  FSEL R42, R151, -INF , !P3 ;  /* 0xff800000972a7808 */ /* 0x000fe20005800000 */
[----:B------:R-:W-:Y:S01]  /*ade0*/  FMUL.FTZ R41, R47, UR7 ;  /* 0x000000072f297c20 */ /* 0x000fe20008410000 */
[C---:B------:R-:W-:Y:S01]  /*adf0*/  ISETP.GE.AND P3, PT, R15.reuse, R159, PT ;  /* 0x0000009f0f00720c */ /* 0x040fe20003f66270 */
[----:B------:R-:W-:Y:S01]  /*ae00*/  FMUL.FTZ R43, R48, UR7 ;  /* 0x00000007302b7c20 */ /* 0x000fe20008410000 */
[----:B------:R-:W-:Y:S01]  /*ae10*/  ISETP.GE.AND P4, PT, R15, R2, PT ;  /* 0x000000020f00720c */ /* 0x000fe20003f86270 */
[----:B------:R-:W-:Y:S01]  /*ae20*/  FMUL.FTZ R48, R49, UR7 ;  /* 0x0000000731307c20 */ /* 0x000fe20008410000 */
[----:B------:R-:W-:Y:S01]  /*ae30*/  FSEL R15, R153, -INF , !P6 ;  /* 0xff800000990f7808 */ /* 0x000fe20007000000 */
[C---:B------:R-:W-:Y:S01]  /*ae40*/  HMMA.16816.F32 R60, R36.reuse, R30, R60 ;  /* 0x0000001e243c723c */ /* 0x040fe2000000183c */
[----:B------:R-:W-:Y:S01]  /*ae50*/  FSEL R40, R154, -INF , !P3 ;  /* 0xff8000009a287808 */ /* 0x000fe20005800000 */
[----:B------:R-:W-:Y:S01]  /*ae60*/  FMUL.FTZ R153, R50, UR7 ;  /* 0x0000000732997c20 */ /* 0x000fe20008410000 */
[----:B------:R-:W-:Y:S01]  /*ae70*/  FSEL R47, R161, -INF , !P5 ;  /* 0xff800000a12f7808 */ /* 0x000fe20006800000 */
[----:B------:R-:W-:Y:S01]  /*ae80*/  VIADD R50, R146, 0xffffff51 ;  /* 0xffffff5192327836 */ /* 0x000fe20000000000 */
[----:B------:R-:W-:Y:S01]  /*ae90*/  FSEL R10, R163, -INF , !P2 ;  /* 0xff800000a30a7808 */ /* 0x000fe20005000000 */
[----:B------:R-:W1:Y:S01]  /*aea0*/  MUFU.TANH R59, R59 ;  /* 0x0000003b003b7308 */ /* 0x000e620000002400 */
[----:B------:R-:W-:Y:S01]  /*aeb0*/  FSEL R11, R168, -INF , !P4 ;  /* 0xff800000a80b7808 */ /* 0x000fe20006000000 */
[----:B------:R-:W-:Y:S01]  /*aec0*/  HMMA.16816.F32 R24, R36, R28, R24 ;  /* 0x0000001c2418723c */ /* 0x000fe20000001818 */
[----:B--2---:R-:W-:Y:S01]  /*aed0*/  FSEL R44, R152, -INF , !P1 ;  /* 0xff800000982c7808 */ /* 0x004fe20004800000 */
[----:B------:R-:W-:Y:S01]  /*aee0*/  FMUL.FTZ R51, R51, UR7 ;  /* 0x0000000733337c20 */ /* 0x000fe20008410000 */
[----:B------:R-:W-:-:S02]  /*aef0*/  ISETP.GE.AND P3, PT, R46, R157, PT ;  /* 0x0000009d2e00720c */ /* 0x000fc40003f66270 */
[----:B------:R-:W-:Y:S01]  /*af00*/  ISETP.GE.AND P5, PT, R46, R2, PT ;  /* 0x000000022e00720c */ /* 0x000fe20003fa6270 */
[----:B------:R-:W2:Y:S01]  /*af10*/  MUFU.TANH R43, R43 ;  /* 0x0000002b002b7308 */ /* 0x000ea20000002400 */
[CC--:B------:R-:W-:Y:S01]  /*af20*/  ISETP.GE.AND P2, PT, R52.reuse, R159.reuse, PT ;  /* 0x0000009f3400720c */ /* 0x0c0fe20003f46270 */
[C---:B-----5:R-:W-:Y:S01]  /*af30*/  HMMA.16816.F32 R136, R20.reuse, R4, R136 ;  /* 0x000000041488723c */ /* 0x060fe20000001888 */
[-C--:B------:R-:W-:Y:S02]  /*af40*/  ISETP.GE.AND P4, PT, R52, R158.reuse, PT ;  /* 0x0000009e3400720c */ /* 0x080fe40003f86270 */
[C---:B------:R-:W-:Y:S02]  /*af50*/  ISETP.GE.AND P1, PT, R46.reuse, R159, PT ;  /* 0x0000009f2e00720c */ /* 0x040fe40003f26270 */
[----:B------:R-:W-:Y:S01]  /*af60*/  ISETP.GE.AND P6, PT, R46, R158, PT ;  /* 0x0000009e2e00720c */ /* 0x000fe20003fc6270 */
[----:B------:R-:W5:Y:S01]  /*af70*/  MUFU.TANH R58, R58 ;  /* 0x0000003a003a7308 */ /* 0x000f620000002400 */
[----:B------:R-:W-:Y:S01]  /*af80*/  FSEL R150, R167, -INF , !P2 ;  /* 0xff800000a7967808 */ /* 0x000fe20005000000 */
[----:B------:R-:W-:Y:S01]  /*af90*/  HMMA.16816.F32 R64, R20, R6, R64 ;  /* 0x000000061440723c */ /* 0x000fe20000001840 */
[----:B------:R-:W-:-:S02]  /*afa0*/  FSEL R20, R164, -INF , !P3 ;  /* 0xff800000a4147808 */ /* 0x000fc40005800000 */
[----:B------:R-:W-:Y:S02]  /*afb0*/  FSEL R21, R166, -INF , !P5 ;  /* 0xff800000a6157808 */ /* 0x000fe40006800000 */
[----:B------:R-:W-:Y:S01]  /*afc0*/  FSEL R149, R170, -INF , !P4 ;  /* 0xff800000aa957808 */ /* 0x000fe20006000000 */
[----:B------:R-:W-:Y:S01]  /*afd0*/  MUFU.TANH R48, R48 ;  /* 0x0000003000307308 */ /* 0x000fe20000002400 */
[----:B------:R-:W-:Y:S01]  /*afe0*/  FSEL R46, R160, -INF , !P1 ;  /* 0xff800000a02e7808 */ /* 0x000fe20004800000 */
[C---:B------:R-:W-:Y:S01]  /*aff0*/  HMMA.16816.F32 R60, R16.reuse, R6, R60 ;  /* 0x00000006103c723c */ /* 0x040fe2000000183c */
[----:B------:R-:W-:Y:S02]  /*b000*/  FSEL R49, R162, -INF , !P6 ;  /* 0xff800000a2317808 */ /* 0x000fe40007000000 */
[----:B------:R-:W-:Y:S01]  /*b010*/  ISETP.GE.AND P3, PT, R50, R159, PT ;  /* 0x0000009f3200720c */ /* 0x000fe20003f66270 */
[----:B------:R-:W-:Y:S01]  /*b020*/  FMUL.FTZ R23, R136, UR7 ;  /* 0x0000000788177c20 */ /* 0x000fe20008410000 */
[----:B------:R-:W-:Y:S01]  /*b030*/  ISETP.GE.AND P5, PT, R50, R158, PT ;  /* 0x0000009e3200720c */ /* 0x000fe20003fa6270 */
[----:B------:R-:W-:Y:S01]  /*b040*/  FMUL.FTZ R31, R138, UR7 ;  /* 0x000000078a1f7c20 */ /* 0x000fe20008410000 */
[CC--:B------:R-:W-:Y:S01]  /*b050*/  ISETP.GE.AND P2, PT, R50.reuse, R157.reuse, PT ;  /* 0x0000009d3200720c */ /* 0x0c0fe20003f46270 */
[----:B------:R-:W-:Y:S01]  /*b060*/  HMMA.16816.F32 R24, R16, R4, R24 ;  /* 0x000000041018723c */ /* 0x000fe20000001818 */
[-C--:B------:R-:W-:Y:S01]  /*b070*/  ISETP.GE.AND P4, PT, R50, R2.reuse, PT ;  /* 0x000000023200720c */ /* 0x080fe20003f86270 */
[----:B------:R-:W-:Y:S01]  /*b080*/  VIADD R50, R146, 0xffffff58 ;  /* 0xffffff5892327836 */ /* 0x000fe20000000000 */
[----:B------:R-:W-:Y:S01]  /*b090*/  ISETP.GE.AND P1, PT, R52, R157, PT ;  /* 0x0000009d3400720c */ /* 0x000fe20003f26270 */
[----:B------:R-:W-:Y:S01]  /*b0a0*/  VIADD R5, R146, 0xffffff60 ;  /* 0xffffff6092057836 */ /* 0x000fe20000000000 */
[----:B------:R-:W-:Y:S01]  /*b0b0*/  ISETP.GE.AND P6, PT, R52, R2, PT ;  /* 0x000000023400720c */ /* 0x000fe20003fc6270 */
[----:B------:R-:W-:Y:S01]  /*b0c0*/  FMUL.FTZ R30, R65, UR7 ;  /* 0x00000007411e7c20 */ /* 0x000fe20008410000 */
[----:B------:R-:W-:Y:S01]  /*b0d0*/  FSEL R170, R171, -INF , !P1 ;  /* 0xff800000abaa7808 */ /* 0x000fe20004800000 */
[----:B------:R-:W-:Y:S01]  /*b0e0*/  FMUL.FTZ R29, R64, UR7 ;  /* 0x00000007401d7c20 */ /* 0x000fe20008410000 */
[----:B------:R-:W-:Y:S01]  /*b0f0*/  FSEL R147, R176, -INF , !P6 ;  /* 0xff800000b0937808 */ /* 0x000fe20007000000 */
[----:B------:R-:W5:Y:S01]  /*b100*/  MUFU.TANH R23, R23 ;  /* 0x0000001700177308 */ /* 0x000f620000002400 */
[----:B------:R-:W-:Y:S01]  /*b110*/  FSEL R152, R165, -INF , !P3 ;  /* 0xff800000a5987808 */ /* 0x000fe20005800000 */
[----:B------:R-:W-:Y:S01]  /*b120*/  VIADD R16, R146, 0xffffff68 ;  /* 0xffffff6892107836 */ /* 0x000fe20000000000 */
[----:B------:R-:W-:Y:S01]  /*b130*/  FSEL R163, R169, -INF , !P5 ;  /* 0xff800000a9a37808 */ /* 0x000fe20006800000 */
[----:B------:R-:W-:Y:S01]  /*b140*/  FMUL.FTZ R67, R67, UR7 ;  /* 0x0000000743437c20 */ /* 0x000fe20008410000 */
[----:B------:R-:W-:Y:S01]  /*b150*/  ISETP.GE.AND P1, PT, R50, R159, PT ;  /* 0x0000009f3200720c */ /* 0x000fe20003f26270 */
[----:B------:R-:W-:Y:S01]  /*b160*/  VIADD R17, R146, 0xffffff70 ;  /* 0xffffff7092117836 */ /* 0x000fe20000000000 */
[C---:B------:R-:W-:Y:S01]  /*b170*/  ISETP.GE.AND P6, PT, R50.reuse, R158, PT ;  /* 0x0000009e3200720c */ /* 0x040fe20003fc6270 */
[----:B------:R-:W-:Y:S01]  /*b180*/  MUFU.TANH R29, R29 ;  /* 0x0000001d001d7308 */ /* 0x000fe20000002400 */
[C---:B------:R-:W-:Y:S01]  /*b190*/  ISETP.GE.AND P3, PT, R50.reuse, R157, PT ;  /* 0x0000009d3200720c */ /* 0x040fe20003f66270 */
[----:B------:R-:W-:Y:S01]  /*b1a0*/  FMUL.FTZ R137, R137, UR7 ;  /* 0x0000000789897c20 */ /* 0x000fe20008410000 */
[----:B------:R-:W-:Y:S01]  /*b1b0*/  ISETP.GE.AND P5, PT, R50, R2, PT ;  /* 0x000000023200720c */ /* 0x000fe20003fa6270 */
[----:B------:R-:W-:Y:S01]  /*b1c0*/  VIADD R50, R146, 0xffffff59 ;  /* 0xffffff5992327836 */ /* 0x000fe20000000000 */
[----:B------:R-:W-:Y:S01]  /*b1d0*/  FSEL R151, R173, -INF , !P4 ;  /* 0xff800000ad977808 */ /* 0x000fe20006000000 */
[----:B------:R-:W-:Y:S01]  /*b1e0*/  FMUL.FTZ R4, R139, UR7 ;  /* 0x000000078b047c20 */ /* 0x000fe20008410000 */
[----:B------:R-:W-:Y:S01]  /*b1f0*/  FSEL R174, R174, -INF , !P2 ;  /* 0xff800000aeae7808 */ /* 0x000fe20005000000 */
[----:B------:R-:W-:Y:S01]  /*b200*/  MUFU.TANH R6, R67 ;  /* 0x0000004300067308 */ /* 0x000fe20000002400 */
[-C--:B------:R-:W-:Y:S01]  /*b210*/  ISETP.GE.AND P4, PT, R50, R158.reuse, PT ;  /* 0x0000009e3200720c */ /* 0x080fe20003f86270 */
[----:B------:R-:W-:Y:S01]  /*b220*/  FMUL.FTZ R7, R24, UR7 ;  /* 0x0000000718077c20 */ /* 0x000fe20008410000 */
[----:B------:R-:W-:Y:S01]  /*b230*/  ISETP.GE.AND P2, PT, R50, R159, PT ;  /* 0x0000009f3200720c */ /* 0x000fe20003f46270 */
[----:B------:R-:W-:Y:S01]  /*b240*/  FMUL.FTZ R26, R26, UR7 ;  /* 0x000000071a1a7c20 */ /* 0x000fe20008410000 */
[----:B---3--:R-:W-:Y:S01]  /*b250*/  FSEL R169, R180, -INF , !P5 ;  /* 0xff800000b4a97808 */ /* 0x008fe20006800000 */
[----:B------:R-:W-:Y:S01]  /*b260*/  FMUL.FTZ R54, R61, UR7 ;  /* 0x000000073d367c20 */ /* 0x000fe20008410000 */
[----:B------:R-:W-:Y:S01]  /*b270*/  FSEL R167, R32, -INF , !P4 ;  /* 0xff80000020a77808 */ /* 0x000fe20006000000 */
[----:B------:R-:W-:Y:S01]  /*b280*/  VIADD R32, R146, 0xffffff61 ;  /* 0xffffff6192207836 */ /* 0x000fe20000000000 */
[----:B------:R-:W-:Y:S01]  /*b290*/  ISETP.GE.AND P5, PT, R5, R158, PT ;  /* 0x0000009e0500720c */ /* 0x000fe20003fa6270 */
[----:B------:R-:W3:Y:S01]  /*b2a0*/  MUFU.TANH R153, R153 ;  /* 0x0000009900997308 */ /* 0x000ee20000002400 */
[----:B------:R-:W-:Y:S01]  /*b2b0*/  FSEL R176, R178, -INF , !P3 ;  /* 0xff800000b2b07808 */ /* 0x000fe20005800000 */
[----:B------:R-:W-:Y:S01]  /*b2c0*/  FMUL.FTZ R55, R27, UR7 ;  /* 0x000000071b377c20 */ /* 0x000fe20008410000 */
[----:B------:R-:W-:-:S02]  /*b2d0*/  FSEL R168, R172, -INF , !P2 ;  /* 0xff800000aca87808 */ /* 0x000fc40005000000 */
[----:B------:R-:W-:Y:S02]  /*b2e0*/  FSEL R154, R175, -INF , !P1 ;  /* 0xff800000af9a7808 */ /* 0x000fe40004800000 */
[C---:B------:R-:W-:Y:S01]  /*b2f0*/  ISETP.GE.AND P3, PT, R5.reuse, R159, PT ;  /* 0x0000009f0500720c */ /* 0x040fe20003f66270 */
[----:B------:R-:W3:Y:S01]  /*b300*/  MUFU.TANH R41, R41 ;  /* 0x0000002900297308 */ /* 0x000ee20000002400 */
[CC--:B------:R-:W-:Y:S02]  /*b310*/  ISETP.GE.AND P2, PT, R5.reuse, R157.reuse, PT ;  /* 0x0000009d0500720c */ /* 0x0c0fe40003f46270 */
[-C--:B------:R-:W-:Y:S01]  /*b320*/  ISETP.GE.AND P4, PT, R5, R2.reuse, PT ;  /* 0x000000020500720c */ /* 0x080fe20003f86270 */
[----:B------:R-:W-:Y:S01]  /*b330*/  FMUL.FTZ R5, R66, UR7 ;  /* 0x0000000742057c20 */ /* 0x000fe20008410000 */
[----:B----4-:R-:W-:Y:S02]  /*b340*/  FSEL R65, R133, -INF , !P5 ;  /* 0xff80000085417808 */ /* 0x010fe40006800000 */
[----:B------:R-:W-:Y:S01]  /*b350*/  ISETP.GE.AND P1, PT, R50, R157, PT ;  /* 0x0000009d3200720c */ /* 0x000fe20003f26270 */
[----:B------:R4:W3:Y:S01]  /*b360*/  MUFU.TANH R22, R51 ;  /* 0x0000003300167308 */ /* 0x0008e20000002400 */
[----:B------:R-:W-:-:S02]  /*b370*/  ISETP.GE.AND P5, PT, R32, R2, PT ;  /* 0x000000022000720c */ /* 0x000fc40003fa6270 */
[----:B------:R-:W-:Y:S02]  /*b380*/  FSEL R165, R33, -INF , !P6 ;  /* 0xff80000021a57808 */ /* 0x000fe40007000000 */
[----:B------:R-:W-:Y:S01]  /*b390*/  ISETP.GE.AND P6, PT, R50, R2, PT ;  /* 0x000000023200720c */ /* 0x000fe20003fc6270 */
[----:B------:R-:W-:Y:S01]  /*b3a0*/  FMUL.FTZ R50, R63, UR7 ;  /* 0x000000073f327c20 */ /* 0x000fe20008410000 */
[----:B------:R-:W-:Y:S01]  /*b3b0*/  FSEL R172, R179, -INF , !P1 ;  /* 0xff800000b3ac7808 */ /* 0x000fe20004800000 */
[----:B------:R-:W-:Y:S01]  /*b3c0*/  MUFU.TANH R5, R5 ;  /* 0x0000000500057308 */ /* 0x000fe20000002400 */
[----:B-1----:R-:W-:Y:S01]  /*b3d0*/  FSEL R161, R56, -INF , !P5 ;  /* 0xff80000038a17808 */ /* 0x002fe20006800000 */
[----:B------:R-:W-:Y:S01]  /*b3e0*/  FMUL.FTZ R56, R60, UR7 ;  /* 0x000000073c387c20 */ /* 0x000fe20008410000 */
[----:B------:R-:W-:Y:S02]  /*b3f0*/  ISETP.GE.AND P1, PT, R32, R159, PT ;  /* 0x0000009f2000720c */ /* 0x000fe40003f26270 */
[----:B------:R-:W-:Y:S01]  /*b400*/  FSEL R171, R13, -INF , !P6 ;  /* 0xff8000000dab7808 */ /* 0x000fe20007000000 */
[----:B------:R-:W-:Y:S01]  /*b410*/  VIADD R13, R146, 0xffffff69 ;  /* 0xffffff69920d7836 */ /* 0x000fe20000000000 */
[----:B------:R-:W-:Y:S01]  /*b420*/  FSEL R64, R181, -INF , !P3 ;  /* 0xff800000b5407808 */ /* 0x000fe20005800000 */
[----:B------:R-:W-:Y:S01]  /*b430*/  MUFU.TANH R56, R56 ;  /* 0x0000003800387308 */ /* 0x000fe20000002400 */
[----:B------:R-:W-:Y:S01]  /*b440*/  FSEL R164, R34, -INF , !P2 ;  /* 0xff80000022a47808 */ /* 0x000fe20005000000 */
[----:B----4-:R-:W-:Y:S01]  /*b450*/  FMUL.FTZ R51, R62, UR7 ;  /* 0x000000073e337c20 */ /* 0x010fe20008410000 */
[----:B------:R-:W-:-:S02]  /*b460*/  FSEL R155, R134, -INF , !P4 ;  /* 0xff800000869b7808 */ /* 0x000fc40006000000 */
[----:B------:R-:W-:Y:S02]  /*b470*/  ISETP.GE.AND P3, PT, R32, R157, PT ;  /* 0x0000009d2000720c */ /* 0x000fe40003f66270 */
[C---:B------:R-:W-:Y:S01]  /*b480*/  ISETP.GE.AND P2, PT, R16.reuse, R159, PT ;  /* 0x0000009f1000720c */ /* 0x040fe20003f46270 */
[----:B------:R1:W4:Y:S01]  /*b490*/  MUFU.TANH R28, R137 ;  /* 0x00000089001c7308 */ /* 0x0003220000002400 */
[----:B------:R-:W-:Y:S02]  /*b4a0*/  ISETP.GE.AND P4, PT, R16, R158, PT ;  /* 0x0000009e1000720c */ /* 0x000fe40003f86270 */
[----:B------:R-:W-:Y:S01]  /*b4b0*/  FSEL R138, R12, -INF , !P1 ;  /* 0xff8000000c8a7808 */ /* 0x000fe20004800000 */
[----:B------:R-:W-:Y:S01]  /*b4c0*/  FMUL.FTZ R12, R25, UR7 ;  /* 0x00000007190c7c20 */ /* 0x000fe20008410000 */
[----:B------:R-:W-:Y:S02]  /*b4d0*/  ISETP.GE.AND P1, PT, R16, R157, PT ;  /* 0x0000009d1000720c */ /* 0x000fe40003f26270 */
[----:B------:R-:W-:Y:S01]  /*b4e0*/  FSEL R166, R35, -INF , !P3 ;  /* 0xff80000023a67808 */ /* 0x000fe20005800000 */
[----:B------:R-:W4:Y:S01]  /*b4f0*/  MUFU.TANH R31, R31 ;  /* 0x0000001f001f7308 */ /* 0x000f220000002400 */
[----:B------:R-:W-:-:S02]  /*b500*/  FSEL R148, R57, -INF , !P2 ;  /* 0xff80000039947808 */ /* 0x000fc40005000000 */
[----:B------:R-:W-:Y:S02]  /*b510*/  FSEL R67, R59, -INF , !P4 ;  /* 0xff8000003b437808 */ /* 0x000fe40006000000 */
[-C--:B------:R-:W-:Y:S02]  /*b520*/  ISETP.GE.AND P6, PT, R32, R158.reuse, PT ;  /* 0x0000009e2000720c */ /* 0x080fe40003fc6270 */
[C---:B------:R-:W-:Y:S01]  /*b530*/  ISETP.GE.AND P3, PT, R13.reuse, R159, PT ;  /* 0x0000009f0d00720c */ /* 0x040fe20003f66270 */
[----:B------:R-:W4:Y:S01]  /*b540*/  MUFU.TANH R30, R30 ;  /* 0x0000001e001e7308 */ /* 0x000f220000002400 */
[C---:B------:R-:W-:Y:S02]  /*b550*/  ISETP.GE.AND P5, PT, R13.reuse, R158, PT ;  /* 0x0000009e0d00720c */ /* 0x040fe40003fa6270 */
[C---:B------:R-:W-:Y:S02]  /*b560*/  ISETP.GE.AND P2, PT, R13.reuse, R157, PT ;  /* 0x0000009d0d00720c */ /* 0x040fe40003f46270 */
[----:B------:R-:W-:Y:S01]  /*b570*/  ISETP.GE.AND P4, PT, R13, R2, PT ;  /* 0x000000020d00720c */ /* 0x000fe20003f86270 */
[----:B------:R-:W-:Y:S01]  /*b580*/  VIADD R13, R146, 0xffffff78 ;  /* 0xffffff78920d7836 */ /* 0x000fe20000000000 */
[----:B--2---:R-:W-:Y:S01]  /*b590*/  FSEL R162, R43, -INF , !P1 ;  /* 0xff8000002ba27808 */ /* 0x004fe20004800000 */
[----:B------:R-:W2:Y:S01]  /*b5a0*/  MUFU.TANH R4, R4 ;  /* 0x0000000400047308 */ /* 0x000ea20000002400 */
[----:B------:R-:W-:-:S02]  /*b5b0*/  ISETP.GE.AND P1, PT, R17, R159, PT ;  /* 0x0000009f1100720c */ /* 0x000fc40003f26270 */
[----:B------:R-:W-:Y:S02]  /*b5c0*/  FSEL R139, R132, -INF , !P6 ;  /* 0xff800000848b7808 */ /* 0x000fe40007000000 */
[----:B-----5:R-:W-:Y:S02]  /*b5d0*/  FSEL R132, R58, -INF , !P3 ;  /* 0xff8000003a847808 */ /* 0x020fe40005800000 */
[----:B------:R-:W-:Y:S01]  /*b5e0*/  ISETP.GE.AND P3, PT, R13, R159, PT ;  /* 0x0000009f0d00720c */ /* 0x000fe20003f66270 */
[----:B------:R-:W5:Y:S01]  /*b5f0*/  MUFU.TANH R7, R7 ;  /* 0x0000000700077308 */ /* 0x000f620000002400 */
[----:B------:R-:W-:Y:S02]  /*b600*/  FSEL R25, R23, -INF , !P1 ;  /* 0xff80000017197808 */ /* 0x000fe40004800000 */
[----:B------:R-:W-:Y:S02]  /*b610*/  ISETP.GE.AND P1, PT, R13, R158, PT ;  /* 0x0000009e0d00720c */ /* 0x000fe40003f26270 */
[----:B------:R-:W-:Y:S01]  /*b620*/  ISETP.GE.AND P6, PT, R16, R2, PT ;  /* 0x000000021000720c */ /* 0x000fe20003fc6270 */
[----:B------:R-:W-:Y:S01]  /*b630*/  VIADD R16, R146, 0xffffff71 ;  /* 0xffffff7192107836 */ /* 0x000fe20000000000 */
[----:B------:R-:W-:Y:S01]  /*b640*/  FSEL R160, R48, -INF , !P2 ;  /* 0xff80000030a07808 */ /* 0x000fe20005000000 */
[----:B------:R-:W5:Y:S01]  /*b650*/  MUFU.TANH R12, R12 ;  /* 0x0000000c000c7308 */ /* 0x000f620000002400 */
[----:B------:R-:W-:Y:S01]  /*b660*/  VIADD R146, R146, 0xffffff79 ;  /* 0xffffff7992927836 */ /* 0x000fe20000000000 */
[----:B---3--:R-:W-:-:S02]  /*b670*/  FSEL R153, R153, -INF , !P6 ;  /* 0xff80000099997808 */ /* 0x008fc40007000000 */
[-C--:B------:R-:W-:Y:S02]  /*b680*/  ISETP.GE.AND P6, PT, R16, R159.reuse, PT ;  /* 0x0000009f1000720c */ /* 0x080fe40003fc6270 */
[----:B------:R-:W-:Y:S02]  /*b690*/  ISETP.GE.AND P2, PT, R17, R158, PT ;  /* 0x0000009e1100720c */ /* 0x000fe40003f46270 */
[----:B------:R3:W-:Y:S01]  /*b6a0*/  MUFU.TANH R57, R26 ;  /* 0x0000001a00397308 */ /* 0x0007e20000002400 */
[----:B-1----:R-:W-:Y:S02]  /*b6b0*/  FSEL R137, R41, -INF , !P5 ;  /* 0xff80000029897808 */ /* 0x002fe40006800000 */
[----:B------:R-:W-:Y:S02]  /*b6c0*/  ISETP.GE.AND P5, PT, R146, R159, PT ;  /* 0x0000009f9200720c */ /* 0x000fe40003fa6270 */
[----:B------:R-:W-:Y:S02]  /*b6d0*/  FSEL R159, R22, -INF , !P4 ;  /* 0xff800000169f7808 */ /* 0x000fe40006000000 */
[----:B----4-:R-:W-:Y:S01]  /*b6e0*/  FSEL R24, R28, -INF , !P6 ;  /* 0xff8000001c187808 */ /* 0x010fe20007000000 */
[----:B------:R-:W1:Y:S01]  /*b6f0*/  MUFU.TANH R54, R54 ;  /* 0x0000003600367308 */ /* 0x000e620000002400 */
[----:B------:R-:W-:-:S02]  /*b700*/  FSEL R31, R31, -INF , !P2 ;  /* 0xff8000001f1f7808 */ /* 0x000fc40005000000 */
[-C--:B------:R-:W-:Y:S01]  /*b710*/  ISETP.GE.AND P4, PT, R16, R158.reuse, PT ;  /* 0x0000009e1000720c */ /* 0x080fe20003f86270 */
[----:B------:R-:W-:Y:S01]  /*b720*/  BAR.SYNC.DEFER_BLOCKING 0x0 ;  /* 0x0000000000007b1d */ /* 0x000fe20000010000 */
[----:B------:R-:W-:Y:S02]  /*b730*/  ISETP.GE.AND P6, PT, R146, R158, PT ;  /* 0x0000009e9200720c */ /* 0x000fe40003fc6270 */
[----:B------:R-:W-:Y:S02]  /*b740*/  ISETP.GE.AND P2, PT, R16, R157, PT ;  /* 0x0000009d1000720c */ /* 0x000fe40003f46270 */
[----:B------:R-:W-:Y:S01]  /*b750*/  FSEL R27, R30, -INF , !P5 ;  /* 0xff8000001e1b7808 */ /* 0x000fe20006800000 */
[----:B------:R-:W4:Y:S01]  /*b760*/  MUFU.TANH R55, R55 ;  /* 0x0000003700377308 */ /* 0x000f220000002400 */
[----:B---3--:R-:W-:Y:S02]  /*b770*/  FSEL R26, R29, -INF , !P3 ;  /* 0xff8000001d1a7808 */ /* 0x008fe40005800000 */
[----:B------:R-:W-:-:S02]  /*b780*/  FSEL R29, R5, -INF , !P1 ;  /* 0xff800000051d7808 */ /* 0x000fc40004800000 */
[-C--:B------:R-:W-:Y:S02]  /*b790*/  ISETP.GE.AND P1, PT, R13, R157.reuse, PT ;  /* 0x0000009d0d00720c */ /* 0x080fe40003f26270 */
[----:B------:R-:W-:Y:S01]  /*b7a0*/  ISETP.GE.AND P3, PT, R17, R157, PT ;  /* 0x0000009d1100720c */ /* 0x000fe20003f66270 */
[----:B------:R-:W3:Y:S01]  /*b7b0*/  MUFU.TANH R51, R51 ;  /* 0x0000003300337308 */ /* 0x000ee20000002400 */
[----:B------:R-:W-:Y:S02]  /*b7c0*/  FSEL R56, R56, -INF , !P1 ;  /* 0xff80000038387808 */ /* 0x000fe40004800000 */
[----:B------:R-:W-:Y:S02]  /*b7d0*/  ISETP.NE.AND P1, PT, R156, 0x3, PT ;  /* 0x000000039c00780c */ /* 0x000fe40003f25270 */
[----:B--2---:R-:W-:Y:S02]  /*b7e0*/  FSEL R30, R4, -INF , !P4 ;  /* 0xff800000041e7808 */ /* 0x004fe40006000000 */
[----:B------:R-:W-:Y:S01]  /*b7f0*/  FSEL R28, R6, -INF , !P6 ;  /* 0xff800000061c7808 */ /* 0x000fe20007000000 */
[----:B------:R-:W2:Y:S01]  /*b800*/  MUFU.TANH R50, R50 ;  /* 0x0000003200327308 */ /* 0x000ea20000002400 */
[----:B-----5:R-:W-:-:S02]  /*b810*/  FSEL R60, R7, -INF , !P3 ;  /* 0xff800000073c7808 */ /* 0x020fc40005800000 */
[----:B------:R-:W-:Y:S02]  /*b820*/  FSEL R58, R12, -INF , !P2 ;  /* 0xff8000000c3a7808 */ /* 0x000fe40005000000 */
[-C--:B------:R-:W-:Y:S02]  /*b830*/  ISETP.GE.AND P5, PT, R17, R2.reuse, PT ;  /* 0x000000021100720c */ /* 0x080fe40003fa6270 */
[-C--:B------:R-:W-:Y:S02]  /*b840*/  ISETP.GE.AND P4, PT, R16, R2.reuse, PT ;  /* 0x000000021000720c */ /* 0x080fe40003f86270 */
[C---:B------:R-:W-:Y:S02]  /*b850*/  ISETP.GE.AND P6, PT, R146.reuse, R157, PT ;  /* 0x0000009d9200720c */ /* 0x040fe40003fc6270 */
[-C--:B------:R-:W-:Y:S02]  /*b860*/  ISETP.GE.AND P3, PT, R13, R2.reuse, PT ;  /* 0x000000020d00720c */ /* 0x080fe40003f66270 */
[----:B------:R-:W-:-:S02]  /*b870*/  ISETP.GE.AND P2, PT, R146, R2, PT ;  /* 0x000000029200720c */ /* 0x000fc40003f46270 */
[----:B-1----:R-:W-:Y:S02]  /*b880*/  FSEL R54, R54, -INF , !P6 ;  /* 0xff80000036367808 */ /* 0x002fe40007000000 */
[----:B------:R-:W-:Y:S02]  /*b890*/  FSEL R57, R57, -INF , !P5 ;  /* 0xff80000039397808 */ /* 0x000fe40006800000 */
[----:B----4-:R-:W-:Y:S02]  /*b8a0*/  FSEL R55, R55, -INF , !P4 ;  /* 0xff80000037377808 */ /* 0x010fe40006000000 */
[----:B---3--:R-:W-:Y:S02]  /*b8b0*/  FSEL R51, R51, -INF , !P3 ;  /* 0xff80000033337808 */ /* 0x008fe40005800000 */
[----:B--2---:R-:W-:Y:S01]  /*b8c0*/  FSEL R50, R50, -INF , !P2 ;  /* 0xff80000032327808 */ /* 0x004fe20005000000 */
[----:B------:R-:W-:Y:S06]  /*b8d0*/  @!P1 BRA `(.L_x_1221) ;  /* 0x0000000000b09947 */ /* 0x000fec0003800000 */
        /* <DEDUP_REMOVED lines=42> */
.L_x_1223:
[----:B------:R-:W-:Y:S05]  /*bb80*/  BSYNC.RECONVERGENT B0 ;  /* 0x0000000000007941 */ /* 0x000fea0003800200 */
.L_x_1222:
[----:B------:R-:W0:Y:S02]  /*bb90*/  LDGDEPBAR ;  /* 0x00000000000079af */ /* 0x000e240000000000 */
.L_x_1221:
[----:B------:R-:W-:Y:S01]  /*bba0*/  FMNMX3.FTZ R2, R0, R9, R15, !PT ;  /* 0x0000000900027276 */ /* 0x000fe2000781000f */
[----:B-1----:R-:W-:Y:S01]  /*bbb0*/  LDSM.16.MT88.4 R16, [R188+0x6000] ;  /* 0x00600000bc10783b */ /* 0x002fe20000004200 */
[----:B--2---:R-:W-:Y:S02]  /*bbc0*/  FMNMX3.FTZ R5, R3, R42, R44, !PT ;  /* 0x0000002a03057276 */ /* 0x004fe4000781002c */
        /* <DEDUP_REMOVED lines=20> */
[----:B------:R-:W-:Y:S01]  /*bd10*/  FMNMX3.FTZ R12, R7, R148, R132, !PT ;  /* 0x00000094070c7276 */ /* 0x000fe20007810084 */
[----:B------:R-:W1:Y:S01]  /*bd20*/  SHFL.BFLY PT, R4, R13, 0x2, 0x1f ;  /* 0x0c401f000d047f89 */ /* 0x000e6200000e0000 */
[----:B------:R-:W-:-:S02]  /*bd30*/  FMNMX3.FTZ R6, R5, R56, R54, !PT ;  /* 0x0000003805067276 */ /* 0x000fc40007810036 */
[----:B------:R-:W-:Y:S02]  /*bd40*/  FMNMX3.FTZ R2, R2, R149, R163, !PT ;  /* 0x0000009502027276 */ /* 0x000fe400078100a3 */
[----:B------:R-:W-:Y:S01]  /*bd50*/  FMNMX3.FTZ R12, R12, R25, R24, !PT ;  /* 0x000000190c0c7276 */ /* 0x000fe20007810018 */
[----:B------:R-:W2:Y:S01]  /*bd60*/  SHFL.BFLY PT, R5, R6, 0x2, 0x1f ;  /* 0x0c401f0006057f89 */ /* 0x000ea200000e0000 */
[----:B------:R-:W-:Y:S02]  /*bd70*/  FMNMX3.FTZ R2, R2, R165, R167, !PT ;  /* 0x000000a502027276 */ /* 0x000fe400078100a7 */
[----:B------:R-:W-:Y:S02]  /*bd80*/  FMNMX3.FTZ R12, R12, R26, R27, !PT ;  /* 0x0000001a0c0c7276 */ /* 0x000fe4000781001b */
[----:B------:R-:W-:Y:S02]  /*bd90*/  FMNMX3.FTZ R2, R2, R65, R139, !PT ;  /* 0x0000004102027276 */ /* 0x000fe4000781008b */
[----:B------:R-:W-:Y:S01]  /*bda0*/  IADD3 R215, PT, PT, R156, -0x4, RZ ;  /* 0xfffffffc9cd77810 */ /* 0x000fe20007ffe0ff */
[----:B------:R-:W3:Y:S01]  /*bdb0*/  SHFL.BFLY PT, R7, R12, 0x2, 0x1f ;  /* 0x0c401f000c077f89 */ /* 0x000ee200000e0000 */
[----:B------:R-:W-:-:S04]  /*bdc0*/  FMNMX3.FTZ R2, R2, R67, R137, !PT ;  /* 0x0000004302027276 */ /* 0x000fc80007810089 */
[----:B------:R-:W-:-:S04]  /*bdd0*/  FMNMX3.FTZ R2, R2, R31, R30, !PT ;  /* 0x0000001f02027276 */ /* 0x000fc8000781001e */
[----:B------:R-:W-:Y:S02]  /*bde0*/  FMNMX3.FTZ R2, R2, R29, R28, !PT ;  /* 0x0000001d02027276 */ /* 0x000fe4000781001c */
[----:B-1----:R-:W-:-:S03]  /*bdf0*/  FMNMX.FTZ R4, R13, R4, !PT ;  /* 0x000000040d047209 */ /* 0x002fc60007810000 */
[----:B------:R-:W1:Y:S01]  /*be00*/  SHFL.BFLY PT, R135, R2, 0x2, 0x1f ;  /* 0x0c401f0002877f89 */ /* 0x000e6200000e0000 */
[----:B--2---:R-:W-:-:S03]  /*be10*/  FMNMX.FTZ R5, R6, R5, !PT ;  /* 0x0000000506057209 */ /* 0x004fc60007810000 */
[----:B------:R-:W2:Y:S04]  /*be20*/  SHFL.BFLY PT, R133, R4, 0x1, 0x1f ;  /* 0x0c201f0004857f89 */ /* 0x000ea800000e0000 */
[----:B------:R-:W4:Y:S01]  /*be30*/  SHFL.BFLY PT, R134, R5, 0x1, 0x1f ;  /* 0x0c201f0005867f89 */ /* 0x000f2200000e0000 */
[----:B---3--:R-:W-:-:S05]  /*be40*/  FMNMX.FTZ R7, R12, R7, !PT ;  /* 0x000000070c077209 */ /* 0x008fca0007810000 */
[----:B------:R-:W3:Y:S01]  /*be50*/  SHFL.BFLY PT, R136, R7, 0x1, 0x1f ;  /* 0x0c201f0007887f89 */ /* 0x000ee200000e0000 */
[----:B-1----:R-:W-:Y:S02]  /*be60*/  FMNMX.FTZ R135, R2, R135, !PT ;  /* 0x0000008702877209 */ /* 0x002fe40007810000 */
[----:B--2---:R-:W-:-:S03]  /*be70*/  FMNMX.FTZ R133, R4, R133, !PT ;  /* 0x0000008504857209 */ /* 0x004fc60007810000 */
[----:B------:R-:W1:Y:S01]  /*be80*/  SHFL.BFLY PT, R4, R135, 0x1, 0x1f ;  /* 0x0c201f0087047f89 */ /* 0x000e6200000e0000 */
[----:B----4-:R-:W-:Y:S01]  /*be90*/  FMNMX.FTZ R134, R5, R134, !PT ;  /* 0x0000008605867209 */ /* 0x010fe20007810000 */
[C---:B------:R-:W-:Y:S01]  /*bea0*/  FMUL.FTZ R52, R133.reuse, UR6 ;  /* 0x0000000685347c20 */ /* 0x040fe20008410000 */
[----:B------:R-:W-:Y:S02]  /*beb0*/  FSETP.NEU.FTZ.AND P0, PT, R133, -INF , PT ;  /* 0xff8000008500780b */ /* 0x000fe40003f1d000 */
[C---:B------:R-:W-:Y:S01]  /*bec0*/  FSETP.NEU.FTZ.AND P1, PT, R134.reuse, -INF , PT ;  /* 0xff8000008600780b */ /* 0x040fe20003f3d000 */
[----:B------:R-:W-:Y:S01]  /*bed0*/  FMUL.FTZ R59, R134, UR6 ;  /* 0x00000006863b7c20 */ /* 0x000fe20008410000 */
[----:B------:R-:W-:Y:S02]  /*bee0*/  FSEL R52, R52, RZ, P0 ;  /* 0x000000ff34347208 */ /* 0x000fe40000000000 */
[----:B---3--:R-:W-:Y:S02]  /*bef0*/  FMNMX.FTZ R136, R7, R136, !PT ;  /* 0x0000008807887209 */ /* 0x008fe40007810000 */
[----:B------:R-:W-:Y:S01]  /*bf00*/  FSEL R6, R134, RZ, P1 ;  /* 0x000000ff86067208 */ /* 0x000fe20000800000 */
[----:B------:R-:W-:Y:S01]  /*bf10*/  FFMA.FTZ R11, R11, UR6, -R52 ;  /* 0x000000060b0b7c23 */ /* 0x000fe20008010834 */
[----:B------:R-:W-:Y:S01]  /*bf20*/  FSEL R5, R133, RZ, P0 ;  /* 0x000000ff85057208 */ /* 0x000fe20000000000 */
[C---:B------:R-:W-:Y:S01]  /*bf30*/  FMUL.FTZ R43, R136.reuse, UR6 ;  /* 0x00000006882b7c20 */ /* 0x040fe20008410000 */
[----:B------:R-:W-:Y:S01]  /*bf40*/  FSETP.NEU.FTZ.AND P2, PT, R136, -INF , PT ;  /* 0xff8000008800780b */ /* 0x000fe20003f5d000 */
[----:B------:R-:W-:Y:S01]  /*bf50*/  FADD.FTZ R6, R3, -R6 ;  /* 0x8000000603067221 */ /* 0x000fe20000010000 */
[----:B------:R-:W-:Y:S01]  /*bf60*/  FSEL R59, R59, RZ, P1 ;  /* 0x000000ff3b3b7208 */ /* 0x000fe20000800000 */
[----:B------:R-:W-:Y:S01]  /*bf70*/  FADD.FTZ R5, R0, -R5 ;  /* 0x8000000500057221 */ /* 0x000fe20000010000 */
[----:B------:R-:W-:Y:S01]  /*bf80*/  FSEL R43, R43, RZ, P2 ;  /* 0x000000ff2b2b7208 */ /* 0x000fe20001000000 */
[----:B------:R-:W-:Y:S01]  /*bf90*/  FMUL.FTZ R6, R6, UR6 ;  /* 0x0000000606067c20 */ /* 0x000fe20008410000 */
[--C-:B------:R-:W-:Y:S01]  /*bfa0*/  FFMA.FTZ R32, R9, UR6, -R52.reuse ;  /* 0x0000000609207c23 */ /* 0x100fe20008010834 */
[--C-:B------:R-:W-:Y:S01]  /*bfb0*/  FFMA.FTZ R36, R42, UR6, -R59.reuse ;  /* 0x000000062a247c23 */ /* 0x100fe2000801083b */
[----:B------:R-:W-:Y:S01]  /*bfc0*/  FFMA.FTZ R34, R10, UR6, -R59 ;  /* 0x000000060a227c23 */ /* 0x000fe2000801083b */
[--C-:B------:R-:W-:Y:S01]  /*bfd0*/  FFMA.FTZ R38, R14, UR6, -R43.reuse ;  /* 0x000000060e267c23 */ /* 0x100fe2000801082b */
[--C-:B------:R-:W-:Y:S01]  /*bfe0*/  FFMA.FTZ R2, R15, UR6, -R52.reuse ;  /* 0x000000060f027c23 */ /* 0x100fe20008010834 */
[----:B------:R2:W-:Y:S01]  /*bff0*/  MUFU.EX2 R3, R11 ;  /* 0x0000000b00037308 */ /* 0x0005e20000000800 */
[----:B-1----:R-:W-:Y:S01]  /*c000*/  FMNMX.FTZ R135, R135, R4, !PT ;  /* 0x0000000487877209 */ /* 0x002fe20007810000 */
[----:B------:R-:W-:Y:S01]  /*c010*/  FMUL.FTZ R41, R5, UR6 ;  /* 0x0000000605297c20 */ /* 0x000fe20008410000 */
[----:B------:R-:W-:Y:S01]  /*c020*/  FFMA.FTZ R39, R8, UR6, -R43 ;  /* 0x0000000608277c23 */ /* 0x000fe2000801082b */
[----:B------:R1:W3:Y:S01]  /*c030*/  MUFU.EX2 R42, R6 ;  /* 0x00000006002a7308 */ /* 0x0002e20000000800 */
[----:B------:R-:W4:Y:S01]  /*c040*/  LDSM.16.MT88.4 R12, [R184+0x6000] ;  /* 0x00600000b80c783b */ /* 0x000f220000004200 */
[C---:B------:R-:W-:Y:S01]  /*c050*/  FSETP.NEU.FTZ.AND P0, PT, R135.reuse, -INF , PT ;  /* 0xff8000008700780b */ /* 0x040fe20003f1d000 */
[--C-:B------:R-:W-:Y:S01]  /*c060*/  FFMA.FTZ R35, R44, UR6, -R59.reuse ;  /* 0x000000062c237c23 */ /* 0x100fe2000801083b */
[C---:B------:R-:W-:Y:S01]  /*c070*/  FMUL.FTZ R44, R135.reuse, UR6 ;  /* 0x00000006872c7c20 */ /* 0x040fe20008410000 */
[----:B------:R-:W-:Y:S01]  /*c080*/  FSEL R48, R136, RZ, P2 ;  /* 0x000000ff88307208 */ /* 0x000fe20001000000 */
[----:B------:R-:W-:Y:S01]  /*c090*/  FFMA.FTZ R33, R20, UR6, -R59 ;  /* 0x0000000614217c23 */ /* 0x000fe2000801083b */
[----:B------:R-:W-:Y:S01]  /*c0a0*/  FSEL R53, R135, RZ, P0 ;  /* 0x000000ff87357208 */ /* 0x000fe20000000000 */
[----:B------:R-:W-:Y:S01]  /*c0b0*/  FFMA.FTZ R21, R21, UR6, -R52 ;  /* 0x0000000615157c23 */ /* 0x000fe20008010834 */
[----:B------:R-:W-:Y:S01]  /*c0c0*/  FSEL R44, R44, RZ, P0 ;  /* 0x000000ff2c2c7208 */ /* 0x000fe20000000000 */
[----:B--2---:R-:W2:Y:S01]  /*c0d0*/  LDSM.16.MT88.4 R8, [R143+0x6000] ;  /* 0x006000008f08783b */ /* 0x004ea20000004200 */
[----:B------:R-:W-:Y:S01]  /*c0e0*/  FADD.FTZ R48, R145, -R48 ;  /* 0x8000003091307221 */ /* 0x000fe20000010000 */
[----:B------:R-:W-:Y:S01]  /*c0f0*/  FADD.FTZ R53, R144, -R53 ;  /* 0x8000003590357221 */ /* 0x000fe20000010000 */
[----:B------:R-:W-:Y:S01]  /*c100*/  MUFU.EX2 R36, R36 ;  /* 0x0000002400247308 */ /* 0x000fe20000000800 */
[----:B-1----:R-:W1:Y:S01]  /*c110*/  LDSM.16.MT88.4 R4, [R142+0x6000] ;  /* 0x006000008e04783b */ /* 0x002e620000004200 */
[--C-:B------:R-:W-:Y:S01]  /*c120*/  FFMA.FTZ R37, R46, UR6, -R43.reuse ;  /* 0x000000062e257c23 */ /* 0x100fe2000801082b */
[--C-:B------:R-:W-:Y:S01]  /*c130*/  FFMA.FTZ R61, R49, UR6, -R44.reuse ;  /* 0x00000006313d7c23 */ /* 0x100fe2000801082c */
[----:B------:R-:W5:Y:S01]  /*c140*/  MUFU.EX2 R35, R35 ;  /* 0x0000002300237308 */ /* 0x000f620000000800 */
[----:B------:R-:W-:Y:S01]  /*c150*/  FFMA.FTZ R40, R40, UR6, -R43 ;  /* 0x0000000628287c23 */ /* 0x000fe2000801082b */
[--C-:B------:R-:W-:Y:S01]  /*c160*/  FFMA.FTZ R45, R45, UR6, -R44.reuse ;  /* 0x000000062d2d7c23 */ /* 0x100fe2000801082c */
[--C-:B------:R-:W-:Y:S01]  /*c170*/  FFMA.FTZ R46, R177, UR6, -R44.reuse ;  /* 0x00000006b12e7c23 */ /* 0x100fe2000801082c */
[----:B------:R-:W-:Y:S01]  /*c180*/  MUFU.EX2 R34, R34 ;  /* 0x0000002200227308 */ /* 0x000fe20000000800 */
[----:B------:R-:W-:Y:S01]  /*c190*/  FFMA.FTZ R47, R47, UR6, -R44 ;  /* 0x000000062f2f7c23 */ /* 0x000fe2000801082c */
[----:B------:R-:W-:Y:S01]  /*c1a0*/  FMUL.FTZ R49, R48, UR6 ;  /* 0x0000000630317c20 */ /* 0x000fe20008410000 */
[----:B------:R-:W-:Y:S01]  /*c1b0*/  FMUL.FTZ R53, R53, UR6 ;  /* 0x0000000635357c20 */ /* 0x000fe20008410000 */
[----:B------:R-:W4:Y:S01]  /*c1c0*/  MUFU.EX2 R33, R33 ;  /* 0x0000002100217308 */ /* 0x000f220000000800 */
[-C--:B---3--:R-:W-:Y:S01]  /*c1d0*/  FMUL.FTZ R124, R124, R42.reuse ;  /* 0x0000002a7c7c7220 */ /* 0x088fe20000410000 */
[-C--:B------:R-:W-:Y:S01]  /*c1e0*/  FMUL.FTZ R125, R125, R42.reuse ;  /* 0x0000002a7d7d7220 */ /* 0x080fe20000410000 */
[-C--:B------:R-:W-:Y:S01]  /*c1f0*/  FMUL.FTZ R120, R120, R42.reuse ;  /* 0x0000002a78787220 */ /* 0x080fe20000410000 */
[----:B------:R-:W-:Y:S01]  /*c200*/  MUFU.EX2 R32, R32 ;  /* 0x0000002000207308 */ /* 0x000fe20000000800 */
[----:B------:R-:W-:Y:S01]  /*c210*/  FMUL.FTZ R121, R121, R42 ;  /* 0x0000002a79797220 */ /* 0x000fe20000410000 */
[----:B-----5:R-:W-:Y:S01]  /*c220*/  F2FP.F16.F32.PACK_AB R20, R35, R36 ;  /* 0x000000242314723e */ /* 0x020fe200000000ff */
[-C--:B------:R-:W-:Y:S01]  /*c230*/  FMUL.FTZ R108, R108, R42.reuse ;  /* 0x0000002a6c6c7220 */ /* 0x080fe20000410000 */
[----:B------:R-:W3:Y:S01]  /*c240*/  MUFU.EX2 R2, R2 ;  /* 0x0000000200027308 */ /* 0x000ee20000000800 */
[-C--:B------:R-:W-:Y:S01]  /*c250*/  FMUL.FTZ R109, R109, R42.reuse ;  /* 0x0000002a6d6d7220 */ /* 0x080fe20000410000 */
[-C--:B------:R-:W-:Y:S01]  /*c260*/  FMUL.FTZ R104, R104, R42.reuse ;  /* 0x0000002a68687220 */ /* 0x080fe20000410000 */
[-C--:B------:R-:W-:Y:S01]  /*c270*/  FMUL.FTZ R105, R105, R42.reuse ;  /* 0x0000002a69697220 */ /* 0x080fe20000410000 */
[----:B------:R3:W5:Y:S01]  /*c280*/  MUFU.EX2 R0, R21 ;  /* 0x0000001500007308 */ /* 0x0007620000000800 */
[----:B------:R-:W-:Y:S01]  /*c290*/  FMUL.FTZ R92, R92, R42 ;  /* 0x0000002a5c5c7220 */ /* 0x000fe20000410000 */
[----:B----4-:R-:W-:Y:S01]  /*c2a0*/  F2FP.F16.F32.PACK_AB R22, R33, R34 ;  /* 0x000000222116723e */ /* 0x010fe200000000ff */
[-C--:B------:R-:W-:Y:S01]  /*c2b0*/  FMUL.FTZ R93, R93, R42.reuse ;  /* 0x0000002a5d5d7220 */ /* 0x080fe20000410000 */
[----:B------:R-:W4:Y:S01]  /*c2c0*/  MUFU.EX2 R41, R41 ;  /* 0x0000002900297308 */ /* 0x000f220000000800 */
[-C--:B------:R-:W-:Y:S01]  /*c2d0*/  FMUL.FTZ R88, R88, R42.reuse ;  /* 0x0000002a58587220 */ /* 0x080fe20000410000 */
[-C--:B------:R-:W-:Y:S01]  /*c2e0*/  FMUL.FTZ R89, R89, R42.reuse ;  /* 0x0000002a59597220 */ /* 0x080fe20000410000 */
[-C--:B------:R-:W-:Y:S01]  /*c2f0*/  FMUL.FTZ R76, R76, R42.reuse ;  /* 0x0000002a4c4c7220 */ /* 0x080fe20000410000 */
[----:B------:R-:W-:Y:S01]  /*c300*/  MUFU.EX2 R38, R38 ;  /* 0x0000002600267308 */ /* 0x000fe20000000800 */
[-C--:B------:R-:W-:Y:S01]  /*c310*/  FMUL.FTZ R77, R77, R42.reuse ;  /* 0x0000002a4d4d7220 */ /* 0x080fe20000410000 */
[-C--:B------:R-:W-:Y:S01]  /*c320*/  FMUL.FTZ R72, R72, R42.reuse ;  /* 0x0000002a48487220 */ /* 0x080fe20000410000 */
[----:B------:R-:W-:Y:S01]  /*c330*/  FMUL.FTZ R73, R73, R42 ;  /* 0x0000002a49497220 */ /* 0x000fe20000410000 */
[----:B------:R-:W-:Y:S01]  /*c340*/  MUFU.EX2 R39, R39 ;  /* 0x0000002700277308 */ /* 0x000fe20000000800 */
[--C-:B------:R-:W-:Y:S01]  /*c350*/  FFMA.FTZ R66, R174, UR6, -R59.reuse ;  /* 0x00000006ae427c23 */ /* 0x100fe2000801083b */
[----:B---3--:R-:W-:Y:S01]  /*c360*/  F2FP.F16.F32.PACK_AB R21, R2, R32 ;  /* 0x000000200215723e */ /* 0x008fe200000000ff */
[--C-:B------:R-:W-:Y:S01]  /*c370*/  FFMA.FTZ R63, R176, UR6, -R59.reuse ;  /* 0x00000006b03f7c23 */ /* 0x100fe2000801083b */
[----:B------:R-:W-:Y:S01]  /*c380*/  MUFU.EX2 R40, R40 ;  /* 0x0000002800287308 */ /* 0x000fe20000000800 */
[----:B-----5:R-:W-:Y:S01]  /*c390*/  F2FP.F16.F32.PACK_AB R23, R0, R3 ;  /* 0x000000030017723e */ /* 0x020fe200000000ff */
        /* <DEDUP_REMOVED lines=18> */
[----:B------:R3:W-:Y:S01]  /*c4c0*/  MUFU.EX2 R48, R61 ;  /* 0x0000003d00307308 */ /* 0x0007e20000000800 */
[-C--:B------:R-:W-:Y:S01]  /*c4d0*/  FMUL.FTZ R74, R74, R41.reuse ;  /* 0x000000294a4a7220 */ /* 0x080fe20000410000 */
[----:B------:R-:W-:Y:S01]  /*c4e0*/  FMUL.FTZ R75, R75, R41 ;  /* 0x000000294b4b7220 */ /* 0x000fe20000410000 */
[C---:B------:R-:W-:Y:S01]  /*c4f0*/  HMMA.16816.F32 R124, R20.reuse, R16, R124 ;  /* 0x00000010147c723c */ /* 0x040fe2000000187c */
[----:B------:R-:W4:Y:S01]  /*c500*/  MUFU.EX2 R49, R49 ;  /* 0x0000003100317308 */ /* 0x000f220000000800 */
[----:B------:R-:W-:Y:S01]  /*c510*/  FFMA.FTZ R62, R172, UR6, -R59 ;  /* 0x00000006ac3e7c23 */ /* 0x000fe2000801083b */
[--C-:B------:R-:W-:Y:S01]  /*c520*/  FFMA.FTZ R144, R147, UR6, -R52.reuse ;  /* 0x0000000693907c23 */ /* 0x100fe20008010834 */
[--C-:B------:R-:W-:Y:S01]  /*c530*/  FFMA.FTZ R141, R151, UR6, -R52.reuse ;  /* 0x00000006978d7c23 */ /* 0x100fe20008010834 */
[----:B------:R-:W5:Y:S01]  /*c540*/  MUFU.EX2 R53, R53 ;  /* 0x0000003500357308 */ /* 0x000f620000000800 */
[--C-:B------:R-:W-:Y:S01]  /*c550*/  FFMA.FTZ R140, R169, UR6, -R52.reuse ;  /* 0x00000006a98c7c23 */ /* 0x100fe20008010834 */
[----:B------:R-:W-:Y:S01]  /*c560*/  FFMA.FTZ R145, R171, UR6, -R52 ;  /* 0x00000006ab917c23 */ /* 0x000fe20008010834 */
[C---:B------:R-:W-:Y:S01]  /*c570*/  HMMA.16816.F32 R120, R20.reuse, R18, R120 ;  /* 0x000000121478723c */ /* 0x040fe20000001878 */
[----:B------:R-:W-:Y:S01]  /*c580*/  MUFU.EX2 R66, R66 ;  /* 0x0000004200427308 */ /* 0x000fe20000000800 */
[----:B------:R-:W-:Y:S01]  /*c590*/  FFMA.FTZ R147, R150, UR6, -R43 ;  /* 0x0000000696937c23 */ /* 0x000fe2000801082b */
[----:B---3--:R-:W-:Y:S01]  /*c5a0*/  FFMA.FTZ R61, R170, UR6, -R59 ;  /* 0x00000006aa3d7c23 */ /* 0x008fe2000801083b */
[--C-:B------:R-:W-:Y:S01]  /*c5b0*/  FFMA.FTZ R146, R152, UR6, -R43.reuse ;  /* 0x0000000698927c23 */ /* 0x100fe2000801082b */
[----:B------:R-:W-:Y:S01]  /*c5c0*/  MUFU.EX2 R63, R63 ;  /* 0x0000003f003f7308 */ /* 0x000fe20000000800 */
[--C-:B------:R-:W-:Y:S01]  /*c5d0*/  FFMA.FTZ R151, R154, UR6, -R43.reuse ;  /* 0x000000069a977c23 */ /* 0x100fe2000801082b */
[-C--:B----4-:R-:W-:Y:S01]  /*c5e0*/  FMUL.FTZ R128, R128, R49.reuse ;  /* 0x0000003180807220 */ /* 0x090fe20000410000 */
[C---:B------:R-:W-:Y:S01]  /*c5f0*/  HMMA.16816.F32 R108, R20.reuse, R12, R108 ;  /* 0x0000000c146c723c */ /* 0x040fe2000000186c */
[-C--:B------:R-:W-:Y:S01]  /*c600*/  FMUL.FTZ R129, R129, R49.reuse ;  /* 0x0000003181817220 */ /* 0x080fe20000410000 */
[----:B------:R-:W-:Y:S01]  /*c610*/  FMUL.FTZ R116, R116, R49 ;  /* 0x0000003174747220 */ /* 0x000fe20000410000 */
[-C--:B-----5:R-:W-:Y:S01]  /*c620*/  FMUL.FTZ R130, R130, R53.reuse ;  /* 0x0000003582827220 */ /* 0x0a0fe20000410000 */
[----:B------:R-:W-:Y:S01]  /*c630*/  FMUL.FTZ R131, R131, R53 ;  /* 0x0000003583837220 */ /* 0x000fe20000410000 */
        /* <DEDUP_REMOVED lines=11> */
[C---:B--2---:R-:W-:Y:S01]  /*c6f0*/  HMMA.16816.F32 R92, R20.reuse, R8, R92 ;  /* 0x00000008145c723c */ /* 0x044fe2000000185c */
        /* <DEDUP_REMOVED lines=15> */
[C---:B-1----:R-:W-:Y:S01]  /*c7f0*/  HMMA.16816.F32 R76, R20.reuse, R4, R76 ;  /* 0x00000004144c723c */ /* 0x042fe2000000184c */
[----:B------:R-:W-:Y:S01]  /*c800*/  FMUL.FTZ R69, R69, R49 ;  /* 0x0000003145457220 */ /* 0x000fe20000410000 */
[-C--:B------:R-:W-:Y:S01]  /*c810*/  FMUL.FTZ R70, R70, R53.reuse ;  /* 0x0000003546467220 */ /* 0x080fe20000410000 */
[----:B------:R-:W-:Y:S01]  /*c820*/  FMUL.FTZ R71, R71, R53 ;  /* 0x0000003547477220 */ /* 0x000fe20000410000 */
[----:B------:R-:W1:Y:S01]  /*c830*/  MUFU.EX2 R61, R61 ;  /* 0x0000003d003d7308 */ /* 0x000e620000000800 */
[----:B------:R-:W-:Y:S01]  /*c840*/  FFMA.FTZ R150, R168, UR6, -R43 ;  /* 0x00000006a8967c23 */ /* 0x000fe2000801082b */
[--C-:B------:R-:W-:Y:S01]  /*c850*/  FFMA.FTZ R149, R149, UR6, -R44.reuse ;  /* 0x0000000695957c23 */ /* 0x100fe2000801082c */
[--C-:B------:R-:W-:Y:S01]  /*c860*/  FFMA.FTZ R154, R163, UR6, -R44.reuse ;  /* 0x00000006a39a7c23 */ /* 0x100fe2000801082c */
[----:B------:R-:W-:Y:S01]  /*c870*/  HMMA.16816.F32 R72, R20, R6, R72 ;  /* 0x000000061448723c */ /* 0x000fe20000001848 */
[----:B------:R-:W-:Y:S01]  /*c880*/  F2FP.F16.F32.PACK_AB R20, R39, R38 ;  /* 0x000000262714723e */ /* 0x000fe200000000ff */
[----:B------:R-:W-:Y:S01]  /*c890*/  MUFU.EX2 R62, R62 ;  /* 0x0000003e003e7308 */ /* 0x000fe20000000800 */
[----:B------:R-:W-:Y:S01]  /*c8a0*/  F2FP.F16.F32.PACK_AB R21, R46, R45 ;  /* 0x0000002d2e15723e */ /* 0x000fe200000000ff */
[--C-:B------:R-:W-:Y:S01]  /*c8b0*/  FFMA.FTZ R152, R165, UR6, -R44.reuse ;  /* 0x00000006a5987c23 */ /* 0x100fe2000801082c */
[----:B------:R-:W-:Y:S01]  /*c8c0*/  F2FP.F16.F32.PACK_AB R22, R37, R40 ;  /* 0x000000282516723e */ /* 0x000fe200000000ff */
[----:B------:R-:W-:Y:S01]  /*c8d0*/  MUFU.EX2 R144, R144 ;  /* 0x0000009000907308 */ /* 0x000fe20000000800 */
[----:B------:R-:W-:Y:S01]  /*c8e0*/  F2FP.F16.F32.PACK_AB R23, R48, R47 ;  /* 0x0000002f3017723e */ /* 0x000fe200000000ff */
[----:B------:R-:W-:Y:S01]  /*c8f0*/  FFMA.FTZ R157, R167, UR6, -R44 ;  /* 0x00000006a79d7c23 */ /* 0x000fe2000801082c */
[--C-:B------:R-:W-:Y:S01]  /*c900*/  FFMA.FTZ R163, R166, UR6, -R59.reuse ;  /* 0x00000006a6a37c23 */ /* 0x100fe2000801083b */
[----:B------:R-:W2:Y:S01]  /*c910*/  MUFU.EX2 R141, R141 ;  /* 0x0000008d008d7308 */ /* 0x000ea20000000800 */
[--C-:B------:R-:W-:Y:S01]  /*c920*/  FFMA.FTZ R166, R155, UR6, -R52.reuse ;  /* 0x000000069ba67c23 */ /* 0x100fe20008010834 */
[--C-:B------:R-:W-:Y:S01]  /*c930*/  FFMA.FTZ R158, R164, UR6, -R59.reuse ;  /* 0x00000006a49e7c23 */ /* 0x100fe2000801083b */
[----:B------:R-:W-:Y:S01]  /*c940*/  FFMA.FTZ R165, R162, UR6, -R59 ;  /* 0x00000006a2a57c23 */ /* 0x000fe2000801083b */
[C---:B------:R-:W-:Y:S01]  /*c950*/  HMMA.16816.F32 R128, R20.reuse, R16, R128 ;  /* 0x000000101480723c */ /* 0x040fe20000001880 */
[----:B------:R-:W-:Y:S01]  /*c960*/  MUFU.EX2 R140, R140 ;  /* 0x0000008c008c7308 */ /* 0x000fe20000000800 */
[--C-:B------:R-:W-:Y:S01]  /*c970*/  FFMA.FTZ R162, R161, UR6, -R52.reuse ;  /* 0x00000006a1a27c23 */ /* 0x100fe20008010834 */
[--C-:B------:R-:W-:Y:S01]  /*c980*/  FFMA.FTZ R153, R153, UR6, -R52.reuse ;  /* 0x0000000699997c23 */ /* 0x100fe20008010834 */
[----:B------:R-:W-:Y:S01]  /*c990*/  FFMA.FTZ R164, R159, UR6, -R52 ;  /* 0x000000069fa47c23 */ /* 0x000fe20008010834 */
[----:B------:R-:W3:Y:S01]  /*c9a0*/  MUFU.EX2 R145, R145 ;  /* 0x0000009100917308 */ /* 0x000ee20000000800 */
[--C-:B------:R-:W-:Y:S01]  /*c9b0*/  FFMA.FTZ R159, R138, UR6, -R43.reuse ;  /* 0x000000068a9f7c23 */ /* 0x100fe2000801082b */
[--C-:B------:R-:W-:Y:S01]  /*c9c0*/  FFMA.FTZ R64, R64, UR6, -R43.reuse ;  /* 0x0000000640407c23 */ /* 0x100fe2000801082b */
[C---:B------:R-:W-:Y:S01]  /*c9d0*/  HMMA.16816.F32 R116, R20.reuse, R18, R116 ;  /* 0x000000121474723c */ /* 0x040fe20000001874 */
[----:B------:R-:W4:Y:S01]  /*c9e0*/  LDSM.16.MT88.4 R16, [R188+0x6800] ;  /* 0x00680000bc10783b */ /* 0x000f220000004200 */
[----:B------:R-:W-:Y:S01]  /*c9f0*/  MUFU.EX2 R147, R147 ;  /* 0x0000009300937308 */ /* 0x000fe20000000800 */
[--C-:B------:R-:W-:Y:S01]  /*ca00*/  FFMA.FTZ R138, R65, UR6, -R44.reuse ;  /* 0x00000006418a7c23 */ /* 0x100fe2000801082c */
[----:B------:R-:W-:Y:S01]  /*ca10*/  FFMA.FTZ R167, R132, UR6, -R43 ;  /* 0x0000000684a77c23 */ /* 0x000fe2000801082b */
[----:B------:R-:W-:Y:S01]  /*ca20*/  FFMA.FTZ R139, R139, UR6, -R44 ;  /* 0x000000068b8b7c23 */ /* 0x000fe2000801082c */
[----:B------:R-:W5:Y:S01]  /*ca30*/  MUFU.EX2 R146, R146 ;  /* 0x0000009200927308 */ /* 0x000f620000000800 */
[----:B------:R-:W-:Y:S01]  /*ca40*/  FFMA.FTZ R38, R223, R49, R38 ;  /* 0x00000031df267223 */ /* 0x000fe20000010026 */
[C---:B------:R-:W-:Y:S01]  /*ca50*/  HMMA.16816.F32 R112, R20.reuse, R12, R112 ;  /* 0x0000000c1470723c */ /* 0x040fe20000001870 */
[----:B------:R-:W-:Y:S01]  /*ca60*/  FFMA.FTZ R45, R218, R53, R45 ;  /* 0x00000035da2d7223 */ /* 0x000fe2000001002d */
[----:B------:R-:W-:Y:S01]  /*ca70*/  MUFU.EX2 R151, R151 ;  /* 0x0000009700977308 */ /* 0x000fe20000000800 */
[----:B------:R-:W-:Y:S01]  /*ca80*/  FFMA.FTZ R36, R221, R42, R36 ;  /* 0x0000002add247223 */ /* 0x000fe20000010024 */
[----:B------:R-:W-:Y:S01]  /*ca90*/  FFMA.FTZ R41, R219, R41, R32 ;  /* 0x00000029db297223 */ /* 0x000fe20000010020 */
[----:B------:R-:W-:Y:S01]  /*caa0*/  FADD.FTZ R39, R39, R38 ;  /* 0x0000002627277221 */ /* 0x000fe20000010000 */
[----:B------:R-:W-:Y:S01]  /*cab0*/  MUFU.EX2 R150, R150 ;  /* 0x0000009600967308 */ /* 0x000fe20000000800 */
[----:B------:R-:W-:Y:S01]  /*cac0*/  FADD.FTZ R46, R46, R45 ;  /* 0x0000002d2e2e7221 */ /* 0x000fe20000010000 */
[C---:B------:R-:W-:Y:S01]  /*cad0*/  HMMA.16816.F32 R100, R20.reuse, R14, R100 ;  /* 0x0000000e1464723c */ /* 0x040fe20000001864 */
[----:B------:R-:W5:Y:S01]  /*cae0*/  LDSM.16.MT88.4 R12, [R184+0x6800] ;  /* 0x00680000b80c783b */ /* 0x000f620000004200 */
[----:B------:R-:W-:Y:S01]  /*caf0*/  MUFU.EX2 R149, R149 ;  /* 0x0000009500957308 */ /* 0x000fe20000000800 */
[----:B------:R-:W-:Y:S01]  /*cb00*/  FADD.FTZ R35, R35, R36 ;  /* 0x0000002423237221 */ /* 0x000fe20000010000 */
[----:B------:R-:W-:Y:S01]  /*cb10*/  FADD.FTZ R2, R2, R41 ;  /* 0x0000002902027221 */ /* 0x000fe20000010000 */
[----:B------:R-:W-:Y:S01]  /*cb20*/  FADD.FTZ R40, R40, R39 ;  /* 0x0000002728287221 */ /* 0x000fe20000010000 */
[----:B------:R-:W5:Y:S01]  /*cb30*/  MUFU.EX2 R154, R154 ;  /* 0x0000009a009a7308 */ /* 0x000f620000000800 */
[----:B------:R-:W-:Y:S01]  /*cb40*/  FADD.FTZ R47, R47, R46 ;  /* 0x0000002e2f2f7221 */ /* 0x000fe20000010000 */
[C---:B------:R-:W-:Y:S01]  /*cb50*/  HMMA.16816.F32 R96, R20.reuse, R8, R96 ;  /* 0x000000081460723c */ /* 0x040fe20000001860 */
[----:B------:R-:W-:Y:S01]  /*cb60*/  FADD.FTZ R34, R34, R35 ;  /* 0x0000002322227221 */ /* 0x000fe20000010000 */
[----:B------:R-:W-:Y:S01]  /*cb70*/  MUFU.EX2 R152, R152 ;  /* 0x0000009800987308 */ /* 0x000fe20000000800 */
[----:B------:R-:W-:Y:S01]  /*cb80*/  FADD.FTZ R3, R3, R2 ;  /* 0x0000000203037221 */ /* 0x000fe20000010000 */
[----:B------:R-:W-:Y:S01]  /*cb90*/  FADD.FTZ R40, R37, R40 ;  /* 0x0000002825287221 */ /* 0x000fe20000010000 */
[----:B------:R-:W-:Y:S01]  /*cba0*/  FADD.FTZ R48, R48, R47 ;  /* 0x0000002f30307221 */ /* 0x000fe20000010000 */
[----:B------:R-:W5:Y:S01]  /*cbb0*/  MUFU.EX2 R157, R157 ;  /* 0x0000009d009d7308 */ /* 0x000f620000000800 */
[----:B------:R-:W-:Y:S01]  /*cbc0*/  FADD.FTZ R34, R33, R34 ;  /* 0x0000002221227221 */ /* 0x000fe20000010000 */
[C---:B------:R-:W-:Y:S01]  /*cbd0*/  HMMA.16816.F32 R84, R20.reuse, R10, R84 ;  /* 0x0000000a1454723c */ /* 0x040fe20000001854 */
[----:B------:R-:W5:Y:S01]  /*cbe0*/  LDSM.16.MT88.4 R8, [R143+0x6800] ;  /* 0x006800008f08783b */ /* 0x000f620000004200 */
[----:B------:R-:W-:Y:S01]  /*cbf0*/  MUFU.EX2 R158, R158 ;  /* 0x0000009e009e7308 */ /* 0x000fe20000000800 */
[----:B------:R-:W-:Y:S01]  /*cc00*/  FADD.FTZ R3, R0, R3 ;  /* 0x0000000300037221 */ /* 0x000fe20000010000 */
[--C-:B------:R-:W-:Y:S01]  /*cc10*/  FFMA.FTZ R26, R26, UR6, -R43.reuse ;  /* 0x000000061a1a7c23 */ /* 0x100fe2000801082b */
[----:B------:R-:W-:Y:S01]  /*cc20*/  FFMA.FTZ R27, R27, UR6, -R43 ;  /* 0x000000061b1b7c23 */ /* 0x000fe2000801082b */
[----:B------:R-:W5:Y:S02]  /*cc30*/  MUFU.EX2 R163, R163 ;  /* 0x000000a300a37308 */ /* 0x000f640000000800 */
[C---:B------:R-:W-:Y:S02]  /*cc40*/  HMMA.16816.F32 R80, R20.reuse, R4, R80 ;  /* 0x000000041450723c */ /* 0x040fe40000001850 */
[----:B------:R4:W-:Y:S04]  /*cc50*/  MUFU.EX2 R161, R166 ;  /* 0x000000a600a17308 */ /* 0x0009e80000000800 */
[----:B------:R-:W5:Y:S02]  /*cc60*/  MUFU.EX2 R162, R162 ;  /* 0x000000a200a27308 */ /* 0x000f640000000800 */
[----:B------:R-:W-:Y:S01]  /*cc70*/  HMMA.16816.F32 R68, R20, R6, R68 ;  /* 0x000000061444723c */ /* 0x000fe20000001844 */
[----:B------:R-:W5:Y:S01]  /*cc80*/  LDSM.16.MT88.4 R4, [R142+0x6800] ;  /* 0x006800008e04783b */ /* 0x000f620000004200 */
[----:B-1----:R-:W-:Y:S01]  /*cc90*/  F2FP.F16.F32.PACK_AB R20, R66, R61 ;  /* 0x0000003d4214723e */ /* 0x002fe200000000ff */
[----:B------:R-:W-:Y:S01]  /*cca0*/  MUFU.EX2 R153, R153 ;  /* 0x0000009900997308 */ /* 0x000fe20000000800 */
[----:B--2---:R-:W-:Y:S01]  /*ccb0*/  F2FP.F16.F32.PACK_AB R21, R141, R144 ;  /* 0x000000908d15723e */ /* 0x004fe200000000ff */
[----:B------:R-:W-:Y:S01]  /*ccc0*/  FADD.FTZ R61, R61, R34 ;  /* 0x000000223d3d7221 */ /* 0x000fe20000010000 */
[----:B------:R-:W-:Y:S01]  /*ccd0*/  F2FP.F16.F32.PACK_AB R22, R62, R63 ;  /* 0x0000003f3e16723e */ /* 0x000fe200000000ff */
[----:B------:R-:W-:Y:S01]  /*cce0*/  MUFU.EX2 R164, R164 ;  /* 0x000000a400a47308 */ /* 0x000fe20000000800 */
[----:B---3--:R-:W-:Y:S01]  /*ccf0*/  F2FP.F16.F32.PACK_AB R23, R145, R140 ;  /* 0x0000008c9117723e */ /* 0x008fe200000000ff */
[----:B----4-:R-:W-:Y:S01]  /*cd00*/  FFMA.FTZ R166, R67, UR6, -R44 ;  /* 0x0000000643a67c23 */ /* 0x010fe2000801082c */
[----:B------:R-:W-:Y:S01]  /*cd10*/  FADD.FTZ R144, R144, R3 ;  /* 0x0000000390907221 */ /* 0x000fe20000010000 */
[----:B------:R-:W-:Y:S01]  /*cd20*/  MUFU.EX2 R64, R64 ;  /* 0x0000004000407308 */ /* 0x000fe20000000800 */
[----:B------:R-:W-:-:S02]  /*cd30*/  FADD.FTZ R66, R66, R61 ;  /* 0x0000003d42427221 */ /* 0x000fc40000010000 */
[----:B------:R-:W-:Y:S01]  /*cd40*/  FADD.FTZ R141, R141, R144 ;  /* 0x000000908d8d7221 */ /* 0x000fe20000010000 */
[C---:B------:R-:W-:Y:S01]  /*cd50*/  HMMA.16816.F32 R124, R20.reuse, R16, R124 ;  /* 0x00000010147c723c */ /* 0x040fe2000000187c */
        /* <DEDUP_REMOVED lines=8> */
[----:B------:R1:W-:Y:S03]  /*cde0*/  MUFU.EX2 R67, R139 ;  /* 0x0000008b00437308 */ /* 0x0003e60000000800 */
[C---:B-----5:R-:W-:Y:S01]  /*cdf0*/  HMMA.16816.F32 R108, R20.reuse, R12, R108 ;  /* 0x0000000c146c723c */ /* 0x060fe2000000186c */
[----:B------:R-:W-:Y:S04]  /*ce00*/  MUFU.EX2 R26, R26 ;  /* 0x0000001a001a7308 */ /* 0x000fe80000000800 */
[----:B------:R-:W-:Y:S03]  /*ce10*/  MUFU.EX2 R27, R27 ;  /* 0x0000001b001b7308 */ /* 0x000fe60000000800 */
[----:B------:R-:W-:Y:S01]  /*ce20*/  HMMA.16816.F32 R104, R20, R14, R104 ;  /* 0x0000000e1468723c */ /* 0x000fe20000001868 */
[----:B-1----:R-:W-:-:S07]  /*ce30*/  FFMA.FTZ R139, R58, UR6, -R59 ;  /* 0x000000063a8b7c23 */ /* 0x002fce000801083b */
[C---:B------:R-:W-:Y:S01]  /*ce40*/  HMMA.16816.F32 R92, R20.reuse, R8, R92 ;  /* 0x00000008145c723c */ /* 0x040fe2000000185c */
[----:B------:R-:W-:Y:S07]  /*ce50*/  MUFU.EX2 R139, R139 ;  /* 0x0000008b008b7308 */ /* 0x000fee0000000800 */
        /* <DEDUP_REMOVED lines=18> */
[----:B------:R-:W2:Y:S01]  /*cf80*/  MUFU.EX2 R155, R8 ;  /* 0x00000008009b7308 */ /* 0x000ea20000000800 */
[C---:B------:R-:W-:Y:S08]  /*cf90*/  HMMA.16816.F32 R128, R20.reuse, R16, R128 ;  /* 0x000000101480723c */ /* 0x040ff00000001880 */
[----:B------:R-:W-:Y:S01]  /*cfa0*/  HMMA.16816.F32 R116, R20, R18, R116 ;  /* 0x000000121474723c */ /* 0x000fe20000001874 */
[----:B------:R-:W3:Y:S01]  /*cfb0*/  LDSM.16.MT88.4 R16, [R188+0x7000] ;  /* 0x00700000bc10783b */ /* 0x000ee20000004200 */
[----:B-1----:R-:W-:Y:S01]  /*cfc0*/  FFMA.FTZ R165, R148, UR6, -R43 ;  /* 0x0000000694a57c23 */ /* 0x002fe2000801082b */
[----:B------:R-:W-:-:S02]  /*cfd0*/  FFMA.FTZ R148, R137, UR6, -R44 ;  /* 0x0000000689947c23 */ /* 0x000fc4000801082c */
[----:B------:R-:W-:Y:S03]  /*cfe0*/  MUFU.EX2 R137, R166 ;  /* 0x000000a600897308 */ /* 0x000fe60000000800 */
[C---:B------:R-:W-:Y:S01]  /*cff0*/  HMMA.16816.F32 R112, R20.reuse, R12, R112 ;  /* 0x0000000c1470723c */ /* 0x040fe20000001870 */
[----:B------:R1:W4:Y:S04]  /*d000*/  MUFU.EX2 R132, R165 ;  /* 0x000000a500847308 */ /* 0x0003280000000800 */
[----:B------:R-:W5:Y:S03]  /*d010*/  MUFU.EX2 R148, R148 ;  /* 0x0000009400947308 */ /* 0x000f660000000800 */
[----:B------:R-:W-:Y:S01]  /*d020*/  HMMA.16816.F32 R100, R20, R14, R100 ;  /* 0x0000000e1464723c */ /* 0x000fe20000001864 */
[----:B------:R-:W4:Y:S01]  /*d030*/  LDSM.16.MT88.4 R12, [R184+0x7000] ;  /* 0x00700000b80c783b */ /* 0x000f220000004200 */
[----:B-1----:R-:W-:-:S06]  /*d040*/  FFMA.FTZ R165, R51, UR6, -R52 ;  /* 0x0000000633a57c23 */ /* 0x002fcc0008010834 */
[C---:B------:R-:W-:Y:S01]  /*d050*/  HMMA.16816.F32 R84, R20.reuse, R10, R84 ;  /* 0x0000000a1454723c */ /* 0x040fe20000001854 */
[----:B------:R-:W1:Y:S01]  /*d060*/  LDSM.16.MT88.4 R8, [R143+0x7000] ;  /* 0x007000008f08783b */ /* 0x000e620000004200 */
[----:B------:R-:W-:Y:S02]  /*d070*/  FFMA.FTZ R51, R50, UR6, -R52 ;  /* 0x0000000632337c23 */ /* 0x000fe40008010834 */
[----:B------:R-:W-:Y:S04]  /*d080*/  MUFU.EX2 R50, R165 ;  /* 0x000000a500327308 */ /* 0x000fe80000000800 */
[C---:B------:R-:W-:Y:S01]  /*d090*/  HMMA.16816.F32 R80, R20.reuse, R4, R80 ;  /* 0x000000041450723c */ /* 0x040fe20000001850 */
[----:B------:R-:W-:Y:S07]  /*d0a0*/  MUFU.EX2 R51, R51 ;  /* 0x0000003300337308 */ /* 0x000fee0000000800 */
[----:B------:R-:W-:Y:S01]  /*d0b0*/  HMMA.16816.F32 R68, R20, R6, R68 ;  /* 0x000000061444723c */ /* 0x000fe20000001844 */
[----:B------:R-:W5:Y:S01]  /*d0c0*/  LDSM.16.MT88.4 R4, [R142+0x7000] ;  /* 0x007000008e04783b */ /* 0x000f620000004200 */
[----:B------:R-:W-:Y:S01]  /*d0d0*/  F2FP.F16.F32.PACK_AB R20, R163, R158 ;  /* 0x0000009ea314723e */ /* 0x000fe200000000ff */
[----:B------:R-:W-:Y:S01]  /*d0e0*/  FADD.FTZ R158, R158, R63 ;  /* 0x0000003f9e9e7221 */ /* 0x000fe20000010000 */
[----:B------:R-:W-:Y:S01]  /*d0f0*/  F2FP.F16.F32.PACK_AB R21, R162, R161 ;  /* 0x000000a1a215723e */ /* 0x000fe200000000ff */
[----:B------:R-:W-:Y:S01]  /*d100*/  FADD.FTZ R161, R161, R140 ;  /* 0x0000008ca1a17221 */ /* 0x000fe20000010000 */
[----:B--2---:R-:W-:Y:S01]  /*d110*/  F2FP.F16.F32.PACK_AB R22, R155, R160 ;  /* 0x000000a09b16723e */ /* 0x004fe200000000ff */
        /* <DEDUP_REMOVED lines=9> */
[C---:B----4-:R-:W-:Y:S08]  /*d1b0*/  HMMA.16816.F32 R108, R20.reuse, R12, R108 ;  /* 0x0000000c146c723c */ /* 0x050ff0000000186c */
[C---:B------:R-:W-:Y:S08]  /*d1c0*/  HMMA.16816.F32 R104, R20.reuse, R14, R104 ;  /* 0x0000000e1468723c */ /* 0x040ff00000001868 */
[C---:B-1----:R-:W-:Y:S08]  /*d1d0*/  HMMA.16816.F32 R92, R20.reuse, R8, R92 ;  /* 0x00000008145c723c */ /* 0x042ff0000000185c */
        /* <DEDUP_REMOVED lines=23> */
[--C-:B------:R-:W-:Y:S01]  /*d350*/  FFMA.FTZ R52, R25, UR6, -R43.reuse ;  /* 0x0000000619347c23 */ /* 0x100fe2000801082b */
[----:B------:R-:W-:Y:S01]  /*d360*/  MUFU.EX2 R54, R60 ;  /* 0x0000003c00367308 */ /* 0x000fe20000000800 */
[----:B------:R-:W-:Y:S01]  /*d370*/  FFMA.FTZ R25, R24, UR6, -R43 ;  /* 0x0000000618197c23 */ /* 0x000fe2000801082b */
[--C-:B------:R-:W-:Y:S02]  /*d380*/  FFMA.FTZ R43, R30, UR6, -R44.reuse ;  /* 0x000000061e2b7c23 */ /* 0x100fe4000801082c */
[C---:B------:R-:W-:Y:S01]  /*d390*/  HMMA.16816.F32 R128, R20.reuse, R16, R128 ;  /* 0x000000101480723c */ /* 0x040fe20000001880 */
[----:B------:R-:W-:Y:S04]  /*d3a0*/  MUFU.EX2 R57, R8 ;  /* 0x0000000800397308 */ /* 0x000fe80000000800 */
        /* <DEDUP_REMOVED lines=11> */
[----:B------:R-:W-:Y:S01]  /*d460*/  HMMA.16816.F32 R84, R20, R10, R84 ;  /* 0x0000000a1454723c */ /* 0x000fe20000001854 */
[----:B------:R-:W3:Y:S02]  /*d470*/  LDSM.16.MT88.4 R8, [R143+0x7800] ;  /* 0x007800008f08783b */ /* 0x000ee40000004200 */
[----:B------:R-:W-:Y:S01]  /*d480*/  MUFU.EX2 R31, R31 ;  /* 0x0000001f001f7308 */ /* 0x000fe20000000800 */
[----:B--2---:R-:W-:-:S03]  /*d490*/  FFMA.FTZ R52, R29, UR6, -R44 ;  /* 0x000000061d347c23 */ /* 0x004fc6000801082c */
[----:B------:R-:W2:Y:S01]  /*d4a0*/  MUFU.EX2 R29, R43 ;  /* 0x0000002b001d7308 */ /* 0x000ea20000000800 */
[C---:B------:R-:W-:Y:S03]  /*d4b0*/  HMMA.16816.F32 R80, R20.reuse, R4, R80 ;  /* 0x000000041450723c */ /* 0x040fe60000001850 */
[----:B------:R-:W2:Y:S05]  /*d4c0*/  MUFU.EX2 R28, R52 ;  /* 0x00000034001c7308 */ /* 0x000eaa0000000800 */
[----:B------:R-:W-:Y:S01]  /*d4d0*/  HMMA.16816.F32 R68, R20, R6, R68 ;  /* 0x000000061444723c */ /* 0x000fe20000001844 */
[----:B------:R-:W2:Y:S01]  /*d4e0*/  LDSM.16.MT88.4 R4, [R142+0x7800] ;  /* 0x007800008e04783b */ /* 0x000ea20000004200 */
[----:B------:R-:W-:Y:S01]  /*d4f0*/  F2FP.F16.F32.PACK_AB R20, R139, R58 ;  /* 0x0000003a8b14723e */ /* 0x000fe200000000ff */
[----:B------:R-:W-:Y:S01]  /*d500*/  FADD.FTZ R58, R58, R155 ;  /* 0x0000009b3a3a7221 */ /* 0x000fe20000010000 */
[C---:B-----5:R-:W-:Y:S01]  /*d510*/  F2FP.F16.F32.PACK_AB R21, R56.reuse, R55 ;  /* 0x000000373815723e */ /* 0x060fe200000000ff */
        /* <DEDUP_REMOVED lines=38> */
.L_x_1217:
[----:B------:R-:W-:-:S13]  /*d780*/  ISETP.GE.AND P0, PT, R215, RZ, PT ;  /* 0x000000ffd700720c */ /* 0x000fda0003f06270 */
[----:B------:R-:W-:Y:S05]  /*d790*/  @!P0 BRA `(.L_x_1224) ;  /* 0x0000002c00fc8947 */ /* 0x000fea0003800000 */
[----:B------:R-:W1:Y:S01]  /*d7a0*/  LDC.64 R194, c[0x0][0x3c0] ;  /* 0x0000f000ffc27b82 */ /* 0x000e620000000a00 */
[----:B------:R-:W2:Y:S01]  /*d7b0*/  LDCU UR8, c[0x0][0x440] ;  /* 0x00008800ff0877ac */ /* 0x000ea20008000800 */
[----:B------:R-:W-:Y:S01]  /*d7c0*/  IMAD.MOV.U32 R2, RZ, RZ, R133 ;  /* 0x000000ffff027224 */ /* 0x000fe200078e0085 */
[----:B------:R-:W-:Y:S01]  /*d7d0*/  MOV R0, R135 ;  /* 0x0000008700007202 */ /* 0x000fe20000000f00 */
[----:B------:R-:W-:Y:S01]  /*d7e0*/  IMAD.MOV.U32 R141, RZ, RZ, R134 ;  /* 0x000000ffff8d7224 */ /* 0x000fe200078e0086 */
[----:B------:R-:W-:Y:S01]  /*d7f0*/  MOV R3, R136 ;  /* 0x0000008800037202 */ /* 0x000fe20000000f00 */
[----:B------:R-:W3:Y:S01]  /*d800*/  LDCU UR7, c[0x0][0x440] ;  /* 0x00008800ff0777ac */ /* 0x000ee20008000800 */
[----:B------:R-:W4:Y:S01]  /*d810*/  LDCU UR6, c[0x0][0x50c] ;  /* 0x0000a180ff0677ac */ /* 0x000f220008000800 */
[----:B------:R-:W1:Y:S01]  /*d820*/  LDCU UR4, c[0x0][0x45c] ;  /* 0x00008b80ff0477ac */ /* 0x000e620008000800 */
[----:B--2---:R-:W-:Y:S01]  /*d830*/  ISETP.GE.AND P1, PT, R204, UR8, PT ;  /* 0x00000008cc007c0c */ /* 0x004fe2000bf26270 */
[----:B------:R-:W-:-:S12]  /*d840*/  BRA `(.L_x_1225) ;  /* 0x0000000000b47947 */ /* 0x000fd80003800000 */
.L_x_1227:
[----:B------:R-:W1:Y:S01]  /*d850*/  LDC.64 R8, c[0x0][0x3b8] ;  /* 0x0000ee00ff087b82 */ /* 0x000e620000000a00 */
[----:B------:R-:W-:Y:S01]  /*d860*/  VIADD R25, R215, 0xffffffff ;  /* 0xffffffffd7197836 */ /* 0x000fe20000000000 */
[----:B------:R-:W-:Y:S03]  /*d870*/  ISETP.GE.AND P1, PT, R204, UR7, PT ;  /* 0x00000007cc007c0c */ /* 0x000fe6000bf26270 */
[C---:B-1----:R-:W-:Y:S04]  /*d880*/  IMAD.WIDE.U32 R22, R25.reuse, R8, RZ ;  /* 0x0000000819167225 */ /* 0x042fe800078e00ff */
[----:B------:R-:W-:Y:S02]  /*d890*/  IMAD R4, R25, R9, R23 ;  /* 0x0000000919047224 */ /* 0x000fe400078e0217 */
[C---:B------:R-:W-:Y:S03]  /*d8a0*/  IMAD.SHL.U32 R26, R22.reuse, 0x40, RZ ;  /* 0x00000040161a7824 */ /* 0x040fe600078e00ff */
[----:B------:R-:W-:Y:S01]  /*d8b0*/  SHF.L.U64.HI R27, R22, 0x6, R4 ;  /* 0x00000006161b7819 */ /* 0x000fe20000010204 */
[----:B------:R-:W-:Y:S01]  /*d8c0*/  @!P0 IMAD R4, R9, 0x30, RZ ;  /* 0x0000003009048824 */ /* 0x000fe200078e02ff */
[CC--:B------:R-:W-:Y:S02]  /*d8d0*/  @!P0 LEA R23, P3, R8.reuse, R26.reuse, 0x4 ;  /* 0x0000001a08178211 */ /* 0x0c0fe400078620ff */
[C---:B------:R-:W-:Y:S01]  /*d8e0*/  @!P0 LEA R16, P2, R8.reuse, R26, 0x5 ;  /* 0x0000001a08108211 */ /* 0x040fe200078428ff */
[----:B------:R-:W-:Y:S01]  /*d8f0*/  @!P0 IMAD.WIDE.U32 R24, R8, 0x30, R26 ;  /* 0x0000003008188825 */ /* 0x000fe200078e001a */
[-C--:B------:R-:W-:Y:S02]  /*d900*/  @!P1 LEA R6, P4, R26, R210.reuse, 0x1 ;  /* 0x000000d21a069211 */ /* 0x080fe400078808ff */
[-C--:B------:R-:W-:Y:S01]  /*d910*/  @!P0 LEA.HI.X R12, R8, R27.reuse, R9, 0x4, P3 ;  /* 0x0000001b080c8211 */ /* 0x080fe200018f2409 */
[----:B------:R-:W-:Y:S01]  /*d920*/  @!P0 IMAD.IADD R4, R4, 0x1, R25 ;  /* 0x0000000104048824 */ /* 0x000fe200078e0219 */
[----:B------:R-:W-:Y:S01]  /*d930*/  @!P0 LEA.HI.X R20, R8, R27, R9, 0x5, P2 ;  /* 0x0000001b08148211 */ /* 0x000fe200010f2c09 */
[----:B------:R-:W-:Y:S01]  /*d940*/  @!P1 IMAD.MOV.U32 R8, RZ, RZ, R6 ;  /* 0x000000ffff089224 */ /* 0x000fe200078e0006 */
[-C--:B------:R-:W-:Y:S02]  /*d950*/  @!P1 LEA.HI.X R9, R26, R209.reuse, R27, 0x1, P4 ;  /* 0x000000d11a099211 */ /* 0x080fe400020f0c1b */
[CC--:B------:R-:W-:Y:S02]  /*d960*/  @!P0 LEA R22, P3, R23.reuse, R210.reuse, 0x1 ;  /* 0x000000d217168211 */ /* 0x0c0fe400078608ff */
[CC--:B------:R-:W-:Y:S01]  /*d970*/  @!P0 LEA R26, P2, R16.reuse, R210.reuse, 0x1 ;  /* 0x000000d2101a8211 */ /* 0x0c0fe200078408ff */
[----:B------:R-:W-:Y:S01]  /*d980*/  @!PT LDS RZ, [RZ] ;  /* 0x00000000fffff984 */ /* 0x000fe20000000800 */
[----:B------:R-:W-:Y:S01]  /*d990*/  @!PT LDS RZ, [RZ] ;  /* 0x00000000fffff984 */ /* 0x000fe20000000800 */
[----:B------:R-:W-:Y:S01]  /*d9a0*/  @!PT LDS RZ, [RZ] ;  /* 0x00000000fffff984 */ /* 0x000fe20000000800 */
[----:B------:R1:W-:Y:S01]  /*d9b0*/  @!P1 LDGSTS.E.BYPASS.LTC128B.128 [R213+0x4000], desc[UR16][R8.64] ;  /* 0x0400000008d59fae */ /* 0x0003e2000b981a10 */
[-C--:B------:R-:W-:Y:S02]  /*d9c0*/  @!P0 LEA.HI.X R23, R23, R209.reuse, R12, 0x1, P3 ;  /* 0x000000d117178211 */ /* 0x080fe400018f0c0c */
[-C--:B------:R-:W-:Y:S01]  /*d9d0*/  @!P0 LEA.HI.X R27, R16, R209.reuse, R20, 0x1, P2 ;  /* 0x000000d1101b8211 */ /* 0x080fe200010f0c14 */
[----:B------:R1:W-:Y:S01]  /*d9e0*/  @P1 STS.128 [R213+0x4000], RZ ;  /* 0x004000ffd5001388 */ /* 0x0003e20000000c00 */
[C---:B------:R-:W-:Y:S03]  /*d9f0*/  @!P0 LEA R28, P3, R24.reuse, R210, 0x1 ;  /* 0x000000d2181c8211 */ /* 0x040fe600078608ff */
[----:B------:R1:W-:Y:S01]  /*da00*/  @P0 STS.128 [R213+0x4800], RZ ;  /* 0x004800ffd5000388 */ /* 0x0003e20000000c00 */
        /* <DEDUP_REMOVED lines=17> */
.L_x_1225:
[----:B---3--:R-:W-:Y:S01]  /*db20*/  ISETP.GE.AND P0, PT, R204, UR7, PT ;  /* 0x00000007cc007c0c */ /* 0x008fe2000bf06270 */
[----:B------:R-:W-:Y:S04]  /*db30*/  DEPBAR.LE SB0, 0x0 ;  /* 0x000080000000791a */ /* 0x000fe80000000000 */
[----:B------:R-:W-:Y:S01]  /*db40*/  BAR.SYNC.DEFER_BLOCKING 0x0 ;  /* 0x0000000000007b1d */ /* 0x000fe20000010000 */
[C---:B-1----:R-:W-:Y:S04]  /*db50*/  IMAD.WIDE.U32 R138, R215.reuse, R194, RZ ;  /* 0x000000c2d78a7225 */ /* 0x042fe800078e00ff */
[----:B------:R-:W-:Y:S01]  /*db60*/  IMAD R136, R215, R195, R139 ;  /* 0x000000c3d7887224 */ /* 0x000fe200078e028b */
[C---:B------:R-:W-:Y:S04]  /*db70*/  SHF.L.U32 R180, R138.reuse, 0x6, RZ ;  /* 0x000000068ab47819 */ /* 0x040fe800000006ff */
[----:B------:R-:W-:Y:S02]  /*db80*/  SHF.L.U64.HI R181, R138, 0x6, R136 ;  /* 0x000000068ab57819 */ /* 0x000fe40000010288 */
[----:B------:R-:W-:Y:S02]  /*db90*/  @!P0 LEA R137, P3, R194, R180, 0x4 ;  /* 0x000000b4c2898211 */ /* 0x000fe400078620ff */
[-C--:B------:R-:W-:Y:S02]  /*dba0*/  @!P1 LEA R136, P4, R180, R208.reuse, 0x1 ;  /* 0x000000d0b4889211 */ /* 0x080fe400078808ff */
[C---:B------:R-:W-:Y:S02]  /*dbb0*/  @!P0 LEA.HI.X R138, R194.reuse, R181, R195, 0x4, P3 ;  /* 0x000000b5c28a8211 */ /* 0x040fe400018f24c3 */
[C---:B------:R-:W-:Y:S02]  /*dbc0*/  @!P0 LEA R224, P3, R137.reuse, R208, 0x1 ;  /* 0x000000d089e08211 */ /* 0x040fe400078608ff */
[----:B------:R-:W-:Y:S02]  /*dbd0*/  @!P0 LEA R139, P2, R194, R180, 0x5 ;  /* 0x000000b4c28b8211 */ /* 0x000fe400078428ff */
[-C--:B------:R-:W-:Y:S02]  /*dbe0*/  @!P0 LEA.HI.X R225, R137, R207.reuse, R138, 0x1, P3 ;  /* 0x000000cf89e18211 */ /* 0x080fe400018f0c8a */
[----:B------:R-:W-:Y:S02]  /*dbf0*/  @!P1 LEA.HI.X R137, R180, R207, R181, 0x1, P4 ;  /* 0x000000cfb4899211 */ /* 0x000fe400020f0cb5 */
[C---:B------:R-:W-:Y:S01]  /*dc00*/  @!P0 LEA.HI.X R140, R194.reuse, R181, R195, 0x5, P2 ;  /* 0x000000b5c28c8211 */ /* 0x040fe200010f2cc3 */
[----:B------:R-:W-:Y:S01]  /*dc10*/  @!P0 IMAD.WIDE.U32 R180, R194, 0x30, R180 ;  /* 0x00000030c2b48825 */ /* 0x000fe200078e00b4 */
[CC--:B------:R-:W-:Y:S01]  /*dc20*/  @!P0 LEA R182, P2, R139.reuse, R208.reuse, 0x1 ;  /* 0x000000d08bb68211 */ /* 0x0c0fe200078408ff */
[----:B------:R-:W-:Y:S01]  /*dc30*/  @!PT LDS RZ, [RZ] ;  /* 0x00000000fffff984 */ /* 0x000fe20000000800 */
[----:B------:R-:W-:Y:S01]  /*dc40*/  @!PT LDS RZ, [RZ] ;  /* 0x00000000fffff984 */ /* 0x000fe20000000800 */
[----:B------:R-:W-:Y:S01]  /*dc50*/  @!PT LDS RZ, [RZ] ;  /* 0x00000000fffff984 */ /* 0x000fe20000000800 */
[----:B------:R-:W-:Y:S03]  /*dc60*/  @!P1 LDGSTS.E.BYPASS.LTC128B.128 [R213+0x6000], desc[UR16][R136.64] ;  /* 0x0600000088d59fae */ /* 0x000fe6000b981a10 */
[----:B------:R-:W-:Y:S01]  /*dc70*/  @!P0 LEA.HI.X R183, R139, R207, R140, 0x1, P2 ;  /* 0x000000cf8bb78211 */ /* 0x000fe200010f0c8c */
[----:B------:R-:W-:Y:S01]  /*dc80*/  @!P0 IMAD R139, R195, 0x30, RZ ;  /* 0x00000030c38b8824 */ /* 0x000fe200078e02ff */
[C---:B------:R-:W-:Y:S03]  /*dc90*/  @!P0 LEA R138, P2, R180.reuse, R208, 0x1 ;  /* 0x000000d0b48a8211 */ /* 0x040fe600078408ff */
[----:B------:R-:W-:Y:S01]  /*dca0*/  @P1 STS.128 [R213+0x6000], RZ ;  /* 0x006000ffd5001388 */ /* 0x000fe20000000c00 */
[----:B------:R-:W-:Y:S04]  /*dcb0*/  @!P0 IADD3 R139, PT, PT, R139, R181, RZ ;  /* 0x000000b58b8b8210 */ /* 0x000fe80007ffe0ff */
[----:B------:R-:W-:Y:S02]  /*dcc0*/  @!P0 LEA.HI.X R139, R180, R207, R139, 0x1, P2 ;  /* 0x000000cfb48b8211 */ /* 0x000fe400010f0c8b */
[----:B------:R-:W-:Y:S01]  /*dcd0*/  ISETP.NE.AND P2, PT, R215, RZ, PT ;  /* 0x000000ffd700720c */ /* 0x000fe20003f45270 */
        /* <DEDUP_REMOVED lines=16> */
[----:B------:R-:W2:Y:S08]  /*dde0*/  LDSM.16.M88.4 R144, [R192+UR5+0x4000] ;  /* 0x00400005c090783b */ /* 0x000eb00008000200 */
[----:B------:R-:W3:Y:S08]  /*ddf0*/  LDSM.16.M88.4 R148, [R193+0x2000] ;  /* 0x00200000c194783b */ /* 0x000ef00000000200 */
[----:B------:R-:W5:Y:S08]  /*de00*/  LDSM.16.M88.4 R152, [R192+UR5+0x4800] ;  /* 0x00480005c098783b */ /* 0x000f700008000200 */
[----:B------:R-:W4:Y:S08]  /*de10*/  LDSM.16.M88.4 R156, [R192+UR5+0x5000] ;  /* 0x00500005c09c783b */ /* 0x000f300008000200 */
[----:B------:R-:W0:Y:S08]  /*de20*/  LDGDEPBAR ;  /* 0x00000000000079af */ /* 0x000e300000000000 */
[----:B------:R-:W4:Y:S08]  /*de30*/  LDSM.16.M88.4 R160, [R192+UR5+0x5800] ;  /* 0x00580005c0a0783b */ /* 0x000f300008000200 */
[----:B------:R-:W-:Y:S08]  /*de40*/  LDSM.16.M88.4 R164, [R191] ;  /* 0x00000000bfa4783b */ /* 0x000ff00000000200 */
[----:B------:R-:W4:Y:S08]  /*de50*/  LDSM.16.M88.4 R168, [R187+0x4000] ;  /* 0x00400000bba8783b */ /* 0x000f300000000200 */
[----:B------:R-:W4:Y:S08]  /*de60*/  LDSM.16.M88.4 R172, [R191+0x2000] ;  /* 0x00200000bfac783b */ /* 0x000f300000000200 */
[----:B------:R-:W-:Y:S08]  /*de70*/  LDSM.16.M88.4 R176, [R186+0x4800] ;  /* 0x00480000bab0783b */ /* 0x000ff00000000200 */
[----:B-1----:R-:W-:Y:S08]  /*de80*/  LDSM.16.M88.4 R136, [R186+0x5000] ;  /* 0x00500000ba88783b */ /* 0x002ff00000000200 */
[----:B------:R-:W-:Y:S01]  /*de90*/  LDSM.16.M88.4 R180, [R185+0x4000] ;  /* 0x00400000b9b4783b */ /* 0x000fe20000000200 */
[-C--:B--2---:R-:W-:Y:S08]  /*dea0*/  HMMA.16816.F32 R4, R132, R144.reuse, RZ ;  /* 0x000000908404723c */ /* 0x084ff000000018ff */
[C---:B---3--:R-:W-:Y:S08]  /*deb0*/  HMMA.16816.F32 R8, R148.reuse, R144, RZ ;  /* 0x000000909408723c */ /* 0x048ff000000018ff */
[-C--:B------:R-:W-:Y:S08]  /*dec0*/  HMMA.16816.F32 R12, R148, R146.reuse, RZ ;  /* 0x00000092940c723c */ /* 0x080ff000000018ff */
[C---:B------:R-:W-:Y:S01]  /*ded0*/  HMMA.16816.F32 R16, R132.reuse, R146, RZ ;  /* 0x000000928410723c */ /* 0x040fe200000018ff */
[----:B------:R-:W1:Y:S07]  /*dee0*/  LDSM.16.M88.4 R144, [R187+0x4800] ;  /* 0x00480000bb90783b */ /* 0x000e6e0000000200 */
[-C--:B-----5:R-:W-:Y:S08]  /*def0*/  HMMA.16816.F32 R20, R132, R152.reuse, RZ ;  /* 0x000000988414723c */ /* 0x0a0ff000000018ff */
[C---:B------:R-:W-:Y:S08]  /*df00*/  HMMA.16816.F32 R24, R148.reuse, R152, RZ ;  /* 0x000000989418723c */ /* 0x040ff000000018ff */
[-C--:B------:R-:W-:Y:S08]  /*df10*/  HMMA.16816.F32 R28, R148, R154.reuse, RZ ;  /* 0x0000009a941c723c */ /* 0x080ff000000018ff */
[C---:B------:R-:W-:Y:S01]  /*df20*/  HMMA.16816.F32 R32, R132.reuse, R154, RZ ;  /* 0x0000009a8420723c */ /* 0x040fe200000018ff */
[----:B------:R-:W-:Y:S07]  /*df30*/  LDSM.16.M88.4 R152, [R190] ;  /* 0x00000000be98783b */ /* 0x000fee0000000200 */
        /* <DEDUP_REMOVED lines=10> */
[----:B------:R-:W2:Y:S07]  /*dfe0*/  LDSM.16.M88.4 R132, [R187+0x5000] ;  /* 0x00500000bb84783b */ /* 0x000eae0000000200 */
[-C--:B------:R-:W-:Y:S01]  /*dff0*/  HMMA.16816.F32 R4, R164, R168.reuse, R4 ;  /* 0x000000a8a404723c */ /* 0x080fe20000001804 */
[----:B------:R-:W3:Y:S07]  /*e000*/  LDSM.16.M88.4 R160, [R190+0x2000] ;  /* 0x00200000bea0783b */ /* 0x000eee0000000200 */
        /* <DEDUP_REMOVED lines=8> */
[----:B------:R-:W1:Y:S07]  /*e090*/  LDSM.16.M88.4 R144, [R189] ;  /* 0x00000000bd90783b */ /* 0x000e6e0000000200 */
        /* <DEDUP_REMOVED lines=9> */
[----:B------:R-:W-:Y:S07]  /*e130*/  LDSM.16.M88.4 R148, [R185+0x5000] ;  /* 0x00500000b994783b */ /* 0x000fee0000000200 */
[-C--:B------:R-:W-:Y:S08]  /*e140*/  HMMA.16816.F32 R4, R152, R156.reuse, R4 ;  /* 0x0000009c9804723c */ /* 0x080ff00000001804 */
[C---:B---3--:R-:W-:Y:S08]  /*e150*/  HMMA.16816.F32 R8, R160.reuse, R156, R8 ;  /* 0x0000009ca008723c */ /* 0x048ff00000001808 */
        /* <DEDUP_REMOVED lines=14> */
[----:B------:R-:W-:Y:S01]  /*e240*/  HMMA.16816.F32 R64, R152, R170, R64 ;  /* 0x000000aa9840723c */ /* 0x000fe20000001840 */
[----:B------:R-:W4:Y:S01]  /*e250*/  LDSM.16.M88.4 R152, [R185+0x5800] ;  /* 0x00580000b998783b */ /* 0x000f220000000200 */
[----:B------:R-:W-:Y:S06]  /*e260*/  DEPBAR.LE SB0, 0x0 ;  /* 0x000080000000791a */ /* 0x000fec0000000000 */
[-C--:B-1----:R-:W-:Y:S01]  /*e270*/  HMMA.16816.F32 R4, R144, R180.reuse, R4 ;  /* 0x000000b49004723c */ /* 0x082fe20000001804 */
[----:B------:R-:W-:Y:S07]  /*e280*/  BAR.SYNC.DEFER_BLOCKING 0x0 ;  /* 0x0000000000007b1d */ /* 0x000fee0000010000 */
[C---:B--2---:R-:W-:Y:S08]  /*e290*/  HMMA.16816.F32 R8, R132.reuse, R180, R8 ;  /* 0x000000b48408723c */ /* 0x044ff00000001808 */
        /* <DEDUP_REMOVED lines=10> */
[-C--:B---3--:R-:W-:Y:S03]  /*e340*/  HMMA.16816.F32 R20, R144, R136.reuse, R20 ;  /* 0x000000889014723c */ /* 0x088fe60000001814 */
[----:B------:R-:W-:Y:S01]  /*e350*/  FMUL.FTZ R182, R15, UR6 ;  /* 0x000000060fb67c20 */ /* 0x000fe20008410000 */
[----:B------:R-:W-:Y:S05]  /*e360*/  FMUL.FTZ R183, R14, UR6 ;  /* 0x000000060eb77c20 */ /* 0x000fea0008410000 */
[----:B------:R3:W-:Y:S01]  /*e370*/  MUFU.TANH R176, R181 ;  /* 0x000000b500b07308 */ /* 0x0007e20000002400 */
[C---:B------:R-:W-:Y:S04]  /*e380*/  HMMA.16816.F32 R24, R132.reuse, R136, R24 ;  /* 0x000000888418723c */ /* 0x040fe80000001818 */
[----:B-1----:R-:W-:Y:S05]  /*e390*/  FMUL.FTZ R140, R12, UR6 ;  /* 0x000000060c8c7c20 */ /* 0x002fea0008410000 */
[----:B------:R1:W-:Y:S01]  /*e3a0*/  MUFU.TANH R169, R180 ;  /* 0x000000b400a97308 */ /* 0x0003e20000002400 */
[-C--:B------:R-:W-:Y:S03]  /*e3b0*/  HMMA.16816.F32 R28, R132, R138.reuse, R28 ;  /* 0x0000008a841c723c */ /* 0x080fe6000000181c */
[----:B--2---:R-:W-:Y:S01]  /*e3c0*/  FMUL.FTZ R220, R10, UR6 ;  /* 0x000000060adc7c20 */ /* 0x004fe20008410000 */
[----:B------:R-:W-:Y:S05]  /*e3d0*/  FMUL.FTZ R137, R23, UR6 ;  /* 0x0000000617897c20 */ /* 0x000fea0008410000 */
[----:B------:R2:W-:Y:S01]  /*e3e0*/  MUFU.TANH R7, R222 ;  /* 0x000000de00077308 */ /* 0x0005e20000002400 */
[C---:B------:R-:W-:Y:S04]  /*e3f0*/  HMMA.16816.F32 R32, R144.reuse, R138, R32 ;  /* 0x0000008a9020723c */ /* 0x040fe80000001820 */
[----:B---3--:R-:W-:Y:S01]  /*e400*/  FMUL.FTZ R181, R11, UR6 ;  /* 0x000000060bb57c20 */ /* 0x008fe20008410000 */
        /* <DEDUP_REMOVED lines=8> */
[----:B------:R1:W5:Y:S01]  /*e490*/  MUFU.TANH R166, R181 ;  /* 0x000000b500a67308 */ /* 0x0003620000002400 */
[C---:B------:R-:W-:Y:S04]  /*e4a0*/  HMMA.16816.F32 R40, R132.reuse, R148, R40 ;  /* 0x000000948428723c */ /* 0x040fe80000001828 */
[----:B--2---:R-:W-:Y:S01]  /*e4b0*/  FMUL.FTZ R222, R17, UR6 ;  /* 0x0000000611de7c20 */ /* 0x004fe20008410000 */
[----:B------:R-:W-:Y:S01]  /*e4c0*/  FMUL.FTZ R139, R33, UR6 ;  /* 0x00000006218b7c20 */ /* 0x000fe20008410000 */
[----:B------:R-:W-:Y:S03]  /*e4d0*/  FMUL.FTZ R244, R31, UR6 ;  /* 0x000000061ff47c20 */ /* 0x000fe60008410000 */
[----:B------:R2:W-:Y:S01]  /*e4e0*/  MUFU.TANH R10, R140 ;  /* 0x0000008c000a7308 */ /* 0x0005e20000002400 */
[-C--:B------:R-:W-:Y:S03]  /*e4f0*/  HMMA.16816.F32 R44, R132, R150.reuse, R44 ;  /* 0x00000096842c723c */ /* 0x080fe6000000182c */
[----:B---3--:R-:W-:Y:S01]  /*e500*/  FMUL.FTZ R220, R18, UR6 ;  /* 0x0000000612dc7c20 */ /* 0x008fe20008410000 */
        /* <DEDUP_REMOVED lines=10> */
[----:B--2---:R-:W-:Y:S01]  /*e5b0*/  FMUL.FTZ R140, R20, UR6 ;  /* 0x00000006148c7c20 */ /* 0x004fe20008410000 */
        /* <DEDUP_REMOVED lines=16> */
[----:B--2---:R-:W-:Y:S01]  /*e6c0*/  FMUL.FTZ R224, R13, UR6 ;  /* 0x000000060de07c20 */ /* 0x004fe20008410000 */
[----:B------:R-:W-:Y:S01]  /*e6d0*/  FMUL.FTZ R243, R44, UR6 ;  /* 0x000000062cf37c20 */ /* 0x000fe20008410000 */
[----:B------:R-:W-:Y:S03]  /*e6e0*/  FMUL.FTZ R239, R45, UR6 ;  /* 0x000000062def7c20 */ /* 0x000fe60008410000 */
[----:B------:R2:W4:Y:S01]  /*e6f0*/  MUFU.TANH R13, R183 ;  /* 0x000000b7000d7308 */ /* 0x0005220000002400 */
[----:B------:R-:W-:Y:S01]  /*e700*/  FMUL.FTZ R245, R48, UR6 ;  /* 0x0000000630f57c20 */ /* 0x000fe20008410000 */
[----:B---3--:R-:W-:Y:S01]  /*e710*/  FMUL.FTZ R180, R22, UR6 ;  /* 0x0000000616b47c20 */ /* 0x008fe20008410000 */
        /* <DEDUP_REMOVED lines=14> */
[----:B------:R-:W-:Y:S01]  /*e800*/  FMUL.FTZ R62, R62, UR6 ;  /* 0x000000063e3e7c20 */ /* 0x000fe20008410000 */
[----:B--2---:R-:W-:Y:S01]  /*e810*/  FMUL.FTZ R183, R53, UR6 ;  /* 0x0000000635b77c20 */ /* 0x004fe20008410000 */
[----:B----4-:R-:W-:Y:S01]  /*e820*/  FMNMX3.FTZ R21, R21, R13, R14, !PT ;  /* 0x0000000d15157276 */ /* 0x010fe2000781000e */
[----:B------:R-:W-:Y:S06]  /*e830*/  FMUL.FTZ R63, R63, UR6 ;  /* 0x000000063f3f7c20 */ /* 0x000fec0008410000 */
[----:B------:R2:W-:Y:S01]  /*e840*/  MUFU.TANH R18, R181 ;  /* 0x000000b500127308 */ /* 0x0005e20000002400 */
[----:B---3--:R-:W-:Y:S01]  /*e850*/  FMUL.FTZ R222, R52, UR6 ;  /* 0x0000000634de7c20 */ /* 0x008fe20008410000 */
[----:B-----5:R-:W-:Y:S08]  /*e860*/  FMNMX3.FTZ R22, R22, R163, R17, !PT ;  /* 0x000000a316167276 */ /* 0x020ff00007810011 */
[----:B------:R3:W-:Y:S01]  /*e870*/  MUFU.TANH R177, R140 ;  /* 0x0000008c00b17308 */ /* 0x0007e20000002400 */
[----:B-1----:R-:W-:Y:S09]  /*e880*/  FMUL.FTZ R220, R54, UR6 ;  /* 0x0000000636dc7c20 */ /* 0x002ff20008410000 */
[----:B------:R1:W4:Y:S01]  /*e890*/  MUFU.TANH R179, R182 ;  /* 0x000000b600b37308 */ /* 0x0003220000002400 */
[----:B--2---:R-:W-:Y:S09]  /*e8a0*/  FMUL.FTZ R181, R56, UR6 ;  /* 0x0000000638b57c20 */ /* 0x004ff20008410000 */
[----:B------:R2:W-:Y:S01]  /*e8b0*/  MUFU.TANH R175, R136 ;  /* 0x0000008800af7308 */ /* 0x0005e20000002400 */
[----:B---3--:R-:W-:Y:S09]  /*e8c0*/  FMUL.FTZ R140, R58, UR6 ;  /* 0x000000063a8c7c20 */ /* 0x008ff20008410000 */
[----:B------:R3:W5:Y:S01]  /*e8d0*/  MUFU.TANH R165, R139 ;  /* 0x0000008b00a57308 */ /* 0x0007620000002400 */
[----:B-1----:R-:W-:Y:S01]  /*e8e0*/  FMUL.FTZ R182, R57, UR6 ;  /* 0x0000000639b67c20 */ /* 0x002fe20008410000 */
[----:B----4-:R-:W-:Y:S08]  /*e8f0*/  FMNMX3.FTZ R22, R22, R177, R179, !PT ;  /* 0x000000b116167276 */ /* 0x010ff000078100b3 */
[----:B------:R1:W4:Y:S01]  /*e900*/  MUFU.TANH R11, R224 ;  /* 0x000000e0000b7308 */ /* 0x0003220000002400 */
[----:B--2---:R-:W-:Y:S04]  /*e910*/  FMNMX3.FTZ R136, R0, R176, R158, !PT ;  /* 0x000000b000887276 */ /* 0x004fe8000781009e */
[----:B------:R-:W-:Y:S05]  /*e920*/  FMNMX3.FTZ R136, R136, R15, R18, !PT ;  /* 0x0000000f88887276 */ /* 0x000fea0007810012 */
[----:B------:R2:W2:Y:S01]  /*e930*/  MUFU.TANH R178, R180 ;  /* 0x000000b400b27308 */ /* 0x0004a20000002400 */
[----:B---3--:R-:W-:Y:S01]  /*e940*/  FMUL.FTZ R139, R59, UR6 ;  /* 0x000000063b8b7c20 */ /* 0x008fe20008410000 */
[----:B-----5:R-:W-:Y:S08]  /*e950*/  FMNMX3.FTZ R22, R22, R175, R165, !PT ;  /* 0x000000af16167276 */ /* 0x020ff000078100a5 */
[----:B------:R-:W-:Y:S01]  /*e960*/  MUFU.TANH R250, R250 ;  /* 0x000000fa00fa7308 */ /* 0x000fe20000002400 */
[----:B-1----:R-:W-:Y:S01]  /*e970*/  FMUL.FTZ R224, R67, UR6 ;  /* 0x0000000643e07c20 */ /* 0x002fe20008410000 */
[----:B----4-:R-:W-:Y:S08]  /*e980*/  FMNMX3.FTZ R26, R26, R10, R11, !PT ;  /* 0x0000000a1a1a7276 */ /* 0x010ff0000781000b */
[----:B------:R-:W1:Y:S01]  /*e990*/  MUFU.TANH R246, R246 ;  /* 0x000000f600f67308 */ /* 0x000e620000002400 */
[----:B--2---:R-:W-:Y:S01]  /*e9a0*/  FMUL.FTZ R180, R60, UR6 ;  /* 0x000000063cb47c20 */ /* 0x004fe20008410000 */
[----:B------:R-:W-:Y:S08]  /*e9b0*/  FMNMX3.FTZ R136, R136, R178, R170, !PT ;  /* 0x000000b288887276 */ /* 0x000ff000078100aa */
[----:B------:R-:W2:Y:S10]  /*e9c0*/  MUFU.TANH R252, R252 ;  /* 0x000000fc00fc7308 */ /* 0x000eb40000002400 */
[----:B------:R-:W-:Y:S01]  /*e9d0*/  MUFU.TANH R248, R248 ;  /* 0x000000f800f87308 */ /* 0x000fe20000002400 */
[----:B-1----:R-:W-:Y:S09]  /*e9e0*/  FMNMX3.FTZ R21, R21, R250, R246, !PT ;  /* 0x000000fa15157276 */ /* 0x002ff200078100f6 */
        /* <DEDUP_REMOVED lines=55> */
[----:B--2---:R-:W-:Y:S02]  /*ed60*/  FMNMX3.FTZ R21, R21, R226, R231, !PT ;  /* 0x000000e215157276 */ /* 0x004fe400078100e7 */
[----:B-1----:R-:W-:Y:S01]  /*ed70*/  FMNMX3.FTZ R136, R136, R229, R224, !PT ;  /* 0x000000e588887276 */ /* 0x002fe200078100e0 */
[----:B------:R-:W-:Y:S06]  /*ed80*/  @P2 BRA `(.L_x_1227) ;  /* 0xffffffe800b02947 */ /* 0x000fec000383ffff */
.L_x_1226:
        /* <DEDUP_REMOVED lines=56> */
[----:B------:R-:W-:Y:S01]  /*f110*/  FFMA.FTZ R151, R169, UR4, -R160 ;  /* 0x00000004a9977c23 */ /* 0x000fe200080108a0 */
[--C-:B------:R-:W-:Y:S01]  /*f120*/  FFMA.FTZ R147, R167, UR4, -R159.reuse ;  /* 0x00000004a7937c23 */ /* 0x100fe2000801089f */
        /* <DEDUP_REMOVED lines=90> */
[----:B------:R-:W-:Y:S01]  /*f6d0*/  FFMA.FTZ R164, R179, UR4, -R162 ;  /* 0x00000004b3a47c23 */ /* 0x000fe200080108a2 */
[----:B------:R-:W-:Y:S01]  /*f6e0*/  MUFU.EX2 R166, R166 ;  /* 0x000000a600a67308 */ /* 0x000fe20000000800 */
[--C-:B------:R-:W-:Y:S01]  /*f6f0*/  FFMA.FTZ R167, R178, UR4, -R161.reuse ;  /* 0x00000004b2a77c23 */ /* 0x100fe200080108a1 */
        /* <DEDUP_REMOVED lines=265> */
.L_x_1224:
[----:B------:R-:W1:Y:S01]  /*10790*/  SHFL.BFLY PT, R3, R218, 0x2, 0x1f ;  /* 0x0c401f00da037f89 */ /* 0x000e6200000e0000 */
[----:B------:R-:W2:Y:S01]  /*107a0*/  S2UR UR4, SR_CgaCtaId ;  /* 0x00000000000479c3 */ /* 0x000ea20000008800 */
[----:B------:R-:W-:Y:S01]  /*107b0*/  UMOV UR5, 0x400 ;  /* 0x0000040000057882 */ /* 0x000fe20000000000 */
[----:B------:R-:W-:Y:S01]  /*107c0*/  ISETP.NE.AND P3, PT, R211, -0x1, PT ;  /* 0xffffffffd300780c */ /* 0x000fe20003f65270 */
[----:B------:R-:W3:Y:S01]  /*107d0*/  SHFL.BFLY PT, R0, R223, 0x2, 0x1f ;  /* 0x0c401f00df007f89 */ /* 0x000ee200000e0000 */
[----:B------:R-:W-:-:S03]  /*107e0*/  MOV R18, 0x7f800000 ;  /* 0x7f80000000127802 */ /* 0x000fc60000000f00 */
[----:B------:R-:W4:Y:S01]  /*107f0*/  SHFL.BFLY PT, R2, R221, 0x2, 0x1f ;  /* 0x0c401f00dd027f89 */ /* 0x000f2200000e0000 */
[----:B------:R-:W5:Y:S03]  /*10800*/  LDC R16, c[0x0][0x434] ;  /* 0x00010d00ff107b82 */ /* 0x000f660000000800 */
[----:B------:R-:W4:Y:S01]  /*10810*/  SHFL.BFLY PT, R6, R219, 0x2, 0x1f ;  /* 0x0c401f00db067f89 */ /* 0x000f2200000e0000 */
[----:B-1----:R-:W-:Y:S01]  /*10820*/  FADD.FTZ R4, R3, R218 ;  /* 0x000000da03047221 */ /* 0x002fe20000010000 */
[----:B--2---:R-:W-:Y:S01]  /*10830*/  ULEA UR4, UR4, UR5, 0x18 ;  /* 0x0000000504047291 */ /* 0x004fe2000f8ec0ff */
[----:B---3--:R-:W-:-:S03]  /*10840*/  FADD.FTZ R5, R0, R223 ;  /* 0x000000df00057221 */ /* 0x008fc60000010000 */
[----:B------:R-:W1:Y:S01]  /*10850*/  SHFL.BFLY PT, R7, R4, 0x1, 0x1f ;  /* 0x0c201f0004077f89 */ /* 0x000e6200000e0000 */
[----:B----4-:R-:W-:Y:S01]  /*10860*/  FADD.FTZ R3, R2, R221 ;  /* 0x000000dd02037221 */ /* 0x010fe20000010000 */
[----:B------:R-:W2:Y:S01]  /*10870*/  S2R R0, SR_TID.X ;  /* 0x0000000000007919 */ /* 0x000ea20000002100 */
[----:B------:R-:W-:Y:S01]  /*10880*/  FADD.FTZ R13, R6, R219 ;  /* 0x000000db060d7221 */ /* 0x000fe20000010000 */
[----:B------:R-:W3:Y:S04]  /*10890*/  SHFL.BFLY PT, R8, R5, 0x1, 0x1f ;  /* 0x0c201f0005087f89 */ /* 0x000ee800000e0000 */
[----:B------:R-:W4:Y:S04]  /*108a0*/  SHFL.BFLY PT, R2, R3, 0x1, 0x1f ;  /* 0x0c201f0003027f89 */ /* 0x000f2800000e0000 */
[----:B------:R-:W5:Y:S01]  /*108b0*/  SHFL.BFLY PT, R12, R13, 0x1, 0x1f ;  /* 0x0c201f000d0c7f89 */ /* 0x000f6200000e0000 */
[----:B-1----:R-:W-:-:S04]  /*108c0*/  FADD.FTZ R7, R4, R7 ;  /* 0x0000000704077221 */ /* 0x002fc80000010000 */
[----:B------:R-:W1:Y:S01]  /*108d0*/  MUFU.RCP R10, R7 ;  /* 0x00000007000a7308 */ /* 0x000e620000001000 */
[----:B------:R-:W-:Y:S01]  /*108e0*/  FSETP.NE.FTZ.AND P6, PT, R7, RZ, PT ;  /* 0x000000ff0700720b */ /* 0x000fe20003fd5000 */
[----:B---3--:R-:W-:Y:S01]  /*108f0*/  FADD.FTZ R8, R5, R8 ;  /* 0x0000000805087221 */ /* 0x008fe20000010000 */
[C---:B--2---:R-:W-:Y:S01]  /*10900*/  SHF.L.U32 R6, R0.reuse, 0x1, RZ ;  /* 0x0000000100067819 */ /* 0x044fe200000006ff */
[----:B----4-:R-:W-:Y:S01]  /*10910*/  FADD.FTZ R2, R3, R2 ;  /* 0x0000000203027221 */ /* 0x010fe20000010000 */
[----:B------:R-:W-:-:S03]  /*10920*/  SHF.L.U32 R4, R0, 0x5, RZ ;  /* 0x0000000500047819 */ /* 0x000fc600000006ff */
[----:B------:R-:W2:Y:S01]  /*10930*/  MUFU.RCP R11, R8 ;  /* 0x00000008000b7308 */ /* 0x000ea20000001000 */
[----:B------:R-:W-:Y:S01]  /*10940*/  LOP3.LUT R5, R6, 0x6, RZ, 0xc0, !PT ;  /* 0x0000000606057812 */ /* 0x000fe200078ec0ff */
[----:B-----5:R-:W-:Y:S01]  /*10950*/  FADD.FTZ R12, R13, R12 ;  /* 0x0000000c0d0c7221 */ /* 0x020fe20000010000 */
[----:B------:R-:W-:-:S03]  /*10960*/  SHF.L.U32 R9, R0, 0x4, RZ ;  /* 0x0000000400097819 */ /* 0x000fc600000006ff */
[----:B------:R-:W3:Y:S01]  /*10970*/  @P6 LDC R22, c[0x0][0x458] ;  /* 0x00011600ff166b82 */ /* 0x000ee20000000800 */
[----:B------:R-:W-:Y:S02]  /*10980*/  LOP3.LUT R4, R5, 0x7c00, R4, 0xf8, !PT ;  /* 0x00007c0005047812 */ /* 0x000fe400078ef804 */
[----:B-1----:R-:W-:Y:S01]  /*10990*/  FSEL R10, R10, 1, P6 ;  /* 0x3f8000000a0a7808 */ /* 0x002fe20003000000 */
[----:B------:R-:W1:Y:S01]  /*109a0*/  MUFU.RCP R3, R2 ;  /* 0x0000000200037308 */ /* 0x000e620000001000 */
[----:B------:R-:W-:Y:S02]  /*109b0*/  LOP3.LUT R9, R9, 0x1c0, RZ, 0xc0, !PT ;  /* 0x000001c009097812 */ /* 0x000fe400078ec0ff */
[----:B------:R-:W-:Y:S01]  /*109c0*/  LOP3.LUT P0, RZ, R0, 0x4, RZ, 0xc0, !PT ;  /* 0x0000000400ff7812 */ /* 0x000fe2000780c0ff */
[C---:B------:R-:W-:Y:S01]  /*109d0*/  FMUL.FTZ R130, R10.reuse, R130 ;  /* 0x000000820a827220 */ /* 0x040fe20000410000 */
[C---:B------:R-:W-:Y:S01]  /*109e0*/  FMUL.FTZ R131, R10.reuse, R131 ;  /* 0x000000830a837220 */ /* 0x040fe20000410000 */
[C---:B------:R-:W-:Y:S01]  /*109f0*/  FMUL.FTZ R118, R10.reuse, R118 ;  /* 0x000000760a767220 */ /* 0x040fe20000410000 */
[C---:B------:R-:W-:Y:S01]  /*10a00*/  FMUL.FTZ R119, R10.reuse, R119 ;  /* 0x000000770a777220 */ /* 0x040fe20000410000 */
[----:B------:R-:W4:Y:S01]  /*10a10*/  MUFU.RCP R5, R12 ;  /* 0x0000000c00057308 */ /* 0x000f220000001000 */
        /* <DEDUP_REMOVED lines=12> */
[----:B------:R-:W-:Y:S01]  /*10ae0*/  LOP3.LUT R9, R9, 0x38, R6, 0xf8, !PT ;  /* 0x0000003809097812 */ /* 0x000fe200078ef806 */
[----:B------:R-:W5:Y:S01]  /*10af0*/  LDC.U8 R10, c[0x0][0x549] ;  /* 0x00015240ff0a7b82 */ /* 0x000f620000000000 */
[----:B------:R-:W-:Y:S01]  /*10b00*/  MOV R6, 0x10 ;  /* 0x0000001000067802 */ /* 0x000fe20000000f00 */
[----:B------:R-:W-:Y:S01]  /*10b10*/  @P6 MUFU.LG2 R7, R7 ;  /* 0x0000000700076308 */ /* 0x000fe20000000c00 */
[----:B------:R-:W-:-:S02]  /*10b20*/  FSETP.NE.FTZ.AND P1, PT, R8, RZ, PT ;  /* 0x000000ff0800720b */ /* 0x000fc40003f35000 */
[----:B------:R-:W-:Y:S02]  /*10b30*/  SEL R6, R6, 0xfffffff0, !P0 ;  /* 0xfffffff006067807 */ /* 0x000fe40004000000 */
[----:B------:R-:W-:Y:S02]  /*10b40*/  LOP3.LUT R4, R4, R9, RZ, 0xfc, !PT ;  /* 0x0000000904047212 */ /* 0x000fe400078efcff */
[----:B------:R-:W-:Y:S02]  /*10b50*/  FSETP.NE.FTZ.AND P5, PT, R2, RZ, PT ;  /* 0x000000ff0200720b */ /* 0x000fe40003fb5000 */
[----:B------:R-:W-:Y:S02]  /*10b60*/  FSETP.NE.FTZ.AND P4, PT, R12, RZ, PT ;  /* 0x000000ff0c00720b */ /* 0x000fe40003f95000 */
[----:B------:R-:W-:Y:S02]  /*10b70*/  LOP3.LUT P0, RZ, R0, 0x10, RZ, 0xc0, !PT ;  /* 0x0000001000ff7812 */ /* 0x000fe4000780c0ff */
[----:B--2---:R-:W-:Y:S01]  /*10b80*/  FSEL R11, R11, 1, P1 ;  /* 0x3f8000000b0b7808 */ /* 0x004fe20000800000 */
[----:B------:R-:W2:Y:S01]  /*10b90*/  @P1 LDC R21, c[0x0][0x458] ;  /* 0x00011600ff151b82 */ /* 0x000ea20000000800 */
[----:B-1----:R-:W-:Y:S01]  /*10ba0*/  FSEL R3, R3, 1, P5 ;  /* 0x3f80000003037808 */ /* 0x002fe20002800000 */
[----:B------:R-:W1:Y:S01]  /*10bb0*/  @P1 MUFU.LG2 R8, R8 ;  /* 0x0000000800081308 */ /* 0x000e620000000c00 */
[----:B----4-:R-:W-:Y:S01]  /*10bc0*/  FSEL R5, R5, 1, P4 ;  /* 0x3f80000005057808 */ /* 0x010fe20002000000 */
[C---:B------:R-:W-:Y:S01]  /*10bd0*/  FMUL.FTZ R128, R11.reuse, R128 ;  /* 0x000000800b807220 */ /* 0x040fe20000410000 */
[----:B------:R-:W-:Y:S01]  /*10be0*/  LEA R9, R4, UR4, 0x1 ;  /* 0x0000000404097c11 */ /* 0x000fe2000f8e08ff */
[C---:B------:R-:W-:Y:S01]  /*10bf0*/  FMUL.FTZ R129, R11.reuse, R129 ;  /* 0x000000810b817220 */ /* 0x040fe20000410000 */
[----:B------:R-:W-:Y:S01]  /*10c00*/  MOV R4, 0x20 ;  /* 0x0000002000047802 */ /* 0x000fe20000000f00 */
[C---:B------:R-:W-:Y:S01]  /*10c10*/  FMUL.FTZ R116, R11.reuse, R116 ;  /* 0x000000740b747220 */ /* 0x040fe20000410000 */
[----:B------:R-:W-:Y:S01]  /*10c20*/  LOP3.LUT P2, RZ, R0, 0x8, RZ, 0xc0, !PT ;  /* 0x0000000800ff7812 */ /* 0x000fe2000784c0ff */
        /* <DEDUP_REMOVED lines=14> */
[----:B------:R-:W-:Y:S01]  /*10d10*/  FMUL.FTZ R125, R3, R125 ;  /* 0x0000007d037d7220 */ /* 0x000fe20000410000 */
[C---:B------:R-:W-:Y:S01]  /*10d20*/  FMUL.FTZ R126, R5.reuse, R126 ;  /* 0x0000007e057e7220 */ /* 0x040fe20000410000 */
[----:B------:R-:W-:Y:S01]  /*10d30*/  FMUL.FTZ R127, R5, R127 ;  /* 0x0000007f057f7220 */ /* 0x000fe20000410000 */
[----:B------:R-:W-:Y:S01]  /*10d40*/  SEL R4, R4, 0xffffffe0, !P2 ;  /* 0xffffffe004047807 */ /* 0x000fe20005000000 */
[C---:B------:R-:W-:Y:S01]  /*10d50*/  FMUL.FTZ R120, R3.reuse, R120 ;  /* 0x0000007803787220 */ /* 0x040fe20000410000 */
[----:B------:R-:W-:Y:S01]  /*10d60*/  FMUL.FTZ R121, R3, R121 ;  /* 0x0000007903797220 */ /* 0x000fe20000410000 */
        /* <DEDUP_REMOVED lines=18> */
[----:B------:R-:W-:Y:S01]  /*10e90*/  @P0 IADD3 R13, PT, PT, R9, -0x40, RZ ;  /* 0xffffffc0090d0810 */ /* 0x000fe20007ffe0ff */
[----:B------:R-:W-:Y:S01]  /*10ea0*/  FMUL.FTZ R92, R3, R92 ;  /* 0x0000005c035c7220 */ /* 0x000fe20000410000 */
[----:B------:R-:W-:Y:S01]  /*10eb0*/  F2FP.F16.F32.PACK_AB R124, R125, R124 ;  /* 0x0000007c7d7c723e */ /* 0x000fe200000000ff */
[----:B------:R-:W-:Y:S01]  /*10ec0*/  FMUL.FTZ R93, R3, R93 ;  /* 0x0000005d035d7220 */ /* 0x000fe20000410000 */
[----:B------:R-:W-:Y:S01]  /*10ed0*/  F2FP.F16.F32.PACK_AB R126, R127, R126 ;  /* 0x0000007e7f7e723e */ /* 0x000fe200000000ff */
[C---:B------:R-:W-:Y:S01]  /*10ee0*/  FMUL.FTZ R94, R5.reuse, R94 ;  /* 0x0000005e055e7220 */ /* 0x040fe20000410000 */
[----:B-----5:R-:W-:Y:S01]  /*10ef0*/  ISETP.NE.AND P0, PT, R10, RZ, PT ;  /* 0x000000ff0a00720c */ /* 0x020fe20003f05270 */
        /* <DEDUP_REMOVED lines=10> */
[----:B------:R-:W-:Y:S01]  /*10fa0*/  FMUL.FTZ R90, R5, R90 ;  /* 0x0000005a055a7220 */ /* 0x000fe20000410000 */
[----:B------:R-:W-:Y:S01]  /*10fb0*/  F2FP.F16.F32.PACK_AB R102, R103, R102 ;  /* 0x000000666766723e */ /* 0x000fe200000000ff */
[----:B------:R-:W-:Y:S01]  /*10fc0*/  FMUL.FTZ R91, R5, R91 ;  /* 0x0000005b055b7220 */ /* 0x000fe20000410000 */
[----:B------:R-:W-:Y:S01]  /*10fd0*/  IADD3 R17, PT, PT, R6, R15, RZ ;  /* 0x0000000f06117210 */ /* 0x000fe20007ffe0ff */
        /* <DEDUP_REMOVED lines=13> */
[C---:B------:R-:W-:Y:S01]  /*110b0*/  FMUL.FTZ R78, R5.reuse, R78 ;  /* 0x0000004e054e7220 */ /* 0x040fe20000410000 */
[----:B------:R-:W-:Y:S01]  /*110c0*/  FMUL.FTZ R79, R5, R79 ;  /* 0x0000004f054f7220 */ /* 0x000fe20000410000 */
[----:B------:R-:W-:Y:S01]  /*110d0*/  F2FP.F16.F32.PACK_AB R84, R85, R84 ;  /* 0x000000545554723e */ /* 0x000fe200000000ff */
[----:B------:R-:W-:Y:S01]  /*110e0*/  STS [R11+0x2000], R120 ;  /* 0x002000780b007388 */ /* 0x000fe20000000800 */
[----:B------:R-:W-:Y:S01]  /*110f0*/  F2FP.F16.F32.PACK_AB R86, R87, R86 ;  /* 0x000000565756723e */ /* 0x000fe200000000ff */
[----:B------:R-:W-:Y:S01]  /*11100*/  FMUL.FTZ R3, R3, R73 ;  /* 0x0000004903037220 */ /* 0x000fe20000410000 */
[----:B------:R-:W-:Y:S01]  /*11110*/  IADD3 R19, PT, PT, R4, R13, RZ ;  /* 0x0000000d04137210 */ /* 0x000fe20007ffe0ff */
[----:B------:R5:W-:Y:S01]  /*11120*/  STS [R11+0x2400], R122 ;  /* 0x0024007a0b007388 */ /* 0x000be20000000800 */
[----:B------:R-:W-:Y:S01]  /*11130*/  F2FP.F16.F32.PACK_AB R92, R93, R92 ;  /* 0x0000005c5d5c723e */ /* 0x000fe200000000ff */
[----:B------:R-:W3:Y:S01]  /*11140*/  @P0 LDC R4, c[0x0][0x430] ;  /* 0x00010c00ff040b82 */ /* 0x000ee20000000800 */
[----:B------:R-:W-:Y:S01]  /*11150*/  F2FP.F16.F32.PACK_AB R94, R95, R94 ;  /* 0x0000005e5f5e723e */ /* 0x000fe200000000ff */
[----:B------:R-:W-:Y:S01]  /*11160*/  STS [R15], R112 ;  /* 0x000000700f007388 */ /* 0x000fe20000000800 */
[----:B------:R-:W-:Y:S01]  /*11170*/  F2FP.F16.F32.PACK_AB R88, R89, R88 ;  /* 0x000000585958723e */ /* 0x000fe200000000ff */
[----:B------:R-:W2:Y:S01]  /*11180*/  @P5 MUFU.LG2 R2, R2 ;  /* 0x0000000200025308 */ /* 0x000ea20000000c00 */
[----:B------:R-:W-:Y:S01]  /*11190*/  F2FP.F16.F32.PACK_AB R90, R91, R90 ;  /* 0x0000005a5b5a723e */ /* 0x000fe200000000ff */
[----:B------:R-:W-:Y:S01]  /*111a0*/  STS [R15+0x400], R114 ;  /* 0x000400720f007388 */ /* 0x000fe20000000800 */
[----:B------:R-:W-:Y:S01]  /*111b0*/  F2FP.F16.F32.PACK_AB R80, R81, R80 ;  /* 0x000000505150723e */ /* 0x000fe200000000ff */
[----:B------:R-:W3:Y:S01]  /*111c0*/  @P4 LDC R20, c[0x0][0x458] ;  /* 0x00011600ff144b82 */ /* 0x000ee20000000800 */
[----:B------:R-:W-:Y:S01]  /*111d0*/  F2FP.F16.F32.PACK_AB R82, R83, R82 ;  /* 0x000000525352723e */ /* 0x000fe200000000ff */
[----:B------:R-:W-:Y:S01]  /*111e0*/  STS [R17], R100 ;  /* 0x0000006411007388 */ /* 0x000fe20000000800 */
[----:B------:R-:W-:Y:S01]  /*111f0*/  F2FP.F16.F32.PACK_AB R70, R71, R70 ;  /* 0x000000464746723e */ /* 0x000fe200000000ff */
[----:B------:R-:W3:Y:S01]  /*11200*/  @P4 MUFU.LG2 R12, R12 ;  /* 0x0000000c000c4308 */ /* 0x000ee20000000c00 */
[C---:B------:R-:W-:Y:S01]  /*11210*/  IADD3 R23, PT, PT, R6.reuse, R19, RZ ;  /* 0x0000001306177210 */ /* 0x040fe20007ffe0ff */
[----:B------:R-:W-:Y:S01]  /*11220*/  STS [R17+0x400], R102 ;  /* 0x0004006611007388 */ /* 0x000fe20000000800 */
[----:B----4-:R-:W-:Y:S01]  /*11230*/  IADD3 R9, PT, PT, R6, R13, RZ ;  /* 0x0000000d06097210 */ /* 0x010fe20007ffe0ff */
[----:B-1----:R-:W-:Y:S01]  /*11240*/  @P1 FMUL.FTZ R25, R8, 0.69314718246459960938 ;  /* 0x3f31721808191820 */ /* 0x002fe20000410000 */
[----:B------:R-:W-:Y:S01]  /*11250*/  F2FP.F16.F32.PACK_AB R76, R77, R76 ;  /* 0x0000004c4d4c723e */ /* 0x000fe200000000ff */
[----:B------:R-:W-:Y:S01]  /*11260*/  STS [R15+0x2000], R108 ;  /* 0x0020006c0f007388 */ /* 0x000fe20000000800 */
[----:B------:R-:W-:Y:S01]  /*11270*/  F2FP.F16.F32.PACK_AB R78, R79, R78 ;  /* 0x0000004e4f4e723e */ /* 0x000fe200000000ff */
[----:B------:R-:W1:Y:S01]  /*11280*/  LDC.U8 R6, c[0x0][0x548] ;  /* 0x00015200ff067b82 */ /* 0x000e620000000000 */
[----:B------:R-:W-:Y:S01]  /*11290*/  F2FP.F16.F32.PACK_AB R3, R3, R72 ;  /* 0x000000480303723e */ /* 0x000fe200000000ff */
[----:B------:R4:W-:Y:S01]  /*112a0*/  STS [R15+0x2400], R110 ;  /* 0x0024006e0f007388 */ /* 0x0009e20000000800 */
[C---:B------:R-:W-:Y:S01]  /*112b0*/  FMUL.FTZ R74, R5.reuse, R74 ;  /* 0x0000004a054a7220 */ /* 0x040fe20000410000 */
[----:B------:R-:W-:Y:S01]  /*112c0*/  FMUL.FTZ R5, R5, R75 ;  /* 0x0000004b05057220 */ /* 0x000fe20000410000 */
[----:B--2---:R-:W-:Y:S01]  /*112d0*/  @P1 FFMA.FTZ R18, R136, R21, R25 ;  /* 0x0000001588121223 */ /* 0x004fe20000010019 */
[----:B------:R-:W-:Y:S01]  /*112e0*/  STS [R17+0x2000], R104 ;  /* 0x0020006811007388 */ /* 0x000fe20000000800 */
[----:B------:R-:W-:Y:S01]  /*112f0*/  ISETP.NE.AND P2, PT, R211, -0x1, PT ;  /* 0xffffffffd300780c */ /* 0x000fe20003f45270 */
[----:B-----5:R-:W2:Y:S01]  /*11300*/  @!P3 LDC.64 R10, c[0x0][0x400] ;  /* 0x00010000ff0abb82 */ /* 0x020ea20000000a00 */
[----:B------:R-:W-:Y:S01]  /*11310*/  F2FP.F16.F32.PACK_AB R8, R5, R74 ;  /* 0x0000004a0508723e */ /* 0x000fe200000000ff */
[----:B------:R5:W-:Y:S04]  /*11320*/  STS [R17+0x2400], R106 ;  /* 0x0024006a11007388 */ /* 0x000be80000000800 */
[----:B------:R-:W-:Y:S04]  /*11330*/  STS [R13], R96 ;  /* 0x000000600d007388 */ /* 0x000fe80000000800 */
[----:B------:R-:W-:Y:S04]  /*11340*/  STS [R13+0x400], R98 ;  /* 0x000400620d007388 */ /* 0x000fe80000000800 */
[----:B------:R-:W-:Y:S01]  /*11350*/  STS [R9], R84 ;  /* 0x0000005409007388 */ /* 0x000fe20000000800 */
[----:B-1----:R-:W-:-:S03]  /*11360*/  ISETP.NE.AND P1, PT, R6, RZ, !P0 ;  /* 0x000000ff0600720c */ /* 0x002fc60004725270 */
[----:B------:R-:W-:Y:S01]  /*11370*/  STS [R9+0x400], R86 ;  /* 0x0004005609007388 */ /* 0x000fe20000000800 */
[----:B----4-:R-:W1:Y:S03]  /*11380*/  @P3 LDC.64 R14, c[0x0][0x408] ;  /* 0x00010200ff0e3b82 */ /* 0x010e660000000a00 */
[----:B------:R-:W-:Y:S01]  /*11390*/  STS [R13+0x2000], R92 ;  /* 0x0020005c0d007388 */ /* 0x000fe20000000800 */
[C---:B--2---:R-:W-:Y:S01]  /*113a0*/  @!P3 IMAD.WIDE.U32 R24, R212.reuse, R10, RZ ;  /* 0x0000000ad418b225 */ /* 0x044fe200078e00ff */
[----:B------:R-:W-:Y:S02]  /*113b0*/  MOV R10, 0x7f800000 ;  /* 0x7f800000000a7802 */ /* 0x000fe40000000f00 */
[----:B------:R-:W-:Y:S01]  /*113c0*/  STS [R13+0x2400], R94 ;  /* 0x0024005e0d007388 */ /* 0x000fe20000000800 */
[----:B-----5:R-:W3:Y:S01]  /*113d0*/  LDC R17, c[0x0][0x434] ;  /* 0x00010d00ff117b82 */ /* 0x020ee20000000800 */
[----:B------:R-:W-:-:S02]  /*113e0*/  @!P3 IMAD R11, R212, R11, R25 ;  /* 0x0000000bd40bb224 */ /* 0x000fc400078e0219 */
[----:B------:R-:W-:Y:S04]  /*113f0*/  STS [R9+0x2000], R88 ;  /* 0x0020005809007388 */ /* 0x000fe80000000800 */
[----:B------:R2:W-:Y:S04]  /*11400*/  STS [R9+0x2400], R90 ;  /* 0x0024005a09007388 */ /* 0x0005e80000000800 */
[----:B------:R-:W-:Y:S04]  /*11410*/  STS [R19], R80 ;  /* 0x0000005013007388 */ /* 0x000fe80000000800 */
[----:B------:R-:W-:Y:S01]  /*11420*/  STS [R19+0x400], R82 ;  /* 0x0004005213007388 */ /* 0x000fe20000000800 */
[----:B-1----:R-:W-:-:S04]  /*11430*/  @P3 IMAD.WIDE.U32 R26, R211, R14, RZ ;  /* 0x0000000ed31a3225 */ /* 0x002fc800078e00ff */
[----:B------:R-:W-:Y:S01]  /*11440*/  @P6 FMUL.FTZ R14, R7, 0.69314718246459960938 ;  /* 0x3f317218070e6820 */ /* 0x000fe20000410000 */
[----:B------:R-:W-:Y:S04]  /*11450*/  STS [R23], R68 ;  /* 0x0000004417007388 */ /* 0x000fe80000000800 */
[----:B------:R-:W-:Y:S01]  /*11460*/  STS [R23+0x400], R70 ;  /* 0x0004004617007388 */ /* 0x000fe20000000800 */
[----:B---3--:R-:W-:Y:S01]  /*11470*/  @P0 IMAD R16, R4, R17, RZ ;  /* 0x0000001104100224 */ /* 0x008fe200078e02ff */
[----:B------:R-:W-:Y:S02]  /*11480*/  @P0 MOV R4, 0x1 ;  /* 0x0000000100040802 */ /* 0x000fe40000000f00 */
[----:B------:R-:W-:Y:S04]  /*11490*/  STS [R19+0x2000], R76 ;  /* 0x0020004c13007388 */ /* 0x000fe80000000800 */
[----:B------:R1:W-:Y:S01]  /*114a0*/  STS [R19+0x2400], R78 ;  /* 0x0024004e13007388 */ /* 0x0003e20000000800 */
[----:B--2---:R-:W2:Y:S01]  /*114b0*/  @P5 LDC R9, c[0x0][0x458] ;  /* 0x00011600ff095b82 */ /* 0x004ea20000000800 */
[----:B------:R-:W3:Y:S02]  /*114c0*/  S2R R13, SR_CTAID.Z ;  /* 0x00000000000d7919 */ /* 0x000ee40000002700 */
[----:B------:R4:W-:Y:S05]  /*114d0*/  STS [R23+0x2000], R3 ;  /* 0x0020000317007388 */ /* 0x0009ea0000000800 */
[----:B-1----:R-:W1:Y:S01]  /*114e0*/  @P0 LDC R19, c[0x0][0x430] ;  /* 0x00010c00ff130b82 */ /* 0x002e620000000800 */
[----:B------:R-:W-:Y:S05]  /*114f0*/  @P0 BRA `(.L_x_1228) ;  /* 0x0000000000200947 */ /* 0x000fea0003800000 */
[----:B------:R-:W-:Y:S02]  /*11500*/  ISETP.NE.AND P0, PT, R6, RZ, PT ;  /* 0x000000ff0600720c */ /* 0x000fe40003f05270 */
[----:B------:R-:W5:Y:S11]  /*11510*/  LDC R6, c[0x0][0x3e0] ;  /* 0x0000f800ff067b82 */ /* 0x000f760000000800 */
[----:B----4-:R-:W5:Y:S01]  /*11520*/  @P0 LDC R3, c[0x0][0x454] ;  /* 0x00011500ff030b82 */ /* 0x010f620000000800 */
[----:B-1----:R-:W-:-:S02]  /*11530*/  @P0 MOV R19, 0x1 ;  /* 0x0000000100130802 */ /* 0x002fc40000000f00 */
[----:B------:R-:W-:-:S05]  /*11540*/  @!P0 MOV R19, 0x1 ;  /* 0x0000000100138802 */ /* 0x000fca0000000f00 */
[----:B------:R-:W1:Y:S01]  /*11550*/  @P0 LDC R16, c[0x0][0x454] ;  /* 0x00011500ff100b82 */ /* 0x000e620000000800 */
[-C--:B-----5:R-:W-:Y:S02]  /*11560*/  @P0 IMAD R4, R3, R6.reuse, RZ ;  /* 0x0000000603040224 */ /* 0x0a0fe400078e02ff */
[----:B------:R-:W-:-:S07]  /*11570*/  @!P0 IMAD R4, R17, R6, RZ ;  /* 0x0000000611048224 */ /* 0x000fce00078e02ff */
.L_x_1228:
[----:B------:R-:W-:Y:S01]  /*11580*/  @P3 IMAD R11, R211, R15, R27 ;  /* 0x0000000fd30b3224 */ /* 0x000fe200078e021b */
[----:B------:R-:W-:Y:S01]  /*11590*/  LOP3.LUT P0, RZ, R0, 0x3, RZ, 0xc0, !PT ;  /* 0x0000000300ff7812 */ /* 0x000fe2000780c0ff */
[----:B-1-34-:R-:W-:Y:S02]  /*115a0*/  IMAD R3, R13, R16, RZ ;  /* 0x000000100d037224 */ /* 0x01afe400078e02ff */
[----:B------:R-:W-:Y:S01]  /*115b0*/  @P5 FMUL.FTZ R5, R2, 0.69314718246459960938 ;  /* 0x3f31721802055820 */ /* 0x000fe20000410000 */
[----:B------:R-:W-:Y:S02]  /*115c0*/  @!P2 IMAD R211, R212, R17, RZ ;  /* 0x00000011d4d3a224 */ /* 0x000fe400078e02ff */
[----:B------:R-:W-:Y:S01]  /*115d0*/  @P4 FMUL.FTZ R2, R12, 0.69314718246459960938 ;  /* 0x3f3172180c024820 */ /* 0x000fe20000410000 */
[----:B------:R-:W-:Y:S01]  /*115e0*/  @!P1 IMAD R3, R212, R4, R3 ;  /* 0x00000004d4039224 */ /* 0x000fe200078e0203 */
[----:B------:R1:W-:Y:S01]  /*115f0*/  STS [R23+0x2400], R8 ;  /* 0x0024000817007388 */ /* 0x0003e20000000800 */
[----:B------:R-:W-:Y:S01]  /*11600*/  IMAD R214, R214, R19, RZ ;  /* 0x00000013d6d67224 */ /* 0x000fe200078e02ff */
[----:B------:R-:W-:Y:S01]  /*11610*/  SHF.R.S32.HI R4, RZ, 0x1f, R211 ;  /* 0x0000001fff047819 */ /* 0x000fe200000114d3 */
[----:B------:R-:W-:Y:S01]  /*11620*/  BSSY.RECONVERGENT B0, `(.L_x_1229) ;  /* 0x0000035000007945 */ /* 0x000fe20003800200 */
[----:B------:R-:W-:Y:S01]  /*11630*/  SEL R211, R211, RZ, P1 ;  /* 0x000000ffd3d37207 */ /* 0x000fe20000800000 */
[----:B------:R-:W-:Y:S01]  /*11640*/  @P6 FFMA.FTZ R10, R135, R22, R14 ;  /* 0x00000016870a6223 */ /* 0x000fe2000001000e */
[----:B------:R-:W-:Y:S01]  /*11650*/  SEL R4, R4, RZ, P1 ;  /* 0x000000ff04047207 */ /* 0x000fe20000800000 */
[----:B------:R-:W-:Y:S01]  /*11660*/  BAR.SYNC.DEFER_BLOCKING 0x0 ;  /* 0x0000000000007b1d */ /* 0x000fe20000010000 */
[----:B------:R-:W-:-:S02]  /*11670*/  IADD3 R12, P2, P1, R214, R211, R3 ;  /* 0x000000d3d60c7210 */ /* 0x000fc4000795e003 */
[----:B------:R-:W-:Y:S02]  /*11680*/  SHF.R.S32.HI R7, RZ, 0x1f, R214 ;  /* 0x0000001fff077819 */ /* 0x000fe400000114d6 */
[----:B------:R-:W-:Y:S02]  /*11690*/  SHF.R.S32.HI R16, RZ, 0x1f, R3 ;  /* 0x0000001fff107819 */ /* 0x000fe40000011403 */
[----:B------:R-:W-:Y:S01]  /*116a0*/  MOV R15, 0x7f800000 ;  /* 0x7f800000000f7802 */ /* 0x000fe20000000f00 */
[----:B--2---:R-:W-:Y:S01]  /*116b0*/  @P5 FFMA.FTZ R15, R134, R9, R5 ;  /* 0x00000009860f5223 */ /* 0x004fe20000010005 */
[----:B------:R-:W-:Y:S01]  /*116c0*/  MOV R14, 0x7f800000 ;  /* 0x7f800000000e7802 */ /* 0x000fe20000000f00 */
[----:B------:R-:W-:Y:S01]  /*116d0*/  @P4 FFMA.FTZ R14, R133, R20, R2 ;  /* 0x00000014850e4223 */ /* 0x000fe20000010002 */
[----:B------:R-:W-:Y:S01]  /*116e0*/  IADD3.X R16, PT, PT, R7, R4, R16, P2, P1 ;  /* 0x0000000407107210 */ /* 0x000fe200017e2410 */
        /* <DEDUP_REMOVED lines=12> */
[----:B-1----:R-:W1:Y:S01]  /*117b0*/  @!P6 LDC.64 R8, c[0x0][0x420] ;  /* 0x00010800ff08eb82 */ /* 0x002e620000000a00 */
[----:B------:R-:W-:-:S05]  /*117c0*/  @!P6 IMAD R23, R2, R19, RZ ;  /* 0x000000130217e224 */ /* 0x000fca00078e02ff */
[C---:B------:R-:W-:Y:S01]  /*117d0*/  @!P6 IADD3 R17, P0, PT, R23.reuse, R12, RZ ;  /* 0x0000000c1711e210 */ /* 0x040fe20007f1e0ff */
[-C--:B------:R-:W-:Y:S01]  /*117e0*/  @!P5 IMAD R21, R0, R19.reuse, RZ ;  /* 0x000000130015d224 */ /* 0x080fe200078e02ff */
[----:B------:R-:W2:Y:S02]  /*117f0*/  @!P5 LDC.64 R6, c[0x0][0x420] ;  /* 0x00010800ff06db82 */ /* 0x000ea40000000a00 */
[----:B------:R-:W-:Y:S01]  /*11800*/  @!P6 LEA.HI.X.SX32 R0, R23, R16, 0x1, P0 ;  /* 0x000000101700e211 */ /* 0x000fe200000f0eff */
[-C--:B------:R-:W-:Y:S02]  /*11810*/  @!P4 IMAD R23, R22, R19.reuse, RZ ;  /* 0x000000131617c224 */ /* 0x080fe400078e02ff */
[----:B------:R-:W-:-:S03]  /*11820*/  @!P2 IMAD R19, R20, R19, RZ ;  /* 0x000000131413a224 */ /* 0x000fc600078e02ff */
        /* <DEDUP_REMOVED lines=11> */
[----:B------:R-:W-:Y:S01]  /*118e0*/  @!P4 LEA.HI.X.SX32 R23, R23, R16, 0x1, P1 ;  /* 0x000000101717c211 */ /* 0x000fe200008f0eff */
        /* <DEDUP_REMOVED lines=8> */
.L_x_1230:
[----:B------:R-:W-:Y:S05]  /*11970*/  BSYNC.RECONVERGENT B0 ;  /* 0x0000000000007941 */ /* 0x000fea0003800200 */
.L_x_1229:
[----:B------:R-:W-:Y:S01]  /*11980*/  @P3 IMAD.MOV.U32 R24, RZ, RZ, R26 ;  /* 0x000000ffff183224 */ /* 0x000fe200078e001a */
[----:B------:R-:W3:Y:S01]  /*11990*/  LDCU UR6, c[0x0][0x440] ;  /* 0x00008800ff0677ac */ /* 0x000ee20008000800 */
[----:B--2---:R2:W4:Y:S01]  /*119a0*/  LDS.128 R4, [R213+0x3800] ;  /* 0x00380000d5047984 */ /* 0x0045220000000c00 */
[----:B------:R-:W-:Y:S02]  /*119b0*/  BSSY.RECONVERGENT B0, `(.L_x_1231) ;  /* 0x0000019000007945 */ /* 0x000fe40003800200 */
[----:B------:R-:W-:Y:S01]  /*119c0*/  IADD3 R2, P3, PT, R204, R24, RZ ;  /* 0x00000018cc027210 */ /* 0x000fe20007f7e0ff */
[----:B------:R-:W5:Y:S04]  /*119d0*/  LDCU.64 UR4, c[0x0][0x410] ;  /* 0x00008200ff0477ac */ /* 0x000f680008000a00 */
[----:B------:R-:W-:-:S02]  /*119e0*/  IMAD.X R3, RZ, RZ, R11, P3 ;  /* 0x000000ffff037224 */ /* 0x000fc400018e060b */
[----:B-1----:R2:W1:Y:S01]  /*119f0*/  LDS.128 R8, [R213] ;  /* 0x00000000d5087984 */ /* 0x0024620000000c00 */
[----:B---3--:R-:W-:-:S04]  /*11a00*/  ISETP.GE.AND P1, PT, R204, UR6, PT ;  /* 0x00000006cc007c0c */ /* 0x008fc8000bf26270 */
[-C--:B------:R-:W-:Y:S01]  /*11a10*/  ISETP.GE.OR P2, PT, R206, R205.reuse, P1 ;  /* 0x000000cdce00720c */ /* 0x080fe20000f46670 */
[----:B-----5:R-:W-:Y:S01]  /*11a20*/  IMAD.WIDE.U32 R2, R13, UR4, R2 ;  /* 0x000000040d027c25 */ /* 0x020fe2000f8e0002 */
[-C--:B------:R-:W-:Y:S02]  /*11a30*/  ISETP.GE.OR P0, PT, R202, R205.reuse, P1 ;  /* 0x000000cdca00720c */ /* 0x080fe40000f06670 */
[-C--:B------:R-:W-:Y:S01]  /*11a40*/  ISETP.GE.OR P6, PT, R201, R205.reuse, P1 ;  /* 0x000000cdc900720c */ /* 0x080fe20000fc6670 */
[----:B------:R-:W-:Y:S01]  /*11a50*/  IMAD R13, R13, UR5, R3 ;  /* 0x000000050d0d7c24 */ /* 0x000fe2000f8e0203 */
[-C--:B------:R-:W-:Y:S02]  /*11a60*/  ISETP.GE.OR P5, PT, R200, R205.reuse, P1 ;  /* 0x000000cdc800720c */ /* 0x080fe40000fa6670 */
[-C--:B------:R-:W-:Y:S02]  /*11a70*/  ISETP.GE.OR P4, PT, R199, R205.reuse, P1 ;  /* 0x000000cdc700720c */ /* 0x080fe40000f86670 */
[----:B------:R-:W-:-:S03]  /*11a80*/  ISETP.GE.OR P3, PT, R198, R205, P1 ;  /* 0x000000cdc600720c */ /* 0x000fc60000f66670 */
[----:B--2---:R-:W-:Y:S10]  /*11a90*/  @P2 BRA `(.L_x_1232) ;  /* 0x0000000000282947 */ /* 0x004ff40003800000 */
[----:B------:R-:W2:Y:S01]  /*11aa0*/  LDCU.64 UR6, c[0x0][0x408] ;  /* 0x00008100ff0677ac */ /* 0x000ea20008000a00 */
[----:B------:R-:W-:Y:S01]  /*11ab0*/  MOV R12, R2 ;  /* 0x00000002000c7202 */ /* 0x000fe20000000f00 */
[----:B------:R-:W3:Y:S01]  /*11ac0*/  LDCU.64 UR4, c[0x0][0x3f0] ;  /* 0x00007e00ff0477ac */ /* 0x000ee20008000a00 */
[----:B--2---:R-:W-:-:S03]  /*11ad0*/  IMAD R0, R217, UR6, RZ ;  /* 0x00000006d9007c24 */ /* 0x004fc6000f8e02ff */
[----:B------:R-:W-:-:S04]  /*11ae0*/  IMAD.WIDE.U32 R14, R203, UR6, R12 ;  /* 0x00000006cb0e7c25 */ /* 0x000fc8000f8e000c */
[----:B------:R-:W-:Y:S01]  /*11af0*/  IMAD R0, R203, UR7, R0 ;  /* 0x00000007cb007c24 */ /* 0x000fe2000f8e0200 */
[----:B---3--:R-:W-:-:S04]  /*11b00*/  LEA R16, P2, R14, UR4, 0x1 ;  /* 0x000000040e107c11 */ /* 0x008fc8000f8408ff */
[----:B------:R-:W-:-:S04]  /*11b10*/  IADD3 R0, PT, PT, R0, R15, RZ ;  /* 0x0000000f00007210 */ /* 0x000fc80007ffe0ff */
[----:B------:R-:W-:-:S05]  /*11b20*/  LEA.HI.X R17, R14, UR5, R0, 0x1, P2 ;  /* 0x000000050e117c11 */ /* 0x000fca00090f0c00 */
[----:B-1----:R2:W-:Y:S02]  /*11b30*/  STG.E.128 desc[UR16][R16.64], R8 ;  /* 0x0000000810007986 */ /* 0x0025e4000c101d10 */
.L_x_1232:
[----:B------:R-:W-:Y:S05]  /*11b40*/  BSYNC.RECONVERGENT B0 ;  /* 0x0000000000007941 */ /* 0x000fea0003800200 */
.L_x_1231:
[----:B-12---:R1:W2:Y:S01]  /*11b50*/  LDS.128 R8, [R213+0x800] ;  /* 0x00080000d5087984 */ /* 0x0062a20000000c00 */
[----:B------:R-:W-:Y:S01]  /*11b60*/  BSSY.RECONVERGENT B0, `(.L_x_1233) ;  /* 0x0000011000007945 */ /* 0x000fe20003800200 */
[-C--:B------:R-:W-:Y:S02]  /*11b70*/  ISETP.GE.OR P2, PT, R197, R205.reuse, P1 ;  /* 0x000000cdc500720c */ /* 0x080fe40000f46670 */
[----:B------:R-:W-:Y:S01]  /*11b80*/  ISETP.GE.OR P1, PT, R196, R205, P1 ;  /* 0x000000cdc400720c */ /* 0x000fe20000f26670 */
[----:B------:R-:W-:-:S12]  /*11b90*/  @P0 BRA `(.L_x_1234) ;  /* 0x0000000000340947 */ /* 0x000fd80003800000 */
        /* <DEDUP_REMOVED lines=13> */
.L_x_1234:
[----:B------:R-:W-:Y:S05]  /*11c70*/  BSYNC.RECONVERGENT B0 ;  /* 0x0000000000007941 */ /* 0x000fea0003800200 */
.L_x_1233:
        /* <DEDUP_REMOVED lines=16> */
.L_x_1236:
[----:B------:R-:W-:Y:S05]  /*11d80*/  BSYNC.RECONVERGENT B0 ;  /* 0x0000000000007941 */ /* 0x000fea0003800200 */
.L_x_1235:
        /* <DEDUP_REMOVED lines=16> */
.L_x_1238:
[----:B------:R-:W-:Y:S05]  /*11e90*/  BSYNC.RECONVERGENT B0 ;  /* 0x0000000000007941 */ /* 0x000fea0003800200 */
.L_x_1237:
        /* <DEDUP_REMOVED lines=16> */
.L_x_1240:
[----:B------:R-:W-:Y:S05]  /*11fa0*/  BSYNC.RECONVERGENT B0 ;  /* 0x0000000000007941 */ /* 0x000fea0003800200 */
.L_x_1239:
        /* <DEDUP_REMOVED lines=16> */
.L_x_1242:
[----:B------:R-:W-:Y:S05]  /*120b0*/  BSYNC.RECONVERGENT B0 ;  /* 0x0000000000007941 */ /* 0x000fea0003800200 */
.L_x_1241:
[----:B-1----:R1:W1:Y:S01]  /*120c0*/  LDS.128 R8, [R213+0x3000] ;  /* 0x00300000d5087984 */ /* 0x0022620000000c00 */
        /* <DEDUP_REMOVED lines=14> */
[----:B-1----:R1:W-:Y:S02]  /*121b0*/  STG.E.128 desc[UR16][R14.64], R8 ;  /* 0x000000080e007986 */ /* 0x0023e4000c101d10 */
.L_x_1244:
[----:B------:R-:W-:Y:S05]  /*121c0*/  BSYNC.RECONVERGENT B0 ;  /* 0x0000000000007941 */ /* 0x000fea0003800200 */
.L_x_1243:
[----:B------:R-:W-:Y:S05]  /*121d0*/  @P1 EXIT ;  /* 0x000000000000194d */ /* 0x000fea0003800000 */
        /* <DEDUP_REMOVED lines=11> */
[----:B----4-:R-:W-:Y:S01]  /*12290*/  STG.E.128 desc[UR16][R8.64], R4 ;  /* 0x0000000408007986 */ /* 0x010fe2000c101d10 */
[----:B------:R-:W-:Y:S05]  /*122a0*/  EXIT ;  /* 0x000000000000794d */ /* 0x000fea0003800000 */
.L_x_1245:
        /* <DEDUP_REMOVED lines=13> */
.L_x_1471:


//--------------------- .text._ZN5flash16flash_fwd_kernelI23Flash_fwd_kernel_traitsILi64ELi128ELi64ELi4ELb0ELb0EN7cutlass6half_tE19Flash_kernel_traitsILi64ELi128ELi64ELi4ES3_EELb1ELb1ELb0ELb1ELb0ELb0ELb0ELb1EEEvNS_16Flash_fwd_paramsE --------------------------
	.section	.text._ZN5flash16flash_fwd_kernelI23Flash_fwd_kernel_traitsILi64ELi128ELi64ELi4ELb0ELb0EN7cutlass6half_tE19Flash_kernel_traitsILi64ELi128ELi64ELi4ES3_EELb1ELb1ELb0ELb1ELb0ELb0ELb0ELb1EEEvNS_16Flash_fwd_paramsE,"ax",@progbits
	.align	128
        .global         _ZN5flash16flash_fwd_kernelI23Flash_fwd_kernel_traitsILi64ELi128ELi64ELi4ELb0ELb0EN7cutlass6half_tE19Flash_kernel_traitsILi64ELi128ELi64ELi4ES3_EELb1ELb1ELb0ELb1ELb0ELb0ELb0ELb1EEEvNS_16Flash_fwd_paramsE
        .type           _ZN5flash16flash_fwd_kernelI23Flash_fwd_kernel_traitsILi64ELi128ELi64ELi4ELb0ELb0EN7cutlass6half_tE19Flash_kernel_traitsILi64ELi128ELi64ELi4ES3_EELb1ELb1ELb0ELb1ELb0ELb0ELb0ELb1EEEvNS_16Flash_fwd_paramsE,@function
        .size           _ZN5flash16flash_fwd_kernelI23Flash_fwd_kernel_traitsILi64ELi128ELi64ELi4ELb0ELb0EN7cutlass6half_tE19Flash_kernel_traitsILi64ELi128ELi64ELi4ES3_EELb1ELb1ELb0ELb1ELb0ELb0ELb0ELb1EEEvNS_16Flash_fwd_paramsE,(.L_x_1472 - _ZN5flash16flash_fwd_kernelI23Flash_fwd_kernel_traitsILi64ELi128ELi64ELi4ELb0ELb0EN7cutlass6half_tE19Flash_kernel_traitsILi64ELi128ELi64ELi4ES3_EELb1ELb1ELb0ELb1ELb0ELb0ELb0ELb1EEEvNS_16Flash_fwd_paramsE)
        .other          _ZN5flash16flash_fwd_kernelI23Flash_fwd_kernel_traitsILi64ELi128ELi64ELi4ELb0ELb0EN7cutlass6half_tE19Flash_kernel_traitsILi64ELi128ELi64ELi4ES3_EELb1ELb1ELb0ELb1ELb0ELb0ELb0ELb1EEEvNS_16Flash_fwd_paramsE,@"STO_CUDA_ENTRY STV_DEFAULT"
_ZN5flash16flash_fwd_kernelI23Flash_fwd_kernel_traitsILi64ELi128ELi64ELi4ELb0ELb0EN7cutlass6half_tE19Flash_kernel_traitsILi64ELi128ELi64ELi4ES3_EELb1ELb1ELb0ELb1ELb0ELb0ELb0ELb1EEEvNS_16Flash_fwd_paramsE:
.text._ZN5flash16flash_fwd_kernelI23Flash_fwd_kernel_traitsILi64ELi128ELi64ELi4ELb0ELb0EN7cutlass6half_tE19Flash_kernel_traitsILi64ELi128ELi64ELi4ES3_EELb1ELb1ELb0ELb1ELb0ELb0ELb0ELb1EEEvNS_16Flash_fwd_paramsE:
        /* <DEDUP_REMOVED lines=19> */
[----:B------:R-:W3:Y:S01]  /*0130*/  LDCU.U8 UR12, c[0x0][0x532] ;  /* 0x0000a640ff0c77ac */ /* 0x000ee20008000000 */
[----:B------:R-:W-:Y:S01]  /*0140*/  @P1 IMAD.MOV.U32 R3, RZ, RZ, R0 ;  /* 0x000000ffff031224 */ /* 0x000fe200078e0000 */
[----:B------:R-:W3:Y:S04]  /*0150*/  LDCU.64 UR6, c[0x0][0x468] ;  /* 0x00008d00ff0677ac */ /* 0x000ee80008000a00 */
[----:B------:R3:W4:Y:S01]  /*0160*/  @P1 LDG.E.64 R6, desc[UR28][R2.64] ;  /* 0x0000001c02061981 */ /* 0x000722000c1e1b00 */
[----:B------:R-:W-:Y:S01]  /*0170*/  ISETP.NE.U32.AND P4, PT, RZ, UR10, PT ;  /* 0x0000000aff007c0c */ /* 0x000fe2000bf85070 */
[----:B------:R-:W-:-:S02]  /*0180*/  UISETP.NE.U32.AND UP4, UPT, UR10, URZ, UPT ;  /* 0x000000ff0a00728c */ /* 0x000fc4000bf85070 */
[----:B------:R-:W-:Y:S01]  /*0190*/  UISETP.NE.U32.AND UP3, UPT, UR8, URZ, UPT ;  /* 0x000000ff0800728c */ /* 0x000fe2000bf65070 */
[----:B------:R-:W-:Y:S01]  /*01a0*/  ISETP.NE.AND.EX P4, PT, RZ, UR11, PT, P4 ;  /* 0x0000000bff007c0c */ /* 0x000fe2000bf85340 */
[----:B------:R-:W-:Y:S02]  /*01b0*/  UISETP.NE.AND.EX UP4, UPT, UR11, URZ, UPT, UP4 ;  /* 0x000000ff0b00728c */ /* 0x000fe4000bf85340 */
[----:B------:R-:W-:Y:S02]  /*01c0*/  UISETP.NE.AND.EX UP3, UPT, UR9, URZ, UPT, UP3 ;  /* 0x000000ff0900728c */ /* 0x000fe4000bf65330 */
[----:B--2---:R-:W-:Y:S02]  /*01d0*/  UIMAD.WIDE.U32 UR14, UR27, 0x4, UR14 ;  /* 0x000000041b0e78a5 */ /* 0x004fe4000f8e000e */
[----:B------:R-:W-:Y:S01]  /*01e0*/  PLOP3.LUT P2, PT, PT, PT, UP4, 0x80, 0x8 ;  /* 0x000000000008781c */ /* 0x000fe20003f4f048 */
[----:B------:R-:W-:Y:S02]  /*01f0*/  USHF.L.U32 UR11, UR27, 0x2, URZ ;  /* 0x000000021b0b7899 */ /* 0x000fe400080006ff */
[----:B-1----:R-:W-:-:S02]  /*0200*/  ULOP3.LUT UR4, UR26, UR19, UR27, 0xfe, !UPT ;  /* 0x000000131a047292 */ /* 0x002fc4000f8efe1b */
[----:B---3--:R-:W-:Y:S02]  /*0210*/  UISETP.NE.AND UP5, UPT, UR12, URZ, UPT ;  /* 0x000000ff0c00728c */ /* 0x008fe4000bfa5270 */
[----:B------:R-:W-:Y:S02]  /*0220*/  UISETP.EQ.U32.AND UP2, UPT, UR6, URZ, UPT ;  /* 0x000000ff0600728c */ /* 0x000fe4000bf42070 */
[----:B------:R-:W-:Y:S01]  /*0230*/  LOP3.LUT P3, RZ, R193, UR4, RZ, 0xfc, !PT ;  /* 0x00000004c1ff7c12 */ /* 0x000fe2000f86fcff */
[----:B------:R-:W-:Y:S01]  /*0240*/  USHF.R.U32.HI UR10, URZ, 0x1e, UR27 ;  /* 0x0000001eff0a7899 */ /* 0x000fe2000801161b */
[----:B------:R-:W1:Y:S03]  /*0250*/  @P1 LDC R2, c[0x0][0x520] ;  /* 0x00014800ff021b82 */ /* 0x000e660000000800 */
[----:B------:R-:W2:Y:S08]  /*0260*/  LDCU.64 UR4, c[0x0][0x478] ;  /* 0x00008f00ff0477ac */ /* 0x000eb00008000a00 */
[----:B------:R-:W3:Y:S01]  /*0270*/  @!P3 LDC.64 R4, c[0x0][0x528] ;  /* 0x00014a00ff04bb82 */ /* 0x000ee20000000a00 */
[----:B------:R-:W-:-:S02]  /*0280*/  @UP3 UIADD3 UR12, UP1, UPT, UR11, UR8, URZ ;  /* 0x000000080b0c3290 */ /* 0x000fc4000ff3e0ff */
[----:B------:R-:W-:Y:S02]  /*0290*/  UISETP.EQ.OR.EX UP2, UPT, UR7, URZ, !UP5, UP2 ;  /* 0x000000ff0700728c */ /* 0x000fe4000ef42720 */
[----:B------:R-:W-:Y:S02]  /*02a0*/  @UP3 UIADD3.X UR13, UPT, UPT, UR10, UR9, URZ, UP1, !UPT ;  /* 0x000000090a0d3290 */ /* 0x000fe40008ffe4ff */
[----:B------:R-:W-:Y:S02]  /*02b0*/  UIADD3 UR9, UP1, UPT, UR11, UR6, URZ ;  /* 0x000000060b097290 */ /* 0x000fe4000ff3e0ff */
[----:B--2---:R-:W-:Y:S02]  /*02c0*/  UISETP.NE.U32.AND UP0, UPT, UR4, URZ, UPT ;  /* 0x000000ff0400728c */ /* 0x004fe4000bf05070 */
[----:B------:R-:W-:Y:S02]  /*02d0*/  UIADD3.X UR8, UPT, UPT, UR10, UR7, URZ, UP1, !UPT ;  /* 0x000000070a087290 */ /* 0x000fe40008ffe4ff */
[----:B------:R-:W-:-:S11]  /*02e0*/  UISETP.NE.AND.EX UP0, UPT, UR5, URZ, UPT, UP0 ;  /* 0x000000ff0500728c */ /* 0x000fd6000bf05300 */
[----:B------:R-:W-:-:S04]  /*02f0*/  @UP0 UIADD3 UR4, UP1, UPT, UR11, UR4, URZ ;  /* 0x000000040b040290 */ /* 0x000fc8000ff3e0ff */
[----:B------:R-:W-:Y:S02]  /*0300*/  @UP0 UIADD3.X UR5, UPT, UPT, UR10, UR5, URZ, UP1, !UPT ;  /* 0x000000050a050290 */ /* 0x000fe40008ffe4ff */
[----:B------:R-:W-:-:S04]  /*0310*/  IMAD.U32 R12, RZ, RZ, UR4 ;  /* 0x00000004ff0c7e24 */ /* 0x000fc8000f8e00ff */
[----:B------:R-:W-:Y:S01]  /*0320*/  IMAD.U32 R13, RZ, RZ, UR5 ;  /* 0x00000005ff0d7e24 */ /* 0x000fe2000f8e00ff */
[----:B----4-:R-:W-:Y:S02]  /*0330*/  @P1 R2UR UR34, R8 ;  /* 0x00000000082212ca */ /* 0x010fe400000e0000 */
[----:B------:R-:W-:Y:S01]  /*0340*/  @P1 R2UR UR35, R9 ;  /* 0x00000000092312ca */ /* 0x000fe200000e0000 */
[----:B------:R-:W2:Y:S01]  /*0350*/  @!UP4 LDCU UR32, c[0x0][0x434] ;  /* 0x00008680ff20c7ac */ /* 0x000ea20008000800 */
[----:B------:R-:W-:Y:S01]  /*0360*/  UMOV UR18, 0xffffffff ;  /* 0xffffffff00127882 */ /* 0x000fe20000000000 */
[----:B-1----:R-:W-:Y:S01]  /*0370*/  @P1 IADD3 R11, P0, PT, R6, R2, RZ ;  /* 0x00000002060b1210 */ /* 0x002fe20007f1e0ff */
[----:B------:R-:W1:Y:S07]  /*0380*/  @!UP0 LDCU.64 UR4, c[0x0][0x488] ;  /* 0x00009100ff0487ac */ /* 0x000e6e0008000a00 */
[----:B------:R-:W-:-:S02]  /*0390*/  IMAD.U32 R2, RZ, RZ, UR34 ;  /* 0x00000022ff027e24 */ /* 0x000fc4000f8e00ff */
[----:B------:R-:W-:Y:S02]  /*03a0*/  IMAD.U32 R3, RZ, RZ, UR35 ;  /* 0x00000023ff037e24 */ /* 0x000fe4000f8e00ff */
[----:B------:R-:W-:Y:S02]  /*03b0*/  @P1 IMAD.X R0, RZ, RZ, R7, P0 ;  /* 0x000000ffff001224 */ /* 0x000fe400000e0607 */
[----:B------:R-:W-:Y:S01]  /*03c0*/  @!P3 IMAD.MOV.U32 R6, RZ, RZ, R11 ;  /* 0x000000ffff06b224 */ /* 0x000fe200078e000b */
[----:B---3--:R3:W-:Y:S01]  /*03d0*/  @!P3 STG.E.64 desc[UR28][R4.64], R2 ;  /* 0x000000020400b986 */ /* 0x0087e2000c101b1c */
[----:B------:R-:W-:Y:S01]  /*03e0*/  @!P3 IMAD.MOV.U32 R7, RZ, RZ, R0 ;  /* 0x000000ffff07b224 */ /* 0x000fe200078e0000 */
[----:B------:R-:W-:-:S04]  /*03f0*/  PLOP3.LUT P1, PT, PT, PT, UP3, 0x80, 0x8 ;  /* 0x000000000008781c */ /* 0x000fc80003f2f038 */
[----:B------:R4:W-:Y:S01]  /*0400*/  @!P3 STG.E.64 desc[UR28][R4.64+0x8], R6 ;  /* 0x000008060400b986 */ /* 0x0009e2000c101b1c */
[----:B------:R-:W-:Y:S01]  /*0410*/  PLOP3.LUT P3, PT, PT, PT, UP2, 0x80, 0x8 ;  /* 0x000000000008781c */ /* 0x000fe20003f6f028 */
[----:B------:R-:W-:Y:S01]  /*0420*/  IMAD.U32 R9, RZ, RZ, UR8 ;  /* 0x00000008ff097e24 */ /* 0x000fe2000f8e00ff */
[----:B------:R-:W-:Y:S01]  /*0430*/  MOV R8, UR9 ;  /* 0x0000000900087c02 */ /* 0x000fe20008000f00 */
[----:B---3--:R-:W-:Y:S01]  /*0440*/  IMAD.U32 R2, RZ, RZ, UR14 ;  /* 0x0000000eff027e24 */ /* 0x008fe2000f8e00ff */
[----:B------:R-:W-:-:S05]  /*0450*/  MOV R3, UR15 ;  /* 0x0000000f00037c02 */ /* 0x000fca0008000f00 */
[----:B----4-:R-:W3:Y:S01]  /*0460*/  @P4 LDG.E R6, desc[UR28][R2.64] ;  /* 0x0000001c02064981 */ /* 0x010ee2000c1e1900 */
[----:B------:R-:W-:Y:S02]  /*0470*/  IMAD.U32 R4, RZ, RZ, UR12 ;  /* 0x0000000cff047e24 */ /* 0x000fe4000f8e00ff */
[----:B------:R-:W-:Y:S01]  /*0480*/  IMAD.U32 R5, RZ, RZ, UR13 ;  /* 0x0000000dff057e24 */ /* 0x000fe2000f8e00ff */
[----:B------:R-:W-:-:S04]  /*0490*/  PLOP3.LUT P0, PT, PT, PT, UP0, 0x80, 0x8 ;  /* 0x000000000008781c */ /* 0x000fc80003f0f008 */
[----:B------:R-:W4:Y:S04]  /*04a0*/  @P1 LDG.E R4, desc[UR28][R4.64] ;  /* 0x0000001c04041981 */ /* 0x000f28000c1e1900 */
[----:B------:R-:W2:Y:S04]  /*04b0*/  @P2 LDG.E R3, desc[UR28][R2.64+0x4] ;  /* 0x0000041c02032981 */ /* 0x000ea8000c1e1900 */
[----:B------:R-:W4:Y:S04]  /*04c0*/  @!P3 LDG.E R5, desc[UR28][R8.64] ;  /* 0x0000001c0805b981 */ /* 0x000f28000c1e1900 */
[----:B------:R1:W5:Y:S01]  /*04d0*/  @P0 LDG.E R2, desc[UR28][R12.64] ;  /* 0x0000001c0c020981 */ /* 0x000362000c1e1900 */
[----:B------:R-:W-:Y:S01]  /*04e0*/  UISETP.NE.U32.AND UP1, UPT, UR6, URZ, UPT ;  /* 0x000000ff0600728c */ /* 0x000fe2000bf25070 */
[----:B------:R-:W-:Y:S01]  /*04f0*/  UMOV UR14, 0xffffffff ;  /* 0xffffffff000e7882 */ /* 0x000fe20000000000 */
[----:B------:R-:W-:-:S02]  /*0500*/  USHF.L.U32 UR30, UR19, 0x7, URZ ;  /* 0x00000007131e7899 */ /* 0x000fc400080006ff */
[----:B------:R-:W-:Y:S01]  /*0510*/  UISETP.NE.AND.EX UP1, UPT, UR7, URZ, UPT, UP1 ;  /* 0x000000ff0700728c */ /* 0x000fe2000bf25310 */
[----:B------:R-:W-:Y:S01]  /*0520*/  UMOV UR13, URZ ;  /* 0x000000ff000d7c82 */ /* 0x000fe20008000000 */
[----:B------:R-:W1:Y:S01]  /*0530*/  @!UP0 LDCU UR6, c[0x0][0x43c] ;  /* 0x00008780ff0687ac */ /* 0x000e620008000800 */
[----:B---3--:R-:W-:Y:S02]  /*0540*/  @P4 R2UR UR18, R6 ;  /* 0x00000000061242ca */ /* 0x008fe400000e0000 */
[----:B--2---:R-:W-:Y:S02]  /*0550*/  @P2 R2UR UR8, R3 ;  /* 0x00000000030822ca */ /* 0x004fe400000e0000 */
[----:B----4-:R-:W-:-:S11]  /*0560*/  @!P3 R2UR UR14, R5 ;  /* 0x00000000050eb2ca */ /* 0x010fd600000e0000 */
[----:B------:R-:W-:-:S04]  /*0570*/  @UP4 UIADD3 UR32, UPT, UPT, UR8, -UR18, URZ ;  /* 0x8000001208204290 */ /* 0x000fc8000fffe0ff */
[----:B------:R-:W-:Y:S01]  /*0580*/  UISETP.GT.AND UP2, UPT, UR32, UR30, UPT ;  /* 0x0000001e2000728c */ /* 0x000fe2000bf44270 */
[----:B------:R-:W-:-:S05]  /*0590*/  @P1 R2UR UR13, R4 ;  /* 0x00000000040d12ca */ /* 0x000fca00000e0000 */
[----:B------:R-:W-:Y:S01]  /*05a0*/  PLOP3.LUT P1, PT, PT, PT, UP2, 0x80, 0x8 ;  /* 0x000000000008781c */ /* 0x000fe20003f2f028 */
[----:B-1----:R-:W-:Y:S01]  /*05b0*/  @!UP0 UISETP.NE.U32.AND UP2, UPT, UR4, URZ, UPT ;  /* 0x000000ff0400828c */ /* 0x002fe2000bf45070 */
[----:B------:R-:W1:Y:S01]  /*05c0*/  @!UP1 LDCU UR4, c[0x0][0x438] ;  /* 0x00008700ff0497ac */ /* 0x000e620008000800 */
[----:B------:R-:W-:Y:S10]  /*05d0*/  BRA.U !UP1, `(.L_x_1246) ;  /* 0x0000000109187547 */ /* 0x000ff4000b800000 */
[----:B------:R-:W-:-:S13]  /*05e0*/  PLOP3.LUT P2, PT, PT, PT, UP5, 0x80, 0x8 ;  /* 0x000000000008781c */ /* 0x000fda0003f4f058 */
[----:B------:R-:W1:Y:S04]  /*05f0*/  @P2 LDG.E R3, desc[UR28][R8.64+0x4] ;  /* 0x0000041c08032981 */ /* 0x000e68000c1e1900 */
[----:B------:R-:W2:Y:S01]  /*0600*/  @!P2 LDG.E R8, desc[UR28][R8.64] ;  /* 0x0000001c0808a981 */ /* 0x000ea2000c1e1900 */
[----:B-1----:R-:W-:-:S13]  /*0610*/  @P2 R2UR UR4, R3 ;  /* 0x00000000030422ca */ /* 0x002fda00000e0000 */
[----:B------:R-:W-:-:S07]  /*0620*/  @UP5 UIADD3 UR4, UPT, UPT, UR4, -UR14, URZ ;  /* 0x8000000e04045290 */ /* 0x000fce000fffe0ff */
[----:B--2---:R-:W-:Y:S02]  /*0630*/  @!P2 R2UR UR4, R8 ;  /* 0x000000000804a2ca */ /* 0x004fe400000e0000 */
.L_x_1246:
        /* <DEDUP_REMOVED lines=30> */
[----:B---3--:R-:W-:-:S04]  /*0820*/  @!UP0 UIMAD.WIDE.U32 UR12, UR27, UR8, URZ ;  /* 0x000000081b0c82a5 */ /* 0x008fc8000f8e00ff */
[----:B------:R-:W-:Y:S02]  /*0830*/  @!UP0 UIMAD UR9, UR27, UR9, UR13 ;  /* 0x000000091b0982a4 */ /* 0x000fe4000f8e020d */
[----:B-1----:R-:W-:Y:S01]  /*0840*/  @UP0 UIMAD.WIDE.U32 UR14, UR18, UR6, URZ ;  /* 0x00000006120e02a5 */ /* 0x002fe2000f8e00ff */
[----:B------:R-:W-:Y:S01]  /*0850*/  @!UP0 UMOV UR8, UR12 ;  /* 0x0000000c00088c82 */ /* 0x000fe20008000000 */
[----:B------:R-:W-:Y:S02]  /*0860*/  @UP1 UMOV UR12, 0x1 ;  /* 0x00000001000c1882 */ /* 0x000fe40000000000 */
        /* <DEDUP_REMOVED lines=14> */
.L_x_1248:
        /* <DEDUP_REMOVED lines=23> */
[----:B------:R-:W-:Y:S01]  /*0ac0*/  IMAD.U32 R16, RZ, RZ, UR7 ;  /* 0x00000007ff107e24 */ /* 0x000fe2000f8e00ff */
[----:B------:R-:W-:Y:S01]  /*0ad0*/  USHF.R.S32.HI UR7, URZ, 0x1f, UR5 ;  /* 0x0000001fff077899 */ /* 0x000fe20008011405 */
[----:B------:R-:W-:Y:S01]  /*0ae0*/  IMAD.X R3, RZ, RZ, UR9, P2 ;  /* 0x00000009ff037e24 */ /* 0x000fe200090e06ff */
[----:B------:R-:W-:Y:S01]  /*0af0*/  USHF.R.S32.HI UR6, URZ, 0x1f, UR8 ;  /* 0x0000001fff067899 */ /* 0x000fe20008011408 */
[----:B------:R-:W-:Y:S01]  /*0b00*/  ISETP.GE.OR P0, PT, R10, UR32, P1 ;  /* 0x000000200a007c0c */ /* 0x000fe20008f06670 */
[----:B------:R-:W-:Y:S01]  /*0b10*/  USEL UR8, UR8, URZ, UP1 ;  /* 0x000000ff08087287 */ /* 0x000fe20008800000 */
[----:B------:R-:W-:Y:S01]  /*0b20*/  IMAD.WIDE.U32 R12, R12, UR26, R2 ;  /* 0x0000001a0c0c7c25 */ /* 0x000fe2000f8e0002 */
        /* <DEDUP_REMOVED lines=21> */
.L_x_1250:
[----:B------:R-:W-:Y:S05]  /*0c80*/  BSYNC.RECONVERGENT B0 ;  /* 0x0000000000007941 */ /* 0x000fea0003800200 */
.L_x_1249:
        /* <DEDUP_REMOVED lines=17> */
.L_x_1252:
[----:B------:R-:W-:Y:S05]  /*0da0*/  BSYNC.RECONVERGENT B0 ;  /* 0x0000000000007941 */ /* 0x000fea0003800200 */
.L_x_1251:
        /* <DEDUP_REMOVED lines=17> */
.L_x_1254:
[----:B------:R-:W-:Y:S05]  /*0ec0*/  BSYNC.RECONVERGENT B0 ;  /* 0x0000000000007941 */ /* 0x000fea0003800200 */
.L_x_1253:
        /* <DEDUP_REMOVED lines=17> */
.L_x_1256:
[----:B------:R-:W-:Y:S05]  /*0fe0*/  BSYNC.RECONVERGENT B0 ;  /* 0x0000000000007941 */ /* 0x000fea0003800200 */
.L_x_1255:
        /* <DEDUP_REMOVED lines=18> */
.L_x_1258:
[----:B------:R-:W-:Y:S05]  /*1110*/  BSYNC.RECONVERGENT B0 ;  /* 0x0000000000007941 */ /* 0x000fea0003800200 */
.L_x_1257:
        /* <DEDUP_REMOVED lines=17> */
.L_x_1260:
[----:B------:R-:W-:Y:S05]  /*1230*/  BSYNC.RECONVERGENT B0 ;  /* 0x0000000000007941 */ /* 0x000fea0003800200 */
.L_x_1259:
        /* <DEDUP_REMOVED lines=15> */
.L_x_1262:
[----:B------:R-:W-:Y:S05]  /*1330*/  BSYNC.RECONVERGENT B0 ;  /* 0x0000000000007941 */ /* 0x000fea0003800200 */
.L_x_1261:
        /* <DEDUP_REMOVED lines=14> */
.L_x_1264:
[----:B------:R-:W-:Y:S05]  /*1420*/  BSYNC.RECONVERGENT B0 ;  /* 0x0000000000007941 */ /* 0x000fea0003800200 */
.L_x_1263:
        /* <DEDUP_REMOVED lines=10> */
.L_x_1266:
[----:B------:R-:W-:Y:S05]  /*14d0*/  BSYNC.RECONVERGENT B0 ;  /* 0x0000000000007941 */ /* 0x000fea0003800200 */
.L_x_1265:
        /* <DEDUP_REMOVED lines=15> */
.L_x_1268:
[----:B------:R-:W-:Y:S05]  /*15d0*/  BSYNC.RECONVERGENT B0 ;  /* 0x0000000000007941 */ /* 0x000fea0003800200 */
.L_x_1267:
        /* <DEDUP_REMOVED lines=10> */
.L_x_1270:
[----:B------:R-:W-:Y:S05]  /*1680*/  BSYNC.RECONVERGENT B0 ;  /* 0x0000000000007941 */ /* 0x000fea0003800200 */
.L_x_1269:
        /* <DEDUP_REMOVED lines=10> */
.L_x_1272:
[----:B------:R-:W-:Y:S05]  /*1730*/  BSYNC.RECONVERGENT B0 ;  /* 0x0000000000007941 */ /* 0x000fea0003800200 */
.L_x_1271:
        /* <DEDUP_REMOVED lines=10> */
.L_x_1274:
[----:B------:R-:W-:Y:S05]  /*17e0*/  BSYNC.RECONVERGENT B0 ;  /* 0x0000000000007941 */ /* 0x000fea0003800200 */
.L_x_1273:
        /* <DEDUP_REMOVED lines=10> */
.L_x_1276:
[----:B------:R-:W-:Y:S05]  /*1890*/  BSYNC.RECONVERGENT B0 ;  /* 0x0000000000007941 */ /* 0x000fea0003800200 */
.L_x_1275:
        /* <DEDUP_REMOVED lines=10> */
.L_x_1278:
[----:B------:R-:W-:Y:S05]  /*1940*/  BSYNC.RECONVERGENT B0 ;  /* 0x0000000000007941 */ /* 0x000fea0003800200 */
.L_x_1277:
        /* <DEDUP_REMOVED lines=10> */
.L_x_1247:
        /* <DEDUP_REMOVED lines=27> */
.L_x_1279:
[----:B------:R-:W1:Y:S01]  /*1ba0*/  LDCU.64 UR10, c[0x0][0x3b8] ;  /* 0x00007700ff0a77ac */ /* 0x000e620008000a00 */
[----:B------:R-:W-:-:S04]  /*1bb0*/  UIADD3 UR12, UPT, UPT, UR13, UR14, URZ ;  /* 0x0000000e0d0c7290 */ /* 0x000fc8000fffe0ff */
[----:B-1----:R-:W-:Y:S02]  /*1bc0*/  UIMAD.WIDE.U32 UR6, UR12, UR10, URZ ;  /* 0x0000000a0c0672a5 */ /* 0x002fe4000f8e00ff */
[----:B------:R-:W-:-:S04]  /*1bd0*/  UIMAD UR12, UR12, UR11, URZ ;  /* 0x0000000b0c0c72a4 */ /* 0x000fc8000f8e02ff */
[----:B------:R-:W-:Y:S02]  /*1be0*/  UIADD3 UR12, UPT, UPT, UR7, UR12, URZ ;  /* 0x0000000c070c7290 */ /* 0x000fe4000fffe0ff */
.L_x_1280:
[----:B------:R-:W1:Y:S01]  /*1bf0*/  LDC R2, c[0x0][0x3e8] ;  /* 0x0000fa00ff027b82 */ /* 0x000e620000000800 */
[----:B------:R-:W2:Y:S01]  /*1c00*/  S2R R3, SR_CTAID.Z ;  /* 0x0000000000037919 */ /* 0x000ea20000002700 */
[----:B------:R-:W-:Y:S02]  /*1c10*/  LOP3.LUT R12, R193, 0x1f, RZ, 0xc0, !PT ;  /* 0x0000001fc10c7812 */ /* 0x000fe400078ec0ff */
[----:B-1----:R-:W-:-:S04]  /*1c20*/  IABS R5, R2 ;  /* 0x0000000200057213 */ /* 0x002fc80000000000 */
[----:B------:R-:W1:Y:S01]  /*1c30*/  I2F.RP R6, R5 ;  /* 0x0000000500067306 */ /* 0x000e620000209400 */
[----:B--2---:R-:W-:-:S07]  /*1c40*/  IABS R3, R3 ;  /* 0x0000000300037213 */ /* 0x004fce0000000000 */
[----:B-1----:R-:W1:Y:S02]  /*1c50*/  MUFU.RCP R6, R6 ;  /* 0x0000000600067308 */ /* 0x002e640000001000 */
[----:B-1----:R-:W-:-:S06]  /*1c60*/  VIADD R6, R6, 0xffffffe ;  /* 0x0ffffffe06067836 */ /* 0x002fcc0000000000 */
[----:B------:R-:W1:Y:S02]  /*1c70*/  F2I.FTZ.U32.TRUNC.NTZ R7, R6 ;  /* 0x0000000600077305 */ /* 0x000e64000021f000 */
[----:B-1----:R-:W-:Y:S02]  /*1c80*/  IMAD.MOV R4, RZ, RZ, -R7 ;  /* 0x000000ffff047224 */ /* 0x002fe400078e0a07 */
[----:B------:R-:W-:Y:S02]  /*1c90*/  IMAD.MOV.U32 R6, RZ, RZ, RZ ;  /* 0x000000ffff067224 */ /* 0x000fe400078e00ff */
        /* <DEDUP_REMOVED lines=27> */
.L_x_1281:
[----:B------:R-:W1:Y:S01]  /*1e50*/  LDCU.64 UR8, c[0x0][0x3c0] ;  /* 0x00007800ff0877ac */ /* 0x000e620008000a00 */
[----:B------:R-:W-:-:S04]  /*1e60*/  UIADD3 UR13, UPT, UPT, UR13, UR14, URZ ;  /* 0x0000000e0d0d7290 */ /* 0x000fc8000fffe0ff */
[----:B-1----:R-:W-:Y:S02]  /*1e70*/  UIMAD.WIDE.U32 UR14, UR13, UR8, URZ ;  /* 0x000000080d0e72a5 */ /* 0x002fe4000f8e00ff */
[----:B------:R-:W-:-:S04]  /*1e80*/  UIMAD UR13, UR13, UR9, URZ ;  /* 0x000000090d0d72a4 */ /* 0x000fc8000f8e02ff */
[----:B------:R-:W-:-:S12]  /*1e90*/  UIADD3 UR13, UPT, UPT, UR15, UR13, URZ ;  /* 0x0000000d0f0d7290 */ /* 0x000fd8000fffe0ff */
.L_x_1282:
        /* <DEDUP_REMOVED lines=14> */
[----:B------:R-:W-:Y:S01]  /*1f80*/  LOP3.LUT R2, R4, 0x1e00, R2, 0xf8, !PT ;  /* 0x00001e0004027812 */ /* 0x000fe200078ef802 */
[----:B------:R-:W-:Y:S01]  /*1f90*/  IMAD.WIDE.U32 R8, R3, UR10, R8 ;  /* 0x0000000a03087c25 */ /* 0x000fe2000f8e0008 */
[----:B------:R-:W-:Y:S01]  /*1fa0*/  SHF.R.S32.HI R4, RZ, 0x1f, R6 ;  /* 0x0000001fff047819 */ /* 0x000fe20000011406 */
[----:B------:R-:W5:Y:S01]  /*1fb0*/  LDCU.64 UR12, c[0x0][0x3c8] ;  /* 0x00007900ff0c77ac */ /* 0x000f620008000a00 */
[----:B------:R-:W-:Y:S01]  /*1fc0*/  IADD3 R16, P0, PT, R191, UR38, RZ ;  /* 0x00000026bf107c10 */ /* 0x000fe2000ff1e0ff */
[----:B------:R-:W-:Y:S01]  /*1fd0*/  IMAD.WIDE.U32 R14, R3, UR8, R14 ;  /* 0x00000008030e7c25 */ /* 0x000fe2000f8e000e */
[----:B------:R-:W-:-:S03]  /*1fe0*/  SHF.R.U32.HI R194, RZ, 0x1, R193 ;  /* 0x00000001ffc27819 */ /* 0x000fc600000116c1 */
[C---:B------:R-:W-:Y:S01]  /*1ff0*/  IMAD R9, R3.reuse, UR11, R9 ;  /* 0x0000000b03097c24 */ /* 0x040fe2000f8e0209 */
[----:B------:R-:W-:Y:S01]  /*2000*/  LOP3.LUT R190, R194, 0x8, RZ, 0xc0, !PT ;  /* 0x00000008c2be7812 */ /* 0x000fe200078ec0ff */
        /* <DEDUP_REMOVED lines=26> */
[----:B------:R-:W-:Y:S01]  /*21b0*/  LOP3.LUT R7, R194, 0x30, RZ, 0xc0, !PT ;  /* 0x00000030c2077812 */ /* 0x000fe200078ec0ff */
[----:B------:R1:W-:Y:S01]  /*21c0*/  STL [R1+0x28], R22 ;  /* 0x0000281601007387 */ /* 0x0003e20000100800 */
[----:B------:R-:W-:Y:S01]  /*21d0*/  LOP3.LUT R5, R191, 0x1c0, R6, 0xf8, !PT ;  /* 0x000001c0bf057812 */ /* 0x000fe200078ef806 */
[----:B------:R-:W-:Y:S01]  /*21e0*/  IMAD.U32 R18, RZ, RZ, UR13 ;  /* 0x0000000dff127e24 */ /* 0x000fe2000f8e00ff */
[----:B------:R-:W-:Y:S01]  /*21f0*/  LOP3.LUT R188, R6, 0x200, RZ, 0xc0, !PT ;  /* 0x0000020006bc7812 */ /* 0x000fe200078ec0ff */
[----:B------:R1:W-:Y:S01]  /*2200*/  STL [R1+0x38], R129 ;  /* 0x0000388101007387 */ /* 0x0003e20000100800 */
[----:B------:R-:W-:Y:S01]  /*2210*/  LOP3.LUT R13, R3, UR36, RZ, 0xfc, !PT ;  /* 0x00000024030d7c12 */ /* 0x000fe2000f8efcff */
[----:B------:R-:W-:Y:S01]  /*2220*/  IMAD R19, R18, UR26, R15 ;  /* 0x0000001a12137c24 */ /* 0x000fe2000f8e020f */
[----:B------:R-:W-:-:S02]  /*2230*/  LEA.HI R7, R12, R7, RZ, 0x1e ;  /* 0x000000070c077211 */ /* 0x000fc400078ff0ff */
        /* <DEDUP_REMOVED lines=20> */
.L_x_1285:
[----:B------:R2:W-:Y:S02]  /*2380*/  STS.128 [R129], RZ ;  /* 0x000000ff81007388 */ /* 0x0005e40000000c00 */
.L_x_1284:
[----:B------:R-:W-:Y:S05]  /*2390*/  BSYNC.RECONVERGENT B0 ;  /* 0x0000000000007941 */ /* 0x000fea0003800200 */
.L_x_1283:
[C---:B------:R-:W-:Y:S01]  /*23a0*/  VIADD R9, R3.reuse, 0x10 ;  /* 0x0000001003097836 */ /* 0x040fe20000000000 */
[----:B------:R-:W-:Y:S01]  /*23b0*/  USHF.L.U32 UR16, UR10, 0x6, URZ ;  /* 0x000000060a107899 */ /* 0x000fe200080006ff */
[C---:B------:R-:W-:Y:S01]  /*23c0*/  VIADD R2, R3.reuse, 0x40 ;  /* 0x0000004003027836 */ /* 0x040fe20000000000 */
[----:B------:R-:W-:Y:S01]  /*23d0*/  USHF.L.U64.HI UR15, UR10, 0x6, UR11 ;  /* 0x000000060a0f7899 */ /* 0x000fe2000801020b */
[----:B------:R-:W-:Y:S01]  /*23e0*/  VIADD R8, R3, 0x50 ;  /* 0x0000005003087836 */ /* 0x000fe20000000000 */
[----:B------:R-:W-:Y:S01]  /*23f0*/  ISETP.GE.AND P0, PT, R9, UR14, PT ;  /* 0x0000000e09007c0c */ /* 0x000fe2000bf06270 */
[C---:B------:R-:W-:Y:S01]  /*2400*/  VIADD R4, R3.reuse, 0x60 ;  /* 0x0000006003047836 */ /* 0x040fe20000000000 */
[----:B------:R-:W-:Y:S01]  /*2410*/  ISETP.GE.AND P4, PT, R2, UR14, PT ;  /* 0x0000000e02007c0c */ /* 0x000fe2000bf86270 */
[C---:B------:R-:W-:Y:S01]  /*2420*/  VIADD R2, R3.reuse, 0x70 ;  /* 0x0000007003027836 */ /* 0x040fe20000000000 */
        /* <DEDUP_REMOVED lines=17> */
[----:B---3--:R-:W-:Y:S01]  /*2540*/  IMAD.MOV.U32 R16, RZ, RZ, R14 ;  /* 0x000000ffff107224 */ /* 0x008fe200078e000e */
        /* <DEDUP_REMOVED lines=13> */
.L_x_1287:
[----:B------:R-:W-:Y:S05]  /*2620*/  BSYNC.RECONVERGENT B0 ;  /* 0x0000000000007941 */ /* 0x000fea0003800200 */
.L_x_1286:
        /* <DEDUP_REMOVED lines=22> */
.L_x_1289:
[----:B------:R-:W-:Y:S05]  /*2790*/  BSYNC.RECONVERGENT B0 ;  /* 0x0000000000007941 */ /* 0x000fea0003800200 */
.L_x_1288:
        /* <DEDUP_REMOVED lines=22> */
.L_x_1291:
[----:B------:R-:W-:Y:S05]  /*2900*/  BSYNC.RECONVERGENT B0 ;  /* 0x0000000000007941 */ /* 0x000fea0003800200 */
.L_x_1290:
        /* <DEDUP_REMOVED lines=22> */
.L_x_1293:
[----:B------:R-:W-:Y:S05]  /*2a70*/  BSYNC.RECONVERGENT B0 ;  /* 0x0000000000007941 */ /* 0x000fea0003800200 */
.L_x_1292:
        /* <DEDUP_REMOVED lines=22> */
.L_x_1295:
[----:B------:R-:W-:Y:S05]  /*2be0*/  BSYNC.RECONVERGENT B0 ;  /* 0x0000000000007941 */ /* 0x000fea0003800200 */
.L_x_1294:
        /* <DEDUP_REMOVED lines=22> */
.L_x_1297:
[----:B------:R-:W-:Y:S05]  /*2d50*/  BSYNC.RECONVERGENT B0 ;  /* 0x0000000000007941 */ /* 0x000fea0003800200 */
.L_x_1296:
        /* <DEDUP_REMOVED lines=9> */
[----:B------:R-:W3:Y:S01]  /*2df0*/  LDCU.64 UR6, c[0x0][0x380] ;  /* 0x00007000ff0677ac */ /* 0x000ee20008000a00 */
[----:B------:R-:W-:-:S05]  /*2e00*/  IADD3.X R2, PT, PT, RZ, UR37, RZ, P0, !PT ;  /* 0x00000025ff027c10 */ /* 0x000fca00087fe4ff */
        /* <DEDUP_REMOVED lines=10> */
.L_x_1299:
[----:B------:R-:W-:Y:S05]  /*2eb0*/  BSYNC.RECONVERGENT B0 ;  /* 0x0000000000007941 */ /* 0x000fea0003800200 */
.L_x_1298:
        /* <DEDUP_REMOVED lines=18> */
.L_x_1302:
[----:B------:R1:W-:Y:S02]  /*2fe0*/  STS.128 [R129+0x4000], RZ ;  /* 0x004000ff81007388 */ /* 0x0003e40000000c00 */
.L_x_1301:
[----:B------:R-:W-:Y:S05]  /*2ff0*/  BSYNC.RECONVERGENT B0 ;  /* 0x0000000000007941 */ /* 0x000fea0003800200 */
.L_x_1300:
[----:B------:R-:W-:Y:S01]  /*3000*/  ISETP.GE.AND P0, PT, R9, UR4, PT ;  /* 0x0000000409007c0c */ /* 0x000fe2000bf06270 */
[----:B------:R-:W-:Y:S01]  /*3010*/  USHF.L.U64.HI UR17, UR10, 0x4, UR11 ;  /* 0x000000040a117899 */ /* 0x000fe2000801020b */
[----:B------:R-:W-:Y:S01]  /*3020*/  BSSY.RECONVERGENT B0, `(.L_x_1303) ;  /* 0x0000013000007945 */ /* 0x000fe20003800200 */
[----:B------:R-:W-:Y:S01]  /*3030*/  USHF.L.U32 UR36, UR10, 0x4, URZ ;  /* 0x000000040a247899 */ /* 0x000fe200080006ff */
[----:B------:R-:W-:Y:S02]  /*3040*/  ISETP.GE.AND P2, PT, R8, UR4, PT ;  /* 0x0000000408007c0c */ /* 0x000fe4000bf46270 */
[----:B------:R-:W-:-:S07]  /*3050*/  ISETP.GE.AND P1, PT, R4, UR4, PT ;  /* 0x0000000404007c0c */ /* 0x000fce000bf26270 */
[----:B------:R-:W-:Y:S06]  /*3060*/  @P0 BRA `(.L_x_1304) ;  /* 0x0000000000380947 */ /* 0x000fec0003800000 */
[----:B------:R-:W5:Y:S02]  /*3070*/  LDCU UR6, c[0x0][0x440] ;  /* 0x00008800ff0677ac */ /* 0x000f640008000800 */
[----:B-----5:R-:W-:-:S13]  /*3080*/  ISETP.GE.AND P0, PT, R191, UR6, PT ;  /* 0x00000006bf007c0c */ /* 0x020fda000bf06270 */
[----:B------:R1:W-:Y:S01]  /*3090*/  @P0 STS.128 [R129+0x4800], RZ ;  /* 0x004800ff81000388 */ /* 0x0003e20000000c00 */
[----:B------:R-:W-:Y:S05]  /*30a0*/  @P0 BRA `(.L_x_1304) ;  /* 0x0000000000280947 */ /* 0x000fea0003800000 */
[----:B------:R-:W-:-:S04]  /*30b0*/  UIADD3 UR12, UP0, UPT, UR36, UR38, URZ ;  /* 0x00000026240c7290 */ /* 0x000fc8000ff1e0ff */
[----:B------:R-:W-:Y:S02]  /*30c0*/  UIADD3.X UR6, UPT, UPT, UR17, UR7, URZ, UP0, !UPT ;  /* 0x0000000711067290 */ /* 0x000fe400087fe4ff */
        /* <DEDUP_REMOVED lines=8> */
.L_x_1304:
[----:B------:R-:W-:Y:S05]  /*3150*/  BSYNC.RECONVERGENT B0 ;  /* 0x0000000000007941 */ /* 0x000fea0003800200 */
.L_x_1303:
        /* <DEDUP_REMOVED lines=16> */
.L_x_1306:
[----:B------:R-:W-:Y:S05]  /*3260*/  BSYNC.RECONVERGENT B0 ;  /* 0x0000000000007941 */ /* 0x000fea0003800200 */
.L_x_1305:
        /* <DEDUP_REMOVED lines=20> */
.L_x_1308:
[----:B------:R-:W-:Y:S05]  /*33b0*/  BSYNC.RECONVERGENT B0 ;  /* 0x0000000000007941 */ /* 0x000fea0003800200 */
.L_x_1307:
[----:B------:R-:W5:Y:S01]  /*33c0*/  LDCU.64 UR12, c[0x0][0x538] ;  /* 0x0000a700ff0c77ac */ /* 0x000f620008000a00 */
[----:B------:R-:W0:Y:S01]  /*33d0*/  LDGDEPBAR ;  /* 0x00000000000079af */ /* 0x000e220000000000 */
[----:B-----5:R-:W-:-:S04]  /*33e0*/  UISETP.NE.U32.AND UP1, UPT, UR12, URZ, UPT ;  /* 0x000000ff0c00728c */ /* 0x020fc8000bf25070 */
[----:B------:R-:W-:Y:S01]  /*33f0*/  UISETP.NE.AND.EX UP1, UPT, UR13, URZ, UPT, UP1 ;  /* 0x000000ff0d00728c */ /* 0x000fe2000bf25310 */
[----:B------:R-:W-:Y:S01]  /*3400*/  IMAD.U32 R2, RZ, RZ, UR30 ;  /* 0x0000001eff027e24 */ /* 0x000fe2000f8e00ff */
[----:B------:R-:W-:Y:S01]  /*3410*/  LOP3.LUT R13, R194, 0x1f0, RZ, 0xc0, !PT ;  /* 0x000001f0c20d7812 */ /* 0x000fe200078ec0ff */
[----:B------:R-:W-:-:S04]  /*3420*/  DEPBAR.LE SB0, 0x0 ;  /* 0x000080000000791a */ /* 0x000fc80000000000 */
[----:B------:R-:W-:-:S04]  /*3430*/  PLOP3.LUT P0, PT, PT, PT, UP1, 0x80, 0x8 ;  /* 0x000000000008781c */ /* 0x000fc80003f0f018 */
[----:B------:R-:W5:Y:S01]  /*3440*/  @UP1 LDCU.64 UR6, c[0x0][0x540] ;  /* 0x0000a800ff0617ac */ /* 0x000f620008000a00 */
[----:B------:R-:W-:Y:S01]  /*3450*/  @UP1 UMOV UR38, UR26 ;  /* 0x0000001a00261c82 */ /* 0x000fe20008000000 */
[----:B------:R-:W-:Y:S02]  /*3460*/  @UP1 UMOV UR39, URZ ;  /* 0x000000ff00271c82 */ /* 0x000fe40008000000 */
[----:B-----5:R-:W-:Y:S01]  /*3470*/  @UP1 UIMAD.WIDE.U32 UR38, UR27, UR6, UR38 ;  /* 0x000000061b2612a5 */ /* 0x020fe2000f8e0026 */
[----:B------:R-:W5:Y:S03]  /*3480*/  @UP1 LDCU UR6, c[0x0][0x458] ;  /* 0x00008b00ff0617ac */ /* 0x000f660008000800 */
[----:B------:R-:W-:Y:S02]  /*3490*/  @UP1 UIMAD UR7, UR27, UR7, UR39 ;  /* 0x000000071b0712a4 */ /* 0x000fe4000f8e0227 */
[----:B------:R-:W-:-:S04]  /*34a0*/  @UP1 ULEA UR12, UP0, UR38, UR12, 0x2 ;  /* 0x0000000c260c1291 */ /* 0x000fc8000f8010ff */
[----:B------:R-:W-:Y:S02]  /*34b0*/  @UP1 ULEA.HI.X UR13, UR38, UR13, UR7, 0x2, UP0 ;  /* 0x0000000d260d1291 */ /* 0x000fe400080f1407 */
[----:B-1----:R-:W-:-:S04]  /*34c0*/  IMAD.U32 R14, RZ, RZ, UR12 ;  /* 0x0000000cff0e7e24 */ /* 0x002fc8000f8e00ff */
[----:B------:R-:W-:-:S05]  /*34d0*/  IMAD.U32 R15, RZ, RZ, UR13 ;  /* 0x0000000dff0f7e24 */ /* 0x000fca000f8e00ff */
[----:B------:R-:W2:Y:S01]  /*34e0*/  @P0 LDG.E R14, desc[UR28][R14.64] ;  /* 0x0000001c0e0e0981 */ /* 0x000ea2000c1e1900 */
[----:B-----5:R-:W2:Y:S01]  /*34f0*/  @P0 MUFU.RCP R3, UR6 ;  /* 0x0000000600030d08 */ /* 0x020ea20008001000 */
[----:B------:R-:W-:Y:S01]  /*3500*/  USHF.L.U32 UR6, UR33, 0x5, URZ ;  /* 0x0000000521067899 */ /* 0x000fe200080006ff */
[----:B------:R-:W-:Y:S01]  /*3510*/  SHF.R.U32.HI R10, RZ, 0x2, R193 ;  /* 0x00000002ff0a7819 */ /* 0x000fe200000116c1 */
[----:B------:R-:W-:Y:S01]  /*3520*/  USHF.L.U32 UR26, UR8, 0x6, URZ ;  /* 0x00000006081a7899 */ /* 0x000fe200080006ff */
[----:B------:R-:W-:Y:S01]  /*3530*/  IADD3 R2, PT, PT, R13, 0x1, R2 ;  /* 0x000000010d027810 */ /* 0x000fe20007ffe002 */
[----:B------:R-:W-:Y:S01]  /*3540*/  USHF.L.U64.HI UR7, UR8, 0x6, UR9 ;  /* 0x0000000608077899 */ /* 0x000fe20008010209 */
[----:B------:R-:W-:Y:S01]  /*3550*/  LOP3.LUT R10, R10, 0x7, RZ, 0xc0, !PT ;  /* 0x000000070a0a7812 */ /* 0x000fe200078ec0ff */
[----:B------:R-:W-:Y:S01]  /*3560*/  UIMAD.WIDE.U32 UR26, UR26, UR22, URZ ;  /* 0x000000161a1a72a5 */ /* 0x000fe2000f8e00ff */
[----:B------:R-:W-:Y:S01]  /*3570*/  BSSY.RECONVERGENT B0, `(.L_x_1309) ;  /* 0x0000022000007945 */ /* 0x000fe20003800200 */
[----:B------:R-:W-:Y:S01]  /*3580*/  UIMAD UR7, UR7, UR22, URZ ;  /* 0x00000016070772a4 */ /* 0x000fe2000f8e02ff */
[----:B------:R-:W-:Y:S01]  /*3590*/  IADD3 R128, PT, PT, R2, -UR32, R10 ;  /* 0x8000002002807c10 */ /* 0x000fe2000fffe00a */
[----:B------:R-:W-:Y:S01]  /*35a0*/  IMAD.U32 R10, RZ, RZ, UR31 ;  /* 0x0000001fff0a7e24 */ /* 0x000fe2000f8e00ff */
[----:B------:R-:W-:Y:S01]  /*35b0*/  UMOV UR12, URZ ;  /* 0x000000ff000c7c82 */ /* 0x000fe20008000000 */
[----:B------:R-:W-:Y:S01]  /*35c0*/  IMAD.U32 R2, RZ, RZ, UR19 ;  /* 0x00000013ff027e24 */ /* 0x000fe2000f8e00ff */
[----:B------:R-:W-:-:S02]  /*35d0*/  UIADD3 UR7, UPT, UPT, UR27, UR7, URZ ;  /* 0x000000071b077290 */ /* 0x000fc4000fffe0ff */
[----:B------:R-:W-:Y:S01]  /*35e0*/  IADD3 R128, PT, PT, R128, UR25, R10 ;  /* 0x0000001980807c10 */ /* 0x000fe2000fffe00a */
[----:B------:R-:W-:Y:S01]  /*35f0*/  BAR.SYNC.DEFER_BLOCKING 0x0 ;  /* 0x0000000000007b1d */ /* 0x000fe20000010000 */
[----:B--2---:R-:W-:Y:S01]  /*3600*/  @P0 FMUL.FTZ R14, R14, R3 ;  /* 0x000000030e0e0220 */ /* 0x004fe20000410000 */
[----:B------:R-:W-:Y:S01]  /*3610*/  IADD3 R3, P2, P1, R11, UR6, R12 ;  /* 0x000000060b037c10 */ /* 0x000fe2000f95e00c */
[----:B------:R-:W-:Y:S01]  /*3620*/  USHF.R.S32.HI UR6, URZ, 0x1f, UR6 ;  /* 0x0000001fff067899 */ /* 0x000fe20008011406 */
[----:B------:R-:W-:Y:S02]  /*3630*/  SHF.R.U32.HI R11, RZ, 0x5, R193 ;  /* 0x00000005ff0b7819 */ /* 0x000fe400000116c1 */
[----:B------:R-:W-:-:S03]  /*3640*/  @P0 R2UR UR13, R14 ;  /* 0x000000000e0d02ca */ /* 0x000fc600000e0000 */
[----:B------:R-:W-:Y:S01]  /*3650*/  IADD3.X R0, PT, PT, R0, UR6, RZ, P2, P1 ;  /* 0x0000000600007c10 */ /* 0x000fe200097e24ff */
[----:B------:R-:W-:-:S09]  /*3660*/  IMAD R2, R2, 0x8, R11 ;  /* 0x0000000802027824 */ /* 0x000fd200078e020b */
[----:B------:R-:W-:Y:S01]  /*3670*/  @UP1 UMOV UR12, UR13 ;  /* 0x0000000d000c1c82 */ /* 0x000fe20008000000 */
        /* <DEDUP_REMOVED lines=14> */
.L_x_1311:
[----:B------:R2:W-:Y:S01]  /*3760*/  STS.128 [R129+0x6000], RZ ;  /* 0x006000ff81007388 */ /* 0x0005e20000000c00 */
[----:B------:R-:W-:Y:S05]  /*3770*/  BRA `(.L_x_1312) ;  /* 0x0000000000047947 */ /* 0x000fea0003800000 */
.L_x_1310:
[----:B------:R1:W-:Y:S02]  /*3780*/  STS.128 [R129+0x6000], RZ ;  /* 0x006000ff81007388 */ /* 0x0003e40000000c00 */
.L_x_1312:
[----:B------:R-:W-:Y:S05]  /*3790*/  BSYNC.RECONVERGENT B0 ;  /* 0x0000000000007941 */ /* 0x000fea0003800200 */
.L_x_1309:
[----:B------:R-:W-:Y:S01]  /*37a0*/  ISETP.GE.AND P0, PT, R9, UR4, PT ;  /* 0x0000000409007c0c */ /* 0x000fe2000bf06270 */
[C---:B------:R-:W-:Y:S01]  /*37b0*/  IMAD.SHL.U32 R192, R193.reuse, 0x20, RZ ;  /* 0x00000020c1c07824 */ /* 0x040fe200078e00ff */
[----:B------:R-:W-:Y:S01]  /*37c0*/  ISETP.GE.AND P2, PT, R8, UR4, PT ;  /* 0x0000000408007c0c */ /* 0x000fe2000bf46270 */
[----:B------:R-:W-:Y:S01]  /*37d0*/  BSSY.RECONVERGENT B0, `(.L_x_1313) ;  /* 0x000001b000007945 */ /* 0x000fe20003800200 */
[----:B------:R-:W-:Y:S02]  /*37e0*/  LOP3.LUT R8, R193, 0x8, RZ, 0xc0, !PT ;  /* 0x00000008c1087812 */ /* 0x000fe400078ec0ff */
[----:B------:R-:W-:Y:S02]  /*37f0*/  LOP3.LUT R192, R192, 0x7c00, RZ, 0xc0, !PT ;  /* 0x00007c00c0c07812 */ /* 0x000fe400078ec0ff */
[----:B------:R-:W-:Y:S02]  /*3800*/  LOP3.LUT R217, R6, 0x400, RZ, 0xc0, !PT ;  /* 0x0000040006d97812 */ /* 0x000fe400078ec0ff */
[----:B------:R-:W-:-:S02]  /*3810*/  LOP3.LUT R8, R5, R8, RZ, 0x3c, !PT ;  /* 0x0000000805087212 */ /* 0x000fc400078e3cff */
[----:B---3--:R-:W-:Y:S01]  /*3820*/  LOP3.LUT R20, R188, R192, RZ, 0xfc, !PT ;  /* 0x000000c0bc147212 */ /* 0x008fe200078efcff */
[----:B------:R3:W-:Y:S01]  /*3830*/  @P0 STS.128 [R129+0x6800], RZ ;  /* 0x006800ff81000388 */ /* 0x0007e20000000c00 */
[----:B------:R-:W-:Y:S01]  /*3840*/  ISETP.GE.AND P1, PT, R4, UR4, PT ;  /* 0x0000000404007c0c */ /* 0x000fe2000bf26270 */
[----:B------:R-:W-:Y:S02]  /*3850*/  IMAD R217, R8, 0x2, R217 ;  /* 0x0000000208d97824 */ /* 0x000fe400078e02d9 */
[----:B------:R-:W-:Y:S01]  /*3860*/  IMAD.IADD R20, R190, 0x1, R20 ;  /* 0x00000001be147824 */ /* 0x000fe200078e0214 */
[----:B------:R-:W-:Y:S09]  /*3870*/  @P0 BRA `(.L_x_1314) ;  /* 0x0000000000400947 */ /* 0x000ff20003800000 */
        /* <DEDUP_REMOVED lines=16> */
.L_x_1314:
[----:B------:R-:W-:Y:S05]  /*3980*/  BSYNC.RECONVERGENT B0 ;  /* 0x0000000000007941 */ /* 0x000fea0003800200 */
.L_x_1313:
        /* <DEDUP_REMOVED lines=18> */
.L_x_1316:
[----:B------:R-:W-:Y:S05]  /*3ab0*/  BSYNC.RECONVERGENT B0 ;  /* 0x0000000000007941 */ /* 0x000fea0003800200 */
.L_x_1315:
        /* <DEDUP_REMOVED lines=20> */
.L_x_1318:
[----:B------:R-:W-:Y:S05]  /*3c00*/  BSYNC.RECONVERGENT B0 ;  /* 0x0000000000007941 */ /* 0x000fea0003800200 */
.L_x_1317:
[----:B------:R-:W-:Y:S01]  /*3c10*/  LDSM.16.M88.4 R68, [R217+UR5+0x4000] ;  /* 0x00400005d944783b */ /* 0x000fe20008000200 */
[----:B------:R-:W-:Y:S01]  /*3c20*/  IMAD.MOV.U32 R202, RZ, RZ, 0x20 ;  /* 0x00000020ffca7424 */ /* 0x000fe200078e00ff */
[C---:B------:R-:W-:Y:S01]  /*3c30*/  LOP3.LUT P6, RZ, R193.reuse, 0x2, RZ, 0xc0, !PT ;  /* 0x00000002c1ff7812 */ /* 0x040fe200078cc0ff */
[----:B------:R-:W-:Y:S01]  /*3c40*/  IMAD.MOV.U32 R133, RZ, RZ, 0x40 ;  /* 0x00000040ff857424 */ /* 0x000fe200078e00ff */
[----:B------:R-:W5:Y:S01]  /*3c50*/  LDSM.16.M88.4 R28, [R20+0x2000] ;  /* 0x00200000141c783b */ /* 0x000f620000000200 */
[C---:B------:R-:W-:Y:S01]  /*3c60*/  LOP3.LUT P0, RZ, R193.reuse, 0x4, RZ, 0xc0, !PT ;  /* 0x00000004c1ff7812 */ /* 0x040fe2000780c0ff */
[----:B------:R-:W-:Y:S01]  /*3c70*/  IMAD.SHL.U32 R140, R193, 0x2, RZ ;  /* 0x00000002c18c7824 */ /* 0x000fe200078e00ff */
[----:B------:R-:W-:Y:S01]  /*3c80*/  SEL R4, R202, 0xffffffe0, !P6 ;  /* 0xffffffe0ca047807 */ /* 0x000fe20007000000 */
[----:B------:R-:W2:Y:S01]  /*3c90*/  LDSM.16.M88.4 R52, [R217+UR5+0x4800] ;  /* 0x00480005d934783b */ /* 0x000ea20008000200 */
[----:B------:R-:W-:Y:S01]  /*3ca0*/  SEL R133, R133, 0xffffffc0, !P0 ;  /* 0xffffffc085857807 */ /* 0x000fe20004000000 */
[----:B------:R-:W-:Y:S01]  /*3cb0*/  IMAD.U32 R189, RZ, RZ, UR31 ;  /* 0x0000001fffbd7e24 */ /* 0x000fe2000f8e00ff */
[----:B------:R-:W-:Y:S01]  /*3cc0*/  LOP3.LUT R141, R140, 0x6, RZ, 0xc0, !PT ;  /* 0x000000068c8d7812 */ /* 0x000fe200078ec0ff */
[----:B------:R-:W3:Y:S01]  /*3cd0*/  LDSM.16.M88.4 R108, [R217+UR5+0x5000] ;  /* 0x00500005d96c783b */ /* 0x000ee20008000200 */
[----:B------:R-:W-:Y:S01]  /*3ce0*/  IMAD.IADD R112, R20, 0x1, R4 ;  /* 0x0000000114707824 */ /* 0x000fe200078e0204 */
[C---:B------:R-:W-:Y:S01]  /*3cf0*/  VIMNMX R201, PT, PT, R128.reuse, UR31, PT ;  /* 0x0000001f80c97c48 */ /* 0x040fe2000bfe0100 */
[----:B------:R-:W-:Y:S01]  /*3d00*/  UISETP.NE.AND UP2, UPT, UR23, 0x1, UPT ;  /* 0x000000011700788c */ /* 0x000fe2000bf45270 */
[----:B------:R4:W3:Y:S01]  /*3d10*/  LDSM.16.M88.4 R16, [R217+UR5+0x5800] ;  /* 0x00580005d910783b */ /* 0x0008e20008000200 */
[C-C-:B------:R-:W-:Y:S01]  /*3d20*/  VIADDMNMX R200, R128.reuse, 0x8, R189.reuse, PT ;  /* 0x0000000880c87846 */ /* 0x140fe200038001bd */
[----:B------:R-:W2:Y:S01]  /*3d30*/  LDCU.U8 UR13, c[0x0][0x4f8] ;  /* 0x00009f00ff0d77ac */ /* 0x000ea20008000000 */
[C-C-:B------:R-:W-:Y:S01]  /*3d40*/  VIADDMNMX R195, R128.reuse, 0x40, R189.reuse, PT ;  /* 0x0000004080c37846 */ /* 0x140fe200038001bd */
[----:B------:R5:W3:Y:S01]  /*3d50*/  LDSM.16.M88.4 R24, [R20] ;  /* 0x000000001418783b */ /* 0x000ae20000000200 */
[----:B------:R-:W-:-:S03]  /*3d60*/  VIADDMNMX R189, R128, 0x48, R189, PT ;  /* 0x0000004880bd7846 */ /* 0x000fc600038001bd */
[----:B-1----:R-:W-:Y:S04]  /*3d70*/  LDSM.16.M88.4 R12, [R112+0x2000] ;  /* 0x00200000700c783b */ /* 0x002fe80000000200 */
[----:B------:R-:W-:Y:S04]  /*3d80*/  LDSM.16.M88.4 R112, [R112] ;  /* 0x000000007070783b */ /* 0x000fe80000000200 */
[----:B------:R-:W0:Y:S01]  /*3d90*/  LDGDEPBAR ;  /* 0x00000000000079af */ /* 0x000e220000000000 */
[----:B----4-:R-:W-:-:S04]  /*3da0*/  VIADD R217, R217, UR5 ;  /* 0x00000005d9d97c36 */ /* 0x010fc80008000000 */
[C---:B------:R-:W-:Y:S01]  /*3db0*/  IMAD.IADD R8, R217.reuse, 0x1, R4 ;  /* 0x00000001d9087824 */ /* 0x040fe200078e0204 */
[C---:B-----5:R-:W-:Y:S01]  /*3dc0*/  HMMA.16816.F32 R76, R28.reuse, R68, RZ ;  /* 0x000000441c4c723c */ /* 0x060fe200000018ff */
[--C-:B------:R-:W-:Y:S02]  /*3dd0*/  IMAD.IADD R20, R20, 0x1, R133.reuse ;  /* 0x0000000114147824 */ /* 0x100fe400078e0285 */
[----:B------:R-:W-:Y:S01]  /*3de0*/  IMAD.IADD R214, R217, 0x1, R133 ;  /* 0x00000001d9d67824 */ /* 0x000fe200078e0285 */
[----:B------:R-:W1:Y:S04]  /*3df0*/  LDSM.16.M88.4 R124, [R8+0x4000] ;  /* 0x00400000087c783b */ /* 0x000e680000000200 */
[----:B------:R-:W4:Y:S01]  /*3e00*/  LDSM.16.M88.4 R120, [R8+0x4800] ;  /* 0x004800000878783b */ /* 0x000f220000000200 */
[C---:B------:R-:W-:Y:S03]  /*3e10*/  HMMA.16816.F32 R72, R28.reuse, R70, RZ ;  /* 0x000000461c48723c */ /* 0x040fe600000018ff */
[----:B------:R-:W5:Y:S04]  /*3e20*/  LDSM.16.M88.4 R116, [R8+0x5000] ;  /* 0x005000000874783b */ /* 0x000f680000000200 */
[----:B------:R-:W5:Y:S01]  /*3e30*/  LDSM.16.M88.4 R8, [R8+0x5800] ;  /* 0x005800000808783b */ /* 0x000f620000000200 */
[C---:B--2---:R-:W-:Y:S03]  /*3e40*/  HMMA.16816.F32 R60, R28.reuse, R52, RZ ;  /* 0x000000341c3c723c */ /* 0x044fe600000018ff */
[----:B------:R-:W-:Y:S04]  /*3e50*/  LDSM.16.M88.4 R100, [R20+0x2000] ;  /* 0x002000001464783b */ /* 0x000fe80000000200 */
[----:B------:R-:W-:Y:S01]  /*3e60*/  LDSM.16.M88.4 R104, [R20] ;  /* 0x000000001468783b */ /* 0x000fe20000000200 */
[C---:B---3--:R-:W-:Y:S03]  /*3e70*/  HMMA.16816.F32 R44, R28.reuse, R108, RZ ;  /* 0x0000006c1c2c723c */ /* 0x048fe600000018ff */
[----:B------:R-:W2:Y:S04]  /*3e80*/  LDSM.16.M88.4 R84, [R214+0x5800] ;  /* 0x00580000d654783b */ /* 0x000ea80000000200 */
[----:B------:R-:W3:Y:S01]  /*3e90*/  LDSM.16.M88.4 R96, [R214+0x4000] ;  /* 0x00400000d660783b */ /* 0x000ee20000000200 */
[C---:B------:R-:W-:Y:S03]  /*3ea0*/  HMMA.16816.F32 R32, R28.reuse, R16, RZ ;  /* 0x000000101c20723c */ /* 0x040fe600000018ff */
[----:B------:R-:W-:Y:S04]  /*3eb0*/  LDSM.16.M88.4 R88, [R214+0x5000] ;  /* 0x00500000d658783b */ /* 0x000fe80000000200 */
[----:B------:R-:W-:Y:S01]  /*3ec0*/  LDSM.16.M88.4 R92, [R214+0x4800] ;  /* 0x00480000d65c783b */ /* 0x000fe20000000200 */
        /* <DEDUP_REMOVED lines=11> */
[C---:B-1----:R-:W-:Y:S08]  /*3f80*/  HMMA.16816.F32 R76, R12.reuse, R124, R76 ;  /* 0x0000007c0c4c723c */ /* 0x042ff0000000184c */
[C---:B----4-:R-:W-:Y:S08]  /*3f90*/  HMMA.16816.F32 R60, R12.reuse, R120, R60 ;  /* 0x000000780c3c723c */ /* 0x050ff0000000183c */
[C---:B-----5:R-:W-:Y:S08]  /*3fa0*/  HMMA.16816.F32 R44, R12.reuse, R116, R44 ;  /* 0x000000740c2c723c */ /* 0x060ff0000000182c */
[C---:B------:R-:W-:Y:S08]  /*3fb0*/  HMMA.16816.F32 R32, R12.reuse, R8, R32 ;  /* 0x000000080c20723c */ /* 0x040ff00000001820 */
[C---:B------:R-:W-:Y:S08]  /*3fc0*/  HMMA.16816.F32 R72, R12.reuse, R126, R72 ;  /* 0x0000007e0c48723c */ /* 0x040ff00000001848 */
[C---:B------:R-:W-:Y:S08]  /*3fd0*/  HMMA.16816.F32 R56, R12.reuse, R122, R56 ;  /* 0x0000007a0c38723c */ /* 0x040ff00000001838 */
[C---:B------:R-:W-:Y:S08]  /*3fe0*/  HMMA.16816.F32 R40, R12.reuse, R118, R40 ;  /* 0x000000760c28723c */ /* 0x040ff00000001828 */
[----:B------:R-:W-:Y:S01]  /*3ff0*/  HMMA.16816.F32 R28, R12, R10, R28 ;  /* 0x0000000a0c1c723c */ /* 0x000fe2000000181c */
[----:B------:R-:W-:-:S07]  /*4000*/  IMAD.IADD R12, R4, 0x1, R20 ;  /* 0x00000001040c7824 */ /* 0x000fce00078e0214 */
[----:B------:R-:W-:Y:S01]  /*4010*/  HMMA.16816.F32 R48, R112, R116, R48 ;  /* 0x000000747030723c */ /* 0x000fe20000001830 */
[----:B------:R-:W-:-:S05]  /*4020*/  IMAD.IADD R116, R4, 0x1, R214 ;  /* 0x0000000104747824 */ /* 0x000fca00078e02d6 */
[----:B------:R-:W-:Y:S02]  /*4030*/  LDSM.16.M88.4 R20, [R116+0x5800] ;  /* 0x005800007414783b */ /* 0x000fe40000000200 */
[C---:B------:R-:W-:Y:S02]  /*4040*/  HMMA.16816.F32 R36, R112.reuse, R8, R36 ;  /* 0x000000087024723c */ /* 0x040fe40000001824 */
[----:B------:R-:W-:Y:S06]  /*4050*/  LDSM.16.M88.4 R16, [R116+0x4000] ;  /* 0x004000007410783b */ /* 0x000fec0000000200 */
[C---:B------:R-:W-:Y:S01]  /*4060*/  HMMA.16816.F32 R24, R112.reuse, R10, R24 ;  /* 0x0000000a7018723c */ /* 0x040fe20000001818 */
[----:B------:R-:W1:Y:S04]  /*4070*/  LDSM.16.M88.4 R8, [R12+0x2000] ;  /* 0x002000000c08783b */ /* 0x000e680000000200 */
[----:B------:R-:W4:Y:S03]  /*4080*/  LDSM.16.M88.4 R12, [R12] ;  /* 0x000000000c0c783b */ /* 0x000f260000000200 */
[C---:B------:R-:W-:Y:S08]  /*4090*/  HMMA.16816.F32 R80, R112.reuse, R124, R80 ;  /* 0x0000007c7050723c */ /* 0x040ff00000001850 */
[----:B------:R-:W-:Y:S08]  /*40a0*/  HMMA.16816.F32 R68, R112, R126, R68 ;  /* 0x0000007e7044723c */ /* 0x000ff00000001844 */
[-C--:B--2---:R-:W-:Y:S08]  /*40b0*/  HMMA.16816.F32 R28, R100, R86.reuse, R28 ;  /* 0x00000056641c723c */ /* 0x084ff0000000181c */
[----:B------:R-:W-:Y:S08]  /*40c0*/  HMMA.16816.F32 R24, R104, R86, R24 ;  /* 0x000000566818723c */ /* 0x000ff00000001818 */
[-C--:B---3--:R-:W-:Y:S08]  /*40d0*/  HMMA.16816.F32 R76, R100, R96.reuse, R76 ;  /* 0x00000060644c723c */ /* 0x088ff0000000184c */
[C---:B------:R-:W-:Y:S08]  /*40e0*/  HMMA.16816.F32 R80, R104.reuse, R96, R80 ;  /* 0x000000606850723c */ /* 0x040ff00000001850 */
[-C--:B------:R-:W-:Y:S08]  /*40f0*/  HMMA.16816.F32 R68, R104, R98.reuse, R68 ;  /* 0x000000626844723c */ /* 0x080ff00000001844 */
[----:B------:R-:W-:Y:S08]  /*4100*/  HMMA.16816.F32 R72, R100, R98, R72 ;  /* 0x000000626448723c */ /* 0x000ff00000001848 */
[-C--:B-1----:R-:W-:Y:S08]  /*4110*/  HMMA.16816.F32 R28, R8, R22.reuse, R28 ;  /* 0x00000016081c723c */ /* 0x082ff0000000181c */
[----:B----4-:R-:W-:Y:S08]  /*4120*/  HMMA.16816.F32 R24, R12, R22, R24 ;  /* 0x000000160c18723c */ /* 0x010ff00000001818 */
[-C--:B------:R-:W-:Y:S08]  /*4130*/  HMMA.16816.F32 R48, R104, R88.reuse, R48 ;  /* 0x000000586830723c */ /* 0x080ff00000001830 */
[----:B------:R-:W-:Y:S01]  /*4140*/  HMMA.16816.F32 R44, R100, R88, R44 ;  /* 0x00000058642c723c */ /* 0x000fe2000000182c */
[----:B------:R-:W-:-:S04]  /*4150*/  VIADD R88, R141, UR21 ;  /* 0x000000158d587c36 */ /* 0x000fc80008000000 */
[----:B------:R-:W-:-:S03]  /*4160*/  VIADD R22, R88, 0x38 ;  /* 0x0000003858167836 */ /* 0x000fc60000000000 */
[-C--:B------:R-:W-:Y:S02]  /*4170*/  HMMA.16816.F32 R76, R8, R16.reuse, R76 ;  /* 0x00000010084c723c */ /* 0x080fe4000000184c */
[C---:B------:R-:W-:Y:S02]  /*4180*/  ISETP.GE.AND P5, PT, R22.reuse, R201, PT ;  /* 0x000000c91600720c */ /* 0x040fe40003fa6270 */
[C---:B------:R-:W-:Y:S02]  /*4190*/  ISETP.GE.AND P4, PT, R22.reuse, R200, PT ;  /* 0x000000c81600720c */ /* 0x040fe40003f86270 */
[----:B------:R-:W-:Y:S02]  /*41a0*/  ISETP.GE.AND P3, PT, R22, R195, PT ;  /* 0x000000c31600720c */ /* 0x000fe40003f66270 */
[----:B------:R-:W-:Y:S01]  /*41b0*/  HMMA.16816.F32 R80, R12, R16, R80 ;  /* 0x000000100c50723c */ /* 0x000fe20000001850 */
[----:B------:R-:W-:Y:S01]  /*41c0*/  VIADD R17, R88, 0x1 ;  /* 0x0000000158117836 */ /* 0x000fe20000000000 */
[----:B------:R-:W-:-:S02]  /*41d0*/  I2FP.F32.U32 R16, R22 ;  /* 0x0000001600107245 */ /* 0x000fc40000201000 */
[----:B------:R-:W-:Y:S02]  /*41e0*/  ISETP.GE.AND P1, PT, R22, R189, PT ;  /* 0x000000bd1600720c */ /* 0x000fe40003f26270 */
[----:B------:R-:W-:Y:S01]  /*41f0*/  I2FP.F32.U32 R23, R17 ;  /* 0x0000001100177245 */ /* 0x000fe20000201000 */
[C---:B------:R-:W-:Y:S01]  /*4200*/  FFMA.FTZ R22, R16.reuse, UR12, R24 ;  /* 0x0000000c10167c23 */ /* 0x040fe20008010018 */
[-C--:B------:R-:W-:Y:S01]  /*4210*/  HMMA.16816.F32 R36, R104, R84.reuse, R36 ;  /* 0x000000546824723c */ /* 0x080fe20000001824 */
[C---:B------:R-:W-:Y:S01]  /*4220*/  FFMA.FTZ R26, R16.reuse, UR12, R26 ;  /* 0x0000000c101a7c23 */ /* 0x040fe2000801001a */
[C---:B------:R-:W-:Y:S01]  /*4230*/  FFMA.FTZ R28, R16.reuse, UR12, R28 ;  /* 0x0000000c101c7c23 */ /* 0x040fe2000801001c */
[----:B------:R-:W-:Y:S01]  /*4240*/  FFMA.FTZ R24, R16, UR12, R30 ;  /* 0x0000000c10187c23 */ /* 0x000fe2000801001e */
[----:B------:R-:W-:Y:S01]  /*4250*/  FSEL R22, R22, -INF , !P5 ;  /* 0xff80000016167808 */ /* 0x000fe20006800000 */
[C---:B------:R-:W-:Y:S01]  /*4260*/  FFMA.FTZ R77, R23.reuse, UR12, R77 ;  /* 0x0000000c174d7c23 */ /* 0x040fe2000801004d */
[----:B------:R-:W-:Y:S01]  /*4270*/  FSEL R228, R26, -INF , !P4 ;  /* 0xff8000001ae47808 */ /* 0x000fe20006000000 */
[C---:B------:R-:W-:Y:S01]  /*4280*/  FFMA.FTZ R30, R23.reuse, UR12, R79 ;  /* 0x0000000c171e7c23 */ /* 0x040fe2000801004f */
[----:B------:R-:W-:Y:S01]  /*4290*/  HMMA.16816.F32 R32, R100, R84, R32 ;  /* 0x000000546420723c */ /* 0x000fe20000001820 */
[----:B------:R-:W1:Y:S01]  /*42a0*/  LDSM.16.M88.4 R84, [R116+0x4800] ;  /* 0x004800007454783b */ /* 0x000e620000000200 */
[----:B------:R-:W-:Y:S01]  /*42b0*/  FSEL R28, R28, -INF , !P3 ;  /* 0xff8000001c1c7808 */ /* 0x000fe20005800000 */
[C---:B------:R-:W-:Y:S01]  /*42c0*/  FFMA.FTZ R81, R23.reuse, UR12, R81 ;  /* 0x0000000c17517c23 */ /* 0x040fe20008010051 */
[----:B------:R-:W-:Y:S01]  /*42d0*/  FFMA.FTZ R83, R23, UR12, R83 ;  /* 0x0000000c17537c23 */ /* 0x000fe20008010053 */
[----:B------:R-:W-:-:S02]  /*42e0*/  ISETP.GE.AND P2, PT, R17, R201, PT ;  /* 0x000000c91100720c */ /* 0x000fc40003f46270 */
[C---:B------:R-:W-:Y:S01]  /*42f0*/  ISETP.GE.AND P5, PT, R17.reuse, R200, PT ;  /* 0x000000c81100720c */ /* 0x040fe20003fa6270 */
[-C--:B------:R-:W-:Y:S01]  /*4300*/  HMMA.16816.F32 R68, R12, R18.reuse, R68 ;  /* 0x000000120c44723c */ /* 0x080fe20000001844 */
[C---:B------:R-:W-:Y:S02]  /*4310*/  ISETP.GE.AND P4, PT, R17.reuse, R195, PT ;  /* 0x000000c31100720c */ /* 0x040fe40003f86270 */
[----:B------:R-:W-:Y:S01]  /*4320*/  ISETP.GE.AND P3, PT, R17, R189, PT ;  /* 0x000000bd1100720c */ /* 0x000fe20003f66270 */
[----:B------:R-:W-:Y:S01]  /*4330*/  VIADD R17, R88, 0x9 ;  /* 0x0000000958117836 */ /* 0x000fe20000000000 */
[----:B------:R-:W-:Y:S02]  /*4340*/  FSEL R24, R24, -INF , !P1 ;  /* 0xff80000018187808 */ /* 0x000fe40004800000 */
[----:B------:R-:W-:Y:S01]  /*4350*/  FSEL R23, R81, -INF , !P2 ;  /* 0xff80000051177808 */ /* 0x000fe20005000000 */
[----:B------:R-:W-:Y:S01]  /*4360*/  HMMA.16816.F32 R72, R8, R18, R72 ;  /* 0x000000120848723c */ /* 0x000fe20000001848 */
[----:B------:R-:W-:Y:S01]  /*4370*/  VIADD R18, R88, 0x8 ;  /* 0x0000000858127836 */ /* 0x000fe20000000000 */
[----:B------:R-:W-:-:S02]  /*4380*/  FSEL R244, R83, -INF , !P5 ;  /* 0xff80000053f47808 */ /* 0x000fc40006800000 */
[----:B------:R-:W-:Y:S02]  /*4390*/  FSEL R243, R77, -INF , !P4 ;  /* 0xff8000004df37808 */ /* 0x000fe40006000000 */
[----:B------:R-:W-:Y:S02]  /*43a0*/  I2FP.F32.U32 R16, R18 ;  /* 0x0000001200107245 */ /* 0x000fe40000201000 */
[C---:B------:R-:W-:Y:S01]  /*43b0*/  HMMA.16816.F32 R64, R112.reuse, R120, R64 ;  /* 0x000000787040723c */ /* 0x040fe20000001840 */
[C---:B------:R-:W-:Y:S02]  /*43c0*/  ISETP.GE.AND P1, PT, R18.reuse, R201, PT ;  /* 0x000000c91200720c */ /* 0x040fe40003f26270 */
[----:B------:R-:W-:Y:S01]  /*43d0*/  ISETP.GE.AND P2, PT, R18, R200, PT ;  /* 0x000000c81200720c */ /* 0x000fe20003f46270 */
[----:B------:R-:W-:Y:S01]  /*43e0*/  FFMA.FTZ R26, R16, UR12, R68 ;  /* 0x0000000c101a7c23 */ /* 0x000fe20008010044 */
[----:B------:R-:W-:Y:S01]  /*43f0*/  ISETP.GE.AND P5, PT, R18, R195, PT ;  /* 0x000000c31200720c */ /* 0x000fe20003fa6270 */
[----:B------:R-:W-:Y:S01]  /*4400*/  FFMA.FTZ R70, R16, UR12, R70 ;  /* 0x0000000c10467c23 */ /* 0x000fe20008010046 */
[----:B------:R-:W-:Y:S01]  /*4410*/  ISETP.GE.AND P4, PT, R18, R189, PT ;  /* 0x000000bd1200720c */ /* 0x000fe20003f86270 */
[----:B------:R-:W-:Y:S01]  /*4420*/  HMMA.16816.F32 R52, R112, R122, R52 ;  /* 0x0000007a7034723c */ /* 0x000fe20000001834 */
[----:B------:R-:W-:-:S02]  /*4430*/  I2FP.F32.U32 R18, R17 ;  /* 0x0000001100127245 */ /* 0x000fc40000201000 */
[----:B------:R-:W-:Y:S01]  /*4440*/  FFMA.FTZ R72, R16, UR12, R72 ;  /* 0x0000000c10487c23 */ /* 0x000fe20008010048 */
[----:B------:R-:W-:Y:S01]  /*4450*/  FSEL R30, R30, -INF , !P3 ;  /* 0xff8000001e1e7808 */ /* 0x000fe20005800000 */
[----:B------:R-:W-:Y:S01]  /*4460*/  FFMA.FTZ R74, R16, UR12, R74 ;  /* 0x0000000c104a7c23 */ /* 0x000fe2000801004a */
[----:B------:R-:W-:Y:S01]  /*4470*/  FSEL R26, R26, -INF , !P1 ;  /* 0xff8000001a1a7808 */ /* 0x000fe20004800000 */
[----:B------:R-:W-:Y:S01]  /*4480*/  FFMA.FTZ R69, R18, UR12, R69 ;  /* 0x0000000c12457c23 */ /* 0x000fe20008010045 */
[-C--:B------:R-:W-:Y:S01]  /*4490*/  HMMA.16816.F32 R60, R100, R92.reuse, R60 ;  /* 0x0000005c643c723c */ /* 0x080fe2000000183c */
[----:B------:R-:W-:Y:S01]  /*44a0*/  FSEL R246, R70, -INF , !P2 ;  /* 0xff80000046f67808 */ /* 0x000fe20005000000 */
[----:B------:R-:W-:Y:S01]  /*44b0*/  FFMA.FTZ R219, R18, UR12, R71 ;  /* 0x0000000c12db7c23 */ /* 0x000fe20008010047 */
[----:B------:R-:W-:Y:S01]  /*44c0*/  FSEL R245, R72, -INF , !P5 ;  /* 0xff80000048f57808 */ /* 0x000fe20006800000 */
[C---:B------:R-:W-:Y:S01]  /*44d0*/  FFMA.FTZ R73, R18.reuse, UR12, R73 ;  /* 0x0000000c12497c23 */ /* 0x040fe20008010049 */
[C---:B------:R-:W-:Y:S01]  /*44e0*/  ISETP.GE.AND P3, PT, R17.reuse, R201, PT ;  /* 0x000000c91100720c */ /* 0x040fe20003f66270 */
[----:B------:R-:W-:Y:S01]  /*44f0*/  FFMA.FTZ R75, R18, UR12, R75 ;  /* 0x0000000c124b7c23 */ /* 0x000fe2000801004b */
[C---:B------:R-:W-:Y:S01]  /*4500*/  ISETP.GE.AND P1, PT, R17.reuse, R200, PT ;  /* 0x000000c81100720c */ /* 0x040fe20003f26270 */
[----:B------:R-:W-:Y:S01]  /*4510*/  HMMA.16816.F32 R64, R104, R92, R64 ;  /* 0x0000005c6840723c */ /* 0x000fe20000001840 */
[C---:B------:R-:W-:Y:S01]  /*4520*/  ISETP.GE.AND P2, PT, R17.reuse, R195, PT ;  /* 0x000000c31100720c */ /* 0x040fe20003f46270 */
[C---:B------:R-:W-:Y:S01]  /*4530*/  VIADD R71, R88.reuse, 0x10 ;  /* 0x0000001058477836 */ /* 0x040fe20000000000 */
[----:B------:R-:W-:Y:S01]  /*4540*/  ISETP.GE.AND P5, PT, R17, R189, PT ;  /* 0x000000bd1100720c */ /* 0x000fe20003fa6270 */
[----:B------:R-:W-:Y:S01]  /*4550*/  VIADD R70, R88, 0x11 ;  /* 0x0000001158467836 */ /* 0x000fe20000000000 */
[----:B------:R-:W2:Y:S01]  /*4560*/  LDSM.16.M88.4 R16, [R116+0x5000] ;  /* 0x005000007410783b */ /* 0x000ea20000000200 */
[----:B------:R-:W-:Y:S01]  /*4570*/  FSEL R218, R73, -INF , !P2 ;  /* 0xff80000049da7808 */ /* 0x000fe20005000000 */
[----:B------:R-:W-:-:S04]  /*4580*/  DEPBAR.LE SB0, 0x0 ;  /* 0x000080000000791a */ /* 0x000fc80000000000 */
[----:B------:R-:W-:Y:S01]  /*4590*/  HMMA.16816.F32 R52, R104, R94, R52 ;  /* 0x0000005e6834723c */ /* 0x000fe20000001834 */
[----:B------:R-:W-:Y:S02]  /*45a0*/  I2FP.F32.U32 R68, R71 ;  /* 0x0000004700447245 */ /* 0x000fe40000201000 */
[----:B------:R-:W-:Y:S02]  /*45b0*/  ISETP.GE.AND P2, PT, R71, R189, PT ;  /* 0x000000bd4700720c */ /* 0x000fe40003f46270 */
[----:B------:R-:W-:Y:S02]  /*45c0*/  FSEL R216, R74, -INF , !P4 ;  /* 0xff8000004ad87808 */ /* 0x000fe40006000000 */
[----:B------:R-:W-:Y:S01]  /*45d0*/  FSEL R69, R69, -INF , !P3 ;  /* 0xff80000045457808 */ /* 0x000fe20005800000 */
[----:B-1----:R-:W-:Y:S01]  /*45e0*/  HMMA.16816.F32 R60, R8, R84, R60 ;  /* 0x00000054083c723c */ /* 0x002fe2000000183c */
[----:B------:R-:W-:Y:S02]  /*45f0*/  FSEL R219, R219, -INF , !P1 ;  /* 0xff800000dbdb7808 */ /* 0x000fe40004800000 */
[----:B------:R-:W-:-:S02]  /*4600*/  FSEL R209, R75, -INF , !P5 ;  /* 0xff8000004bd17808 */ /* 0x000fc40006800000 */
[C---:B------:R-:W-:Y:S02]  /*4610*/  ISETP.GE.AND P4, PT, R71.reuse, R201, PT ;  /* 0x000000c94700720c */ /* 0x040fe40003f86270 */
[C---:B------:R-:W-:Y:S01]  /*4620*/  ISETP.GE.AND P3, PT, R71.reuse, R200, PT ;  /* 0x000000c84700720c */ /* 0x040fe20003f66270 */
[----:B------:R-:W-:Y:S01]  /*4630*/  HMMA.16816.F32 R108, R112, R118, R108 ;  /* 0x00000076706c723c */ /* 0x000fe2000000186c */
[----:B------:R-:W-:Y:S02]  /*4640*/  ISETP.GE.AND P1, PT, R71, R195, PT ;  /* 0x000000c34700720c */ /* 0x000fe40003f26270 */
[----:B------:R-:W-:-:S05]  /*4650*/  ISETP.GE.AND P5, PT, R70, R201, PT ;  /* 0x000000c94600720c */ /* 0x000fca0003fa6270 */
[----:B------:R-:W-:Y:S03]  /*4660*/  HMMA.16816.F32 R56, R100, R94, R56 ;  /* 0x0000005e6438723c */ /* 0x000fe60000001838 */
[C---:B------:R-:W-:Y:S01]  /*4670*/  FFMA.FTZ R180, R68.reuse, UR12, R60 ;  /* 0x0000000c44b47c23 */ /* 0x040fe2000801003c */
[----:B------:R-:W-:Y:S01]  /*4680*/  I2FP.F32.U32 R60, R70 ;  /* 0x00000046003c7245 */ /* 0x000fe20000201000 */
[----:B------:R-:W-:Y:S01]  /*4690*/  FFMA.FTZ R179, R68, UR12, R62 ;  /* 0x0000000c44b37c23 */ /* 0x000fe2000801003e */
[----:B------:R-:W-:Y:S02]  /*46a0*/  VIADD R62, R88, 0x18 ;  /* 0x00000018583e7836 */ /* 0x000fe40000000000 */
[----:B------:R-:W-:Y:S01]  /*46b0*/  HMMA.16816.F32 R64, R12, R84, R64 ;  /* 0x000000540c40723c */ /* 0x000fe20000001840 */
[C---:B------:R-:W-:Y:S01]  /*46c0*/  FFMA.FTZ R233, R60.reuse, UR12, R61 ;  /* 0x0000000c3ce97c23 */ /* 0x040fe2000801003d */
[----:B------:R-:W-:Y:S01]  /*46d0*/  FFMA.FTZ R63, R60, UR12, R63 ;  /* 0x0000000c3c3f7c23 */ /* 0x000fe2000801003f */
[----:B------:R-:W-:Y:S01]  /*46e0*/  FSEL R179, R179, -INF , !P2 ;  /* 0xff800000b3b37808 */ /* 0x000fe20005000000 */
[----:B------:R-:W-:Y:S01]  /*46f0*/  VIADD R61, R88, 0x19 ;  /* 0x00000019583d7836 */ /* 0x000fe20000000000 */
[----:B------:R-:W-:-:S02]  /*4700*/  ISETP.GE.AND P2, PT, R62, R201, PT ;  /* 0x000000c93e00720c */ /* 0x000fc40003f46270 */
[----:B------:R-:W-:Y:S01]  /*4710*/  FSEL R180, R180, -INF , !P1 ;  /* 0xff800000b4b47808 */ /* 0x000fe20004800000 */
[----:B------:R-:W-:Y:S01]  /*4720*/  HMMA.16816.F32 R52, R12, R86, R52 ;  /* 0x000000560c34723c */ /* 0x000fe20000001834 */
[----:B------:R-:W-:-:S04]  /*4730*/  ISETP.GE.AND P1, PT, R70, R189, PT ;  /* 0x000000bd4600720c */ /* 0x000fc80003f26270 */
[----:B------:R-:W-:Y:S02]  /*4740*/  FSEL R196, R63, -INF , !P1 ;  /* 0xff8000003fc47808 */ /* 0x000fe40004800000 */
[----:B------:R-:W-:Y:S01]  /*4750*/  ISETP.GE.AND P1, PT, R61, R201, PT ;  /* 0x000000c93d00720c */ /* 0x000fe20003f26270 */
[----:B------:R-:W-:Y:S03]  /*4760*/  HMMA.16816.F32 R108, R104, R90, R108 ;  /* 0x0000005a686c723c */ /* 0x000fe6000000186c */
[C---:B------:R-:W-:Y:S01]  /*4770*/  FFMA.FTZ R65, R60.reuse, UR12, R65 ;  /* 0x0000000c3c417c23 */ /* 0x040fe20008010041 */
[----:B------:R-:W-:Y:S01]  /*4780*/  FFMA.FTZ R67, R60, UR12, R67 ;  /* 0x0000000c3c437c23 */ /* 0x000fe20008010043 */
[----:B------:R-:W-:Y:S01]  /*4790*/  I2FP.F32.U32 R60, R62 ;  /* 0x0000003e003c7245 */ /* 0x000fe20000201000 */
[C---:B------:R-:W-:Y:S01]  /*47a0*/  FFMA.FTZ R64, R68.reuse, UR12, R64 ;  /* 0x0000000c44407c23 */ /* 0x040fe20008010040 */
[----:B------:R-:W-:Y:S01]  /*47b0*/  FFMA.FTZ R66, R68, UR12, R66 ;  /* 0x0000000c44427c23 */ /* 0x000fe20008010042 */
[----:B------:R-:W-:Y:S01]  /*47c0*/  HMMA.16816.F32 R56, R8, R86, R56 ;  /* 0x000000560838723c */ /* 0x000fe20000001838 */
[----:B------:R-:W-:-:S02]  /*47d0*/  FSEL R183, R65, -INF , !P5 ;  /* 0xff80000041b77808 */ /* 0x000fc40006800000 */
[----:B------:R-:W-:Y:S01]  /*47e0*/  FFMA.FTZ R52, R60, UR12, R52 ;  /* 0x0000000c3c347c23 */ /* 0x000fe20008010034 */
[----:B------:R-:W-:Y:S01]  /*47f0*/  FSEL R235, R64, -INF , !P4 ;  /* 0xff80000040eb7808 */ /* 0x000fe20006000000 */
[----:B------:R-:W-:Y:S01]  /*4800*/  FFMA.FTZ R54, R60, UR12, R54 ;  /* 0x0000000c3c367c23 */ /* 0x000fe20008010036 */
[----:B------:R-:W-:Y:S02]  /*4810*/  FSEL R172, R66, -INF , !P3 ;  /* 0xff80000042ac7808 */ /* 0x000fe40005800000 */
[----:B------:R-:W-:Y:S01]  /*4820*/  HMMA.16816.F32 R40, R100, R90, R40 ;  /* 0x0000005a6428723c */ /* 0x000fe20000001828 */
[----:B------:R-:W-:Y:S02]  /*4830*/  FSEL R229, R52, -INF , !P2 ;  /* 0xff80000034e57808 */ /* 0x000fe40005000000 */
[----:B------:R-:W-:Y:S02]  /*4840*/  I2FP.F32.U32 R52, R61 ;  /* 0x0000003d00347245 */ /* 0x000fe40000201000 */
[----:B------:R-:W-:-:S02]  /*4850*/  ISETP.GE.AND P4, PT, R70, R200, PT ;  /* 0x000000c84600720c */ /* 0x000fc40003f86270 */
[----:B------:R-:W-:Y:S01]  /*4860*/  ISETP.GE.AND P3, PT, R70, R195, PT ;  /* 0x000000c34600720c */ /* 0x000fe20003f66270 */
[-C--:B--2---:R-:W-:Y:S01]  /*4870*/  HMMA.16816.F32 R48, R12, R16.reuse, R48 ;  /* 0x000000100c30723c */ /* 0x084fe20000001830 */
[----:B------:R-:W-:Y:S01]  /*4880*/  ISETP.GE.AND P5, PT, R62, R200, PT ;  /* 0x000000c83e00720c */ /* 0x000fe20003fa6270 */
[C---:B------:R-:W-:Y:S01]  /*4890*/  FFMA.FTZ R53, R52.reuse, UR12, R53 ;  /* 0x0000000c34357c23 */ /* 0x040fe20008010035 */
[C---:B------:R-:W-:Y:S01]  /*48a0*/  FFMA.FTZ R55, R52.reuse, UR12, R55 ;  /* 0x0000000c34377c23 */ /* 0x040fe20008010037 */
[C---:B------:R-:W-:Y:S01]  /*48b0*/  FFMA.FTZ R57, R52.reuse, UR12, R57 ;  /* 0x0000000c34397c23 */ /* 0x040fe20008010039 */
[----:B------:R-:W-:Y:S01]  /*48c0*/  FFMA.FTZ R59, R52, UR12, R59 ;  /* 0x0000000c343b7c23 */ /* 0x000fe2000801003b */
[----:B------:R-:W-:Y:S01]  /*48d0*/  FSEL R234, R67, -INF , !P4 ;  /* 0xff80000043ea7808 */ /* 0x000fe20006000000 */
[----:B------:R-:W-:Y:S01]  /*48e0*/  FFMA.FTZ R56, R60, UR12, R56 ;  /* 0x0000000c3c387c23 */ /* 0x000fe20008010038 */
[----:B------:R-:W-:Y:S01]  /*48f0*/  HMMA.16816.F32 R44, R8, R16, R44 ;  /* 0x00000010082c723c */ /* 0x000fe2000000182c */
[----:B------:R-:W-:Y:S01]  /*4900*/  VIADD R17, R88, 0x20 ;  /* 0x0000002058117836 */ /* 0x000fe20000000000 */
[----:B------:R-:W-:Y:S01]  /*4910*/  FSEL R233, R233, -INF , !P3 ;  /* 0xff800000e9e97808 */ /* 0x000fe20005800000 */
[----:B------:R-:W-:Y:S01]  /*4920*/  FFMA.FTZ R58, R60, UR12, R58 ;  /* 0x0000000c3c3a7c23 */ /* 0x000fe2000801003a */
[----:B------:R-:W-:Y:S01]  /*4930*/  FSEL R232, R54, -INF , !P5 ;  /* 0xff80000036e87808 */ /* 0x000fe20006800000 */
[----:B------:R-:W-:Y:S01]  /*4940*/  VIADD R16, R88, 0x21 ;  /* 0x0000002158107836 */ /* 0x000fe20000000000 */
[----:B------:R-:W-:-:S02]  /*4950*/  I2FP.F32.U32 R52, R17 ;  /* 0x0000001100347245 */ /* 0x000fc40000201000 */
[-C--:B------:R-:W-:Y:S01]  /*4960*/  HMMA.16816.F32 R108, R12, R18.reuse, R108 ;  /* 0x000000120c6c723c */ /* 0x080fe2000000186c */
[C---:B------:R-:W-:Y:S02]  /*4970*/  ISETP.GE.AND P4, PT, R62.reuse, R195, PT ;  /* 0x000000c33e00720c */ /* 0x040fe40003f86270 */
[----:B------:R-:W-:Y:S01]  /*4980*/  ISETP.GE.AND P3, PT, R62, R189, PT ;  /* 0x000000bd3e00720c */ /* 0x000fe20003f66270 */
        /* <DEDUP_REMOVED lines=8> */
[C---:B------:R-:W-:Y:S01]  /*4a10*/  FFMA.FTZ R44, R52.reuse, UR12, R44 ;  /* 0x0000000c342c7c23 */ /* 0x040fe2000801002c */
[----:B------:R-:W-:Y:S01]  /*4a20*/  FSEL R225, R53, -INF , !P1 ;  /* 0xff80000035e17808 */ /* 0x000fe20004800000 */
[----:B------:R-:W-:Y:S01]  /*4a30*/  FFMA.FTZ R46, R52, UR12, R46 ;  /* 0x0000000c342e7c23 */ /* 0x000fe2000801002e */
[----:B------:R-:W-:Y:S01]  /*4a40*/  FSEL R224, R55, -INF , !P2 ;  /* 0xff80000037e07808 */ /* 0x000fe20005000000 */
[----:B------:R-:W-:Y:S01]  /*4a50*/  HMMA.16816.F32 R36, R12, R20, R36 ;  /* 0x000000140c24723c */ /* 0x000fe20000001824 */
[----:B------:R-:W-:Y:S01]  /*4a60*/  FSEL R223, R57, -INF , !P5 ;  /* 0xff80000039df7808 */ /* 0x000fe20006800000 */
[----:B------:R-:W-:Y:S01]  /*4a70*/  VIADD R13, R88, 0x29 ;  /* 0x00000029580d7836 */ /* 0x000fe20000000000 */
[----:B------:R-:W-:Y:S01]  /*4a80*/  BAR.SYNC.DEFER_BLOCKING 0x0 ;  /* 0x0000000000007b1d */ /* 0x000fe20000010000 */
[----:B------:R-:W-:-:S02]  /*4a90*/  ISETP.GE.AND P4, PT, R61, R189, PT ;  /* 0x000000bd3d00720c */ /* 0x000fc40003f86270 */
[C---:B------:R-:W-:Y:S02]  /*4aa0*/  ISETP.GE.AND P3, PT, R17.reuse, R201, PT ;  /* 0x000000c91100720c */ /* 0x040fe40003f66270 */
[C---:B------:R-:W-:Y:S01]  /*4ab0*/  ISETP.GE.AND P1, PT, R17.reuse, R200, PT ;  /* 0x000000c81100720c */ /* 0x040fe20003f26270 */
[----:B------:R-:W-:Y:S01]  /*4ac0*/  HMMA.16816.F32 R32, R8, R20, R32 ;  /* 0x000000140820723c */ /* 0x000fe20000001820 */
[C---:B------:R-:W-:Y:S01]  /*4ad0*/  ISETP.GE.AND P2, PT, R17.reuse, R195, PT ;  /* 0x000000c31100720c */ /* 0x040fe20003f46270 */
[----:B------:R-:W-:Y:S01]  /*4ae0*/  VIADD R8, R88, 0x30 ;  /* 0x0000003058087836 */ /* 0x000fe20000000000 */
[----:B------:R-:W-:Y:S02]  /*4af0*/  ISETP.GE.AND P5, PT, R17, R189, PT ;  /* 0x000000bd1100720c */ /* 0x000fe40003fa6270 */
[----:B------:R-:W-:Y:S02]  /*4b00*/  I2FP.F32.U32 R17, R16 ;  /* 0x0000001000117245 */ /* 0x000fe40000201000 */
[----:B------:R-:W-:-:S02]  /*4b10*/  FSEL R222, R59, -INF , !P4 ;  /* 0xff8000003bde7808 */ /* 0x000fc40006000000 */
[----:B------:R-:W-:Y:S01]  /*4b20*/  FSEL R150, R48, -INF , !P3 ;  /* 0xff80000030967808 */ /* 0x000fe20005800000 */
[C---:B------:R-:W-:Y:S01]  /*4b30*/  FFMA.FTZ R49, R17.reuse, UR12, R49 ;  /* 0x0000000c11317c23 */ /* 0x040fe20008010031 */
[----:B------:R-:W-:Y:S01]  /*4b40*/  FSEL R146, R50, -INF , !P1 ;  /* 0xff80000032927808 */ /* 0x000fe20004800000 */
[C---:B------:R-:W-:Y:S01]  /*4b50*/  FFMA.FTZ R45, R17.reuse, UR12, R45 ;  /* 0x0000000c112d7c23 */ /* 0x040fe2000801002d */
[----:B------:R-:W-:Y:S01]  /*4b60*/  FSEL R144, R44, -INF , !P2 ;  /* 0xff8000002c907808 */ /* 0x000fe20005000000 */
[C---:B------:R-:W-:Y:S01]  /*4b70*/  FFMA.FTZ R47, R17.reuse, UR12, R47 ;  /* 0x0000000c112f7c23 */ /* 0x040fe2000801002f */
[C---:B------:R-:W-:Y:S01]  /*4b80*/  ISETP.GE.AND P4, PT, R16.reuse, R201, PT ;  /* 0x000000c91000720c */ /* 0x040fe20003f86270 */
[----:B------:R-:W-:Y:S01]  /*4b90*/  FFMA.FTZ R51, R17, UR12, R51 ;  /* 0x0000000c11337c23 */ /* 0x000fe20008010033 */
[C---:B------:R-:W-:Y:S02]  /*4ba0*/  ISETP.GE.AND P3, PT, R16.reuse, R200, PT ;  /* 0x000000c81000720c */ /* 0x040fe40003f66270 */
[----:B------:R-:W-:-:S02]  /*4bb0*/  ISETP.GE.AND P1, PT, R16, R195, PT ;  /* 0x000000c31000720c */ /* 0x000fc40003f26270 */
[----:B------:R-:W-:Y:S02]  /*4bc0*/  ISETP.GE.AND P2, PT, R16, R189, PT ;  /* 0x000000bd1000720c */ /* 0x000fe40003f46270 */
[----:B------:R-:W-:Y:S02]  /*4bd0*/  I2FP.F32.U32 R16, R18 ;  /* 0x0000001200107245 */ /* 0x000fe40000201000 */
[----:B------:R-:W-:Y:S02]  /*4be0*/  FSEL R142, R46, -INF , !P5 ;  /* 0xff8000002e8e7808 */ /* 0x000fe40006800000 */
[----:B------:R-:W-:Y:S01]  /*4bf0*/  FSEL R149, R49, -INF , !P4 ;  /* 0xff80000031957808 */ /* 0x000fe20006000000 */
[C---:B------:R-:W-:Y:S01]  /*4c00*/  FFMA.FTZ R108, R16.reuse, UR12, R108 ;  /* 0x0000000c106c7c23 */ /* 0x040fe2000801006c */
[C---:B------:R-:W-:Y:S01]  /*4c10*/  FFMA.FTZ R110, R16.reuse, UR12, R110 ;  /* 0x0000000c106e7c23 */ /* 0x040fe2000801006e */
[----:B------:R-:W-:Y:S01]  /*4c20*/  I2FP.F32.U32 R12, R13 ;  /* 0x0000000d000c7245 */ /* 0x000fe20000201000 */
[----:B------:R-:W-:Y:S01]  /*4c30*/  FFMA.FTZ R42, R16, UR12, R42 ;  /* 0x0000000c102a7c23 */ /* 0x000fe2000801002a */
[----:B------:R-:W-:Y:S01]  /*4c40*/  ISETP.GE.AND P5, PT, R18, R201, PT ;  /* 0x000000c91200720c */ /* 0x000fe20003fa6270 */
[----:B------:R-:W-:Y:S01]  /*4c50*/  FFMA.FTZ R40, R16, UR12, R40 ;  /* 0x0000000c10287c23 */ /* 0x000fe20008010028 */
[----:B------:R-:W-:Y:S01]  /*4c60*/  ISETP.GE.AND P4, PT, R18, R200, PT ;  /* 0x000000c81200720c */ /* 0x000fe20003f86270 */
[C---:B------:R-:W-:Y:S01]  /*4c70*/  FFMA.FTZ R109, R12.reuse, UR12, R109 ;  /* 0x0000000c0c6d7c23 */ /* 0x040fe2000801006d */
[----:B------:R-:W-:Y:S01]  /*4c80*/  FSEL R143, R45, -INF , !P1 ;  /* 0xff8000002d8f7808 */ /* 0x000fe20004800000 */
[C---:B------:R-:W-:Y:S01]  /*4c90*/  FFMA.FTZ R111, R12.reuse, UR12, R111 ;  /* 0x0000000c0c6f7c23 */ /* 0x040fe2000801006f */
[----:B------:R-:W-:Y:S01]  /*4ca0*/  FSEL R139, R47, -INF , !P2 ;  /* 0xff8000002f8b7808 */ /* 0x000fe20005000000 */
[----:B------:R-:W-:Y:S01]  /*4cb0*/  FFMA.FTZ R41, R12, UR12, R41 ;  /* 0x0000000c0c297c23 */ /* 0x000fe20008010029 */
[----:B------:R-:W-:Y:S01]  /*4cc0*/  FSEL R148, R108, -INF , !P5 ;  /* 0xff8000006c947808 */ /* 0x000fe20006800000 */
[----:B------:R-:W-:Y:S01]  /*4cd0*/  FFMA.FTZ R43, R12, UR12, R43 ;  /* 0x0000000c0c2b7c23 */ /* 0x000fe2000801002b */
[----:B------:R-:W-:-:S02]  /*4ce0*/  FSEL R151, R110, -INF , !P4 ;  /* 0xff8000006e977808 */ /* 0x000fc40006000000 */
[----:B------:R-:W-:Y:S02]  /*4cf0*/  ISETP.GE.AND P1, PT, R18, R189, PT ;  /* 0x000000bd1200720c */ /* 0x000fe40003f26270 */
[C---:B------:R-:W-:Y:S02]  /*4d00*/  ISETP.GE.AND P2, PT, R13.reuse, R201, PT ;  /* 0x000000c90d00720c */ /* 0x040fe40003f46270 */
[C---:B------:R-:W-:Y:S02]  /*4d10*/  ISETP.GE.AND P5, PT, R13.reuse, R200, PT ;  /* 0x000000c80d00720c */ /* 0x040fe40003fa6270 */
[----:B------:R-:W-:Y:S02]  /*4d20*/  ISETP.GE.AND P4, PT, R13, R195, PT ;  /* 0x000000c30d00720c */ /* 0x000fe40003f86270 */
[----:B------:R-:W-:Y:S02]  /*4d30*/  FSEL R157, R42, -INF , !P1 ;  /* 0xff8000002a9d7808 */ /* 0x000fe40004800000 */
[----:B------:R-:W-:-:S02]  /*4d40*/  FSEL R147, R109, -INF , !P2 ;  /* 0xff8000006d937808 */ /* 0x000fc40005000000 */
[----:B------:R-:W-:Y:S02]  /*4d50*/  FSEL R152, R111, -INF , !P5 ;  /* 0xff8000006f987808 */ /* 0x000fe40006800000 */
[----:B------:R-:W-:Y:S02]  /*4d60*/  FSEL R158, R41, -INF , !P4 ;  /* 0xff800000299e7808 */ /* 0x000fe40006000000 */
[C---:B------:R-:W-:Y:S02]  /*4d70*/  ISETP.GE.AND P1, PT, R8.reuse, R201, PT ;  /* 0x000000c90800720c */ /* 0x040fe40003f26270 */
[C---:B------:R-:W-:Y:S02]  /*4d80*/  ISETP.GE.AND P2, PT, R8.reuse, R200, PT ;  /* 0x000000c80800720c */ /* 0x040fe40003f46270 */
[----:B------:R-:W-:Y:S02]  /*4d90*/  I2FP.F32.U32 R9, R8 ;  /* 0x0000000800097245 */ /* 0x000fe40000201000 */
[----:B------:R-:W-:-:S02]  /*4da0*/  ISETP.GE.AND P5, PT, R8, R195, PT ;  /* 0x000000c30800720c */ /* 0x000fc40003fa6270 */
[----:B------:R-:W-:Y:S01]  /*4db0*/  ISETP.GE.AND P4, PT, R8, R189, PT ;  /* 0x000000bd0800720c */ /* 0x000fe20003f86270 */
[----:B------:R-:W-:Y:S01]  /*4dc0*/  VIADD R8, R88, 0x31 ;  /* 0x0000003158087836 */ /* 0x000fe20000000000 */
[----:B------:R-:W-:Y:S01]  /*4dd0*/  FSEL R145, R51, -INF , !P3 ;  /* 0xff80000033917808 */ /* 0x000fe20005800000 */
[C---:B------:R-:W-:Y:S01]  /*4de0*/  FFMA.FTZ R36, R9.reuse, UR12, R36 ;  /* 0x0000000c09247c23 */ /* 0x040fe20008010024 */
[----:B------:R-:W-:Y:S01]  /*4df0*/  ISETP.GE.AND P3, PT, R18, R195, PT ;  /* 0x000000c31200720c */ /* 0x000fe20003f66270 */
[C---:B------:R-:W-:Y:S01]  /*4e00*/  FFMA.FTZ R38, R9.reuse, UR12, R38 ;  /* 0x0000000c09267c23 */ /* 0x040fe20008010026 */
[C---:B------:R-:W-:Y:S01]  /*4e10*/  FFMA.FTZ R32, R9.reuse, UR12, R32 ;  /* 0x0000000c09207c23 */ /* 0x040fe20008010020 */
[----:B------:R-:W-:Y:S01]  /*4e20*/  I2FP.F32.U32 R10, R8 ;  /* 0x00000008000a7245 */ /* 0x000fe20000201000 */
[----:B------:R-:W-:Y:S01]  /*4e30*/  FFMA.FTZ R34, R9, UR12, R34 ;  /* 0x0000000c09227c23 */ /* 0x000fe20008010022 */
[----:B------:R-:W-:Y:S02]  /*4e40*/  FSEL R155, R40, -INF , !P3 ;  /* 0xff800000289b7808 */ /* 0x000fe40005800000 */
[----:B------:R-:W-:Y:S01]  /*4e50*/  ISETP.GE.AND P3, PT, R13, R189, PT ;  /* 0x000000bd0d00720c */ /* 0x000fe20003f66270 */
[----:B------:R-:W-:Y:S01]  /*4e60*/  FFMA.FTZ R37, R10, UR12, R37 ;  /* 0x0000000c0a257c23 */ /* 0x000fe20008010025 */
[----:B------:R-:W-:Y:S01]  /*4e70*/  FSEL R177, R36, -INF , !P1 ;  /* 0xff80000024b17808 */ /* 0x000fe20004800000 */
[C---:B------:R-:W-:Y:S01]  /*4e80*/  FFMA.FTZ R39, R10.reuse, UR12, R39 ;  /* 0x0000000c0a277c23 */ /* 0x040fe20008010027 */
[----:B------:R-:W-:Y:S01]  /*4e90*/  FSEL R156, R43, -INF , !P3 ;  /* 0xff8000002b9c7808 */ /* 0x000fe20005800000 */
[----:B------:R-:W-:Y:S01]  /*4ea0*/  FFMA.FTZ R35, R10, UR12, R35 ;  /* 0x0000000c0a237c23 */ /* 0x000fe20008010023 */
[----:B------:R-:W-:Y:S01]  /*4eb0*/  FSEL R207, R38, -INF , !P2 ;  /* 0xff80000026cf7808 */ /* 0x000fe20005000000 */
[----:B------:R-:W-:Y:S01]  /*4ec0*/  FFMA.FTZ R33, R10, UR12, R33 ;  /* 0x0000000c0a217c23 */ /* 0x000fe20008010021 */
[----:B------:R-:W-:-:S02]  /*4ed0*/  FSEL R182, R32, -INF , !P5 ;  /* 0xff80000020b67808 */ /* 0x000fc40006800000 */
[----:B------:R-:W-:Y:S02]  /*4ee0*/  I2FP.F32.U32 R9, R88 ;  /* 0x0000005800097245 */ /* 0x000fe40000201000 */
[C---:B------:R-:W-:Y:S02]  /*4ef0*/  ISETP.GE.AND P3, PT, R8.reuse, R201, PT ;  /* 0x000000c90800720c */ /* 0x040fe40003f66270 */
[C---:B------:R-:W-:Y:S01]  /*4f00*/  ISETP.GE.AND P1, PT, R8.reuse, R200, PT ;  /* 0x000000c80800720c */ /* 0x040fe20003f26270 */
[C---:B------:R-:W-:Y:S01]  /*4f10*/  FFMA.FTZ R80, R9.reuse, UR12, R80 ;  /* 0x0000000c09507c23 */ /* 0x040fe20008010050 */
[C---:B------:R-:W-:Y:S01]  /*4f20*/  ISETP.GE.AND P2, PT, R8.reuse, R195, PT ;  /* 0x000000c30800720c */ /* 0x040fe20003f46270 */
[C---:B------:R-:W-:Y:S01]  /*4f30*/  FFMA.FTZ R13, R9.reuse, UR12, R82 ;  /* 0x0000000c090d7c23 */ /* 0x040fe20008010052 */
[----:B------:R-:W-:Y:S01]  /*4f40*/  ISETP.GE.AND P5, PT, R8, R189, PT ;  /* 0x000000bd0800720c */ /* 0x000fe20003fa6270 */
[----:B------:R-:W-:Y:S01]  /*4f50*/  VIADD R8, R88, 0x39 ;  /* 0x0000003958087836 */ /* 0x000fe20000000000 */
[----:B------:R-:W-:Y:S01]  /*4f60*/  FSEL R185, R34, -INF , !P4 ;  /* 0xff80000022b97808 */ /* 0x000fe20006000000 */
[----:B------:R-:W-:Y:S01]  /*4f70*/  FFMA.FTZ R11, R9, UR12, R76 ;  /* 0x0000000c090b7c23 */ /* 0x000fe2000801004c */
[----:B------:R-:W-:Y:S01]  /*4f80*/  FSEL R176, R37, -INF , !P3 ;  /* 0xff80000025b07808 */ /* 0x000fe20005800000 */
[----:B------:R-:W-:Y:S01]  /*4f90*/  FFMA.FTZ R78, R9, UR12, R78 ;  /* 0x0000000c094e7c23 */ /* 0x000fe2000801004e */
[----:B------:R-:W-:-:S02]  /*4fa0*/  FSEL R173, R39, -INF , !P1 ;  /* 0xff80000027ad7808 */ /* 0x000fc40004800000 */
[C---:B------:R-:W-:Y:S02]  /*4fb0*/  ISETP.GE.AND P4, PT, R88.reuse, R201, PT ;  /* 0x000000c95800720c */ /* 0x040fe40003f86270 */
[C---:B------:R-:W-:Y:S02]  /*4fc0*/  ISETP.GE.AND P3, PT, R88.reuse, R200, PT ;  /* 0x000000c85800720c */ /* 0x040fe40003f66270 */
[----:B------:R-:W-:Y:S02]  /*4fd0*/  ISETP.GE.AND P1, PT, R88, R195, PT ;  /* 0x000000c35800720c */ /* 0x000fe40003f26270 */
[----:B------:R-:W-:Y:S02]  /*4fe0*/  I2FP.F32.U32 R10, R8 ;  /* 0x00000008000a7245 */ /* 0x000fe40000201000 */
[----:B------:R-:W-:Y:S02]  /*4ff0*/  FSEL R184, R35, -INF , !P5 ;  /* 0xff80000023b87808 */ /* 0x000fe40006800000 */
[----:B------:R-:W-:Y:S01]  /*5000*/  FSEL R248, R80, -INF , !P4 ;  /* 0xff80000050f87808 */ /* 0x000fe20006000000 */
[C---:B------:R-:W-:Y:S01]  /*5010*/  FFMA.FTZ R12, R10.reuse, UR12, R27 ;  /* 0x0000000c0a0c7c23 */ /* 0x040fe2000801001b */
[----:B------:R-:W-:Y:S01]  /*5020*/  FSEL R13, R13, -INF , !P3 ;  /* 0xff8000000d0d7808 */ /* 0x000fe20005800000 */
[C---:B------:R-:W-:Y:S01]  /*5030*/  FFMA.FTZ R29, R10.reuse, UR12, R29 ;  /* 0x0000000c0a1d7c23 */ /* 0x040fe2000801001d */
[----:B------:R-:W-:Y:S01]  /*5040*/  FSEL R11, R11, -INF , !P1 ;  /* 0xff8000000b0b7808 */ /* 0x000fe20004800000 */
[----:B------:R-:W-:Y:S01]  /*5050*/  FFMA.FTZ R9, R10, UR12, R31 ;  /* 0x0000000c0a097c23 */ /* 0x000fe2000801001f */
[----:B------:R-:W-:-:S02]  /*5060*/  ISETP.GE.AND P5, PT, R8, R201, PT ;  /* 0x000000c90800720c */ /* 0x000fc40003fa6270 */
[C---:B------:R-:W-:Y:S02]  /*5070*/  ISETP.GE.AND P4, PT, R8.reuse, R200, PT ;  /* 0x000000c80800720c */ /* 0x040fe40003f86270 */
[C---:B------:R-:W-:Y:S02]  /*5080*/  ISETP.GE.AND P3, PT, R8.reuse, R195, PT ;  /* 0x000000c30800720c */ /* 0x040fe40003f66270 */
[-C--:B------:R-:W-:Y:S01]  /*5090*/  ISETP.GE.AND P1, PT, R8, R189.reuse, PT ;  /* 0x000000bd0800720c */ /* 0x080fe20003f26270 */
[----:B------:R-:W-:Y:S01]  /*50a0*/  FFMA.FTZ R8, R10, UR12, R25 ;  /* 0x0000000c0a087c23 */ /* 0x000fe20008010019 */
[----:B------:R-:W-:Y:S02]  /*50b0*/  FSEL R186, R33, -INF , !P2 ;  /* 0xff80000021ba7808 */ /* 0x000fe40005000000 */
[----:B------:R-:W-:Y:S02]  /*50c0*/  ISETP.GE.AND P2, PT, R88, R189, PT ;  /* 0x000000bd5800720c */ /* 0x000fe40003f46270 */
        /* <DEDUP_REMOVED lines=18> */
[----:B------:R-:W-:Y:S01]  /*51f0*/  ISETP.GE.AND P2, PT, R191, UR4, PT ;  /* 0x00000004bf007c0c */ /* 0x000fe2000bf46270 */
[----:B------:R-:W-:-:S10]  /*5200*/  IMAD.U32 R15, RZ, RZ, UR7 ;  /* 0x00000007ff0f7e24 */ /* 0x000fd4000f8e00ff */
[----:B------:R-:W-:Y:S01]  /*5210*/  VOTEU.ALL UP0, P1 ;  /* 0x0000000000ff7886 */ /* 0x000fe20000800000 */
[----:B------:R-:W-:Y:S02]  /*5220*/  @!P1 LEA R17, P3, R17, UR26, 0x5 ;  /* 0x0000001a11119c11 */ /* 0x000fe4000f8628ff */
[-C--:B------:R-:W-:Y:S02]  /*5230*/  @!P2 LEA R32, P4, R18, R131.reuse, 0x1 ;  /* 0x000000831220a211 */ /* 0x080fe400078808ff */
[----:B------:R-:W-:Y:S01]  /*5240*/  @!UP0 UIADD3 UR36, UP1, UPT, UR36, UR26, URZ ;  /* 0x0000001a24248290 */ /* 0x000fe2000ff3e0ff */
[----:B------:R-:W-:Y:S02]  /*5250*/  @!P1 LEA.HI.X R16, R14, UR7, R16, 0x5, P3 ;  /* 0x000000070e109c11 */ /* 0x000fe400098f2c10 */
[C---:B------:R-:W-:Y:S01]  /*5260*/  @!P1 LEA R20, P3, R17.reuse, R131, 0x1 ;  /* 0x0000008311149211 */ /* 0x040fe200078608ff */
[----:B------:R-:W-:Y:S01]  /*5270*/  @!UP0 UIADD3.X UR17, UPT, UPT, UR17, UR7, URZ, UP1, !UPT ;  /* 0x0000000711118290 */ /* 0x000fe20008ffe4ff */
[-C--:B------:R-:W-:Y:S01]  /*5280*/  @!P2 LEA.HI.X R33, R18, R130.reuse, R15, 0x1, P4 ;  /* 0x000000821221a211 */ /* 0x080fe200020f0c0f */
[----:B------:R-:W-:Y:S01]  /*5290*/  IMAD.U32 R14, RZ, RZ, UR36 ;  /* 0x00000024ff0e7e24 */ /* 0x000fe2000f8e00ff */
[----:B------:R-:W-:-:S03]  /*52a0*/  @!P1 LEA.HI.X R21, R17, R130, R16, 0x1, P3 ;  /* 0x0000008211159211 */ /* 0x000fc600018f0c10 */
        /* <DEDUP_REMOVED lines=33> */
.L_x_1321:
[----:B------:R-:W-:Y:S05]  /*54c0*/  BSYNC.RECONVERGENT B0 ;  /* 0x0000000000007941 */ /* 0x000fea0003800200 */
.L_x_1320:
[----:B------:R-:W0:Y:S02]  /*54d0*/  LDGDEPBAR ;  /* 0x00000000000079af */ /* 0x000e240000000000 */
.L_x_1319:
[----:B------:R-:W-:Y:S01]  /*54e0*/  USHF.L.U32 UR4, UR13, 0x10, URZ ;  /* 0x000000100d047899 */ /* 0x000fe200080006ff */
[----:B------:R-:W-:Y:S01]  /*54f0*/  IMAD.U32 R169, RZ, RZ, UR13 ;  /* 0x0000000dffa97e24 */ /* 0x000fe2000f8e00ff */
[----:B------:R-:W-:Y:S01]  /*5500*/  FMNMX3.FTZ R55, R208, R30, R216, !PT ;  /* 0x0000001ed0377276 */ /* 0x000fe200078100d8 */
[----:B------:R-:W-:Y:S01]  /*5510*/  IMAD.WIDE.U32 R58, R3, -0x2daee0ad, RZ ;  /* 0xd2511f53033a7825 */ /* 0x000fe200078e00ff */
[----:B------:R-:W-:Y:S01]  /*5520*/  FMNMX3.FTZ R54, R248, R23, R26, !PT ;  /* 0x00000017f8367276 */ /* 0x000fe2000781001a */
[----:B------:R-:W-:Y:S01]  /*5530*/  USHF.L.U32 UR32, UR22, 0x1, URZ ;  /* 0x0000000116207899 */ /* 0x000fe200080006ff */
[----:B------:R-:W-:Y:S01]  /*5540*/  FMNMX3.FTZ R3, R55, R209, R179, !PT ;  /* 0x000000d137037276 */ /* 0x000fe200078100b3 */
[----:B------:R-:W-:Y:S01]  /*5550*/  IMAD.U32 R53, RZ, RZ, UR4 ;  /* 0x00000004ff357e24 */ /* 0x000fe2000f8e00ff */
[----:B------:R-:W-:Y:S01]  /*5560*/  FMNMX3.FTZ R57, R13, R244, R246, !PT ;  /* 0x000000f40d397276 */ /* 0x000fe200078100f6 */
[C---:B------:R-:W-:Y:S01]  /*5570*/  VIADD R204, R2.reuse, 0x4 ;  /* 0x0000000402cc7836 */ /* 0x040fe20000000000 */
[----:B------:R-:W-:Y:S01]  /*5580*/  FMNMX3.FTZ R3, R3, R196, R199, !PT ;  /* 0x000000c403037276 */ /* 0x000fe200078100c7 */
[----:B------:R-:W-:Y:S01]  /*5590*/  IMAD.WIDE.U32 R212, R2, -0x326172a9, RZ ;  /* 0xcd9e8d5702d47825 */ /* 0x000fe200078e00ff */
[----:B------:R-:W-:Y:S01]  /*55a0*/  LOP3.LUT R169, R169, 0xff0000, R53, 0xf8, !PT ;  /* 0x00ff0000a9a97812 */ /* 0x000fe200078ef835 */
[----:B------:R-:W-:Y:S01]  /*55b0*/  UIADD3 UR6, UPT, UPT, UR32, 0x1, URZ ;  /* 0x0000000120067890 */ /* 0x000fe2000fffe0ff */
[----:B------:R-:W-:Y:S01]  /*55c0*/  FMNMX3.FTZ R53, R11, R243, R245, !PT ;  /* 0x000000f30b357276 */ /* 0x000fe200078100f5 */
[----:B------:R-:W-:Y:S01]  /*55d0*/  IMAD.WIDE.U32 R204, R204, -0x326172a9, RZ ;  /* 0xcd9e8d57cccc7825 */ /* 0x000fe200078e00ff */
[----:B------:R-:W-:Y:S01]  /*55e0*/  FMNMX3.FTZ R2, R54, R69, R235, !PT ;  /* 0x0000004536027276 */ /* 0x000fe200078100eb */
[----:B------:R-:W-:Y:S01]  /*55f0*/  UIADD3 UR4, UPT, UPT, UR35, -0x4498517b, URZ ;  /* 0xbb67ae8523047890 */ /* 0x000fe2000fffe0ff */
[----:B------:R-:W-:Y:S01]  /*5600*/  FMNMX3.FTZ R53, R53, R218, R180, !PT ;  /* 0x000000da35357276 */ /* 0x000fe200078100b4 */
[----:B------:R-:W-:Y:S01]  /*5610*/  IMAD.U32 R70, RZ, RZ, UR35 ;  /* 0x00000023ff467e24 */ /* 0x000fe2000f8e00ff */
[----:B------:R-:W-:Y:S01]  /*5620*/  FMNMX3.FTZ R57, R57, R219, R172, !PT ;  /* 0x000000db39397276 */ /* 0x000fe200078100ac */
[----:B------:R-:W-:Y:S01]  /*5630*/  IMAD.U32 R64, RZ, RZ, UR6 ;  /* 0x00000006ff407e24 */ /* 0x000fe2000f8e00ff */
[----:B------:R-:W-:Y:S01]  /*5640*/  FMNMX3.FTZ R53, R53, R233, R231, !PT ;  /* 0x000000e935357276 */ /* 0x000fe200078100e7 */
[----:B------:R-:W-:Y:S01]  /*5650*/  STL.64 [R1+0x58], R58 ;  /* 0x0000583a01007387 */ /* 0x000fe20000100a00 */
        /* <DEDUP_REMOVED lines=9> */
[----:B------:R-:W-:Y:S01]  /*56f0*/  UIADD3 UR26, UPT, UPT, UR34, -0x255992d5, URZ ;  /* 0xdaa66d2b221a7890 */ /* 0x000fe2000fffe0ff */
[----:B------:R-:W-:Y:S01]  /*5700*/  FMNMX3.FTZ R53, R53, R143, R155, !PT ;  /* 0x0000008f35357276 */ /* 0x000fe2000781009b */
[----:B------:R-:W3:Y:S01]  /*5710*/  LDCU UR33, c[0x0][0x45c] ;  /* 0x00008b80ff2177ac */ /* 0x000ee20008000800 */
[----:B------:R-:W-:Y:S01]  /*5720*/  FMNMX3.FTZ R3, R3, R139, R157, !PT ;  /* 0x0000008b03037276 */ /* 0x000fe2000781009d */
[----:B------:R-:W-:Y:S01]  /*5730*/  IMAD.IADD R170, R188, 0x1, R190 ;  /* 0x00000001bcaa7824 */ /* 0x000fe200078e02be */
[----:B------:R-:W-:Y:S01]  /*5740*/  FMNMX3.FTZ R57, R57, R224, R146, !PT ;  /* 0x000000e039397276 */ /* 0x000fe20007810092 */
[----:B------:R-:W-:Y:S01]  /*5750*/  UIADD3 UR22, UPT, UPT, UR34, 0x78dde6e4, URZ ;  /* 0x78dde6e422167890 */ /* 0x000fe2000fffe0ff */
[----:B------:R-:W-:Y:S01]  /*5760*/  FMNMX3.FTZ R2, R2, R149, R148, !PT ;  /* 0x0000009502027276 */ /* 0x000fe20007810094 */
[----:B------:R-:W-:Y:S01]  /*5770*/  UIADD3 UR21, UPT, UPT, UR35, -0x126145ec, URZ ;  /* 0xed9eba1423157890 */ /* 0x000fe2000fffe0ff */
[----:B------:R-:W-:Y:S01]  /*5780*/  FMNMX3.FTZ R53, R53, R158, R182, !PT ;  /* 0x0000009e35357276 */ /* 0x000fe200078100b6 */
[----:B------:R-:W-:Y:S01]  /*5790*/  UIADD3 UR16, UPT, UPT, UR35, -0x56f99767, URZ ;  /* 0xa906689923107890 */ /* 0x000fe2000fffe0ff */
[----:B------:R-:W-:Y:S01]  /*57a0*/  FMNMX3.FTZ R3, R3, R156, R185, !PT ;  /* 0x0000009c03037276 */ /* 0x000fe200078100b9 */
[----:B------:R-:W-:Y:S01]  /*57b0*/  UIADD3 UR17, UPT, UPT, UR34, 0x1715609d, URZ ;  /* 0x1715609d22117890 */ /* 0x000fe2000fffe0ff */
[----:B------:R-:W-:Y:S01]  /*57c0*/  FMNMX3.FTZ R57, R57, R145, R151, !PT ;  /* 0x0000009139397276 */ /* 0x000fe20007810097 */
[----:B------:R-:W-:Y:S01]  /*57d0*/  UIADD3 UR15, UPT, UPT, UR34, -0x4ab325aa, URZ ;  /* 0xb54cda56220f7890 */ /* 0x000fe2000fffe0ff */
[----:B------:R-:W-:Y:S01]  /*57e0*/  FMNMX3.FTZ R2, R2, R147, R177, !PT ;  /* 0x0000009302027276 */ /* 0x000fe200078100b1 */
[----:B------:R-:W4:Y:S01]  /*57f0*/  LDCU.64 UR6, c[0x0][0x418] ;  /* 0x00008300ff0677ac */ /* 0x000f220008000a00 */
[----:B------:R-:W-:-:S02]  /*5800*/  FMNMX3.FTZ R53, R53, R186, R28, !PT ;  /* 0x000000ba35357276 */ /* 0x000fc4000781001c */
[----:B------:R-:W-:Y:S02]  /*5810*/  FMNMX3.FTZ R3, R3, R184, R24, !PT ;  /* 0x000000b803037276 */ /* 0x000fe40007810018 */
[C---:B------:R-:W-:Y:S02]  /*5820*/  LOP3.LUT R54, R0.reuse, UR34, R213, 0x96, !PT ;  /* 0x0000002200367c12 */ /* 0x040fe4000f8e96d5 */
[----:B------:R-:W-:Y:S02]  /*5830*/  LOP3.LUT R0, R0, UR34, R205, 0x96, !PT ;  /* 0x0000002200007c12 */ /* 0x000fe4000f8e96cd */
[----:B------:R-:W-:Y:S01]  /*5840*/  FMNMX3.FTZ R57, R57, R152, R207, !PT ;  /* 0x0000009839397276 */ /* 0x000fe200078100cf */
[----:B------:R-:W-:Y:S01]  /*5850*/  IMAD.WIDE.U32 R76, R54, -0x2daee0ad, RZ ;  /* 0xd2511f53364c7825 */ /* 0x000fe200078e00ff */
[----:B------:R-:W-:Y:S02]  /*5860*/  FMNMX3.FTZ R2, R2, R176, R22, !PT ;  /* 0x000000b002027276 */ /* 0x000fe40007810016 */
[----:B------:R-:W-:Y:S01]  /*5870*/  FMNMX.FTZ R53, R10, R53, !PT ;  /* 0x000000350a357209 */ /* 0x000fe20007810000 */
[----:B------:R-:W-:Y:S01]  /*5880*/  IMAD.WIDE.U32 R86, R0, -0x2daee0ad, RZ ;  /* 0xd2511f5300567825 */ /* 0x000fe200078e00ff */
[----:B------:R-:W-:Y:S01]  /*5890*/  FMNMX.FTZ R3, R9, R3, !PT ;  /* 0x0000000309037209 */ /* 0x000fe20007810000 */
[----:B------:R-:W-:Y:S01]  /*58a0*/  STL.64 [R1+0x50], R76 ;  /* 0x0000504c01007387 */ /* 0x000fe20000100a00 */
[----:B------:R-:W-:-:S02]  /*58b0*/  FMNMX3.FTZ R57, R57, R173, R228, !PT ;  /* 0x000000ad39397276 */ /* 0x000fc400078100e4 */
[----:B------:R-:W-:Y:S01]  /*58c0*/  FMNMX.FTZ R2, R8, R2, !PT ;  /* 0x0000000208027209 */ /* 0x000fe20007810000 */
[----:B------:R-:W5:Y:S01]  /*58d0*/  SHFL.BFLY PT, R66, R53, 0x2, 0x1f ;  /* 0x0c401f0035427f89 */ /* 0x000f6200000e0000 */
[----:B------:R-:W-:Y:S02]  /*58e0*/  FMNMX.FTZ R57, R12, R57, !PT ;  /* 0x000000390c397209 */ /* 0x000fe40007810000 */
[C---:B------:R-:W-:Y:S01]  /*58f0*/  LOP3.LUT R210, R58.reuse, UR4, R77, 0x96, !PT ;  /* 0x000000043ad27c12 */ /* 0x040fe2000f8e964d */
[----:B------:R-:W1:Y:S01]  /*5900*/  SHFL.BFLY PT, R63, R3, 0x2, 0x1f ;  /* 0x0c401f00033f7f89 */ /* 0x000e6200000e0000 */
[----:B------:R-:W-:Y:S01]  /*5910*/  LOP3.LUT R0, R58, UR4, R87, 0x96, !PT ;  /* 0x000000043a007c12 */ /* 0x000fe2000f8e9657 */
[----:B------:R-:W-:Y:S01]  /*5920*/  UIADD3 UR4, UPT, UPT, UR35, 0x646e171e, URZ ;  /* 0x646e171e23047890 */ /* 0x000fe2000fffe0ff */
[--C-:B------:R-:W-:Y:S01]  /*5930*/  LOP3.LUT R70, R70, UR32, R59.reuse, 0x96, !PT ;  /* 0x0000002046467c12 */ /* 0x100fe2000f8e963b */
[----:B------:R-:W2:Y:S01]  /*5940*/  SHFL.BFLY PT, R58, R2, 0x2, 0x1f ;  /* 0x0c401f00023a7f89 */ /* 0x000ea200000e0000 */
[----:B------:R-:W-:Y:S01]  /*5950*/  LOP3.LUT R64, R64, UR35, R59, 0x96, !PT ;  /* 0x0000002340407c12 */ /* 0x000fe2000f8e963b */
[----:B------:R-:W-:Y:S01]  /*5960*/  IMAD.WIDE.U32 R210, R210, -0x326172a9, RZ ;  /* 0xcd9e8d57d2d27825 */ /* 0x000fe200078e00ff */
[----:B------:R-:W-:Y:S01]  /*5970*/  LEA R170, R170, UR5, 0x1 ;  /* 0x00000005aaaa7c11 */ /* 0x000fe2000f8e08ff */
[----:B------:R-:W3:Y:S02]  /*5980*/  SHFL.BFLY PT, R67, R57, 0x2, 0x1f ;  /* 0x0c401f0039437f89 */ /* 0x000ee400000e0000 */
[----:B------:R-:W-:-:S02]  /*5990*/  IMAD.WIDE.U32 R70, R70, -0x326172a9, RZ ;  /* 0xcd9e8d5746467825 */ /* 0x000fc400078e00ff */
[----:B------:R-:W-:Y:S02]  /*59a0*/  STL.64 [R1+0x48], R86 ;  /* 0x0000485601007387 */ /* 0x000fe40000100a00 */
[----:B------:R-:W-:Y:S01]  /*59b0*/  IMAD.WIDE.U32 R64, R64, -0x326172a9, RZ ;  /* 0xcd9e8d5740407825 */ /* 0x000fe200078e00ff */
[----:B------:R-:W-:Y:S02]  /*59c0*/  LOP3.LUT R55, R212, UR31, R71, 0x96, !PT ;  /* 0x0000001fd4377c12 */ /* 0x000fe4000f8e9647 */
[----:B------:R-:W-:Y:S01]  /*59d0*/  LOP3.LUT R54, R70, UR30, R211, 0x96, !PT ;  /* 0x0000001e46367c12 */ /* 0x000fe2000f8e96d3 */
[----:B------:R-:W-:Y:S01]  /*59e0*/  IMAD.WIDE.U32 R82, R0, -0x326172a9, RZ ;  /* 0xcd9e8d5700527825 */ /* 0x000fe200078e00ff */
[----:B------:R-:W-:Y:S02]  /*59f0*/  LOP3.LUT R56, R212, UR31, R65, 0x96, !PT ;  /* 0x0000001fd4387c12 */ /* 0x000fe4000f8e9641 */
[----:B------:R-:W-:Y:S01]  /*5a00*/  LOP3.LUT R72, R64, UR30, R211, 0x96, !PT ;  /* 0x0000001e40487c12 */ /* 0x000fe2000f8e96d3 */
[----:B------:R-:W-:Y:S01]  /*5a10*/  IMAD.WIDE.U32 R84, R55, -0x2daee0ad, RZ ;  /* 0xd2511f5337547825 */ /* 0x000fe200078e00ff */
[C---:B------:R-:W-:Y:S01]  /*5a20*/  LOP3.LUT R74, R204.reuse, UR31, R71, 0x96, !PT ;  /* 0x0000001fcc4a7c12 */ /* 0x040fe2000f8e9647 */
[----:B------:R-:W-:Y:S01]  /*5a30*/  STL.64 [R1+0x40], R82 ;  /* 0x0000405201007387 */ /* 0x000fe20000100a00 */
[----:B------:R-:W-:Y:S01]  /*5a40*/  LOP3.LUT R0, R204, UR31, R65, 0x96, !PT ;  /* 0x0000001fcc007c12 */ /* 0x000fe2000f8e9641 */
[----:B------:R-:W-:Y:S01]  /*5a50*/  IMAD.WIDE.U32 R54, R54, -0x2daee0ad, RZ ;  /* 0xd2511f5336367825 */ /* 0x000fe200078e00ff */
[----:B-----5:R-:W-:-:S02]  /*5a60*/  FMNMX.FTZ R66, R53, R66, !PT ;  /* 0x0000004235427209 */ /* 0x020fc40007810000 */
[----:B-1----:R-:W-:Y:S01]  /*5a70*/  FMNMX.FTZ R63, R3, R63, !PT ;  /* 0x0000003f033f7209 */ /* 0x002fe20007810000 */
[----:B------:R-:W-:Y:S01]  /*5a80*/  IMAD.WIDE.U32 R60, R56, -0x2daee0ad, RZ ;  /* 0xd2511f53383c7825 */ /* 0x000fe200078e00ff */
[----:B------:R-:W-:Y:S02]  /*5a90*/  LOP3.LUT R84, R84, UR25, R55, 0x96, !PT ;  /* 0x0000001954547c12 */ /* 0x000fe4000f8e9637 */
[----:B--2---:R-:W-:Y:S01]  /*5aa0*/  FMNMX.FTZ R58, R2, R58, !PT ;  /* 0x0000003a023a7209 */ /* 0x004fe20007810000 */
[----:B------:R-:W-:Y:S01]  /*5ab0*/  IMAD.WIDE.U32 R72, R72, -0x2daee0ad, RZ ;  /* 0xd2511f5348487825 */ /* 0x000fe200078e00ff */
[----:B------:R-:W-:Y:S01]  /*5ac0*/  LOP3.LUT R55, R76, UR27, R61, 0x96, !PT ;  /* 0x0000001b4c377c12 */ /* 0x000fe2000f8e963d */
[----:B------:R-:W1:Y:S01]  /*5ad0*/  SHFL.BFLY PT, R2, R66, 0x1, 0x1f ;  /* 0x0c201f0042027f89 */ /* 0x000e6200000e0000 */
[----:B---3--:R-:W-:Y:S01]  /*5ae0*/  FMNMX.FTZ R67, R57, R67, !PT ;  /* 0x0000004339437209 */ /* 0x008fe20007810000 */
[----:B------:R-:W-:Y:S01]  /*5af0*/  IMAD.WIDE.U32 R74, R74, -0x2daee0ad, RZ ;  /* 0xd2511f534a4a7825 */ /* 0x000fe200078e00ff */
[----:B------:R-:W-:Y:S01]  /*5b00*/  LOP3.LUT R56, R60, UR25, R73, 0x96, !PT ;  /* 0x000000193c387c12 */ /* 0x000fe2000f8e9649 */
[----:B------:R-:W2:Y:S01]  /*5b10*/  SHFL.BFLY PT, R132, R58, 0x1, 0x1f ;  /* 0x0c201f003a847f89 */ /* 0x000ea200000e0000 */
[----:B------:R-:W-:Y:S01]  /*5b20*/  LOP3.LUT R80, R76, UR27, R85, 0x96, !PT ;  /* 0x0000001b4c507c12 */ /* 0x000fe2000f8e9655 */
[----:B------:R-:W-:Y:S01]  /*5b30*/  IMAD.WIDE.U32 R60, R0, -0x2daee0ad, RZ ;  /* 0xd2511f53003c7825 */ /* 0x000fe200078e00ff */
[----:B------:R-:W-:Y:S01]  /*5b40*/  LOP3.LUT R78, R86, UR27, R75, 0x96, !PT ;  /* 0x0000001b564e7c12 */ /* 0x000fe2000f8e964b */
[----:B------:R-:W3:Y:S01]  /*5b50*/  SHFL.BFLY PT, R0, R63, 0x1, 0x1f ;  /* 0x0c201f003f007f89 */ /* 0x000ee200000e0000 */
[--C-:B------:R-:W-:Y:S01]  /*5b60*/  LOP3.LUT R70, R70, UR30, R83.reuse, 0x96, !PT ;  /* 0x0000001e46467c12 */ /* 0x100fe2000f8e9653 */
[----:B------:R-:W-:Y:S01]  /*5b70*/  IMAD.WIDE.U32 R80, R80, -0x326172a9, RZ ;  /* 0xcd9e8d5750507825 */ /* 0x000fe200078e00ff */
[----:B------:R-:W-:Y:S01]  /*5b80*/  LOP3.LUT R64, R64, UR30, R83, 0x96, !PT ;  /* 0x0000001e40407c12 */ /* 0x000fe2000f8e9653 */
[----:B------:R-:W5:Y:S01]  /*5b90*/  SHFL.BFLY PT, R3, R67, 0x1, 0x1f ;  /* 0x0c201f0043037f89 */ /* 0x000f6200000e0000 */
[----:B------:R-:W-:Y:S01]  /*5ba0*/  LOP3.LUT R53, R86, UR27, R61, 0x96, !PT ;  /* 0x0000001b56357c12 */ /* 0x000fe2000f8e963d */
        /* <DEDUP_REMOVED lines=17> */
[----:B-----5:R-:W-:Y:S01]  /*5cc0*/  FMNMX.FTZ R3, R67, R3, !PT ;  /* 0x0000000343037209 */ /* 0x020fe20007810000 */
[----:B------:R-:W-:Y:S01]  /*5cd0*/  IMAD.WIDE.U32 R56, R56, -0x326172a9, RZ ;  /* 0xcd9e8d5738387825 */ /* 0x000fe200078e00ff */
[----:B------:R-:W-:-:S03]  /*5ce0*/  FSETP.NEU.FTZ.AND P2, PT, R2, -INF , PT ;  /* 0xff8000000200780b */ /* 0x000fc60003f5d000 */
[----:B------:R-:W-:Y:S01]  /*5cf0*/  FMUL.FTZ R178, R0, UR33 ;  /* 0x0000002100b27c20 */ /* 0x000fe20008410000 */
[----:B------:R-:W-:Y:S01]  /*5d00*/  FSETP.NEU.FTZ.AND P1, PT, R3, -INF , PT ;  /* 0xff8000000300780b */ /* 0x000fe20003f3d000 */
[----:B------:R-:W-:Y:S01]  /*5d10*/  IMAD.WIDE.U32 R76, R76, -0x2daee0ad, RZ ;  /* 0xd2511f534c4c7825 */ /* 0x000fe200078e00ff */
[----:B------:R-:W-:-:S03]  /*5d20*/  LOP3.LUT R250, R250, UR22, R57, 0x96, !PT ;  /* 0x00000016fafa7c12 */ /* 0x000fc6000f8e9639 */
[----:B------:R-:W-:Y:S01]  /*5d30*/  FMUL.FTZ R220, R3, UR33 ;  /* 0x0000002103dc7c20 */ /* 0x000fe20008410000 */
[----:B------:R-:W-:Y:S01]  /*5d40*/  FSEL R174, R174, RZ, P2 ;  /* 0x000000ffaeae7208 */ /* 0x000fe20001000000 */
[----:B------:R-:W-:Y:S01]  /*5d50*/  IMAD.WIDE.U32 R80, R53, -0x326172a9, RZ ;  /* 0xcd9e8d5735507825 */ /* 0x000fe200078e00ff */
[----:B------:R-:W-:Y:S02]  /*5d60*/  LOP3.LUT R53, R210, UR26, R251, 0x96, !PT ;  /* 0x0000001ad2357c12 */ /* 0x000fe4000f8e96fb */
[----:B------:R-:W-:Y:S01]  /*5d70*/  LOP3.LUT R54, R54, UR21, R77, 0x96, !PT ;  /* 0x0000001536367c12 */ /* 0x000fe2000f8e964d */
[----:B------:R-:W-:Y:S01]  /*5d80*/  IMAD.WIDE.U32 R74, R74, -0x326172a9, RZ ;  /* 0xcd9e8d574a4a7825 */ /* 0x000fe200078e00ff */
[----:B------:R-:W-:-:S03]  /*5d90*/  LOP3.LUT R57, R82, UR26, R81, 0x96, !PT ;  /* 0x0000001a52397c12 */ /* 0x000fc6000f8e9651 */
[----:B------:R-:W-:Y:S01]  /*5da0*/  FFMA.FTZ R243, R243, UR33, -R174 ;  /* 0x00000021f3f37c23 */ /* 0x000fe200080108ae */
[----:B------:R-:W-:Y:S01]  /*5db0*/  FSETP.NEU.FTZ.AND P2, PT, R132, -INF , PT ;  /* 0xff8000008400780b */ /* 0x000fe20003f5d000 */
[----:B------:R-:W-:Y:S01]  /*5dc0*/  IMAD.WIDE.U32 R60, R60, -0x326172a9, RZ ;  /* 0xcd9e8d573c3c7825 */ /* 0x000fe200078e00ff */
[----:B------:R-:W-:-:S03]  /*5dd0*/  LOP3.LUT R59, R78, UR22, R75, 0x96, !PT ;  /* 0x000000164e3b7c12 */ /* 0x000fc6000f8e964b */
[----:B------:R-:W-:Y:S01]  /*5de0*/  FFMA.FTZ R245, R245, UR33, -R174 ;  /* 0x00000021f5f57c23 */ /* 0x000fe200080108ae */
[----:B------:R-:W-:Y:S01]  /*5df0*/  FSEL R187, R187, RZ, P2 ;  /* 0x000000ffbbbb7208 */ /* 0x000fe20001000000 */
[----:B------:R-:W-:Y:S01]  /*5e00*/  IMAD.WIDE.U32 R62, R62, -0x2daee0ad, RZ ;  /* 0xd2511f533e3e7825 */ /* 0x000fe200078e00ff */
[----:B------:R-:W-:Y:S01]  /*5e10*/  LOP3.LUT R55, R80, UR22, R61, 0x96, !PT ;  /* 0x0000001650377c12 */ /* 0x000fe2000f8e963d */
[----:B------:R-:W-:Y:S01]  /*5e20*/  MUFU.EX2 R243, R243 ;  /* 0x000000f300f37308 */ /* 0x000fe20000000800 */
[----:B------:R-:W-:Y:S01]  /*5e30*/  FSEL R220, R220, RZ, P1 ;  /* 0x000000ffdcdc7208 */ /* 0x000fe20000800000 */
[----:B------:R-:W-:Y:S01]  /*5e40*/  IMAD.WIDE.U32 R70, R70, -0x326172a9, RZ ;  /* 0xcd9e8d5746467825 */ /* 0x000fe200078e00ff */
[----:B------:R-:W-:-:S03]  /*5e50*/  LOP3.LUT R58, R76, UR16, R63, 0x96, !PT ;  /* 0x000000104c3a7c12 */ /* 0x000fc6000f8e963f */
[--C-:B------:R-:W-:Y:S01]  /*5e60*/  FFMA.FTZ R248, R248, UR33, -R187.reuse ;  /* 0x00000021f8f87c23 */ /* 0x100fe200080108bb */
[----:B------:R-:W-:Y:S01]  /*5e70*/  FFMA.FTZ R247, R23, UR33, -R187 ;  /* 0x0000002117f77c23 */ /* 0x000fe200080108bb */
[----:B------:R-:W-:-:S04]  /*5e80*/  IMAD.WIDE.U32 R82, R53, -0x2daee0ad, RZ ;  /* 0xd2511f5335527825 */ /* 0x000fc800078e00ff */
[--C-:B------:R-:W-:Y:S01]  /*5e90*/  FFMA.FTZ R78, R13, UR33, -R220.reuse ;  /* 0x000000210d4e7c23 */ /* 0x100fe200080108dc */
[--C-:B------:R-:W-:Y:S01]  /*5ea0*/  FFMA.FTZ R244, R244, UR33, -R220.reuse ;  /* 0x00000021f4f47c23 */ /* 0x100fe200080108dc */
[----:B------:R-:W-:Y:S01]  /*5eb0*/  FSETP.NEU.FTZ.AND P1, PT, R0, -INF , PT ;  /* 0xff8000000000780b */ /* 0x000fe20003f3d000 */
[----:B------:R-:W-:Y:S01]  /*5ec0*/  IMAD.WIDE.U32 R66, R54, -0x326172a9, RZ ;  /* 0xcd9e8d5736427825 */ /* 0x000fe200078e00ff */
[----:B------:R-:W-:Y:S01]  /*5ed0*/  LOP3.LUT R54, R74, UR17, R71, 0x96, !PT ;  /* 0x000000114a367c12 */ /* 0x000fe2000f8e9647 */
[----:B------:R-:W-:Y:S01]  /*5ee0*/  MUFU.EX2 R248, R248 ;  /* 0x000000f800f87308 */ /* 0x000fe20000000800 */
[----:B------:R-:W-:Y:S01]  /*5ef0*/  LOP3.LUT R53, R72, UR21, R83, 0x96, !PT ;  /* 0x0000001548357c12 */ /* 0x000fe2000f8e9653 */
[----:B------:R-:W-:Y:S01]  /*5f00*/  IMAD.WIDE.U32 R250, R250, -0x2daee0ad, RZ ;  /* 0xd2511f53fafa7825 */ /* 0x000fe200078e00ff */
[----:B------:R-:W-:Y:S01]  /*5f10*/  LOP3.LUT R84, R84, UR17, R67, 0x96, !PT ;  /* 0x0000001154547c12 */ /* 0x000fe2000f8e9643 */
[----:B------:R-:W1:Y:S02]  /*5f20*/  MUFU.EX2 R247, R247 ;  /* 0x000000f700f77308 */ /* 0x000e640000000800 */
[--C-:B------:R-:W-:Y:S01]  /*5f30*/  FFMA.FTZ R246, R246, UR33, -R220.reuse ;  /* 0x00000021f6f67c23 */ /* 0x100fe200080108dc */
[----:B------:R-:W-:Y:S01]  /*5f40*/  IMAD.WIDE.U32 R74, R57, -0x2daee0ad, RZ ;  /* 0xd2511f53394a7825 */ /* 0x000fe200078e00ff */
[----:B------:R-:W-:Y:S01]  /*5f50*/  LOP3.LUT R82, R82, UR16, R251, 0x96, !PT ;  /* 0x0000001052527c12 */ /* 0x000fe2000f8e96fb */
[----:B------:R-:W-:Y:S02]  /*5f60*/  MUFU.EX2 R78, R78 ;  /* 0x0000004e004e7308 */ /* 0x000fe40000000800 */
[----:B------:R-:W-:Y:S01]  /*5f70*/  FFMA.FTZ R219, R219, UR33, -R220 ;  /* 0x00000021dbdb7c23 */ /* 0x000fe200080108dc */
[----:B------:R-:W-:Y:S01]  /*5f80*/  IMAD.WIDE.U32 R72, R59, -0x2daee0ad, RZ ;  /* 0xd2511f533b487825 */ /* 0x000fe200078e00ff */
[----:B------:R-:W-:Y:S01]  /*5f90*/  FSEL R178, R178, RZ, P1 ;  /* 0x000000ffb2b27208 */ /* 0x000fe20000800000 */
[----:B------:R-:W2:Y:S02]  /*5fa0*/  MUFU.EX2 R244, R244 ;  /* 0x000000f400f47308 */ /* 0x000ea40000000800 */
[----:B------:R-:W-:Y:S01]  /*5fb0*/  FFMA.FTZ R236, R69, UR33, -R187 ;  /* 0x0000002145ec7c23 */ /* 0x000fe200080108bb */
[----:B------:R-:W-:Y:S01]  /*5fc0*/  IMAD.WIDE.U32 R100, R55, -0x2daee0ad, RZ ;  /* 0xd2511f5337647825 */ /* 0x000fe200078e00ff */
[----:B------:R-:W-:Y:S01]  /*5fd0*/  LOP3.LUT R96, R96, UR16, R73, 0x96, !PT ;  /* 0x0000001060607c12 */ /* 0x000fe2000f8e9649 */
[----:B------:R-:W-:Y:S02]  /*5fe0*/  MUFU.EX2 R246, R246 ;  /* 0x000000f600f67308 */ /* 0x000fe40000000800 */
[----:B------:R-:W-:Y:S01]  /*5ff0*/  FFMA.FTZ R208, R208, UR33, -R178 ;  /* 0x00000021d0d07c23 */ /* 0x000fe200080108b2 */
[----:B------:R-:W-:Y:S01]  /*6000*/  IMAD.WIDE.U32 R58, R58, -0x326172a9, RZ ;  /* 0xcd9e8d573a3a7825 */ /* 0x000fe200078e00ff */
[----:B------:R-:W-:Y:S01]  /*6010*/  LOP3.LUT R63, R74, UR16, R101, 0x96, !PT ;  /* 0x000000104a3f7c12 */ /* 0x000fe2000f8e9665 */
[----:B------:R-:W3:Y:S01]  /*6020*/  MUFU.EX2 R219, R219 ;  /* 0x000000db00db7308 */ /* 0x000ee20000000800 */
[----:B-1----:R-:W-:Y:S01]  /*6030*/  F2FP.F16.F32.PACK_AB R198, R247, R248 ;  /* 0x000000f8f7c6723e */ /* 0x002fe200000000ff */
[----:B------:R-:W-:Y:S01]  /*6040*/  IMAD.WIDE.U32 R84, R84, -0x2daee0ad, RZ ;  /* 0xd2511f5354547825 */ /* 0x000fe200078e00ff */
[----:B------:R-:W-:-:S03]  /*6050*/  LOP3.LUT R74, R66, UR15, R59, 0x96, !PT ;  /* 0x0000000f424a7c12 */ /* 0x000fc6000f8e963b */
[----:B------:R-:W-:Y:S01]  /*6060*/  FFMA.FTZ R59, R11, UR33, -R174 ;  /* 0x000000210b3b7c23 */ /* 0x000fe200080108ae */
[----:B------:R-:W-:Y:S01]  /*6070*/  PRMT R93, R58, 0x7773, RZ ;  /* 0x000077733a5d7816 */ /* 0x000fe200000000ff */
[----:B------:R-:W-:Y:S01]  /*6080*/  IMAD.WIDE.U32 R66, R53, -0x326172a9, RZ ;  /* 0xcd9e8d5735427825 */ /* 0x000fe200078e00ff */
[----:B------:R-:W-:-:S03]  /*6090*/  LOP3.LUT R73, R62, UR4, R85, 0x96, !PT ;  /* 0x000000043e497c12 */ /* 0x000fc6000f8e9655 */
[----:B------:R-:W-:Y:S01]  /*60a0*/  FFMA.FTZ R76, R30, UR33, -R178 ;  /* 0x000000211e4c7c23 */ /* 0x000fe200080108b2 */
[----:B------:R-:W-:Y:S01]  /*60b0*/  PRMT R53, R58, 0x7770, RZ ;  /* 0x000077703a357816 */ /* 0x000fe200000000ff */
[----:B------:R-:W-:Y:S01]  /*60c0*/  IMAD.WIDE.U32 R82, R82, -0x326172a9, RZ ;  /* 0xcd9e8d5752527825 */ /* 0x000fe200078e00ff */
[----:B------:R-:W-:Y:S01]  /*60d0*/  LOP3.LUT R206, R56, UR17, R67, 0x96, !PT ;  /* 0x0000001138ce7c12 */ /* 0x000fe2000f8e9643 */
[----:B------:R-:W1:Y:S01]  /*60e0*/  MUFU.EX2 R59, R59 ;  /* 0x0000003b003b7308 */ /* 0x000e620000000800 */
[----:B------:R-:W-:Y:S01]  /*60f0*/  PRMT R92, R58, 0x7772, RZ ;  /* 0x000077723a5c7816 */ /* 0x000fe200000000ff */
[----:B------:R-:W-:Y:S01]  /*6100*/  IMAD.MOV.U32 R85, RZ, RZ, R58 ;  /* 0x000000ffff557224 */ /* 0x000fe200078e003a */
[----:B------:R-:W-:Y:S01]  /*6110*/  LOP3.LUT R56, R66, UR15, R83, 0x96, !PT ;  /* 0x0000000f42387c12 */ /* 0x000fe2000f8e9653 */
[----:B------:R-:W-:Y:S01]  /*6120*/  IMAD.WIDE.U32 R54, R54, -0x2daee0ad, RZ ;  /* 0xd2511f5336367825 */ /* 0x000fe200078e00ff */
[----:B------:R-:W-:-:S03]  /*6130*/  PRMT R83, R58, 0x7771, RZ ;  /* 0x000077713a537816 */ /* 0x000fc600000000ff */
[----:B------:R-:W-:Y:S01]  /*6140*/  FFMA.FTZ R237, R26, UR33, -R187 ;  /* 0x000000211aed7c23 */ /* 0x000fe200080108bb */
[C---:B------:R-:W-:Y:S01]  /*6150*/  LOP3.LUT R57, R74.reuse, 0xffff, RZ, 0xc0, !PT ;  /* 0x0000ffff4a397812 */ /* 0x040fe200078ec0ff */
[----:B------:R-:W-:Y:S01]  /*6160*/  IMAD.MOV.U32 R81, RZ, RZ, R54 ;  /* 0x000000ffff517224 */ /* 0x000fe200078e0036 */
[----:B------:R-:W-:Y:S01]  /*6170*/  PRMT R58, R74, 0x7632, R58 ;  /* 0x000076324a3a7816 */ /* 0x000fe2000000003a */
[----:B------:R-:W-:Y:S01]  /*6180*/  IMAD.WIDE.U32 R96, R96, -0x326172a9, RZ ;  /* 0xcd9e8d5760607825 */ /* 0x000fe200078e00ff */
[----:B------:R-:W-:Y:S01]  /*6190*/  SHF.R.U32.HI R57, RZ, 0x8, R57 ;  /* 0x00000008ff397819 */ /* 0x000fe20000011639 */
[----:B------:R-:W-:Y:S01]  /*61a0*/  MUFU.EX2 R208, R208 ;  /* 0x000000d000d07308 */ /* 0x000fe20000000800 */
[----:B------:R-:W-:Y:S01]  /*61b0*/  LOP3.LUT R58, R58, 0xff, RZ, 0xc0, !PT ;  /* 0x000000ff3a3a7812 */ /* 0x000fe200078ec0ff */
[----:B------:R-:W-:Y:S01]  /*61c0*/  FFMA.FTZ R218, R218, UR33, -R174 ;  /* 0x00000021dada7c23 */ /* 0x000fe200080108ae */
[C---:B------:R-:W-:Y:S01]  /*61d0*/  PRMT R62, R54.reuse, 0x7770, RZ ;  /* 0x00007770363e7816 */ /* 0x040fe200000000ff */
[----:B------:R-:W5:Y:S01]  /*61e0*/  MUFU.EX2 R76, R76 ;  /* 0x0000004c004c7308 */ /* 0x000f620000000800 */
[----:B------:R-:W-:Y:S01]  /*61f0*/  PRMT R77, R54, 0x7771, RZ ;  /* 0x00007771364d7816 */ /* 0x000fe200000000ff */
[--C-:B------:R-:W-:Y:S01]  /*6200*/  FFMA.FTZ R216, R216, UR33, -R178.reuse ;  /* 0x00000021d8d87c23 */ /* 0x100fe200080108b2 */
[C---:B------:R-:W-:Y:S01]  /*6210*/  PRMT R87, R54.reuse, 0x7772, RZ ;  /* 0x0000777236577816 */ /* 0x040fe200000000ff */
[----:B------:R-:W-:Y:S01]  /*6220*/  MUFU.EX2 R237, R237 ;  /* 0x000000ed00ed7308 */ /* 0x000fe20000000800 */
[----:B------:R-:W-:Y:S01]  /*6230*/  PRMT R68, R54, 0x7773, RZ ;  /* 0x0000777336447816 */ /* 0x000fe200000000ff */
[----:B------:R-:W-:Y:S01]  /*6240*/  FFMA.FTZ R209, R209, UR33, -R178 ;  /* 0x00000021d1d17c23 */ /* 0x000fe200080108b2 */
[----:B------:R-:W-:Y:S01]  /*6250*/  LOP3.LUT R54, R57, 0xffff, RZ, 0xc0, !PT ;  /* 0x0000ffff39367812 */ /* 0x000fe200078ec0ff */
[----:B------:R-:W4:Y:S01]  /*6260*/  MUFU.EX2 R236, R236 ;  /* 0x000000ec00ec7308 */ /* 0x000f220000000800 */
[----:B------:R-:W-:Y:S01]  /*6270*/  ISETP.LE.U32.AND P2, PT, R58, UR13, PT ;  /* 0x0000000d3a007c0c */ /* 0x000fe2000bf43070 */
[--C-:B------:R-:W-:Y:S01]  /*6280*/  FFMA.FTZ R235, R235, UR33, -R187.reuse ;  /* 0x00000021ebeb7c23 */ /* 0x100fe200080108bb */
[----:B------:R-:W-:Y:S01]  /*6290*/  ISETP.LE.U32.AND P4, PT, R54, UR13, PT ;  /* 0x0000000d36007c0c */ /* 0x000fe2000bf83070 */
[----:B------:R-:W-:Y:S01]  /*62a0*/  MUFU.EX2 R245, R245 ;  /* 0x000000f500f57308 */ /* 0x000fe20000000800 */
[----:B------:R-:W-:Y:S01]  /*62b0*/  LOP3.LUT R58, R74, 0xff, RZ, 0xc0, !PT ;  /* 0x000000ff4a3a7812 */ /* 0x000fe200078ec0ff */
[----:B------:R-:W-:Y:S01]  /*62c0*/  FFMA.FTZ R183, R183, UR33, -R187 ;  /* 0x00000021b7b77c23 */ /* 0x000fe200080108bb */
[----:B--2---:R-:W-:Y:S01]  /*62d0*/  F2FP.F16.F32.PACK_AB R215, R244, R78 ;  /* 0x0000004ef4d7723e */ /* 0x004fe200000000ff */
[----:B------:R-:W2:Y:S01]  /*62e0*/  MUFU.EX2 R218, R218 ;  /* 0x000000da00da7308 */ /* 0x000ea20000000800 */
[----:B------:R-:W-:Y:S01]  /*62f0*/  LOP3.LUT R70, R70, UR15, R97, 0x96, !PT ;  /* 0x0000000f46467c12 */ /* 0x000fe2000f8e9661 */
[----:B------:R-:W-:Y:S01]  /*6300*/  FFMA.FTZ R172, R172, UR33, -R220 ;  /* 0x00000021acac7c23 */ /* 0x000fe200080108dc */
[----:B------:R-:W-:Y:S01]  /*6310*/  ISETP.LE.U32.AND P5, PT, R58, UR13, PT ;  /* 0x0000000d3a007c0c */ /* 0x000fe2000bfa3070 */
[----:B------:R-:W-:Y:S01]  /*6320*/  MUFU.EX2 R216, R216 ;  /* 0x000000d800d87308 */ /* 0x000fe20000000800 */
[----:B------:R-:W-:Y:S01]  /*6330*/  PRMT R197, R198, 0x7632, R197 ;  /* 0x00007632c6c57816 */ /* 0x000fe200000000c5 */
[----:B------:R-:W-:Y:S01]  /*6340*/  @!P2 HADD2 R52, -R215.H0_H0, -RZ.H0_H0 ;  /* 0xa00000ffd734a230 */ /* 0x000fe20000000900 */
[C---:B------:R-:W-:Y:S01]  /*6350*/  PRMT R203, R215.reuse, 0x7632, R203 ;  /* 0x00007632d7cb7816 */ /* 0x040fe200000000cb */
[----:B------:R-:W2:Y:S01]  /*6360*/  MUFU.EX2 R209, R209 ;  /* 0x000000d100d17308 */ /* 0x000ea20000000800 */
[C---:B------:R-:W-:Y:S01]  /*6370*/  LOP3.LUT R69, R70.reuse, 0xff, RZ, 0xc0, !PT ;  /* 0x000000ff46457812 */ /* 0x040fe200078ec0ff */
[----:B------:R-:W-:Y:S01]  /*6380*/  @!P4 HADD2 R50, -R197.H0_H0, -RZ.H0_H0 ;  /* 0xa00000ffc532c230 */ /* 0x000fe20000000900 */
[----:B------:R-:W-:Y:S01]  /*6390*/  PRMT R117, R215, 0x5410, R203 ;  /* 0x00005410d7757816 */ /* 0x000fe200000000cb */
[----:B------:R-:W-:Y:S01]  /*63a0*/  MUFU.EX2 R235, R235 ;  /* 0x000000eb00eb7308 */ /* 0x000fe20000000800 */
[----:B------:R-:W-:Y:S01]  /*63b0*/  PRMT R66, R70, 0x7632, R66 ;  /* 0x0000763246427816 */ /* 0x000fe20000000042 */
[----:B------:R-:W-:Y:S01]  /*63c0*/  FFMA.FTZ R234, R234, UR33, -R220 ;  /* 0x00000021eaea7c23 */ /* 0x000fe200080108dc */
[----:B------:R-:W-:Y:S01]  /*63d0*/  @!P2 PRMT R215, R52, 0x5410, RZ ;  /* 0x0000541034d7a816 */ /* 0x000fe200000000ff */
[----:B------:R-:W-:Y:S01]  /*63e0*/  @!P5 HADD2 R51, -R198.H0_H0, -RZ.H0_H0 ;  /* 0xa00000ffc633d230 */ /* 0x000fe20000000900 */
[----:B------:R-:W-:Y:S01]  /*63f0*/  ISETP.LE.U32.AND P2, PT, R69, UR13, PT ;  /* 0x0000000d45007c0c */ /* 0x000fe2000bf43070 */
[----:B------:R-:W2:Y:S01]  /*6400*/  MUFU.EX2 R183, R183 ;  /* 0x000000b700b77308 */ /* 0x000ea20000000800 */
[----:B------:R-:W-:Y:S01]  /*6410*/  LOP3.LUT R55, R72, UR4, R55, 0x96, !PT ;  /* 0x0000000448377c12 */ /* 0x000fe2000f8e9637 */
[----:B------:R-:W-:Y:S01]  /*6420*/  FFMA.FTZ R180, R180, UR33, -R174 ;  /* 0x00000021b4b47c23 */ /* 0x000fe200080108ae */
[----:B------:R-:W-:Y:S01]  /*6430*/  PRMT R116, R198, 0x5410, R197 ;  /* 0x00005410c6747816 */ /* 0x000fe200000000c5 */
[----:B------:R-:W-:Y:S01]  /*6440*/  MUFU.EX2 R172, R172 ;  /* 0x000000ac00ac7308 */ /* 0x000fe20000000800 */
[----:B------:R-:W-:Y:S01]  /*6450*/  SHF.R.U32.HI R72, RZ, 0x18, R74 ;  /* 0x00000018ff487819 */ /* 0x000fe2000001164a */
[----:B------:R-:W-:Y:S01]  /*6460*/  FFMA.FTZ R233, R233, UR33, -R174 ;  /* 0x00000021e9e97c23 */ /* 0x000fe200080108ae */
[----:B------:R-:W-:Y:S01]  /*6470*/  @!P4 PRMT R197, R50, 0x5410, RZ ;  /* 0x0000541032c5c816 */ /* 0x000fe200000000ff */
[----:B------:R-:W2:Y:S01]  /*6480*/  MUFU.EX2 R234, R234 ;  /* 0x000000ea00ea7308 */ /* 0x000ea20000000800 */
[----:B------:R-:W-:Y:S01]  /*6490*/  LOP3.LUT R54, R66, 0xff, RZ, 0xc0, !PT ;  /* 0x000000ff42367812 */ /* 0x000fe200078ec0ff */
[--C-:B------:R-:W-:Y:S01]  /*64a0*/  FFMA.FTZ R179, R179, UR33, -R178.reuse ;  /* 0x00000021b3b37c23 */ /* 0x100fe200080108b2 */
[----:B------:R-:W-:Y:S01]  /*64b0*/  ISETP.GT.U32.AND P4, PT, R93, UR13, PT ;  /* 0x0000000d5d007c0c */ /* 0x000fe2000bf84070 */
[----:B------:R-:W-:Y:S01]  /*64c0*/  FFMA.FTZ R196, R196, UR33, -R178 ;  /* 0x00000021c4c47c23 */ /* 0x000fe200080108b2 */
[----:B------:R-:W-:Y:S01]  /*64d0*/  ISETP.LE.U32.AND P3, PT, R72, UR13, PT ;  /* 0x0000000d48007c0c */ /* 0x000fe2000bf63070 */
[----:B------:R-:W-:Y:S01]  /*64e0*/  MUFU.EX2 R180, R180 ;  /* 0x000000b400b47308 */ /* 0x000fe20000000800 */
[----:B------:R-:W-:Y:S01]  /*64f0*/  ISETP.LE.U32.AND P1, PT, R54, UR13, PT ;  /* 0x0000000d36007c0c */ /* 0x000fe2000bf23070 */
[--C-:B------:R-:W-:Y:S01]  /*6500*/  FFMA.FTZ R229, R229, UR33, -R187.reuse ;  /* 0x00000021e5e57c23 */ /* 0x100fe200080108bb */
[----:B---3--:R-:W-:Y:S01]  /*6510*/  F2FP.F16.F32.PACK_AB R136, R219, R246 ;  /* 0x000000f6db88723e */ /* 0x008fe200000000ff */
[----:B------:R-:W3:Y:S01]  /*6520*/  MUFU.EX2 R233, R233 ;  /* 0x000000e900e97308 */ /* 0x000ee20000000800 */
[----:B-1----:R-:W-:Y:S01]  /*6530*/  F2FP.F16.F32.PACK_AB R227, R243, R59 ;  /* 0x0000003bf3e3723e */ /* 0x002fe200000000ff */
[----:B------:R-:W-:Y:S01]  /*6540*/  FFMA.FTZ R225, R225, UR33, -R187 ;  /* 0x00000021e1e17c23 */ /* 0x000fe200080108bb */
[----:B------:R-:W-:Y:S01]  /*6550*/  @!P5 PRMT R198, R51, 0x5410, RZ ;  /* 0x0000541033c6d816 */ /* 0x000fe200000000ff */
[----:B------:R-:W-:Y:S01]  /*6560*/  MUFU.EX2 R179, R179 ;  /* 0x000000b300b37308 */ /* 0x000fe20000000800 */
[----:B------:R-:W-:Y:S01]  /*6570*/  ISETP.LE.U32.AND P5, PT, R53, UR13, PT ;  /* 0x0000000d35007c0c */ /* 0x000fe2000bfa3070 */
[----:B------:R-:W-:Y:S01]  /*6580*/  @!P2 HADD2 R48, -R227.H0_H0, -RZ.H0_H0 ;  /* 0xa00000ffe330a230 */ /* 0x000fe20000000900 */
[----:B------:R-:W-:Y:S01]  /*6590*/  PRMT R135, R136, 0x7632, R135 ;  /* 0x0000763288877816 */ /* 0x000fe20000000087 */
[----:B------:R-:W-:Y:S01]  /*65a0*/  @!P3 HADD2 R49, -R203.H0_H0, -RZ.H0_H0 ;  /* 0xa00000ffcb31b230 */ /* 0x000fe20000000900 */
[C---:B------:R-:W-:Y:S01]  /*65b0*/  PRMT R221, R227.reuse, 0x7632, R221 ;  /* 0x00007632e3dd7816 */ /* 0x040fe200000000dd */
[----:B------:R-:W1:Y:S01]  /*65c0*/  MUFU.EX2 R196, R196 ;  /* 0x000000c400c47308 */ /* 0x000e620000000800 */
[----:B-----5:R-:W-:Y:S01]  /*65d0*/  F2FP.F16.F32.PACK_AB R54, R76, R208 ;  /* 0x000000d04c36723e */ /* 0x020fe200000000ff */
[----:B------:R-:W-:Y:S01]  /*65e0*/  @P4 HADD2 R45, -R135.H0_H0, -RZ.H0_H0 ;  /* 0xa00000ff872d4230 */ /* 0x000fe20000000900 */
[----:B------:R-:W-:Y:S01]  /*65f0*/  PRMT R128, R227, 0x5410, R221 ;  /* 0x00005410e3807816 */ /* 0x000fe200000000dd */
[----:B------:R-:W-:Y:S01]  /*6600*/  MUFU.EX2 R229, R229 ;  /* 0x000000e500e57308 */ /* 0x000fe20000000800 */
[----:B------:R-:W-:Y:S01]  /*6610*/  @!P2 PRMT R227, R48, 0x5410, RZ ;  /* 0x0000541030e3a816 */ /* 0x000fe200000000ff */
[----:B------:R-:W-:Y:S01]  /*6620*/  @!P1 HADD2 R47, -R54.H0_H0, -RZ.H0_H0 ;  /* 0xa00000ff362f9230 */ /* 0x000fe20000000900 */
[----:B------:R-:W-:Y:S01]  /*6630*/  PRMT R86, R96, 0x7771, RZ ;  /* 0x0000777160567816 */ /* 0x000fe200000000ff */
[----:B------:R-:W5:Y:S01]  /*6640*/  MUFU.EX2 R225, R225 ;  /* 0x000000e100e17308 */ /* 0x000f620000000800 */
[----:B----4-:R-:W-:Y:S01]  /*6650*/  F2FP.F16.F32.PACK_AB R138, R236, R237 ;  /* 0x000000edec8a723e */ /* 0x010fe200000000ff */
[--C-:B------:R-:W-:Y:S01]  /*6660*/  FFMA.FTZ R232, R232, UR33, -R220.reuse ;  /* 0x00000021e8e87c23 */ /* 0x100fe200080108dc */
[----:B------:R-:W-:Y:S01]  /*6670*/  ISETP.GT.U32.AND P2, PT, R83, UR13, PT ;  /* 0x0000000d53007c0c */ /* 0x000fe2000bf44070 */
[----:B------:R-:W-:Y:S01]  /*6680*/  FFMA.FTZ R224, R224, UR33, -R220 ;  /* 0x00000021e0e07c23 */ /* 0x000fe200080108dc */
[----:B------:R-:W-:Y:S01]  /*6690*/  PRMT R53, R54, 0x7632, R53 ;  /* 0x0000763236357816 */ /* 0x000fe20000000035 */
[----:B------:R-:W-:Y:S01]  /*66a0*/  @!P5 HADD2 R46, -R138.H0_H0, -RZ.H0_H0 ;  /* 0xa00000ff8a2ed230 */ /* 0x000fe20000000900 */
[----:B------:R-:W-:Y:S01]  /*66b0*/  PRMT R119, R136, 0x5410, R135 ;  /* 0x0000541088777816 */ /* 0x000fe20000000087 */
[----:B------:R-:W-:Y:S01]  /*66c0*/  MUFU.EX2 R232, R232 ;  /* 0x000000e800e87308 */ /* 0x000fe20000000800 */
[----:B------:R-:W-:Y:S01]  /*66d0*/  @P4 PRMT R135, R45, 0x5410, RZ ;  /* 0x000054102d874816 */ /* 0x000fe200000000ff */
[--C-:B------:R-:W-:Y:S01]  /*66e0*/  FFMA.FTZ R231, R231, UR33, -R174.reuse ;  /* 0x00000021e7e77c23 */ /* 0x100fe200080108ae */
[----:B------:R-:W-:Y:S01]  /*66f0*/  ISETP.GT.U32.AND P4, PT, R86, UR13, PT ;  /* 0x0000000d56007c0c */ /* 0x000fe2000bf84070 */
[----:B------:R-:W4:Y:S01]  /*6700*/  MUFU.EX2 R224, R224 ;  /* 0x000000e000e07308 */ /* 0x000f220000000800 */
[----:B------:R-:W-:Y:S01]  /*6710*/  @!P3 PRMT R203, R49, 0x5410, RZ ;  /* 0x0000541031cbb816 */ /* 0x000fe200000000ff */
[--C-:B------:R-:W-:Y:S01]  /*6720*/  FFMA.FTZ R223, R223, UR33, -R174.reuse ;  /* 0x00000021dfdf7c23 */ /* 0x100fe200080108ae */
[----:B------:R-:W-:Y:S01]  /*6730*/  PRMT R129, R54, 0x5410, R53 ;  /* 0x0000541036817816 */ /* 0x000fe20000000035 */
[----:B------:R-:W-:Y:S01]  /*6740*/  FFMA.FTZ R175, R28, UR33, -R174 ;  /* 0x000000211caf7c23 */ /* 0x000fe200080108ae */
[----:B------:R-:W-:Y:S01]  /*6750*/  PRMT R137, R138, 0x7632, R137 ;  /* 0x000076328a897816 */ /* 0x000fe20000000089 */
[----:B------:R-:W-:Y:S01]  /*6760*/  MUFU.EX2 R231, R231 ;  /* 0x000000e700e77308 */ /* 0x000fe20000000800 */
[----:B------:R-:W-:Y:S01]  /*6770*/  @!P1 PRMT R54, R47, 0x5410, RZ ;  /* 0x000054102f369816 */ /* 0x000fe200000000ff */
[--C-:B------:R-:W-:Y:S01]  /*6780*/  FFMA.FTZ R181, R24, UR33, -R178.reuse ;  /* 0x0000002118b57c23 */ /* 0x100fe200080108b2 */
[----:B------:R-:W-:Y:S01]  /*6790*/  ISETP.GT.U32.AND P3, PT, R92, UR13, PT ;  /* 0x0000000d5c007c0c */ /* 0x000fe2000bf64070 */
[----:B------:R-:W-:Y:S01]  /*67a0*/  @P2 HADD2 R43, -R137.H0_H0, -RZ.H0_H0 ;  /* 0xa00000ff892b2230 */ /* 0x000fe20000000900 */
[----:B------:R-:W-:Y:S01]  /*67b0*/  PRMT R47, R96, 0x7770, RZ ;  /* 0x00007770602f7816 */ /* 0x000fe200000000ff */
[----:B------:R-:W4:Y:S01]  /*67c0*/  MUFU.EX2 R223, R223 ;  /* 0x000000df00df7308 */ /* 0x000f220000000800 */
[----:B--2---:R-:W-:Y:S01]  /*67d0*/  F2FP.F16.F32.PACK_AB R52, R218, R245 ;  /* 0x000000f5da34723e */ /* 0x004fe200000000ff */
[--C-:B------:R-:W-:Y:S01]  /*67e0*/  FFMA.FTZ R199, R199, UR33, -R178.reuse ;  /* 0x00000021c7c77c23 */ /* 0x100fe200080108b2 */
[----:B------:R-:W-:Y:S01]  /*67f0*/  PRMT R118, R138, 0x5410, R137 ;  /* 0x000054108a767816 */ /* 0x000fe20000000089 */
[----:B------:R-:W-:Y:S01]  /*6800*/  FFMA.FTZ R222, R222, UR33, -R178 ;  /* 0x00000021dede7c23 */ /* 0x000fe200080108b2 */
[----:B------:R-:W-:Y:S01]  /*6810*/  SHF.R.U32.HI R71, RZ, 0x18, R70 ;  /* 0x00000018ff477819 */ /* 0x000fe20000011646 */
[----:B------:R-:W-:Y:S01]  /*6820*/  FFMA.FTZ R230, R22, UR33, -R187 ;  /* 0x0000002116e67c23 */ /* 0x000fe200080108bb */
[----:B------:R-:W-:Y:S01]  /*6830*/  @!P5 PRMT R138, R46, 0x5410, RZ ;  /* 0x000054102e8ad816 */ /* 0x000fe200000000ff */
[----:B------:R-:W-:Y:S01]  /*6840*/  MUFU.EX2 R199, R199 ;  /* 0x000000c700c77308 */ /* 0x000fe20000000800 */
[----:B------:R-:W-:Y:S01]  /*6850*/  ISETP.LE.U32.AND P5, PT, R47, UR13, PT ;  /* 0x0000000d2f007c0c */ /* 0x000fe2000bfa3070 */
[----:B------:R-:W-:Y:S01]  /*6860*/  @P3 HADD2 R44, -R136.H0_H0, -RZ.H0_H0 ;  /* 0xa00000ff882c3230 */ /* 0x000fe20000000900 */
[----:B------:R-:W-:Y:S01]  /*6870*/  PRMT R51, R52, 0x7632, R51 ;  /* 0x0000763234337816 */ /* 0x000fe20000000033 */
[----:B------:R-:W2:Y:S01]  /*6880*/  MUFU.EX2 R222, R222 ;  /* 0x000000de00de7308 */ /* 0x000ea20000000800 */
[----:B------:R-:W-:Y:S01]  /*6890*/  LOP3.LUT R89, R73, 0xffff, RZ, 0xc0, !PT ;  /* 0x0000ffff49597812 */ /* 0x000fe200078ec0ff */
[--C-:B------:R-:W-:Y:S01]  /*68a0*/  FFMA.FTZ R150, R150, UR33, -R187.reuse ;  /* 0x0000002196967c23 */ /* 0x100fe200080108bb */
[----:B------:R-:W-:Y:S01]  /*68b0*/  ISETP.LE.U32.AND P1, PT, R71, UR13, PT ;  /* 0x0000000d47007c0c */ /* 0x000fe2000bf23070 */
[----:B------:R-:W-:Y:S01]  /*68c0*/  @P4 HADD2 R40, -R51.H0_H0, -RZ.H0_H0 ;  /* 0xa00000ff33284230 */ /* 0x000fe20000000900 */
[----:B------:R-:W-:Y:S01]  /*68d0*/  PRMT R94, R96, 0x7773, RZ ;  /* 0x00007773605e7816 */ /* 0x000fe200000000ff */
[----:B------:R-:W-:Y:S01]  /*68e0*/  FFMA.FTZ R149, R149, UR33, -R187 ;  /* 0x0000002195957c23 */ /* 0x000fe200080108bb */
[----:B------:R-:W-:Y:S01]  /*68f0*/  SHF.R.U32.HI R89, RZ, 0x8, R89 ;  /* 0x00000008ff597819 */ /* 0x000fe20000011659 */
[----:B------:R-:W-:Y:S01]  /*6900*/  MUFU.EX2 R150, R150 ;  /* 0x0000009600967308 */ /* 0x000fe20000000800 */
[----:B------:R-:W-:Y:S01]  /*6910*/  @P2 PRMT R137, R43, 0x5410, RZ ;  /* 0x000054102b892816 */ /* 0x000fe200000000ff */
[----:B------:R-:W-:Y:S01]  /*6920*/  @!P5 HADD2 R41, -R52.H0_H0, -RZ.H0_H0 ;  /* 0xa00000ff3429d230 */ /* 0x000fe20000000900 */
[----:B------:R-:W-:Y:S01]  /*6930*/  ISETP.GT.U32.AND P2, PT, R94, UR13, PT ;  /* 0x0000000d5e007c0c */ /* 0x000fe2000bf44070 */
[----:B------:R-:W2:Y:S01]  /*6940*/  MUFU.EX2 R149, R149 ;  /* 0x0000009500957308 */ /* 0x000ea20000000800 */
[----:B------:R-:W-:Y:S01]  /*6950*/  PRMT R130, R52, 0x5410, R51 ;  /* 0x0000541034827816 */ /* 0x000fe20000000033 */
[--C-:B------:R-:W-:Y:S01]  /*6960*/  FFMA.FTZ R146, R146, UR33, -R220.reuse ;  /* 0x0000002192927c23 */ /* 0x100fe200080108dc */
[----:B------:R-:W-:Y:S01]  /*6970*/  LOP3.LUT R45, R89, 0xffff, RZ, 0xc0, !PT ;  /* 0x0000ffff592d7812 */ /* 0x000fe200078ec0ff */
[----:B------:R-:W-:Y:S01]  /*6980*/  @!P1 HADD2 R42, -R53.H0_H0, -RZ.H0_H0 ;  /* 0xa00000ff352a9230 */ /* 0x000fe20000000900 */
[----:B------:R-:W-:Y:S01]  /*6990*/  @P4 PRMT R51, R40, 0x5410, RZ ;  /* 0x0000541028334816 */ /* 0x000fe200000000ff */
[--C-:B------:R-:W-:Y:S01]  /*69a0*/  FFMA.FTZ R145, R145, UR33, -R220.reuse ;  /* 0x0000002191917c23 */ /* 0x100fe200080108dc */
[----:B------:R-:W-:Y:S01]  /*69b0*/  LOP3.LUT R40, R73, 0xff, RZ, 0xc0, !PT ;  /* 0x000000ff49287812 */ /* 0x000fe200078ec0ff */
[--C-:B------:R-:W-:Y:S01]  /*69c0*/  FFMA.FTZ R151, R151, UR33, -R220.reuse ;  /* 0x0000002197977c23 */ /* 0x100fe200080108dc */
[----:B------:R-:W-:Y:S01]  /*69d0*/  F2FP.F16.F32.PACK_AB R50, R209, R216 ;  /* 0x000000d8d132723e */ /* 0x000fe200000000ff */
[--C-:B------:R-:W-:Y:S01]  /*69e0*/  FFMA.FTZ R152, R152, UR33, -R220.reuse ;  /* 0x0000002198987c23 */ /* 0x100fe200080108dc */
[----:B------:R-:W-:Y:S01]  /*69f0*/  @P3 PRMT R136, R44, 0x5410, RZ ;  /* 0x000054102c883816 */ /* 0x000fe200000000ff */
[--C-:B------:R-:W-:Y:S01]  /*6a00*/  FFMA.FTZ R207, R207, UR33, -R220.reuse ;  /* 0x00000021cfcf7c23 */ /* 0x100fe200080108dc */
[----:B------:R-:W-:Y:S01]  /*6a10*/  ISETP.LE.U32.AND P3, PT, R45, UR13, PT ;  /* 0x0000000d2d007c0c */ /* 0x000fe2000bf63070 */
[--C-:B------:R-:W-:Y:S01]  /*6a20*/  FFMA.FTZ R173, R173, UR33, -R220.reuse ;  /* 0x00000021adad7c23 */ /* 0x100fe200080108dc */
[----:B------:R-:W-:Y:S01]  /*6a30*/  ISETP.LE.U32.AND P4, PT, R40, UR13, PT ;  /* 0x0000000d28007c0c */ /* 0x000fe2000bf83070 */
[--C-:B------:R-:W-:Y:S01]  /*6a40*/  FFMA.FTZ R228, R228, UR33, -R220.reuse ;  /* 0x00000021e4e47c23 */ /* 0x100fe200080108dc */
[----:B------:R-:W-:Y:S01]  /*6a50*/  PRMT R49, R50, 0x7632, R49 ;  /* 0x0000763232317816 */ /* 0x000fe20000000031 */
[----:B------:R-:W-:Y:S01]  /*6a60*/  FFMA.FTZ R220, R12, UR33, -R220 ;  /* 0x000000210cdc7c23 */ /* 0x000fe200080108dc */
[----:B------:R-:W-:Y:S01]  /*6a70*/  PRMT R95, R96, 0x7772, RZ ;  /* 0x00007772605f7816 */ /* 0x000fe200000000ff */
[----:B------:R-:W-:Y:S01]  /*6a80*/  FADD.FTZ R243, R59, R243 ;  /* 0x000000f33bf37221 */ /* 0x000fe20000010000 */
[----:B------:R-:W-:Y:S01]  /*6a90*/  @!P5 PRMT R52, R41, 0x5410, RZ ;  /* 0x000054102934d816 */ /* 0x000fe200000000ff */
[----:B------:R-:W-:Y:S01]  /*6aa0*/  @P2 HADD2 R39, -R49.H0_H0, -RZ.H0_H0 ;  /* 0xa00000ff31272230 */ /* 0x000fe20000000900 */
[----:B------:R-:W-:Y:S01]  /*6ab0*/  F2FP.F16.F32.PACK_AB R134, R183, R235 ;  /* 0x000000ebb786723e */ /* 0x000fe200000000ff */
[----:B------:R-:W-:Y:S01]  /*6ac0*/  MUFU.EX2 R146, R146 ;  /* 0x0000009200927308 */ /* 0x000fe20000000800 */
[----:B------:R-:W-:Y:S01]  /*6ad0*/  PRMT R41, R73, 0x7632, R41 ;  /* 0x0000763249297816 */ /* 0x000fe20000000029 */
[--C-:B------:R-:W-:Y:S01]  /*6ae0*/  FFMA.FTZ R144, R144, UR33, -R174.reuse ;  /* 0x0000002190907c23 */ /* 0x100fe200080108ae */
[----:B------:R-:W-:Y:S01]  /*6af0*/  @!P1 PRMT R53, R42, 0x5410, RZ ;  /* 0x000054102a359816 */ /* 0x000fe200000000ff */
[----:B------:R-:W-:Y:S01]  /*6b00*/  @!P4 HADD2 R37, -R134.H0_H0, -RZ.H0_H0 ;  /* 0xa00000ff8625c230 */ /* 0x000fe20000000900 */
[----:B------:R-:W-:Y:S01]  /*6b10*/  ISETP.GT.U32.AND P1, PT, R95, UR13, PT ;  /* 0x0000000d5f007c0c */ /* 0x000fe2000bf24070 */
[----:B------:R-:W-:Y:S01]  /*6b20*/  IMAD.WIDE.U32 R42, R63, -0x326172a9, RZ ;  /* 0xcd9e8d573f2a7825 */ /* 0x000fe200078e00ff */
[----:B------:R-:W-:Y:S01]  /*6b30*/  PRMT R67, R134, 0x7632, R67 ;  /* 0x0000763286437816 */ /* 0x000fe20000000043 */
[----:B------:R-:W2:Y:S01]  /*6b40*/  MUFU.EX2 R145, R145 ;  /* 0x0000009100917308 */ /* 0x000ea20000000800 */
[----:B------:R-:W-:Y:S01]  /*6b50*/  LOP3.LUT R41, R41, 0xff, RZ, 0xc0, !PT ;  /* 0x000000ff29297812 */ /* 0x000fe200078ec0ff */
[--C-:B------:R-:W-:Y:S01]  /*6b60*/  FFMA.FTZ R143, R143, UR33, -R174.reuse ;  /* 0x000000218f8f7c23 */ /* 0x100fe200080108ae */
[----:B------:R-:W-:Y:S01]  /*6b70*/  LOP3.LUT R64, R64, UR21, R75, 0x96, !PT ;  /* 0x0000001540407c12 */ /* 0x000fe2000f8e964b */
[----:B------:R-:W-:Y:S01]  /*6b80*/  @!P3 HADD2 R31, -R67.H0_H0, -RZ.H0_H0 ;  /* 0xa00000ff431fb230 */ /* 0x000fe20000000900 */
[----:B------:R-:W-:Y:S01]  /*6b90*/  PRMT R131, R50, 0x5410, R49 ;  /* 0x0000541032837816 */ /* 0x000fe20000000031 */
[----:B------:R-:W-:Y:S01]  /*6ba0*/  FFMA.FTZ R155, R155, UR33, -R174 ;  /* 0x000000219b9b7c23 */ /* 0x000fe200080108ae */
[----:B------:R-:W-:Y:S01]  /*6bb0*/  @P2 PRMT R49, R39, 0x5410, RZ ;  /* 0x0000541027312816 */ /* 0x000fe200000000ff */
[----:B------:R-:W-:Y:S01]  /*6bc0*/  IMAD.WIDE.U32 R64, R64, -0x326172a9, RZ ;  /* 0xcd9e8d5740407825 */ /* 0x000fe200078e00ff */
[----:B------:R-:W-:-:S03]  /*6bd0*/  ISETP.LE.U32.AND P2, PT, R41, UR13, PT ;  /* 0x0000000d29007c0c */ /* 0x000fc6000bf43070 */
[----:B------:R-:W-:Y:S01]  /*6be0*/  @P1 HADD2 R38, -R50.H0_H0, -RZ.H0_H0 ;  /* 0xa00000ff32261230 */ /* 0x000fe20000000900 */
[----:B------:R-:W-:Y:S01]  /*6bf0*/  PRMT R75, R134, 0x5410, R67 ;  /* 0x00005410864b7816 */ /* 0x000fe20000000043 */
[--C-:B------:R-:W-:Y:S01]  /*6c00*/  FFMA.FTZ R158, R158, UR33, -R174.reuse ;  /* 0x000000219e9e7c23 */ /* 0x100fe200080108ae */
[----:B------:R-:W-:Y:S01]  /*6c10*/  SHF.R.U32.HI R39, RZ, 0x18, R73 ;  /* 0x00000018ff277819 */ /* 0x000fe20000011649 */
[--C-:B------:R-:W-:Y:S01]  /*6c20*/  FFMA.FTZ R182, R182, UR33, -R174.reuse ;  /* 0x00000021b6b67c23 */ /* 0x100fe200080108ae */
[----:B------:R-:W-:Y:S01]  /*6c30*/  @!P3 PRMT R67, R31, 0x5410, RZ ;  /* 0x000054101f43b816 */ /* 0x000fe200000000ff */
[--C-:B------:R-:W-:Y:S01]  /*6c40*/  FFMA.FTZ R186, R186, UR33, -R174.reuse ;  /* 0x00000021baba7c23 */ /* 0x100fe200080108ae */
[----:B------:R-:W-:Y:S01]  /*6c50*/  @!P4 PRMT R134, R37, 0x5410, RZ ;  /* 0x000054102586c816 */ /* 0x000fe200000000ff */
[----:B------:R-:W-:Y:S01]  /*6c60*/  FFMA.FTZ R174, R10, UR33, -R174 ;  /* 0x000000210aae7c23 */ /* 0x000fe200080108ae */
[C---:B------:R-:W-:Y:S01]  /*6c70*/  PRMT R31, R55.reuse, 0x7632, R31 ;  /* 0x00007632371f7816 */ /* 0x040fe2000000001f */
[----:B------:R-:W-:Y:S01]  /*6c80*/  MUFU.EX2 R144, R144 ;  /* 0x0000009000907308 */ /* 0x000fe20000000800 */
[----:B------:R-:W-:Y:S01]  /*6c90*/  LOP3.LUT R242, R60, UR17, R65, 0x96, !PT ;  /* 0x000000113cf27c12 */ /* 0x000fe2000f8e9641 */
[----:B------:R-:W-:Y:S01]  /*6ca0*/  FADD.FTZ R208, R208, R76 ;  /* 0x0000004cd0d07221 */ /* 0x000fe20000010000 */
[----:B------:R-:W-:Y:S01]  /*6cb0*/  LOP3.LUT R37, R55, 0xffff, RZ, 0xc0, !PT ;  /* 0x0000ffff37257812 */ /* 0x000fe200078ec0ff */
[----:B------:R-:W2:Y:S01]  /*6cc0*/  MUFU.EX2 R143, R143 ;  /* 0x0000008f008f7308 */ /* 0x000ea20000000800 */
[----:B------:R-:W-:Y:S01]  /*6cd0*/  PRMT R65, R84, 0x7770, RZ ;  /* 0x0000777054417816 */ /* 0x000fe200000000ff */
[----:B------:R-:W-:Y:S01]  /*6ce0*/  IMAD.IADD R171, R4, 0x1, R170 ;  /* 0x0000000104ab7824 */ /* 0x000fe200078e02aa */
[----:B------:R-:W-:Y:S01]  /*6cf0*/  F2FP.F16.F32.PACK_AB R66, R234, R172 ;  /* 0x000000acea42723e */ /* 0x000fe200000000ff */
[--C-:B------:R-:W-:Y:S01]  /*6d00*/  FFMA.FTZ R142, R142, UR33, -R178.reuse ;  /* 0x000000218e8e7c23 */ /* 0x100fe200080108b2 */
[----:B------:R-:W-:Y:S01]  /*6d10*/  ISETP.LE.U32.AND P4, PT, R39, UR13, PT ;  /* 0x0000000d27007c0c */ /* 0x000fe2000bf83070 */
[--C-:B------:R-:W-:Y:S01]  /*6d20*/  FFMA.FTZ R139, R139, UR33, -R178.reuse ;  /* 0x000000218b8b7c23 */ /* 0x100fe200080108b2 */
[----:B------:R-:W-:Y:S01]  /*6d30*/  LOP3.LUT R31, R31, 0xff, RZ, 0xc0, !PT ;  /* 0x000000ff1f1f7812 */ /* 0x000fe200078ec0ff */
[----:B------:R-:W-:Y:S01]  /*6d40*/  @!P2 HADD2 R30, -R66.H0_H0, -RZ.H0_H0 ;  /* 0xa00000ff421ea230 */ /* 0x000fe20000000900 */
[----:B------:R-:W-:Y:S01]  /*6d50*/  SHF.R.U32.HI R37, RZ, 0x8, R37 ;  /* 0x00000008ff257819 */ /* 0x000fe20000011625 */
[--C-:B------:R-:W-:Y:S01]  /*6d60*/  FFMA.FTZ R157, R157, UR33, -R178.reuse ;  /* 0x000000219d9d7c23 */ /* 0x100fe200080108b2 */
[----:B------:R-:W-:Y:S01]  /*6d70*/  ISETP.LE.U32.AND P5, PT, R65, UR13, PT ;  /* 0x0000000d41007c0c */ /* 0x000fe2000bfa3070 */
[--C-:B------:R-:W-:Y:S01]  /*6d80*/  FFMA.FTZ R156, R156, UR33, -R178.reuse ;  /* 0x000000219c9c7c23 */ /* 0x100fe200080108b2 */
[----:B------:R-:W-:Y:S01]  /*6d90*/  @P1 PRMT R50, R38, 0x5410, RZ ;  /* 0x0000541026321816 */ /* 0x000fe200000000ff */
[--C-:B------:R-:W-:Y:S01]  /*6da0*/  FFMA.FTZ R185, R185, UR33, -R178.reuse ;  /* 0x00000021b9b97c23 */ /* 0x100fe200080108b2 */
[----:B------:R-:W-:Y:S01]  /*6db0*/  PRMT R65, R66, 0x7632, R65 ;  /* 0x0000763242417816 */ /* 0x000fe20000000041 */
[--C-:B------:R-:W-:Y:S01]  /*6dc0*/  FFMA.FTZ R184, R184, UR33, -R178.reuse ;  /* 0x00000021b8b87c23 */ /* 0x100fe200080108b2 */
[----:B------:R-:W-:Y:S01]  /*6dd0*/  ISETP.LE.U32.AND P1, PT, R31, UR13, PT ;  /* 0x0000000d1f007c0c */ /* 0x000fe2000bf23070 */
        /* <DEDUP_REMOVED lines=9> */
[----:B---3--:R-:W-:Y:S01]  /*6e70*/  F2FP.F16.F32.PACK_AB R48, R233, R180 ;  /* 0x000000b4e930723e */ /* 0x008fe200000000ff */
[--C-:B------:R-:W-:Y:S01]  /*6e80*/  FFMA.FTZ R176, R176, UR33, -R187.reuse ;  /* 0x00000021b0b07c23 */ /* 0x100fe200080108bb */
[----:B------:R-:W-:Y:S01]  /*6e90*/  LOP3.LUT R38, R55, 0xff, RZ, 0xc0, !PT ;  /* 0x000000ff37267812 */ /* 0x000fe200078ec0ff */
[----:B------:R-:W-:Y:S01]  /*6ea0*/  FFMA.FTZ R187, R8, UR33, -R187 ;  /* 0x0000002108bb7c23 */ /* 0x000fe200080108bb */
[----:B------:R-:W-:Y:S01]  /*6eb0*/  SHF.R.U32.HI R97, RZ, 0x18, R55 ;  /* 0x00000018ff617819 */ /* 0x000fe20000011637 */
[----:B------:R-:W-:Y:S01]  /*6ec0*/  FADD.FTZ R244, R78, R244 ;  /* 0x000000f44ef47221 */ /* 0x000fe20000010000 */
[----:B------:R-:W-:Y:S01]  /*6ed0*/  PRMT R47, R48, 0x7632, R47 ;  /* 0x00007632302f7816 */ /* 0x000fe2000000002f */
[----:B------:R-:W-:Y:S01]  /*6ee0*/  MUFU.EX2 R148, R148 ;  /* 0x0000009400947308 */ /* 0x000fe20000000800 */
[----:B------:R-:W-:Y:S01]  /*6ef0*/  @!P4 PRMT R65, R29, 0x5410, RZ ;  /* 0x000054101d41c816 */ /* 0x000fe200000000ff */
[----:B------:R-:W-:Y:S01]  /*6f00*/  IMAD.IADD R226, R133, 0x1, R170 ;  /* 0x0000000185e27824 */ /* 0x000fe200078e02aa */
[----:B------:R-:W-:Y:S01]  /*6f10*/  ISETP.LE.U32.AND P3, PT, R38, UR13, PT ;  /* 0x0000000d26007c0c */ /* 0x000fe2000bf63070 */
[----:B------:R-:W-:Y:S01]  /*6f20*/  @!P2 HADD2 R27, -R47.H0_H0, -RZ.H0_H0 ;  /* 0xa00000ff2f1ba230 */ /* 0x000fe20000000900 */
[----:B------:R-:W-:Y:S01]  /*6f30*/  ISETP.LE.U32.AND P4, PT, R97, UR13, PT ;  /* 0x0000000d61007c0c */ /* 0x000fe2000bf83070 */
[----:B------:R-:W3:Y:S01]  /*6f40*/  MUFU.EX2 R147, R147 ;  /* 0x0000009300937308 */ /* 0x000ee20000000800 */
[----:B-1----:R-:W-:Y:S01]  /*6f50*/  F2FP.F16.F32.PACK_AB R46, R196, R179 ;  /* 0x000000b3c42e723e */ /* 0x002fe200000000ff */
[----:B------:R-:W-:Y:S01]  /*6f60*/  FADD.FTZ R208, R216, R208 ;  /* 0x000000d0d8d07221 */ /* 0x000fe20000010000 */
[----:B------:R-:W-:Y:S01]  /*6f70*/  PRMT R91, R84, 0x7772, RZ ;  /* 0x00007772545b7816 */ /* 0x000fe200000000ff */
[----:B------:R-:W-:Y:S01]  /*6f80*/  MUFU.EX2 R142, R142 ;  /* 0x0000008e008e7308 */ /* 0x000fe20000000800 */
[----:B------:R-:W-:Y:S01]  /*6f90*/  PRMT R45, R46, 0x7632, R45 ;  /* 0x000076322e2d7816 */ /* 0x000fe2000000002d */
[----:B------:R-:W-:Y:S01]  /*6fa0*/  @!P1 HADD2 R26, -R46.H0_H0, -RZ.H0_H0 ;  /* 0xa00000ff2e1a9230 */ /* 0x000fe20000000900 */
[----:B------:R-:W-:Y:S01]  /*6fb0*/  PRMT R29, R48, 0x5410, R47 ;  /* 0x00005410301d7816 */ /* 0x000fe2000000002f */
[----:B------:R-:W1:Y:S01]  /*6fc0*/  MUFU.EX2 R139, R139 ;  /* 0x0000008b008b7308 */ /* 0x000e620000000800 */
[----:B------:R-:W-:Y:S01]  /*6fd0*/  @!P2 PRMT R47, R27, 0x5410, RZ ;  /* 0x000054101b2fa816 */ /* 0x000fe200000000ff */
[----:B------:R-:W-:Y:S01]  /*6fe0*/  @!P3 HADD2 R28, -R48.H0_H0, -RZ.H0_H0 ;  /* 0xa00000ff301cb230 */ /* 0x000fe20000000900 */
[----:B------:R-:W-:Y:S01]  /*6ff0*/  PRMT R27, R46, 0x5410, R45 ;  /* 0x000054102e1b7816 */ /* 0x000fe2000000002d */
[----:B------:R-:W-:Y:S01]  /*7000*/  @!P4 HADD2 R25, -R45.H0_H0, -RZ.H0_H0 ;  /* 0xa00000ff2d19c230 */ /* 0x000fe20000000900 */
[----:B------:R-:W-:Y:S01]  /*7010*/  @!P1 PRMT R46, R26, 0x5410, RZ ;  /* 0x000054101a2e9816 */ /* 0x000fe200000000ff */
[----:B------:R-:W-:Y:S01]  /*7020*/  MUFU.EX2 R151, R151 ;  /* 0x0000009700977308 */ /* 0x000fe20000000800 */
[----:B------:R-:W-:Y:S01]  /*7030*/  LOP3.LUT R30, R64, UR15, R43, 0x96, !PT ;  /* 0x0000000f401e7c12 */ /* 0x000fe2000f8e962b */
[----:B------:R-:W-:Y:S01]  /*7040*/  FADD.FTZ R209, R209, R208 ;  /* 0x000000d0d1d17221 */ /* 0x000fe20000010000 */
[----:B------:R-:W-:Y:S01]  /*7050*/  ISETP.GT.U32.AND P1, PT, R91, UR13, PT ;  /* 0x0000000d5b007c0c */ /* 0x000fe2000bf24070 */
[----:B------:R-:W1:Y:S01]  /*7060*/  MUFU.EX2 R152, R152 ;  /* 0x0000009800987308 */ /* 0x000e620000000800 */
[----:B-----5:R-:W-:Y:S01]  /*7070*/  F2FP.F16.F32.PACK_AB R64, R225, R229 ;  /* 0x000000e5e140723e */ /* 0x020fe200000000ff */
[----:B------:R-:W-:Y:S01]  /*7080*/  FADD.FTZ R247, R248, R247 ;  /* 0x000000f7f8f77221 */ /* 0x000fe20000010000 */
[C---:B------:R-:W-:Y:S01]  /*7090*/  PRMT R79, R84.reuse, 0x7771, RZ ;  /* 0x00007771544f7816 */ /* 0x040fe200000000ff */
[----:B------:R-:W-:Y:S01]  /*70a0*/  MUFU.EX2 R155, R155 ;  /* 0x0000009b009b7308 */ /* 0x000fe20000000800 */
[----:B------:R-:W-:Y:S01]  /*70b0*/  PRMT R90, R84, 0x7773, RZ ;  /* 0x00007773545a7816 */ /* 0x000fe200000000ff */
[----:B------:R-:W-:Y:S01]  /*70c0*/  @!P5 HADD2 R24, -R64.H0_H0, -RZ.H0_H0 ;  /* 0xa00000ff4018d230 */ /* 0x000fe20000000900 */
[----:B------:R-:W-:Y:S01]  /*70d0*/  @!P3 PRMT R48, R28, 0x5410, RZ ;  /* 0x000054101c30b816 */ /* 0x000fe200000000ff */
[----:B------:R-:W5:Y:S01]  /*70e0*/  MUFU.EX2 R158, R158 ;  /* 0x0000009e009e7308 */ /* 0x000f620000000800 */
[----:B------:R-:W-:Y:S01]  /*70f0*/  ISETP.GT.U32.AND P2, PT, R79, UR13, PT ;  /* 0x0000000d4f007c0c */ /* 0x000fe2000bf44070 */
[----:B------:R-:W-:Y:S01]  /*7100*/  FADD.FTZ R247, R237, R247 ;  /* 0x000000f7edf77221 */ /* 0x000fe20000010000 */
[----:B------:R-:W-:Y:S01]  /*7110*/  PRMT R63, R64, 0x7632, R63 ;  /* 0x00007632403f7816 */ /* 0x000fe2000000003f */
[----:B------:R-:W-:Y:S01]  /*7120*/  MUFU.EX2 R157, R157 ;  /* 0x0000009d009d7308 */ /* 0x000fe20000000800 */
[----:B------:R-:W-:Y:S01]  /*7130*/  @!P4 PRMT R45, R25, 0x5410, RZ ;  /* 0x00005410192dc816 */ /* 0x000fe200000000ff */
[----:B------:R-:W-:Y:S01]  /*7140*/  FADD.FTZ R236, R236, R247 ;  /* 0x000000f7ecec7221 */ /* 0x000fe20000010000 */
[----:B------:R-:W-:Y:S01]  /*7150*/  ISETP.LE.U32.AND P3, PT, R62, UR13, PT ;  /* 0x0000000d3e007c0c */ /* 0x000fe2000bf63070 */
[----:B------:R-:W5:Y:S01]  /*7160*/  MUFU.EX2 R156, R156 ;  /* 0x0000009c009c7308 */ /* 0x000f620000000800 */
[----:B------:R-:W-:Y:S01]  /*7170*/  ISETP.GT.U32.AND P4, PT, R90, UR13, PT ;  /* 0x0000000d5a007c0c */ /* 0x000fe2000bf84070 */
[----:B------:R-:W-:Y:S01]  /*7180*/  FADD.FTZ R236, R235, R236 ;  /* 0x000000ecebec7221 */ /* 0x000fe20000010000 */
[----:B------:R-:W-:Y:S01]  /*7190*/  PRMT R61, R82, 0x7770, RZ ;  /* 0x00007770523d7816 */ /* 0x000fe200000000ff */
[----:B------:R-:W-:Y:S01]  /*71a0*/  MUFU.EX2 R175, R175 ;  /* 0x000000af00af7308 */ /* 0x000fe20000000800 */
[----:B----4-:R-:W-:Y:S01]  /*71b0*/  F2FP.F16.F32.PACK_AB R62, R224, R232 ;  /* 0x000000e8e03e723e */ /* 0x010fe200000000ff */
[----:B------:R-:W-:Y:S01]  /*71c0*/  @P2 HADD2 R23, -R63.H0_H0, -RZ.H0_H0 ;  /* 0xa00000ff3f172230 */ /* 0x000fe20000000900 */
[----:B------:R-:W-:Y:S01]  /*71d0*/  PRMT R25, R64, 0x5410, R63 ;  /* 0x0000541040197816 */ /* 0x000fe2000000003f */
[----:B------:R-:W-:Y:S01]  /*71e0*/  MUFU.EX2 R174, R174 ;  /* 0x000000ae00ae7308 */ /* 0x000fe20000000800 */
[----:B------:R-:W-:Y:S01]  /*71f0*/  @!P5 PRMT R64, R24, 0x5410, RZ ;  /* 0x000054101840d816 */ /* 0x000fe200000000ff */
[----:B------:R-:W-:Y:S01]  /*7200*/  @P1 HADD2 R22, -R62.H0_H0, -RZ.H0_H0 ;  /* 0xa00000ff3e161230 */ /* 0x000fe20000000900 */
[----:B------:R-:W-:Y:S01]  /*7210*/  ISETP.LE.U32.AND P5, PT, R61, UR13, PT ;  /* 0x0000000d3d007c0c */ /* 0x000fe2000bfa3070 */
[----:B------:R-:W-:Y:S01]  /*7220*/  MUFU.EX2 R181, R181 ;  /* 0x000000b500b57308 */ /* 0x000fe20000000800 */
[----:B------:R-:W-:-:S02]  /*7230*/  PRMT R61, R62, 0x7632, R61 ;  /* 0x000076323e3d7816 */ /* 0x000fc4000000003d */
[----:B------:R-:W-:Y:S01]  /*7240*/  F2FP.F16.F32.PACK_AB R44, R223, R231 ;  /* 0x000000e7df2c723e */ /* 0x000fe200000000ff */
[----:B------:R-:W-:Y:S01]  /*7250*/  MUFU.EX2 R178, R178 ;  /* 0x000000b200b27308 */ /* 0x000fe20000000800 */
[----:B------:R-:W-:Y:S01]  /*7260*/  PRMT R24, R62, 0x5410, R61 ;  /* 0x000054103e187816 */ /* 0x000fe2000000003d */
[----:B------:R-:W-:Y:S01]  /*7270*/  @P4 HADD2 R21, -R61.H0_H0, -RZ.H0_H0 ;  /* 0xa00000ff3d154230 */ /* 0x000fe20000000900 */
[----:B------:R-:W-:Y:S01]  /*7280*/  @P1 PRMT R62, R22, 0x5410, RZ ;  /* 0x00005410163e1816 */ /* 0x000fe200000000ff */
[----:B------:R-:W-:Y:S01]  /*7290*/  @!P3 HADD2 R20, -R44.H0_H0, -RZ.H0_H0 ;  /* 0xa00000ff2c14b230 */ /* 0x000fe20000000900 */
[----:B------:R-:W-:Y:S01]  /*72a0*/  ISETP.GT.U32.AND P1, PT, R87, UR13, PT ;  /* 0x0000000d57007c0c */ /* 0x000fe2000bf24070 */
[----:B------:R-:W-:Y:S01]  /*72b0*/  MUFU.EX2 R182, R182 ;  /* 0x000000b600b67308 */ /* 0x000fe20000000800 */
[----:B------:R-:W-:Y:S02]  /*72c0*/  PRMT R43, R44, 0x7632, R43 ;  /* 0x000076322c2b7816 */ /* 0x000fe4000000002b */
[----:B------:R-:W-:Y:S01]  /*72d0*/  @P2 PRMT R63, R23, 0x5410, RZ ;  /* 0x00005410173f2816 */ /* 0x000fe200000000ff */
[----:B------:R-:W-:Y:S01]  /*72e0*/  MUFU.EX2 R186, R186 ;  /* 0x000000ba00ba7308 */ /* 0x000fe20000000800 */
[----:B------:R-:W-:-:S02]  /*72f0*/  ISETP.GT.U32.AND P2, PT, R68, UR13, PT ;  /* 0x0000000d44007c0c */ /* 0x000fc4000bf44070 */
[----:B------:R-:W-:Y:S01]  /*7300*/  PRMT R22, R87, 0x5410, R68 ;  /* 0x0000541057167816 */ /* 0x000fe20000000044 */
[----:B------:R-:W-:Y:S01]  /*7310*/  IMAD.MOV.U32 R68, RZ, RZ, R42 ;  /* 0x000000ffff447224 */ /* 0x000fe200078e002a */
[----:B------:R-:W-:Y:S01]  /*7320*/  @P4 PRMT R61, R21, 0x5410, RZ ;  /* 0x00005410153d4816 */ /* 0x000fe200000000ff */
[----:B------:R-:W-:Y:S01]  /*7330*/  MUFU.EX2 R185, R185 ;  /* 0x000000b900b97308 */ /* 0x000fe20000000800 */
[----:B------:R-:W-:Y:S02]  /*7340*/  ISETP.GT.U32.AND P4, PT, R77, UR13, PT ;  /* 0x0000000d4d007c0c */ /* 0x000fe4000bf84070 */
[C---:B------:R-:W-:Y:S01]  /*7350*/  PRMT R21, R42.reuse, 0x7770, RZ ;  /* 0x000077702a157816 */ /* 0x040fe200000000ff */
[----:B------:R-:W-:Y:S01]  /*7360*/  MUFU.EX2 R184, R184 ;  /* 0x000000b800b87308 */ /* 0x000fe20000000800 */
[C---:B------:R-:W-:Y:S02]  /*7370*/  PRMT R238, R42.reuse, 0x7771, RZ ;  /* 0x000077712aee7816 */ /* 0x040fe400000000ff */
[C---:B------:R-:W-:Y:S01]  /*7380*/  PRMT R239, R42.reuse, 0x7772, RZ ;  /* 0x000077722aef7816 */ /* 0x040fe200000000ff */
[----:B------:R-:W-:Y:S01]  /*7390*/  MUFU.EX2 R187, R187 ;  /* 0x000000bb00bb7308 */ /* 0x000fe20000000800 */
[----:B------:R-:W-:-:S02]  /*73a0*/  PRMT R240, R42, 0x7773, RZ ;  /* 0x000077732af07816 */ /* 0x000fc400000000ff */
[----:B------:R-:W-:Y:S01]  /*73b0*/  PRMT R23, R44, 0x5410, R43 ;  /* 0x000054102c177816 */ /* 0x000fe2000000002b */
[----:B------:R-:W-:Y:S01]  /*73c0*/  MUFU.EX2 R220, R220 ;  /* 0x000000dc00dc7308 */ /* 0x000fe20000000800 */
[----:B--2---:R-:W-:Y:S01]  /*73d0*/  F2FP.F16.F32.PACK_AB R42, R222, R199 ;  /* 0x000000c7de2a723e */ /* 0x004fe200000000ff */
[----:B------:R-:W-:Y:S01]  /*73e0*/  @P4 HADD2 R15, -R43.H0_H0, -RZ.H0_H0 ;  /* 0xa00000ff2b0f4230 */ /* 0x000fe20000000900 */
[----:B------:R-:W-:Y:S02]  /*73f0*/  @!P3 PRMT R44, R20, 0x5410, RZ ;  /* 0x00005410142cb816 */ /* 0x000fe400000000ff */
[----:B------:R-:W-:Y:S01]  /*7400*/  LOP3.LUT R20, R85, 0xff, RZ, 0xc0, !PT ;  /* 0x000000ff55147812 */ /* 0x000fe200078ec0ff */
[----:B------:R-:W-:Y:S01]  /*7410*/  @P1 HADD2 R14, -R42.H0_H0, -RZ.H0_H0 ;  /* 0xa00000ff2a0e1230 */ /* 0x000fe20000000900 */
[----:B------:R-:W-:Y:S02]  /*7420*/  PRMT R41, R42, 0x7632, R41 ;  /* 0x000076322a297816 */ /* 0x000fe40000000029 */
[----:B------:R-:W-:-:S02]  /*7430*/  PRMT R20, R20, 0x5410, R83 ;  /* 0x0000541014147816 */ /* 0x000fc40000000053 */
[----:B------:R-:W-:Y:S01]  /*7440*/  LOP3.LUT R83, R56, 0xff, RZ, 0xc0, !PT ;  /* 0x000000ff38537812 */ /* 0x000fe200078ec0ff */
[----:B------:R-:W-:Y:S01]  /*7450*/  @P2 HADD2 R13, -R41.H0_H0, -RZ.H0_H0 ;  /* 0xa00000ff290d2230 */ /* 0x000fe20000000900 */
[C---:B------:R-:W-:Y:S02]  /*7460*/  PRMT R60, R82.reuse, 0x7771, RZ ;  /* 0x00007771523c7816 */ /* 0x040fe400000000ff */
[C---:B------:R-:W-:Y:S02]  /*7470*/  PRMT R88, R82.reuse, 0x7773, RZ ;  /* 0x0000777352587816 */ /* 0x040fe400000000ff */
[C---:B------:R-:W-:Y:S02]  /*7480*/  PRMT R241, R82.reuse, 0x7772, RZ ;  /* 0x0000777252f17816 */ /* 0x040fe400000000ff */
[----:B------:R-:W-:Y:S02]  /*7490*/  LOP3.LUT R31, R82, 0xff, RZ, 0xc0, !PT ;  /* 0x000000ff521f7812 */ /* 0x000fe400078ec0ff */
[----:B------:R-:W-:-:S02]  /*74a0*/  PRMT R82, R42, 0x5410, R41 ;  /* 0x000054102a527816 */ /* 0x000fc40000000029 */
[----:B------:R-:W-:Y:S02]  /*74b0*/  @P1 PRMT R42, R14, 0x5410, RZ ;  /* 0x000054100e2a1816 */ /* 0x000fe400000000ff */
[----:B------:R-:W-:Y:S02]  /*74c0*/  ISETP.LE.U32.AND P1, PT, R83, UR13, PT ;  /* 0x0000000d53007c0c */ /* 0x000fe4000bf23070 */
[----:B------:R-:W-:Y:S02]  /*74d0*/  @P4 PRMT R43, R15, 0x5410, RZ ;  /* 0x000054100f2b4816 */ /* 0x000fe400000000ff */
[----:B------:R-:W-:Y:S02]  /*74e0*/  ISETP.GT.U32.AND P4, PT, R60, UR13, PT ;  /* 0x0000000d3c007c0c */ /* 0x000fe4000bf84070 */
[----:B------:R-:W-:Y:S02]  /*74f0*/  PRMT R31, R31, 0x5410, R60 ;  /* 0x000054101f1f7816 */ /* 0x000fe4000000003c */
[----:B------:R-:W-:-:S02]  /*7500*/  LOP3.LUT R14, R56, 0xffff, RZ, 0xc0, !PT ;  /* 0x0000ffff380e7812 */ /* 0x000fc400078ec0ff */
[----:B------:R-:W-:Y:S02]  /*7510*/  F2FP.F16.F32.PACK_AB R60, R149, R150 ;  /* 0x00000096953c723e */ /* 0x000fe400000000ff */
[----:B------:R-:W-:Y:S02]  /*7520*/  SHF.R.U32.HI R14, RZ, 0x8, R14 ;  /* 0x00000008ff0e7819 */ /* 0x000fe4000001160e */
[----:B------:R-:W-:Y:S01]  /*7530*/  PRMT R59, R60, 0x7632, R59 ;  /* 0x000076323c3b7816 */ /* 0x000fe2000000003b */
[----:B------:R-:W-:Y:S01]  /*7540*/  @!P1 HADD2 R12, -R60.H0_H0, -RZ.H0_H0 ;  /* 0xa00000ff3c0c9230 */ /* 0x000fe20000000900 */
[----:B------:R-:W-:Y:S02]  /*7550*/  @P2 PRMT R41, R13, 0x5410, RZ ;  /* 0x000054100d292816 */ /* 0x000fe400000000ff */
[----:B------:R-:W-:Y:S02]  /*7560*/  PRMT R13, R56, 0x7632, R13 ;  /* 0x00007632380d7816 */ /* 0x000fe4000000000d */
[----:B------:R-:W-:-:S02]  /*7570*/  LOP3.LUT R15, R14, 0xffff, RZ, 0xc0, !PT ;  /* 0x0000ffff0e0f7812 */ /* 0x000fc400078ec0ff */
[----:B------:R-:W-:Y:S02]  /*7580*/  PRMT R28, R60, 0x5410, R59 ;  /* 0x000054103c1c7816 */ /* 0x000fe4000000003b */
[----:B------:R-:W-:Y:S02]  /*7590*/  @!P1 PRMT R60, R12, 0x5410, RZ ;  /* 0x000054100c3c9816 */ /* 0x000fe400000000ff */
[----:B------:R-:W-:Y:S02]  /*75a0*/  LOP3.LUT R12, R13, 0xff, RZ, 0xc0, !PT ;  /* 0x000000ff0d0c7812 */ /* 0x000fe400078ec0ff */
[----:B------:R-:W-:Y:S02]  /*75b0*/  ISETP.LE.U32.AND P2, PT, R15, UR13, PT ;  /* 0x0000000d0f007c0c */ /* 0x000fe4000bf43070 */
[----:B------:R-:W-:Y:S02]  /*75c0*/  ISETP.LE.U32.AND P1, PT, R12, UR13, PT ;  /* 0x0000000d0c007c0c */ /* 0x000fe4000bf23070 */
[----:B------:R-:W-:-:S02]  /*75d0*/  PRMT R13, R58, 0x5410, R57 ;  /* 0x000054103a0d7816 */ /* 0x000fc40000000039 */
[----:B------:R-:W-:Y:S02]  /*75e0*/  F2FP.F16.F32.PACK_AB R58, R145, R146 ;  /* 0x00000092913a723e */ /* 0x000fe400000000ff */
[--C-:B------:R-:W-:Y:S02]  /*75f0*/  SHF.R.U32.HI R15, RZ, 0x10, R56.reuse ;  /* 0x00000010ff0f7819 */ /* 0x100fe40000011638 */
[----:B------:R-:W-:Y:S02]  /*7600*/  SHF.R.U32.HI R56, RZ, 0x18, R56 ;  /* 0x00000018ff387819 */ /* 0x000fe40000011638 */
[----:B------:R-:W-:Y:S01]  /*7610*/  ISETP.LE.U32.AND P3, PT, R21, UR13, PT ;  /* 0x0000000d15007c0c */ /* 0x000fe2000bf63070 */
[----:B------:R-:W-:Y:S01]  /*7620*/  @!P2 HADD2 R11, -R59.H0_H0, -RZ.H0_H0 ;  /* 0xa00000ff3b0ba230 */ /* 0x000fe20000000900 */
[----:B------:R-:W-:Y:S01]  /*7630*/  PRMT R57, R58, 0x7632, R57 ;  /* 0x000076323a397816 */ /* 0x000fe20000000039 */
[----:B------:R-:W-:Y:S01]  /*7640*/  @!P1 HADD2 R10, -R58.H0_H0, -RZ.H0_H0 ;  /* 0xa00000ff3a0a9230 */ /* 0x000fe20000000900 */
[----:B------:R-:W-:-:S02]  /*7650*/  LOP3.LUT R21, R81, 0xff, RZ, 0xc0, !PT ;  /* 0x000000ff51157812 */ /* 0x000fc400078ec0ff */
[----:B------:R-:W-:Y:S02]  /*7660*/  @!P2 PRMT R59, R11, 0x5410, RZ ;  /* 0x000054100b3ba816 */ /* 0x000fe400000000ff */
[----:B------:R-:W-:Y:S02]  /*7670*/  LOP3.LUT R81, R30, 0xff, RZ, 0xc0, !PT ;  /* 0x000000ff1e517812 */ /* 0x000fe400078ec0ff */
[----:B------:R-:W-:Y:S02]  /*7680*/  PRMT R26, R91, 0x5410, R90 ;  /* 0x000054105b1a7816 */ /* 0x000fe4000000005a */
[----:B------:R-:W-:Y:S02]  /*7690*/  ISETP.LE.U32.AND P2, PT, R56, UR13, PT ;  /* 0x0000000d38007c0c */ /* 0x000fe4000bf43070 */
[----:B------:R-:W-:Y:S02]  /*76a0*/  SHF.R.U32.HI R74, RZ, 0x10, R74 ;  /* 0x00000010ff4a7819 */ /* 0x000fe4000001164a */
[----:B------:R-:W-:-:S02]  /*76b0*/  PRMT R90, R58, 0x5410, R57 ;  /* 0x000054103a5a7816 */ /* 0x000fc40000000039 */
[----:B------:R-:W-:Y:S02]  /*76c0*/  @!P1 PRMT R58, R10, 0x5410, RZ ;  /* 0x000054100a3a9816 */ /* 0x000fe400000000ff */
[----:B------:R-:W-:Y:S02]  /*76d0*/  ISETP.LE.U32.AND P1, PT, R81, UR13, PT ;  /* 0x0000000d51007c0c */ /* 0x000fe4000bf23070 */
[----:B------:R-:W-:Y:S02]  /*76e0*/  LOP3.LUT R74, R74, 0xff, RZ, 0xc0, !PT ;  /* 0x000000ff4a4a7812 */ /* 0x000fe400078ec0ff */
[----:B------:R-:W-:Y:S01]  /*76f0*/  LOP3.LUT R84, R84, 0xff, RZ, 0xc0, !PT ;  /* 0x000000ff54547812 */ /* 0x000fe200078ec0ff */
[----:B------:R-:W-:Y:S01]  /*7700*/  @!P2 HADD2 R9, -R57.H0_H0, -RZ.H0_H0 ;  /* 0xa00000ff3909a230 */ /* 0x000fe20000000900 */
[----:B------:R-:W-:Y:S02]  /*7710*/  SHF.R.U32.HI R73, RZ, 0x10, R73 ;  /* 0x00000010ff497819 */ /* 0x000fe40000011649 */
[----:B------:R-:W-:-:S02]  /*7720*/  LOP3.LUT R76, R96, 0xff, RZ, 0xc0, !PT ;  /* 0x000000ff604c7812 */ /* 0x000fc400078ec0ff */
[----:B------:R-:W-:Y:S02]  /*7730*/  PRMT R12, R74, 0x5410, R72 ;  /* 0x000054104a0c7816 */ /* 0x000fe40000000048 */
[----:B------:R-:W-:Y:S02]  /*7740*/  PRMT R72, R40, 0x5410, R89 ;  /* 0x0000541028487816 */ /* 0x000fe40000000059 */
[----:B------:R-:W-:Y:S02]  /*7750*/  LOP3.LUT R73, R73, 0xff, RZ, 0xc0, !PT ;  /* 0x000000ff49497812 */ /* 0x000fe400078ec0ff */
[----:B------:R-:W-:Y:S02]  /*7760*/  F2FP.F16.F32.PACK_AB R40, R143, R144 ;  /* 0x000000908f28723e */ /* 0x000fe400000000ff */
[----:B------:R-:W-:Y:S02]  /*7770*/  SHF.R.U32.HI R10, RZ, 0x10, R70 ;  /* 0x00000010ff0a7819 */ /* 0x000fe40000011646 */
[----:B------:R-:W-:Y:S01]  /*7780*/  PRMT R79, R84, 0x5410, R79 ;  /* 0x00005410544f7816 */ /* 0x000fe2000000004f */
[----:B------:R-:W-:Y:S01]  /*7790*/  @!P1 HADD2 R8, -R40.H0_H0, -RZ.H0_H0 ;  /* 0xa00000ff28089230 */ /* 0x000fe20000000900 */
[----:B------:R-:W-:-:S02]  /*77a0*/  PRMT R76, R76, 0x5410, R86 ;  /* 0x000054104c4c7816 */ /* 0x000fc40000000056 */
[----:B------:R-:W2:Y:S01]  /*77b0*/  LDSM.16.MT88.4 R84, [R171+0x6000] ;  /* 0x00600000ab54783b */ /* 0x000ea20000004200 */
[--C-:B------:R-:W-:Y:S02]  /*77c0*/  PRMT R73, R73, 0x5410, R39.reuse ;  /* 0x0000541049497816 */ /* 0x100fe40000000027 */
[----:B------:R-:W-:Y:S02]  /*77d0*/  LOP3.LUT R10, R10, 0xff, RZ, 0xc0, !PT ;  /* 0x000000ff0a0a7812 */ /* 0x000fe400078ec0ff */
[----:B------:R-:W-:Y:S02]  /*77e0*/  PRMT R39, R40, 0x7632, R39 ;  /* 0x0000763228277816 */ /* 0x000fe40000000027 */
[----:B------:R-:W-:Y:S02]  /*77f0*/  LOP3.LUT R249, R70, 0xffff, RZ, 0xc0, !PT ;  /* 0x0000ffff46f97812 */ /* 0x000fe400078ec0ff */
[----:B------:R-:W-:Y:S02]  /*7800*/  @!P2 PRMT R57, R9, 0x5410, RZ ;  /* 0x000054100939a816 */ /* 0x000fe400000000ff */
[----:B------:R-:W-:-:S02]  /*7810*/  PRMT R9, R10, 0x5410, R71 ;  /* 0x000054100a097816 */ /* 0x000fc40000000047 */
[----:B------:R-:W-:Y:S02]  /*7820*/  PRMT R71, R40, 0x5410, R39 ;  /* 0x0000541028477816 */ /* 0x000fe40000000027 */
[----:B------:R-:W-:Y:S02]  /*7830*/  @!P1 PRMT R40, R8, 0x5410, RZ ;  /* 0x0000541008289816 */ /* 0x000fe400000000ff */
[----:B------:R-:W-:Y:S02]  /*7840*/  SHF.R.U32.HI R249, RZ, 0x8, R249 ;  /* 0x00000008fff97819 */ /* 0x000fe400000116f9 */
[--C-:B------:R-:W-:Y:S02]  /*7850*/  PRMT R83, R83, 0x5410, R14.reuse ;  /* 0x0000541053537816 */ /* 0x100fe4000000000e */
[----:B------:R-:W-:Y:S02]  /*7860*/  HSET2.LE.AND R8, R12, R169, PT ;  /* 0x000000a90c087233 */ /* 0x000fe40003803000 */
[----:B------:R-:W-:-:S02]  /*7870*/  PRMT R14, R30, 0x7632, R14 ;  /* 0x000076321e0e7816 */ /* 0x000fc4000000000e */
[----:B------:R-:W-:Y:S02]  /*7880*/  PRMT R94, R95, 0x5410, R94 ;  /* 0x000054105f5e7816 */ /* 0x000fe4000000005e */
[----:B------:R-:W-:Y:S02]  /*7890*/  PRMT R10, R69, 0x5410, R249 ;  /* 0x00005410450a7816 */ /* 0x000fe400000000f9 */
[----:B------:R-:W-:Y:S02]  /*78a0*/  SHF.R.U32.HI R74, RZ, 0x10, R55 ;  /* 0x00000010ff4a7819 */ /* 0x000fe40000011637 */
[----:B------:R-:W-:Y:S02]  /*78b0*/  LOP3.LUT R15, R15, 0xff, RZ, 0xc0, !PT ;  /* 0x000000ff0f0f7812 */ /* 0x000fe400078ec0ff */
[----:B------:R-:W-:Y:S02]  /*78c0*/  LOP3.LUT R14, R14, 0xff, RZ, 0xc0, !PT ;  /* 0x000000ff0e0e7812 */ /* 0x000fe400078ec0ff */
[----:B------:R-:W-:-:S02]  /*78d0*/  HSET2.LE.AND R13, R13, R169, PT ;  /* 0x000000a90d0d7233 */ /* 0x000fc40003803000 */
[----:B------:R-:W-:Y:S02]  /*78e0*/  LOP3.LUT R117, R117, R8, RZ, 0xc0, !PT ;  /* 0x0000000875757212 */ /* 0x000fe400078ec0ff */
[----:B------:R-:W-:Y:S02]  /*78f0*/  LOP3.LUT R8, R94, 0xff00ff, RZ, 0xc0, !PT ;  /* 0x00ff00ff5e087812 */ /* 0x000fe400078ec0ff */
[----:B------:R-:W-:Y:S02]  /*7900*/  LOP3.LUT R74, R74, 0xff, RZ, 0xc0, !PT ;  /* 0x000000ff4a4a7812 */ /* 0x000fe400078ec0ff */
[----:B------:R-:W-:Y:S02]  /*7910*/  HSET2.LE.AND R10, R10, R169, PT ;  /* 0x000000a90a0a7233 */ /* 0x000fe40003803000 */
[----:B------:R-:W-:Y:S02]  /*7920*/  PRMT R92, R92, 0x5410, R93 ;  /* 0x000054105c5c7816 */ /* 0x000fe4000000005d */
[----:B------:R-:W-:-:S02]  /*7930*/  PRMT R89, R15, 0x5410, R56 ;  /* 0x000054100f597816 */ /* 0x000fc40000000038 */
[----:B------:R-:W-:Y:S02]  /*7940*/  ISETP.LE.U32.AND P2, PT, R14, UR13, PT ;  /* 0x0000000d0e007c0c */ /* 0x000fe4000bf43070 */
[----:B------:R-:W-:Y:S02]  /*7950*/  LOP3.LUT R116, R116, R13, RZ, 0xc0, !PT ;  /* 0x0000000d74747212 */ /* 0x000fe400078ec0ff */
[----:B------:R-:W4:Y:S01]  /*7960*/  LDSM.16.MT88.4 R12, [R171+0x6800] ;  /* 0x00680000ab0c783b */ /* 0x000f220000004200 */
[----:B------:R-:W-:Y:S02]  /*7970*/  HSET2.LE.AND R8, R8, R169, PT ;  /* 0x000000a908087233 */ /* 0x000fe40003803000 */
[----:B------:R-:W-:Y:S02]  /*7980*/  PRMT R74, R74, 0x5410, R97 ;  /* 0x000054104a4a7816 */ /* 0x000fe40000000061 */
[----:B------:R-:W-:Y:S02]  /*7990*/  LOP3.LUT R128, R128, R10, RZ, 0xc0, !PT ;  /* 0x0000000a80807212 */ /* 0x000fe400078ec0ff */
[----:B------:R-:W-:-:S02]  /*79a0*/  LOP3.LUT R92, R92, 0xff00ff, RZ, 0xc0, !PT ;  /* 0x00ff00ff5c5c7812 */ /* 0x000fc400078ec0ff */
[--C-:B------:R-:W-:Y:S02]  /*79b0*/  HSET2.LE.AND R10, R79, R169.reuse, PT ;  /* 0x000000a94f0a7233 */ /* 0x100fe40003803000 */
[----:B------:R-:W-:Y:S02]  /*79c0*/  PRMT R21, R21, 0x5410, R77 ;  /* 0x0000541015157816 */ /* 0x000fe4000000004d */
[--C-:B------:R-:W-:Y:S02]  /*79d0*/  HSET2.LE.AND R9, R9, R169.reuse, PT ;  /* 0x000000a909097233 */ /* 0x100fe40003803000 */
[----:B------:R-:W-:Y:S02]  /*79e0*/  LOP3.LUT R131, R131, R8, RZ, 0xc0, !PT ;  /* 0x0000000883837212 */ /* 0x000fe400078ec0ff */
[--C-:B------:R-:W-:Y:S02]  /*79f0*/  HSET2.LE.AND R8, R72, R169.reuse, PT ;  /* 0x000000a948087233 */ /* 0x100fe40003803000 */
[----:B------:R-:W-:-:S02]  /*7a00*/  HSET2.LE.AND R74, R74, R169, PT ;  /* 0x000000a94a4a7233 */ /* 0x000fc40003803000 */
[--C-:B------:R-:W-:Y:S02]  /*7a10*/  HSET2.LE.AND R20, R20, R169.reuse, PT ;  /* 0x000000a914147233 */ /* 0x100fe40003803000 */
[--C-:B------:R-:W-:Y:S02]  /*7a20*/  HSET2.LE.AND R92, R92, R169.reuse, PT ;  /* 0x000000a95c5c7233 */ /* 0x100fe40003803000 */
[----:B------:R-:W-:Y:S02]  /*7a30*/  HSET2.LE.AND R76, R76, R169, PT ;  /* 0x000000a94c4c7233 */ /* 0x000fe40003803000 */
[----:B------:R-:W-:Y:S02]  /*7a40*/  LOP3.LUT R10, R25, R10, RZ, 0xc0, !PT ;  /* 0x0000000a190a7212 */ /* 0x000fe400078ec0ff */
[----:B------:R-:W-:Y:S02]  /*7a50*/  LOP3.LUT R25, R22, 0xff00ff, RZ, 0xc0, !PT ;  /* 0x00ff00ff16197812 */ /* 0x000fe400078ec0ff */
[----:B------:R-:W-:-:S02]  /*7a60*/  LOP3.LUT R129, R129, R9, RZ, 0xc0, !PT ;  /* 0x0000000981817212 */ /* 0x000fc400078ec0ff */
[--C-:B------:R-:W-:Y:S02]  /*7a70*/  HSET2.LE.AND R22, R21, R169.reuse, PT ;  /* 0x000000a915167233 */ /* 0x100fe40003803000 */
[----:B------:R-:W-:Y:S02]  /*7a80*/  LOP3.LUT R26, R26, 0xff00ff, RZ, 0xc0, !PT ;  /* 0x00ff00ff1a1a7812 */ /* 0x000fe400078ec0ff */
[----:B------:R-:W-:Y:S02]  /*7a90*/  HSET2.LE.AND R9, R73, R169, PT ;  /* 0x000000a949097233 */ /* 0x000fe40003803000 */
[----:B------:R-:W-:Y:S02]  /*7aa0*/  LOP3.LUT R8, R75, R8, RZ, 0xc0, !PT ;  /* 0x000000084b087212 */ /* 0x000fe400078ec0ff */
[----:B------:R-:W-:Y:S02]  /*7ab0*/  LOP3.LUT R21, R27, R74, RZ, 0xc0, !PT ;  /* 0x0000004a1b157212 */ /* 0x000fe400078ec0ff */
[----:B------:R-:W5:Y:S01]  /*7ac0*/  LDSM.16.MT88.4 R72, [R170+0x6000] ;  /* 0x00600000aa48783b */ /* 0x000f620000004200 */
[----:B------:R-:W-:-:S02]  /*7ad0*/  LOP3.LUT R118, R118, R20, RZ, 0xc0, !PT ;  /* 0x0000001476767212 */ /* 0x000fc400078ec0ff */
[----:B------:R-:W-:Y:S02]  /*7ae0*/  LOP3.LUT R119, R119, R92, RZ, 0xc0, !PT ;  /* 0x0000005c77777212 */ /* 0x000fe400078ec0ff */
[----:B------:R-:W-:Y:S02]  /*7af0*/  LOP3.LUT R130, R130, R76, RZ, 0xc0, !PT ;  /* 0x0000004c82827212 */ /* 0x000fe400078ec0ff */
[----:B------:R-:W-:Y:S02]  /*7b00*/  PRMT R11, R38, 0x5410, R37 ;  /* 0x00005410260b7816 */ /* 0x000fe40000000025 */
[--C-:B------:R-:W-:Y:S01]  /*7b10*/  HSET2.LE.AND R26, R26, R169.reuse, PT ;  /* 0x000000a91a1a7233 */ /* 0x100fe20003803000 */
[----:B--2---:R-:W-:Y:S01]  /*7b20*/  HMMA.16816.F32 R76, R116, R84, RZ ;  /* 0x00000054744c723c */ /* 0x004fe200000018ff */
[----:B------:R-:W-:Y:S02]  /*7b30*/  SHF.R.U32.HI R69, RZ, 0x18, R30 ;  /* 0x00000018ff457819 */ /* 0x000fe4000001161e */
[----:B------:R-:W-:-:S02]  /*7b40*/  HSET2.LE.AND R20, R11, R169, PT ;  /* 0x000000a90b147233 */ /* 0x000fc40003803000 */
[----:B------:R-:W-:Y:S02]  /*7b50*/  LOP3.LUT R11, R24, R26, RZ, 0xc0, !PT ;  /* 0x0000001a180b7212 */ /* 0x000fe400078ec0ff */
[----:B------:R-:W-:Y:S01]  /*7b60*/  SHF.R.U32.HI R24, RZ, 0x10, R30 ;  /* 0x00000010ff187819 */ /* 0x000fe2000001161e */
[C---:B------:R-:W-:Y:S01]  /*7b70*/  HMMA.16816.F32 R96, R128.reuse, R84, RZ ;  /* 0x000000548060723c */ /* 0x040fe200000018ff */
[----:B------:R-:W-:Y:S02]  /*7b80*/  HSET2.LE.AND R25, R25, R169, PT ;  /* 0x000000a919197233 */ /* 0x000fe40003803000 */
[----:B------:R-:W-:Y:S02]  /*7b90*/  LOP3.LUT R24, R24, 0xff, RZ, 0xc0, !PT ;  /* 0x000000ff18187812 */ /* 0x000fe400078ec0ff */
[----:B------:R-:W-:Y:S02]  /*7ba0*/  ISETP.LE.U32.AND P1, PT, R69, UR13, PT ;  /* 0x0000000d45007c0c */ /* 0x000fe4000bf23070 */
[----:B------:R-:W-:Y:S01]  /*7bb0*/  LOP3.LUT R22, R23, R22, RZ, 0xc0, !PT ;  /* 0x0000001617167212 */ /* 0x000fe200078ec0ff */
[----:B------:R-:W-:Y:S01]  /*7bc0*/  HMMA.16816.F32 R104, R128, R86, RZ ;  /* 0x000000568068723c */ /* 0x000fe200000018ff */
[----:B------:R-:W-:-:S02]  /*7bd0*/  LOP3.LUT R23, R82, R25, RZ, 0xc0, !PT ;  /* 0x0000001952177212 */ /* 0x000fc400078ec0ff */
[----:B------:R-:W-:Y:S02]  /*7be0*/  PRMT R69, R24, 0x5410, R69 ;  /* 0x0000541018457816 */ /* 0x000fe40000000045 */
[----:B------:R-:W-:Y:S01]  /*7bf0*/  PRMT R70, R241, 0x5410, R88 ;  /* 0x00005410f1467816 */ /* 0x000fe20000000058 */
[----:B------:R-:W2:Y:S01]  /*7c00*/  LDSM.16.MT88.4 R24, [R170+0x6800] ;  /* 0x00680000aa18783b */ /* 0x000ea20000004200 */
[----:B---3--:R-:W-:Y:S01]  /*7c10*/  F2FP.F16.F32.PACK_AB R56, R147, R148 ;  /* 0x000000949338723e */ /* 0x008fe200000000ff */
[----:B------:R-:W-:Y:S01]  /*7c20*/  HMMA.16816.F32 R84, R116, R86, RZ ;  /* 0x000000567454723c */ /* 0x000fe200000018ff */
[----:B------:R-:W-:Y:S02]  /*7c30*/  LOP3.LUT R9, R80, R9, RZ, 0xc0, !PT ;  /* 0x0000000950097212 */ /* 0x000fe400078ec0ff */
[----:B------:R-:W-:Y:S01]  /*7c40*/  LOP3.LUT R20, R29, R20, RZ, 0xc0, !PT ;  /* 0x000000141d147212 */ /* 0x000fe200078ec0ff */
[----:B------:R-:W-:Y:S01]  /*7c50*/  @!P5 HADD2 R19, -R56.H0_H0, -RZ.H0_H0 ;  /* 0xa00000ff3813d230 */ /* 0x000fe20000000900 */
[----:B------:R-:W-:-:S02]  /*7c60*/  LOP3.LUT R251, R30, 0xffff, RZ, 0xc0, !PT ;  /* 0x0000ffff1efb7812 */ /* 0x000fc400078ec0ff */
[----:B------:R-:W-:Y:S01]  /*7c70*/  LOP3.LUT R70, R70, 0xff00ff, RZ, 0xc0, !PT ;  /* 0x00ff00ff46467812 */ /* 0x000fe200078ec0ff */
[-C--:B----4-:R-:W-:Y:S01]  /*7c80*/  HMMA.16816.F32 R76, R8, R12.reuse, R76 ;  /* 0x0000000c084c723c */ /* 0x090fe2000000184c */
[----:B------:R-:W-:Y:S02]  /*7c90*/  PRMT R55, R56, 0x7632, R55 ;  /* 0x0000763238377816 */ /* 0x000fe40000000037 */
[----:B------:R-:W-:Y:S02]  /*7ca0*/  SHF.R.U32.HI R251, RZ, 0x8, R251 ;  /* 0x00000008fffb7819 */ /* 0x000fe400000116fb */
[----:B-1----:R-:W-:Y:S01]  /*7cb0*/  F2FP.F16.F32.PACK_AB R38, R139, R142 ;  /* 0x0000008e8b26723e */ /* 0x002fe200000000ff */
[----:B------:R-:W-:Y:S01]  /*7cc0*/  @P4 HADD2 R18, -R55.H0_H0, -RZ.H0_H0 ;  /* 0xa00000ff37124230 */ /* 0x000fe20000000900 */
[----:B------:R-:W-:Y:S01]  /*7cd0*/  F2FP.F16.F32.PACK_AB R154, R152, R151 ;  /* 0x00000097989a723e */ /* 0x000fe200000000ff */
[----:B------:R-:W-:Y:S01]  /*7ce0*/  HMMA.16816.F32 R96, R20, R12, R96 ;  /* 0x0000000c1460723c */ /* 0x000fe20000001860 */
[--C-:B------:R-:W-:Y:S01]  /*7cf0*/  HSET2.LE.AND R30, R31, R169.reuse, PT ;  /* 0x000000a91f1e7233 */ /* 0x100fe20003803000 */
[----:B------:R-:W-:Y:S01]  /*7d00*/  @!P2 HADD2 R17, -R38.H0_H0, -RZ.H0_H0 ;  /* 0xa00000ff2611a230 */ /* 0x000fe20000000900 */
[----:B------:R-:W-:-:S02]  /*7d10*/  HSET2.LE.AND R31, R70, R169, PT ;  /* 0x000000a9461f7233 */ /* 0x000fc40003803000 */
[----:B------:R-:W-:Y:S02]  /*7d20*/  PRMT R12, R56, 0x5410, R55 ;  /* 0x00005410380c7816 */ /* 0x000fe40000000037 */
[----:B------:R-:W-:Y:S01]  /*7d30*/  PRMT R70, R81, 0x5410, R251 ;  /* 0x0000541051467816 */ /* 0x000fe200000000fb */
[-C--:B------:R-:W-:Y:S01]  /*7d40*/  HMMA.16816.F32 R104, R20, R14.reuse, R104 ;  /* 0x0000000e1468723c */ /* 0x080fe20000001868 */
[----:B------:R-:W-:Y:S02]  /*7d50*/  PRMT R37, R38, 0x7632, R37 ;  /* 0x0000763226257816 */ /* 0x000fe40000000025 */
[----:B------:R-:W-:Y:S02]  /*7d60*/  PRMT R153, R154, 0x7632, R153 ;  /* 0x000076329a997816 */ /* 0x000fe40000000099 */
[----:B------:R-:W-:Y:S01]  /*7d70*/  LOP3.LUT R30, R12, R30, RZ, 0xc0, !PT ;  /* 0x0000001e0c1e7212 */ /* 0x000fe200078ec0ff */
[----:B------:R-:W-:Y:S01]  /*7d80*/  @!P1 HADD2 R16, -R37.H0_H0, -RZ.H0_H0 ;  /* 0xa00000ff25109230 */ /* 0x000fe20000000900 */
[--C-:B------:R-:W-:Y:S01]  /*7d90*/  HSET2.LE.AND R83, R83, R169.reuse, PT ;  /* 0x000000a953537233 */ /* 0x100fe20003803000 */
[----:B------:R-:W-:Y:S01]  /*7da0*/  HMMA.16816.F32 R84, R8, R14, R84 ;  /* 0x0000000e0854723c */ /* 0x000fe20000001854 */
[----:B------:R-:W-:-:S02]  /*7db0*/  HSET2.LE.AND R70, R70, R169, PT ;  /* 0x000000a946467233 */ /* 0x000fc40003803000 */
[----:B------:R-:W-:Y:S02]  /*7dc0*/  PRMT R12, R154, 0x5410, R153 ;  /* 0x000054109a0c7816 */ /* 0x000fe40000000099 */
[----:B------:R-:W-:Y:S02]  /*7dd0*/  HSET2.LE.AND R69, R69, R169, PT ;  /* 0x000000a945457233 */ /* 0x000fe40003803000 */
[----:B------:R-:W-:Y:S02]  /*7de0*/  PRMT R13, R38, 0x5410, R37 ;  /* 0x00005410260d7816 */ /* 0x000fe40000000025 */
[----:B------:R-:W-:Y:S02]  /*7df0*/  LOP3.LUT R31, R12, R31, RZ, 0xc0, !PT ;  /* 0x0000001f0c1f7212 */ /* 0x000fe400078ec0ff */
[----:B------:R-:W-:Y:S02]  /*7e00*/  LOP3.LUT R28, R28, R83, RZ, 0xc0, !PT ;  /* 0x000000531c1c7212 */ /* 0x000fe400078ec0ff */
[----:B------:R-:W-:Y:S01]  /*7e10*/  LOP3.LUT R12, R71, R70, RZ, 0xc0, !PT ;  /* 0x00000046470c7212 */ /* 0x000fe200078ec0ff */
[----:B-----5:R-:W-:Y:S01]  /*7e20*/  HMMA.16816.F32 R80, R128, R72, RZ ;  /* 0x000000488050723c */ /* 0x020fe200000018ff */
[----:B------:R-:W-:-:S02]  /*7e30*/  LOP3.LUT R14, R68, 0xff, RZ, 0xc0, !PT ;  /* 0x000000ff440e7812 */ /* 0x000fc400078ec0ff */
[----:B------:R-:W-:Y:S02]  /*7e40*/  LOP3.LUT R13, R13, R69, RZ, 0xc0, !PT ;  /* 0x000000450d0d7212 */ /* 0x000fe400078ec0ff */
[----:B------:R-:W-:Y:S02]  /*7e50*/  @!P2 PRMT R38, R17, 0x5410, RZ ;  /* 0x000054101126a816 */ /* 0x000fe400000000ff */
[----:B------:R-:W-:Y:S01]  /*7e60*/  @!P5 PRMT R56, R19, 0x5410, RZ ;  /* 0x000054101338d816 */ /* 0x000fe200000000ff */
[----:B------:R-:W-:Y:S01]  /*7e70*/  HMMA.16816.F32 R68, R116, R72, RZ ;  /* 0x000000487444723c */ /* 0x000fe200000018ff */
[----:B------:R-:W-:Y:S02]  /*7e80*/  @!P1 PRMT R37, R16, 0x5410, RZ ;  /* 0x0000541010259816 */ /* 0x000fe400000000ff */
[----:B------:R-:W-:Y:S02]  /*7e90*/  @P4 PRMT R55, R18, 0x5410, RZ ;  /* 0x0000541012374816 */ /* 0x000fe400000000ff */
[----:B------:R-:W1:Y:S01]  /*7ea0*/  LDSM.16.MT88.4 R16, [R171+0x7000] ;  /* 0x00700000ab10783b */ /* 0x000e620000004200 */
[----:B------:R-:W-:-:S02]  /*7eb0*/  F2FP.F16.F32.PACK_AB R162, R158, R155 ;  /* 0x0000009b9ea2723e */ /* 0x000fc400000000ff */
[----:B------:R-:W-:Y:S02]  /*7ec0*/  PRMT R14, R14, 0x5410, R238 ;  /* 0x000054100e0e7816 */ /* 0x000fe400000000ee */
[----:B------:R-:W-:Y:S01]  /*7ed0*/  PRMT R15, R239, 0x5410, R240 ;  /* 0x00005410ef0f7816 */ /* 0x000fe200000000f0 */
[----:B------:R-:W-:Y:S01]  /*7ee0*/  @!P3 HADD2 R165, -R162.H0_H0, -RZ.H0_H0 ;  /* 0xa00000ffa2a5b230 */ /* 0x000fe20000000900 */
[-C--:B--2---:R-:W-:Y:S01]  /*7ef0*/  HMMA.16816.F32 R80, R20, R24.reuse, R80 ;  /* 0x000000181450723c */ /* 0x084fe20000001850 */
[----:B------:R-:W-:Y:S02]  /*7f00*/  PRMT R161, R162, 0x7632, R161 ;  /* 0x00007632a2a17816 */ /* 0x000fe400000000a1 */
[----:B------:R-:W-:Y:S02]  /*7f10*/  F2FP.F16.F32.PACK_AB R160, R156, R157 ;  /* 0x0000009d9ca0723e */ /* 0x000fe400000000ff */
[----:B------:R-:W-:Y:S02]  /*7f20*/  LOP3.LUT R15, R15, 0xff00ff, RZ, 0xc0, !PT ;  /* 0x00ff00ff0f0f7812 */ /* 0x000fe400078ec0ff */
[--C-:B------:R-:W-:Y:S01]  /*7f30*/  HSET2.LE.AND R14, R14, R169.reuse, PT ;  /* 0x000000a90e0e7233 */ /* 0x100fe20003803000 */
[----:B------:R-:W-:Y:S01]  /*7f40*/  HMMA.16816.F32 R68, R8, R24, R68 ;  /* 0x000000180844723c */ /* 0x000fe20000001844 */
[----:B------:R-:W-:Y:S01]  /*7f50*/  IMAD.MOV.U32 R24, RZ, RZ, R100 ;  /* 0x000000ffff187224 */ /* 0x000fe200078e0064 */
[----:B------:R-:W-:Y:S01]  /*7f60*/  PRMT R72, R162, 0x5410, R161 ;  /* 0x00005410a2487816 */ /* 0x000fe200000000a1 */
[----:B------:R-:W-:Y:S01]  /*7f70*/  IMAD.MOV.U32 R25, RZ, RZ, R101 ;  /* 0x000000ffff197224 */ /* 0x000fe200078e0065 */
[----:B------:R-:W-:Y:S01]  /*7f80*/  PRMT R159, R160, 0x7632, R159 ;  /* 0x00007632a09f7816 */ /* 0x000fe2000000009f */
[----:B------:R-:W2:Y:S01]  /*7f90*/  LDSM.16.MT88.4 R100, [R226+0x6000] ;  /* 0x00600000e264783b */ /* 0x000ea20000004200 */
[----:B------:R-:W-:-:S02]  /*7fa0*/  HSET2.LE.AND R29, R89, R169, PT ;  /* 0x000000a9591d7233 */ /* 0x000fc40003803000 */
[----:B------:R-:W-:Y:S02]  /*7fb0*/  HSET2.LE.AND R15, R15, R169, PT ;  /* 0x000000a90f0f7233 */ /* 0x000fe40003803000 */
[----:B------:R-:W-:Y:S02]  /*7fc0*/  LOP3.LUT R14, R72, R14, RZ, 0xc0, !PT ;  /* 0x0000000e480e7212 */ /* 0x000fe400078ec0ff */
[----:B------:R-:W-:Y:S02]  /*7fd0*/  PRMT R72, R160, 0x5410, R159 ;  /* 0x00005410a0487816 */ /* 0x000fe4000000009f */
[----:B------:R-:W-:Y:S02]  /*7fe0*/  LOP3.LUT R29, R90, R29, RZ, 0xc0, !PT ;  /* 0x0000001d5a1d7212 */ /* 0x000fe400078ec0ff */
[----:B------:R-:W-:Y:S02]  /*7ff0*/  LOP3.LUT R15, R72, R15, RZ, 0xc0, !PT ;  /* 0x0000000f480f7212 */ /* 0x000fe400078ec0ff */
[----:B------:R-:W-:-:S02]  /*8000*/  ISETP.GT.U32.AND P1, PT, R88, UR13, PT ;  /* 0x0000000d58007c0c */ /* 0x000fc4000bf24070 */
[----:B------:R-:W-:Y:S01]  /*8010*/  ISETP.GT.U32.AND P5, PT, R238, UR13, PT ;  /* 0x0000000dee007c0c */ /* 0x000fe2000bfa4070 */
[----:B------:R-:W-:Y:S01]  /*8020*/  HMMA.16816.F32 R88, R128, R74, RZ ;  /* 0x0000004a8058723c */ /* 0x000fe200000018ff */
[----:B------:R-:W-:Y:S02]  /*8030*/  ISETP.GT.U32.AND P4, PT, R241, UR13, PT ;  /* 0x0000000df1007c0c */ /* 0x000fe4000bf84070 */
[----:B------:R-:W-:Y:S02]  /*8040*/  ISETP.GT.U32.AND P2, PT, R239, UR13, PT ;  /* 0x0000000def007c0c */ /* 0x000fe4000bf44070 */
[----:B------:R-:W-:Y:S02]  /*8050*/  @!P3 PRMT R162, R165, 0x5410, RZ ;  /* 0x00005410a5a2b816 */ /* 0x000fe400000000ff */
[----:B------:R-:W-:Y:S01]  /*8060*/  MUFU.EX2 R165, R176 ;  /* 0x000000b000a57308 */ /* 0x000fe20000000800 */
[----:B-1----:R-:W-:Y:S01]  /*8070*/  HMMA.16816.F32 R76, R28, R16, R76 ;  /* 0x000000101c4c723c */ /* 0x002fe2000000184c */
[----:B------:R-:W-:Y:S01]  /*8080*/  LOP3.LUT R249, R249, 0xffff, RZ, 0xc0, !PT ;  /* 0x0000fffff9f97812 */ /* 0x000fe200078ec0ff */
[----:B------:R-:W-:Y:S01]  /*8090*/  @P1 HADD2 R168, -R153.H0_H0, -RZ.H0_H0 ;  /* 0xa00000ff99a81230 */ /* 0x000fe20000000900 */
[----:B------:R-:W-:Y:S01]  /*80a0*/  LOP3.LUT R251, R251, 0xffff, RZ, 0xc0, !PT ;  /* 0x0000fffffbfb7812 */ /* 0x000fe200078ec0ff */
[----:B------:R-:W-:-:S02]  /*80b0*/  @P5 HADD2 R167, -R161.H0_H0, -RZ.H0_H0 ;  /* 0xa00000ffa1a75230 */ /* 0x000fc40000000900 */
[----:B------:R-:W-:Y:S01]  /*80c0*/  @P4 HADD2 R166, -R154.H0_H0, -RZ.H0_H0 ;  /* 0xa00000ff9aa64230 */ /* 0x000fe20000000900 */
[----:B------:R-:W-:Y:S01]  /*80d0*/  @P1 PRMT R153, R168, 0x5410, RZ ;  /* 0x00005410a8991816 */ /* 0x000fe200000000ff */
[C---:B------:R-:W-:Y:S01]  /*80e0*/  HMMA.16816.F32 R96, R12.reuse, R16, R96 ;  /* 0x000000100c60723c */ /* 0x040fe20000001860 */
[----:B------:R-:W-:Y:S01]  /*80f0*/  ISETP.GT.U32.AND P1, PT, R240, UR13, PT ;  /* 0x0000000df0007c0c */ /* 0x000fe2000bf24070 */
[----:B------:R-:W-:Y:S01]  /*8100*/  MUFU.EX2 R168, R207 ;  /* 0x000000cf00a87308 */ /* 0x000fe20000000800 */
[----:B------:R-:W-:Y:S01]  /*8110*/  @P5 PRMT R161, R167, 0x5410, RZ ;  /* 0x00005410a7a15816 */ /* 0x000fe200000000ff */
[----:B------:R-:W-:Y:S01]  /*8120*/  @P2 HADD2 R127, -R160.H0_H0, -RZ.H0_H0 ;  /* 0xa00000ffa07f2230 */ /* 0x000fe20000000900 */
[----:B------:R-:W-:Y:S01]  /*8130*/  @P4 PRMT R154, R166, 0x5410, RZ ;  /* 0x00005410a69a4816 */ /* 0x000fe200000000ff */
[----:B------:R-:W1:Y:S01]  /*8140*/  MUFU.EX2 R167, R173 ;  /* 0x000000ad00a77308 */ /* 0x000e620000000800 */
[----:B------:R-:W-:Y:S01]  /*8150*/  ISETP.LE.U32.AND P4, PT, R249, UR13, PT ;  /* 0x0000000df9007c0c */ /* 0x000fe2000bf83070 */
[----:B------:R-:W-:Y:S01]  /*8160*/  HMMA.16816.F32 R104, R12, R18, R104 ;  /* 0x000000120c68723c */ /* 0x000fe20000001868 */
[----:B------:R-:W-:Y:S01]  /*8170*/  @P2 PRMT R160, R127, 0x5410, RZ ;  /* 0x000054107fa02816 */ /* 0x000fe200000000ff */
[----:B------:R-:W3:Y:S01]  /*8180*/  MUFU.EX2 R166, R177 ;  /* 0x000000b100a67308 */ /* 0x000ee20000000800 */
[----:B------:R-:W-:-:S03]  /*8190*/  ISETP.LE.U32.AND P3, PT, R251, UR13, PT ;  /* 0x0000000dfb007c0c */ /* 0x000fc6000bf63070 */
[----:B------:R-:W-:Y:S02]  /*81a0*/  @P1 HADD2 R126, -R159.H0_H0, -RZ.H0_H0 ;  /* 0xa00000ff9f7e1230 */ /* 0x000fe40000000900 */
[----:B------:R-:W-:Y:S01]  /*81b0*/  HMMA.16816.F32 R84, R28, R18, R84 ;  /* 0x000000121c54723c */ /* 0x000fe20000001854 */
[----:B------:R-:W4:Y:S02]  /*81c0*/  LDSM.16.MT88.4 R16, [R226+0x6800] ;  /* 0x00680000e210783b */ /* 0x000f240000004200 */
[----:B------:R-:W-:Y:S01]  /*81d0*/  @P1 PRMT R159, R126, 0x5410, RZ ;  /* 0x000054107e9f1816 */ /* 0x000fe200000000ff */
[----:B------:R-:W-:Y:S01]  /*81e0*/  IMAD R126, R7, UR24, R141 ;  /* 0x00000018077e7c24 */ /* 0x000fe2000f8e028d */
[----:B-1----:R-:W-:Y:S01]  /*81f0*/  F2FP.F16.F32.PACK_AB R176, R167, R168 ;  /* 0x000000a8a7b0723e */ /* 0x002fe200000000ff */
[----:B------:R-:W-:Y:S02]  /*8200*/  @!P4 HADD2 R120, -R221.H0_H0, -RZ.H0_H0 ;  /* 0xa00000ffdd78c230 */ /* 0x000fe40000000900 */
[----:B--2---:R-:W-:Y:S01]  /*8210*/  HMMA.16816.F32 R92, R116, R100, RZ ;  /* 0x00000064745c723c */ /* 0x004fe200000018ff */
[----:B---3--:R-:W-:Y:S01]  /*8220*/  F2FP.F16.F32.PACK_AB R173, R165, R166 ;  /* 0x000000a6a5ad723e */ /* 0x008fe200000000ff */
[----:B------:R-:W-:Y:S01]  /*8230*/  @!P3 HADD2 R109, -R39.H0_H0, -RZ.H0_H0 ;  /* 0xa00000ff276db230 */ /* 0x000fe20000000900 */
[----:B------:R-:W-:-:S02]  /*8240*/  @!P4 PRMT R221, R120, 0x5410, RZ ;  /* 0x0000541078ddc816 */ /* 0x000fc400000000ff */
[----:B------:R-:W-:Y:S02]  /*8250*/  PRMT R177, R173, 0x7632, R177 ;  /* 0x00007632adb17816 */ /* 0x000fe400000000b1 */
[----:B------:R-:W-:Y:S01]  /*8260*/  @!P3 PRMT R39, R109, 0x5410, RZ ;  /* 0x000054106d27b816 */ /* 0x000fe200000000ff */
[----:B------:R-:W-:Y:S01]  /*8270*/  HMMA.16816.F32 R112, R128, R100, RZ ;  /* 0x000000648070723c */ /* 0x000fe200000018ff */
[----:B------:R-:W-:Y:S01]  /*8280*/  FADD.FTZ R100, R246, R244 ;  /* 0x000000f4f6647221 */ /* 0x000fe20000010000 */
[----:B------:R-:W-:-:S03]  /*8290*/  FADD.FTZ R101, R179, R209 ;  /* 0x000000d1b3657221 */ /* 0x000fc60000010000 */
[----:B------:R-:W-:Y:S01]  /*82a0*/  FADD.FTZ R100, R219, R100 ;  /* 0x00000064db647221 */ /* 0x000fe20000010000 */
[----:B------:R-:W-:Y:S02]  /*82b0*/  PRMT R219, R173, 0x5410, R177 ;  /* 0x00005410addb7816 */ /* 0x000fe400000000b1 */
[----:B------:R-:W-:Y:S01]  /*82c0*/  HMMA.16816.F32 R72, R116, R74, RZ ;  /* 0x0000004a7448723c */ /* 0x000fe200000018ff */
[----:B------:R-:W-:Y:S01]  /*82d0*/  FADD.FTZ R100, R172, R100 ;  /* 0x00000064ac647221 */ /* 0x000fe20000010000 */
[----:B------:R-:W-:-:S03]  /*82e0*/  PRMT R172, R176, 0x7632, R172 ;  /* 0x00007632b0ac7816 */ /* 0x000fc600000000ac */
[----:B------:R-:W-:-:S03]  /*82f0*/  FADD.FTZ R100, R234, R100 ;  /* 0x00000064ea647221 */ /* 0x000fc60000010000 */
[----:B------:R-:W-:Y:S01]  /*8300*/  HMMA.16816.F32 R88, R20, R26, R88 ;  /* 0x0000001a1458723c */ /* 0x000fe20000001858 */
[----:B------:R-:W-:-:S04]  /*8310*/  FADD.FTZ R232, R232, R100 ;  /* 0x00000064e8e87221 */ /* 0x000fc80000010000 */
[----:B------:R-:W-:Y:S01]  /*8320*/  FADD.FTZ R224, R224, R232 ;  /* 0x000000e8e0e07221 */ /* 0x000fe20000010000 */
[----:B------:R-:W-:Y:S02]  /*8330*/  IMAD.U32 R232, RZ, RZ, UR24 ;  /* 0x00000018ffe87e24 */ /* 0x000fe4000f8e00ff */
[----:B----4-:R-:W-:Y:S01]  /*8340*/  HMMA.16816.F32 R92, R8, R16, R92 ;  /* 0x00000010085c723c */ /* 0x010fe2000000185c */
[----:B------:R-:W-:-:S04]  /*8350*/  FADD.FTZ R224, R146, R224 ;  /* 0x000000e092e07221 */ /* 0x000fc80000010000 */
[----:B------:R-:W-:-:S03]  /*8360*/  FADD.FTZ R224, R145, R224 ;  /* 0x000000e091e07221 */ /* 0x000fc60000010000 */
[----:B------:R-:W-:Y:S01]  /*8370*/  HMMA.16816.F32 R112, R20, R16, R112 ;  /* 0x000000101470723c */ /* 0x000fe20000001870 */
[----:B------:R-:W-:Y:S01]  /*8380*/  FADD.FTZ R16, R245, R243 ;  /* 0x000000f3f5107221 */ /* 0x000fe20000010000 */
[----:B------:R-:W-:-:S04]  /*8390*/  IMAD.WIDE.U32 R244, R206, -0x2daee0ad, RZ ;  /* 0xd2511f53cef47825 */ /* 0x000fc800078e00ff */
[----:B------:R-:W-:Y:S01]  /*83a0*/  FADD.FTZ R224, R151, R224 ;  /* 0x000000e097e07221 */ /* 0x000fe20000010000 */
[----:B------:R-:W-:Y:S01]  /*83b0*/  FADD.FTZ R16, R218, R16 ;  /* 0x00000010da107221 */ /* 0x000fe20000010000 */
[----:B------:R-:W-:Y:S01]  /*83c0*/  IMAD.WIDE.U32 R242, R242, -0x2daee0ad, RZ ;  /* 0xd2511f53f2f27825 */ /* 0x000fe200078e00ff */
[----:B------:R-:W-:Y:S01]  /*83d0*/  LOP3.LUT R206, R250, UR4, R245, 0x96, !PT ;  /* 0x00000004face7c12 */ /* 0x000fe2000f8e96f5 */
[----:B------:R-:W-:Y:S01]  /*83e0*/  HMMA.16816.F32 R72, R8, R26, R72 ;  /* 0x0000001a0848723c */ /* 0x000fe20000001848 */
[----:B------:R-:W-:Y:S01]  /*83f0*/  PRMT R218, R176, 0x5410, R172 ;  /* 0x00005410b0da7816 */ /* 0x000fe200000000ac */
[----:B------:R-:W-:Y:S01]  /*8400*/  IMAD.MOV.U32 R26, RZ, RZ, R242 ;  /* 0x000000ffff1a7224 */ /* 0x000fe200078e00f2 */
[----:B------:R-:W-:Y:S01]  /*8410*/  LOP3.LUT R216, R206, 0xff, RZ, 0xc0, !PT ;  /* 0x000000ffced87812 */ /* 0x000fe200078ec0ff */
[----:B------:R-:W-:Y:S01]  /*8420*/  FADD.FTZ R16, R180, R16 ;  /* 0x00000010b4107221 */ /* 0x000fe20000010000 */
[----:B------:R-:W-:Y:S01]  /*8430*/  SHF.R.U32.HI R207, RZ, 0x18, R206 ;  /* 0x00000018ffcf7819 */ /* 0x000fe200000116ce */
[----:B------:R-:W-:Y:S01]  /*8440*/  FADD.FTZ R224, R152, R224 ;  /* 0x000000e098e07221 */ /* 0x000fe20000010000 */
[----:B------:R-:W-:Y:S01]  /*8450*/  ISETP.LE.U32.AND P2, PT, R216, UR13, PT ;  /* 0x0000000dd8007c0c */ /* 0x000fe2000bf43070 */
[----:B------:R-:W-:Y:S01]  /*8460*/  FADD.FTZ R233, R233, R16 ;  /* 0x00000010e9e97221 */ /* 0x000fe20000010000 */
[----:B------:R-:W-:Y:S01]  /*8470*/  ISETP.LE.U32.AND P1, PT, R207, UR13, PT ;  /* 0x0000000dcf007c0c */ /* 0x000fe2000bf23070 */
[----:B------:R-:W-:Y:S01]  /*8480*/  FADD.FTZ R16, R196, R101 ;  /* 0x00000065c4107221 */ /* 0x000fe20000010000 */
[----:B------:R-:W-:Y:S01]  /*8490*/  LOP3.LUT R25, R24, UR4, R243, 0x96, !PT ;  /* 0x0000000418197c12 */ /* 0x000fe2000f8e96f3 */
[----:B------:R-:W-:Y:S01]  /*84a0*/  FADD.FTZ R231, R231, R233 ;  /* 0x000000e9e7e77221 */ /* 0x000fe20000010000 */
[----:B------:R-:W-:Y:S01]  /*84b0*/  PRMT R24, R242, 0x7771, RZ ;  /* 0x00007771f2187816 */ /* 0x000fe200000000ff */
[----:B------:R-:W-:Y:S01]  /*84c0*/  FADD.FTZ R16, R199, R16 ;  /* 0x00000010c7107221 */ /* 0x000fe20000010000 */
[----:B------:R-:W-:Y:S01]  /*84d0*/  LOP3.LUT R26, R26, 0xff, RZ, 0xc0, !PT ;  /* 0x000000ff1a1a7812 */ /* 0x000fe200078ec0ff */
[----:B------:R1:W2:Y:S01]  /*84e0*/  MUFU.EX2 R199, R230 ;  /* 0x000000e600c77308 */ /* 0x0002a20000000800 */
[----:B------:R-:W-:Y:S01]  /*84f0*/  PRMT R27, R206, 0x7632, R27 ;  /* 0x00007632ce1b7816 */ /* 0x000fe2000000001b */
[----:B------:R-:W-:Y:S01]  /*8500*/  FADD.FTZ R222, R222, R16 ;  /* 0x00000010dede7221 */ /* 0x000fe20000010000 */
[C---:B------:R-:W-:Y:S01]  /*8510*/  PRMT R17, R242.reuse, 0x7773, RZ ;  /* 0x00007773f2117816 */ /* 0x040fe200000000ff */
[----:B------:R-:W-:Y:S01]  /*8520*/  @!P2 HADD2 R164, -R173.H0_H0, -RZ.H0_H0 ;  /* 0xa00000ffada4a230 */ /* 0x000fe20000000900 */
[----:B------:R-:W-:Y:S01]  /*8530*/  LOP3.LUT R27, R27, 0xff, RZ, 0xc0, !PT ;  /* 0x000000ff1b1b7812 */ /* 0x000fe200078ec0ff */
[----:B------:R-:W-:Y:S01]  /*8540*/  @!P1 HADD2 R163, -R172.H0_H0, -RZ.H0_H0 ;  /* 0xa00000ffaca39230 */ /* 0x000fe20000000900 */
[----:B------:R-:W-:Y:S01]  /*8550*/  PRMT R238, R242, 0x7772, RZ ;  /* 0x00007772f2ee7816 */ /* 0x000fe200000000ff */
[----:B------:R-:W-:Y:S01]  /*8560*/  FADD.FTZ R223, R223, R231 ;  /* 0x000000e7dfdf7221 */ /* 0x000fe20000010000 */
[----:B------:R-:W-:Y:S01]  /*8570*/  @!P2 PRMT R173, R164, 0x5410, RZ ;  /* 0x00005410a4ada816 */ /* 0x000fe200000000ff */
[----:B------:R-:W-:Y:S01]  /*8580*/  FADD.FTZ R222, R142, R222 ;  /* 0x000000de8ede7221 */ /* 0x000fe20000010000 */
[----:B------:R-:W-:Y:S01]  /*8590*/  @!P1 PRMT R172, R163, 0x5410, RZ ;  /* 0x00005410a3ac9816 */ /* 0x000fe200000000ff */
[----:B------:R-:W-:Y:S01]  /*85a0*/  FADD.FTZ R223, R144, R223 ;  /* 0x000000df90df7221 */ /* 0x000fe20000010000 */
[----:B------:R-:W-:Y:S01]  /*85b0*/  ISETP.LE.U32.AND P2, PT, R26, UR13, PT ;  /* 0x0000000d1a007c0c */ /* 0x000fe2000bf43070 */
[----:B------:R-:W-:Y:S01]  /*85c0*/  FADD.FTZ R222, R139, R222 ;  /* 0x000000de8bde7221 */ /* 0x000fe20000010000 */
[----:B------:R-:W-:Y:S01]  /*85d0*/  ISETP.GT.U32.AND P1, PT, R24, UR13, PT ;  /* 0x0000000d18007c0c */ /* 0x000fe2000bf24070 */
[----:B------:R-:W-:Y:S01]  /*85e0*/  FADD.FTZ R223, R143, R223 ;  /* 0x000000df8fdf7221 */ /* 0x000fe20000010000 */
[----:B------:R-:W-:Y:S01]  /*85f0*/  F2FP.F16.F32.PACK_AB R164, R174, R175 ;  /* 0x000000afaea4723e */ /* 0x000fe200000000ff */
[----:B------:R-:W-:Y:S01]  /*8600*/  FADD.FTZ R222, R157, R222 ;  /* 0x000000de9dde7221 */ /* 0x000fe20000010000 */
[----:B------:R-:W-:Y:S01]  /*8610*/  ISETP.LE.U32.AND P5, PT, R27, UR13, PT ;  /* 0x0000000d1b007c0c */ /* 0x000fe2000bfa3070 */
[----:B------:R-:W-:Y:S01]  /*8620*/  FADD.FTZ R223, R155, R223 ;  /* 0x000000df9bdf7221 */ /* 0x000fe20000010000 */
        /* <DEDUP_REMOVED lines=8> */
[----:B------:R-:W-:Y:S01]  /*86b0*/  LOP3.LUT R240, R25, 0xff, RZ, 0xc0, !PT ;  /* 0x000000ff19f07812 */ /* 0x000fe200078ec0ff */
[----:B------:R-:W-:Y:S01]  /*86c0*/  FADD.FTZ R224, R168, R224 ;  /* 0x000000e0a8e07221 */ /* 0x000fe20000010000 */
[----:B------:R-:W-:Y:S01]  /*86d0*/  @!P2 PRMT R164, R125, 0x5410, RZ ;  /* 0x000054107da4a816 */ /* 0x000fe200000000ff */
[----:B------:R-:W-:Y:S01]  /*86e0*/  @!P5 HADD2 R34, -R176.H0_H0, -RZ.H0_H0 ;  /* 0xa00000ffb022d230 */ /* 0x000fe20000000900 */
[----:B------:R-:W-:Y:S01]  /*86f0*/  @P1 PRMT R163, R124, 0x5410, RZ ;  /* 0x000054107ca31816 */ /* 0x000fe200000000ff */
[----:B------:R-:W-:Y:S01]  /*8700*/  FADD.FTZ R222, R185, R222 ;  /* 0x000000deb9de7221 */ /* 0x000fe20000010000 */
[----:B------:R-:W-:Y:S01]  /*8710*/  SHF.R.S32.HI R125, RZ, 0x1f, R126 ;  /* 0x0000001fff7d7819 */ /* 0x000fe2000001147e */
[----:B------:R-:W-:Y:S01]  /*8720*/  FADD.FTZ R223, R182, R223 ;  /* 0x000000dfb6df7221 */ /* 0x000fe20000010000 */
[----:B------:R-:W-:Y:S01]  /*8730*/  IADD3 R124, P1, PT, R126, UR20, RZ ;  /* 0x000000147e7c7c10 */ /* 0x000fe2000ff3e0ff */
[----:B------:R-:W-:Y:S01]  /*8740*/  IMAD.U32 R126, RZ, RZ, UR20 ;  /* 0x00000014ff7e7e24 */ /* 0x000fe2000f8e00ff */
[----:B------:R-:W-:Y:S01]  /*8750*/  ISETP.GT.U32.AND P2, PT, R238, UR13, PT ;  /* 0x0000000dee007c0c */ /* 0x000fe2000bf44070 */
[----:B------:R-:W-:Y:S01]  /*8760*/  FADD.FTZ R224, R167, R224 ;  /* 0x000000e0a7e07221 */ /* 0x000fe20000010000 */
[----:B------:R-:W-:Y:S01]  /*8770*/  PRMT R239, R180, 0x5410, R179 ;  /* 0x00005410b4ef7816 */ /* 0x000fe200000000b3 */
[----:B------:R-:W-:Y:S01]  /*8780*/  FADD.FTZ R222, R184, R222 ;  /* 0x000000deb8de7221 */ /* 0x000fe20000010000 */
[----:B------:R-:W-:Y:S01]  /*8790*/  LEA.HI.X.SX32 R125, R126, R125, 0x1, P1 ;  /* 0x0000007d7e7d7211 */ /* 0x000fe200008f0eff */
[----:B------:R-:W-:Y:S01]  /*87a0*/  FADD.FTZ R223, R186, R223 ;  /* 0x000000dfbadf7221 */ /* 0x000fe20000010000 */
[C---:B------:R-:W-:Y:S01]  /*87b0*/  LEA R208, P1, R124.reuse, UR6, 0x1 ;  /* 0x000000067cd07c11 */ /* 0x040fe2000f8208ff */
[----:B------:R-:W-:Y:S01]  /*87c0*/  USHF.L.U32 UR6, UR24, 0x3, URZ ;  /* 0x0000000318067899 */ /* 0x000fe200080006ff */
[----:B------:R-:W-:Y:S01]  /*87d0*/  SHF.R.U32.HI R242, RZ, 0x18, R25 ;  /* 0x00000018fff27819 */ /* 0x000fe20000011619 */
[----:B------:R-:W-:Y:S01]  /*87e0*/  FADD.FTZ R222, R181, R222 ;  /* 0x000000deb5de7221 */ /* 0x000fe20000010000 */
[----:B------:R-:W-:Y:S01]  /*87f0*/  LEA.HI.X R209, R124, UR7, R125, 0x1, P1 ;  /* 0x000000077cd17c11 */ /* 0x000fe200088f0c7d */
[----:B------:R-:W-:Y:S01]  /*8800*/  FADD.FTZ R223, R175, R223 ;  /* 0x000000dfafdf7221 */ /* 0x000fe20000010000 */
[----:B------:R-:W-:Y:S01]  /*8810*/  ISETP.GT.U32.AND P1, PT, R17, UR13, PT ;  /* 0x0000000d11007c0c */ /* 0x000fe2000bf24070 */
[----:B------:R-:W-:Y:S01]  /*8820*/  @P2 HADD2 R111, -R180.H0_H0, -RZ.H0_H0 ;  /* 0xa00000ffb46f2230 */ /* 0x000fe20000000900 */
[----:B------:R-:W-:Y:S01]  /*8830*/  PRMT R124, R25, 0x7632, R124 ;  /* 0x00007632197c7816 */ /* 0x000fe2000000007c */
[----:B------:R3:W-:Y:S01]  /*8840*/  STG.E.U16 desc[UR28][R208.64], R198 ;  /* 0x000000c6d0007986 */ /* 0x0007e2000c10151c */
[----:B------:R-:W-:Y:S01]  /*8850*/  PRMT R101, R244, 0x7770, RZ ;  /* 0x00007770f4657816 */ /* 0x000fe200000000ff */
[----:B------:R-:W-:Y:S01]  /*8860*/  IMAD.U32 R100, RZ, RZ, UR6 ;  /* 0x00000006ff647e24 */ /* 0x000fe2000f8e00ff */
[----:B------:R-:W-:Y:S01]  /*8870*/  @P2 PRMT R180, R111, 0x5410, RZ ;  /* 0x000054106fb42816 */ /* 0x000fe200000000ff */
[----:B------:R-:W-:Y:S01]  /*8880*/  FADD.FTZ R111, R183, R236 ;  /* 0x000000ecb76f7221 */ /* 0x000fe20000010000 */
[----:B------:R-:W-:Y:S01]  /*8890*/  F2FP.F16.F32.PACK_AB R183, R186, R182 ;  /* 0x000000b6bab7723e */ /* 0x000fe200000000ff */
[----:B------:R4:W-:Y:S01]  /*88a0*/  STG.E.U16 desc[UR28][R208.64+0x2], R197 ;  /* 0x000002c5d0007986 */ /* 0x0009e2000c10151c */
[----:B------:R-:W-:Y:S01]  /*88b0*/  LOP3.LUT R124, R124, 0xff, RZ, 0xc0, !PT ;  /* 0x000000ff7c7c7812 */ /* 0x000fe200078ec0ff */
[----:B------:R-:W-:Y:S01]  /*88c0*/  FADD.FTZ R111, R229, R111 ;  /* 0x0000006fe56f7221 */ /* 0x000fe20000010000 */
[C---:B------:R-:W-:Y:S01]  /*88d0*/  PRMT R196, R183.reuse, 0x7632, R196 ;  /* 0x00007632b7c47816 */ /* 0x040fe200000000c4 */
[----:B------:R-:W-:Y:S01]  /*88e0*/  @P1 HADD2 R110, -R179.H0_H0, -RZ.H0_H0 ;  /* 0xa00000ffb36e1230 */ /* 0x000fe20000000900 */
[----:B------:R-:W-:Y:S01]  /*88f0*/  ISETP.LE.U32.AND P2, PT, R124, UR13, PT ;  /* 0x0000000d7c007c0c */ /* 0x000fe2000bf43070 */
[----:B------:R-:W-:Y:S01]  /*8900*/  IMAD.U32 R124, RZ, RZ, UR24 ;  /* 0x00000018ff7c7e24 */ /* 0x000fe2000f8e00ff */
[----:B------:R-:W-:Y:S01]  /*8910*/  PRMT R241, R183, 0x5410, R196 ;  /* 0x00005410b7f17816 */ /* 0x000fe200000000c4 */
[----:B-1----:R-:W-:Y:S01]  /*8920*/  IMAD.U32 R230, RZ, RZ, UR6 ;  /* 0x00000006ffe67e24 */ /* 0x002fe2000f8e00ff */
[----:B------:R-:W-:Y:S01]  /*8930*/  @P1 PRMT R179, R110, 0x5410, RZ ;  /* 0x000054106eb31816 */ /* 0x000fe200000000ff */
[----:B------:R-:W-:Y:S01]  /*8940*/  FADD.FTZ R225, R225, R111 ;  /* 0x0000006fe1e17221 */ /* 0x000fe20000010000 */
[----:B------:R-:W-:Y:S01]  /*8950*/  ISETP.LE.U32.AND P1, PT, R240, UR13, PT ;  /* 0x0000000df0007c0c */ /* 0x000fe2000bf23070 */
[----:B------:R-:W-:Y:S01]  /*8960*/  FADD.FTZ R252, R174, R223 ;  /* 0x000000dfaefc7221 */ /* 0x000fe20000010000 */
[----:B------:R-:W-:Y:S01]  /*8970*/  LOP3.LUT R235, R206, 0xffff, RZ, 0xc0, !PT ;  /* 0x0000ffffceeb7812 */ /* 0x000fe200078ec0ff */
[----:B------:R-:W-:Y:S01]  /*8980*/  FADD.FTZ R225, R150, R225 ;  /* 0x000000e196e17221 */ /* 0x000fe20000010000 */
[----:B------:R-:W-:Y:S01]  /*8990*/  LOP3.LUT R245, R25, 0xffff, RZ, 0xc0, !PT ;  /* 0x0000ffff19f57812 */ /* 0x000fe200078ec0ff */
[----:B------:R-:W-:Y:S01]  /*89a0*/  UMOV UR6, 0xffffffff ;  /* 0xffffffff00067882 */ /* 0x000fe20000000000 */
[----:B------:R-:W-:Y:S01]  /*89b0*/  SHF.R.U32.HI R235, RZ, 0x8, R235 ;  /* 0x00000008ffeb7819 */ /* 0x000fe200000116eb */
[----:B------:R-:W-:Y:S01]  /*89c0*/  FADD.FTZ R225, R149, R225 ;  /* 0x000000e195e17221 */ /* 0x000fe20000010000 */
[----:B------:R-:W-:-:S02]  /*89d0*/  SHF.R.U32.HI R245, RZ, 0x8, R245 ;  /* 0x00000008fff57819 */ /* 0x000fc400000116f5 */
[----:B---3--:R-:W-:Y:S01]  /*89e0*/  F2FP.F16.F32.PACK_AB R198, R184, R185 ;  /* 0x000000b9b8c6723e */ /* 0x008fe200000000ff */
[----:B------:R-:W-:Y:S01]  /*89f0*/  FADD.FTZ R225, R148, R225 ;  /* 0x000000e194e17221 */ /* 0x000fe20000010000 */
[----:B------:R-:W-:Y:S01]  /*8a00*/  LOP3.LUT R16, R235, 0xffff, RZ, 0xc0, !PT ;  /* 0x0000ffffeb107812 */ /* 0x000fe200078ec0ff */
[----:B------:R-:W-:Y:S01]  /*8a10*/  @!P1 HADD2 R123, -R183.H0_H0, -RZ.H0_H0 ;  /* 0xa00000ffb77b9230 */ /* 0x000fe20000000900 */
[----:B------:R-:W-:Y:S01]  /*8a20*/  PRMT R110, R244, 0x7771, RZ ;  /* 0x00007771f46e7816 */ /* 0x000fe200000000ff */
[----:B------:R-:W-:Y:S01]  /*8a30*/  @!P2 HADD2 R33, -R198.H0_H0, -RZ.H0_H0 ;  /* 0xa00000ffc621a230 */ /* 0x000fe20000000900 */
[----:B----4-:R-:W-:Y:S01]  /*8a40*/  PRMT R197, R198, 0x7632, R197 ;  /* 0x00007632c6c57816 */ /* 0x010fe200000000c5 */
[----:B------:R-:W-:Y:S01]  /*8a50*/  FADD.FTZ R225, R147, R225 ;  /* 0x000000e193e17221 */ /* 0x000fe20000010000 */
[----:B------:R-:W-:Y:S02]  /*8a60*/  @!P1 PRMT R183, R123, 0x5410, RZ ;  /* 0x000054107bb79816 */ /* 0x000fe400000000ff */
[----:B------:R-:W-:Y:S01]  /*8a70*/  ISETP.LE.U32.AND P1, PT, R242, UR13, PT ;  /* 0x0000000df2007c0c */ /* 0x000fe2000bf23070 */
[----:B------:R-:W-:Y:S01]  /*8a80*/  FADD.FTZ R225, R166, R225 ;  /* 0x000000e1a6e17221 */ /* 0x000fe20000010000 */
[----:B------:R-:W-:-:S02]  /*8a90*/  PRMT R243, R198, 0x5410, R197 ;  /* 0x00005410c6f37816 */ /* 0x000fc400000000c5 */
[----:B------:R-:W-:Y:S01]  /*8aa0*/  ISETP.LE.U32.AND P3, PT, R16, UR13, PT ;  /* 0x0000000d10007c0c */ /* 0x000fe2000bf63070 */
[----:B------:R-:W-:Y:S01]  /*8ab0*/  FADD.FTZ R225, R165, R225 ;  /* 0x000000e1a5e17221 */ /* 0x000fe20000010000 */
[----:B------:R-:W-:Y:S02]  /*8ac0*/  @!P2 PRMT R198, R33, 0x5410, RZ ;  /* 0x0000541021c6a816 */ /* 0x000fe400000000ff */
[C---:B------:R-:W-:Y:S01]  /*8ad0*/  PRMT R236, R244.reuse, 0x7773, RZ ;  /* 0x00007773f4ec7816 */ /* 0x040fe200000000ff */
[----:B--2---:R-:W-:Y:S01]  /*8ae0*/  FADD.FTZ R225, R199, R225 ;  /* 0x000000e1c7e17221 */ /* 0x004fe20000010000 */
[----:B------:R-:W-:Y:S02]  /*8af0*/  PRMT R234, R244, 0x7772, RZ ;  /* 0x00007772f4ea7816 */ /* 0x000fe400000000ff */
[----:B------:R-:W-:Y:S01]  /*8b00*/  PRMT R246, R238, 0x5410, R17 ;  /* 0x00005410eef67816 */ /* 0x000fe20000000011 */
[----:B------:R-:W-:Y:S01]  /*8b10*/  @!P1 HADD2 R122, -R197.H0_H0, -RZ.H0_H0 ;  /* 0xa00000ffc57a9230 */ /* 0x000fe20000000900 */
[----:B------:R-:W-:-:S02]  /*8b20*/  @!P5 PRMT R176, R34, 0x5410, RZ ;  /* 0x0000541022b0d816 */ /* 0x000fc400000000ff */
[----:B------:R-:W-:Y:S01]  /*8b30*/  SHF.R.U32.HI R25, RZ, 0x10, R25 ;  /* 0x00000010ff197819 */ /* 0x000fe20000011619 */
[----:B------:R-:W-:Y:S01]  /*8b40*/  @!P3 HADD2 R108, -R177.H0_H0, -RZ.H0_H0 ;  /* 0xa00000ffb16cb230 */ /* 0x000fe20000000900 */
[----:B------:R-:W-:Y:S02]  /*8b50*/  @!P1 PRMT R197, R122, 0x5410, RZ ;  /* 0x000054107ac59816 */ /* 0x000fe400000000ff */
[----:B------:R-:W-:Y:S01]  /*8b60*/  ISETP.LE.U32.AND P1, PT, R101, UR13, PT ;  /* 0x0000000d65007c0c */ /* 0x000fe2000bf23070 */
[----:B------:R-:W-:Y:S01]  /*8b70*/  IMAD.WIDE R100, R100, 0x2, R208 ;  /* 0x0000000264647825 */ /* 0x000fe200078e02d0 */
[----:B------:R-:W-:Y:S02]  /*8b80*/  @!P3 PRMT R177, R108, 0x5410, RZ ;  /* 0x000054106cb1b816 */ /* 0x000fe400000000ff */
[----:B------:R-:W-:Y:S02]  /*8b90*/  PRMT R24, R26, 0x5410, R24 ;  /* 0x000054101a187816 */ /* 0x000fe40000000018 */
[----:B------:R-:W-:Y:S01]  /*8ba0*/  STG.E.U16 desc[UR28][R100.64], R215 ;  /* 0x000000d764007986 */ /* 0x000fe2000c10151c */
[----:B------:R-:W-:Y:S01]  /*8bb0*/  IMAD.WIDE R124, R124, 0x70, R100 ;  /* 0x000000707c7c7825 */ /* 0x000fe200078e0264 */
[----:B------:R-:W-:-:S02]  /*8bc0*/  LOP3.LUT R25, R25, 0xff, RZ, 0xc0, !PT ;  /* 0x000000ff19197812 */ /* 0x000fc400078ec0ff */
[----:B------:R1:W-:Y:S01]  /*8bd0*/  STG.E.U16 desc[UR28][R100.64+0x2], R203 ;  /* 0x000002cb64007986 */ /* 0x0003e2000c10151c */
[----:B------:R-:W-:Y:S01]  /*8be0*/  PRMT R240, R240, 0x5410, R245 ;  /* 0x00005410f0f07816 */ /* 0x000fe200000000f5 */
[----:B------:R-:W-:Y:S02]  /*8bf0*/  IMAD.WIDE R230, R230, 0x2, R124 ;  /* 0x00000002e6e67825 */ /* 0x000fe400078e027c */
[----:B------:R2:W-:Y:S01]  /*8c00*/  STG.E.U16 desc[UR28][R124.64+0x2], R221 ;  /* 0x000002dd7c007986 */ /* 0x0005e2000c10151c */
[----:B------:R-:W-:Y:S01]  /*8c10*/  PRMT R25, R25, 0x5410, R242 ;  /* 0x0000541019197816 */ /* 0x000fe200000000f2 */
[----:B------:R-:W-:Y:S02]  /*8c20*/  IMAD.WIDE R232, R232, -0x70, R124 ;  /* 0xffffff90e8e87825 */ /* 0x000fe400078e027c */
[----:B------:R3:W-:Y:S01]  /*8c30*/  STG.E.U16 desc[UR28][R124.64], R227 ;  /* 0x000000e37c007986 */ /* 0x0007e2000c10151c */
[----:B------:R-:W-:Y:S02]  /*8c40*/  LOP3.LUT R246, R246, 0xff00ff, RZ, 0xc0, !PT ;  /* 0x00ff00fff6f67812 */ /* 0x000fe400078ec0ff */
[----:B------:R-:W-:Y:S01]  /*8c50*/  SHF.R.U32.HI R206, RZ, 0x10, R206 ;  /* 0x00000010ffce7819 */ /* 0x000fe200000116ce */
[----:B------:R-:W-:Y:S01]  /*8c60*/  STG.E.U16 desc[UR28][R230.64], R54 ;  /* 0x00000036e6007986 */ /* 0x000fe2000c10151c */
[----:B------:R-:W-:-:S02]  /*8c70*/  PRMT R216, R216, 0x5410, R235 ;  /* 0x00005410d8d87816 */ /* 0x000fc400000000eb */
[----:B------:R-:W-:Y:S01]  /*8c80*/  LOP3.LUT R206, R206, 0xff, RZ, 0xc0, !PT ;  /* 0x000000ffcece7812 */ /* 0x000fe200078ec0ff */
[----:B------:R-:W-:Y:S03]  /*8c90*/  STG.E.U16 desc[UR28][R230.64+0x2], R53 ;  /* 0x00000235e6007986 */ /* 0x000fe6000c10151c */
[----:B------:R-:W-:Y:S01]  /*8ca0*/  PRMT R206, R206, 0x5410, R207 ;  /* 0x00005410cece7816 */ /* 0x000fe200000000cf */
[----:B------:R-:W-:Y:S04]  /*8cb0*/  STG.E.U16 desc[UR28][R208.64+0x10], R138 ;  /* 0x0000108ad0007986 */ /* 0x000fe8000c10151c */
[----:B------:R4:W-:Y:S01]  /*8cc0*/  STG.E.U16 desc[UR28][R208.64+0x12], R137 ;  /* 0x00001289d0007986 */ /* 0x0009e2000c10151c */
[----:B-1----:R-:W-:-:S03]  /*8cd0*/  F2FP.F16.F32.PACK_AB R203, R187, R199 ;  /* 0x000000c7bbcb723e */ /* 0x002fc600000000ff */
[----:B------:R-:W-:Y:S01]  /*8ce0*/  STG.E.U16 desc[UR28][R232.64+0x10], R136 ;  /* 0x00001088e8007986 */ /* 0x000fe2000c10151c */
[----:B--2---:R-:W1:Y:S01]  /*8cf0*/  MUFU.EX2 R221, R228 ;  /* 0x000000e400dd7308 */ /* 0x004e620000000800 */
[----:B------:R-:W-:Y:S01]  /*8d00*/  @!P1 HADD2 R121, -R203.H0_H0, -RZ.H0_H0 ;  /* 0xa00000ffcb799230 */ /* 0x000fe20000000900 */
[C---:B------:R-:W-:Y:S01]  /*8d10*/  PRMT R215, R203.reuse, 0x7632, R215 ;  /* 0x00007632cbd77816 */ /* 0x040fe200000000d7 */
[----:B------:R-:W-:Y:S03]  /*8d20*/  STG.E.U16 desc[UR28][R232.64+0x12], R135 ;  /* 0x00001287e8007986 */ /* 0x000fe6000c10151c */
[----:B------:R-:W-:Y:S02]  /*8d30*/  PRMT R229, R203, 0x5410, R215 ;  /* 0x00005410cbe57816 */ /* 0x000fe400000000d7 */
[----:B------:R-:W-:Y:S02]  /*8d40*/  @!P1 PRMT R203, R121, 0x5410, RZ ;  /* 0x0000541079cb9816 */ /* 0x000fe400000000ff */
[----:B------:R-:W-:Y:S01]  /*8d50*/  HMMA.16816.F32 R120, R128, R102, RZ ;  /* 0x000000668078723c */ /* 0x000fe200000018ff */
[----:B------:R-:W-:-:S02]  /*8d60*/  ISETP.GT.U32.AND P1, PT, R110, UR13, PT ;  /* 0x0000000d6e007c0c */ /* 0x000fc4000bf24070 */
[----:B-1----:R-:W-:Y:S01]  /*8d70*/  F2FP.F16.F32.PACK_AB R16, R220, R221 ;  /* 0x000000dddc10723e */ /* 0x002fe200000000ff */
[----:B------:R-:W-:-:S04]  /*8d80*/  FADD.FTZ R224, R221, R224 ;  /* 0x000000e0dde07221 */ /* 0x000fc80000010000 */
[----:B------:R-:W-:Y:S01]  /*8d90*/  HMMA.16816.F32 R100, R116, R102, RZ ;  /* 0x000000667464723c */ /* 0x000fe200000018ff */
[C---:B---3--:R-:W-:Y:S02]  /*8da0*/  PRMT R227, R16.reuse, 0x7632, R227 ;  /* 0x0000763210e37816 */ /* 0x048fe400000000e3 */
[----:B------:R-:W-:Y:S02]  /*8db0*/  PRMT R228, R16, 0x7610, R228 ;  /* 0x0000761010e47816 */ /* 0x000fe400000000e4 */
[----:B------:R-:W-:Y:S01]  /*8dc0*/  LOP3.LUT R16, R245, 0xffff, RZ, 0xc0, !PT ;  /* 0x0000fffff5107812 */ /* 0x000fe200078ec0ff */
[----:B------:R-:W-:Y:S01]  /*8dd0*/  @P1 HADD2 R32, -R215.H0_H0, -RZ.H0_H0 ;  /* 0xa00000ffd7201230 */ /* 0x000fe20000000900 */
[----:B------:R-:W-:Y:S02]  /*8de0*/  PRMT R237, R228, 0x5410, R227 ;  /* 0x00005410e4ed7816 */ /* 0x000fe400000000e3 */
[----:B------:R-:W-:Y:S01]  /*8df0*/  ISETP.LE.U32.AND P2, PT, R16, UR13, PT ;  /* 0x0000000d10007c0c */ /* 0x000fe2000bf43070 */
[----:B------:R-:W-:Y:S01]  /*8e00*/  IMAD.MOV.U32 R16, RZ, RZ, R244 ;  /* 0x000000ffff107224 */ /* 0x000fe200078e00f4 */
[----:B------:R-:W-:Y:S01]  /*8e10*/  @P1 PRMT R215, R32, 0x5410, RZ ;  /* 0x0000541020d71816 */ /* 0x000fe200000000ff */
[----:B------:R-:W-:Y:S01]  /*8e20*/  IMAD.IADD R244, R4, 0x1, R226 ;  /* 0x0000000104f47824 */ /* 0x000fe200078e02e2 */
[----:B------:R-:W-:Y:S01]  /*8e30*/  HMMA.16816.F32 R120, R20, R18, R120 ;  /* 0x000000121478723c */ /* 0x000fe20000001878 */
[----:B------:R-:W-:-:S02]  /*8e40*/  ISETP.GT.U32.AND P1, PT, R236, UR13, PT ;  /* 0x0000000dec007c0c */ /* 0x000fc4000bf24070 */
[----:B------:R-:W-:Y:S02]  /*8e50*/  LOP3.LUT R16, R16, 0xff, RZ, 0xc0, !PT ;  /* 0x000000ff10107812 */ /* 0x000fe400078ec0ff */
[----:B------:R-:W-:Y:S02]  /*8e60*/  PRMT R236, R234, 0x5410, R236 ;  /* 0x00005410eaec7816 */ /* 0x000fe400000000ec */
[----:B------:R-:W-:Y:S01]  /*8e70*/  PRMT R238, R16, 0x5410, R110 ;  /* 0x0000541010ee7816 */ /* 0x000fe2000000006e */
[----:B------:R-:W-:Y:S01]  /*8e80*/  HMMA.16816.F32 R100, R8, R18, R100 ;  /* 0x000000120864723c */ /* 0x000fe20000001864 */
[----:B------:R-:W1:Y:S01]  /*8e90*/  LDSM.16.MT88.4 R16, [R244+0x6000] ;  /* 0x00600000f410783b */ /* 0x000e620000004200 */
[----:B------:R-:W-:Y:S01]  /*8ea0*/  LOP3.LUT R236, R236, 0xff00ff, RZ, 0xc0, !PT ;  /* 0x00ff00ffecec7812 */ /* 0x000fe200078ec0ff */
[----:B------:R-:W-:-:S03]  /*8eb0*/  @!P2 HADD2 R36, -R196.H0_H0, -RZ.H0_H0 ;  /* 0xa00000ffc424a230 */ /* 0x000fc60000000900 */
[----:B------:R-:W-:Y:S02]  /*8ec0*/  @P1 HADD2 R35, -R227.H0_H0, -RZ.H0_H0 ;  /* 0xa00000ffe3231230 */ /* 0x000fe40000000900 */
[----:B------:R-:W-:-:S03]  /*8ed0*/  @!P2 PRMT R196, R36, 0x5410, RZ ;  /* 0x0000541024c4a816 */ /* 0x000fc600000000ff */
[----:B------:R-:W-:Y:S02]  /*8ee0*/  @P1 PRMT R227, R35, 0x5410, RZ ;  /* 0x0000541023e31816 */ /* 0x000fe400000000ff */
[----:B------:R-:W-:Y:S01]  /*8ef0*/  LDSM.16.MT88.4 R32, [R244+0x7000] ;  /* 0x00700000f420783b */ /* 0x000fe20000004200 */
[----:B------:R-:W-:-:S13]  /*8f00*/  ISETP.GT.U32.AND P1, PT, R234, UR13, PT ;  /* 0x0000000dea007c0c */ /* 0x000fda000bf24070 */
[----:B------:R-:W-:-:S05]  /*8f10*/  @P1 HADD2 R7, -R228.H0_H0, -RZ.H0_H0 ;  /* 0xa00000ffe4071230 */ /* 0x000fca0000000900 */
[----:B------:R-:W-:Y:S01]  /*8f20*/  @P1 PRMT R228, R7, 0x5410, RZ ;  /* 0x0000541007e41816 */ /* 0x000fe200000000ff */
[----:B------:R-:W-:Y:S01]  /*8f30*/  IMAD.U32 R7, RZ, RZ, UR24 ;  /* 0x00000018ff077e24 */ /* 0x000fe2000f8e00ff */
[----:B----4-:R-:W-:-:S04]  /*8f40*/  IADD3 R137, P1, PT, R208, -0x80, RZ ;  /* 0xffffff80d0897810 */ /* 0x010fc80007f3e0ff */
[----:B------:R-:W-:Y:S01]  /*8f50*/  IADD3.X R138, PT, PT, R209, -0x1, RZ, P1, !PT ;  /* 0xffffffffd18a7810 */ /* 0x000fe20000ffe4ff */
        /* <DEDUP_REMOVED lines=13> */
[C---:B------:R-:W-:Y:S08]  /*9030*/  HMMA.16816.F32 R124, R12.reuse, R32, R124 ;  /* 0x000000200c7c723c */ /* 0x040ff0000000187c */
        /* <DEDUP_REMOVED lines=9> */
[----:B------:R-:W-:-:S02]  /*90d0*/  HSET2.LE.AND R10, R24, R169, PT ;  /* 0x000000a9180a7233 */ /* 0x000fc40003803000 */
[----:B------:R-:W-:-:S03]  /*90e0*/  HSET2.LE.AND R11, R246, R169, PT ;  /* 0x000000a9f60b7233 */ /* 0x000fc60003803000 */
[----:B------:R-:W-:Y:S02]  /*90f0*/  LOP3.LUT R10, R27, R10, RZ, 0xc0, !PT ;  /* 0x0000000a1b0a7212 */ /* 0x000fe400078ec0ff */
[----:B------:R-:W-:Y:S01]  /*9100*/  HMMA.16816.F32 R112, R12, R8, R112 ;  /* 0x000000080c70723c */ /* 0x000fe20000001870 */
[----:B------:R-:W-:Y:S01]  /*9110*/  LDSM.16.MT88.4 R12, [R244+0x7800] ;  /* 0x00780000f40c783b */ /* 0x000fe20000004200 */
[----:B------:R-:W-:-:S06]  /*9120*/  LOP3.LUT R11, R239, R11, RZ, 0xc0, !PT ;  /* 0x0000000bef0b7212 */ /* 0x000fcc00078ec0ff */
[----:B------:R-:W-:Y:S01]  /*9130*/  HMMA.16816.F32 R92, R28, R8, R92 ;  /* 0x000000081c5c723c */ /* 0x000fe2000000185c */
[--C-:B------:R-:W-:Y:S02]  /*9140*/  HSET2.LE.AND R9, R25, R169.reuse, PT ;  /* 0x000000a919097233 */ /* 0x100fe40003803000 */
[----:B------:R-:W1:Y:S01]  /*9150*/  LDSM.16.MT88.4 R24, [R171+0x7800] ;  /* 0x00780000ab18783b */ /* 0x000e620000004200 */
[----:B------:R-:W-:Y:S01]  /*9160*/  HSET2.LE.AND R8, R240, R169, PT ;  /* 0x000000a9f0087233 */ /* 0x000fe20003803000 */
[----:B------:R-:W-:Y:S01]  /*9170*/  FADD.FTZ R240, R220, R224 ;  /* 0x000000e0dcf07221 */ /* 0x000fe20000010000 */
[----:B------:R-:W-:-:S03]  /*9180*/  LOP3.LUT R9, R243, R9, RZ, 0xc0, !PT ;  /* 0x00000009f3097212 */ /* 0x000fc600078ec0ff */
[----:B------:R-:W-:Y:S01]  /*9190*/  LOP3.LUT R8, R241, R8, RZ, 0xc0, !PT ;  /* 0x00000008f1087212 */ /* 0x000fe200078ec0ff */
[----:B------:R-:W-:Y:S06]  /*91a0*/  STL [R1+0x64], R240 ;  /* 0x000064f001007387 */ /* 0x000fec0000100800 */
[C---:B------:R-:W-:Y:S08]  /*91b0*/  HMMA.16816.F32 R80, R8.reuse, R20, R80 ;  /* 0x000000140850723c */ /* 0x040ff00000001850 */
[C---:B------:R-:W-:Y:S08]  /*91c0*/  HMMA.16816.F32 R88, R8.reuse, R22, R88 ;  /* 0x000000160858723c */ /* 0x040ff00000001858 */
[C---:B------:R-:W-:Y:S08]  /*91d0*/  HMMA.16816.F32 R112, R8.reuse, R16, R112 ;  /* 0x000000100870723c */ /* 0x040ff00000001870 */
[C---:B------:R-:W-:Y:S08]  /*91e0*/  HMMA.16816.F32 R120, R8.reuse, R18, R120 ;  /* 0x000000120878723c */ /* 0x040ff00000001878 */
[C---:B-1----:R-:W-:Y:S08]  /*91f0*/  HMMA.16816.F32 R96, R8.reuse, R24, R96 ;  /* 0x000000180860723c */ /* 0x042ff00000001860 */
[C---:B------:R-:W-:Y:S08]  /*9200*/  HMMA.16816.F32 R104, R8.reuse, R26, R104 ;  /* 0x0000001a0868723c */ /* 0x040ff00000001868 */
[C---:B------:R-:W-:Y:S08]  /*9210*/  HMMA.16816.F32 R124, R8.reuse, R12, R124 ;  /* 0x0000000c087c723c */ /* 0x040ff0000000187c */
[----:B------:R-:W-:Y:S01]  /*9220*/  HMMA.16816.F32 R128, R8, R14, R128 ;  /* 0x0000000e0880723c */ /* 0x000fe20000001880 */
[----:B------:R-:W-:-:S02]  /*9230*/  HSET2.LE.AND R10, R238, R169, PT ;  /* 0x000000a9ee0a7233 */ /* 0x000fc40003803000 */
[--C-:B------:R-:W-:Y:S02]  /*9240*/  HSET2.LE.AND R11, R236, R169.reuse, PT ;  /* 0x000000a9ec0b7233 */ /* 0x100fe40003803000 */
[--C-:B------:R-:W-:Y:S02]  /*9250*/  HSET2.LE.AND R8, R216, R169.reuse, PT ;  /* 0x000000a9d8087233 */ /* 0x100fe40003803000 */
[----:B------:R-:W-:Y:S01]  /*9260*/  HSET2.LE.AND R9, R206, R169, PT ;  /* 0x000000a9ce097233 */ /* 0x000fe20003803000 */
[----:B------:R-:W-:Y:S01]  /*9270*/  IMAD.U32 R206, RZ, RZ, UR24 ;  /* 0x00000018ffce7e24 */ /* 0x000fe2000f8e00ff */
[----:B------:R-:W-:Y:S02]  /*9280*/  LOP3.LUT R10, R229, R10, RZ, 0xc0, !PT ;  /* 0x0000000ae50a7212 */ /* 0x000fe400078ec0ff */
[----:B------:R-:W-:Y:S02]  /*9290*/  LOP3.LUT R11, R237, R11, RZ, 0xc0, !PT ;  /* 0x0000000bed0b7212 */ /* 0x000fe400078ec0ff */
[----:B------:R-:W-:-:S02]  /*92a0*/  LOP3.LUT R8, R219, R8, RZ, 0xc0, !PT ;  /* 0x00000008db087212 */ /* 0x000fc400078ec0ff */
[----:B------:R-:W-:-:S07]  /*92b0*/  LOP3.LUT R9, R218, R9, RZ, 0xc0, !PT ;  /* 0x00000009da097212 */ /* 0x000fce00078ec0ff */
        /* <DEDUP_REMOVED lines=8> */
[----:B------:R-:W-:-:S05]  /*9340*/  IMAD.WIDE R8, R7, 0x70, R232 ;  /* 0x0000007007087825 */ /* 0x000fca00078e02e8 */
[----:B------:R-:W-:Y:S01]  /*9350*/  STG.E.U16 desc[UR28][R8.64+0x10], R52 ;  /* 0x0000103408007986 */ /* 0x000fe2000c10151c */
[----:B------:R-:W-:-:S03]  /*9360*/  IMAD.WIDE R10, R7, -0x70, R8 ;  /* 0xffffff90070a7825 */ /* 0x000fc600078e0208 */
[----:B------:R1:W-:Y:S04]  /*9370*/  STG.E.U16 desc[UR28][R8.64+0x12], R51 ;  /* 0x0000123308007986 */ /* 0x0003e8000c10151c */
[----:B------:R-:W-:Y:S04]  /*9380*/  STG.E.U16 desc[UR28][R230.64+0x12], R49 ;  /* 0x00001231e6007986 */ /* 0x000fe8000c10151c */
[----:B------:R-:W-:Y:S04]  /*9390*/  STG.E.U16 desc[UR28][R230.64+0x10], R50 ;  /* 0x00001032e6007986 */ /* 0x000fe8000c10151c */
[----:B------:R-:W-:Y:S04]  /*93a0*/  STG.E.U16 desc[UR28][R208.64+0x20], R134 ;  /* 0x00002086d0007986 */ /* 0x000fe8000c10151c */
[----:B------:R-:W-:Y:S04]  /*93b0*/  STG.E.U16 desc[UR28][R208.64+0x22], R67 ;  /* 0x00002243d0007986 */ /* 0x000fe8000c10151c */
[----:B------:R-:W-:Y:S04]  /*93c0*/  STG.E.U16 desc[UR28][R10.64+0x20], R66 ;  /* 0x000020420a007986 */ /* 0x000fe8000c10151c */
[----:B------:R2:W-:Y:S01]  /*93d0*/  STG.E.U16 desc[UR28][R10.64+0x22], R65 ;  /* 0x000022410a007986 */ /* 0x0005e2000c10151c */
[----:B-1----:R-:W-:-:S05]  /*93e0*/  IMAD.WIDE R8, R7, 0x70, R10 ;  /* 0x0000007007087825 */ /* 0x002fca00078e020a */
[----:B------:R-:W-:Y:S04]  /*93f0*/  STG.E.U16 desc[UR28][R8.64+0x20], R48 ;  /* 0x0000203008007986 */ /* 0x000fe8000c10151c */
[----:B------:R1:W-:Y:S04]  /*9400*/  STG.E.U16 desc[UR28][R8.64+0x22], R47 ;  /* 0x0000222f08007986 */ /* 0x0003e8000c10151c */
[----:B------:R-:W-:Y:S04]  /*9410*/  STG.E.U16 desc[UR28][R230.64+0x20], R46 ;  /* 0x0000202ee6007986 */ /* 0x000fe8000c10151c */
[----:B------:R-:W-:Y:S04]  /*9420*/  STG.E.U16 desc[UR28][R230.64+0x22], R45 ;  /* 0x0000222de6007986 */ /* 0x000fe8000c10151c */
[----:B------:R-:W-:Y:S01]  /*9430*/  STG.E.U16 desc[UR28][R208.64+0x30], R64 ;  /* 0x00003040d0007986 */ /* 0x000fe2000c10151c */
[----:B--2---:R-:W-:-:S03]  /*9440*/  IMAD.WIDE R10, R7, -0x70, R8 ;  /* 0xffffff90070a7825 */ /* 0x004fc600078e0208 */
        /* <DEDUP_REMOVED lines=31> */
[----:B------:R-:W-:Y:S01]  /*9640*/  STG.E.U16 desc[UR28][R10.64+0x60], R176 ;  /* 0x000060b00a007986 */ /* 0x000fe2000c10151c */
[----:B------:R-:W-:-:S03]  /*9650*/  IMAD.WIDE R206, R206, 0x70, R10 ;  /* 0x00000070cece7825 */ /* 0x000fc600078e020a */
[----:B------:R2:W-:Y:S01]  /*9660*/  STG.E.U16 desc[UR28][R10.64+0x62], R172 ;  /* 0x000062ac0a007986 */ /* 0x0005e2000c10151c */
[----:B-1----:R-:W-:-:S03]  /*9670*/  IMAD.WIDE R8, R7, -0x70, R206 ;  /* 0xffffff9007087825 */ /* 0x002fc600078e02ce */
[----:B------:R-:W-:Y:S04]  /*9680*/  STG.E.U16 desc[UR28][R206.64+0x60], R183 ;  /* 0x000060b7ce007986 */ /* 0x000fe8000c10151c */
[----:B------:R-:W-:Y:S04]  /*9690*/  STG.E.U16 desc[UR28][R206.64+0x62], R196 ;  /* 0x000062c4ce007986 */ /* 0x000fe8000c10151c */
[----:B------:R-:W-:Y:S04]  /*96a0*/  STG.E.U16 desc[UR28][R230.64+0x60], R198 ;  /* 0x000060c6e6007986 */ /* 0x000fe8000c10151c */
[----:B------:R-:W-:Y:S04]  /*96b0*/  STG.E.U16 desc[UR28][R230.64+0x62], R197 ;  /* 0x000062c5e6007986 */ /* 0x000fe8000c10151c */
[----:B------:R-:W-:Y:S04]  /*96c0*/  STG.E.U16 desc[UR28][R208.64+0x70], R203 ;  /* 0x000070cbd0007986 */ /* 0x000fe8000c10151c */
[----:B------:R-:W-:Y:S01]  /*96d0*/  STG.E.U16 desc[UR28][R208.64+0x72], R215 ;  /* 0x000072d7d0007986 */ /* 0x000fe2000c10151c */
[----:B--2---:R-:W-:-:S03]  /*96e0*/  IMAD.WIDE R10, R7, 0x70, R8 ;  /* 0x00000070070a7825 */ /* 0x004fc600078e0208 */
[----:B------:R-:W-:Y:S01]  /*96f0*/  STG.E.U16 desc[UR28][R8.64+0x70], R228 ;  /* 0x000070e408007986 */ /* 0x000fe2000c10151c */
[----:B------:R-:W-:-:S03]  /*9700*/  FADD.FTZ R7, R187, R225 ;  /* 0x000000e1bb077221 */ /* 0x000fc60000010000 */
[----:B------:R1:W-:Y:S04]  /*9710*/  STG.E.U16 desc[UR28][R8.64+0x72], R227 ;  /* 0x000072e308007986 */ /* 0x0003e8000c10151c */
[----:B------:R2:W-:Y:S04]  /*9720*/  STG.E.U16 desc[UR28][R10.64+0x70], R164 ;  /* 0x000070a40a007986 */ /* 0x0005e8000c10151c */
[----:B------:R2:W-:Y:S04]  /*9730*/  STG.E.U16 desc[UR28][R10.64+0x72], R163 ;  /* 0x000072a30a007986 */ /* 0x0005e8000c10151c */
[----:B------:R2:W-:Y:S04]  /*9740*/  STG.E.U16 desc[UR28][R230.64+0x70], R180 ;  /* 0x000070b4e6007986 */ /* 0x0005e8000c10151c */
[----:B------:R2:W-:Y:S01]  /*9750*/  STG.E.U16 desc[UR28][R230.64+0x72], R179 ;  /* 0x000072b3e6007986 */ /* 0x0005e2000c10151c */
[----:B-1----:R-:W-:-:S05]  /*9760*/  FADD.FTZ R8, R178, R222 ;  /* 0x000000deb2087221 */ /* 0x002fca0000010000 */
[----:B------:R2:W-:Y:S04]  /*9770*/  STL [R1+0x60], R8 ;  /* 0x0000600801007387 */ /* 0x0005e80000100800 */
[----:B------:R2:W-:Y:S04]  /*9780*/  STL [R1+0x6c], R7 ;  /* 0x00006c0701007387 */ /* 0x0005e80000100800 */
[----:B------:R2:W-:Y:S01]  /*9790*/  STL [R1+0x68], R252 ;  /* 0x000068fc01007387 */ /* 0x0005e20000100800 */
[----:B------:R-:W-:Y:S05]  /*97a0*/  BRA.U !UP2, `(.L_x_1322) ;  /* 0x000000cd0a447547 */ /* 0x000fea000b800000 */
[----:B------:R-:W3:Y:S01]  /*97b0*/  LDL R249, [R1+0x2c] ;  /* 0x00002c0001f97983 */ /* 0x000ee20000100800 */
[----:B------:R-:W1:Y:S03]  /*97c0*/  LDCU UR7, c[0x0][0x440] ;  /* 0x00008800ff0777ac */ /* 0x000e660008000800 */
[----:B------:R-:W4:Y:S04]  /*97d0*/  LDL R248, [R1+0x28] ;  /* 0x0000280001f87983 */ /* 0x000f280000100800 */
[----:B------:R-:W5:Y:S01]  /*97e0*/  LDL R247, [R1+0x38] ;  /* 0x0000380001f77983 */ /* 0x000f620000100800 */
[----:B------:R-:W-:Y:S01]  /*97f0*/  IMAD.U32 R4, RZ, RZ, UR8 ;  /* 0x00000008ff047e24 */ /* 0x000fe2000f8e00ff */
[----:B------:R-:W-:-:S04]  /*9800*/  DEPBAR.LE SB0, 0x0 ;  /* 0x000080000000791a */ /* 0x000fc80000000000 */
[----:B--2---:R-:W-:Y:S01]  /*9810*/  IMAD.U32 R7, RZ, RZ, UR8 ;  /* 0x00000008ff077e24 */ /* 0x004fe2000f8e00ff */
[----:B------:R-:W-:Y:S01]  /*9820*/  SHF.R.U32.HI R194, RZ, 0x1, R193 ;  /* 0x00000001ffc27819 */ /* 0x000fe200000116c1 */
[----:B------:R-:W-:Y:S01]  /*9830*/  IMAD.U32 R11, RZ, RZ, UR9 ;  /* 0x00000009ff0b7e24 */ /* 0x000fe2000f8e00ff */
[----:B------:R-:W-:Y:S01]  /*9840*/  UIMAD.WIDE.U32 UR38, UR8, 0x20, URZ ;  /* 0x00000020082678a5 */ /* 0x000fe2000f8e00ff */
[----:B------:R-:W-:Y:S01]  /*9850*/  IMAD.SHL.U32 R192, R193, 0x20, RZ ;  /* 0x00000020c1c07824 */ /* 0x000fe200078e00ff */
[----:B------:R-:W-:Y:S01]  /*9860*/  BAR.SYNC.DEFER_BLOCKING 0x0 ;  /* 0x0000000000007b1d */ /* 0x000fe20000010000 */
[----:B-1----:R-:W-:Y:S01]  /*9870*/  ISETP.GE.AND P1, PT, R191, UR7, PT ;  /* 0x00000007bf007c0c */ /* 0x002fe2000bf26270 */
[----:B------:R-:W-:Y:S01]  /*9880*/  UIADD3 UR7, UPT, UPT, UR23, -0x2, URZ ;  /* 0xfffffffe17077890 */ /* 0x000fe2000fffe0ff */
[----:B------:R-:W-:Y:S02]  /*9890*/  LOP3.LUT R190, R194, 0x8, RZ, 0xc0, !PT ;  /* 0x00000008c2be7812 */ /* 0x000fe400078ec0ff */
[----:B------:R-:W-:Y:S01]  /*98a0*/  LOP3.LUT R188, R6, 0x200, RZ, 0xc0, !PT ;  /* 0x0000020006bc7812 */ /* 0x000fe200078ec0ff */
[----:B------:R-:W-:Y:S01]  /*98b0*/  UIMAD.WIDE.U32 UR36, UR7, UR8, URZ ;  /* 0x00000008072472a5 */ /* 0x000fe2000f8e00ff */
[----:B------:R-:W-:Y:S01]  /*98c0*/  LOP3.LUT R190, R5, R190, RZ, 0x3c, !PT ;  /* 0x000000be05be7212 */ /* 0x000fe200078e3cff */
[----:B------:R-:W-:Y:S01]  /*98d0*/  IMAD.U32 R5, RZ, RZ, UR8 ;  /* 0x00000008ff057e24 */ /* 0x000fe2000f8e00ff */
[----:B------:R-:W-:Y:S01]  /*98e0*/  LOP3.LUT R192, R192, 0x7c00, RZ, 0xc0, !PT ;  /* 0x00007c00c0c07812 */ /* 0x000fe200078ec0ff */
[----:B------:R-:W-:Y:S01]  /*98f0*/  UIMAD UR24, UR7, UR9, UR37 ;  /* 0x00000009071872a4 */ /* 0x000fe2000f8e0225 */
[----:B------:R-:W-:Y:S01]  /*9900*/  SEL R32, R202, 0xffffffe0, !P6 ;  /* 0xffffffe0ca207807 */ /* 0x000fe20007000000 */
[----:B------:R-:W-:-:S02]  /*9910*/  USHF.L.U32 UR20, UR36, 0x6, URZ ;  /* 0x0000000624147899 */ /* 0x000fc400080006ff */
[----:B------:R-:W-:Y:S01]  /*9920*/  USHF.L.U64.HI UR24, UR36, 0x6, UR24 ;  /* 0x0000000624187899 */ /* 0x000fe20008010218 */
[----:B------:R-:W-:Y:S01]  /*9930*/  VOTEU.ALL UP0, P1 ;  /* 0x0000000000ff7886 */ /* 0x000fe20000800000 */
[----:B------:R-:W-:Y:S02]  /*9940*/  USHF.L.U32 UR36, UR9, 0x5, URZ ;  /* 0x0000000509247899 */ /* 0x000fe400080006ff */
[----:B------:R-:W-:Y:S01]  /*9950*/  @!P1 LEA R4, P2, R4, UR20, 0x4 ;  /* 0x0000001404049c11 */ /* 0x000fe2000f8420ff */
[----:B------:R-:W-:Y:S01]  /*9960*/  IMAD.U32 R18, RZ, RZ, UR20 ;  /* 0x00000014ff127e24 */ /* 0x000fe2000f8e00ff */
[----:B------:R-:W-:Y:S02]  /*9970*/  @!UP0 UIADD3 UR37, UP1, UPT, UR20, UR38, URZ ;  /* 0x0000002614258290 */ /* 0x000fe4000ff3e0ff */
[----:B------:R-:W-:Y:S01]  /*9980*/  @!P1 LEA.HI.X R11, R7, UR24, R11, 0x4, P2 ;  /* 0x00000018070b9c11 */ /* 0x000fe200090f240b */
[----:B------:R-:W-:Y:S01]  /*9990*/  IMAD.U32 R19, RZ, RZ, UR24 ;  /* 0x00000018ff137e24 */ /* 0x000fe2000f8e00ff */
[----:B------:R-:W-:Y:S01]  /*99a0*/  @!UP0 UIADD3.X UR36, UPT, UPT, UR24, UR39, UR36, UP1, !UPT ;  /* 0x0000002718248290 */ /* 0x000fe20008ffe424 */
[----:B------:R-:W-:Y:S01]  /*99b0*/  IMAD.U32 R10, RZ, RZ, UR20 ;  /* 0x00000014ff0a7e24 */ /* 0x000fe2000f8e00ff */
[----:B------:R-:W-:Y:S01]  /*99c0*/  UISETP.GE.U32.AND UP0, UPT, UR23, 0x3, UPT ;  /* 0x000000031700788c */ /* 0x000fe2000bf06070 */
[----:B------:R-:W-:-:S02]  /*99d0*/  IMAD.U32 R8, RZ, RZ, UR37 ;  /* 0x00000025ff087e24 */ /* 0x000fc4000f8e00ff */
[----:B------:R-:W-:-:S04]  /*99e0*/  @!P1 IMAD.WIDE.U32 R18, R5, 0x30, R18 ;  /* 0x0000003005129825 */ /* 0x000fc800078e0012 */
[----:B------:R-:W-:Y:S02]  /*99f0*/  IMAD.U32 R9, RZ, RZ, UR24 ;  /* 0x00000018ff097e24 */ /* 0x000fe4000f8e00ff */
[----:B------:R-:W-:Y:S02]  /*9a00*/  IMAD.U32 R7, RZ, RZ, UR36 ;  /* 0x00000024ff077e24 */ /* 0x000fe4000f8e00ff */
[----:B------:R-:W-:Y:S01]  /*9a10*/  IMAD.IADD R215, R217, 0x1, R32 ;  /* 0x00000001d9d77824 */ /* 0x000fe200078e0220 */
[-C--:B---3--:R-:W-:Y:S02]  /*9a20*/  @!P1 LEA R14, P3, R4, R249.reuse, 0x1 ;  /* 0x000000f9040e9211 */ /* 0x088fe400078608ff */
[-C--:B------:R-:W-:Y:S02]  /*9a30*/  @!P1 LEA R16, P4, R10, R249.reuse, 0x1 ;  /* 0x000000f90a109211 */ /* 0x080fe400078808ff */
[----:B----4-:R-:W-:Y:S01]  /*9a40*/  @!P1 LEA.HI.X R15, R4, R248, R11, 0x1, P3 ;  /* 0x000000f8040f9211 */ /* 0x010fe200018f0c0b */
[----:B------:R-:W-:Y:S01]  /*9a50*/  IMAD.U32 R4, RZ, RZ, UR9 ;  /* 0x00000009ff047e24 */ /* 0x000fe2000f8e00ff */
[----:B------:R-:W-:-:S02]  /*9a60*/  @!P1 LEA R12, P2, R8, R249, 0x1 ;  /* 0x000000f9080c9211 */ /* 0x000fc400078408ff */
[-C--:B------:R-:W-:Y:S01]  /*9a70*/  @!P1 LEA.HI.X R17, R10, R248.reuse, R9, 0x1, P4 ;  /* 0x000000f80a119211 */ /* 0x080fe200020f0c09 */
[----:B------:R-:W-:Y:S01]  /*9a80*/  @!P1 IMAD R4, R4, 0x30, RZ ;  /* 0x0000003004049824 */ /* 0x000fe200078e02ff */
[----:B------:R-:W-:Y:S01]  /*9a90*/  @!P1 LEA.HI.X R13, R8, R248, R7, 0x1, P2 ;  /* 0x000000f8080d9211 */ /* 0x000fe200010f0c07 */
[----:B-----5:R-:W-:Y:S01]  /*9aa0*/  @P1 STS.128 [R247+0x6000], RZ ;  /* 0x006000fff7001388 */ /* 0x020fe20000000c00 */
[----:B------:R-:W-:Y:S01]  /*9ab0*/  @!P1 LEA R6, P2, R18, R249, 0x1 ;  /* 0x000000f912069211 */ /* 0x000fe200078408ff */
[----:B------:R-:W-:Y:S01]  /*9ac0*/  @!P1 IMAD.IADD R5, R4, 0x1, R19 ;  /* 0x0000000104059824 */ /* 0x000fe200078e0213 */
[----:B------:R-:W-:Y:S01]  /*9ad0*/  LOP3.LUT R4, R188, R192, RZ, 0xfc, !PT ;  /* 0x000000c0bc047212 */ /* 0x000fe200078efcff */
[----:B------:R-:W-:Y:S01]  /*9ae0*/  @!PT LDS RZ, [RZ] ;  /* 0x00000000fffff984 */ /* 0x000fe20000000800 */
[----:B------:R-:W-:Y:S01]  /*9af0*/  @!PT LDS RZ, [RZ] ;  /* 0x00000000fffff984 */ /* 0x000fe20000000800 */
[----:B------:R-:W-:Y:S01]  /*9b00*/  @!PT LDS RZ, [RZ] ;  /* 0x00000000fffff984 */ /* 0x000fe20000000800 */
[----:B------:R-:W-:Y:S03]  /*9b10*/  @!P1 LDGSTS.E.BYPASS.LTC128B.128 [R247+0x6000], desc[UR28][R16.64] ;  /* 0x0600000010f79fae */ /* 0x000fe6000b981a1c */
[----:B------:R-:W-:Y:S01]  /*9b20*/  LOP3.LUT R4, R4, R190, RZ, 0xfc, !PT ;  /* 0x000000be04047212 */ /* 0x000fe200078efcff */
[----:B------:R-:W-:Y:S01]  /*9b30*/  @P1 STS.128 [R247+0x6800], RZ ;  /* 0x006800fff7001388 */ /* 0x000fe20000000c00 */
[----:B------:R-:W-:-:S02]  /*9b40*/  @!P1 LEA.HI.X R7, R18, R248, R5, 0x1, P2 ;  /* 0x000000f812079211 */ /* 0x000fc400010f0c05 */
[----:B------:R-:W-:Y:S01]  /*9b50*/  LEA R216, R4, UR5, 0x1 ;  /* 0x0000000504d87c11 */ /* 0x000fe2000f8e08ff */
[----:B------:R-:W-:Y:S01]  /*9b60*/  @!PT LDS RZ, [RZ] ;  /* 0x00000000fffff984 */ /* 0x000fe20000000800 */
[----:B------:R-:W-:Y:S01]  /*9b70*/  @!PT LDS RZ, [RZ] ;  /* 0x00000000fffff984 */ /* 0x000fe20000000800 */
[----:B------:R-:W-:Y:S01]  /*9b80*/  @!PT LDS RZ, [RZ] ;  /* 0x00000000fffff984 */ /* 0x000fe20000000800 */
[----:B------:R-:W-:Y:S04]  /*9b90*/  @!P1 LDGSTS.E.BYPASS.LTC128B.128 [R247+0x6800], desc[UR28][R14.64] ;  /* 0x068000000ef79fae */ /* 0x000fe8000b981a1c */
[----:B------:R-:W-:Y:S01]  /*9ba0*/  @P1 STS.128 [R247+0x7000], RZ ;  /* 0x007000fff7001388 */ /* 0x000fe20000000c00 */
[C-C-:B------:R-:W-:Y:S02]  /*9bb0*/  IMAD.IADD R176, R32.reuse, 0x1, R216.reuse ;  /* 0x0000000120b07824 */ /* 0x140fe400078e02d8 */
[----:B------:R-:W-:Y:S01]  /*9bc0*/  IMAD.IADD R203, R133, 0x1, R216 ;  /* 0x0000000185cb7824 */ /* 0x000fe200078e02d8 */
        /* <DEDUP_REMOVED lines=10> */
[----:B------:R-:W2:Y:S04]  /*9c70*/  LDSM.16.M88.4 R136, [R217+0x4000] ;  /* 0x00400000d988783b */ /* 0x000ea80000000200 */
[----:B------:R-:W3:Y:S04]  /*9c80*/  LDSM.16.M88.4 R152, [R216+0x2000] ;  /* 0x00200000d898783b */ /* 0x000ee80000000200 */
[----:B------:R-:W4:Y:S04]  /*9c90*/  LDSM.16.M88.4 R60, [R217+0x4800] ;  /* 0x00480000d93c783b */ /* 0x000f280000000200 */
[----:B------:R-:W5:Y:S04]  /*9ca0*/  LDSM.16.M88.4 R52, [R217+0x5000] ;  /* 0x00500000d934783b */ /* 0x000f680000000200 */
[----:B------:R-:W5:Y:S04]  /*9cb0*/  LDSM.16.M88.4 R8, [R217+0x5800] ;  /* 0x00580000d908783b */ /* 0x000f680000000200 */
[----:B-1----:R-:W-:Y:S04]  /*9cc0*/  LDSM.16.M88.4 R4, [R176] ;  /* 0x00000000b004783b */ /* 0x002fe80000000200 */
[----:B------:R-:W1:Y:S04]  /*9cd0*/  LDSM.16.M88.4 R196, [R215+0x4000] ;  /* 0x00400000d7c4783b */ /* 0x000e680000000200 */
[----:B------:R-:W1:Y:S04]  /*9ce0*/  LDSM.16.M88.4 R176, [R176+0x2000] ;  /* 0x00200000b0b0783b */ /* 0x000e680000000200 */
[----:B------:R-:W1:Y:S04]  /*9cf0*/  LDSM.16.M88.4 R184, [R215+0x4800] ;  /* 0x00480000d7b8783b */ /* 0x000e680000000200 */
[----:B------:R-:W1:Y:S04]  /*9d00*/  LDSM.16.M88.4 R180, [R215+0x5000] ;  /* 0x00500000d7b4783b */ /* 0x000e680000000200 */
[----:B------:R-:W1:Y:S01]  /*9d10*/  LDSM.16.M88.4 R172, [R215+0x5800] ;  /* 0x00580000d7ac783b */ /* 0x000e620000000200 */
[-C--:B--2---:R-:W-:Y:S03]  /*9d20*/  HMMA.16816.F32 R144, R44, R136.reuse, RZ ;  /* 0x000000882c90723c */ /* 0x084fe600000018ff */
[----:B------:R-:W-:Y:S04]  /*9d30*/  LDSM.16.M88.4 R28, [R203+0x2000] ;  /* 0x00200000cb1c783b */ /* 0x000fe80000000200 */
[----:B------:R-:W2:Y:S01]  /*9d40*/  LDSM.16.M88.4 R40, [R214+0x4000] ;  /* 0x00400000d628783b */ /* 0x000ea20000000200 */
[C---:B---3--:R-:W-:Y:S03]  /*9d50*/  HMMA.16816.F32 R140, R152.reuse, R136, RZ ;  /* 0x00000088988c723c */ /* 0x048fe600000018ff */
[----:B------:R-:W3:Y:S04]  /*9d60*/  LDSM.16.M88.4 R148, [R203] ;  /* 0x00000000cb94783b */ /* 0x000ee80000000200 */
[----:B------:R-:W3:Y:S01]  /*9d70*/  LDSM.16.M88.4 R36, [R214+0x5800] ;  /* 0x00580000d624783b */ /* 0x000ee20000000200 */
[----:B------:R-:W-:Y:S03]  /*9d80*/  HMMA.16816.F32 R168, R152, R138, RZ ;  /* 0x0000008a98a8723c */ /* 0x000fe600000018ff */
[----:B------:R-:W3:Y:S04]  /*9d90*/  LDSM.16.M88.4 R24, [R214+0x4800] ;  /* 0x00480000d618783b */ /* 0x000ee80000000200 */
[----:B------:R-:W3:Y:S01]  /*9da0*/  LDSM.16.M88.4 R20, [R214+0x5000] ;  /* 0x00500000d614783b */ /* 0x000ee20000000200 */
[-C--:B----4-:R-:W-:Y:S03]  /*9db0*/  HMMA.16816.F32 R64, R44, R60.reuse, RZ ;  /* 0x0000003c2c40723c */ /* 0x090fe600000018ff */
[----:B------:R-:W0:Y:S05]  /*9dc0*/  LDGDEPBAR ;  /* 0x00000000000079af */ /* 0x000e2a0000000000 */
[----:B------:R-:W-:Y:S08]  /*9dd0*/  HMMA.16816.F32 R16, R152, R60, RZ ;  /* 0x0000003c9810723c */ /* 0x000ff000000018ff */
[-C--:B-----5:R-:W-:Y:S08]  /*9de0*/  HMMA.16816.F32 R56, R44, R52.reuse, RZ ;  /* 0x000000342c38723c */ /* 0x0a0ff000000018ff */
[C---:B------:R-:W-:Y:S08]  /*9df0*/  HMMA.16816.F32 R12, R152.reuse, R52, RZ ;  /* 0x00000034980c723c */ /* 0x040ff000000018ff */
[C---:B------:R-:W-:Y:S08]  /*9e00*/  HMMA.16816.F32 R164, R152.reuse, R62, RZ ;  /* 0x0000003e98a4723c */ /* 0x040ff000000018ff */
[----:B------:R-:W-:Y:S08]  /*9e10*/  HMMA.16816.F32 R160, R152, R54, RZ ;  /* 0x0000003698a0723c */ /* 0x000ff000000018ff */
[C---:B------:R-:W-:Y:S08]  /*9e20*/  HMMA.16816.F32 R136, R44.reuse, R138, RZ ;  /* 0x0000008a2c88723c */ /* 0x040ff000000018ff */
[C---:B------:R-:W-:Y:S08]  /*9e30*/  HMMA.16816.F32 R48, R44.reuse, R8, RZ ;  /* 0x000000082c30723c */ /* 0x040ff000000018ff */
[C---:B------:R-:W-:Y:S08]  /*9e40*/  HMMA.16816.F32 R60, R44.reuse, R62, RZ ;  /* 0x0000003e2c3c723c */ /* 0x040ff000000018ff */
[C---:B------:R-:W-:Y:S08]  /*9e50*/  HMMA.16816.F32 R52, R44.reuse, R54, RZ ;  /* 0x000000362c34723c */ /* 0x040ff000000018ff */
[----:B------:R-:W-:Y:S08]  /*9e60*/  HMMA.16816.F32 R44, R44, R10, RZ ;  /* 0x0000000a2c2c723c */ /* 0x000ff000000018ff */
[C---:B------:R-:W-:Y:S08]  /*9e70*/  HMMA.16816.F32 R156, R152.reuse, R8, RZ ;  /* 0x00000008989c723c */ /* 0x040ff000000018ff */
[----:B------:R-:W-:Y:S08]  /*9e80*/  HMMA.16816.F32 R152, R152, R10, RZ ;  /* 0x0000000a9898723c */ /* 0x000ff000000018ff */
[-C--:B-1----:R-:W-:Y:S08]  /*9e90*/  HMMA.16816.F32 R144, R4, R196.reuse, R144 ;  /* 0x000000c40490723c */ /* 0x082ff00000001890 */
[----:B------:R-:W-:Y:S01]  /*9ea0*/  HMMA.16816.F32 R140, R176, R196, R140 ;  /* 0x000000c4b08c723c */ /* 0x000fe2000000188c */
[----:B------:R-:W-:-:S02]  /*9eb0*/  IMAD.IADD R196, R32, 0x1, R203 ;  /* 0x0000000120c47824 */ /* 0x000fc400078e02cb */
[----:B------:R-:W-:-:S03]  /*9ec0*/  IMAD.IADD R197, R32, 0x1, R214 ;  /* 0x0000000120c57824 */ /* 0x000fc600078e02d6 */
[----:B------:R-:W-:Y:S02]  /*9ed0*/  LDSM.16.M88.4 R8, [R196] ;  /* 0x00000000c408783b */ /* 0x000fe40000000200 */
[C---:B------:R-:W-:Y:S02]  /*9ee0*/  HMMA.16816.F32 R64, R4.reuse, R184, R64 ;  /* 0x000000b80440723c */ /* 0x040fe40000001840 */
[----:B------:R-:W-:Y:S06]  /*9ef0*/  LDSM.16.M88.4 R32, [R197+0x4000] ;  /* 0x00400000c520783b */ /* 0x000fec0000000200 */
        /* <DEDUP_REMOVED lines=8> */
[----:B------:R-:W-:Y:S01]  /*9f80*/  HMMA.16816.F32 R152, R176, R174, R152 ;  /* 0x000000aeb098723c */ /* 0x000fe20000001898 */
[----:B------:R-:W4:Y:S07]  /*9f90*/  LDSM.16.M88.4 R172, [R197+0x5800] ;  /* 0x00580000c5ac783b */ /* 0x000f2e0000000200 */
[----:B--2---:R-:W-:Y:S08]  /*9fa0*/  HMMA.16816.F32 R140, R28, R40, R140 ;  /* 0x000000281c8c723c */ /* 0x004ff0000000188c */
[----:B------:R-:W-:Y:S08]  /*9fb0*/  HMMA.16816.F32 R168, R176, R198, R168 ;  /* 0x000000c6b0a8723c */ /* 0x000ff000000018a8 */
[C---:B---3--:R-:W-:Y:S08]  /*9fc0*/  HMMA.16816.F32 R144, R148.reuse, R40, R144 ;  /* 0x000000289490723c */ /* 0x048ff00000001890 */
[-C--:B------:R-:W-:Y:S08]  /*9fd0*/  HMMA.16816.F32 R44, R148, R38.reuse, R44 ;  /* 0x00000026942c723c */ /* 0x080ff0000000182c */
[----:B------:R-:W-:Y:S01]  /*9fe0*/  HMMA.16816.F32 R152, R28, R38, R152 ;  /* 0x000000261c98723c */ /* 0x000fe20000001898 */
[----:B------:R-:W-:-:S07]  /*9ff0*/  IMAD.U32 R38, RZ, RZ, UR23 ;  /* 0x00000017ff267e24 */ /* 0x000fce000f8e00ff */
[C---:B------:R-:W-:Y:S08]  /*a000*/  HMMA.16816.F32 R64, R148.reuse, R24, R64 ;  /* 0x000000189440723c */ /* 0x040ff00000001840 */
[C---:B------:R-:W-:Y:S08]  /*a010*/  HMMA.16816.F32 R56, R148.reuse, R20, R56 ;  /* 0x000000149438723c */ /* 0x040ff00000001838 */
[C---:B------:R-:W-:Y:S08]  /*a020*/  HMMA.16816.F32 R48, R148.reuse, R36, R48 ;  /* 0x000000249430723c */ /* 0x040ff00000001830 */
[C---:B------:R-:W-:Y:S08]  /*a030*/  HMMA.16816.F32 R136, R148.reuse, R42, R136 ;  /* 0x0000002a9488723c */ /* 0x040ff00000001888 */
[C---:B------:R-:W-:Y:S08]  /*a040*/  HMMA.16816.F32 R60, R148.reuse, R26, R60 ;  /* 0x0000001a943c723c */ /* 0x040ff0000000183c */
[----:B------:R-:W-:Y:S08]  /*a050*/  HMMA.16816.F32 R52, R148, R22, R52 ;  /* 0x000000169434723c */ /* 0x000ff00000001834 */
[----:B-1----:R-:W-:Y:S01]  /*a060*/  HMMA.16816.F32 R148, R4, R32, R140 ;  /* 0x000000200494723c */ /* 0x002fe2000000188c */
[----:B------:R-:W-:-:S05]  /*a070*/  IMAD.SHL.U32 R140, R193, 0x2, RZ ;  /* 0x00000002c18c7824 */ /* 0x000fca00078e00ff */
[----:B------:R-:W-:Y:S02]  /*a080*/  LOP3.LUT R141, R140, 0x6, RZ, 0xc0, !PT ;  /* 0x000000068c8d7812 */ /* 0x000fe400078ec0ff */
[----:B------:R-:W-:Y:S01]  /*a090*/  HMMA.16816.F32 R168, R28, R42, R168 ;  /* 0x0000002a1ca8723c */ /* 0x000fe200000018a8 */
[----:B------:R-:W1:Y:S02]  /*a0a0*/  LDSM.16.M88.4 R40, [R197+0x4800] ;  /* 0x00480000c528783b */ /* 0x000e640000000200 */
[----:B------:R-:W-:-:S04]  /*a0b0*/  IMAD R38, R38, 0x40, R141 ;  /* 0x0000004026267824 */ /* 0x000fc800078e028d */
[C---:B------:R-:W-:Y:S01]  /*a0c0*/  VIADD R143, R38.reuse, 0xffffff81 ;  /* 0xffffff81268f7836 */ /* 0x040fe20000000000 */
[----:B------:R-:W-:Y:S01]  /*a0d0*/  HMMA.16816.F32 R144, R8, R32, R144 ;  /* 0x000000200890723c */ /* 0x000fe20000001890 */
[----:B------:R-:W-:-:S05]  /*a0e0*/  VIADD R33, R38, 0xffffff80 ;  /* 0xffffff8026217836 */ /* 0x000fca0000000000 */
[----:B------:R-:W-:Y:S02]  /*a0f0*/  I2FP.F32.U32 R32, R33 ;  /* 0x0000002100207245 */ /* 0x000fe40000201000 */
[----:B------:R-:W-:Y:S01]  /*a100*/  HMMA.16816.F32 R16, R176, R184, R16 ;  /* 0x000000b8b010723c */ /* 0x000fe20000001810 */
[C---:B------:R-:W-:Y:S02]  /*a110*/  ISETP.GE.AND P5, PT, R33.reuse, R201, PT ;  /* 0x000000c92100720c */ /* 0x040fe40003fa6270 */
[C---:B------:R-:W-:Y:S01]  /*a120*/  ISETP.GE.AND P4, PT, R33.reuse, R200, PT ;  /* 0x000000c82100720c */ /* 0x040fe20003f86270 */
[----:B------:R-:W-:Y:S01]  /*a130*/  FFMA.FTZ R134, R32, UR12, R148 ;  /* 0x0000000c20867c23 */ /* 0x000fe20008010094 */
[C---:B------:R-:W-:Y:S02]  /*a140*/  ISETP.GE.AND P3, PT, R33.reuse, R195, PT ;  /* 0x000000c32100720c */ /* 0x040fe40003f66270 */
[----:B------:R-:W-:Y:S01]  /*a150*/  ISETP.GE.AND P2, PT, R33, R189, PT ;  /* 0x000000bd2100720c */ /* 0x000fe20003f46270 */
[----:B----4-:R-:W-:Y:S01]  /*a160*/  HMMA.16816.F32 R44, R8, R174, R44 ;  /* 0x000000ae082c723c */ /* 0x010fe2000000182c */
[----:B------:R-:W-:Y:S01]  /*a170*/  VIADD R33, R38, 0xffffffb8 ;  /* 0xffffffb826217836 */ /* 0x000fe20000000000 */
[----:B------:R-:W-:Y:S01]  /*a180*/  FSEL R134, R134, -INF , !P3 ;  /* 0xff80000086867808 */ /* 0x000fe20005800000 */
[C---:B------:R-:W-:Y:S01]  /*a190*/  FFMA.FTZ R142, R32.reuse, UR12, R144 ;  /* 0x0000000c208e7c23 */ /* 0x040fe20008010090 */
[C---:B------:R-:W-:Y:S01]  /*a1a0*/  FFMA.FTZ R39, R32.reuse, UR12, R146 ;  /* 0x0000000c20277c23 */ /* 0x040fe20008010092 */
[----:B------:R-:W-:Y:S01]  /*a1b0*/  FFMA.FTZ R32, R32, UR12, R150 ;  /* 0x0000000c20207c23 */ /* 0x000fe20008010096 */
[----:B------:R-:W-:-:S02]  /*a1c0*/  I2FP.F32.U32 R135, R33 ;  /* 0x0000002100877245 */ /* 0x000fc40000201000 */
[C---:B------:R-:W-:Y:S01]  /*a1d0*/  HMMA.16816.F32 R152, R4.reuse, R174, R152 ;  /* 0x000000ae0498723c */ /* 0x040fe20000001898 */
[----:B------:R-:W-:Y:S02]  /*a1e0*/  FSEL R142, R142, -INF , !P5 ;  /* 0xff8000008e8e7808 */ /* 0x000fe40006800000 */
[----:B------:R-:W-:Y:S02]  /*a1f0*/  FSEL R39, R39, -INF , !P4 ;  /* 0xff80000027277808 */ /* 0x000fe40006000000 */
[----:B------:R-:W-:Y:S02]  /*a200*/  FSEL R32, R32, -INF , !P2 ;  /* 0xff80000020207808 */ /* 0x000fe40005000000 */
[C---:B------:R-:W-:Y:S01]  /*a210*/  ISETP.GE.AND P5, PT, R33.reuse, R201, PT ;  /* 0x000000c92100720c */ /* 0x040fe20003fa6270 */
[----:B------:R-:W-:Y:S01]  /*a220*/  HMMA.16816.F32 R168, R4, R34, R168 ;  /* 0x0000002204a8723c */ /* 0x000fe200000018a8 */
[C---:B------:R-:W-:Y:S02]  /*a230*/  ISETP.GE.AND P4, PT, R33.reuse, R200, PT ;  /* 0x000000c82100720c */ /* 0x040fe40003f86270 */
[----:B------:R-:W-:Y:S01]  /*a240*/  ISETP.GE.AND P3, PT, R33, R195, PT ;  /* 0x000000c32100720c */ /* 0x000fe20003f66270 */
[----:B------:R-:W-:Y:S01]  /*a250*/  FFMA.FTZ R198, R135, UR12, R44 ;  /* 0x0000000c87c67c23 */ /* 0x000fe2000801002c */
[----:B------:R-:W-:-:S03]  /*a260*/  ISETP.GE.AND P2, PT, R33, R189, PT ;  /* 0x000000bd2100720c */ /* 0x000fc60003f46270 */
[----:B------:R-:W-:Y:S01]  /*a270*/  HMMA.16816.F32 R136, R8, R34, R136 ;  /* 0x000000220888723c */ /* 0x000fe20000001888 */
[----:B------:R-:W-:Y:S01]  /*a280*/  I2FP.F32.U32 R35, R143 ;  /* 0x0000008f00237245 */ /* 0x000fe20000201000 */
[C---:B------:R-:W-:Y:S01]  /*a290*/  FFMA.FTZ R34, R135.reuse, UR12, R46 ;  /* 0x0000000c87227c23 */ /* 0x040fe2000801002e */
[C---:B------:R-:W-:Y:S01]  /*a2a0*/  FFMA.FTZ R33, R135.reuse, UR12, R152 ;  /* 0x0000000c87217c23 */ /* 0x040fe20008010098 */
[----:B------:R-:W-:Y:S01]  /*a2b0*/  FFMA.FTZ R44, R135, UR12, R154 ;  /* 0x0000000c872c7c23 */ /* 0x000fe2000801009a */
[----:B------:R-:W-:Y:S01]  /*a2c0*/  FSEL R198, R198, -INF , !P5 ;  /* 0xff800000c6c67808 */ /* 0x000fe20006800000 */
[----:B------:R-:W-:Y:S01]  /*a2d0*/  FFMA.FTZ R150, R35, UR12, R145 ;  /* 0x0000000c23967c23 */ /* 0x000fe20008010091 */
[----:B------:R-:W-:Y:S01]  /*a2e0*/  FSEL R34, R34, -INF , !P4 ;  /* 0xff80000022227808 */ /* 0x000fe20006000000 */
[----:B------:R-:W-:Y:S01]  /*a2f0*/  HMMA.16816.F32 R164, R176, R186, R164 ;  /* 0x000000bab0a4723c */ /* 0x000fe200000018a4 */
[----:B------:R-:W-:Y:S01]  /*a300*/  FSEL R33, R33, -INF , !P3 ;  /* 0xff80000021217808 */ /* 0x000fe20005800000 */
[C---:B------:R-:W-:Y:S01]  /*a310*/  FFMA.FTZ R145, R35.reuse, UR12, R147 ;  /* 0x0000000c23917c23 */ /* 0x040fe20008010093 */
[----:B------:R-:W-:Y:S01]  /*a320*/  FSEL R44, R44, -INF , !P2 ;  /* 0xff8000002c2c7808 */ /* 0x000fe20005000000 */
[C---:B------:R-:W-:Y:S01]  /*a330*/  FFMA.FTZ R135, R35.reuse, UR12, R149 ;  /* 0x0000000c23877c23 */ /* 0x040fe20008010095 */
[----:B------:R-:W-:Y:S01]  /*a340*/  FFMA.FTZ R46, R35, UR12, R151 ;  /* 0x0000000c232e7c23 */ /* 0x000fe20008010097 */
[----:B------:R-:W-:-:S02]  /*a350*/  ISETP.GE.AND P5, PT, R143, R201, PT ;  /* 0x000000c98f00720c */ /* 0x000fc40003fa6270 */
[----:B------:R-:W-:Y:S01]  /*a360*/  HMMA.16816.F32 R16, R28, R24, R16 ;  /* 0x000000181c10723c */ /* 0x000fe20000001810 */
[----:B------:R-:W-:Y:S01]  /*a370*/  VIADD R24, R38, 0xffffff88 ;  /* 0xffffff8826187836 */ /* 0x000fe20000000000 */
[C---:B------:R-:W-:Y:S02]  /*a380*/  ISETP.GE.AND P4, PT, R143.reuse, R200, PT ;  /* 0x000000c88f00720c */ /* 0x040fe40003f86270 */
[C---:B------:R-:W-:Y:S02]  /*a390*/  ISETP.GE.AND P3, PT, R143.reuse, R195, PT ;  /* 0x000000c38f00720c */ /* 0x040fe40003f66270 */
[----:B------:R-:W-:Y:S02]  /*a3a0*/  ISETP.GE.AND P2, PT, R143, R189, PT ;  /* 0x000000bd8f00720c */ /* 0x000fe40003f46270 */
[----:B------:R-:W-:Y:S01]  /*a3b0*/  I2FP.F32.U32 R25, R24 ;  /* 0x0000001800197245 */ /* 0x000fe20000201000 */
[----:B------:R-:W-:Y:S01]  /*a3c0*/  HMMA.16816.F32 R12, R176, R180, R12 ;  /* 0x000000b4b00c723c */ /* 0x000fe2000000180c */
[----:B------:R-:W-:-:S02]  /*a3d0*/  FSEL R150, R150, -INF , !P5 ;  /* 0xff80000096967808 */ /* 0x000fc40006800000 */
[----:B------:R-:W-:Y:S01]  /*a3e0*/  FSEL R145, R145, -INF , !P4 ;  /* 0xff80000091917808 */ /* 0x000fe20006000000 */
[----:B------:R-:W-:Y:S01]  /*a3f0*/  FFMA.FTZ R136, R25, UR12, R136 ;  /* 0x0000000c19887c23 */ /* 0x000fe20008010088 */
[----:B------:R-:W-:Y:S01]  /*a400*/  FSEL R135, R135, -INF , !P3 ;  /* 0xff80000087877808 */ /* 0x000fe20005800000 */
[C---:B------:R-:W-:Y:S01]  /*a410*/  FFMA.FTZ R168, R25.reuse, UR12, R168 ;  /* 0x0000000c19a87c23 */ /* 0x040fe200080100a8 */
[----:B------:R-:W-:Y:S01]  /*a420*/  FSEL R46, R46, -INF , !P2 ;  /* 0xff8000002e2e7808 */ /* 0x000fe20005000000 */
[C---:B------:R-:W-:Y:S01]  /*a430*/  FFMA.FTZ R35, R25.reuse, UR12, R138 ;  /* 0x0000000c19237c23 */ /* 0x040fe2000801008a */
[C---:B------:R-:W-:Y:S01]  /*a440*/  ISETP.GE.AND P5, PT, R24.reuse, R201, PT ;  /* 0x000000c91800720c */ /* 0x040fe20003fa6270 */
[----:B------:R-:W-:Y:S01]  /*a450*/  FFMA.FTZ R147, R25, UR12, R170 ;  /* 0x0000000c19937c23 */ /* 0x000fe200080100aa */
[C---:B------:R-:W-:Y:S01]  /*a460*/  ISETP.GE.AND P4, PT, R24.reuse, R200, PT ;  /* 0x000000c81800720c */ /* 0x040fe20003f86270 */
[----:B------:R-:W-:Y:S01]  /*a470*/  HMMA.16816.F32 R164, R28, R26, R164 ;  /* 0x0000001a1ca4723c */ /* 0x000fe200000018a4 */
[----:B------:R-:W-:-:S02]  /*a480*/  ISETP.GE.AND P3, PT, R24, R195, PT ;  /* 0x000000c31800720c */ /* 0x000fc40003f66270 */
[----:B------:R-:W-:Y:S01]  /*a490*/  ISETP.GE.AND P2, PT, R24, R189, PT ;  /* 0x000000bd1800720c */ /* 0x000fe20003f46270 */
[----:B------:R-:W-:Y:S01]  /*a4a0*/  VIADD R24, R38, 0xffffff89 ;  /* 0xffffff8926187836 */ /* 0x000fe20000000000 */
[----:B------:R-:W-:Y:S02]  /*a4b0*/  FSEL R148, R136, -INF , !P5 ;  /* 0xff80000088947808 */ /* 0x000fe40006800000 */
[----:B------:R-:W-:Y:S01]  /*a4c0*/  FSEL R35, R35, -INF , !P4 ;  /* 0xff80000023237808 */ /* 0x000fe20006000000 */
[----:B-1----:R-:W-:Y:S01]  /*a4d0*/  HMMA.16816.F32 R16, R4, R40, R16 ;  /* 0x000000280410723c */ /* 0x002fe20000001810 */
[----:B------:R-:W-:Y:S02]  /*a4e0*/  FSEL R229, R168, -INF , !P3 ;  /* 0xff800000a8e57808 */ /* 0x000fe40005800000 */
[----:B------:R-:W-:Y:S02]  /*a4f0*/  FSEL R147, R147, -INF , !P2 ;  /* 0xff80000093937808 */ /* 0x000fe40005000000 */
[----:B------:R-:W-:-:S02]  /*a500*/  ISETP.GE.AND P5, PT, R24, R201, PT ;  /* 0x000000c91800720c */ /* 0x000fc40003fa6270 */
[----:B------:R-:W-:Y:S01]  /*a510*/  ISETP.GE.AND P4, PT, R24, R200, PT ;  /* 0x000000c81800720c */ /* 0x000fe20003f86270 */
[----:B------:R-:W-:Y:S01]  /*a520*/  HMMA.16816.F32 R64, R8, R40, R64 ;  /* 0x000000280840723c */ /* 0x000fe20000001840 */
[----:B------:R-:W-:Y:S01]  /*a530*/  I2FP.F32.U32 R146, R24 ;  /* 0x0000001800927245 */ /* 0x000fe20000201000 */
[----:B------:R-:W-:Y:S01]  /*a540*/  VIADD R40, R38, 0xffffff90 ;  /* 0xffffff9026287836 */ /* 0x000fe20000000000 */
[C---:B------:R-:W-:Y:S02]  /*a550*/  ISETP.GE.AND P3, PT, R24.reuse, R195, PT ;  /* 0x000000c31800720c */ /* 0x040fe40003f66270 */
[----:B------:R-:W-:Y:S01]  /*a560*/  ISETP.GE.AND P2, PT, R24, R189, PT ;  /* 0x000000bd1800720c */ /* 0x000fe20003f46270 */
[C---:B------:R-:W-:Y:S01]  /*a570*/  FFMA.FTZ R137, R146.reuse, UR12, R137 ;  /* 0x0000000c92897c23 */ /* 0x040fe20008010089 */
[----:B------:R-:W1:Y:S01]  /*a580*/  LDSM.16.M88.4 R24, [R197+0x5000] ;  /* 0x00500000c518783b */ /* 0x000e620000000200 */
[----:B------:R-:W-:Y:S01]  /*a590*/  HMMA.16816.F32 R160, R176, R182, R160 ;  /* 0x000000b6b0a0723c */ /* 0x000fe200000018a0 */
[C---:B------:R-:W-:Y:S01]  /*a5a0*/  FFMA.FTZ R139, R146.reuse, UR12, R139 ;  /* 0x0000000c928b7c23 */ /* 0x040fe2000801008b */
[C---:B------:R-:W-:Y:S01]  /*a5b0*/  FFMA.FTZ R138, R146.reuse, UR12, R169 ;  /* 0x0000000c928a7c23 */ /* 0x040fe200080100a9 */
[----:B------:R-:W-:Y:S01]  /*a5c0*/  FFMA.FTZ R146, R146, UR12, R171 ;  /* 0x0000000c92927c23 */ /* 0x000fe200080100ab */
[----:B------:R-:W-:Y:S01]  /*a5d0*/  FSEL R151, R137, -INF , !P5 ;  /* 0xff80000089977808 */ /* 0x000fe20006800000 */
[----:B------:R-:W-:-:S04]  /*a5e0*/  DEPBAR.LE SB0, 0x0 ;  /* 0x000080000000791a */ /* 0x000fc80000000000 */
[----:B------:R-:W-:Y:S01]  /*a5f0*/  HMMA.16816.F32 R12, R28, R20, R12 ;  /* 0x000000141c0c723c */ /* 0x000fe2000000180c */
[----:B------:R-:W-:Y:S01]  /*a600*/  FSEL R149, R139, -INF , !P4 ;  /* 0xff8000008b957808 */ /* 0x000fe20006000000 */
[----:B------:R-:W-:Y:S01]  /*a610*/  VIADD R20, R38, 0xffffff98 ;  /* 0xffffff9826147836 */ /* 0x000fe20000000000 */
[----:B------:R-:W-:Y:S02]  /*a620*/  FSEL R138, R138, -INF , !P3 ;  /* 0xff8000008a8a7808 */ /* 0x000fe40005800000 */
[----:B------:R-:W-:Y:S02]  /*a630*/  FSEL R146, R146, -INF , !P2 ;  /* 0xff80000092927808 */ /* 0x000fe40005000000 */
[C---:B------:R-:W-:Y:S01]  /*a640*/  ISETP.GE.AND P5, PT, R40.reuse, R201, PT ;  /* 0x000000c92800720c */ /* 0x040fe20003fa6270 */
[----:B------:R-:W-:Y:S01]  /*a650*/  HMMA.16816.F32 R164, R4, R42, R164 ;  /* 0x0000002a04a4723c */ /* 0x000fe200000018a4 */
[C---:B------:R-:W-:Y:S02]  /*a660*/  ISETP.GE.AND P4, PT, R40.reuse, R200, PT ;  /* 0x000000c82800720c */ /* 0x040fe40003f86270 */
[----:B------:R-:W-:-:S02]  /*a670*/  ISETP.GE.AND P3, PT, R40, R195, PT ;  /* 0x000000c32800720c */ /* 0x000fc40003f66270 */
[----:B------:R-:W-:Y:S02]  /*a680*/  I2FP.F32.U32 R41, R40 ;  /* 0x0000002800297245 */ /* 0x000fe40000201000 */
[----:B------:R-:W-:Y:S01]  /*a690*/  ISETP.GE.AND P2, PT, R40, R189, PT ;  /* 0x000000bd2800720c */ /* 0x000fe20003f46270 */
[----:B------:R-:W-:Y:S01]  /*a6a0*/  HMMA.16816.F32 R60, R8, R42, R60 ;  /* 0x0000002a083c723c */ /* 0x000fe2000000183c */
[----:B------:R-:W-:Y:S02]  /*a6b0*/  VIADD R40, R38, 0xffffff91 ;  /* 0xffffff9126287836 */ /* 0x000fe40000000000 */
[C---:B------:R-:W-:Y:S01]  /*a6c0*/  FFMA.FTZ R144, R41.reuse, UR12, R16 ;  /* 0x0000000c29907c23 */ /* 0x040fe20008010010 */
[C---:B------:R-:W-:Y:S01]  /*a6d0*/  FFMA.FTZ R42, R41.reuse, UR12, R64 ;  /* 0x0000000c292a7c23 */ /* 0x040fe20008010040 */
[C---:B------:R-:W-:Y:S01]  /*a6e0*/  FFMA.FTZ R64, R41.reuse, UR12, R66 ;  /* 0x0000000c29407c23 */ /* 0x040fe20008010042 */
[----:B------:R-:W-:Y:S01]  /*a6f0*/  FFMA.FTZ R225, R41, UR12, R18 ;  /* 0x0000000c29e17c23 */ /* 0x000fe20008010012 */
[----:B------:R-:W-:-:S02]  /*a700*/  I2FP.F32.U32 R16, R40 ;  /* 0x0000002800107245 */ /* 0x000fc40000201000 */
[----:B------:R-:W-:Y:S01]  /*a710*/  FSEL R144, R144, -INF , !P3 ;  /* 0xff80000090907808 */ /* 0x000fe20005800000 */
[----:B------:R-:W-:Y:S01]  /*a720*/  HMMA.16816.F32 R160, R28, R22, R160 ;  /* 0x000000161ca0723c */ /* 0x000fe200000018a0 */
[----:B------:R-:W-:Y:S01]  /*a730*/  ISETP.GE.AND P3, PT, R40, R195, PT ;  /* 0x000000c32800720c */ /* 0x000fe20003f66270 */
[C---:B------:R-:W-:Y:S01]  /*a740*/  FFMA.FTZ R17, R16.reuse, UR12, R17 ;  /* 0x0000000c10117c23 */ /* 0x040fe20008010011 */
[C---:B------:R-:W-:Y:S01]  /*a750*/  FFMA.FTZ R65, R16.reuse, UR12, R65 ;  /* 0x0000000c10417c23 */ /* 0x040fe20008010041 */
[C---:B------:R-:W-:Y:S01]  /*a760*/  FFMA.FTZ R21, R16.reuse, UR12, R67 ;  /* 0x0000000c10157c23 */ /* 0x040fe20008010043 */
[----:B------:R-:W-:Y:S01]  /*a770*/  FFMA.FTZ R224, R16, UR12, R19 ;  /* 0x0000000c10e07c23 */ /* 0x000fe20008010013 */
[----:B------:R-:W-:Y:S01]  /*a780*/  FSEL R18, R42, -INF , !P5 ;  /* 0xff8000002a127808 */ /* 0x000fe20006800000 */
[----:B------:R-:W-:Y:S01]  /*a790*/  VIADD R23, R38, 0xffffffa0 ;  /* 0xffffffa026177836 */ /* 0x000fe20000000000 */
[----:B------:R-:W-:Y:S01]  /*a7a0*/  FSEL R64, R64, -INF , !P4 ;  /* 0xff80000040407808 */ /* 0x000fe20006000000 */
[----:B-1----:R-:W-:Y:S01]  /*a7b0*/  HMMA.16816.F32 R12, R4, R24, R12 ;  /* 0x00000018040c723c */ /* 0x002fe2000000180c */
[----:B------:R-:W-:-:S02]  /*a7c0*/  FSEL R225, R225, -INF , !P2 ;  /* 0xff800000e1e17808 */ /* 0x000fc40005000000 */
[----:B------:R-:W-:Y:S02]  /*a7d0*/  I2FP.F32.U32 R16, R20 ;  /* 0x0000001400107245 */ /* 0x000fe40000201000 */
[C---:B------:R-:W-:Y:S02]  /*a7e0*/  ISETP.GE.AND P5, PT, R40.reuse, R201, PT ;  /* 0x000000c92800720c */ /* 0x040fe40003fa6270 */
[CC--:B------:R-:W-:Y:S01]  /*a7f0*/  ISETP.GE.AND P4, PT, R40.reuse, R200.reuse, PT ;  /* 0x000000c82800720c */ /* 0x0c0fe20003f86270 */
[----:B------:R-:W-:Y:S01]  /*a800*/  HMMA.16816.F32 R56, R8, R24, R56 ;  /* 0x000000180838723c */ /* 0x000fe20000001838 */
[----:B------:R-:W-:Y:S01]  /*a810*/  ISETP.GE.AND P2, PT, R40, R189, PT ;  /* 0x000000bd2800720c */ /* 0x000fe20003f46270 */
[----:B------:R-:W-:Y:S01]  /*a820*/  FFMA.FTZ R60, R16, UR12, R60 ;  /* 0x0000000c103c7c23 */ /* 0x000fe2000801003c */
[----:B------:R-:W-:Y:S01]  /*a830*/  FSEL R143, R17, -INF , !P3 ;  /* 0xff800000118f7808 */ /* 0x000fe20005800000 */
[----:B------:R-:W-:Y:S01]  /*a840*/  VIADD R17, R38, 0xffffff99 ;  /* 0xffffff9926117836 */ /* 0x000fe20000000000 */
[----:B------:R-:W-:Y:S01]  /*a850*/  FSEL R19, R65, -INF , !P5 ;  /* 0xff80000041137808 */ /* 0x000fe20006800000 */
[C---:B------:R-:W-:Y:S01]  /*a860*/  FFMA.FTZ R139, R16.reuse, UR12, R164 ;  /* 0x0000000c108b7c23 */ /* 0x040fe200080100a4 */
[----:B------:R-:W-:Y:S01]  /*a870*/  FSEL R21, R21, -INF , !P4 ;  /* 0xff80000015157808 */ /* 0x000fe20006000000 */
[----:B------:R-:W-:Y:S01]  /*a880*/  FFMA.FTZ R62, R16, UR12, R62 ;  /* 0x0000000c103e7c23 */ /* 0x000fe2000801003e */
[----:B------:R-:W-:Y:S01]  /*a890*/  FSEL R224, R224, -INF , !P2 ;  /* 0xff800000e0e07808 */ /* 0x000fe20005000000 */
[----:B------:R-:W-:Y:S01]  /*a8a0*/  FFMA.FTZ R166, R16, UR12, R166 ;  /* 0x0000000c10a67c23 */ /* 0x000fe200080100a6 */
[C---:B------:R-:W-:Y:S01]  /*a8b0*/  ISETP.GE.AND P5, PT, R20.reuse, R201, PT ;  /* 0x000000c91400720c */ /* 0x040fe20003fa6270 */
[----:B------:R-:W-:Y:S01]  /*a8c0*/  HMMA.16816.F32 R156, R28, R36, R156 ;  /* 0x000000241c9c723c */ /* 0x000fe2000000189c */
[----:B------:R-:W-:-:S02]  /*a8d0*/  ISETP.GE.AND P4, PT, R20, R200, PT ;  /* 0x000000c81400720c */ /* 0x000fc40003f86270 */
[C---:B------:R-:W-:Y:S02]  /*a8e0*/  ISETP.GE.AND P3, PT, R20.reuse, R195, PT ;  /* 0x000000c31400720c */ /* 0x040fe40003f66270 */
[----:B------:R-:W-:Y:S02]  /*a8f0*/  ISETP.GE.AND P2, PT, R20, R189, PT ;  /* 0x000000bd1400720c */ /* 0x000fe40003f46270 */
[----:B------:R-:W-:Y:S01]  /*a900*/  I2FP.F32.U32 R20, R17 ;  /* 0x0000001100147245 */ /* 0x000fe20000201000 */
[-C--:B------:R-:W-:Y:S01]  /*a910*/  HMMA.16816.F32 R52, R8, R26.reuse, R52 ;  /* 0x0000001a0834723c */ /* 0x080fe20000001834 */
[----:B------:R-:W-:Y:S02]  /*a920*/  FSEL R16, R60, -INF , !P5 ;  /* 0xff8000003c107808 */ /* 0x000fe40006800000 */
        /* <DEDUP_REMOVED lines=8> */
[----:B------:R-:W-:Y:S01]  /*a9b0*/  BAR.SYNC.DEFER_BLOCKING 0x0 ;  /* 0x0000000000007b1d */ /* 0x000fe20000010000 */
[C---:B------:R-:W-:Y:S01]  /*a9c0*/  ISETP.GE.AND P4, PT, R17.reuse, R200, PT ;  /* 0x000000c81100720c */ /* 0x040fe20003f86270 */
[----:B------:R-:W-:Y:S01]  /*a9d0*/  VIADD R26, R38, 0xffffffa8 ;  /* 0xffffffa8261a7836 */ /* 0x000fe20000000000 */
[----:B------:R-:W-:-:S02]  /*a9e0*/  ISETP.GE.AND P3, PT, R17, R195, PT ;  /* 0x000000c31100720c */ /* 0x000fc40003f66270 */
[----:B------:R-:W-:Y:S01]  /*a9f0*/  ISETP.GE.AND P2, PT, R17, R189, PT ;  /* 0x000000bd1100720c */ /* 0x000fe20003f46270 */
[----:B------:R-:W-:Y:S01]  /*aa00*/  FFMA.FTZ R17, R20, UR12, R61 ;  /* 0x0000000c14117c23 */ /* 0x000fe2000801003d */
[----:B------:R-:W-:Y:S01]  /*aa10*/  I2FP.F32.U32 R22, R23 ;  /* 0x0000001700167245 */ /* 0x000fe20000201000 */
[-C--:B------:R-:W-:Y:S01]  /*aa20*/  HMMA.16816.F32 R48, R8, R172.reuse, R48 ;  /* 0x000000ac0830723c */ /* 0x080fe20000001830 */
[----:B------:R-:W-:Y:S01]  /*aa30*/  FSEL R226, R63, -INF , !P4 ;  /* 0xff8000003fe27808 */ /* 0x000fe20006000000 */
[----:B------:R-:W-:Y:S01]  /*aa40*/  VIADD R10, R38, 0xffffffa9 ;  /* 0xffffffa9260a7836 */ /* 0x000fe20000000000 */
        /* <DEDUP_REMOVED lines=14> */
[----:B------:R-:W-:-:S02]  /*ab30*/  FSEL R14, R12, -INF , !P3 ;  /* 0xff8000000c0e7808 */ /* 0x000fc40005800000 */
[----:B------:R-:W-:Y:S02]  /*ab40*/  FSEL R219, R56, -INF , !P5 ;  /* 0xff80000038db7808 */ /* 0x000fe40006800000 */
[----:B------:R-:W-:Y:S02]  /*ab50*/  I2FP.F32.U32 R25, R23 ;  /* 0x0000001700197245 */ /* 0x000fe40000201000 */
[----:B------:R-:W-:Y:S02]  /*ab60*/  FSEL R22, R58, -INF , !P4 ;  /* 0xff8000003a167808 */ /* 0x000fe40006000000 */
[----:B------:R-:W-:Y:S01]  /*ab70*/  FSEL R12, R24, -INF , !P2 ;  /* 0xff800000180c7808 */ /* 0x000fe20005000000 */
[----:B------:R-:W-:Y:S01]  /*ab80*/  FFMA.FTZ R57, R25, UR12, R57 ;  /* 0x0000000c19397c23 */ /* 0x000fe20008010039 */
[----:B------:R-:W-:Y:S01]  /*ab90*/  ISETP.GE.AND P5, PT, R23, R201, PT ;  /* 0x000000c91700720c */ /* 0x000fe20003fa6270 */
[----:B------:R-:W-:Y:S01]  /*aba0*/  FFMA.FTZ R13, R25, UR12, R13 ;  /* 0x0000000c190d7c23 */ /* 0x000fe2000801000d */
[----:B------:R-:W-:-:S02]  /*abb0*/  ISETP.GE.AND P4, PT, R23, R200, PT ;  /* 0x000000c81700720c */ /* 0x000fc40003f86270 */
[C---:B------:R-:W-:Y:S02]  /*abc0*/  ISETP.GE.AND P3, PT, R23.reuse, R195, PT ;  /* 0x000000c31700720c */ /* 0x040fe40003f66270 */
[----:B------:R-:W-:Y:S01]  /*abd0*/  ISETP.GE.AND P2, PT, R23, R189, PT ;  /* 0x000000bd1700720c */ /* 0x000fe20003f46270 */
[C---:B------:R-:W-:Y:S01]  /*abe0*/  FFMA.FTZ R23, R25.reuse, UR12, R59 ;  /* 0x0000000c19177c23 */ /* 0x040fe2000801003b */
[----:B------:R-:W-:Y:S01]  /*abf0*/  FFMA.FTZ R25, R25, UR12, R15 ;  /* 0x0000000c19197c23 */ /* 0x000fe2000801000f */
[----:B------:R-:W-:Y:S02]  /*ac00*/  I2FP.F32.U32 R24, R26 ;  /* 0x0000001a00187245 */ /* 0x000fe40000201000 */
[----:B------:R-:W-:Y:S02]  /*ac10*/  FSEL R15, R13, -INF , !P3 ;  /* 0xff8000000d0f7808 */ /* 0x000fe40005800000 */
[----:B------:R-:W-:Y:S01]  /*ac20*/  FSEL R218, R57, -INF , !P5 ;  /* 0xff80000039da7808 */ /* 0x000fe20006800000 */
[C---:B------:R-:W-:Y:S01]  /*ac30*/  FFMA.FTZ R52, R24.reuse, UR12, R52 ;  /* 0x0000000c18347c23 */ /* 0x040fe20008010034 */
[----:B------:R-:W-:Y:S01]  /*ac40*/  FSEL R23, R23, -INF , !P4 ;  /* 0xff80000017177808 */ /* 0x000fe20006000000 */
[C---:B------:R-:W-:Y:S01]  /*ac50*/  FFMA.FTZ R8, R24.reuse, UR12, R54 ;  /* 0x0000000c18087c23 */ /* 0x040fe20008010036 */
[----:B------:R-:W-:Y:S01]  /*ac60*/  FSEL R13, R25, -INF , !P2 ;  /* 0xff800000190d7808 */ /* 0x000fe20005000000 */
[C---:B------:R-:W-:Y:S01]  /*ac70*/  FFMA.FTZ R160, R24.reuse, UR12, R160 ;  /* 0x0000000c18a07c23 */ /* 0x040fe200080100a0 */
[----:B------:R-:W-:Y:S01]  /*ac80*/  FFMA.FTZ R162, R24, UR12, R162 ;  /* 0x0000000c18a27c23 */ /* 0x000fe200080100a2 */
[----:B------:R-:W-:-:S02]  /*ac90*/  I2FP.F32.U32 R9, R10 ;  /* 0x0000000a00097245 */ /* 0x000fc40000201000 */
[C---:B------:R-:W-:Y:S02]  /*aca0*/  ISETP.GE.AND P5, PT, R26.reuse, R201, PT ;  /* 0x000000c91a00720c */ /* 0x040fe40003fa6270 */
[C---:B------:R-:W-:Y:S01]  /*acb0*/  ISETP.GE.AND P4, PT, R26.reuse, R200, PT ;  /* 0x000000c81a00720c */ /* 0x040fe20003f86270 */
[C---:B------:R-:W-:Y:S01]  /*acc0*/  FFMA.FTZ R53, R9.reuse, UR12, R53 ;  /* 0x0000000c09357c23 */ /* 0x040fe20008010035 */
[C---:B------:R-:W-:Y:S01]  /*acd0*/  ISETP.GE.AND P3, PT, R26.reuse, R195, PT ;  /* 0x000000c31a00720c */ /* 0x040fe20003f66270 */
[C---:B------:R-:W-:Y:S01]  /*ace0*/  FFMA.FTZ R7, R9.reuse, UR12, R55 ;  /* 0x0000000c09077c23 */ /* 0x040fe20008010037 */
[----:B------:R-:W-:Y:S01]  /*acf0*/  ISETP.GE.AND P2, PT, R26, R189, PT ;  /* 0x000000bd1a00720c */ /* 0x000fe20003f46270 */
[C---:B------:R-:W-:Y:S01]  /*ad00*/  FFMA.FTZ R5, R9.reuse, UR12, R161 ;  /* 0x0000000c09057c23 */ /* 0x040fe200080100a1 */
[----:B------:R-:W-:Y:S01]  /*ad10*/  FSEL R179, R52, -INF , !P5 ;  /* 0xff80000034b37808 */ /* 0x000fe20006800000 */
[----:B------:R-:W-:Y:S01]  /*ad20*/  FFMA.FTZ R163, R9, UR12, R163 ;  /* 0x0000000c09a37c23 */ /* 0x000fe200080100a3 */
[----:B------:R-:W-:-:S02]  /*ad30*/  FSEL R8, R8, -INF , !P4 ;  /* 0xff80000008087808 */ /* 0x000fc40006000000 */
[----:B------:R-:W-:Y:S02]  /*ad40*/  FSEL R186, R160, -INF , !P3 ;  /* 0xff800000a0ba7808 */ /* 0x000fe40005800000 */
[----:B------:R-:W-:Y:S02]  /*ad50*/  FSEL R250, R162, -INF , !P2 ;  /* 0xff800000a2fa7808 */ /* 0x000fe40005000000 */
[C---:B------:R-:W-:Y:S02]  /*ad60*/  ISETP.GE.AND P5, PT, R10.reuse, R201, PT ;  /* 0x000000c90a00720c */ /* 0x040fe40003fa6270 */
[C---:B------:R-:W-:Y:S02]  /*ad70*/  ISETP.GE.AND P4, PT, R10.reuse, R200, PT ;  /* 0x000000c80a00720c */ /* 0x040fe40003f86270 */
[C---:B------:R-:W-:Y:S02]  /*ad80*/  ISETP.GE.AND P3, PT, R10.reuse, R195, PT ;  /* 0x000000c30a00720c */ /* 0x040fe40003f66270 */
[----:B------:R-:W-:-:S02]  /*ad90*/  ISETP.GE.AND P2, PT, R10, R189, PT ;  /* 0x000000bd0a00720c */ /* 0x000fc40003f46270 */
[----:B------:R-:W-:Y:S02]  /*ada0*/  FSEL R177, R53, -INF , !P5 ;  /* 0xff80000035b17808 */ /* 0x000fe40006800000 */
[----:B------:R-:W-:Y:S02]  /*adb0*/  FSEL R7, R7, -INF , !P4 ;  /* 0xff80000007077808 */ /* 0x000fe40006000000 */
        /* <DEDUP_REMOVED lines=13> */
[----:B------:R-:W-:Y:S01]  /*ae90*/  VIADD R38, R38, 0xffffffb9 ;  /* 0xffffffb926267836 */ /* 0x000fe20000000000 */
        /* <DEDUP_REMOVED lines=21> */
[----:B------:R-:W-:-:S02]  /*aff0*/  ISETP.GE.AND P5, PT, R38, R201, PT ;  /* 0x000000c92600720c */ /* 0x000fc40003fa6270 */
[C---:B------:R-:W-:Y:S02]  /*b000*/  ISETP.GE.AND P4, PT, R38.reuse, R200, PT ;  /* 0x000000c82600720c */ /* 0x040fe40003f86270 */
[C---:B------:R-:W-:Y:S02]  /*b010*/  ISETP.GE.AND P3, PT, R38.reuse, R195, PT ;  /* 0x000000c32600720c */ /* 0x040fe40003f66270 */
[----:B------:R-:W-:Y:S02]  /*b020*/  ISETP.GE.AND P2, PT, R38, R189, PT ;  /* 0x000000bd2600720c */ /* 0x000fe40003f46270 */
[----:B------:R-:W-:Y:S02]  /*b030*/  FSEL R4, R45, -INF , !P5 ;  /* 0xff8000002d047808 */ /* 0x000fe40006800000 */
[----:B------:R-:W-:Y:S02]  /*b040*/  FSEL R11, R11, -INF , !P4 ;  /* 0xff8000000b0b7808 */ /* 0x000fe40006000000 */
[----:B------:R-:W-:-:S02]  /*b050*/  FSEL R6, R6, -INF , !P3 ;  /* 0xff80000006067808 */ /* 0x000fc40005800000 */
        /* <DEDUP_REMOVED lines=59> */
.L_x_1325:
[----:B------:R-:W-:Y:S05]  /*b410*/  BSYNC.RECONVERGENT B0 ;  /* 0x0000000000007941 */ /* 0x000fea0003800200 */
.L_x_1324:
[----:B------:R-:W0:Y:S02]  /*b420*/  LDGDEPBAR ;  /* 0x00000000000079af */ /* 0x000e240000000000 */
.L_x_1323:
[----:B------:R-:W3:Y:S04]  /*b430*/  LDL.64 R154, [R1+0x58] ;  /* 0x00005800019a7983 */ /* 0x000ee80000100a00 */
[----:B------:R-:W-:Y:S04]  /*b440*/  STL.64 [R1+0xa0], R200 ;  /* 0x0000a0c801007387 */ /* 0x000fe80000100a00 */
[----:B------:R-:W-:Y:S04]  /*b450*/  STL.64 [R1+0x98], R196 ;  /* 0x000098c401007387 */ /* 0x000fe80000100a00 */
[----:B------:R4:W-:Y:S04]  /*b460*/  STL.64 [R1+0x90], R194 ;  /* 0x000090c201007387 */ /* 0x0009e80000100a00 */
[----:B----4-:R-:W4:Y:S01]  /*b470*/  LDL.64 R194, [R1+0x50] ;  /* 0x0000500001c27983 */ /* 0x010f220000100a00 */
[----:B------:R-:W-:-:S03]  /*b480*/  FMNMX3.FTZ R67, R132, R142, R150, !PT ;  /* 0x0000008e84437276 */ /* 0x000fc60007810096 */
[----:B------:R1:W-:Y:S01]  /*b490*/  STL.64 [R1+0x88], R192 ;  /* 0x000088c001007387 */ /* 0x0003e20000100a00 */
[----:B------:R-:W-:-:S04]  /*b4a0*/  FMNMX3.FTZ R67, R67, R148, R151, !PT ;  /* 0x0000009443437276 */ /* 0x000fc80007810097 */
[----:B------:R-:W-:-:S04]  /*b4b0*/  FMNMX3.FTZ R67, R67, R18, R19, !PT ;  /* 0x0000001243437276 */ /* 0x000fc80007810013 */
[----:B------:R-:W-:-:S04]  /*b4c0*/  FMNMX3.FTZ R67, R67, R16, R17, !PT ;  /* 0x0000001043437276 */ /* 0x000fc80007810011 */
[----:B------:R-:W-:Y:S01]  /*b4d0*/  FMNMX3.FTZ R67, R67, R219, R218, !PT ;  /* 0x000000db43437276 */ /* 0x000fe200078100da */
[----:B-1----:R-:W4:Y:S04]  /*b4e0*/  LDL.64 R192, [R1+0x48] ;  /* 0x0000480001c07983 */ /* 0x002f280000100a00 */
[----:B------:R1:W-:Y:S01]  /*b4f0*/  STL.64 [R1+0x80], R140 ;  /* 0x0000808c01007387 */ /* 0x0003e20000100a00 */
[----:B------:R-:W-:Y:S02]  /*b500*/  FMNMX3.FTZ R152, R3, R39, R145, !PT ;  /* 0x0000002703987276 */ /* 0x000fe40007810091 */
[----:B------:R-:W-:Y:S02]  /*b510*/  FMNMX3.FTZ R67, R67, R179, R177, !PT ;  /* 0x000000b343437276 */ /* 0x000fe400078100b1 */
[----:B------:R-:W-:-:S02]  /*b520*/  FMNMX3.FTZ R152, R152, R35, R149, !PT ;  /* 0x0000002398987276 */ /* 0x000fc40007810095 */
[----:B------:R-:W-:Y:S01]  /*b530*/  FMNMX3.FTZ R67, R67, R199, R176, !PT ;  /* 0x000000c743437276 */ /* 0x000fe200078100b0 */
[----:B-1----:R-:W4:Y:S01]  /*b540*/  LDL.64 R140, [R1+0x40] ;  /* 0x00004000018c7983 */ /* 0x002f220000100a00 */
[----:B------:R-:W-:Y:S01]  /*b550*/  FMNMX3.FTZ R152, R152, R64, R21, !PT ;  /* 0x0000004098987276 */ /* 0x000fe20007810015 */
[----:B------:R-:W-:Y:S01]  /*b560*/  USHF.L.U32 UR7, UR7, 0x1, URZ ;  /* 0x0000000107077899 */ /* 0x000fe200080006ff */
[----:B------:R-:W-:Y:S01]  /*b570*/  FMNMX3.FTZ R67, R67, R198, R4, !PT ;  /* 0x000000c643437276 */ /* 0x000fe20007810004 */
[----:B------:R-:W-:Y:S01]  /*b580*/  IMAD.U32 R42, RZ, RZ, UR35 ;  /* 0x00000023ff2a7e24 */ /* 0x000fe2000f8e00ff */
[----:B------:R-:W-:-:S03]  /*b590*/  FMNMX3.FTZ R152, R152, R178, R226, !PT ;  /* 0x000000b298987276 */ /* 0x000fc600078100e2 */
[----:B------:R-:W1:Y:S01]  /*b5a0*/  SHFL.BFLY PT, R137, R67, 0x2, 0x1f ;  /* 0x0c401f0043897f89 */ /* 0x000e6200000e0000 */
[----:B------:R-:W-:-:S04]  /*b5b0*/  FMNMX3.FTZ R152, R152, R22, R23, !PT ;  /* 0x0000001698987276 */ /* 0x000fc80007810017 */
[----:B------:R-:W-:-:S04]  /*b5c0*/  FMNMX3.FTZ R152, R152, R8, R7, !PT ;  /* 0x0000000898987276 */ /* 0x000fc80007810007 */
[----:B------:R-:W-:-:S04]  /*b5d0*/  FMNMX3.FTZ R152, R152, R9, R10, !PT ;  /* 0x0000000998987276 */ /* 0x000fc8000781000a */
[----:B------:R-:W-:-:S05]  /*b5e0*/  FMNMX3.FTZ R152, R152, R34, R11, !PT ;  /* 0x0000002298987276 */ /* 0x000fca000781000b */
[----:B------:R-:W-:Y:S01]  /*b5f0*/  SHFL.BFLY PT, R136, R152, 0x2, 0x1f ;  /* 0x0c401f0098887f89 */ /* 0x000fe200000e0000 */
[----:B-1----:R-:W-:-:S05]  /*b600*/  FMNMX.FTZ R137, R67, R137, !PT ;  /* 0x0000008943897209 */ /* 0x002fca0007810000 */
[----:B------:R-:W1:Y:S02]  /*b610*/  SHFL.BFLY PT, R183, R137, 0x1, 0x1f ;  /* 0x0c201f0089b77f89 */ /* 0x000e6400000e0000 */
[----:B-1----:R-:W-:-:S04]  /*b620*/  FMNMX.FTZ R183, R137, R183, !PT ;  /* 0x000000b789b77209 */ /* 0x002fc80007810000 */
[C---:B------:R-:W-:Y:S01]  /*b630*/  FSETP.NEU.FTZ.AND P4, PT, R183.reuse, -INF , PT ;  /* 0xff800000b700780b */ /* 0x040fe20003f9d000 */
[----:B------:R-:W-:-:S05]  /*b640*/  FMUL.FTZ R174, R183, UR33 ;  /* 0x00000021b7ae7c20 */ /* 0x000fca0008410000 */
[----:B------:R-:W-:-:S05]  /*b650*/  FSEL R174, R174, RZ, P4 ;  /* 0x000000ffaeae7208 */ /* 0x000fca0002000000 */
[--C-:B------:R-:W-:Y:S01]  /*b660*/  FFMA.FTZ R166, R142, UR33, -R174.reuse ;  /* 0x000000218ea67c23 */ /* 0x100fe200080108ae */
[--C-:B------:R-:W-:Y:S01]  /*b670*/  FFMA.FTZ R137, R150, UR33, -R174.reuse ;  /* 0x0000002196897c23 */ /* 0x100fe200080108ae */
[--C-:B------:R-:W-:Y:S01]  /*b680*/  FFMA.FTZ R161, R148, UR33, -R174.reuse ;  /* 0x0000002194a17c23 */ /* 0x100fe200080108ae */
[--C-:B------:R-:W-:Y:S01]  /*b690*/  FFMA.FTZ R159, R151, UR33, -R174.reuse ;  /* 0x00000021979f7c23 */ /* 0x100fe200080108ae */
[--C-:B------:R-:W-:Y:S01]  /*b6a0*/  FFMA.FTZ R162, R18, UR33, -R174.reuse ;  /* 0x0000002112a27c23 */ /* 0x100fe200080108ae */
[--C-:B------:R-:W-:Y:S01]  /*b6b0*/  FFMA.FTZ R219, R219, UR33, -R174.reuse ;  /* 0x00000021dbdb7c23 */ /* 0x100fe200080108ae */
[----:B------:R-:W-:Y:S01]  /*b6c0*/  MUFU.EX2 R166, R166 ;  /* 0x000000a600a67308 */ /* 0x000fe20000000800 */
[--C-:B------:R-:W-:Y:S01]  /*b6d0*/  FFMA.FTZ R218, R218, UR33, -R174.reuse ;  /* 0x00000021dada7c23 */ /* 0x100fe200080108ae */
[--C-:B------:R-:W-:Y:S01]  /*b6e0*/  FFMA.FTZ R179, R179, UR33, -R174.reuse ;  /* 0x00000021b3b37c23 */ /* 0x100fe200080108ae */
[--C-:B------:R-:W-:Y:S01]  /*b6f0*/  FFMA.FTZ R177, R177, UR33, -R174.reuse ;  /* 0x00000021b1b17c23 */ /* 0x100fe200080108ae */
[----:B------:R-:W1:Y:S01]  /*b700*/  MUFU.EX2 R137, R137 ;  /* 0x0000008900897308 */ /* 0x000e620000000800 */
[--C-:B------:R-:W-:Y:S01]  /*b710*/  FFMA.FTZ R199, R199, UR33, -R174.reuse ;  /* 0x00000021c7c77c23 */ /* 0x100fe200080108ae */
[--C-:B------:R-:W-:Y:S01]  /*b720*/  FFMA.FTZ R176, R176, UR33, -R174.reuse ;  /* 0x00000021b0b07c23 */ /* 0x100fe200080108ae */
[----:B------:R-:W-:Y:S01]  /*b730*/  FFMA.FTZ R198, R198, UR33, -R174 ;  /* 0x00000021c6c67c23 */ /* 0x000fe200080108ae */
[----:B------:R-:W-:Y:S04]  /*b740*/  MUFU.EX2 R161, R161 ;  /* 0x000000a100a17308 */ /* 0x000fe80000000800 */
[----:B------:R-:W2:Y:S04]  /*b750*/  MUFU.EX2 R159, R159 ;  /* 0x0000009f009f7308 */ /* 0x000ea80000000800 */
[----:B------:R-:W-:Y:S01]  /*b760*/  MUFU.EX2 R162, R162 ;  /* 0x000000a200a27308 */ /* 0x000fe20000000800 */
[----:B-1----:R-:W-:-:S04]  /*b770*/  F2FP.F16.F32.PACK_AB R169, R137, R166 ;  /* 0x000000a689a9723e */ /* 0x002fc800000000ff */
[----:B------:R-:W-:-:S04]  /*b780*/  PRMT R168, R169, 0x7632, R168 ;  /* 0x00007632a9a87816 */ /* 0x000fc800000000a8 */
[----:B------:R-:W-:Y:S02]  /*b790*/  PRMT R236, R169, 0x5410, R168 ;  /* 0x00005410a9ec7816 */ /* 0x000fe400000000a8 */
[----:B--2---:R-:W-:Y:S02]  /*b7a0*/  F2FP.F16.F32.PACK_AB R237, R159, R161 ;  /* 0x000000a19fed723e */ /* 0x004fe400000000ff */
[----:B---3--:R-:W-:-:S05]  /*b7b0*/  LOP3.LUT R42, R42, UR7, R155, 0x96, !PT ;  /* 0x000000072a2a7c12 */ /* 0x008fca000f8e969b */
[----:B------:R-:W-:-:S05]  /*b7c0*/  IMAD.WIDE.U32 R42, R42, -0x326172a9, RZ ;  /* 0xcd9e8d572a2a7825 */ /* 0x000fca00078e00ff */
[----:B------:R-:W-:Y:S02]  /*b7d0*/  LOP3.LUT R153, R212, UR31, R43, 0x96, !PT ;  /* 0x0000001fd4997c12 */ /* 0x000fe4000f8e962b */
[----:B------:R-:W-:Y:S02]  /*b7e0*/  LOP3.LUT R67, R42, UR30, R211, 0x96, !PT ;  /* 0x0000001e2a437c12 */ /* 0x000fe4000f8e96d3 */
[----:B------:R-:W-:Y:S01]  /*b7f0*/  LOP3.LUT R43, R204, UR31, R43, 0x96, !PT ;  /* 0x0000001fcc2b7c12 */ /* 0x000fe2000f8e962b */
[----:B------:R-:W-:-:S04]  /*b800*/  IMAD.WIDE.U32 R154, R153, -0x2daee0ad, RZ ;  /* 0xd2511f53999a7825 */ /* 0x000fc800078e00ff */
[----:B------:R-:W-:-:S04]  /*b810*/  IMAD.WIDE.U32 R244, R67, -0x2daee0ad, RZ ;  /* 0xd2511f5343f47825 */ /* 0x000fc800078e00ff */
[----:B------:R-:W-:Y:S01]  /*b820*/  IMAD.WIDE.U32 R246, R43, -0x2daee0ad, RZ ;  /* 0xd2511f532bf67825 */ /* 0x000fe200078e00ff */
[----:B------:R-:W-:Y:S02]  /*b830*/  LOP3.LUT R154, R154, UR25, R245, 0x96, !PT ;  /* 0x000000199a9a7c12 */ /* 0x000fe4000f8e96f5 */
[----:B----4-:R-:W-:-:S03]  /*b840*/  LOP3.LUT R67, R194, UR27, R155, 0x96, !PT ;  /* 0x0000001bc2437c12 */ /* 0x010fc6000f8e969b */
[----:B------:R-:W-:-:S04]  /*b850*/  IMAD.WIDE.U32 R154, R154, -0x326172a9, RZ ;  /* 0xcd9e8d579a9a7825 */ /* 0x000fc800078e00ff */
[----:B------:R-:W-:Y:S01]  /*b860*/  IMAD.WIDE.U32 R156, R67, -0x326172a9, RZ ;  /* 0xcd9e8d57439c7825 */ /* 0x000fe200078e00ff */
[----:B------:R-:W-:-:S04]  /*b870*/  FMNMX.FTZ R67, R152, R136, !PT ;  /* 0x0000008898437209 */ /* 0x000fc80007810000 */
[----:B------:R-:W-:Y:S01]  /*b880*/  LOP3.LUT R136, R210, UR26, R157, 0x96, !PT ;  /* 0x0000001ad2887c12 */ /* 0x000fe2000f8e969d */
[----:B------:R-:W1:Y:S01]  /*b890*/  SHFL.BFLY PT, R182, R67, 0x1, 0x1f ;  /* 0x0c201f0043b67f89 */ /* 0x000e6200000e0000 */
[----:B------:R-:W-:Y:S01]  /*b8a0*/  LOP3.LUT R152, R156, UR22, R155, 0x96, !PT ;  /* 0x000000169c987c12 */ /* 0x000fe2000f8e969b */
[----:B------:R-:W-:Y:S02]  /*b8b0*/  FFMA.FTZ R156, R19, UR33, -R174 ;  /* 0x00000021139c7c23 */ /* 0x000fe400080108ae */
[----:B------:R-:W-:-:S04]  /*b8c0*/  IMAD.WIDE.U32 R242, R136, -0x2daee0ad, RZ ;  /* 0xd2511f5388f27825 */ /* 0x000fc800078e00ff */
[----:B------:R-:W-:Y:S01]  /*b8d0*/  IMAD.WIDE.U32 R152, R152, -0x2daee0ad, RZ ;  /* 0xd2511f5398987825 */ /* 0x000fe200078e00ff */
[----:B------:R-:W-:Y:S01]  /*b8e0*/  LOP3.LUT R244, R244, UR21, R243, 0x96, !PT ;  /* 0x00000015f4f47c12 */ /* 0x000fe2000f8e96f3 */
[----:B------:R-:W-:Y:S03]  /*b8f0*/  MUFU.EX2 R156, R156 ;  /* 0x0000009c009c7308 */ /* 0x000fe60000000800 */
[----:B------:R-:W-:Y:S01]  /*b900*/  LOP3.LUT R242, R242, UR16, R153, 0x96, !PT ;  /* 0x00000010f2f27c12 */ /* 0x000fe2000f8e9699 */
[----:B------:R-:W-:-:S04]  /*b910*/  IMAD.WIDE.U32 R244, R244, -0x326172a9, RZ ;  /* 0xcd9e8d57f4f47825 */ /* 0x000fc800078e00ff */
[----:B------:R-:W-:Y:S01]  /*b920*/  IMAD.WIDE.U32 R242, R242, -0x326172a9, RZ ;  /* 0xcd9e8d57f2f27825 */ /* 0x000fe200078e00ff */
[----:B------:R-:W-:-:S04]  /*b930*/  LOP3.LUT R43, R192, UR27, R247, 0x96, !PT ;  /* 0x0000001bc02b7c12 */ /* 0x000fc8000f8e96f7 */
[----:B------:R-:W-:Y:S02]  /*b940*/  LOP3.LUT R175, R244, UR15, R243, 0x96, !PT ;  /* 0x0000000ff4af7c12 */ /* 0x000fe4000f8e96f3 */
[----:B-1----:R-:W-:Y:S02]  /*b950*/  FMNMX.FTZ R182, R67, R182, !PT ;  /* 0x000000b643b67209 */ /* 0x002fe40007810000 */
[C---:B------:R-:W-:Y:S02]  /*b960*/  LOP3.LUT R136, R175.reuse, 0xffff, RZ, 0xc0, !PT ;  /* 0x0000ffffaf887812 */ /* 0x040fe400078ec0ff */
[----:B------:R-:W-:Y:S01]  /*b970*/  LOP3.LUT R142, R175, 0xff, RZ, 0xc0, !PT ;  /* 0x000000ffaf8e7812 */ /* 0x000fe200078ec0ff */
[C---:B------:R-:W-:Y:S01]  /*b980*/  FMUL.FTZ R67, R182.reuse, UR33 ;  /* 0x00000021b6437c20 */ /* 0x040fe20008410000 */
[----:B------:R-:W-:Y:S02]  /*b990*/  SHF.R.U32.HI R136, RZ, 0x8, R136 ;  /* 0x00000008ff887819 */ /* 0x000fe40000011688 */
[----:B------:R-:W-:-:S02]  /*b9a0*/  FSETP.NEU.FTZ.AND P5, PT, R182, -INF , PT ;  /* 0xff800000b600780b */ /* 0x000fc40003fbd000 */
[----:B------:R-:W-:Y:S02]  /*b9b0*/  LOP3.LUT R136, R136, 0xffff, RZ, 0xc0, !PT ;  /* 0x0000ffff88887812 */ /* 0x000fe400078ec0ff */
[----:B------:R-:W-:Y:S02]  /*b9c0*/  ISETP.LE.U32.AND P3, PT, R142, UR13, PT ;  /* 0x0000000d8e007c0c */ /* 0x000fe4000bf63070 */
[----:B------:R-:W-:Y:S02]  /*b9d0*/  FSEL R67, R67, RZ, P5 ;  /* 0x000000ff43437208 */ /* 0x000fe40002800000 */
[----:B------:R-:W-:Y:S02]  /*b9e0*/  ISETP.LE.U32.AND P2, PT, R136, UR13, PT ;  /* 0x0000000d88007c0c */ /* 0x000fe4000bf43070 */
[----:B------:R-:W-:Y:S01]  /*b9f0*/  LOP3.LUT R244, R154, UR17, R245, 0x96, !PT ;  /* 0x000000119af47c12 */ /* 0x000fe2000f8e96f5 */
[--C-:B------:R-:W-:Y:S01]  /*ba00*/  FFMA.FTZ R136, R145, UR33, -R67.reuse ;  /* 0x0000002191887c23 */ /* 0x100fe20008010843 */
[--C-:B------:R-:W-:Y:S01]  /*ba10*/  FFMA.FTZ R142, R39, UR33, -R67.reuse ;  /* 0x00000021278e7c23 */ /* 0x100fe20008010843 */
[--C-:B------:R-:W-:Y:S01]  /*ba20*/  FFMA.FTZ R160, R149, UR33, -R67.reuse ;  /* 0x0000002195a07c23 */ /* 0x100fe20008010843 */
[--C-:B------:R-:W-:Y:S01]  /*ba30*/  FFMA.FTZ R173, R34, UR33, -R67.reuse ;  /* 0x0000002122ad7c23 */ /* 0x100fe20008010843 */
[----:B------:R-:W-:Y:S01]  /*ba40*/  IMAD.WIDE.U32 R244, R244, -0x2daee0ad, RZ ;  /* 0xd2511f53f4f47825 */ /* 0x000fe200078e00ff */
[----:B------:R1:W-:Y:S03]  /*ba50*/  MUFU.EX2 R145, R142 ;  /* 0x0000008e00917308 */ /* 0x0003e60000000800 */
[----:B------:R-:W-:Y:S01]  /*ba60*/  @!P3 HADD2 R41, -R169.H0_H0, -RZ.H0_H0 ;  /* 0xa00000ffa929b230 */ /* 0x000fe20000000900 */
[----:B------:R-:W-:Y:S01]  /*ba70*/  FSEL R230, R182, RZ, P5 ;  /* 0x000000ffb6e67208 */ /* 0x000fe20002800000 */
[--C-:B------:R-:W-:Y:S01]  /*ba80*/  FFMA.FTZ R187, R64, UR33, -R67.reuse ;  /* 0x0000002140bb7c23 */ /* 0x100fe20008010843 */
[----:B------:R-:W2:Y:S01]  /*ba90*/  MUFU.EX2 R136, R136 ;  /* 0x0000008800887308 */ /* 0x000ea20000000800 */
[----:B------:R-:W-:Y:S01]  /*baa0*/  @!P2 HADD2 R40, -R168.H0_H0, -RZ.H0_H0 ;  /* 0xa00000ffa828a230 */ /* 0x000fe20000000900 */
[----:B------:R-:W-:Y:S01]  /*bab0*/  @!P3 PRMT R169, R41, 0x5410, RZ ;  /* 0x0000541029a9b816 */ /* 0x000fe200000000ff */
[----:B------:R-:W-:Y:S01]  /*bac0*/  FFMA.FTZ R163, R21, UR33, -R67 ;  /* 0x0000002115a37c23 */ /* 0x000fe20008010843 */
[----:B------:R-:W-:Y:S01]  /*bad0*/  SHF.R.U32.HI R41, RZ, 0x18, R175 ;  /* 0x00000018ff297819 */ /* 0x000fe200000116af */
[----:B------:R-:W-:Y:S01]  /*bae0*/  MUFU.EX2 R160, R160 ;  /* 0x000000a000a07308 */ /* 0x000fe20000000800 */
[----:B------:R-:W-:Y:S01]  /*baf0*/  @!P2 PRMT R168, R40, 0x5410, RZ ;  /* 0x0000541028a8a816 */ /* 0x000fe200000000ff */
[----:B------:R-:W-:Y:S01]  /*bb00*/  IMAD.MOV.U32 R40, RZ, RZ, R242 ;  /* 0x000000ffff287224 */ /* 0x000fe200078e00f2 */
[----:B------:R-:W-:Y:S01]  /*bb10*/  ISETP.LE.U32.AND P2, PT, R41, UR13, PT ;  /* 0x0000000d29007c0c */ /* 0x000fe2000bf43070 */
[----:B------:R-:W-:Y:S01]  /*bb20*/  MUFU.EX2 R187, R187 ;  /* 0x000000bb00bb7308 */ /* 0x000fe20000000800 */
[----:B-1----:R-:W-:Y:S01]  /*bb30*/  PRMT R142, R175, 0x7632, R142 ;  /* 0x00007632af8e7816 */ /* 0x002fe2000000008e */
[----:B------:R-:W-:Y:S01]  /*bb40*/  FFMA.FTZ R154, R16, UR33, -R174 ;  /* 0x00000021109a7c23 */ /* 0x000fe200080108ae */
[----:B------:R-:W-:Y:S01]  /*bb50*/  LOP3.LUT R40, R40, 0xff, RZ, 0xc0, !PT ;  /* 0x000000ff28287812 */ /* 0x000fe200078ec0ff */
[----:B------:R-:W-:Y:S01]  /*bb60*/  MUFU.EX2 R163, R163 ;  /* 0x000000a300a37308 */ /* 0x000fe20000000800 */
[----:B------:R-:W-:Y:S01]  /*bb70*/  LOP3.LUT R142, R142, 0xff, RZ, 0xc0, !PT ;  /* 0x000000ff8e8e7812 */ /* 0x000fe200078ec0ff */
[--C-:B------:R-:W-:Y:S01]  /*bb80*/  FFMA.FTZ R178, R178, UR33, -R67.reuse ;  /* 0x00000021b2b27c23 */ /* 0x100fe20008010843 */
[----:B--2---:R-:W-:Y:S01]  /*bb90*/  F2FP.F16.F32.PACK_AB R165, R136, R145 ;  /* 0x0000009188a5723e */ /* 0x004fe200000000ff */
[----:B------:R-:W-:Y:S01]  /*bba0*/  MUFU.EX2 R154, R154 ;  /* 0x0000009a009a7308 */ /* 0x000fe20000000800 */
[----:B------:R-:W-:Y:S01]  /*bbb0*/  ISETP.LE.U32.AND P3, PT, R142, UR13, PT ;  /* 0x0000000d8e007c0c */ /* 0x000fe2000bf63070 */
[--C-:B------:R-:W-:Y:S01]  /*bbc0*/  FFMA.FTZ R142, R35, UR33, -R67.reuse ;  /* 0x00000021238e7c23 */ /* 0x100fe20008010843 */
[C---:B------:R-:W-:Y:S01]  /*bbd0*/  PRMT R164, R165.reuse, 0x7632, R164 ;  /* 0x00007632a5a47816 */ /* 0x040fe200000000a4 */
[----:B------:R-:W-:Y:S01]  /*bbe0*/  FFMA.FTZ R226, R226, UR33, -R67 ;  /* 0x00000021e2e27c23 */ /* 0x000fe20008010843 */
[----:B------:R-:W-:Y:S01]  /*bbf0*/  LOP3.LUT R42, R42, UR30, R141, 0x96, !PT ;  /* 0x0000001e2a2a7c12 */ /* 0x000fe2000f8e968d */
[----:B------:R-:W-:Y:S01]  /*bc00*/  MUFU.EX2 R178, R178 ;  /* 0x000000b200b27308 */ /* 0x000fe20000000800 */
[----:B------:R-:W-:Y:S01]  /*bc10*/  PRMT R184, R165, 0x5410, R164 ;  /* 0x00005410a5b87816 */ /* 0x000fe200000000a4 */
[----:B------:R-:W-:Y:S01]  /*bc20*/  @!P2 HADD2 R30, -R164.H0_H0, -RZ.H0_H0 ;  /* 0xa00000ffa41ea230 */ /* 0x000fe20000000900 */
[----:B------:R-:W-:Y:S01]  /*bc30*/  PRMT R235, R244, 0x7771, RZ ;  /* 0x00007771f4eb7816 */ /* 0x000fe200000000ff */
[----:B------:R-:W-:Y:S01]  /*bc40*/  MUFU.EX2 R142, R142 ;  /* 0x0000008e008e7308 */ /* 0x000fe20000000800 */
[----:B------:R-:W-:-:S04]  /*bc50*/  IMAD.WIDE.U32 R238, R42, -0x2daee0ad, RZ ;  /* 0xd2511f532aee7825 */ /* 0x000fc800078e00ff */
[----:B------:R-:W-:Y:S01]  /*bc60*/  FADD.FTZ R230, R3, -R230 ;  /* 0x800000e603e67221 */ /* 0x000fe20000010000 */
[----:B------:R-:W-:Y:S01]  /*bc70*/  @!P2 PRMT R164, R30, 0x5410, RZ ;  /* 0x000054101ea4a816 */ /* 0x000fe200000000ff */
[----:B------:R-:W-:Y:S01]  /*bc80*/  @!P3 HADD2 R39, -R165.H0_H0, -RZ.H0_H0 ;  /* 0xa00000ffa527b230 */ /* 0x000fe20000000900 */
[----:B------:R-:W-:Y:S01]  /*bc90*/  PRMT R30, R242, 0x7771, RZ ;  /* 0x00007771f21e7816 */ /* 0x000fe200000000ff */
[----:B------:R-:W-:Y:S01]  /*bca0*/  MUFU.EX2 R226, R226 ;  /* 0x000000e200e27308 */ /* 0x000fe20000000800 */
[----:B------:R-:W-:Y:S01]  /*bcb0*/  LOP3.LUT R42, R246, UR25, R239, 0x96, !PT ;  /* 0x00000019f62a7c12 */ /* 0x000fe2000f8e96ef */
[----:B------:R-:W-:Y:S01]  /*bcc0*/  IMAD.WIDE.U32 R246, R43, -0x326172a9, RZ ;  /* 0xcd9e8d572bf67825 */ /* 0x000fe200078e00ff */
[----:B------:R-:W-:-:S03]  /*bcd0*/  @!P3 PRMT R165, R39, 0x5410, RZ ;  /* 0x0000541027a5b816 */ /* 0x000fc600000000ff */
[----:B------:R-:W-:Y:S01]  /*bce0*/  FMUL.FTZ R230, R230, UR33 ;  /* 0x00000021e6e67c20 */ /* 0x000fe20008410000 */
[----:B------:R-:W-:Y:S01]  /*bcf0*/  ISETP.LE.U32.AND P3, PT, R40, UR13, PT ;  /* 0x0000000d28007c0c */ /* 0x000fe2000bf63070 */
[----:B------:R-:W-:Y:S01]  /*bd00*/  IMAD.WIDE.U32 R200, R42, -0x326172a9, RZ ;  /* 0xcd9e8d572ac87825 */ /* 0x000fe200078e00ff */
[----:B------:R-:W-:Y:S01]  /*bd10*/  ISETP.GT.U32.AND P2, PT, R30, UR13, PT ;  /* 0x0000000d1e007c0c */ /* 0x000fe2000bf44070 */
[----:B------:R-:W-:Y:S01]  /*bd20*/  UIADD3 UR7, UPT, UPT, UR32, -0x1, URZ ;  /* 0xffffffff20077890 */ /* 0x000fe2000fffe0ff */
[C---:B------:R-:W-:Y:S01]  /*bd30*/  PRMT R30, R237.reuse, 0x7632, R30 ;  /* 0x00007632ed1e7816 */ /* 0x040fe2000000001e */
[----:B------:R-:W1:Y:S01]  /*bd40*/  MUFU.EX2 R230, R230 ;  /* 0x000000e600e67308 */ /* 0x000e620000000800 */
[----:B------:R-:W-:Y:S01]  /*bd50*/  LOP3.LUT R42, R140, UR26, R247, 0x96, !PT ;  /* 0x0000001a8c2a7c12 */ /* 0x000fe2000f8e96f7 */
[--C-:B------:R-:W-:Y:S01]  /*bd60*/  FFMA.FTZ R158, R22, UR33, -R67.reuse ;  /* 0x00000021169e7c23 */ /* 0x100fe20008010843 */
[----:B------:R-:W-:Y:S01]  /*bd70*/  PRMT R234, R237, 0x5410, R30 ;  /* 0x00005410edea7816 */ /* 0x000fe2000000001e */
[--C-:B------:R-:W-:Y:S01]  /*bd80*/  FFMA.FTZ R157, R23, UR33, -R67.reuse ;  /* 0x00000021179d7c23 */ /* 0x100fe20008010843 */
[----:B------:R-:W-:Y:S01]  /*bd90*/  FFMA.FTZ R155, R8, UR33, -R67 ;  /* 0x00000021089b7c23 */ /* 0x000fe20008010843 */
[----:B------:R-:W-:-:S04]  /*bda0*/  IMAD.WIDE.U32 R42, R42, -0x2daee0ad, RZ ;  /* 0xd2511f532a2a7825 */ /* 0x000fc800078e00ff */
[--C-:B------:R-:W-:Y:S01]  /*bdb0*/  FFMA.FTZ R153, R7, UR33, -R67.reuse ;  /* 0x0000002107997c23 */ /* 0x100fe20008010843 */
[----:B------:R-:W-:Y:S02]  /*bdc0*/  @!P3 HADD2 R29, -R237.H0_H0, -RZ.H0_H0 ;  /* 0xa00000ffed1db230 */ /* 0x000fe40000000900 */
[----:B------:R-:W-:Y:S01]  /*bdd0*/  FFMA.FTZ R151, R9, UR33, -R67 ;  /* 0x0000002109977c23 */ /* 0x000fe20008010843 */
[----:B------:R-:W-:Y:S01]  /*bde0*/  @P2 HADD2 R28, -R30.H0_H0, -RZ.H0_H0 ;  /* 0xa00000ff1e1c2230 */ /* 0x000fe20000000900 */
[----:B------:R-:W-:Y:S01]  /*bdf0*/  LOP3.LUT R238, R238, UR21, R43, 0x96, !PT ;  /* 0x00000015eeee7c12 */ /* 0x000fe2000f8e962b */
[----:B------:R-:W-:Y:S01]  /*be00*/  FFMA.FTZ R150, R10, UR33, -R67 ;  /* 0x000000210a967c23 */ /* 0x000fe20008010843 */
[----:B------:R-:W-:Y:S01]  /*be10*/  @!P3 PRMT R237, R29, 0x5410, RZ ;  /* 0x000054101dedb816 */ /* 0x000fe200000000ff */
[----:B-1----:R-:W-:Y:S01]  /*be20*/  FFMA.FTZ R145, R240, R230, R145 ;  /* 0x000000e6f0917223 */ /* 0x002fe20000010091 */
[----:B------:R-:W-:Y:S01]  /*be30*/  @P2 PRMT R30, R28, 0x5410, RZ ;  /* 0x000054101c1e2816 */ /* 0x000fe200000000ff */
[----:B------:R-:W-:Y:S01]  /*be40*/  IMAD.WIDE.U32 R238, R238, -0x326172a9, RZ ;  /* 0xcd9e8d57eeee7825 */ /* 0x000fe200078e00ff */
[----:B------:R-:W-:-:S03]  /*be50*/  FMNMX3.FTZ R29, R2, R134, R135, !PT ;  /* 0x00000086021d7276 */ /* 0x000fc60007810087 */
[----:B------:R-:W-:Y:S01]  /*be60*/  FFMA.FTZ R149, R11, UR33, -R67 ;  /* 0x000000210b957c23 */ /* 0x000fe20008010843 */
[----:B------:R-:W-:Y:S02]  /*be70*/  PRMT R28, R242, 0x7772, RZ ;  /* 0x00007772f21c7816 */ /* 0x000fe400000000ff */
[----:B------:R-:W-:Y:S02]  /*be80*/  FMNMX3.FTZ R29, R29, R229, R138, !PT ;  /* 0x000000e51d1d7276 */ /* 0x000fe4000781008a */
[----:B------:R-:W-:Y:S02]  /*be90*/  ISETP.GT.U32.AND P3, PT, R28, UR13, PT ;  /* 0x0000000d1c007c0c */ /* 0x000fe4000bf64070 */
[----:B------:R-:W-:Y:S02]  /*bea0*/  FMNMX3.FTZ R29, R29, R144, R143, !PT ;  /* 0x000000901d1d7276 */ /* 0x000fe4000781008f */
[----:B------:R-:W-:Y:S02]  /*beb0*/  PRMT R28, R242, 0x7773, RZ ;  /* 0x00007773f21c7816 */ /* 0x000fe400000000ff */
[----:B------:R-:W-:-:S02]  /*bec0*/  FMNMX3.FTZ R39, R29, R139, R20, !PT ;  /* 0x0000008b1d277276 */ /* 0x000fc40007810014 */
[----:B------:R-:W-:Y:S02]  /*bed0*/  F2FP.F16.F32.PACK_AB R29, R160, R142 ;  /* 0x0000008ea01d723e */ /* 0x000fe400000000ff */
[----:B------:R-:W-:Y:S02]  /*bee0*/  ISETP.GT.U32.AND P2, PT, R28, UR13, PT ;  /* 0x0000000d1c007c0c */ /* 0x000fe4000bf44070 */
[----:B------:R-:W-:Y:S01]  /*bef0*/  PRMT R28, R29, 0x7632, R28 ;  /* 0x000076321d1c7816 */ /* 0x000fe2000000001c */
[----:B------:R-:W-:Y:S01]  /*bf00*/  @P3 HADD2 R38, -R29.H0_H0, -RZ.H0_H0 ;  /* 0xa00000ff1d263230 */ /* 0x000fe20000000900 */
[----:B------:R-:W-:Y:S02]  /*bf10*/  FMNMX3.FTZ R39, R39, R14, R15, !PT ;  /* 0x0000000e27277276 */ /* 0x000fe4000781000f */
[----:B------:R-:W-:Y:S02]  /*bf20*/  PRMT R233, R29, 0x5410, R28 ;  /* 0x000054101de97816 */ /* 0x000fe4000000001c */
[----:B------:R-:W-:-:S02]  /*bf30*/  @P3 PRMT R29, R38, 0x5410, RZ ;  /* 0x00005410261d3816 */ /* 0x000fc400000000ff */
[----:B------:R-:W-:Y:S02]  /*bf40*/  FMNMX3.FTZ R38, R0, R32, R46, !PT ;  /* 0x0000002000267276 */ /* 0x000fe4000781002e */
[----:B------:R-:W-:Y:S01]  /*bf50*/  FMNMX3.FTZ R39, R39, R186, R5, !PT ;  /* 0x000000ba27277276 */ /* 0x000fe20007810005 */
[----:B------:R-:W-:Y:S01]  /*bf60*/  @P2 HADD2 R35, -R28.H0_H0, -RZ.H0_H0 ;  /* 0xa00000ff1c232230 */ /* 0x000fe20000000900 */
[----:B------:R-:W-:Y:S02]  /*bf70*/  FMNMX3.FTZ R38, R38, R147, R146, !PT ;  /* 0x0000009326267276 */ /* 0x000fe40007810092 */
[----:B------:R-:W-:Y:S02]  /*bf80*/  FMNMX3.FTZ R39, R39, R249, R248, !PT ;  /* 0x000000f927277276 */ /* 0x000fe400078100f8 */
[----:B------:R-:W-:Y:S02]  /*bf90*/  FMNMX3.FTZ R38, R38, R225, R224, !PT ;  /* 0x000000e126267276 */ /* 0x000fe400078100e0 */
[----:B------:R-:W-:-:S02]  /*bfa0*/  FMNMX3.FTZ R39, R39, R33, R6, !PT ;  /* 0x0000002127277276 */ /* 0x000fc40007810006 */
[----:B------:R-:W-:Y:S02]  /*bfb0*/  @P2 PRMT R28, R35, 0x5410, RZ ;  /* 0x00005410231c2816 */ /* 0x000fe400000000ff */
[----:B------:R-:W-:Y:S01]  /*bfc0*/  FMNMX3.FTZ R38, R38, R221, R220, !PT ;  /* 0x000000dd26267276 */ /* 0x000fe200078100dc */
[----:B------:R-:W1:Y:S01]  /*bfd0*/  SHFL.BFLY PT, R40, R39, 0x2, 0x1f ;  /* 0x0c401f0027287f89 */ /* 0x000e6200000e0000 */
[----:B------:R-:W-:Y:S01]  /*bfe0*/  LOP3.LUT R35, R152, UR4, R245, 0x96, !PT ;  /* 0x0000000498237c12 */ /* 0x000fe2000f8e96f5 */
[----:B------:R-:W-:Y:S01]  /*bff0*/  FFMA.FTZ R152, R17, UR33, -R174 ;  /* 0x0000002111987c23 */ /* 0x000fe200080108ae */
[----:B------:R-:W-:Y:S02]  /*c000*/  FMNMX3.FTZ R41, R38, R12, R13, !PT ;  /* 0x0000000c26297276 */ /* 0x000fe4000781000d */
[----:B------:R-:W-:Y:S01]  /*c010*/  F2FP.F16.F32.PACK_AB R43, R226, R178 ;  /* 0x000000b2e22b723e */ /* 0x000fe200000000ff */
[----:B------:R-:W-:Y:S01]  /*c020*/  FMUL.FTZ R70, R70, R230 ;  /* 0x000000e646467220 */ /* 0x000fe20000410000 */
[----:B------:R-:W-:Y:S01]  /*c030*/  LOP3.LUT R38, R35, 0xffff, RZ, 0xc0, !PT ;  /* 0x0000ffff23267812 */ /* 0x000fe200078ec0ff */
[----:B------:R-:W2:Y:S01]  /*c040*/  MUFU.EX2 R152, R152 ;  /* 0x0000009800987308 */ /* 0x000ea20000000800 */
[----:B------:R-:W-:Y:S01]  /*c050*/  FMNMX3.FTZ R41, R41, R250, R223, !PT ;  /* 0x000000fa29297276 */ /* 0x000fe200078100df */
[-C--:B------:R-:W-:Y:S01]  /*c060*/  FMUL.FTZ R71, R71, R230.reuse ;  /* 0x000000e647477220 */ /* 0x080fe20000410000 */
[----:B------:R-:W-:Y:S01]  /*c070*/  SHF.R.U32.HI R38, RZ, 0x8, R38 ;  /* 0x00000008ff267819 */ /* 0x000fe20000011626 */
[-C--:B------:R-:W-:Y:S01]  /*c080*/  FMUL.FTZ R74, R74, R230.reuse ;  /* 0x000000e64a4a7220 */ /* 0x080fe20000410000 */
[----:B------:R-:W-:Y:S01]  /*c090*/  FMNMX3.FTZ R41, R41, R171, R170, !PT ;  /* 0x000000ab29297276 */ /* 0x000fe200078100aa */
[-C--:B------:R-:W-:Y:S01]  /*c0a0*/  FMUL.FTZ R75, R75, R230.reuse ;  /* 0x000000e64b4b7220 */ /* 0x080fe20000410000 */
[----:B------:R-:W-:Y:S01]  /*c0b0*/  LOP3.LUT R38, R38, 0xffff, RZ, 0xc0, !PT ;  /* 0x0000ffff26267812 */ /* 0x000fe200078ec0ff */
[-C--:B------:R-:W-:Y:S01]  /*c0c0*/  FMUL.FTZ R78, R78, R230.reuse ;  /* 0x000000e64e4e7220 */ /* 0x080fe20000410000 */
[-C--:B------:R-:W-:Y:S01]  /*c0d0*/  FMUL.FTZ R79, R79, R230.reuse ;  /* 0x000000e64f4f7220 */ /* 0x080fe20000410000 */
[-C--:B------:R-:W-:Y:S01]  /*c0e0*/  FMUL.FTZ R86, R86, R230.reuse ;  /* 0x000000e656567220 */ /* 0x080fe20000410000 */
[----:B------:R-:W-:Y:S01]  /*c0f0*/  ISETP.LE.U32.AND P3, PT, R38, UR13, PT ;  /* 0x0000000d26007c0c */ /* 0x000fe2000bf63070 */
[----:B------:R-:W-:Y:S01]  /*c100*/  FMUL.FTZ R87, R87, R230 ;  /* 0x000000e657577220 */ /* 0x000fe20000410000 */
[----:B------:R-:W-:Y:S01]  /*c110*/  FMNMX3.FTZ R38, R41, R44, R241, !PT ;  /* 0x0000002c29267276 */ /* 0x000fe200078100f1 */
[----:B------:R-:W-:Y:S01]  /*c120*/  FMUL.FTZ R94, R94, R230 ;  /* 0x000000e65e5e7220 */ /* 0x000fe20000410000 */
[----:B------:R-:W-:Y:S01]  /*c130*/  F2FP.F16.F32.PACK_AB R41, R156, R162 ;  /* 0x000000a29c29723e */ /* 0x000fe200000000ff */
[----:B------:R-:W-:Y:S01]  /*c140*/  FMUL.FTZ R95, R95, R230 ;  /* 0x000000e65f5f7220 */ /* 0x000fe20000410000 */
[----:B-1----:R-:W-:Y:S01]  /*c150*/  FMNMX.FTZ R39, R39, R40, !PT ;  /* 0x0000002827277209 */ /* 0x002fe20007810000 */
[----:B------:R-:W1:Y:S01]  /*c160*/  SHFL.BFLY PT, R180, R38, 0x2, 0x1f ;  /* 0x0c401f0026b47f89 */ /* 0x000e6200000e0000 */
[----:B------:R-:W-:Y:S01]  /*c170*/  LOP3.LUT R40, R35, 0xff, RZ, 0xc0, !PT ;  /* 0x000000ff23287812 */ /* 0x000fe200078ec0ff */
[-C--:B------:R-:W-:Y:S01]  /*c180*/  FMUL.FTZ R102, R102, R230.reuse ;  /* 0x000000e666667220 */ /* 0x080fe20000410000 */
[-C--:B------:R-:W-:Y:S01]  /*c190*/  FMUL.FTZ R103, R103, R230.reuse ;  /* 0x000000e667677220 */ /* 0x080fe20000410000 */
[----:B------:R-:W3:Y:S01]  /*c1a0*/  SHFL.BFLY PT, R181, R39, 0x1, 0x1f ;  /* 0x0c201f0027b57f89 */ /* 0x000ee200000e0000 */
[----:B------:R-:W-:Y:S01]  /*c1b0*/  ISETP.LE.U32.AND P2, PT, R40, UR13, PT ;  /* 0x0000000d28007c0c */ /* 0x000fe2000bf43070 */
[-C--:B------:R-:W-:Y:S01]  /*c1c0*/  FMUL.FTZ R110, R110, R230.reuse ;  /* 0x000000e66e6e7220 */ /* 0x080fe20000410000 */
[----:B------:R-:W-:Y:S01]  /*c1d0*/  PRMT R40, R41, 0x7632, R40 ;  /* 0x0000763229287816 */ /* 0x000fe20000000028 */
[-C--:B------:R-:W-:Y:S01]  /*c1e0*/  FMUL.FTZ R111, R111, R230.reuse ;  /* 0x000000e66f6f7220 */ /* 0x080fe20000410000 */
[-C--:B------:R-:W-:Y:S01]  /*c1f0*/  FMUL.FTZ R118, R118, R230.reuse ;  /* 0x000000e676767220 */ /* 0x080fe20000410000 */
[----:B------:R-:W-:Y:S01]  /*c200*/  FMUL.FTZ R119, R119, R230 ;  /* 0x000000e677777220 */ /* 0x000fe20000410000 */
[----:B------:R-:W-:Y:S01]  /*c210*/  PRMT R222, R41, 0x5410, R40 ;  /* 0x0000541029de7816 */ /* 0x000fe20000000028 */
[----:B------:R-:W-:-:S02]  /*c220*/  @!P3 HADD2 R34, -R40.H0_H0, -RZ.H0_H0 ;  /* 0xa00000ff2822b230 */ /* 0x000fc40000000900 */
[----:B------:R-:W-:Y:S01]  /*c230*/  FADD.FTZ R145, R136, R145 ;  /* 0x0000009188917221 */ /* 0x000fe20000010000 */
[----:B------:R-:W-:Y:S02]  /*c240*/  FFMA.FTZ R174, R4, UR33, -R174 ;  /* 0x0000002104ae7c23 */ /* 0x000fe400080108ae */
[----:B------:R-:W-:Y:S01]  /*c250*/  @!P3 PRMT R40, R34, 0x5410, RZ ;  /* 0x000054102228b816 */ /* 0x000fe200000000ff */
[----:B------:R-:W-:Y:S01]  /*c260*/  @!P2 HADD2 R37, -R41.H0_H0, -RZ.H0_H0 ;  /* 0xa00000ff2925a230 */ /* 0x000fe20000000900 */
[----:B------:R-:W-:-:S04]  /*c270*/  SHF.R.U32.HI R34, RZ, 0x18, R35 ;  /* 0x00000018ff227819 */ /* 0x000fc80000011623 */
[----:B------:R-:W-:Y:S02]  /*c280*/  ISETP.LE.U32.AND P5, PT, R34, UR13, PT ;  /* 0x0000000d22007c0c */ /* 0x000fe4000bfa3070 */
[----:B-1----:R-:W-:Y:S02]  /*c290*/  FMNMX.FTZ R180, R38, R180, !PT ;  /* 0x000000b426b47209 */ /* 0x002fe40007810000 */
[----:B------:R-:W-:Y:S02]  /*c2a0*/  @!P2 PRMT R41, R37, 0x5410, RZ ;  /* 0x000054102529a816 */ /* 0x000fe400000000ff */
[----:B---3--:R-:W-:Y:S01]  /*c2b0*/  FMNMX.FTZ R181, R39, R181, !PT ;  /* 0x000000b527b57209 */ /* 0x008fe20007810000 */
[----:B------:R-:W1:Y:S01]  /*c2c0*/  SHFL.BFLY PT, R34, R180, 0x1, 0x1f ;  /* 0x0c201f00b4227f89 */ /* 0x000e6200000e0000 */
[----:B------:R-:W-:Y:S02]  /*c2d0*/  PRMT R39, R35, 0x7632, R39 ;  /* 0x0000763223277816 */ /* 0x000fe40000000027 */
[C---:B------:R-:W-:Y:S01]  /*c2e0*/  FSETP.NEU.FTZ.AND P3, PT, R181.reuse, -INF , PT ;  /* 0xff800000b500780b */ /* 0x040fe20003f7d000 */
[----:B------:R-:W-:Y:S01]  /*c2f0*/  FMUL.FTZ R185, R181, UR33 ;  /* 0x00000021b5b97c20 */ /* 0x000fe20008410000 */
[----:B------:R-:W-:-:S04]  /*c300*/  LOP3.LUT R39, R39, 0xff, RZ, 0xc0, !PT ;  /* 0x000000ff27277812 */ /* 0x000fc800078ec0ff */
[----:B------:R-:W-:Y:S02]  /*c310*/  ISETP.LE.U32.AND P2, PT, R39, UR13, PT ;  /* 0x0000000d27007c0c */ /* 0x000fe4000bf43070 */
[----:B------:R-:W-:Y:S02]  /*c320*/  F2FP.F16.F32.PACK_AB R39, R163, R187 ;  /* 0x000000bba327723e */ /* 0x000fe400000000ff */
[----:B------:R-:W-:Y:S02]  /*c330*/  FSEL R185, R185, RZ, P3 ;  /* 0x000000ffb9b97208 */ /* 0x000fe40001800000 */
[----:B------:R-:W-:-:S03]  /*c340*/  PRMT R38, R39, 0x7632, R38 ;  /* 0x0000763227267816 */ /* 0x000fc60000000026 */
[--C-:B------:R-:W-:Y:S01]  /*c350*/  FFMA.FTZ R245, R33, UR33, -R185.reuse ;  /* 0x0000002121f57c23 */ /* 0x100fe200080108b9 */
[--C-:B------:R-:W-:Y:S01]  /*c360*/  FFMA.FTZ R228, R135, UR33, -R185.reuse ;  /* 0x0000002187e47c23 */ /* 0x100fe200080108b9 */
[----:B------:R-:W-:Y:S02]  /*c370*/  @!P5 HADD2 R33, -R38.H0_H0, -RZ.H0_H0 ;  /* 0xa00000ff2621d230 */ /* 0x000fe40000000900 */
[--C-:B------:R-:W-:Y:S01]  /*c380*/  FFMA.FTZ R227, R134, UR33, -R185.reuse ;  /* 0x0000002186e37c23 */ /* 0x100fe200080108b9 */
[----:B------:R-:W-:Y:S02]  /*c390*/  @!P2 HADD2 R36, -R39.H0_H0, -RZ.H0_H0 ;  /* 0xa00000ff2724a230 */ /* 0x000fe40000000900 */
[--C-:B------:R-:W-:Y:S01]  /*c3a0*/  FFMA.FTZ R229, R229, UR33, -R185.reuse ;  /* 0x00000021e5e57c23 */ /* 0x100fe200080108b9 */
[----:B-1----:R-:W-:Y:S01]  /*c3b0*/  FMNMX.FTZ R180, R180, R34, !PT ;  /* 0x00000022b4b47209 */ /* 0x002fe20007810000 */
[----:B------:R-:W-:Y:S02]  /*c3c0*/  IMAD.MOV.U32 R34, RZ, RZ, R244 ;  /* 0x000000ffff227224 */ /* 0x000fe400078e00f4 */
[--C-:B------:R-:W-:Y:S01]  /*c3d0*/  FFMA.FTZ R167, R138, UR33, -R185.reuse ;  /* 0x000000218aa77c23 */ /* 0x100fe200080108b9 */
[----:B------:R-:W-:Y:S01]  /*c3e0*/  MUFU.EX2 R240, R227 ;  /* 0x000000e300f07308 */ /* 0x000fe20000000800 */
[--C-:B------:R-:W-:Y:S01]  /*c3f0*/  FFMA.FTZ R144, R144, UR33, -R185.reuse ;  /* 0x0000002190907c23 */ /* 0x100fe200080108b9 */
[--C-:B------:R-:W-:Y:S01]  /*c400*/  FFMA.FTZ R143, R143, UR33, -R185.reuse ;  /* 0x000000218f8f7c23 */ /* 0x100fe200080108b9 */
[----:B------:R-:W-:Y:S01]  /*c410*/  LOP3.LUT R37, R34, 0xff, RZ, 0xc0, !PT ;  /* 0x000000ff22257812 */ /* 0x000fe200078ec0ff */
[----:B------:R-:W-:Y:S01]  /*c420*/  MUFU.EX2 R229, R229 ;  /* 0x000000e500e57308 */ /* 0x000fe20000000800 */
[----:B------:R-:W-:Y:S01]  /*c430*/  PRMT R34, R39, 0x5410, R38 ;  /* 0x0000541027227816 */ /* 0x000fe20000000026 */
[--C-:B------:R-:W-:Y:S01]  /*c440*/  FFMA.FTZ R139, R139, UR33, -R185.reuse ;  /* 0x000000218b8b7c23 */ /* 0x100fe200080108b9 */
[----:B------:R-:W-:Y:S01]  /*c450*/  @!P2 PRMT R39, R36, 0x5410, RZ ;  /* 0x000054102427a816 */ /* 0x000fe200000000ff */
[--C-:B------:R-:W-:Y:S01]  /*c460*/  FFMA.FTZ R138, R20, UR33, -R185.reuse ;  /* 0x00000021148a7c23 */ /* 0x100fe200080108b9 */
[----:B------:R-:W-:Y:S01]  /*c470*/  ISETP.LE.U32.AND P2, PT, R37, UR13, PT ;  /* 0x0000000d25007c0c */ /* 0x000fe2000bf43070 */
[--C-:B------:R-:W-:Y:S01]  /*c480*/  FFMA.FTZ R148, R14, UR33, -R185.reuse ;  /* 0x000000210e947c23 */ /* 0x100fe200080108b9 */
[----:B------:R-:W-:Y:S01]  /*c490*/  @!P5 PRMT R38, R33, 0x5410, RZ ;  /* 0x000054102126d816 */ /* 0x000fe200000000ff */
[C---:B------:R-:W-:Y:S01]  /*c4a0*/  FMUL.FTZ R33, R180.reuse, UR33 ;  /* 0x00000021b4217c20 */ /* 0x040fe20008410000 */
[----:B------:R-:W-:Y:S01]  /*c4b0*/  FSETP.NEU.FTZ.AND P5, PT, R180, -INF , PT ;  /* 0xff800000b400780b */ /* 0x000fe20003fbd000 */
[--C-:B------:R-:W-:Y:S01]  /*c4c0*/  FFMA.FTZ R134, R15, UR33, -R185.reuse ;  /* 0x000000210f867c23 */ /* 0x100fe200080108b9 */
[----:B--2---:R-:W-:Y:S01]  /*c4d0*/  F2FP.F16.F32.PACK_AB R37, R152, R154 ;  /* 0x0000009a9825723e */ /* 0x004fe200000000ff */
[--C-:B------:R-:W-:Y:S01]  /*c4e0*/  FFMA.FTZ R186, R186, UR33, -R185.reuse ;  /* 0x00000021baba7c23 */ /* 0x100fe200080108b9 */
[----:B------:R-:W-:Y:S01]  /*c4f0*/  FSEL R33, R33, RZ, P5 ;  /* 0x000000ff21217208 */ /* 0x000fe20002800000 */
[--C-:B------:R-:W-:Y:S01]  /*c500*/  FFMA.FTZ R67, R5, UR33, -R185.reuse ;  /* 0x0000002105437c23 */ /* 0x100fe200080108b9 */
[----:B------:R-:W-:Y:S01]  /*c510*/  PRMT R36, R37, 0x7632, R36 ;  /* 0x0000763225247816 */ /* 0x000fe20000000024 */
[--C-:B------:R-:W-:Y:S01]  /*c520*/  FFMA.FTZ R249, R249, UR33, -R185.reuse ;  /* 0x00000021f9f97c23 */ /* 0x100fe200080108b9 */
[----:B------:R-:W-:Y:S01]  /*c530*/  FFMA.FTZ R248, R248, UR33, -R185 ;  /* 0x00000021f8f87c23 */ /* 0x000fe200080108b9 */
[----:B------:R-:W-:Y:S01]  /*c540*/  FFMA.FTZ R232, R32, UR33, -R33 ;  /* 0x0000002120e87c23 */ /* 0x000fe20008010821 */
[----:B------:R-:W-:-:S02]  /*c550*/  @!P2 HADD2 R32, -R37.H0_H0, -RZ.H0_H0 ;  /* 0xa00000ff2520a230 */ /* 0x000fc40000000900 */
        /* <DEDUP_REMOVED lines=15> */
[----:B------:R-:W-:Y:S01]  /*c650*/  PRMT R33, R37, 0x5410, R36 ;  /* 0x0000541025217816 */ /* 0x000fe20000000024 */
[----:B------:R-:W-:Y:S01]  /*c660*/  MUFU.EX2 R227, R228 ;  /* 0x000000e400e37308 */ /* 0x000fe20000000800 */
[----:B------:R-:W-:Y:S01]  /*c670*/  @!P2 PRMT R37, R32, 0x5410, RZ ;  /* 0x000054102025a816 */ /* 0x000fe200000000ff */
[----:B------:R-:W-:Y:S01]  /*c680*/  FFMA.FTZ R185, R6, UR33, -R185 ;  /* 0x0000002106b97c23 */ /* 0x000fe200080108b9 */
[----:B------:R-:W-:-:S02]  /*c690*/  ISETP.GT.U32.AND P2, PT, R235, UR13, PT ;  /* 0x0000000deb007c0c */ /* 0x000fc4000bf44070 */
[----:B------:R-:W-:-:S05]  /*c6a0*/  LOP3.LUT R32, R246, UR22, R201, 0x96, !PT ;  /* 0x00000016f6207c12 */ /* 0x000fca000f8e96c9 */
[----:B------:R-:W-:Y:S01]  /*c6b0*/  IMAD.WIDE.U32 R196, R32, -0x2daee0ad, RZ ;  /* 0xd2511f5320c47825 */ /* 0x000fe200078e00ff */
[----:B------:R-:W-:-:S04]  /*c6c0*/  PRMT R32, R244, 0x7772, RZ ;  /* 0x00007772f4207816 */ /* 0x000fc800000000ff */
[----:B------:R-:W-:Y:S01]  /*c6d0*/  LOP3.LUT R246, R42, UR16, R197, 0x96, !PT ;  /* 0x000000102af67c12 */ /* 0x000fe2000f8e96c5 */
[----:B------:R-:W-:Y:S01]  /*c6e0*/  @P2 HADD2 R27, -R36.H0_H0, -RZ.H0_H0 ;  /* 0xa00000ff241b2230 */ /* 0x000fe20000000900 */
[----:B------:R-:W-:-:S03]  /*c6f0*/  FSEL R235, R181, RZ, P3 ;  /* 0x000000ffb5eb7208 */ /* 0x000fc60001800000 */
[----:B------:R-:W-:Y:S01]  /*c700*/  IMAD.WIDE.U32 R246, R246, -0x326172a9, RZ ;  /* 0xcd9e8d57f6f67825 */ /* 0x000fe200078e00ff */
[----:B------:R-:W-:Y:S02]  /*c710*/  @P2 PRMT R36, R27, 0x5410, RZ ;  /* 0x000054101b242816 */ /* 0x000fe400000000ff */
[----:B------:R-:W-:Y:S02]  /*c720*/  ISETP.GT.U32.AND P2, PT, R32, UR13, PT ;  /* 0x0000000d20007c0c */ /* 0x000fe4000bf44070 */
[----:B------:R-:W-:Y:S02]  /*c730*/  PRMT R32, R244, 0x7773, RZ ;  /* 0x00007773f4207816 */ /* 0x000fe400000000ff */
[----:B------:R-:W-:Y:S02]  /*c740*/  LOP3.LUT R238, R238, UR15, R247, 0x96, !PT ;  /* 0x0000000feeee7c12 */ /* 0x000fe4000f8e96f7 */
[----:B------:R-:W-:Y:S02]  /*c750*/  ISETP.GT.U32.AND P3, PT, R32, UR13, PT ;  /* 0x0000000d20007c0c */ /* 0x000fe4000bf64070 */
[----:B------:R-:W-:-:S02]  /*c760*/  LOP3.LUT R32, R238, 0xffff, RZ, 0xc0, !PT ;  /* 0x0000ffffee207812 */ /* 0x000fc400078ec0ff */
[----:B------:R-:W-:Y:S01]  /*c770*/  PRMT R42, R43, 0x7632, R42 ;  /* 0x000076322b2a7816 */ /* 0x000fe2000000002a */
[----:B------:R-:W-:Y:S01]  /*c780*/  FADD.FTZ R247, R2, -R235 ;  /* 0x800000eb02f77221 */ /* 0x000fe20000010000 */
[----:B------:R-:W-:Y:S02]  /*c790*/  SHF.R.U32.HI R32, RZ, 0x8, R32 ;  /* 0x00000008ff207819 */ /* 0x000fe40000011620 */
[----:B------:R-:W-:Y:S01]  /*c7a0*/  LOP3.LUT R27, R200, UR17, R239, 0x96, !PT ;  /* 0x00000011c81b7c12 */ /* 0x000fe2000f8e96ef */
[----:B------:R-:W-:Y:S01]  /*c7b0*/  FMUL.FTZ R247, R247, UR33 ;  /* 0x00000021f7f77c20 */ /* 0x000fe20008410000 */
[----:B------:R-:W-:Y:S01]  /*c7c0*/  LOP3.LUT R239, R32, 0xffff, RZ, 0xc0, !PT ;  /* 0x0000ffff20ef7812 */ /* 0x000fe200078ec0ff */
[----:B------:R-:W-:Y:S02]  /*c7d0*/  @P2 HADD2 R26, -R43.H0_H0, -RZ.H0_H0 ;  /* 0xa00000ff2b1a2230 */ /* 0x000fe40000000900 */
[----:B------:R-:W-:Y:S01]  /*c7e0*/  @P3 HADD2 R24, -R42.H0_H0, -RZ.H0_H0 ;  /* 0xa00000ff2a183230 */ /* 0x000fe20000000900 */
[----:B------:R-:W-:Y:S01]  /*c7f0*/  PRMT R32, R43, 0x5410, R42 ;  /* 0x000054102b207816 */ /* 0x000fe2000000002a */
[----:B------:R-:W1:Y:S01]  /*c800*/  MUFU.EX2 R247, R247 ;  /* 0x000000f700f77308 */ /* 0x000e620000000800 */
[----:B------:R-:W-:Y:S01]  /*c810*/  FSEL R235, R180, RZ, P5 ;  /* 0x000000ffb4eb7208 */ /* 0x000fe20002800000 */
[----:B------:R3:W5:Y:S01]  /*c820*/  LDL.LU.64 R200, [R1+0xa0] ;  /* 0x0000a00001c87983 */ /* 0x0007620000300a00 */
[----:B------:R-:W-:-:S02]  /*c830*/  @P3 PRMT R42, R24, 0x5410, RZ ;  /* 0x00005410182a3816 */ /* 0x000fc400000000ff */
[----:B------:R-:W-:Y:S02]  /*c840*/  LOP3.LUT R24, R238, 0xff, RZ, 0xc0, !PT ;  /* 0x000000ffee187812 */ /* 0x000fe400078ec0ff */
[----:B------:R-:W-:Y:S01]  /*c850*/  @P2 PRMT R43, R26, 0x5410, RZ ;  /* 0x000054101a2b2816 */ /* 0x000fe200000000ff */
[----:B------:R-:W-:Y:S01]  /*c860*/  FADD.FTZ R235, R0, -R235 ;  /* 0x800000eb00eb7221 */ /* 0x000fe20000010000 */
[----:B------:R-:W-:Y:S01]  /*c870*/  ISETP.LE.U32.AND P3, PT, R24, UR13, PT ;  /* 0x0000000d18007c0c */ /* 0x000fe2000bf63070 */
[----:B------:R-:W-:Y:S01]  /*c880*/  IMAD.WIDE.U32 R26, R27, -0x2daee0ad, RZ ;  /* 0xd2511f531b1a7825 */ /* 0x000fe200078e00ff */
[----:B------:R-:W-:Y:S02]  /*c890*/  PRMT R24, R238, 0x7632, R24 ;  /* 0x00007632ee187816 */ /* 0x000fe40000000018 */
[----:B------:R-:W-:Y:S01]  /*c8a0*/  ISETP.LE.U32.AND P2, PT, R239, UR13, PT ;  /* 0x0000000def007c0c */ /* 0x000fe2000bf43070 */
[----:B-1----:R-:W-:Y:S01]  /*c8b0*/  FFMA.FTZ R228, R252, R247, R240 ;  /* 0x000000f7fce47223 */ /* 0x002fe200000100f0 */
[----:B------:R-:W-:-:S02]  /*c8c0*/  LOP3.LUT R24, R24, 0xff, RZ, 0xc0, !PT ;  /* 0x000000ff18187812 */ /* 0x000fc400078ec0ff */
[----:B------:R-:W-:Y:S02]  /*c8d0*/  FSEL R239, R183, RZ, P4 ;  /* 0x000000ffb7ef7208 */ /* 0x000fe40002000000 */
[----:B------:R-:W-:Y:S01]  /*c8e0*/  ISETP.LE.U32.AND P5, PT, R24, UR13, PT ;  /* 0x0000000d18007c0c */ /* 0x000fe2000bfa3070 */
[----:B------:R-:W-:Y:S01]  /*c8f0*/  IMAD.MOV.U32 R24, RZ, RZ, R246 ;  /* 0x000000ffff187224 */ /* 0x000fe200078e00f6 */
[----:B------:R-:W-:Y:S01]  /*c900*/  F2FP.F16.F32.PACK_AB R240, R227, R240 ;  /* 0x000000f0e3f0723e */ /* 0x000fe200000000ff */
[--C-:B------:R-:W-:Y:S01]  /*c910*/  FADD.FTZ R132, R132, -R239.reuse ;  /* 0x800000ef84847221 */ /* 0x100fe20000010000 */
[----:B------:R-:W-:Y:S02]  /*c920*/  FMUL.FTZ R252, R235, UR33 ;  /* 0x00000021ebfc7c20 */ /* 0x000fe40008410000 */
[----:B------:R-:W-:Y:S01]  /*c930*/  LOP3.LUT R24, R24, 0xff, RZ, 0xc0, !PT ;  /* 0x000000ff18187812 */ /* 0x000fe200078ec0ff */
[----:B------:R-:W-:Y:S01]  /*c940*/  @!P3 HADD2 R66, -R240.H0_H0, -RZ.H0_H0 ;  /* 0xa00000fff042b230 */ /* 0x000fe20000000900 */
[----:B------:R-:W-:-:S02]  /*c950*/  PRMT R239, R240, 0x7632, R239 ;  /* 0x00007632f0ef7816 */ /* 0x000fc400000000ef */
[----:B------:R-:W-:Y:S02]  /*c960*/  ISETP.LE.U32.AND P4, PT, R24, UR13, PT ;  /* 0x0000000d18007c0c */ /* 0x000fe4000bf83070 */
[----:B------:R-:W-:Y:S02]  /*c970*/  LOP3.LUT R24, R196, UR4, R27, 0x96, !PT ;  /* 0x00000004c4187c12 */ /* 0x000fe4000f8e961b */
[----:B------:R-:W-:Y:S01]  /*c980*/  MUFU.EX2 R27, R232 ;  /* 0x000000e8001b7308 */ /* 0x000fe20000000800 */
[----:B------:R-:W-:Y:S01]  /*c990*/  PRMT R235, R240, 0x5410, R239 ;  /* 0x00005410f0eb7816 */ /* 0x000fe200000000ef */
[----:B------:R3:W5:Y:S01]  /*c9a0*/  LDL.LU.64 R196, [R1+0x98] ;  /* 0x0000980001c47983 */ /* 0x0007620000300a00 */
[----:B------:R-:W-:Y:S01]  /*c9b0*/  @!P3 PRMT R240, R66, 0x5410, RZ ;  /* 0x0000541042f0b816 */ /* 0x000fe200000000ff */
[----:B------:R1:W2:Y:S01]  /*c9c0*/  MUFU.EX2 R232, R252 ;  /* 0x000000fc00e87308 */ /* 0x0002a20000000800 */
[----:B------:R-:W-:Y:S02]  /*c9d0*/  @!P2 HADD2 R58, -R239.H0_H0, -RZ.H0_H0 ;  /* 0xa00000ffef3aa230 */ /* 0x000fe40000000900 */
[----:B------:R-:W-:Y:S01]  /*c9e0*/  FMUL.FTZ R132, R132, UR33 ;  /* 0x0000002184847c20 */ /* 0x000fe20008410000 */
[----:B------:R-:W-:Y:S01]  /*c9f0*/  PRMT R251, R24, 0x7632, R251 ;  /* 0x0000763218fb7816 */ /* 0x000fe200000000fb */
[----:B------:R4:W-:Y:S01]  /*ca00*/  MUFU.EX2 R66, R231 ;  /* 0x000000e700427308 */ /* 0x0009e20000000800 */
[----:B-1----:R-:W3:Y:S01]  /*ca10*/  LDL.LU R252, [R1+0x6c] ;  /* 0x00006c0001fc7983 */ /* 0x002ee20000300800 */
[----:B------:R-:W-:-:S02]  /*ca20*/  @!P2 PRMT R239, R58, 0x5410, RZ ;  /* 0x000054103aefa816 */ /* 0x000fc400000000ff */
[----:B------:R-:W-:Y:S01]  /*ca30*/  MUFU.EX2 R132, R132 ;  /* 0x0000008400847308 */ /* 0x000fe20000000800 */
[----:B------:R-:W-:Y:S01]  /*ca40*/  LOP3.LUT R251, R251, 0xff, RZ, 0xc0, !PT ;  /* 0x000000fffbfb7812 */ /* 0x000fe200078ec0ff */
[----:B----4-:R-:W4:Y:S01]  /*ca50*/  LDL.LU R231, [R1+0x60] ;  /* 0x0000600001e77983 */ /* 0x010f220000300800 */
[----:B------:R-:W-:Y:S02]  /*ca60*/  SHF.R.U32.HI R58, RZ, 0x18, R238 ;  /* 0x00000018ff3a7819 */ /* 0x000fe400000116ee */
[----:B------:R-:W-:Y:S02]  /*ca70*/  ISETP.LE.U32.AND P3, PT, R251, UR13, PT ;  /* 0x0000000dfb007c0c */ /* 0x000fe4000bf63070 */
[----:B------:R-:W-:Y:S01]  /*ca80*/  ISETP.LE.U32.AND P2, PT, R58, UR13, PT ;  /* 0x0000000d3a007c0c */ /* 0x000fe2000bf43070 */
        /* <DEDUP_REMOVED lines=33> */
[----:B-1----:R-:W-:Y:S01]  /*cca0*/  F2FP.F16.F32.PACK_AB R167, R58, R229 ;  /* 0x000000e53aa7723e */ /* 0x002fe200000000ff */
[-C--:B------:R-:W-:Y:S01]  /*ccb0*/  FMUL.FTZ R68, R68, R132.reuse ;  /* 0x0000008444447220 */ /* 0x080fe20000410000 */
[----:B------:R-:W-:-:S03]  /*ccc0*/  FMUL.FTZ R69, R69, R132 ;  /* 0x0000008445457220 */ /* 0x000fc60000410000 */
[----:B------:R-:W-:Y:S02]  /*ccd0*/  @!P4 HADD2 R65, -R167.H0_H0, -RZ.H0_H0 ;  /* 0xa00000ffa741c230 */ /* 0x000fe40000000900 */
        /* <DEDUP_REMOVED lines=14> */
[----:B------:R-:W-:Y:S01]  /*cdc0*/  MUFU.EX2 R225, R225 ;  /* 0x000000e100e17308 */ /* 0x000fe20000000800 */
[----:B----4-:R-:W-:Y:S01]  /*cdd0*/  FFMA.FTZ R231, R231, R232, R27 ;  /* 0x000000e8e7e77223 */ /* 0x010fe2000001001b */
[----:B------:R-:W-:-:S04]  /*cde0*/  F2FP.F16.F32.PACK_AB R27, R66, R27 ;  /* 0x0000001b421b723e */ /* 0x000fc800000000ff */
[C---:B------:R-:W-:Y:S02]  /*cdf0*/  PRMT R251, R27.reuse, 0x7632, R251 ;  /* 0x000076321bfb7816 */ /* 0x040fe400000000fb */
[----:B------:R-:W-:-:S03]  /*ce00*/  PRMT R247, R27, 0x7610, R247 ;  /* 0x000076101bf77816 */ /* 0x000fc600000000f7 */
[----:B------:R-:W-:Y:S01]  /*ce10*/  @!P2 HADD2 R59, -R251.H0_H0, -RZ.H0_H0 ;  /* 0xa00000fffb3ba230 */ /* 0x000fe20000000900 */
[----:B------:R-:W-:Y:S01]  /*ce20*/  PRMT R27, R246, 0x7771, RZ ;  /* 0x00007771f61b7816 */ /* 0x000fe200000000ff */
[----:B------:R-:W-:Y:S02]  /*ce30*/  @!P5 HADD2 R60, -R247.H0_H0, -RZ.H0_H0 ;  /* 0xa00000fff73cd230 */ /* 0x000fe40000000900 */
[----:B---3--:R-:W-:Y:S01]  /*ce40*/  FFMA.FTZ R232, R252, R132, R166 ;  /* 0x00000084fce87223 */ /* 0x008fe200000100a6 */
[----:B------:R-:W-:Y:S02]  /*ce50*/  PRMT R252, R247, 0x5410, R251 ;  /* 0x00005410f7fc7816 */ /* 0x000fe400000000fb */
[----:B------:R-:W-:Y:S02]  /*ce60*/  @!P2 PRMT R251, R59, 0x5410, RZ ;  /* 0x000054103bfba816 */ /* 0x000fe400000000ff */
[----:B------:R-:W-:Y:S02]  /*ce70*/  ISETP.GT.U32.AND P2, PT, R27, UR13, PT ;  /* 0x0000000d1b007c0c */ /* 0x000fe4000bf44070 */
[----:B------:R-:W-:-:S02]  /*ce80*/  @!P5 PRMT R247, R60, 0x5410, RZ ;  /* 0x000054103cf7d816 */ /* 0x000fc400000000ff */
[----:B------:R-:W-:Y:S01]  /*ce90*/  LOP3.LUT R60, R24, 0xffff, RZ, 0xc0, !PT ;  /* 0x0000ffff183c7812 */ /* 0x000fe200078ec0ff */
[----:B------:R-:W-:Y:S01]  /*cea0*/  MUFU.EX2 R27, R147 ;  /* 0x00000093001b7308 */ /* 0x000fe20000000800 */
[C---:B------:R-:W-:Y:S02]  /*ceb0*/  PRMT R166, R167.reuse, 0x7632, R166 ;  /* 0x00007632a7a67816 */ /* 0x040fe400000000a6 */
[----:B------:R-:W-:Y:S01]  /*cec0*/  SHF.R.U32.HI R60, RZ, 0x8, R60 ;  /* 0x00000008ff3c7819 */ /* 0x000fe2000001163c */
[----:B------:R-:W1:Y:S01]  /*ced0*/  MUFU.EX2 R59, R146 ;  /* 0x00000092003b7308 */ /* 0x000e620000000800 */
[----:B------:R-:W-:Y:S02]  /*cee0*/  PRMT R132, R246, 0x7772, RZ ;  /* 0x00007772f6847816 */ /* 0x000fe400000000ff */
[----:B------:R-:W-:Y:S01]  /*cef0*/  LOP3.LUT R60, R60, 0xffff, RZ, 0xc0, !PT ;  /* 0x0000ffff3c3c7812 */ /* 0x000fe200078ec0ff */
[----:B------:R-:W-:Y:S01]  /*cf00*/  @P2 HADD2 R64, -R166.H0_H0, -RZ.H0_H0 ;  /* 0xa00000ffa6402230 */ /* 0x000fe20000000900 */
[----:B------:R-:W-:-:S02]  /*cf10*/  PRMT R230, R167, 0x5410, R166 ;  /* 0x00005410a7e67816 */ /* 0x000fc400000000a6 */
[----:B------:R-:W-:Y:S02]  /*cf20*/  @!P4 PRMT R167, R65, 0x5410, RZ ;  /* 0x0000541041a7c816 */ /* 0x000fe400000000ff */
[----:B------:R-:W-:Y:S02]  /*cf30*/  ISETP.LE.U32.AND P4, PT, R60, UR13, PT ;  /* 0x0000000d3c007c0c */ /* 0x000fe4000bf83070 */
[----:B------:R-:W-:Y:S02]  /*cf40*/  PRMT R60, R246, 0x7773, RZ ;  /* 0x00007773f63c7816 */ /* 0x000fe400000000ff */
[----:B------:R-:W-:Y:S02]  /*cf50*/  ISETP.GT.U32.AND P5, PT, R132, UR13, PT ;  /* 0x0000000d84007c0c */ /* 0x000fe4000bfa4070 */
[----:B------:R-:W-:Y:S02]  /*cf60*/  @P2 PRMT R166, R64, 0x5410, RZ ;  /* 0x0000541040a62816 */ /* 0x000fe400000000ff */
[----:B------:R-:W-:-:S02]  /*cf70*/  ISETP.GT.U32.AND P2, PT, R60, UR13, PT ;  /* 0x0000000d3c007c0c */ /* 0x000fc4000bf44070 */
[----:B-1----:R-:W-:Y:S01]  /*cf80*/  F2FP.F16.F32.PACK_AB R147, R59, R27 ;  /* 0x0000001b3b93723e */ /* 0x002fe200000000ff */
[----:B------:R-:W-:-:S03]  /*cf90*/  IMAD.MOV.U32 R60, RZ, RZ, R26 ;  /* 0x000000ffff3c7224 */ /* 0x000fc600078e001a */
[C---:B------:R-:W-:Y:S02]  /*cfa0*/  PRMT R146, R147.reuse, 0x7632, R146 ;  /* 0x0000763293927816 */ /* 0x040fe40000000092 */
[----:B------:R-:W-:Y:S01]  /*cfb0*/  LOP3.LUT R60, R60, 0xff, RZ, 0xc0, !PT ;  /* 0x000000ff3c3c7812 */ /* 0x000fe200078ec0ff */
[----:B------:R-:W-:Y:S02]  /*cfc0*/  @P5 HADD2 R63, -R147.H0_H0, -RZ.H0_H0 ;  /* 0xa00000ff933f5230 */ /* 0x000fe40000000900 */
[----:B------:R-:W-:Y:S01]  /*cfd0*/  IMAD.MOV.U32 R65, RZ, RZ, R230 ;  /* 0x000000ffff417224 */ /* 0x000fe200078e00e6 */
[----:B------:R-:W-:Y:S01]  /*cfe0*/  PRMT R230, R147, 0x5410, R146 ;  /* 0x0000541093e67816 */ /* 0x000fe20000000092 */
[----:B------:R-:W-:Y:S01]  /*cff0*/  @P2 HADD2 R62, -R146.H0_H0, -RZ.H0_H0 ;  /* 0xa00000ff923e2230 */ /* 0x000fe20000000900 */
[----:B------:R-:W-:Y:S02]  /*d000*/  @P5 PRMT R147, R63, 0x5410, RZ ;  /* 0x000054103f935816 */ /* 0x000fe400000000ff */
[----:B------:R-:W-:Y:S01]  /*d010*/  ISETP.LE.U32.AND P5, PT, R60, UR13, PT ;  /* 0x0000000d3c007c0c */ /* 0x000fe2000bfa3070 */
[----:B------:R-:W-:Y:S01]  /*d020*/  MUFU.EX2 R63, R143 ;  /* 0x0000008f003f7308 */ /* 0x000fe20000000800 */
[----:B------:R-:W-:-:S03]  /*d030*/  @P2 PRMT R146, R62, 0x5410, RZ ;  /* 0x000054103e922816 */ /* 0x000fc600000000ff */
[----:B------:R-:W1:Y:S01]  /*d040*/  MUFU.EX2 R60, R144 ;  /* 0x00000090003c7308 */ /* 0x000e620000000800 */
[----:B------:R-:W-:-:S03]  /*d050*/  LOP3.LUT R62, R24, 0xff, RZ, 0xc0, !PT ;  /* 0x000000ff183e7812 */ /* 0x000fc600078ec0ff */
[----:B------:R-:W2:Y:S01]  /*d060*/  MUFU.EX2 R64, R224 ;  /* 0x000000e000407308 */ /* 0x000ea20000000800 */
[----:B------:R-:W-:Y:S01]  /*d070*/  ISETP.LE.U32.AND P2, PT, R62, UR13, PT ;  /* 0x0000000d3e007c0c */ /* 0x000fe2000bf43070 */
[----:B------:R-:W-:Y:S01]  /*d080*/  FADD.FTZ R231, R66, R231 ;  /* 0x000000e742e77221 */ /* 0x000fe20000010000 */
[----:B------:R-:W-:Y:S01]  /*d090*/  FADD.FTZ R66, R142, R145 ;  /* 0x000000918e427221 */ /* 0x000fe20000010000 */
[----:B-1----:R-:W-:Y:S02]  /*d0a0*/  F2FP.F16.F32.PACK_AB R145, R63, R60 ;  /* 0x0000003c3f91723e */ /* 0x002fe400000000ff */
[----:B--2---:R-:W-:-:S08]  /*d0b0*/  F2FP.F16.F32.PACK_AB R143, R64, R225 ;  /* 0x000000e1408f723e */ /* 0x004fd000000000ff */
[----:B------:R-:W-:Y:S01]  /*d0c0*/  @!P2 HADD2 R61, -R145.H0_H0, -RZ.H0_H0 ;  /* 0xa00000ff913da230 */ /* 0x000fe20000000900 */
[----:B------:R-:W-:Y:S01]  /*d0d0*/  PRMT R144, R145, 0x7632, R144 ;  /* 0x0000763291907816 */ /* 0x000fe20000000090 */
[----:B------:R-:W-:Y:S01]  /*d0e0*/  FADD.FTZ R132, R137, R232 ;  /* 0x000000e889847221 */ /* 0x000fe20000010000 */
[----:B------:R-:W-:Y:S01]  /*d0f0*/  SHF.R.U32.HI R62, RZ, 0x18, R24 ;  /* 0x00000018ff3e7819 */ /* 0x000fe20000011618 */
[----:B------:R-:W-:Y:S01]  /*d100*/  @!P3 HADD2 R56, -R143.H0_H0, -RZ.H0_H0 ;  /* 0xa00000ff8f38b230 */ /* 0x000fe20000000900 */
[----:B------:R-:W-:Y:S02]  /*d110*/  PRMT R142, R143, 0x7632, R142 ;  /* 0x000076328f8e7816 */ /* 0x000fe4000000008e */
[----:B------:R-:W-:Y:S02]  /*d120*/  PRMT R232, R145, 0x5410, R144 ;  /* 0x0000541091e87816 */ /* 0x000fe40000000090 */
[----:B------:R-:W-:Y:S01]  /*d130*/  @!P2 PRMT R145, R61, 0x5410, RZ ;  /* 0x000054103d91a816 */ /* 0x000fe200000000ff */
[----:B------:R-:W-:Y:S01]  /*d140*/  FADD.FTZ R61, R27, R231 ;  /* 0x000000e71b3d7221 */ /* 0x000fe20000010000 */
[----:B------:R-:W-:-:S02]  /*d150*/  PRMT R231, R143, 0x5410, R142 ;  /* 0x000054108fe77816 */ /* 0x000fc4000000008e */
[----:B------:R-:W-:Y:S02]  /*d160*/  ISETP.LE.U32.AND P2, PT, R62, UR13, PT ;  /* 0x0000000d3e007c0c */ /* 0x000fe4000bf43070 */
[----:B------:R-:W-:Y:S01]  /*d170*/  @!P3 PRMT R143, R56, 0x5410, RZ ;  /* 0x00005410388fb816 */ /* 0x000fe200000000ff */
[----:B------:R-:W-:Y:S04]  /*d180*/  MUFU.EX2 R62, R221 ;  /* 0x000000dd003e7308 */ /* 0x000fe80000000800 */
[----:B------:R1:W-:Y:S02]  /*d190*/  MUFU.EX2 R56, R220 ;  /* 0x000000dc00387308 */ /* 0x0003e40000000800 */
[----:B-1----:R-:W2:Y:S04]  /*d1a0*/  LDL.64 R220, [R1+0x58] ;  /* 0x0000580001dc7983 */ /* 0x002ea80000100a00 */
[----:B------:R-:W-:-:S02]  /*d1b0*/  @!P2 HADD2 R55, -R142.H0_H0, -RZ.H0_H0 ;  /* 0xa00000ff8e37a230 */ /* 0x000fc40000000900 */
[----:B------:R-:W-:Y:S02]  /*d1c0*/  IMAD.MOV.U32 R224, RZ, RZ, R65 ;  /* 0x000000ffffe07224 */ /* 0x000fe400078e0041 */
[----:B------:R-:W-:Y:S01]  /*d1d0*/  MUFU.EX2 R65, R139 ;  /* 0x0000008b00417308 */ /* 0x000fe20000000800 */
[----:B------:R-:W-:-:S03]  /*d1e0*/  @!P2 PRMT R142, R55, 0x5410, RZ ;  /* 0x00005410378ea816 */ /* 0x000fc600000000ff */
[----:B------:R-:W1:Y:S01]  /*d1f0*/  MUFU.EX2 R55, R138 ;  /* 0x0000008a00377308 */ /* 0x000e620000000800 */
[----:B------:R-:W-:Y:S01]  /*d200*/  @!P4 HADD2 R57, -R144.H0_H0, -RZ.H0_H0 ;  /* 0xa00000ff9039c230 */ /* 0x000fe20000000900 */
[----:B------:R-:W-:-:S04]  /*d210*/  PRMT R27, R26, 0x7771, RZ ;  /* 0x000077711a1b7816 */ /* 0x000fc800000000ff */
[----:B------:R-:W-:Y:S02]  /*d220*/  @!P4 PRMT R144, R57, 0x5410, RZ ;  /* 0x000054103990c816 */ /* 0x000fe400000000ff */
[----:B------:R-:W-:Y:S02]  /*d230*/  ISETP.GT.U32.AND P4, PT, R27, UR13, PT ;  /* 0x0000000d1b007c0c */ /* 0x000fe4000bf84070 */
[C---:B------:R-:W-:Y:S02]  /*d240*/  PRMT R27, R26.reuse, 0x7772, RZ ;  /* 0x000077721a1b7816 */ /* 0x040fe400000000ff */
[----:B-1----:R-:W-:Y:S02]  /*d250*/  F2FP.F16.F32.PACK_AB R139, R55, R65 ;  /* 0x00000041378b723e */ /* 0x002fe400000000ff */
[----:B------:R-:W-:Y:S02]  /*d260*/  ISETP.GT.U32.AND P3, PT, R27, UR13, PT ;  /* 0x0000000d1b007c0c */ /* 0x000fe4000bf64070 */
[----:B------:R-:W-:-:S02]  /*d270*/  PRMT R27, R26, 0x7773, RZ ;  /* 0x000077731a1b7816 */ /* 0x000fc400000000ff */
[----:B------:R-:W-:Y:S01]  /*d280*/  PRMT R138, R139, 0x7632, R138 ;  /* 0x000076328b8a7816 */ /* 0x000fe2000000008a */
[----:B------:R-:W-:Y:S01]  /*d290*/  FADD.FTZ R228, R227, R228 ;  /* 0x000000e4e3e47221 */ /* 0x000fe20000010000 */
[----:B------:R-:W-:Y:S01]  /*d2a0*/  ISETP.GT.U32.AND P2, PT, R27, UR13, PT ;  /* 0x0000000d1b007c0c */ /* 0x000fe2000bf44070 */
[----:B------:R-:W-:Y:S01]  /*d2b0*/  FADD.FTZ R57, R59, R61 ;  /* 0x0000003d3b397221 */ /* 0x000fe20000010000 */
[----:B------:R-:W-:Y:S01]  /*d2c0*/  F2FP.F16.F32.PACK_AB R137, R56, R62 ;  /* 0x0000003e3889723e */ /* 0x000fe200000000ff */
[----:B------:R-:W-:Y:S02]  /*d2d0*/  @P4 HADD2 R53, -R138.H0_H0, -RZ.H0_H0 ;  /* 0xa00000ff8a354230 */ /* 0x000fe40000000900 */
[----:B------:R-:W-:Y:S02]  /*d2e0*/  IMAD.U32 R61, RZ, RZ, UR35 ;  /* 0x00000023ff3d7e24 */ /* 0x000fe4000f8e00ff */
[----:B------:R-:W-:Y:S01]  /*d2f0*/  FADD.FTZ R229, R229, R228 ;  /* 0x000000e4e5e57221 */ /* 0x000fe20000010000 */
[----:B------:R-:W-:Y:S01]  /*d300*/  IMAD.MOV.U32 R227, RZ, RZ, R230 ;  /* 0x000000ffffe37224 */ /* 0x000fe200078e00e6 */
[----:B------:R-:W-:-:S02]  /*d310*/  PRMT R230, R139, 0x5410, R138 ;  /* 0x000054108be67816 */ /* 0x000fc4000000008a */
[----:B------:R-:W-:Y:S02]  /*d320*/  PRMT R136, R137, 0x7632, R136 ;  /* 0x0000763289887816 */ /* 0x000fe40000000088 */
[----:B------:R-:W-:Y:S01]  /*d330*/  @P4 PRMT R138, R53, 0x5410, RZ ;  /* 0x00005410358a4816 */ /* 0x000fe200000000ff */
[----:B------:R-:W-:Y:S02]  /*d340*/  FADD.FTZ R53, R58, R229 ;  /* 0x000000e53a357221 */ /* 0x000fe40000010000 */
[----:B------:R-:W-:Y:S02]  /*d350*/  @P2 HADD2 R51, -R136.H0_H0, -RZ.H0_H0 ;  /* 0xa00000ff88332230 */ /* 0x000fe40000000900 */
[----:B------:R-:W-:Y:S01]  /*d360*/  FADD.FTZ R53, R60, R53 ;  /* 0x000000353c357221 */ /* 0x000fe20000010000 */
[----:B------:R-:W-:Y:S02]  /*d370*/  PRMT R27, R137, 0x5410, R136 ;  /* 0x00005410891b7816 */ /* 0x000fe40000000088 */
[----:B------:R-:W-:Y:S01]  /*d380*/  @P2 PRMT R136, R51, 0x5410, RZ ;  /* 0x0000541033882816 */ /* 0x000fe200000000ff */
[----:B------:R-:W-:-:S02]  /*d390*/  @P3 HADD2 R52, -R137.H0_H0, -RZ.H0_H0 ;  /* 0xa00000ff89343230 */ /* 0x000fc40000000900 */
[----:B------:R-:W-:-:S03]  /*d3a0*/  FADD.FTZ R160, R160, R66 ;  /* 0x00000042a0a07221 */ /* 0x000fc60000010000 */
[----:B------:R-:W-:Y:S01]  /*d3b0*/  @P3 PRMT R137, R52, 0x5410, RZ ;  /* 0x0000541034893816 */ /* 0x000fe200000000ff */
[----:B------:R-:W-:Y:S01]  /*d3c0*/  FADD.FTZ R132, R161, R132 ;  /* 0x00000084a1847221 */ /* 0x000fe20000010000 */
[----:B------:R-:W-:Y:S01]  /*d3d0*/  FADD.FTZ R59, R187, R160 ;  /* 0x000000a0bb3b7221 */ /* 0x000fe20000010000 */
[----:B------:R-:W-:Y:S01]  /*d3e0*/  FADD.FTZ R57, R225, R57 ;  /* 0x00000039e1397221 */ /* 0x000fe20000010000 */
[----:B------:R-:W-:Y:S02]  /*d3f0*/  IMAD.MOV.U32 R187, RZ, RZ, R224 ;  /* 0x000000ffffbb7224 */ /* 0x000fe400078e00e0 */
[----:B------:R-:W-:-:S05]  /*d400*/  @!P5 HADD2 R54, -R139.H0_H0, -RZ.H0_H0 ;  /* 0xa00000ff8b36d230 */ /* 0x000fca0000000900 */
[----:B------:R-:W-:Y:S01]  /*d410*/  @!P5 PRMT R139, R54, 0x5410, RZ ;  /* 0x00005410368bd816 */ /* 0x000fe200000000ff */
[----:B------:R-:W-:Y:S01]  /*d420*/  FADD.FTZ R63, R63, R53 ;  /* 0x000000353f3f7221 */ /* 0x000fe20000010000 */
[----:B------:R-:W-:Y:S01]  /*d430*/  MUFU.EX2 R58, R157 ;  /* 0x0000009d003a7308 */ /* 0x000fe20000000800 */
[----:B------:R-:W-:Y:S01]  /*d440*/  FADD.FTZ R66, R159, R132 ;  /* 0x000000849f427221 */ /* 0x000fe20000010000 */
[----:B------:R-:W-:-:S03]  /*d450*/  FADD.FTZ R59, R163, R59 ;  /* 0x0000003ba33b7221 */ /* 0x000fc60000010000 */
[----:B------:R-:W-:Y:S01]  /*d460*/  FADD.FTZ R66, R162, R66 ;  /* 0x00000042a2427221 */ /* 0x000fe20000010000 */
[----:B------:R-:W-:Y:S02]  /*d470*/  FADD.FTZ R64, R64, R57 ;  /* 0x0000003940407221 */ /* 0x000fe40000010000 */
[----:B------:R-:W-:Y:S01]  /*d480*/  MUFU.EX2 R57, R179 ;  /* 0x000000b300397308 */ /* 0x000fe20000000800 */
[----:B------:R-:W-:Y:S01]  /*d490*/  FADD.FTZ R65, R65, R63 ;  /* 0x0000003f41417221 */ /* 0x000fe20000010000 */
[----:B------:R-:W-:-:S03]  /*d4a0*/  FADD.FTZ R59, R178, R59 ;  /* 0x0000003bb23b7221 */ /* 0x000fc60000010000 */
[----:B------:R-:W-:Y:S02]  /*d4b0*/  FADD.FTZ R65, R55, R65 ;  /* 0x0000004137417221 */ /* 0x000fe40000010000 */
[----:B------:R-:W-:Y:S01]  /*d4c0*/  MUFU.EX2 R55, R198 ;  /* 0x000000c600377308 */ /* 0x000fe20000000800 */
[----:B------:R-:W-:Y:S01]  /*d4d0*/  FADD.FTZ R59, R226, R59 ;  /* 0x0000003be23b7221 */ /* 0x000fe20000010000 */
[----:B--2---:R-:W-:-:S05]  /*d4e0*/  LOP3.LUT R61, R61, UR7, R221, 0x96, !PT ;  /* 0x000000073d3d7c12 */ /* 0x004fca000f8e96dd */
[----:B------:R-:W-:-:S05]  /*d4f0*/  IMAD.WIDE.U32 R60, R61, -0x326172a9, RZ ;  /* 0xcd9e8d573d3c7825 */ /* 0x000fca00078e00ff */
[----:B------:R-:W-:-:S05]  /*d500*/  LOP3.LUT R51, R212, UR31, R61, 0x96, !PT ;  /* 0x0000001fd4337c12 */ /* 0x000fca000f8e963d */
[----:B------:R-:W-:-:S05]  /*d510*/  IMAD.WIDE.U32 R220, R51, -0x2daee0ad, RZ ;  /* 0xd2511f5333dc7825 */ /* 0x000fca00078e00ff */
[----:B------:R-:W-:Y:S02]  /*d520*/  LOP3.LUT R51, R194, UR27, R221, 0x96, !PT ;  /* 0x0000001bc2337c12 */ /* 0x000fe4000f8e96dd */
[----:B------:R-:W-:Y:S01]  /*d530*/  LOP3.LUT R52, R60, UR30, R211, 0x96, !PT ;  /* 0x0000001e3c347c12 */ /* 0x000fe2000f8e96d3 */
[----:B------:R-:W-:Y:S01]  /*d540*/  FADD.FTZ R62, R62, R64 ;  /* 0x000000403e3e7221 */ /* 0x000fe20000010000 */
[----:B------:R-:W-:Y:S01]  /*d550*/  MUFU.EX2 R134, R134 ;  /* 0x0000008600867308 */ /* 0x000fe20000000800 */
[----:B------:R-:W-:-:S03]  /*d560*/  IMAD.WIDE.U32 R228, R51, -0x326172a9, RZ ;  /* 0xcd9e8d5733e47825 */ /* 0x000fc600078e00ff */
[----:B------:R-:W-:Y:S01]  /*d570*/  MUFU.EX2 R249, R249 ;  /* 0x000000f900f97308 */ /* 0x000fe20000000800 */
[----:B------:R-:W-:Y:S01]  /*d580*/  IMAD.WIDE.U32 R160, R52, -0x2daee0ad, RZ ;  /* 0xd2511f5334a07825 */ /* 0x000fe200078e00ff */
[----:B------:R-:W-:Y:S02]  /*d590*/  LOP3.LUT R51, R210, UR26, R229, 0x96, !PT ;  /* 0x0000001ad2337c12 */ /* 0x000fe4000f8e96e5 */
[----:B------:R-:W-:Y:S01]  /*d5a0*/  MUFU.EX2 R248, R248 ;  /* 0x000000f800f87308 */ /* 0x000fe20000000800 */
[----:B------:R-:W-:Y:S01]  /*d5b0*/  STG.E.U16 desc[UR28][R208.64+-0x80], R169 ;  /* 0xffff80a9d0007986 */ /* 0x000fe2000c10151c */
[----:B------:R-:W-:Y:S01]  /*d5c0*/  LOP3.LUT R52, R220, UR25, R161, 0x96, !PT ;  /* 0x00000019dc347c12 */ /* 0x000fe2000f8e96a1 */
[----:B------:R-:W-:Y:S02]  /*d5d0*/  IMAD.WIDE.U32 R224, R51, -0x2daee0ad, RZ ;  /* 0xd2511f5333e07825 */ /* 0x000fe400078e00ff */
[----:B------:R1:W-:Y:S03]  /*d5e0*/  STG.E.U16 desc[UR28][R208.64+-0x7e], R168 ;  /* 0xffff82a8d0007986 */ /* 0x0003e6000c10151c */
[----:B------:R-:W-:Y:S01]  /*d5f0*/  LOP3.LUT R51, R160, UR21, R225, 0x96, !PT ;  /* 0x00000015a0337c12 */ /* 0x000fe2000f8e96e1 */
[----:B------:R-:W-:Y:S01]  /*d600*/  IMAD.WIDE.U32 R160, R52, -0x326172a9, RZ ;  /* 0xcd9e8d5734a07825 */ /* 0x000fe200078e00ff */
[----:B------:R-:W-:Y:S01]  /*d610*/  USHF.L.U32 UR7, UR13, 0x10, URZ ;  /* 0x000000100d077899 */ /* 0x000fe200080006ff */
[----:B------:R3:W5:Y:S03]  /*d620*/  LDL.LU.64 R194, [R1+0x90] ;  /* 0x0000900001c27983 */ /* 0x0007660000300a00 */
[----:B------:R-:W-:-:S05]  /*d630*/  LOP3.LUT R228, R228, UR22, R161, 0x96, !PT ;  /* 0x00000016e4e47c12 */ /* 0x000fca000f8e96a1 */
[----:B------:R-:W-:-:S05]  /*d640*/  IMAD.WIDE.U32 R228, R228, -0x2daee0ad, RZ ;  /* 0xd2511f53e4e47825 */ /* 0x000fca00078e00ff */
[----:B------:R-:W-:Y:S01]  /*d650*/  LOP3.LUT R224, R224, UR16, R229, 0x96, !PT ;  /* 0x00000010e0e07c12 */ /* 0x000fe2000f8e96e5 */
[----:B------:R-:W-:-:S04]  /*d660*/  IMAD.WIDE.U32 R220, R51, -0x326172a9, RZ ;  /* 0xcd9e8d5733dc7825 */ /* 0x000fc800078e00ff */
[----:B------:R-:W-:Y:S01]  /*d670*/  IMAD.WIDE.U32 R224, R224, -0x326172a9, RZ ;  /* 0xcd9e8d57e0e07825 */ /* 0x000fe200078e00ff */
[----:B------:R-:W-:-:S04]  /*d680*/  LOP3.LUT R54, R160, UR17, R221, 0x96, !PT ;  /* 0x00000011a0367c12 */ /* 0x000fc8000f8e96dd */
[----:B------:R-:W-:-:S04]  /*d690*/  LOP3.LUT R221, R220, UR15, R225, 0x96, !PT ;  /* 0x0000000fdcdd7c12 */ /* 0x000fc8000f8e96e1 */
[----:B------:R-:W-:-:S04]  /*d6a0*/  LOP3.LUT R51, R221, 0xffff, RZ, 0xc0, !PT ;  /* 0x0000ffffdd337812 */ /* 0x000fc800078ec0ff */
[----:B------:R-:W-:Y:S02]  /*d6b0*/  SHF.R.U32.HI R51, RZ, 0x8, R51 ;  /* 0x00000008ff337819 */ /* 0x000fe40000011633 */
[----:B------:R-:W-:Y:S02]  /*d6c0*/  LOP3.LUT R53, R221, 0xff, RZ, 0xc0, !PT ;  /* 0x000000ffdd357812 */ /* 0x000fe400078ec0ff */
[----:B------:R-:W-:Y:S02]  /*d6d0*/  LOP3.LUT R51, R51, 0xffff, RZ, 0xc0, !PT ;  /* 0x0000ffff33337812 */ /* 0x000fe400078ec0ff */
[----:B------:R-:W-:Y:S02]  /*d6e0*/  ISETP.LE.U32.AND P5, PT, R53, UR13, PT ;  /* 0x0000000d35007c0c */ /* 0x000fe4000bfa3070 */
[----:B------:R-:W-:Y:S02]  /*d6f0*/  ISETP.LE.U32.AND P4, PT, R51, UR13, PT ;  /* 0x0000000d33007c0c */ /* 0x000fe4000bf83070 */
[----:B------:R-:W-:-:S02]  /*d700*/  PRMT R51, R221, 0x7632, R51 ;  /* 0x00007632dd337816 */ /* 0x000fc40000000033 */
[----:B------:R-:W-:Y:S02]  /*d710*/  SHF.R.U32.HI R53, RZ, 0x18, R221 ;  /* 0x00000018ff357819 */ /* 0x000fe400000116dd */
[----:B------:R-:W-:Y:S02]  /*d720*/  LOP3.LUT R51, R51, 0xff, RZ, 0xc0, !PT ;  /* 0x000000ff33337812 */ /* 0x000fe400078ec0ff */
[----:B------:R-:W-:Y:S02]  /*d730*/  ISETP.LE.U32.AND P2, PT, R53, UR13, PT ;  /* 0x0000000d35007c0c */ /* 0x000fe4000bf43070 */
[----:B------:R-:W2:Y:S01]  /*d740*/  MUFU.EX2 R53, R158 ;  /* 0x0000009e00357308 */ /* 0x000ea20000000800 */
[----:B------:R-:W-:-:S03]  /*d750*/  ISETP.LE.U32.AND P3, PT, R51, UR13, PT ;  /* 0x0000000d33007c0c */ /* 0x000fc6000bf63070 */
[----:B------:R-:W-:Y:S04]  /*d760*/  MUFU.EX2 R52, R219 ;  /* 0x000000db00347308 */ /* 0x000fe80000000800 */
[----:B------:R-:W4:Y:S01]  /*d770*/  MUFU.EX2 R51, R218 ;  /* 0x000000da00337308 */ /* 0x000f220000000800 */
[----:B--2---:R-:W-:-:S04]  /*d780*/  F2FP.F16.F32.PACK_AB R161, R58, R53 ;  /* 0x000000353aa1723e */ /* 0x004fc800000000ff */
[----:B------:R-:W-:Y:S02]  /*d790*/  PRMT R160, R161, 0x7632, R160 ;  /* 0x00007632a1a07816 */ /* 0x000fe400000000a0 */
[----:B----4-:R-:W-:-:S03]  /*d7a0*/  F2FP.F16.F32.PACK_AB R163, R51, R52 ;  /* 0x0000003433a3723e */ /* 0x010fc600000000ff */
[----:B------:R-:W-:Y:S01]  /*d7b0*/  @!P2 HADD2 R47, -R160.H0_H0, -RZ.H0_H0 ;  /* 0xa00000ffa02fa230 */ /* 0x000fe20000000900 */
[----:B------:R-:W-:Y:S02]  /*d7c0*/  PRMT R162, R163, 0x7632, R162 ;  /* 0x00007632a3a27816 */ /* 0x000fe400000000a2 */
[----:B------:R-:W-:Y:S01]  /*d7d0*/  PRMT R219, R161, 0x5410, R160 ;  /* 0x00005410a1db7816 */ /* 0x000fe200000000a0 */
[----:B------:R-:W-:Y:S01]  /*d7e0*/  @!P3 HADD2 R48, -R161.H0_H0, -RZ.H0_H0 ;  /* 0xa00000ffa130b230 */ /* 0x000fe20000000900 */
[----:B------:R-:W-:Y:S01]  /*d7f0*/  @!P2 PRMT R160, R47, 0x5410, RZ ;  /* 0x000054102fa0a816 */ /* 0x000fe200000000ff */
[----:B------:R-:W-:Y:S01]  /*d800*/  @!P4 HADD2 R49, -R162.H0_H0, -RZ.H0_H0 ;  /* 0xa00000ffa231c230 */ /* 0x000fe20000000900 */
[----:B------:R-:W-:Y:S02]  /*d810*/  PRMT R47, R224, 0x7771, RZ ;  /* 0x00007771e02f7816 */ /* 0x000fe400000000ff */
[----:B------:R-:W-:Y:S02]  /*d820*/  PRMT R220, R163, 0x5410, R162 ;  /* 0x00005410a3dc7816 */ /* 0x000fe400000000a2 */
[----:B------:R-:W-:-:S02]  /*d830*/  @!P4 PRMT R162, R49, 0x5410, RZ ;  /* 0x0000541031a2c816 */ /* 0x000fc400000000ff */
[----:B------:R-:W2:Y:S01]  /*d840*/  MUFU.EX2 R49, R177 ;  /* 0x000000b100317308 */ /* 0x000ea20000000800 */
[----:B------:R-:W-:Y:S02]  /*d850*/  @!P3 PRMT R161, R48, 0x5410, RZ ;  /* 0x0000541030a1b816 */ /* 0x000fe400000000ff */
[----:B------:R-:W-:Y:S01]  /*d860*/  ISETP.GT.U32.AND P2, PT, R47, UR13, PT ;  /* 0x0000000d2f007c0c */ /* 0x000fe2000bf44070 */
[----:B------:R-:W-:Y:S01]  /*d870*/  MUFU.EX2 R48, R155 ;  /* 0x0000009b00307308 */ /* 0x000fe20000000800 */
[----:B------:R-:W-:-:S03]  /*d880*/  PRMT R63, R224, 0x7772, RZ ;  /* 0x00007772e03f7816 */ /* 0x000fc600000000ff */
[----:B------:R-:W4:Y:S01]  /*d890*/  MUFU.EX2 R47, R153 ;  /* 0x00000099002f7308 */ /* 0x000f220000000800 */
[----:B------:R-:W-:Y:S02]  /*d8a0*/  ISETP.GT.U32.AND P4, PT, R63, UR13, PT ;  /* 0x0000000d3f007c0c */ /* 0x000fe4000bf84070 */
[----:B------:R-:W-:Y:S01]  /*d8b0*/  PRMT R63, R224, 0x7773, RZ ;  /* 0x00007773e03f7816 */ /* 0x000fe200000000ff */
[----:B------:R-:W-:-:S03]  /*d8c0*/  @!P5 HADD2 R50, -R163.H0_H0, -RZ.H0_H0 ;  /* 0xa00000ffa332d230 */ /* 0x000fc60000000900 */
[----:B------:R-:W-:Y:S02]  /*d8d0*/  ISETP.GT.U32.AND P3, PT, R63, UR13, PT ;  /* 0x0000000d3f007c0c */ /* 0x000fe4000bf64070 */
[----:B--2---:R-:W-:Y:S02]  /*d8e0*/  F2FP.F16.F32.PACK_AB R159, R49, R57 ;  /* 0x00000039319f723e */ /* 0x004fe400000000ff */
[----:B------:R-:W-:Y:S02]  /*d8f0*/  @!P5 PRMT R163, R50, 0x5410, RZ ;  /* 0x0000541032a3d816 */ /* 0x000fe400000000ff */
[----:B----4-:R-:W-:Y:S01]  /*d900*/  F2FP.F16.F32.PACK_AB R157, R47, R48 ;  /* 0x000000302f9d723e */ /* 0x010fe200000000ff */
[----:B------:R-:W-:Y:S01]  /*d910*/  FADD.FTZ R50, R156, R66 ;  /* 0x000000429c327221 */ /* 0x000fe20000010000 */
[----:B------:R-:W-:Y:S01]  /*d920*/  PRMT R158, R159, 0x7632, R158 ;  /* 0x000076329f9e7816 */ /* 0x000fe2000000009e */
[----:B------:R-:W-:Y:S01]  /*d930*/  IMAD.WIDE.U32 R178, R54, -0x2daee0ad, RZ ;  /* 0xd2511f5336b27825 */ /* 0x000fe200078e00ff */
[----:B------:R-:W-:-:S03]  /*d940*/  PRMT R156, R157, 0x7632, R156 ;  /* 0x000076329d9c7816 */ /* 0x000fc6000000009c */
[----:B------:R-:W-:Y:S01]  /*d950*/  @P2 HADD2 R45, -R158.H0_H0, -RZ.H0_H0 ;  /* 0xa00000ff9e2d2230 */ /* 0x000fe20000000900 */
[----:B------:R-:W-:Y:S01]  /*d960*/  LOP3.LUT R177, R228, UR4, R179, 0x96, !PT ;  /* 0x00000004e4b17c12 */ /* 0x000fe2000f8e96b3 */
[----:B------:R-:W-:Y:S01]  /*d970*/  @P3 HADD2 R31, -R156.H0_H0, -RZ.H0_H0 ;  /* 0xa00000ff9c1f3230 */ /* 0x000fe20000000900 */
[----:B------:R-:W-:Y:S01]  /*d980*/  PRMT R218, R159, 0x5410, R158 ;  /* 0x000054109fda7816 */ /* 0x000fe2000000009e */
[----:B------:R-:W-:Y:S01]  /*d990*/  IMAD.MOV.U32 R66, RZ, RZ, R187 ;  /* 0x000000ffff427224 */ /* 0x000fe200078e00bb */
[----:B------:R-:W-:Y:S01]  /*d9a0*/  @P2 PRMT R158, R45, 0x5410, RZ ;  /* 0x000054102d9e2816 */ /* 0x000fe200000000ff */
[----:B------:R-:W-:Y:S01]  /*d9b0*/  FADD.FTZ R54, R154, R50 ;  /* 0x000000329a367221 */ /* 0x000fe20000010000 */
[----:B------:R-:W-:Y:S02]  /*d9c0*/  LOP3.LUT R45, R177, 0xffff, RZ, 0xc0, !PT ;  /* 0x0000ffffb12d7812 */ /* 0x000fe400078ec0ff */
[----:B------:R-:W-:Y:S01]  /*d9d0*/  PRMT R187, R157, 0x5410, R156 ;  /* 0x000054109dbb7816 */ /* 0x000fe2000000009c */
[----:B------:R-:W-:Y:S01]  /*d9e0*/  MUFU.EX2 R50, R176 ;  /* 0x000000b000327308 */ /* 0x000fe20000000800 */
[----:B------:R-:W-:-:S03]  /*d9f0*/  @P3 PRMT R156, R31, 0x5410, RZ ;  /* 0x000054101f9c3816 */ /* 0x000fc600000000ff */
[----:B------:R-:W2:Y:S01]  /*da00*/  MUFU.EX2 R31, R199 ;  /* 0x000000c7001f7308 */ /* 0x000ea20000000800 */
[----:B------:R-:W-:Y:S01]  /*da10*/  SHF.R.U32.HI R45, RZ, 0x8, R45 ;  /* 0x00000008ff2d7819 */ /* 0x000fe2000001162d */
[----:B------:R-:W-:-:S03]  /*da20*/  @P4 HADD2 R44, -R157.H0_H0, -RZ.H0_H0 ;  /* 0xa00000ff9d2c4230 */ /* 0x000fc60000000900 */
[----:B------:R-:W-:Y:S02]  /*da30*/  LOP3.LUT R45, R45, 0xffff, RZ, 0xc0, !PT ;  /* 0x0000ffff2d2d7812 */ /* 0x000fe400078ec0ff */
[----:B------:R-:W-:Y:S02]  /*da40*/  @P4 PRMT R157, R44, 0x5410, RZ ;  /* 0x000054102c9d4816 */ /* 0x000fe400000000ff */
[----:B------:R-:W-:Y:S02]  /*da50*/  ISETP.LE.U32.AND P2, PT, R45, UR13, PT ;  /* 0x0000000d2d007c0c */ /* 0x000fe4000bf43070 */
[----:B------:R-:W-:Y:S01]  /*da60*/  LOP3.LUT R44, R177, 0xff, RZ, 0xc0, !PT ;  /* 0x000000ffb12c7812 */ /* 0x000fe200078ec0ff */
[----:B------:R-:W-:Y:S01]  /*da70*/  IMAD.MOV.U32 R132, RZ, RZ, R224 ;  /* 0x000000ffff847224 */ /* 0x000fe200078e00e0 */
[----:B--2---:R-:W-:Y:S02]  /*da80*/  F2FP.F16.F32.PACK_AB R155, R50, R31 ;  /* 0x0000001f329b723e */ /* 0x004fe400000000ff */
[----:B------:R-:W-:Y:S01]  /*da90*/  ISETP.LE.U32.AND P4, PT, R44, UR13, PT ;  /* 0x0000000d2c007c0c */ /* 0x000fe2000bf83070 */
[----:B------:R-:W-:Y:S01]  /*daa0*/  IMAD.MOV.U32 R44, RZ, RZ, R178 ;  /* 0x000000ffff2c7224 */ /* 0x000fe200078e00b2 */
[----:B------:R-:W-:-:S02]  /*dab0*/  LOP3.LUT R132, R132, 0xff, RZ, 0xc0, !PT ;  /* 0x000000ff84847812 */ /* 0x000fc400078ec0ff */
[C---:B------:R-:W-:Y:S02]  /*dac0*/  PRMT R154, R155.reuse, 0x7632, R154 ;  /* 0x000076329b9a7816 */ /* 0x040fe4000000009a */
[----:B------:R-:W-:Y:S02]  /*dad0*/  ISETP.LE.U32.AND P5, PT, R132, UR13, PT ;  /* 0x0000000d84007c0c */ /* 0x000fe4000bfa3070 */
[----:B------:R-:W-:Y:S01]  /*dae0*/  LOP3.LUT R44, R44, 0xff, RZ, 0xc0, !PT ;  /* 0x000000ff2c2c7812 */ /* 0x000fe200078ec0ff */
[----:B------:R-:W-:Y:S01]  /*daf0*/  @!P2 HADD2 R23, -R154.H0_H0, -RZ.H0_H0 ;  /* 0xa00000ff9a17a230 */ /* 0x000fe20000000900 */
[----:B------:R-:W-:Y:S02]  /*db00*/  PRMT R176, R155, 0x5410, R154 ;  /* 0x000054109bb07816 */ /* 0x000fe4000000009a */
[----:B------:R-:W-:Y:S01]  /*db10*/  ISETP.LE.U32.AND P3, PT, R44, UR13, PT ;  /* 0x0000000d2c007c0c */ /* 0x000fe2000bf63070 */
[----:B------:R-:W-:Y:S01]  /*db20*/  @!P4 HADD2 R25, -R155.H0_H0, -RZ.H0_H0 ;  /* 0xa00000ff9b19c230 */ /* 0x000fe20000000900 */
[----:B------:R-:W-:Y:S01]  /*db30*/  @!P2 PRMT R154, R23, 0x5410, RZ ;  /* 0x00005410179aa816 */ /* 0x000fe200000000ff */
[----:B------:R-:W2:Y:S01]  /*db40*/  MUFU.EX2 R44, R174 ;  /* 0x000000ae002c7308 */ /* 0x000ea20000000800 */
[----:B------:R-:W-:-:S02]  /*db50*/  SHF.R.U32.HI R23, RZ, 0x18, R177 ;  /* 0x00000018ff177819 */ /* 0x000fc400000116b1 */
[----:B------:R-:W-:Y:S02]  /*db60*/  @!P4 PRMT R155, R25, 0x5410, RZ ;  /* 0x00005410199bc816 */ /* 0x000fe400000000ff */
[----:B------:R-:W-:Y:S01]  /*db70*/  ISETP.LE.U32.AND P4, PT, R23, UR13, PT ;  /* 0x0000000d17007c0c */ /* 0x000fe2000bf83070 */
[----:B------:R-:W-:Y:S01]  /*db80*/  @!P5 HADD2 R46, -R159.H0_H0, -RZ.H0_H0 ;  /* 0xa00000ff9f2ed230 */ /* 0x000fe20000000900 */
[----:B------:R-:W-:Y:S02]  /*db90*/  PRMT R23, R178, 0x7771, RZ ;  /* 0x00007771b2177816 */ /* 0x000fe400000000ff */
[----:B------:R-:W-:Y:S02]  /*dba0*/  PRMT R45, R177, 0x7632, R45 ;  /* 0x00007632b12d7816 */ /* 0x000fe4000000002d */
[----:B------:R-:W-:Y:S02]  /*dbb0*/  ISETP.GT.U32.AND P2, PT, R23, UR13, PT ;  /* 0x0000000d17007c0c */ /* 0x000fe4000bf44070 */
[----:B------:R-:W-:-:S02]  /*dbc0*/  LOP3.LUT R45, R45, 0xff, RZ, 0xc0, !PT ;  /* 0x000000ff2d2d7812 */ /* 0x000fc400078ec0ff */
[----:B------:R-:W-:Y:S02]  /*dbd0*/  @!P5 PRMT R159, R46, 0x5410, RZ ;  /* 0x000054102e9fd816 */ /* 0x000fe400000000ff */
[----:B------:R2:W-:Y:S01]  /*dbe0*/  MUFU.EX2 R46, R151 ;  /* 0x00000097002e7308 */ /* 0x0005e20000000800 */
[----:B------:R-:W-:-:S03]  /*dbf0*/  ISETP.LE.U32.AND P5, PT, R45, UR13, PT ;  /* 0x0000000d2d007c0c */ /* 0x000fc6000bfa3070 */
[----:B------:R4:W1:Y:S01]  /*dc00*/  MUFU.EX2 R45, R150 ;  /* 0x00000096002d7308 */ /* 0x0008620000000800 */
[----:B------:R-:W-:Y:S01]  /*dc10*/  FADD.FTZ R54, R152, R54 ;  /* 0x0000003698367221 */ /* 0x000fe20000010000 */
[----:B--2---:R-:W-:-:S04]  /*dc20*/  F2FP.F16.F32.PACK_AB R151, R44, R55 ;  /* 0x000000372c97723e */ /* 0x004fc800000000ff */
[----:B----4-:R-:W-:Y:S01]  /*dc30*/  PRMT R150, R151, 0x7632, R150 ;  /* 0x0000763297967816 */ /* 0x010fe20000000096 */
[----:B------:R-:W-:-:S04]  /*dc40*/  FADD.FTZ R52, R52, R54 ;  /* 0x0000003634347221 */ /* 0x000fc80000010000 */
[----:B------:R-:W-:Y:S01]  /*dc50*/  @P2 HADD2 R19, -R150.H0_H0, -RZ.H0_H0 ;  /* 0xa00000ff96132230 */ /* 0x000fe20000000900 */
[----:B------:R2:W-:Y:S01]  /*dc60*/  MUFU.EX2 R54, R173 ;  /* 0x000000ad00367308 */ /* 0x0005e20000000800 */
[----:B------:R-:W-:Y:S01]  /*dc70*/  FADD.FTZ R59, R53, R59 ;  /* 0x0000003b353b7221 */ /* 0x000fe20000010000 */
[----:B------:R-:W-:Y:S02]  /*dc80*/  @!P3 HADD2 R20, -R151.H0_H0, -RZ.H0_H0 ;  /* 0xa00000ff9714b230 */ /* 0x000fe40000000900 */
[----:B------:R-:W4:Y:S01]  /*dc90*/  MUFU.EX2 R53, R149 ;  /* 0x0000009500357308 */ /* 0x000f220000000800 */
[----:B--2---:R-:W-:Y:S02]  /*dca0*/  PRMT R173, R151, 0x5410, R150 ;  /* 0x0000541097ad7816 */ /* 0x004fe40000000096 */
[----:B------:R-:W-:Y:S02]  /*dcb0*/  @P2 PRMT R150, R19, 0x5410, RZ ;  /* 0x0000541013962816 */ /* 0x000fe400000000ff */
[----:B------:R-:W-:-:S02]  /*dcc0*/  PRMT R19, R178, 0x7772, RZ ;  /* 0x00007772b2137816 */ /* 0x000fc400000000ff */
[----:B------:R-:W-:Y:S02]  /*dcd0*/  @!P3 PRMT R151, R20, 0x5410, RZ ;  /* 0x000054101497b816 */ /* 0x000fe400000000ff */
[----:B------:R-:W-:Y:S02]  /*dce0*/  ISETP.GT.U32.AND P3, PT, R19, UR13, PT ;  /* 0x0000000d13007c0c */ /* 0x000fe4000bf64070 */
[----:B------:R-:W-:-:S04]  /*dcf0*/  PRMT R19, R178, 0x7773, RZ ;  /* 0x00007773b2137816 */ /* 0x000fc800000000ff */
[----:B------:R-:W-:Y:S01]  /*dd00*/  ISETP.GT.U32.AND P2, PT, R19, UR13, PT ;  /* 0x0000000d13007c0c */ /* 0x000fe2000bf44070 */
[----:B------:R-:W2:Y:S01]  /*dd10*/  MUFU.EX2 R132, R172 ;  /* 0x000000ac00847308 */ /* 0x000ea20000000800 */
[----:B-1----:R-:W-:Y:S02]  /*dd20*/  F2FP.F16.F32.PACK_AB R153, R45, R46 ;  /* 0x0000002e2d99723e */ /* 0x002fe400000000ff */
[----:B----4-:R-:W-:Y:S01]  /*dd30*/  F2FP.F16.F32.PACK_AB R149, R53, R54 ;  /* 0x000000363595723e */ /* 0x010fe200000000ff */
[----:B------:R1:W-:Y:S01]  /*dd40*/  MUFU.EX2 R19, R148 ;  /* 0x0000009400137308 */ /* 0x0003e20000000800 */
[----:B------:R-:W-:-:S03]  /*dd50*/  PRMT R152, R153, 0x7632, R152 ;  /* 0x0000763299987816 */ /* 0x000fc60000000098 */
[----:B------:R-:W4:Y:S02]  /*dd60*/  MUFU.EX2 R20, R135 ;  /* 0x0000008700147308 */ /* 0x000f240000000800 */
[----:B------:R-:W-:Y:S02]  /*dd70*/  @!P4 HADD2 R21, -R152.H0_H0, -RZ.H0_H0 ;  /* 0xa00000ff9815c230 */ /* 0x000fe40000000900 */
[----:B------:R-:W-:Y:S01]  /*dd80*/  FADD.FTZ R56, R56, R62 ;  /* 0x0000003e38387221 */ /* 0x000fe20000010000 */
[----:B-1----:R-:W-:-:S05]  /*dd90*/  PRMT R148, R149, 0x7632, R148 ;  /* 0x0000763295947816 */ /* 0x002fca0000000094 */
[----:B------:R-:W-:Y:S01]  /*dda0*/  @P2 HADD2 R17, -R148.H0_H0, -RZ.H0_H0 ;  /* 0xa00000ff94112230 */ /* 0x000fe20000000900 */
[----:B------:R-:W-:Y:S02]  /*ddb0*/  PRMT R174, R153, 0x5410, R152 ;  /* 0x0000541099ae7816 */ /* 0x000fe40000000098 */
[----:B------:R-:W-:Y:S02]  /*ddc0*/  PRMT R172, R149, 0x5410, R148 ;  /* 0x0000541095ac7816 */ /* 0x000fe40000000094 */
[----:B------:R-:W-:Y:S02]  /*ddd0*/  @!P4 PRMT R152, R21, 0x5410, RZ ;  /* 0x000054101598c816 */ /* 0x000fe400000000ff */
[----:B------:R-:W-:Y:S01]  /*dde0*/  @P2 PRMT R148, R17, 0x5410, RZ ;  /* 0x0000541011942816 */ /* 0x000fe200000000ff */
[----:B--2---:R-:W-:Y:S01]  /*ddf0*/  FADD.FTZ R17, R132, R56 ;  /* 0x0000003884117221 */ /* 0x004fe20000010000 */
[----:B------:R-:W-:Y:S02]  /*de00*/  LOP3.LUT R21, R204, UR31, R61, 0x96, !PT ;  /* 0x0000001fcc157c12 */ /* 0x000fe4000f8e963d */
[----:B------:R-:W-:Y:S01]  /*de10*/  LOP3.LUT R60, R60, UR30, R141, 0x96, !PT ;  /* 0x0000001e3c3c7c12 */ /* 0x000fe2000f8e968d */
[----:B------:R-:W-:Y:S01]  /*de20*/  @P3 HADD2 R18, -R149.H0_H0, -RZ.H0_H0 ;  /* 0xa00000ff95123230 */ /* 0x000fe20000000900 */
[C---:B----4-:R-:W-:Y:S01]  /*de30*/  F2FP.F16.F32.PACK_AB R132, R20.reuse, R132 ;  /* 0x000000841484723e */ /* 0x050fe200000000ff */
[----:B------:R-:W-:Y:S01]  /*de40*/  FADD.FTZ R17, R20, R17 ;  /* 0x0000001114117221 */ /* 0x000fe20000010000 */
[----:B------:R-:W-:-:S02]  /*de50*/  IMAD.MOV.U32 R228, RZ, RZ, R192 ;  /* 0x000000ffffe47224 */ /* 0x000fc400078e00c0 */
[----:B------:R-:W-:Y:S02]  /*de60*/  @!P5 HADD2 R22, -R153.H0_H0, -RZ.H0_H0 ;  /* 0xa00000ff9916d230 */ /* 0x000fe40000000900 */
[----:B------:R-:W-:Y:S01]  /*de70*/  IMAD.WIDE.U32 R20, R21, -0x2daee0ad, RZ ;  /* 0xd2511f5315147825 */ /* 0x000fe200078e00ff */
[----:B------:R-:W-:-:S03]  /*de80*/  @P3 PRMT R149, R18, 0x5410, RZ ;  /* 0x0000541012953816 */ /* 0x000fc600000000ff */
[----:B------:R-:W-:Y:S01]  /*de90*/  IMAD.MOV.U32 R229, RZ, RZ, R193 ;  /* 0x000000ffffe57224 */ /* 0x000fe200078e00c1 */
[----:B------:R-:W-:Y:S01]  /*dea0*/  F2FP.F16.F32.PACK_AB R135, R134, R19 ;  /* 0x000000138687723e */ /* 0x000fe200000000ff */
[----:B------:R-:W-:-:S04]  /*deb0*/  IMAD.WIDE.U32 R60, R60, -0x2daee0ad, RZ ;  /* 0xd2511f533c3c7825 */ /* 0x000fc800078e00ff */
[----:B------:R-:W-:Y:S01]  /*dec0*/  FADD.FTZ R18, R19, R65 ;  /* 0x0000004113127221 */ /* 0x000fe20000010000 */
[----:B------:R-:W-:Y:S01]  /*ded0*/  LOP3.LUT R19, R228, UR27, R21, 0x96, !PT ;  /* 0x0000001be4137c12 */ /* 0x000fe2000f8e9615 */
[----:B------:R-:W-:Y:S01]  /*dee0*/  IMAD.MOV.U32 R25, RZ, RZ, R227 ;  /* 0x000000ffff197224 */ /* 0x000fe200078e00e3 */
[----:B------:R-:W-:Y:S01]  /*def0*/  LOP3.LUT R20, R20, UR25, R61, 0x96, !PT ;  /* 0x0000001914147c12 */ /* 0x000fe2000f8e963d */
[----:B------:R-:W-:Y:S01]  /*df00*/  MUFU.EX2 R64, R250 ;  /* 0x000000fa00407308 */ /* 0x000fe20000000800 */
[----:B------:R-:W-:Y:S01]  /*df10*/  @!P5 PRMT R153, R22, 0x5410, RZ ;  /* 0x000054101699d816 */ /* 0x000fe200000000ff */
[----:B------:R-:W-:-:S04]  /*df20*/  IMAD.WIDE.U32 R22, R19, -0x326172a9, RZ ;  /* 0xcd9e8d5713167825 */ /* 0x000fc800078e00ff */
[----:B------:R-:W-:Y:S01]  /*df30*/  FADD.FTZ R58, R58, R59 ;  /* 0x0000003b3a3a7221 */ /* 0x000fe20000010000 */
[----:B------:R-:W-:Y:S01]  /*df40*/  F2FP.F16.F32.PACK_AB R62, R248, R249 ;  /* 0x000000f9f83e723e */ /* 0x000fe200000000ff */
[----:B------:R-:W-:Y:S01]  /*df50*/  FADD.FTZ R52, R51, R52 ;  /* 0x0000003433347221 */ /* 0x000fe20000010000 */
[----:B------:R-:W-:Y:S01]  /*df60*/  IMAD.WIDE.U32 R198, R20, -0x326172a9, RZ ;  /* 0xcd9e8d5714c67825 */ /* 0x000fe200078e00ff */
[----:B------:R-:W-:Y:S01]  /*df70*/  LOP3.LUT R19, R140, UR26, R23, 0x96, !PT ;  /* 0x0000001a8c137c12 */ /* 0x000fe2000f8e9617 */
[----:B------:R-:W1:Y:S01]  /*df80*/  LDC R56, c[0x0][0x448] ;  /* 0x00011200ff387b82 */ /* 0x000e620000000800 */
[----:B------:R3:W5:Y:S02]  /*df90*/  LDL.LU.64 R192, [R1+0x88] ;  /* 0x0000880001c07983 */ /* 0x0007640000300a00 */
[----:B------:R-:W-:Y:S01]  /*dfa0*/  LOP3.LUT R20, R22, UR22, R199, 0x96, !PT ;  /* 0x0000001616147c12 */ /* 0x000fe2000f8e96c7 */
[----:B------:R-:W-:-:S04]  /*dfb0*/  IMAD.WIDE.U32 R228, R19, -0x2daee0ad, RZ ;  /* 0xd2511f5313e47825 */ /* 0x000fc800078e00ff */
[----:B------:R-:W-:Y:S01]  /*dfc0*/  FADD.FTZ R18, R134, R18 ;  /* 0x0000001286127221 */ /* 0x000fe20000010000 */
[----:B------:R-:W-:Y:S01]  /*dfd0*/  FADD.FTZ R58, R48, R58 ;  /* 0x0000003a303a7221 */ /* 0x000fe20000010000 */
[----:B------:R-:W-:Y:S01]  /*dfe0*/  PRMT R61, R62, 0x7632, R61 ;  /* 0x000076323e3d7816 */ /* 0x000fe2000000003d */
[----:B------:R-:W-:Y:S01]  /*dff0*/  IMAD.WIDE.U32 R20, R20, -0x2daee0ad, RZ ;  /* 0xd2511f5314147825 */ /* 0x000fe200078e00ff */
[----:B------:R-:W-:-:S03]  /*e000*/  LOP3.LUT R19, R60, UR21, R229, 0x96, !PT ;  /* 0x000000153c137c12 */ /* 0x000fc6000f8e96e5 */
[----:B------:R-:W-:Y:S01]  /*e010*/  FADD.FTZ R57, R57, R52 ;  /* 0x0000003439397221 */ /* 0x000fe20000010000 */
[----:B------:R-:W-:Y:S01]  /*e020*/  MUFU.EX2 R51, R243 ;  /* 0x000000f300337308 */ /* 0x000fe20000000800 */
[----:B------:R3:W5:Y:S01]  /*e030*/  LDL.LU.64 R140, [R1+0x80] ;  /* 0x00008000018c7983 */ /* 0x0007620000300a00 */
        /* <DEDUP_REMOVED lines=11> */
[----:B------:R-:W-:-:S03]  /*e0f0*/  @!P3 HADD2 R16, -R135.H0_H0, -RZ.H0_H0 ;  /* 0xa00000ff8710b230 */ /* 0x000fc60000000900 */
[----:B------:R-:W-:-:S07]  /*e100*/  PRMT R226, R135, 0x5410, R134 ;  /* 0x0000541087e27816 */ /* 0x000fce0000000086 */
[----:B------:R-:W-:Y:S01]  /*e110*/  @!P2 HADD2 R15, -R134.H0_H0, -RZ.H0_H0 ;  /* 0xa00000ff860fa230 */ /* 0x000fe20000000900 */
[----:B------:R-:W-:-:S04]  /*e120*/  PRMT R19, R227, 0x7632, R19 ;  /* 0x00007632e3137816 */ /* 0x000fc80000000013 */
[----:B------:R-:W-:Y:S02]  /*e130*/  @!P2 PRMT R134, R15, 0x5410, RZ ;  /* 0x000054100f86a816 */ /* 0x000fe400000000ff */
[----:B------:R-:W-:Y:S02]  /*e140*/  SHF.R.U32.HI R15, RZ, 0x18, R227 ;  /* 0x00000018ff0f7819 */ /* 0x000fe400000116e3 */
[----:B------:R-:W-:Y:S01]  /*e150*/  @!P3 PRMT R135, R16, 0x5410, RZ ;  /* 0x000054101087b816 */ /* 0x000fe200000000ff */
[----:B------:R-:W-:Y:S01]  /*e160*/  IMAD.MOV.U32 R16, RZ, RZ, R228 ;  /* 0x000000ffff107224 */ /* 0x000fe200078e00e4 */
[----:B------:R-:W-:Y:S01]  /*e170*/  LOP3.LUT R198, R198, UR17, R23, 0x96, !PT ;  /* 0x00000011c6c67c12 */ /* 0x000fe2000f8e9617 */
[----:B------:R-:W-:Y:S01]  /*e180*/  IMAD.MOV.U32 R23, RZ, RZ, R66 ;  /* 0x000000ffff177224 */ /* 0x000fe200078e0042 */
[----:B------:R-:W-:Y:S01]  /*e190*/  ISETP.LE.U32.AND P2, PT, R15, UR13, PT ;  /* 0x0000000d0f007c0c */ /* 0x000fe2000bf43070 */
[----:B------:R-:W2:Y:S01]  /*e1a0*/  MUFU.EX2 R66, R186 ;  /* 0x000000ba00427308 */ /* 0x000ea20000000800 */
[----:B------:R-:W-:-:S03]  /*e1b0*/  LOP3.LUT R19, R19, 0xff, RZ, 0xc0, !PT ;  /* 0x000000ff13137812 */ /* 0x000fc600078ec0ff */
[----:B------:R4:W3:Y:S01]  /*e1c0*/  MUFU.EX2 R15, R67 ;  /* 0x00000043000f7308 */ /* 0x0008e20000000800 */
[----:B------:R-:W-:Y:S02]  /*e1d0*/  ISETP.LE.U32.AND P5, PT, R19, UR13, PT ;  /* 0x0000000d13007c0c */ /* 0x000fe4000bfa3070 */
[----:B------:R-:W-:Y:S01]  /*e1e0*/  LOP3.LUT R16, R16, 0xff, RZ, 0xc0, !PT ;  /* 0x000000ff10107812 */ /* 0x000fe200078ec0ff */
[----:B------:R-:W-:-:S03]  /*e1f0*/  IMAD.WIDE.U32 R198, R198, -0x2daee0ad, RZ ;  /* 0xd2511f53c6c67825 */ /* 0x000fc600078e00ff */
[----:B------:R-:W-:Y:S02]  /*e200*/  ISETP.LE.U32.AND P4, PT, R16, UR13, PT ;  /* 0x0000000d10007c0c */ /* 0x000fe4000bf83070 */
[----:B----4-:R-:W-:Y:S01]  /*e210*/  PRMT R67, R132, 0x7632, R67 ;  /* 0x0000763284437816 */ /* 0x010fe20000000043 */
[----:B--2---:R-:W-:Y:S01]  /*e220*/  FADD.FTZ R18, R66, R18 ;  /* 0x0000001242127221 */ /* 0x004fe20000010000 */
[----:B------:R-:W-:-:S03]  /*e230*/  LOP3.LUT R186, R20, UR4, R199, 0x96, !PT ;  /* 0x0000000414ba7c12 */ /* 0x000fc6000f8e96c7 */
[----:B------:R-:W-:Y:S01]  /*e240*/  @!P2 HADD2 R13, -R67.H0_H0, -RZ.H0_H0 ;  /* 0xa00000ff430da230 */ /* 0x000fe20000000900 */
[----:B------:R-:W-:Y:S01]  /*e250*/  PRMT R16, R228, 0x7771, RZ ;  /* 0x00007771e4107816 */ /* 0x000fe200000000ff */
[----:B------:R-:W-:Y:S01]  /*e260*/  @!P5 HADD2 R14, -R132.H0_H0, -RZ.H0_H0 ;  /* 0xa00000ff840ed230 */ /* 0x000fe20000000900 */
[----:B---3--:R-:W-:Y:S02]  /*e270*/  F2FP.F16.F32.PACK_AB R66, R15, R66 ;  /* 0x000000420f42723e */ /* 0x008fe400000000ff */
[----:B------:R-:W-:Y:S02]  /*e280*/  PRMT R225, R132, 0x5410, R67 ;  /* 0x0000541084e17816 */ /* 0x000fe40000000043 */
[----:B------:R-:W-:Y:S02]  /*e290*/  @!P2 PRMT R67, R13, 0x5410, RZ ;  /* 0x000054100d43a816 */ /* 0x000fe400000000ff */
[----:B------:R-:W-:Y:S01]  /*e2a0*/  LOP3.LUT R13, R186, 0xffff, RZ, 0xc0, !PT ;  /* 0x0000ffffba0d7812 */ /* 0x000fe200078ec0ff */
[----:B------:R-:W-:Y:S01]  /*e2b0*/  @!P4 HADD2 R12, -R66.H0_H0, -RZ.H0_H0 ;  /* 0xa00000ff420cc230 */ /* 0x000fe20000000900 */
[----:B------:R-:W-:-:S02]  /*e2c0*/  ISETP.GT.U32.AND P3, PT, R16, UR13, PT ;  /* 0x0000000d10007c0c */ /* 0x000fc4000bf64070 */
[----:B------:R-:W-:Y:S02]  /*e2d0*/  PRMT R65, R66, 0x7632, R65 ;  /* 0x0000763242417816 */ /* 0x000fe40000000041 */
[----:B------:R-:W-:Y:S02]  /*e2e0*/  @!P5 PRMT R132, R14, 0x5410, RZ ;  /* 0x000054100e84d816 */ /* 0x000fe400000000ff */
[----:B------:R-:W-:Y:S02]  /*e2f0*/  SHF.R.U32.HI R14, RZ, 0x8, R13 ;  /* 0x00000008ff0e7819 */ /* 0x000fe4000001160d */
[----:B------:R2:W3:Y:S02]  /*e300*/  MUFU.EX2 R13, R223 ;  /* 0x000000df000d7308 */ /* 0x0004e40000000800 */
[----:B------:R-:W-:-:S03]  /*e310*/  LOP3.LUT R14, R14, 0xffff, RZ, 0xc0, !PT ;  /* 0x0000ffff0e0e7812 */ /* 0x000fc600078ec0ff */
[----:B------:R-:W-:Y:S01]  /*e320*/  @P3 HADD2 R11, -R65.H0_H0, -RZ.H0_H0 ;  /* 0xa00000ff410b3230 */ /* 0x000fe20000000900 */
[----:B------:R-:W-:Y:S02]  /*e330*/  ISETP.LE.U32.AND P2, PT, R14, UR13, PT ;  /* 0x0000000d0e007c0c */ /* 0x000fe4000bf43070 */
[----:B--2---:R-:W-:Y:S02]  /*e340*/  PRMT R223, R66, 0x5410, R65 ;  /* 0x0000541042df7816 */ /* 0x004fe40000000041 */
[----:B------:R-:W-:Y:S02]  /*e350*/  @!P4 PRMT R66, R12, 0x5410, RZ ;  /* 0x000054100c42c816 */ /* 0x000fe400000000ff */
[----:B------:R-:W-:-:S04]  /*e360*/  PRMT R12, R228, 0x7772, RZ ;  /* 0x00007772e40c7816 */ /* 0x000fc800000000ff */
[----:B------:R-:W-:Y:S02]  /*e370*/  ISETP.GT.U32.AND P5, PT, R12, UR13, PT ;  /* 0x0000000d0c007c0c */ /* 0x000fe4000bfa4070 */
[----:B------:R-:W-:Y:S02]  /*e380*/  PRMT R12, R228, 0x7773, RZ ;  /* 0x00007773e40c7816 */ /* 0x000fe400000000ff */
[----:B------:R-:W-:Y:S02]  /*e390*/  @P3 PRMT R65, R11, 0x5410, RZ ;  /* 0x000054100b413816 */ /* 0x000fe400000000ff */
[----:B------:R-:W-:Y:S02]  /*e3a0*/  ISETP.GT.U32.AND P4, PT, R12, UR13, PT ;  /* 0x0000000d0c007c0c */ /* 0x000fe4000bf84070 */
[----:B------:R-:W-:Y:S01]  /*e3b0*/  LOP3.LUT R12, R186, 0xff, RZ, 0xc0, !PT ;  /* 0x000000ffba0c7812 */ /* 0x000fe200078ec0ff */
[----:B------:R-:W-:Y:S01]  /*e3c0*/  FADD.FTZ R11, R64, R17 ;  /* 0x00000011400b7221 */ /* 0x000fe20000010000 */
[----:B---3--:R-:W-:-:S02]  /*e3d0*/  F2FP.F16.F32.PACK_AB R64, R13, R64 ;  /* 0x000000400d40723e */ /* 0x008fc400000000ff */
[----:B------:R-:W-:Y:S01]  /*e3e0*/  ISETP.LE.U32.AND P3, PT, R12, UR13, PT ;  /* 0x0000000d0c007c0c */ /* 0x000fe2000bf63070 */
[----:B------:R-:W-:Y:S01]  /*e3f0*/  FADD.FTZ R47, R47, R58 ;  /* 0x0000003a2f2f7221 */ /* 0x000fe20000010000 */
[----:B------:R-:W-:Y:S01]  /*e400*/  PRMT R63, R64, 0x7632, R63 ;  /* 0x00007632403f7816 */ /* 0x000fe2000000003f */
[----:B------:R-:W-:Y:S02]  /*e410*/  @!P2 HADD2 R7, -R61.H0_H0, -RZ.H0_H0 ;  /* 0xa00000ff3d07a230 */ /* 0x000fe40000000900 */
[----:B------:R-:W-:Y:S02]  /*e420*/  FADD.FTZ R47, R46, R47 ;  /* 0x0000002f2e2f7221 */ /* 0x000fe40000010000 */
[----:B------:R2:W-:Y:S01]  /*e430*/  MUFU.EX2 R46, R185 ;  /* 0x000000b9002e7308 */ /* 0x0005e20000000800 */
[----:B------:R-:W-:Y:S02]  /*e440*/  @P4 HADD2 R9, -R63.H0_H0, -RZ.H0_H0 ;  /* 0xa00000ff3f094230 */ /* 0x000fe40000000900 */
[----:B------:R-:W-:Y:S01]  /*e450*/  FADD.FTZ R57, R49, R57 ;  /* 0x0000003931397221 */ /* 0x000fe20000010000 */
[----:B------:R-:W-:Y:S01]  /*e460*/  PRMT R199, R64, 0x5410, R63 ;  /* 0x0000541040c77816 */ /* 0x000fe2000000003f */
[----:B------:R-:W-:Y:S01]  /*e470*/  FADD.FTZ R49, R45, R47 ;  /* 0x0000002f2d317221 */ /* 0x000fe20000010000 */
[----:B------:R-:W-:Y:S01]  /*e480*/  @P4 PRMT R63, R9, 0x5410, RZ ;  /* 0x00005410093f4816 */ /* 0x000fe200000000ff */
[----:B------:R-:W-:Y:S01]  /*e490*/  @!P3 HADD2 R8, -R62.H0_H0, -RZ.H0_H0 ;  /* 0xa00000ff3e08b230 */ /* 0x000fe20000000900 */
[----:B------:R-:W3:Y:S01]  /*e4a0*/  MUFU.EX2 R45, R241 ;  /* 0x000000f1002d7308 */ /* 0x000ee20000000800 */
[----:B--2---:R-:W-:-:S02]  /*e4b0*/  PRMT R185, R62, 0x5410, R61 ;  /* 0x000054103eb97816 */ /* 0x004fc4000000003d */
[----:B------:R-:W-:Y:S02]  /*e4c0*/  @!P2 PRMT R61, R7, 0x5410, RZ ;  /* 0x00005410073da816 */ /* 0x000fe400000000ff */
[----:B------:R-:W-:-:S04]  /*e4d0*/  PRMT R7, R198, 0x7771, RZ ;  /* 0x00007771c6077816 */ /* 0x000fc800000000ff */
[----:B------:R-:W-:Y:S02]  /*e4e0*/  ISETP.GT.U32.AND P4, PT, R7, UR13, PT ;  /* 0x0000000d07007c0c */ /* 0x000fe4000bf84070 */
[----:B------:R-:W-:Y:S02]  /*e4f0*/  PRMT R7, R198, 0x7772, RZ ;  /* 0x00007772c6077816 */ /* 0x000fe400000000ff */
[----:B------:R-:W-:Y:S02]  /*e500*/  @!P3 PRMT R62, R8, 0x5410, RZ ;  /* 0x00005410083eb816 */ /* 0x000fe400000000ff */
[----:B------:R-:W-:Y:S02]  /*e510*/  ISETP.GT.U32.AND P3, PT, R7, UR13, PT ;  /* 0x0000000d07007c0c */ /* 0x000fe4000bf64070 */
[----:B------:R-:W-:-:S04]  /*e520*/  PRMT R7, R198, 0x7773, RZ ;  /* 0x00007773c6077816 */ /* 0x000fc800000000ff */
[----:B------:R-:W-:Y:S02]  /*e530*/  ISETP.GT.U32.AND P2, PT, R7, UR13, PT ;  /* 0x0000000d07007c0c */ /* 0x000fe4000bf44070 */
[----:B---3--:R-:W-:Y:S01]  /*e540*/  F2FP.F16.F32.PACK_AB R58, R45, R51 ;  /* 0x000000332d3a723e */ /* 0x008fe200000000ff */
[----:B------:R-:W-:-:S03]  /*e550*/  FADD.FTZ R31, R31, R57 ;  /* 0x000000391f1f7221 */ /* 0x000fc60000010000 */
[----:B------:R-:W-:Y:S01]  /*e560*/  PRMT R57, R58, 0x7632, R57 ;  /* 0x000076323a397816 */ /* 0x000fe20000000039 */
[----:B------:R-:W2:Y:S01]  /*e570*/  MUFU.EX2 R52, R245 ;  /* 0x000000f500347308 */ /* 0x000ea20000000800 */
[----:B------:R-:W-:-:S05]  /*e580*/  FADD.FTZ R50, R50, R31 ;  /* 0x0000001f32327221 */ /* 0x000fca0000010000 */
[----:B------:R-:W-:Y:S01]  /*e590*/  @P2 HADD2 R0, -R57.H0_H0, -RZ.H0_H0 ;  /* 0xa00000ff39002230 */ /* 0x000fe20000000900 */
[----:B------:R-:W-:Y:S01]  /*e5a0*/  PRMT R31, R58, 0x5410, R57 ;  /* 0x000054103a1f7816 */ /* 0x000fe20000000039 */
[----:B------:R-:W-:Y:S03]  /*e5b0*/  MUFU.EX2 R47, R170 ;  /* 0x000000aa002f7308 */ /* 0x000fe60000000800 */
[----:B------:R-:W-:Y:S02]  /*e5c0*/  @P2 PRMT R57, R0, 0x5410, RZ ;  /* 0x0000541000392816 */ /* 0x000fe400000000ff */
[----:B------:R1:W3:Y:S01]  /*e5d0*/  MUFU.EX2 R0, R171 ;  /* 0x000000ab00007308 */ /* 0x0002e20000000800 */
[----:B--2---:R-:W-:Y:S01]  /*e5e0*/  F2FP.F16.F32.PACK_AB R60, R46, R52 ;  /* 0x000000342e3c723e */ /* 0x004fe200000000ff */
[----:B-1----:R-:W-:-:S03]  /*e5f0*/  IMAD.WIDE R170, R56, -0x70, R206 ;  /* 0xffffff9038aa7825 */ /* 0x002fc600078e02ce */
[----:B------:R-:W-:Y:S01]  /*e600*/  PRMT R59, R60, 0x7632, R59 ;  /* 0x000076323c3b7816 */ /* 0x000fe2000000003b */
[----:B------:R-:W-:-:S04]  /*e610*/  IMAD.WIDE R170, R56, 0x70, R170 ;  /* 0x0000007038aa7825 */ /* 0x000fc800078e02aa */
[----:B------:R-:W-:Y:S02]  /*e620*/  @P4 HADD2 R5, -R59.H0_H0, -RZ.H0_H0 ;  /* 0xa00000ff3b054230 */ /* 0x000fe40000000900 */
[----:B------:R-:W-:-:S04]  /*e630*/  IMAD.WIDE R168, R56, -0x70, R170 ;  /* 0xffffff9038a87825 */ /* 0x000fc800078e02aa */
[----:B------:R-:W-:Y:S02]  /*e640*/  @P3 HADD2 R4, -R58.H0_H0, -RZ.H0_H0 ;  /* 0xa00000ff3a043230 */ /* 0x000fe40000000900 */
[----:B------:R-:W-:Y:S01]  /*e650*/  IMAD.MOV.U32 R12, RZ, RZ, R198 ;  /* 0x000000ffff0c7224 */ /* 0x000fe200078e00c6 */
[----:B------:R1:W-:Y:S01]  /*e660*/  STG.E.U16 desc[UR28][R168.64+-0x7e], R164 ;  /* 0xffff82a4a8007986 */ /* 0x0003e2000c10151c */
[----:B------:R-:W-:Y:S01]  /*e670*/  @P5 HADD2 R10, -R64.H0_H0, -RZ.H0_H0 ;  /* 0xa00000ff400a5230 */ /* 0x000fe20000000900 */
[----:B------:R-:W-:Y:S02]  /*e680*/  PRMT R179, R60, 0x5410, R59 ;  /* 0x000054103cb37816 */ /* 0x000fe4000000003b */
[----:B------:R-:W-:Y:S02]  /*e690*/  @P4 PRMT R59, R5, 0x5410, RZ ;  /* 0x00005410053b4816 */ /* 0x000fe400000000ff */
[----:B------:R-:W-:Y:S02]  /*e6a0*/  @P3 PRMT R58, R4, 0x5410, RZ ;  /* 0x00005410043a3816 */ /* 0x000fe400000000ff */
[----:B------:R-:W-:-:S02]  /*e6b0*/  LOP3.LUT R12, R12, 0xff, RZ, 0xc0, !PT ;  /* 0x000000ff0c0c7812 */ /* 0x000fc400078ec0ff */
[----:B------:R-:W-:Y:S02]  /*e6c0*/  @P5 PRMT R64, R10, 0x5410, RZ ;  /* 0x000054100a405816 */ /* 0x000fe400000000ff */
[----:B------:R-:W-:Y:S01]  /*e6d0*/  ISETP.LE.U32.AND P5, PT, R12, UR13, PT ;  /* 0x0000000d0c007c0c */ /* 0x000fe2000bfa3070 */
[----:B-1----:R-:W-:-:S04]  /*e6e0*/  IMAD.SHL.U32 R164, R56, 0x8, RZ ;  /* 0x0000000838a47824 */ /* 0x002fc800078e00ff */
[----:B------:R-:W-:Y:S01]  /*e6f0*/  IMAD.WIDE R4, R164, 0x2, R208 ;  /* 0x00000002a4047825 */ /* 0x000fe200078e02d0 */
[----:B------:R1:W-:Y:S03]  /*e700*/  STG.E.U16 desc[UR28][R168.64+-0x80], R165 ;  /* 0xffff80a5a8007986 */ /* 0x0003e6000c10151c */
[----:B------:R-:W-:-:S04]  /*e710*/  IMAD.WIDE R4, R56, 0x70, R4 ;  /* 0x0000007038047825 */ /* 0x000fc800078e0204 */
[----:B------:R-:W-:Y:S01]  /*e720*/  @!P5 HADD2 R6, -R60.H0_H0, -RZ.H0_H0 ;  /* 0xa00000ff3c06d230 */ /* 0x000fe20000000900 */
[----:B------:R-:W-:-:S04]  /*e730*/  PRMT R7, R242, 0x7773, RZ ;  /* 0x00007773f2077816 */ /* 0x000fc800000000ff */
[----:B------:R-:W-:Y:S02]  /*e740*/  @!P5 PRMT R60, R6, 0x5410, RZ ;  /* 0x00005410063cd816 */ /* 0x000fe400000000ff */
[----:B------:R-:W-:Y:S01]  /*e750*/  PRMT R6, R242, 0x7771, RZ ;  /* 0x00007771f2067816 */ /* 0x000fe200000000ff */
[----:B-1----:R-:W-:Y:S01]  /*e760*/  IMAD.WIDE R164, R164, 0x2, R4 ;  /* 0x00000002a4a47825 */ /* 0x002fe200078e0204 */
[----:B------:R-:W-:-:S03]  /*e770*/  PRMT R4, R186, 0x7632, R4 ;  /* 0x00007632ba047816 */ /* 0x000fc60000000004 */
[----:B------:R-:W-:Y:S01]  /*e780*/  IMAD.MOV.U32 R5, RZ, RZ, R242 ;  /* 0x000000ffff057224 */ /* 0x000fe200078e00f2 */
[----:B------:R-:W-:-:S04]  /*e790*/  LOP3.LUT R4, R4, 0xff, RZ, 0xc0, !PT ;  /* 0x000000ff04047812 */ /* 0x000fc800078ec0ff */
[----:B------:R-:W-:Y:S02]  /*e7a0*/  ISETP.LE.U32.AND P3, PT, R4, UR13, PT ;  /* 0x0000000d04007c0c */ /* 0x000fe4000bf63070 */
[----:B------:R-:W-:Y:S02]  /*e7b0*/  PRMT R4, R242, 0x7772, RZ ;  /* 0x00007772f2047816 */ /* 0x000fe400000000ff */
[----:B------:R-:W-:Y:S01]  /*e7c0*/  LOP3.LUT R5, R5, 0xff, RZ, 0xc0, !PT ;  /* 0x000000ff05057812 */ /* 0x000fe200078ec0ff */
[----:B------:R1:W-:Y:S01]  /*e7d0*/  STG.E.U16 desc[UR28][R170.64+-0x80], R240 ;  /* 0xffff80f0aa007986 */ /* 0x0003e2000c10151c */
[----:B------:R-:W-:Y:S02]  /*e7e0*/  PRMT R4, R4, 0x5410, R7 ;  /* 0x0000541004047816 */ /* 0x000fe40000000007 */
[----:B------:R-:W-:Y:S02]  /*e7f0*/  PRMT R7, R244, 0x7772, RZ ;  /* 0x00007772f4077816 */ /* 0x000fe400000000ff */
[----:B------:R-:W-:-:S02]  /*e800*/  PRMT R5, R5, 0x5410, R6 ;  /* 0x0000541005057816 */ /* 0x000fc40000000006 */
[----:B------:R-:W-:-:S04]  /*e810*/  LOP3.LUT R6, R175, 0xffff, RZ, 0xc0, !PT ;  /* 0x0000ffffaf067812 */ /* 0x000fc800078ec0ff */
[----:B------:R-:W-:Y:S01]  /*e820*/  SHF.R.U32.HI R6, RZ, 0x8, R6 ;  /* 0x00000008ff067819 */ /* 0x000fe20000011606 */
[----:B------:R-:W-:Y:S02]  /*e830*/  IMAD.MOV.U32 R8, RZ, RZ, R246 ;  /* 0x000000ffff087224 */ /* 0x000fe400078e00f6 */
[----:B------:R-:W-:Y:S01]  /*e840*/  FADD.FTZ R11, R13, R11 ;  /* 0x0000000b0d0b7221 */ /* 0x000fe20000010000 */
[----:B-1----:R-:W-:-:S04]  /*e850*/  PRMT R240, R244, 0x7773, RZ ;  /* 0x00007773f4f07816 */ /* 0x002fc800000000ff */
[----:B------:R-:W-:Y:S02]  /*e860*/  PRMT R240, R7, 0x5410, R240 ;  /* 0x0000541007f07816 */ /* 0x000fe400000000f0 */
[----:B------:R-:W-:-:S04]  /*e870*/  LOP3.LUT R7, R175, 0xff, RZ, 0xc0, !PT ;  /* 0x000000ffaf077812 */ /* 0x000fc800078ec0ff */
[----:B------:R-:W-:Y:S02]  /*e880*/  PRMT R6, R7, 0x5410, R6 ;  /* 0x0000541007067816 */ /* 0x000fe40000000006 */
[----:B------:R-:W-:Y:S02]  /*e890*/  PRMT R7, R175, 0x7632, R7 ;  /* 0x00007632af077816 */ /* 0x000fe40000000007 */
[----:B------:R-:W-:Y:S02]  /*e8a0*/  PRMT R13, R246, 0x7771, RZ ;  /* 0x00007771f60d7816 */ /* 0x000fe400000000ff */
[----:B------:R-:W-:Y:S02]  /*e8b0*/  LOP3.LUT R8, R8, 0xff, RZ, 0xc0, !PT ;  /* 0x000000ff08087812 */ /* 0x000fe400078ec0ff */
[----:B------:R-:W-:Y:S02]  /*e8c0*/  SHF.R.U32.HI R175, RZ, 0x18, R175 ;  /* 0x00000018ffaf7819 */ /* 0x000fe400000116af */
[----:B------:R-:W-:-:S02]  /*e8d0*/  LOP3.LUT R7, R7, 0xff, RZ, 0xc0, !PT ;  /* 0x000000ff07077812 */ /* 0x000fc400078ec0ff */
[----:B------:R-:W-:Y:S01]  /*e8e0*/  PRMT R13, R8, 0x5410, R13 ;  /* 0x00005410080d7816 */ /* 0x000fe2000000000d */
[----:B------:R-:W-:Y:S01]  /*e8f0*/  IMAD.U32 R8, RZ, RZ, UR13 ;  /* 0x0000000dff087e24 */ /* 0x000fe2000f8e00ff */
[----:B------:R-:W-:Y:S01]  /*e900*/  PRMT R7, R7, 0x5410, R175 ;  /* 0x0000541007077816 */ /* 0x000fe200000000af */
[----:B------:R-:W-:Y:S01]  /*e910*/  IMAD.U32 R175, RZ, RZ, UR7 ;  /* 0x00000007ffaf7e24 */ /* 0x000fe2000f8e00ff */
[----:B------:R-:W-:-:S04]  /*e920*/  LOP3.LUT R12, R238, 0xffff, RZ, 0xc0, !PT ;  /* 0x0000ffffee0c7812 */ /* 0x000fc800078ec0ff */
[----:B------:R-:W-:Y:S01]  /*e930*/  LOP3.LUT R175, R8, 0xff0000, R175, 0xf8, !PT ;  /* 0x00ff000008af7812 */ /* 0x000fe200078ef8af */
[----:B------:R-:W-:Y:S01]  /*e940*/  FADD.FTZ R15, R15, R18 ;  /* 0x000000120f0f7221 */ /* 0x000fe20000010000 */
[C---:B------:R-:W-:Y:S02]  /*e950*/  PRMT R14, R246.reuse, 0x7773, RZ ;  /* 0x00007773f60e7816 */ /* 0x040fe400000000ff */
[----:B------:R-:W-:Y:S02]  /*e960*/  PRMT R9, R246, 0x7772, RZ ;  /* 0x00007772f6097816 */ /* 0x000fe400000000ff */
[----:B------:R-:W-:Y:S02]  /*e970*/  SHF.R.U32.HI R12, RZ, 0x8, R12 ;  /* 0x00000008ff0c7819 */ /* 0x000fe4000001160c */
[----:B------:R-:W-:Y:S02]  /*e980*/  LOP3.LUT R8, R238, 0xff, RZ, 0xc0, !PT ;  /* 0x000000ffee087812 */ /* 0x000fe400078ec0ff */
[----:B------:R-:W-:Y:S01]  /*e990*/  HSET2.LE.AND R7, R7, R175, PT ;  /* 0x000000af07077233 */ /* 0x000fe20003803000 */
[----:B------:R-:W-:Y:S01]  /*e9a0*/  FADD.FTZ R15, R249, R15 ;  /* 0x0000000ff90f7221 */ /* 0x000fe20000010000 */
[----:B------:R-:W-:-:S02]  /*e9b0*/  PRMT R14, R9, 0x5410, R14 ;  /* 0x00005410090e7816 */ /* 0x000fc4000000000e */
[----:B------:R-:W-:Y:S02]  /*e9c0*/  PRMT R12, R8, 0x5410, R12 ;  /* 0x00005410080c7816 */ /* 0x000fe4000000000c */
[----:B------:R-:W-:Y:S02]  /*e9d0*/  PRMT R8, R238, 0x7632, R8 ;  /* 0x00007632ee087816 */ /* 0x000fe40000000008 */
[----:B------:R-:W-:Y:S02]  /*e9e0*/  LOP3.LUT R9, R184, R7, RZ, 0xc0, !PT ;  /* 0x00000007b8097212 */ /* 0x000fe400078ec0ff */
[----:B------:R-:W-:Y:S01]  /*e9f0*/  LOP3.LUT R184, R190, R188, RZ, 0xfc, !PT ;  /* 0x000000bcbeb87212 */ /* 0x000fe200078efcff */
[----:B------:R-:W-:Y:S01]  /*ea00*/  FADD.FTZ R48, R248, R15 ;  /* 0x0000000ff8307221 */ /* 0x000fe20000010000 */
[----:B---3--:R-:W-:Y:S01]  /*ea10*/  FADD.FTZ R11, R0, R11 ;  /* 0x0000000b000b7221 */ /* 0x008fe20000010000 */
[----:B------:R-:W-:Y:S02]  /*ea20*/  SHF.R.U32.HI R15, RZ, 0x18, R238 ;  /* 0x00000018ff0f7819 */ /* 0x000fe400000116ee */
[----:B------:R-:W-:-:S02]  /*ea30*/  LOP3.LUT R8, R8, 0xff, RZ, 0xc0, !PT ;  /* 0x000000ff08087812 */ /* 0x000fc400078ec0ff */
[--C-:B------:R-:W-:Y:S02]  /*ea40*/  HSET2.LE.AND R6, R6, R175.reuse, PT ;  /* 0x000000af06067233 */ /* 0x100fe40003803000 */
[----:B------:R-:W-:Y:S02]  /*ea50*/  LOP3.LUT R4, R4, 0xff00ff, RZ, 0xc0, !PT ;  /* 0x00ff00ff04047812 */ /* 0x000fe400078ec0ff */
[----:B------:R-:W-:Y:S02]  /*ea60*/  HSET2.LE.AND R5, R5, R175, PT ;  /* 0x000000af05057233 */ /* 0x000fe40003803000 */
[----:B------:R-:W-:Y:S02]  /*ea70*/  LEA R184, R184, UR5, 0x1 ;  /* 0x00000005b8b87c11 */ /* 0x000fe4000f8e08ff */
[C---:B------:R-:W-:Y:S01]  /*ea80*/  F2FP.F16.F32.PACK_AB R0, R47.reuse, R0 ;  /* 0x000000002f00723e */ /* 0x040fe200000000ff */
[----:B------:R-:W-:Y:S01]  /*ea90*/  FADD.FTZ R47, R47, R11 ;  /* 0x0000000b2f2f7221 */ /* 0x000fe20000010000 */
[----:B------:R-:W-:-:S02]  /*eaa0*/  PRMT R15, R8, 0x5410, R15 ;  /* 0x00005410080f7816 */ /* 0x000fc4000000000f */
[----:B------:R-:W-:Y:S02]  /*eab0*/  LOP3.LUT R8, R236, R6, RZ, 0xc0, !PT ;  /* 0x00000006ec087212 */ /* 0x000fe400078ec0ff */
[--C-:B------:R-:W-:Y:S02]  /*eac0*/  HSET2.LE.AND R11, R4, R175.reuse, PT ;  /* 0x000000af040b7233 */ /* 0x100fe40003803000 */
[----:B------:R-:W-:Y:S02]  /*ead0*/  LOP3.LUT R10, R234, R5, RZ, 0xc0, !PT ;  /* 0x00000005ea0a7212 */ /* 0x000fe400078ec0ff */
[----:B------:R-:W1:Y:S01]  /*eae0*/  LDSM.16.MT88.4 R4, [R184+0x6000] ;  /* 0x00600000b804783b */ /* 0x000e620000004200 */
[----:B------:R-:W-:Y:S02]  /*eaf0*/  LOP3.LUT R17, R14, 0xff00ff, RZ, 0xc0, !PT ;  /* 0x00ff00ff0e117812 */ /* 0x000fe400078ec0ff */
[--C-:B------:R-:W-:Y:S02]  /*eb00*/  HSET2.LE.AND R16, R15, R175.reuse, PT ;  /* 0x000000af0f107233 */ /* 0x100fe40003803000 */
        /* <DEDUP_REMOVED lines=8> */
[-C--:B-1----:R-:W-:Y:S08]  /*eb90*/  HMMA.16816.F32 R68, R8, R4.reuse, R68 ;  /* 0x000000040844723c */ /* 0x082ff00000001844 */
[----:B------:R-:W-:Y:S01]  /*eba0*/  HMMA.16816.F32 R80, R12, R4, R80 ;  /* 0x000000040c50723c */ /* 0x000fe20000001850 */
[----:B------:R-:W-:-:S05]  /*ebb0*/  SEL R4, R202, 0xffffffe0, !P6 ;  /* 0xffffffe0ca047807 */ /* 0x000fca0007000000 */
[----:B------:R-:W-:-:S05]  /*ebc0*/  IMAD.IADD R5, R4, 0x1, R184 ;  /* 0x0000000104057824 */ /* 0x000fca00078e02b8 */
[----:B------:R-:W1:Y:S01]  /*ebd0*/  LDSM.16.MT88.4 R16, [R5+0x6000] ;  /* 0x006000000510783b */ /* 0x000e620000004200 */
[----:B------:R-:W-:Y:S01]  /*ebe0*/  IMAD.IADD R133, R133, 0x1, R184 ;  /* 0x0000000185857824 */ /* 0x000fe200078e02b8 */
[-C--:B------:R-:W-:Y:S04]  /*ebf0*/  HMMA.16816.F32 R88, R12, R6.reuse, R88 ;  /* 0x000000060c58723c */ /* 0x080fe80000001858 */
[----:B------:R-:W2:Y:S04]  /*ec00*/  LDSM.16.MT88.4 R20, [R133+0x6000] ;  /* 0x006000008514783b */ /* 0x000ea80000004200 */
[----:B------:R-:W-:Y:S01]  /*ec10*/  HMMA.16816.F32 R72, R8, R6, R72 ;  /* 0x000000060848723c */ /* 0x000fe20000001848 */
[----:B------:R-:W-:-:S07]  /*ec20*/  IMAD.IADD R6, R4, 0x1, R133 ;  /* 0x0000000104067824 */ /* 0x000fce00078e0285 */
[-C--:B-1----:R-:W-:Y:S08]  /*ec30*/  HMMA.16816.F32 R76, R8, R16.reuse, R76 ;  /* 0x00000010084c723c */ /* 0x082ff0000000184c */
[C---:B------:R-:W-:Y:S08]  /*ec40*/  HMMA.16816.F32 R96, R12.reuse, R16, R96 ;  /* 0x000000100c60723c */ /* 0x040ff00000001860 */
[-C--:B------:R-:W-:Y:S08]  /*ec50*/  HMMA.16816.F32 R104, R12, R18.reuse, R104 ;  /* 0x000000120c68723c */ /* 0x080ff00000001868 */
[----:B------:R-:W-:Y:S01]  /*ec60*/  HMMA.16816.F32 R84, R8, R18, R84 ;  /* 0x000000120854723c */ /* 0x000fe20000001854 */
[----:B------:R-:W1:Y:S01]  /*ec70*/  LDSM.16.MT88.4 R16, [R6+0x6000] ;  /* 0x006000000610783b */ /* 0x000e620000004200 */
[----:B------:R-:W-:-:S06]  /*ec80*/  PRMT R7, R26, 0x7772, RZ ;  /* 0x000077721a077816 */ /* 0x000fcc00000000ff */
[C---:B--2---:R-:W-:Y:S08]  /*ec90*/  HMMA.16816.F32 R92, R8.reuse, R20, R92 ;  /* 0x00000014085c723c */ /* 0x044ff0000000185c */
[C---:B------:R-:W-:Y:S08]  /*eca0*/  HMMA.16816.F32 R100, R8.reuse, R22, R100 ;  /* 0x000000160864723c */ /* 0x040ff00000001864 */
[C---:B-1----:R-:W-:Y:S08]  /*ecb0*/  HMMA.16816.F32 R108, R8.reuse, R16, R108 ;  /* 0x00000010086c723c */ /* 0x042ff0000000186c */
[----:B------:R-:W-:Y:S01]  /*ecc0*/  HMMA.16816.F32 R116, R8, R18, R116 ;  /* 0x000000120874723c */ /* 0x000fe20000001874 */
[----:B------:R-:W-:-:S02]  /*ecd0*/  PRMT R8, R26, 0x7773, RZ ;  /* 0x000077731a087816 */ /* 0x000fc400000000ff */
[C---:B------:R-:W-:Y:S02]  /*ece0*/  LOP3.LUT R11, R24.reuse, 0xffff, RZ, 0xc0, !PT ;  /* 0x0000ffff180b7812 */ /* 0x040fe400078ec0ff */
[----:B------:R-:W-:Y:S02]  /*ecf0*/  PRMT R7, R7, 0x5410, R8 ;  /* 0x0000541007077816 */ /* 0x000fe40000000008 */
[----:B------:R-:W-:Y:S02]  /*ed00*/  SHF.R.U32.HI R11, RZ, 0x8, R11 ;  /* 0x00000008ff0b7819 */ /* 0x000fe4000001160b */
[----:B------:R-:W-:-:S04]  /*ed10*/  LOP3.LUT R8, R24, 0xff, RZ, 0xc0, !PT ;  /* 0x000000ff18087812 */ /* 0x000fc800078ec0ff */
[----:B------:R-:W-:Y:S02]  /*ed20*/  PRMT R11, R8, 0x5410, R11 ;  /* 0x00005410080b7816 */ /* 0x000fe4000000000b */
[----:B------:R-:W-:Y:S01]  /*ed30*/  PRMT R8, R24, 0x7632, R8 ;  /* 0x0000763218087816 */ /* 0x000fe20000000008 */
[----:B------:R-:W-:Y:S01]  /*ed40*/  IMAD.MOV.U32 R9, RZ, RZ, R26 ;  /* 0x000000ffff097224 */ /* 0x000fe200078e001a */
[----:B------:R-:W-:Y:S02]  /*ed50*/  SHF.R.U32.HI R24, RZ, 0x18, R24 ;  /* 0x00000018ff187819 */ /* 0x000fe40000011618 */
[----:B------:R-:W-:Y:S02]  /*ed60*/  LOP3.LUT R8, R8, 0xff, RZ, 0xc0, !PT ;  /* 0x000000ff08087812 */ /* 0x000fe400078ec0ff */
[----:B------:R-:W-:Y:S02]  /*ed70*/  HSET2.LE.AND R11, R11, R175, PT ;  /* 0x000000af0b0b7233 */ /* 0x000fe40003803000 */
[----:B------:R-:W-:-:S02]  /*ed80*/  PRMT R10, R26, 0x7771, RZ ;  /* 0x000077711a0a7816 */ /* 0x000fc400000000ff */
[----:B------:R-:W-:Y:S02]  /*ed90*/  LOP3.LUT R9, R9, 0xff, RZ, 0xc0, !PT ;  /* 0x000000ff09097812 */ /* 0x000fe400078ec0ff */
[----:B------:R-:W-:Y:S02]  /*eda0*/  PRMT R24, R8, 0x5410, R24 ;  /* 0x0000541008187816 */ /* 0x000fe40000000018 */
[----:B------:R-:W-:Y:S02]  /*edb0*/  LOP3.LUT R7, R7, 0xff00ff, RZ, 0xc0, !PT ;  /* 0x00ff00ff07077812 */ /* 0x000fe400078ec0ff */
[----:B------:R-:W-:Y:S02]  /*edc0*/  PRMT R9, R9, 0x5410, R10 ;  /* 0x0000541009097816 */ /* 0x000fe4000000000a */
[----:B------:R-:W-:Y:S02]  /*edd0*/  LOP3.LUT R8, R232, R11, RZ, 0xc0, !PT ;  /* 0x0000000be8087212 */ /* 0x000fe400078ec0ff */
[----:B------:R-:W-:-:S02]  /*ede0*/  HSET2.LE.AND R24, R24, R175, PT ;  /* 0x000000af18187233 */ /* 0x000fc40003803000 */
[--C-:B------:R-:W-:Y:S01]  /*edf0*/  HSET2.LE.AND R11, R7, R175.reuse, PT ;  /* 0x000000af070b7233 */ /* 0x100fe20003803000 */
[C---:B------:R-:W-:Y:S01]  /*ee00*/  HMMA.16816.F32 R112, R12.reuse, R20, R112 ;  /* 0x000000140c70723c */ /* 0x040fe20000001870 */
[----:B------:R-:W-:Y:S02]  /*ee10*/  HSET2.LE.AND R10, R9, R175, PT ;  /* 0x000000af090a7233 */ /* 0x000fe40003803000 */
[----:B------:R-:W-:Y:S02]  /*ee20*/  LOP3.LUT R9, R231, R24, RZ, 0xc0, !PT ;  /* 0x00000018e7097212 */ /* 0x000fe400078ec0ff */
[----:B------:R-:W-:Y:S02]  /*ee30*/  LOP3.LUT R11, R27, R11, RZ, 0xc0, !PT ;  /* 0x0000000b1b0b7212 */ /* 0x000fe400078ec0ff */
[----:B------:R-:W1:Y:S01]  /*ee40*/  LDSM.16.MT88.4 R24, [R184+0x6800] ;  /* 0x00680000b818783b */ /* 0x000e620000004200 */
[C---:B------:R-:W-:Y:S03]  /*ee50*/  HMMA.16816.F32 R120, R12.reuse, R22, R120 ;  /* 0x000000160c78723c */ /* 0x040fe60000001878 */
[----:B------:R-:W2:Y:S05]  /*ee60*/  LDSM.16.MT88.4 R20, [R5+0x6800] ;  /* 0x006800000514783b */ /* 0x000eaa0000004200 */
[C---:B------:R-:W-:Y:S08]  /*ee70*/  HMMA.16816.F32 R124, R12.reuse, R16, R124 ;  /* 0x000000100c7c723c */ /* 0x040ff0000000187c */
[----:B------:R-:W-:Y:S01]  /*ee80*/  HMMA.16816.F32 R128, R12, R18, R128 ;  /* 0x000000120c80723c */ /* 0x000fe20000001880 */
[----:B------:R-:W3:Y:S04]  /*ee90*/  LDSM.16.MT88.4 R16, [R133+0x6800] ;  /* 0x006800008510783b */ /* 0x000ee80000004200 */
[----:B------:R-:W4:Y:S01]  /*eea0*/  LDSM.16.MT88.4 R12, [R6+0x6800] ;  /* 0x00680000060c783b */ /* 0x000f220000004200 */
[----:B------:R-:W-:-:S02]  /*eeb0*/  LOP3.LUT R10, R230, R10, RZ, 0xc0, !PT ;  /* 0x0000000ae60a7212 */ /* 0x000fc400078ec0ff */
[C---:B------:R-:W-:Y:S01]  /*eec0*/  LOP3.LUT R7, R35.reuse, 0xff, RZ, 0xc0, !PT ;  /* 0x000000ff23077812 */ /* 0x040fe200078ec0ff */
[----:B------:R4:W-:Y:S04]  /*eed0*/  STG.E.U16 desc[UR28][R170.64+-0x7e], R239 ;  /* 0xffff82efaa007986 */ /* 0x0009e8000c10151c */
        /* <DEDUP_REMOVED lines=8> */
[----:B------:R-:W-:-:S04]  /*ef60*/  LOP3.LUT R8, R35, 0xffff, RZ, 0xc0, !PT ;  /* 0x0000ffff23087812 */ /* 0x000fc800078ec0ff */
[----:B------:R-:W-:Y:S01]  /*ef70*/  SHF.R.U32.HI R8, RZ, 0x8, R8 ;  /* 0x00000008ff087819 */ /* 0x000fe20000011608 */
[----:B------:R-:W-:-:S03]  /*ef80*/  IMAD.MOV.U32 R239, RZ, RZ, R244 ;  /* 0x000000ffffef7224 */ /* 0x000fc600078e00f4 */
[----:B------:R-:W-:Y:S02]  /*ef90*/  PRMT R8, R7, 0x5410, R8 ;  /* 0x0000541007087816 */ /* 0x000fe40000000008 */
[----:B------:R-:W-:Y:S02]  /*efa0*/  PRMT R7, R35, 0x7632, R7 ;  /* 0x0000763223077816 */ /* 0x000fe40000000007 */
[----:B------:R-:W-:Y:S02]  /*efb0*/  PRMT R229, R244, 0x7771, RZ ;  /* 0x00007771f4e57816 */ /* 0x000fe400000000ff */
[----:B------:R-:W-:Y:S02]  /*efc0*/  LOP3.LUT R239, R239, 0xff, RZ, 0xc0, !PT ;  /* 0x000000ffefef7812 */ /* 0x000fe400078ec0ff */
[----:B------:R-:W-:Y:S02]  /*efd0*/  SHF.R.U32.HI R35, RZ, 0x18, R35 ;  /* 0x00000018ff237819 */ /* 0x000fe40000011623 */
[----:B------:R-:W-:-:S02]  /*efe0*/  LOP3.LUT R7, R7, 0xff, RZ, 0xc0, !PT ;  /* 0x000000ff07077812 */ /* 0x000fc400078ec0ff */
[----:B------:R-:W-:Y:S02]  /*eff0*/  PRMT R229, R239, 0x5410, R229 ;  /* 0x00005410efe57816 */ /* 0x000fe400000000e5 */
[----:B------:R-:W-:Y:S02]  /*f000*/  PRMT R7, R7, 0x5410, R35 ;  /* 0x0000541007077816 */ /* 0x000fe40000000023 */
[----:B------:R-:W-:Y:S02]  /*f010*/  LOP3.LUT R11, R240, 0xff00ff, RZ, 0xc0, !PT ;  /* 0x00ff00fff00b7812 */ /* 0x000fe400078ec0ff */
[--C-:B------:R-:W-:Y:S02]  /*f020*/  HSET2.LE.AND R8, R8, R175.reuse, PT ;  /* 0x000000af08087233 */ /* 0x100fe40003803000 */
[--C-:B------:R-:W-:Y:S02]  /*f030*/  HSET2.LE.AND R7, R7, R175.reuse, PT ;  /* 0x000000af07077233 */ /* 0x100fe40003803000 */
[----:B------:R-:W-:-:S02]  /*f040*/  HSET2.LE.AND R10, R229, R175, PT ;  /* 0x000000afe50a7233 */ /* 0x000fc40003803000 */
[----:B------:R-:W-:Y:S02]  /*f050*/  HSET2.LE.AND R11, R11, R175, PT ;  /* 0x000000af0b0b7233 */ /* 0x000fe40003803000 */
[----:B------:R-:W-:Y:S02]  /*f060*/  LOP3.LUT R8, R222, R8, RZ, 0xc0, !PT ;  /* 0x00000008de087212 */ /* 0x000fe400078ec0ff */
[----:B------:R-:W-:Y:S02]  /*f070*/  LOP3.LUT R9, R34, R7, RZ, 0xc0, !PT ;  /* 0x0000000722097212 */ /* 0x000fe400078ec0ff */
[----:B------:R-:W-:Y:S02]  /*f080*/  LOP3.LUT R10, R33, R10, RZ, 0xc0, !PT ;  /* 0x0000000a210a7212 */ /* 0x000fe400078ec0ff */
[----:B------:R-:W-:Y:S02]  /*f090*/  LOP3.LUT R11, R32, R11, RZ, 0xc0, !PT ;  /* 0x0000000b200b7212 */ /* 0x000fe400078ec0ff */
[C---:B------:R-:W-:Y:S01]  /*f0a0*/  PRMT R7, R228.reuse, 0x7773, RZ ;  /* 0x00007773e4077816 */ /* 0x040fe200000000ff */
[----:B------:R-:W-:Y:S04]  /*f0b0*/  LDSM.16.MT88.4 R32, [R6+0x7000] ;  /* 0x007000000620783b */ /* 0x000fe80000004200 */
[----:B------:R-:W-:Y:S01]  /*f0c0*/  HMMA.16816.F32 R108, R8, R12, R108 ;  /* 0x0000000c086c723c */ /* 0x000fe2000000186c */
[----:B------:R-:W-:Y:S01]  /*f0d0*/  IMAD.MOV.U32 R13, RZ, RZ, R228 ;  /* 0x000000ffff0d7224 */ /* 0x000fe200078e00e4 */
[----:B------:R-:W-:-:S04]  /*f0e0*/  PRMT R12, R228, 0x7771, RZ ;  /* 0x00007771e40c7816 */ /* 0x000fc800000000ff */
[----:B------:R-:W-:Y:S02]  /*f0f0*/  LOP3.LUT R13, R13, 0xff, RZ, 0xc0, !PT ;  /* 0x000000ff0d0d7812 */ /* 0x000fe400078ec0ff */
[----:B------:R-:W-:Y:S01]  /*f100*/  HMMA.16816.F32 R68, R8, R24, R68 ;  /* 0x000000180844723c */ /* 0x000fe20000001844 */
[----:B------:R-:W-:Y:S02]  /*f110*/  PRMT R24, R228, 0x7772, RZ ;  /* 0x00007772e4187816 */ /* 0x000fe400000000ff */
[----:B------:R-:W-:-:S05]  /*f120*/  PRMT R12, R13, 0x5410, R12 ;  /* 0x000054100d0c7816 */ /* 0x000fca000000000c */
[----:B------:R-:W-:Y:S01]  /*f130*/  HMMA.16816.F32 R72, R8, R26, R72 ;  /* 0x0000001a0848723c */ /* 0x000fe20000001848 */
[----:B------:R-:W-:-:S07]  /*f140*/  PRMT R7, R24, 0x5410, R7 ;  /* 0x0000541018077816 */ /* 0x000fce0000000007 */
[C---:B------:R-:W-:Y:S08]  /*f150*/  HMMA.16816.F32 R76, R8.reuse, R20, R76 ;  /* 0x00000014084c723c */ /* 0x040ff0000000184c */
[C---:B------:R-:W-:Y:S08]  /*f160*/  HMMA.16816.F32 R84, R8.reuse, R22, R84 ;  /* 0x000000160854723c */ /* 0x040ff00000001854 */
[C---:B------:R-:W-:Y:S08]  /*f170*/  HMMA.16816.F32 R92, R8.reuse, R16, R92 ;  /* 0x00000010085c723c */ /* 0x040ff0000000185c */
[C---:B------:R-:W-:Y:S08]  /*f180*/  HMMA.16816.F32 R100, R8.reuse, R18, R100 ;  /* 0x000000120864723c */ /* 0x040ff00000001864 */
[----:B------:R-:W-:Y:S01]  /*f190*/  HMMA.16816.F32 R116, R8, R14, R116 ;  /* 0x0000000e0874723c */ /* 0x000fe20000001874 */
[C---:B------:R-:W-:Y:S01]  /*f1a0*/  LOP3.LUT R9, R227.reuse, 0xffff, RZ, 0xc0, !PT ;  /* 0x0000ffffe3097812 */ /* 0x040fe200078ec0ff */
[----:B------:R-:W-:Y:S01]  /*f1b0*/  LDSM.16.MT88.4 R20, [R184+0x7000] ;  /* 0x00700000b814783b */ /* 0x000fe20000004200 */
[----:B------:R-:W-:-:S02]  /*f1c0*/  LOP3.LUT R10, R227, 0xff, RZ, 0xc0, !PT ;  /* 0x000000ffe30a7812 */ /* 0x000fc400078ec0ff */
[----:B------:R-:W-:Y:S01]  /*f1d0*/  SHF.R.U32.HI R9, RZ, 0x8, R9 ;  /* 0x00000008ff097819 */ /* 0x000fe20000011609 */
[----:B------:R-:W-:Y:S01]  /*f1e0*/  LDSM.16.MT88.4 R16, [R5+0x7000] ;  /* 0x007000000510783b */ /* 0x000fe20000004200 */
[----:B------:R-:W-:Y:S02]  /*f1f0*/  LOP3.LUT R27, R7, 0xff00ff, RZ, 0xc0, !PT ;  /* 0x00ff00ff071b7812 */ /* 0x000fe400078ec0ff */
[----:B------:R-:W-:Y:S02]  /*f200*/  PRMT R9, R10, 0x5410, R9 ;  /* 0x000054100a097816 */ /* 0x000fe40000000009 */
[----:B------:R-:W-:Y:S02]  /*f210*/  HSET2.LE.AND R26, R12, R175, PT ;  /* 0x000000af0c1a7233 */ /* 0x000fe40003803000 */
[----:B------:R-:W1:Y:S01]  /*f220*/  LDSM.16.MT88.4 R12, [R133+0x7000] ;  /* 0x00700000850c783b */ /* 0x000e620000004200 */
[C---:B------:R-:W-:Y:S02]  /*f230*/  PRMT R10, R224.reuse, 0x7773, RZ ;  /* 0x00007773e00a7816 */ /* 0x040fe400000000ff */
[----:B------:R-:W-:-:S02]  /*f240*/  PRMT R7, R224, 0x7772, RZ ;  /* 0x00007772e0077816 */ /* 0x000fc400000000ff */
[----:B------:R-:W-:Y:S02]  /*f250*/  PRMT R8, R227, 0x7632, R8 ;  /* 0x00007632e3087816 */ /* 0x000fe40000000008 */
[----:B------:R-:W-:Y:S02]  /*f260*/  PRMT R7, R7, 0x5410, R10 ;  /* 0x0000541007077816 */ /* 0x000fe4000000000a */
[----:B------:R-:W-:Y:S02]  /*f270*/  LOP3.LUT R10, R221, 0xffff, RZ, 0xc0, !PT ;  /* 0x0000ffffdd0a7812 */ /* 0x000fe400078ec0ff */
[----:B------:R-:W-:Y:S02]  /*f280*/  SHF.R.U32.HI R227, RZ, 0x18, R227 ;  /* 0x00000018ffe37819 */ /* 0x000fe400000116e3 */
[----:B------:R-:W-:Y:S02]  /*f290*/  LOP3.LUT R8, R8, 0xff, RZ, 0xc0, !PT ;  /* 0x000000ff08087812 */ /* 0x000fe400078ec0ff */
[----:B------:R-:W-:-:S02]  /*f2a0*/  SHF.R.U32.HI R10, RZ, 0x8, R10 ;  /* 0x00000008ff0a7819 */ /* 0x000fc4000001160a */
[----:B------:R-:W-:Y:S02]  /*f2b0*/  LOP3.LUT R11, R221, 0xff, RZ, 0xc0, !PT ;  /* 0x000000ffdd0b7812 */ /* 0x000fe400078ec0ff */
[----:B------:R-:W-:Y:S02]  /*f2c0*/  PRMT R8, R8, 0x5410, R227 ;  /* 0x0000541008087816 */ /* 0x000fe400000000e3 */
[--C-:B------:R-:W-:Y:S01]  /*f2d0*/  HSET2.LE.AND R24, R9, R175.reuse, PT ;  /* 0x000000af09187233 */ /* 0x100fe20003803000 */
[----:B------:R-:W-:Y:S01]  /*f2e0*/  IMAD.MOV.U32 R9, RZ, RZ, R224 ;  /* 0x000000ffff097224 */ /* 0x000fe200078e00e0 */
[----:B------:R-:W-:Y:S02]  /*f2f0*/  PRMT R10, R11, 0x5410, R10 ;  /* 0x000054100b0a7816 */ /* 0x000fe4000000000a */
[----:B------:R-:W-:Y:S02]  /*f300*/  PRMT R11, R221, 0x7632, R11 ;  /* 0x00007632dd0b7816 */ /* 0x000fe4000000000b */
[----:B------:R-:W-:-:S02]  /*f310*/  HSET2.LE.AND R25, R8, R175, PT ;  /* 0x000000af08197233 */ /* 0x000fc40003803000 */
[----:B------:R-:W-:Y:S02]  /*f320*/  SHF.R.U32.HI R221, RZ, 0x18, R221 ;  /* 0x00000018ffdd7819 */ /* 0x000fe400000116dd */
[----:B------:R-:W-:Y:S02]  /*f330*/  LOP3.LUT R11, R11, 0xff, RZ, 0xc0, !PT ;  /* 0x000000ff0b0b7812 */ /* 0x000fe400078ec0ff */
[----:B------:R-:W-:Y:S02]  /*f340*/  PRMT R8, R224, 0x7771, RZ ;  /* 0x00007771e0087816 */ /* 0x000fe400000000ff */
[----:B------:R-:W-:Y:S02]  /*f350*/  LOP3.LUT R9, R9, 0xff, RZ, 0xc0, !PT ;  /* 0x000000ff09097812 */ /* 0x000fe400078ec0ff */
[--C-:B------:R-:W-:Y:S02]  /*f360*/  HSET2.LE.AND R27, R27, R175.reuse, PT ;  /* 0x000000af1b1b7233 */ /* 0x100fe40003803000 */
[----:B------:R-:W-:-:S02]  /*f370*/  HSET2.LE.AND R10, R10, R175, PT ;  /* 0x000000af0a0a7233 */ /* 0x000fc40003803000 */
[----:B------:R-:W-:Y:S02]  /*f380*/  PRMT R11, R11, 0x5410, R221 ;  /* 0x000054100b0b7816 */ /* 0x000fe400000000dd */
[----:B------:R-:W-:Y:S02]  /*f390*/  PRMT R9, R9, 0x5410, R8 ;  /* 0x0000541009097816 */ /* 0x000fe40000000008 */
[----:B------:R-:W-:Y:S02]  /*f3a0*/  LOP3.LUT R7, R7, 0xff00ff, RZ, 0xc0, !PT ;  /* 0x00ff00ff07077812 */ /* 0x000fe400078ec0ff */
[----:B------:R-:W-:Y:S02]  /*f3b0*/  LOP3.LUT R27, R199, R27, RZ, 0xc0, !PT ;  /* 0x0000001bc71b7212 */ /* 0x000fe400078ec0ff */
        /* <DEDUP_REMOVED lines=8> */
[----:B------:R-:W-:Y:S02]  /*f440*/  LOP3.LUT R10, R218, R10, RZ, 0xc0, !PT ;  /* 0x0000000ada0a7212 */ /* 0x000fe400078ec0ff */
[----:B------:R-:W-:Y:S01]  /*f450*/  LOP3.LUT R11, R187, R11, RZ, 0xc0, !PT ;  /* 0x0000000bbb0b7212 */ /* 0x000fe200078ec0ff */
[-C--:B-1----:R-:W-:Y:S08]  /*f460*/  HMMA.16816.F32 R112, R24, R12.reuse, R112 ;  /* 0x0000000c1870723c */ /* 0x082ff00000001870 */
[----:B------:R-:W-:Y:S01]  /*f470*/  HMMA.16816.F32 R92, R8, R12, R92 ;  /* 0x0000000c085c723c */ /* 0x000fe2000000185c */
[----:B------:R-:W-:-:S07]  /*f480*/  IMAD.MOV.U32 R13, RZ, RZ, R198 ;  /* 0x000000ffff0d7224 */ /* 0x000fce00078e00c6 */
[C---:B------:R-:W-:Y:S08]  /*f490*/  HMMA.16816.F32 R80, R24.reuse, R20, R80 ;  /* 0x000000141850723c */ /* 0x040ff00000001850 */
[C---:B------:R-:W-:Y:S08]  /*f4a0*/  HMMA.16816.F32 R88, R24.reuse, R22, R88 ;  /* 0x000000161858723c */ /* 0x040ff00000001858 */
[C---:B------:R-:W-:Y:S08]  /*f4b0*/  HMMA.16816.F32 R96, R24.reuse, R16, R96 ;  /* 0x000000101860723c */ /* 0x040ff00000001860 */
[C---:B------:R-:W-:Y:S08]  /*f4c0*/  HMMA.16816.F32 R104, R24.reuse, R18, R104 ;  /* 0x000000121868723c */ /* 0x040ff00000001868 */
[C---:B------:R-:W-:Y:S08]  /*f4d0*/  HMMA.16816.F32 R120, R24.reuse, R14, R120 ;  /* 0x0000000e1878723c */ /* 0x040ff00000001878 */
[C---:B------:R-:W-:Y:S08]  /*f4e0*/  HMMA.16816.F32 R124, R24.reuse, R32, R124 ;  /* 0x00000020187c723c */ /* 0x040ff0000000187c */
[----:B------:R-:W-:Y:S01]  /*f4f0*/  HMMA.16816.F32 R128, R24, R34, R128 ;  /* 0x000000221880723c */ /* 0x000fe20000001880 */
[----:B------:R1:W-:Y:S01]  /*f500*/  LDSM.16.MT88.4 R24, [R5+0x7800] ;  /* 0x007800000518783b */ /* 0x0003e20000004200 */
[----:B------:R-:W-:-:S02]  /*f510*/  PRMT R187, R198, 0x7773, RZ ;  /* 0x00007773c6bb7816 */ /* 0x000fc400000000ff */
[----:B------:R-:W-:-:S04]  /*f520*/  PRMT R12, R198, 0x7772, RZ ;  /* 0x00007772c60c7816 */ /* 0x000fc800000000ff */
[----:B------:R-:W-:Y:S01]  /*f530*/  HMMA.16816.F32 R100, R8, R14, R100 ;  /* 0x0000000e0864723c */ /* 0x000fe20000001864 */
[----:B------:R-:W-:Y:S02]  /*f540*/  LOP3.LUT R14, R13, 0xff, RZ, 0xc0, !PT ;  /* 0x000000ff0d0e7812 */ /* 0x000fe400078ec0ff */
[----:B------:R-:W-:Y:S02]  /*f550*/  LOP3.LUT R13, R186, 0xff, RZ, 0xc0, !PT ;  /* 0x000000ffba0d7812 */ /* 0x000fe400078ec0ff */
[----:B------:R-:W-:-:S03]  /*f560*/  PRMT R7, R198, 0x7771, RZ ;  /* 0x00007771c6077816 */ /* 0x000fc600000000ff */
[----:B------:R-:W-:Y:S01]  /*f570*/  HMMA.16816.F32 R68, R8, R20, R68 ;  /* 0x000000140844723c */ /* 0x000fe20000001844 */
[----:B-1----:R-:W-:-:S07]  /*f580*/  LOP3.LUT R5, R186, 0xffff, RZ, 0xc0, !PT ;  /* 0x0000ffffba057812 */ /* 0x002fce00078ec0ff */
[----:B------:R-:W-:Y:S01]  /*f590*/  HMMA.16816.F32 R72, R8, R22, R72 ;  /* 0x000000160848723c */ /* 0x000fe20000001848 */
[----:B------:R1:W-:Y:S01]  /*f5a0*/  LDSM.16.MT88.4 R20, [R133+0x7800] ;  /* 0x007800008514783b */ /* 0x0003e20000004200 */
[----:B------:R-:W-:-:S03]  /*f5b0*/  SHF.R.U32.HI R5, RZ, 0x8, R5 ;  /* 0x00000008ff057819 */ /* 0x000fc60000011605 */
[----:B------:R-:W-:Y:S01]  /*f5c0*/  STG.E.U16 desc[UR28][R164.64+-0x80], R247 ;  /* 0xffff80f7a4007986 */ /* 0x000fe2000c10151c */
[----:B------:R-:W-:Y:S02]  /*f5d0*/  PRMT R187, R12, 0x5410, R187 ;  /* 0x000054100cbb7816 */ /* 0x000fe400000000bb */
[----:B------:R-:W-:Y:S01]  /*f5e0*/  HMMA.16816.F32 R76, R8, R16, R76 ;  /* 0x00000010084c723c */ /* 0x000fe2000000184c */
[----:B------:R-:W-:Y:S01]  /*f5f0*/  STG.E.U16 desc[UR28][R164.64+-0x7e], R251 ;  /* 0xffff82fba4007986 */ /* 0x000fe2000c10151c */
[----:B------:R-:W-:-:S03]  /*f600*/  PRMT R7, R14, 0x5410, R7 ;  /* 0x000054100e077816 */ /* 0x000fc60000000007 */
[----:B------:R-:W-:Y:S03]  /*f610*/  STG.E.U16 desc[UR28][R208.64+-0x70], R237 ;  /* 0xffff90edd0007986 */ /* 0x000fe6000c10151c */
[----:B------:R-:W-:Y:S01]  /*f620*/  HMMA.16816.F32 R84, R8, R18, R84 ;  /* 0x000000120854723c */ /* 0x000fe20000001854 */
[----:B------:R-:W2:Y:S04]  /*f630*/  LDSM.16.MT88.4 R16, [R184+0x7800] ;  /* 0x00780000b810783b */ /* 0x000ea80000004200 */
[----:B------:R-:W-:Y:S01]  /*f640*/  STG.E.U16 desc[UR28][R208.64+-0x6e], R30 ;  /* 0xffff921ed0007986 */ /* 0x000fe2000c10151c */
[----:B-1----:R-:W-:Y:S02]  /*f650*/  PRMT R133, R13, 0x5410, R5 ;  /* 0x000054100d857816 */ /* 0x002fe40000000005 */
[--C-:B------:R-:W-:Y:S01]  /*f660*/  SHF.R.U32.HI R5, RZ, 0x10, R186.reuse ;  /* 0x00000010ff057819 */ /* 0x100fe200000116ba */
[----:B------:R1:W-:Y:S01]  /*f670*/  STG.E.U16 desc[UR28][R168.64+-0x6e], R28 ;  /* 0xffff921ca8007986 */ /* 0x0003e2000c10151c */
[----:B------:R-:W-:-:S03]  /*f680*/  SHF.R.U32.HI R186, RZ, 0x18, R186 ;  /* 0x00000018ffba7819 */ /* 0x000fc600000116ba */
[----:B------:R3:W4:Y:S01]  /*f690*/  LDSM.16.MT88.4 R12, [R6+0x7800] ;  /* 0x00780000060c783b */ /* 0x0007220000004200 */
[----:B------:R-:W-:Y:S01]  /*f6a0*/  HMMA.16816.F32 R108, R8, R32, R108 ;  /* 0x00000020086c723c */ /* 0x000fe2000000186c */
[----:B------:R-:W-:Y:S02]  /*f6b0*/  HSET2.LE.AND R7, R7, R175, PT ;  /* 0x000000af07077233 */ /* 0x000fe40003803000 */
[----:B------:R2:W-:Y:S01]  /*f6c0*/  STG.E.U16 desc[UR28][R168.64+-0x70], R29 ;  /* 0xffff901da8007986 */ /* 0x0005e2000c10151c */
[----:B------:R-:W-:-:S04]  /*f6d0*/  LOP3.LUT R32, R177, 0xffff, RZ, 0xc0, !PT ;  /* 0x0000ffffb1207812 */ /* 0x000fc800078ec0ff */
[----:B------:R-:W-:Y:S01]  /*f6e0*/  HMMA.16816.F32 R116, R8, R34, R116 ;  /* 0x000000220874723c */ /* 0x000fe20000001874 */
[----:B------:R-:W-:Y:S01]  /*f6f0*/  IMAD.MOV.U32 R9, RZ, RZ, R178 ;  /* 0x000000ffff097224 */ /* 0x000fe200078e00b2 */
[----:B------:R-:W-:Y:S02]  /*f700*/  PRMT R11, R177, 0x7632, R11 ;  /* 0x00007632b10b7816 */ /* 0x000fe4000000000b */
[----:B-1----:R-:W-:Y:S02]  /*f710*/  LOP3.LUT R28, R5, 0xff, RZ, 0xc0, !PT ;  /* 0x000000ff051c7812 */ /* 0x002fe400078ec0ff */
[----:B---3--:R-:W-:Y:S02]  /*f720*/  LOP3.LUT R6, R187, 0xff00ff, RZ, 0xc0, !PT ;  /* 0x00ff00ffbb067812 */ /* 0x008fe400078ec0ff */
[----:B------:R-:W-:Y:S02]  /*f730*/  PRMT R28, R28, 0x5410, R186 ;  /* 0x000054101c1c7816 */ /* 0x000fe400000000ba */
[----:B------:R-:W-:-:S02]  /*f740*/  PRMT R5, R0, 0x7632, R5 ;  /* 0x0000763200057816 */ /* 0x000fc40000000005 */
[--C-:B------:R-:W-:Y:S02]  /*f750*/  HSET2.LE.AND R6, R6, R175.reuse, PT ;  /* 0x000000af06067233 */ /* 0x100fe40003803000 */
[----:B--2---:R-:W-:Y:S02]  /*f760*/  HSET2.LE.AND R29, R28, R175, PT ;  /* 0x000000af1c1d7233 */ /* 0x004fe40003803000 */
[----:B------:R-:W-:Y:S02]  /*f770*/  PRMT R30, R0, 0x5410, R5 ;  /* 0x00005410001e7816 */ /* 0x000fe40000000005 */
[----:B------:R-:W-:Y:S02]  /*f780*/  LOP3.LUT R31, R31, R6, RZ, 0xc0, !PT ;  /* 0x000000061f1f7212 */ /* 0x000fe400078ec0ff */
[C---:B------:R-:W-:Y:S02]  /*f790*/  PRMT R6, R178.reuse, 0x7773, RZ ;  /* 0x00007773b2067816 */ /* 0x040fe400000000ff */
[----:B------:R-:W-:-:S02]  /*f7a0*/  PRMT R8, R178, 0x7772, RZ ;  /* 0x00007772b2087816 */ /* 0x000fc400000000ff */
[----:B------:R-:W-:Y:S02]  /*f7b0*/  LOP3.LUT R29, R30, R29, RZ, 0xc0, !PT ;  /* 0x0000001d1e1d7212 */ /* 0x000fe400078ec0ff */
[----:B------:R-:W-:Y:S02]  /*f7c0*/  LOP3.LUT R10, R177, 0xff, RZ, 0xc0, !PT ;  /* 0x000000ffb10a7812 */ /* 0x000fe400078ec0ff */
[----:B------:R-:W-:Y:S02]  /*f7d0*/  LOP3.LUT R30, R179, R7, RZ, 0xc0, !PT ;  /* 0x00000007b31e7212 */ /* 0x000fe400078ec0ff */
[----:B------:R-:W-:Y:S02]  /*f7e0*/  SHF.R.U32.HI R177, RZ, 0x18, R177 ;  /* 0x00000018ffb17819 */ /* 0x000fe400000116b1 */
[----:B------:R-:W-:Y:S02]  /*f7f0*/  LOP3.LUT R11, R11, 0xff, RZ, 0xc0, !PT ;  /* 0x000000ff0b0b7812 */ /* 0x000fe400078ec0ff */
[----:B------:R-:W-:-:S02]  /*f800*/  PRMT R7, R178, 0x7771, RZ ;  /* 0x00007771b2077816 */ /* 0x000fc400000000ff */
[----:B------:R-:W-:Y:S02]  /*f810*/  LOP3.LUT R9, R9, 0xff, RZ, 0xc0, !PT ;  /* 0x000000ff09097812 */ /* 0x000fe400078ec0ff */
[----:B------:R-:W-:Y:S02]  /*f820*/  SHF.R.U32.HI R32, RZ, 0x8, R32 ;  /* 0x00000008ff207819 */ /* 0x000fe40000011620 */
[----:B------:R-:W-:Y:S02]  /*f830*/  PRMT R6, R8, 0x5410, R6 ;  /* 0x0000541008067816 */ /* 0x000fe40000000006 */
[----:B------:R-:W-:Y:S02]  /*f840*/  PRMT R11, R11, 0x5410, R177 ;  /* 0x000054100b0b7816 */ /* 0x000fe400000000b1 */
[----:B------:R-:W-:Y:S02]  /*f850*/  PRMT R7, R9, 0x5410, R7 ;  /* 0x0000541009077816 */ /* 0x000fe40000000007 */
[----:B------:R-:W-:-:S02]  /*f860*/  PRMT R8, R10, 0x5410, R32 ;  /* 0x000054100a087816 */ /* 0x000fc40000000020 */
[----:B------:R-:W-:Y:S02]  /*f870*/  LOP3.LUT R6, R6, 0xff00ff, RZ, 0xc0, !PT ;  /* 0x00ff00ff06067812 */ /* 0x000fe400078ec0ff */
[--C-:B------:R-:W-:Y:S02]  /*f880*/  HSET2.LE.AND R9, R11, R175.reuse, PT ;  /* 0x000000af0b097233 */ /* 0x100fe40003803000 */
[--C-:B------:R-:W-:Y:S02]  /*f890*/  HSET2.LE.AND R133, R133, R175.reuse, PT ;  /* 0x000000af85857233 */ /* 0x100fe40003803000 */
[--C-:B------:R-:W-:Y:S02]  /*f8a0*/  HSET2.LE.AND R8, R8, R175.reuse, PT ;  /* 0x000000af08087233 */ /* 0x100fe40003803000 */
[--C-:B------:R-:W-:Y:S02]  /*f8b0*/  HSET2.LE.AND R7, R7, R175.reuse, PT ;  /* 0x000000af07077233 */ /* 0x100fe40003803000 */
[----:B------:R-:W-:-:S02]  /*f8c0*/  HSET2.LE.AND R11, R6, R175, PT ;  /* 0x000000af060b7233 */ /* 0x000fc40003803000 */
[----:B------:R-:W-:Y:S02]  /*f8d0*/  ISETP.LE.U32.AND P2, PT, R186, UR13, PT ;  /* 0x0000000dba007c0c */ /* 0x000fe4000bf43070 */
[----:B------:R-:W-:Y:S02]  /*f8e0*/  LOP3.LUT R28, R185, R133, RZ, 0xc0, !PT ;  /* 0x00000085b91c7212 */ /* 0x000fe400078ec0ff */
[----:B------:R-:W-:Y:S02]  /*f8f0*/  LOP3.LUT R8, R176, R8, RZ, 0xc0, !PT ;  /* 0x00000008b0087212 */ /* 0x000fe400078ec0ff */
[----:B------:R-:W-:Y:S02]  /*f900*/  LOP3.LUT R9, R174, R9, RZ, 0xc0, !PT ;  /* 0x00000009ae097212 */ /* 0x000fe400078ec0ff */
[----:B------:R-:W-:Y:S02]  /*f910*/  LOP3.LUT R10, R173, R7, RZ, 0xc0, !PT ;  /* 0x00000007ad0a7212 */ /* 0x000fe400078ec0ff */
[----:B------:R-:W-:Y:S01]  /*f920*/  LOP3.LUT R11, R172, R11, RZ, 0xc0, !PT ;  /* 0x0000000bac0b7212 */ /* 0x000fe200078ec0ff */
[----:B------:R-:W-:Y:S01]  /*f930*/  IMAD.WIDE R6, R56, 0x70, R168 ;  /* 0x0000007038067825 */ /* 0x000fe200078e02a8 */
[----:B------:R-:W-:Y:S03]  /*f940*/  HMMA.16816.F32 R80, R28, R16, R80 ;  /* 0x000000101c50723c */ /* 0x000fe60000001850 */
[----:B------:R-:W-:-:S02]  /*f950*/  @!P3 HADD2 R2, -R0.H0_H0, -RZ.H0_H0 ;  /* 0xa00000ff0002b230 */ /* 0x000fc40000000900 */
[----:B------:R-:W-:-:S03]  /*f960*/  @!P2 HADD2 R3, -R5.H0_H0, -RZ.H0_H0 ;  /* 0xa00000ff0503a230 */ /* 0x000fc60000000900 */
[----:B------:R-:W-:Y:S01]  /*f970*/  HMMA.16816.F32 R68, R8, R16, R68 ;  /* 0x000000100844723c */ /* 0x000fe20000001844 */
[----:B------:R-:W-:Y:S01]  /*f980*/  IMAD.WIDE R16, R56, -0x70, R6 ;  /* 0xffffff9038107825 */ /* 0x000fe200078e0206 */
[----:B------:R-:W-:Y:S02]  /*f990*/  @!P3 PRMT R0, R2, 0x5410, RZ ;  /* 0x000054100200b816 */ /* 0x000fe400000000ff */
[----:B------:R-:W-:Y:S01]  /*f9a0*/  @!P2 PRMT R5, R3, 0x5410, RZ ;  /* 0x000054100305a816 */ /* 0x000fe200000000ff */
[----:B------:R-:W-:-:S03]  /*f9b0*/  IMAD.WIDE R2, R56, 0x70, R16 ;  /* 0x0000007038027825 */ /* 0x000fc600078e0210 */
[-C--:B----4-:R-:W-:Y:S01]  /*f9c0*/  HMMA.16816.F32 R124, R28, R12.reuse, R124 ;  /* 0x0000000c1c7c723c */ /* 0x090fe2000000187c */
[----:B------:R-:W-:Y:S04]  /*f9d0*/  STG.E.U16 desc[UR28][R170.64+-0x70], R167 ;  /* 0xffff90a7aa007986 */ /* 0x000fe8000c10151c */
[----:B------:R-:W-:Y:S03]  /*f9e0*/  STG.E.U16 desc[UR28][R170.64+-0x6e], R166 ;  /* 0xffff92a6aa007986 */ /* 0x000fe6000c10151c */
[----:B------:R-:W-:Y:S01]  /*f9f0*/  HMMA.16816.F32 R108, R8, R12, R108 ;  /* 0x0000000c086c723c */ /* 0x000fe2000000186c */
[C---:B------:R-:W-:Y:S01]  /*fa00*/  IMAD.WIDE R12, R56.reuse, -0x70, R2 ;  /* 0xffffff90380c7825 */ /* 0x040fe200078e0202 */
        /* <DEDUP_REMOVED lines=9> */
[----:B------:R-:W-:Y:S04]  /*faa0*/  STG.E.U16 desc[UR28][R164.64+-0x5e], R142 ;  /* 0xffffa28ea4007986 */ /* 0x000fe8000c10151c */
[----:B------:R-:W-:Y:S04]  /*fab0*/  STG.E.U16 desc[UR28][R208.64+-0x50], R37 ;  /* 0xffffb025d0007986 */ /* 0x000fe8000c10151c */
[----:B------:R-:W-:Y:S04]  /*fac0*/  STG.E.U16 desc[UR28][R208.64+-0x4e], R36 ;  /* 0xffffb224d0007986 */ /* 0x000fe8000c10151c */
[----:B------:R-:W-:Y:S01]  /*fad0*/  STG.E.U16 desc[UR28][R16.64+-0x50], R43 ;  /* 0xffffb02b10007986 */ /* 0x000fe2000c10151c */
[----:B-1----:R-:W-:-:S03]  /*fae0*/  IMAD.WIDE R6, R56, 0x70, R12 ;  /* 0x0000007038067825 */ /* 0x002fc600078e020c */
        /* <DEDUP_REMOVED lines=8> */
[----:B-1----:R-:W-:-:S03]  /*fb70*/  IMAD.WIDE R2, R56, -0x70, R6 ;  /* 0xffffff9038027825 */ /* 0x002fc600078e0206 */
[----:B------:R1:W-:Y:S04]  /*fb80*/  STG.E.U16 desc[UR28][R12.64+-0x3e], R160 ;  /* 0xffffc2a00c007986 */ /* 0x0003e8000c10151c */
[----:B------:R-:W-:Y:S04]  /*fb90*/  STG.E.U16 desc[UR28][R6.64+-0x40], R135 ;  /* 0xffffc08706007986 */ /* 0x000fe8000c10151c */
[----:B------:R2:W-:Y:S04]  /*fba0*/  STG.E.U16 desc[UR28][R6.64+-0x3e], R134 ;  /* 0xffffc28606007986 */ /* 0x0005e8000c10151c */
[----:B------:R-:W-:Y:S04]  /*fbb0*/  STG.E.U16 desc[UR28][R164.64+-0x40], R132 ;  /* 0xffffc084a4007986 */ /* 0x000fe8000c10151c */
[----:B------:R-:W-:Y:S01]  /*fbc0*/  STG.E.U16 desc[UR28][R164.64+-0x3e], R67 ;  /* 0xffffc243a4007986 */ /* 0x000fe2000c10151c */
[----:B-1----:R-:W-:-:S03]  /*fbd0*/  IMAD.WIDE R12, R56, 0x70, R2 ;  /* 0x00000070380c7825 */ /* 0x002fc600078e0202 */
[----:B------:R-:W-:Y:S01]  /*fbe0*/  STG.E.U16 desc[UR28][R208.64+-0x30], R159 ;  /* 0xffffd09fd0007986 */ /* 0x000fe2000c10151c */
[----:B--2---:R-:W-:-:S03]  /*fbf0*/  IMAD.WIDE R6, R56, -0x70, R12 ;  /* 0xffffff9038067825 */ /* 0x004fc600078e020c */
[----:B------:R-:W-:Y:S04]  /*fc00*/  STG.E.U16 desc[UR28][R208.64+-0x2e], R158 ;  /* 0xffffd29ed0007986 */ /* 0x000fe8000c10151c */
[----:B------:R-:W-:Y:S04]  /*fc10*/  STG.E.U16 desc[UR28][R2.64+-0x30], R157 ;  /* 0xffffd09d02007986 */ /* 0x000fe8000c10151c */
[----:B------:R1:W-:Y:S01]  /*fc20*/  STG.E.U16 desc[UR28][R2.64+-0x2e], R156 ;  /* 0xffffd29c02007986 */ /* 0x0003e2000c10151c */
[----:B------:R-:W-:Y:S01]  /*fc30*/  FADD.FTZ R49, R54, R49 ;  /* 0x0000003136317221 */ /* 0x000fe20000010000 */
[----:B------:R-:W-:-:S02]  /*fc40*/  FADD.FTZ R47, R51, R47 ;  /* 0x0000002f332f7221 */ /* 0x000fc40000010000 */
[----:B------:R-:W-:Y:S01]  /*fc50*/  STG.E.U16 desc[UR28][R12.64+-0x30], R66 ;  /* 0xffffd0420c007986 */ /* 0x000fe2000c10151c */
[----:B------:R-:W-:-:S03]  /*fc60*/  FADD.FTZ R48, R52, R48 ;  /* 0x0000003034307221 */ /* 0x000fc60000010000 */
[----:B------:R2:W-:Y:S01]  /*fc70*/  STG.E.U16 desc[UR28][R12.64+-0x2e], R65 ;  /* 0xffffd2410c007986 */ /* 0x0005e2000c10151c */
[----:B------:R-:W-:-:S03]  /*fc80*/  FADD.FTZ R50, R55, R50 ;  /* 0x0000003237327221 */ /* 0x000fc60000010000 */
[----:B------:R-:W-:Y:S04]  /*fc90*/  STG.E.U16 desc[UR28][R164.64+-0x30], R64 ;  /* 0xffffd040a4007986 */ /* 0x000fe8000c10151c */
[----:B------:R-:W-:Y:S01]  /*fca0*/  STG.E.U16 desc[UR28][R164.64+-0x2e], R63 ;  /* 0xffffd23fa4007986 */ /* 0x000fe2000c10151c */
[----:B------:R-:W-:-:S03]  /*fcb0*/  FADD.FTZ R251, R53, R49 ;  /* 0x0000003135fb7221 */ /* 0x000fc60000010000 */
[----:B------:R-:W-:Y:S01]  /*fcc0*/  STG.E.U16 desc[UR28][R208.64+-0x20], R155 ;  /* 0xffffe09bd0007986 */ /* 0x000fe2000c10151c */
[----:B-1----:R-:W-:-:S03]  /*fcd0*/  IMAD.WIDE R2, R56, 0x70, R6 ;  /* 0x0000007038027825 */ /* 0x002fc600078e0206 */
[----:B------:R-:W-:Y:S04]  /*fce0*/  STG.E.U16 desc[UR28][R208.64+-0x1e], R154 ;  /* 0xffffe29ad0007986 */ /* 0x000fe8000c10151c */
[----:B------:R-:W-:Y:S01]  /*fcf0*/  STG.E.U16 desc[UR28][R6.64+-0x20], R153 ;  /* 0xffffe09906007986 */ /* 0x000fe2000c10151c */
[----:B--2---:R-:W-:-:S03]  /*fd00*/  IMAD.WIDE R12, R56, -0x70, R2 ;  /* 0xffffff90380c7825 */ /* 0x004fc600078e0202 */
[----:B------:R-:W-:Y:S01]  /*fd10*/  STG.E.U16 desc[UR28][R6.64+-0x1e], R152 ;  /* 0xffffe29806007986 */ /* 0x000fe2000c10151c */
[----:B------:R-:W-:-:S03]  /*fd20*/  FADD.FTZ R252, R46, R48 ;  /* 0x000000302efc7221 */ /* 0x000fc60000010000 */
[----:B------:R-:W-:Y:S04]  /*fd30*/  STG.E.U16 desc[UR28][R2.64+-0x20], R62 ;  /* 0xffffe03e02007986 */ /* 0x000fe8000c10151c */
[----:B------:R1:W-:Y:S01]  /*fd40*/  STG.E.U16 desc[UR28][R2.64+-0x1e], R61 ;  /* 0xffffe23d02007986 */ /* 0x0003e2000c10151c */
[----:B------:R-:W-:-:S03]  /*fd50*/  FADD.FTZ R250, R44, R50 ;  /* 0x000000322cfa7221 */ /* 0x000fc60000010000 */
[----:B------:R2:W-:Y:S04]  /*fd60*/  STG.E.U16 desc[UR28][R164.64+-0x20], R0 ;  /* 0xffffe000a4007986 */ /* 0x0005e8000c10151c */
[----:B------:R-:W-:Y:S04]  /*fd70*/  STG.E.U16 desc[UR28][R164.64+-0x1e], R5 ;  /* 0xffffe205a4007986 */ /* 0x000fe8000c10151c */
[----:B------:R-:W-:Y:S04]  /*fd80*/  STG.E.U16 desc[UR28][R208.64+-0x10], R151 ;  /* 0xfffff097d0007986 */ /* 0x000fe8000c10151c */
[----:B------:R-:W-:Y:S04]  /*fd90*/  STG.E.U16 desc[UR28][R208.64+-0xe], R150 ;  /* 0xfffff296d0007986 */ /* 0x000fe8000c10151c */
[----:B------:R-:W-:Y:S01]  /*fda0*/  STL [R1+0x64], R251 ;  /* 0x000064fb01007387 */ /* 0x000fe20000100800 */
[----:B-1----:R-:W-:-:S04]  /*fdb0*/  IMAD.WIDE R2, R56, 0x70, R12 ;  /* 0x0000007038027825 */ /* 0x002fc800078e020c */
[----:B--2---:R-:W-:Y:S01]  /*fdc0*/  FADD.FTZ R0, R45, R47 ;  /* 0x0000002f2d007221 */ /* 0x004fe20000010000 */
[----:B------:R-:W-:Y:S04]  /*fdd0*/  STG.E.U16 desc[UR28][R12.64+-0x10], R149 ;  /* 0xfffff0950c007986 */ /* 0x000fe8000c10151c */
[----:B------:R-:W-:Y:S04]  /*fde0*/  STG.E.U16 desc[UR28][R12.64+-0xe], R148 ;  /* 0xfffff2940c007986 */ /* 0x000fe8000c10151c */
[----:B------:R1:W-:Y:S01]  /*fdf0*/  STL [R1+0x60], R0 ;  /* 0x0000600001007387 */ /* 0x0003e20000100800 */
        /* <DEDUP_REMOVED lines=17> */
[----:B------:R-:W-:Y:S01]  /*ff10*/  HMMA.16816.F32 R116, R8, R14, R116 ;  /* 0x0000000e0874723c */ /* 0x000fe20000001874 */
[----:B------:R-:W-:Y:S01]  /*ff20*/  IADD3 R137, P2, PT, R208, -0x100, RZ ;  /* 0xffffff00d0897810 */ /* 0x000fe20007f5e0ff */
[----:B-1----:R-:W-:-:S02]  /*ff30*/  IMAD.MOV.U32 R0, RZ, RZ, R180 ;  /* 0x000000ffff007224 */ /* 0x002fc400078e00b4 */
[----:B--2---:R-:W-:Y:S01]  /*ff40*/  IMAD.MOV.U32 R2, RZ, RZ, R181 ;  /* 0x000000ffff027224 */ /* 0x004fe200078e00b5 */
[----:B------:R-:W-:Y:S01]  /*ff50*/  IADD3.X R138, PT, PT, R209, -0x1, RZ, P2, !PT ;  /* 0xffffffffd18a7810 */ /* 0x000fe200017fe4ff */
[----:B------:R-:W-:Y:S02]  /*ff60*/  IMAD.MOV.U32 R3, RZ, RZ, R182 ;  /* 0x000000ffff037224 */ /* 0x000fe400078e00b6 */
[----:B------:R-:W-:Y:S01]  /*ff70*/  IMAD.MOV.U32 R132, RZ, RZ, R183 ;  /* 0x000000ffff847224 */ /* 0x000fe200078e00b7 */
[----:B---3--:R-:W-:Y:S11]  /*ff80*/  BRA.U !UP0, `(.L_x_1322) ;  /* 0x00000065084c7547 */ /* 0x008ff6000b800000 */
        /* <DEDUP_REMOVED lines=26> */
[----:B------:R-:W-:-:S04]  /*10130*/  @!P1 IMAD.WIDE.U32 R14, R5, 0x30, R14 ;  /* 0x00000030050e9825 */ /* 0x000fc800078e000e */
[----:B------:R-:W-:Y:S02]  /*10140*/  @!P1 IMAD R2, R2, 0x30, RZ ;  /* 0x0000003002029824 */ /* 0x000fe400078e02ff */
[----:B------:R-:W-:Y:S02]  /*10150*/  IMAD.IADD R4, R4, 0x1, R216 ;  /* 0x0000000104047824 */ /* 0x000fe400078e02d8 */
[----:B------:R-:W-:Y:S01]  /*10160*/  @!P1 IMAD.IADD R2, R2, 0x1, R15 ;  /* 0x0000000102029824 */ /* 0x000fe200078e020f */
[CC--:B--2---:R-:W-:Y:S02]  /*10170*/  @!P1 LEA R10, P4, R7.reuse, R248.reuse, 0x1 ;  /* 0x000000f8070a9211 */ /* 0x0c4fe400078808ff */
[-C--:B------:R-:W-:Y:S02]  /*10180*/  @!P1 LEA R12, P3, R8, R248.reuse, 0x1 ;  /* 0x000000f8080c9211 */ /* 0x080fe400078608ff */
[----:B---3--:R-:W-:Y:S02]  /*10190*/  @!P1 LEA.HI.X R11, R7, R241, R6, 0x1, P4 ;  /* 0x000000f1070b9211 */ /* 0x008fe400020f0c06 */
[----:B------:R-:W-:-:S02]  /*101a0*/  @!P1 LEA R6, P2, R9, R248, 0x1 ;  /* 0x000000f809069211 */ /* 0x000fc400078408ff */
[-C--:B------:R-:W-:Y:S01]  /*101b0*/  @!P1 LEA.HI.X R13, R8, R241.reuse, R3, 0x1, P3 ;  /* 0x000000f1080d9211 */ /* 0x080fe200018f0c03 */
[----:B----4-:R-:W-:Y:S01]  /*101c0*/  @P1 STS.128 [R249+0x6000], RZ ;  /* 0x006000fff9001388 */ /* 0x010fe20000000c00 */
[-C--:B------:R-:W-:Y:S01]  /*101d0*/  @!P1 LEA.HI.X R7, R9, R241.reuse, R0, 0x1, P2 ;  /* 0x000000f109079211 */ /* 0x080fe200010f0c00 */
[----:B------:R-:W-:Y:S01]  /*101e0*/  IMAD.U32 R3, RZ, RZ, UR23 ;  /* 0x00000017ff037e24 */ /* 0x000fe2000f8e00ff */
[C---:B------:R-:W-:Y:S01]  /*101f0*/  @!P1 LEA R8, P2, R14.reuse, R248, 0x1 ;  /* 0x000000f80e089211 */ /* 0x040fe200078408ff */
[----:B------:R-:W-:Y:S01]  /*10200*/  @!PT LDS RZ, [RZ] ;  /* 0x00000000fffff984 */ /* 0x000fe20000000800 */
[----:B------:R-:W-:Y:S01]  /*10210*/  @!PT LDS RZ, [RZ] ;  /* 0x00000000fffff984 */ /* 0x000fe20000000800 */
[----:B------:R-:W-:Y:S01]  /*10220*/  @!PT LDS RZ, [RZ] ;  /* 0x00000000fffff984 */ /* 0x000fe20000000800 */
[----:B------:R-:W-:Y:S03]  /*10230*/  @!P1 LDGSTS.E.BYPASS.LTC128B.128 [R249+0x6000], desc[UR28][R10.64] ;  /* 0x060000000af99fae */ /* 0x000fe6000b981a1c */
        /* <DEDUP_REMOVED lines=19> */
[----:B------:R-:W4:Y:S04]  /*10370*/  LDSM.16.M88.4 R44, [R217+0x5000] ;  /* 0x00500000d92c783b */ /* 0x000f280000000200 */
[----:B------:R-:W4:Y:S04]  /*10380*/  LDSM.16.M88.4 R32, [R217+0x5800] ;  /* 0x00580000d920783b */ /* 0x000f280000000200 */
[----:B------:R-:W4:Y:S04]  /*10390*/  LDSM.16.M88.4 R132, [R216] ;  /* 0x00000000d884783b */ /* 0x000f280000000200 */
[----:B------:R-:W-:Y:S04]  /*103a0*/  LDSM.16.M88.4 R20, [R215+0x4000] ;  /* 0x00400000d714783b */ /* 0x000fe80000000200 */
[----:B------:R-:W4:Y:S04]  /*103b0*/  LDSM.16.M88.4 R28, [R4+0x2000] ;  /* 0x00200000041c783b */ /* 0x000f280000000200 */
[----:B------:R-:W4:Y:S04]  /*103c0*/  LDSM.16.M88.4 R16, [R215+0x4800] ;  /* 0x00480000d710783b */ /* 0x000f280000000200 */
[----:B-1----:R-:W1:Y:S04]  /*103d0*/  LDSM.16.M88.4 R12, [R215+0x5000] ;  /* 0x00500000d70c783b */ /* 0x002e680000000200 */
[----:B--2---:R-:W2:Y:S04]  /*103e0*/  LDSM.16.M88.4 R8, [R215+0x5800] ;  /* 0x00580000d708783b */ /* 0x004ea80000000200 */
[----:B------:R-:W2:Y:S01]  /*103f0*/  LDSM.16.M88.4 R4, [R4] ;  /* 0x000000000404783b */ /* 0x000ea20000000200 */
[C---:B---3--:R-:W-:Y:S03]  /*10400*/  HMMA.16816.F32 R160, R24.reuse, R60, RZ ;  /* 0x0000003c18a0723c */ /* 0x048fe600000018ff */
[----:B------:R-:W-:Y:S04]  /*10410*/  LDSM.16.M88.4 R172, [R214+0x4000] ;  /* 0x00400000d6ac783b */ /* 0x000fe80000000200 */
[----:B------:R-:W3:Y:S01]  /*10420*/  LDSM.16.M88.4 R176, [R203] ;  /* 0x00000000cbb0783b */ /* 0x000ee20000000200 */
[C---:B------:R-:W-:Y:S03]  /*10430*/  HMMA.16816.F32 R156, R24.reuse, R62, RZ ;  /* 0x0000003e189c723c */ /* 0x040fe600000018ff */
[----:B------:R-:W3:Y:S04]  /*10440*/  LDSM.16.M88.4 R168, [R214+0x4800] ;  /* 0x00480000d6a8783b */ /* 0x000ee80000000200 */
[----:B------:R-:W3:Y:S01]  /*10450*/  LDSM.16.M88.4 R164, [R214+0x5000] ;  /* 0x00500000d6a4783b */ /* 0x000ee20000000200 */
[C---:B----4-:R-:W-:Y:S03]  /*10460*/  HMMA.16816.F32 R152, R24.reuse, R52, RZ ;  /* 0x000000341898723c */ /* 0x050fe600000018ff */
[----:B------:R-:W-:Y:S04]  /*10470*/  LDSM.16.M88.4 R36, [R214+0x5800] ;  /* 0x00580000d624783b */ /* 0x000fe80000000200 */
[----:B------:R-:W0:Y:S01]  /*10480*/  LDGDEPBAR ;  /* 0x00000000000079af */ /* 0x000e220000000000 */
[C---:B------:R-:W-:Y:S08]  /*10490*/  HMMA.16816.F32 R144, R24.reuse, R44, RZ ;  /* 0x0000002c1890723c */ /* 0x040ff000000018ff */
[C---:B------:R-:W-:Y:S08]  /*104a0*/  HMMA.16816.F32 R136, R24.reuse, R32, RZ ;  /* 0x000000201888723c */ /* 0x040ff000000018ff */
[C---:B------:R-:W-:Y:S08]  /*104b0*/  HMMA.16816.F32 R148, R24.reuse, R54, RZ ;  /* 0x000000361894723c */ /* 0x040ff000000018ff */
[C---:B-----5:R-:W-:Y:S08]  /*104c0*/  HMMA.16816.F32 R140, R24.reuse, R46, RZ ;  /* 0x0000002e188c723c */ /* 0x060ff000000018ff */
        /* <DEDUP_REMOVED lines=10> */
[C---:B------:R-:W-:Y:S08]  /*10570*/  HMMA.16816.F32 R160, R28.reuse, R20, R160 ;  /* 0x000000141ca0723c */ /* 0x040ff000000018a0 */
[C---:B------:R-:W-:Y:S08]  /*10580*/  HMMA.16816.F32 R152, R28.reuse, R16, R152 ;  /* 0x000000101c98723c */ /* 0x040ff00000001898 */
[C---:B-1----:R-:W-:Y:S08]  /*10590*/  HMMA.16816.F32 R144, R28.reuse, R12, R144 ;  /* 0x0000000c1c90723c */ /* 0x042ff00000001890 */
[C---:B--2---:R-:W-:Y:S08]  /*105a0*/  HMMA.16816.F32 R136, R28.reuse, R8, R136 ;  /* 0x000000081c88723c */ /* 0x044ff00000001888 */
[C---:B------:R-:W-:Y:S08]  /*105b0*/  HMMA.16816.F32 R156, R28.reuse, R22, R156 ;  /* 0x000000161c9c723c */ /* 0x040ff0000000189c */
[C---:B------:R-:W-:Y:S08]  /*105c0*/  HMMA.16816.F32 R148, R28.reuse, R18, R148 ;  /* 0x000000121c94723c */ /* 0x040ff00000001894 */
[C---:B------:R-:W-:Y:S08]  /*105d0*/  HMMA.16816.F32 R140, R28.reuse, R14, R140 ;  /* 0x0000000e1c8c723c */ /* 0x040ff0000000188c */
[----:B------:R-:W-:Y:S01]  /*105e0*/  HMMA.16816.F32 R24, R28, R10, R24 ;  /* 0x0000000a1c18723c */ /* 0x000fe20000001818 */
[----:B------:R-:W1:Y:S07]  /*105f0*/  LDSM.16.M88.4 R28, [R203+0x2000] ;  /* 0x00200000cb1c783b */ /* 0x000e6e0000000200 */
[C---:B------:R-:W-:Y:S08]  /*10600*/  HMMA.16816.F32 R56, R4.reuse, R16, R56 ;  /* 0x000000100438723c */ /* 0x040ff00000001838 */
[C---:B------:R-:W-:Y:S01]  /*10610*/  HMMA.16816.F32 R52, R4.reuse, R18, R52 ;  /* 0x000000120434723c */ /* 0x040fe20000001834 */
[----:B------:R-:W2:Y:S07]  /*10620*/  LDSM.16.M88.4 R16, [R197+0x4000] ;  /* 0x00400000c510783b */ /* 0x000eae0000000200 */
[C---:B------:R-:W-:Y:S08]  /*10630*/  HMMA.16816.F32 R64, R4.reuse, R20, R64 ;  /* 0x000000140440723c */ /* 0x040ff00000001840 */
[C---:B------:R-:W-:Y:S01]  /*10640*/  HMMA.16816.F32 R60, R4.reuse, R22, R60 ;  /* 0x00000016043c723c */ /* 0x040fe2000000183c */
[----:B------:R4:W-:Y:S07]  /*10650*/  LDSM.16.M88.4 R20, [R196+0x2000] ;  /* 0x00200000c414783b */ /* 0x0009ee0000000200 */
[C---:B------:R-:W-:Y:S08]  /*10660*/  HMMA.16816.F32 R48, R4.reuse, R12, R48 ;  /* 0x0000000c0430723c */ /* 0x040ff00000001830 */
[C---:B------:R-:W-:Y:S08]  /*10670*/  HMMA.16816.F32 R40, R4.reuse, R8, R40 ;  /* 0x000000080428723c */ /* 0x040ff00000001828 */
[C---:B------:R-:W-:Y:S01]  /*10680*/  HMMA.16816.F32 R44, R4.reuse, R14, R44 ;  /* 0x0000000e042c723c */ /* 0x040fe2000000182c */
[----:B------:R-:W2:Y:S07]  /*10690*/  LDSM.16.M88.4 R12, [R197+0x4800] ;  /* 0x00480000c50c783b */ /* 0x000eae0000000200 */
[----:B------:R-:W-:Y:S01]  /*106a0*/  HMMA.16816.F32 R132, R4, R10, R132 ;  /* 0x0000000a0484723c */ /* 0x000fe20000001884 */
[----:B------:R-:W2:Y:S04]  /*106b0*/  LDSM.16.M88.4 R8, [R197+0x5000] ;  /* 0x00500000c508783b */ /* 0x000ea80000000200 */
[----:B------:R2:W2:Y:S01]  /*106c0*/  LDSM.16.M88.4 R4, [R197+0x5800] ;  /* 0x00580000c504783b */ /* 0x0004a20000000200 */
[----:B------:R-:W-:-:S04]  /*106d0*/  DEPBAR.LE SB0, 0x0 ;  /* 0x000080000000791a */ /* 0x000fc80000000000 */
[C---:B---3--:R-:W-:Y:S08]  /*106e0*/  HMMA.16816.F32 R64, R176.reuse, R172, R64 ;  /* 0x000000acb040723c */ /* 0x048ff00000001840 */
[C---:B------:R-:W-:Y:S08]  /*106f0*/  HMMA.16816.F32 R60, R176.reuse, R174, R60 ;  /* 0x000000aeb03c723c */ /* 0x040ff0000000183c */
[C---:B------:R-:W-:Y:S08]  /*10700*/  HMMA.16816.F32 R56, R176.reuse, R168, R56 ;  /* 0x000000a8b038723c */ /* 0x040ff00000001838 */
[C---:B------:R-:W-:Y:S08]  /*10710*/  HMMA.16816.F32 R48, R176.reuse, R164, R48 ;  /* 0x000000a4b030723c */ /* 0x040ff00000001830 */
[C---:B------:R-:W-:Y:S08]  /*10720*/  HMMA.16816.F32 R52, R176.reuse, R170, R52 ;  /* 0x000000aab034723c */ /* 0x040ff00000001834 */
[----:B------:R-:W-:Y:S08]  /*10730*/  HMMA.16816.F32 R44, R176, R166, R44 ;  /* 0x000000a6b02c723c */ /* 0x000ff0000000182c */
[C---:B-1----:R-:W-:Y:S08]  /*10740*/  HMMA.16816.F32 R144, R28.reuse, R164, R144 ;  /* 0x000000a41c90723c */ /* 0x042ff00000001890 */
[----:B------:R-:W-:Y:S01]  /*10750*/  HMMA.16816.F32 R164, R28, R166, R140 ;  /* 0x000000a61ca4723c */ /* 0x000fe2000000188c */
[----:B------:R-:W-:-:S05]  /*10760*/  IMAD.SHL.U32 R140, R193, 0x2, RZ ;  /* 0x00000002c18c7824 */ /* 0x000fca00078e00ff */
[----:B------:R-:W-:Y:S02]  /*10770*/  LOP3.LUT R141, R140, 0x6, RZ, 0xc0, !PT ;  /* 0x000000068c8d7812 */ /* 0x000fe400078ec0ff */
[----:B------:R-:W-:Y:S03]  /*10780*/  HMMA.16816.F32 R40, R176, R36, R40 ;  /* 0x00000024b028723c */ /* 0x000fe60000001828 */
[----:B------:R-:W-:-:S04]  /*10790*/  IMAD R3, R3, 0x40, R141 ;  /* 0x0000004003037824 */ /* 0x000fc800078e028d */
[C---:B------:R-:W-:Y:S01]  /*107a0*/  VIADD R217, R3.reuse, 0xffffff40 ;  /* 0xffffff4003d97836 */ /* 0x040fe20000000000 */
[----:B------:R-:W-:Y:S01]  /*107b0*/  HMMA.16816.F32 R132, R176, R38, R132 ;  /* 0x00000026b084723c */ /* 0x000fe20000001884 */
[C---:B------:R-:W-:Y:S02]  /*107c0*/  VIADD R215, R3.reuse, 0xffffff41 ;  /* 0xffffff4103d77836 */ /* 0x040fe40000000000 */
[C---:B------:R-:W-:Y:S01]  /*107d0*/  VIADD R214, R3.reuse, 0xffffff48 ;  /* 0xffffff4803d67836 */ /* 0x040fe20000000000 */
[----:B------:R-:W-:Y:S01]  /*107e0*/  I2FP.F32.U32 R216, R217 ;  /* 0x000000d900d87245 */ /* 0x000fe20000201000 */
[----:B----4-:R-:W-:Y:S01]  /*107f0*/  VIADD R196, R3, 0xffffff51 ;  /* 0xffffff5103c47836 */ /* 0x010fe20000000000 */
[----:B------:R-:W-:Y:S01]  /*10800*/  ISETP.GE.AND P5, PT, R217, R201, PT ;  /* 0x000000c9d900720c */ /* 0x000fe20003fa6270 */
[C---:B------:R-:W-:Y:S01]  /*10810*/  VIADD R178, R3.reuse, 0xffffff59 ;  /* 0xffffff5903b27836 */ /* 0x040fe20000000000 */
[----:B--2---:R-:W-:Y:S01]  /*10820*/  HMMA.16816.F32 R64, R32, R16, R64 ;  /* 0x000000102040723c */ /* 0x004fe20000001840 */
[C---:B------:R-:W-:Y:S01]  /*10830*/  VIADD R176, R3.reuse, 0xffffff60 ;  /* 0xffffff6003b07836 */ /* 0x040fe20000000000 */
[----:B------:R-:W-:Y:S01]  /*10840*/  I2FP.F32.U32 R203, R214 ;  /* 0x000000d600cb7245 */ /* 0x000fe20000201000 */
[C---:B------:R-:W-:Y:S01]  /*10850*/  VIADD R199, R3.reuse, 0xffffff50 ;  /* 0xffffff5003c77836 */ /* 0x040fe20000000000 */
[----:B------:R-:W-:Y:S01]  /*10860*/  I2FP.F32.U32 R186, R196 ;  /* 0x000000c400ba7245 */ /* 0x000fe20000201000 */
[----:B------:R-:W-:Y:S01]  /*10870*/  VIADD R185, R3, 0xffffff58 ;  /* 0xffffff5803b97836 */ /* 0x000fe20000000000 */
[----:B------:R-:W-:-:S02]  /*10880*/  I2FP.F32.U32 R177, R178 ;  /* 0x000000b200b17245 */ /* 0x000fc40000201000 */
[C---:B------:R-:W-:Y:S01]  /*10890*/  HMMA.16816.F32 R60, R32.reuse, R18, R60 ;  /* 0x00000012203c723c */ /* 0x040fe2000000183c */
[----:B------:R-:W-:Y:S02]  /*108a0*/  I2FP.F32.U32 R179, R176 ;  /* 0x000000b000b37245 */ /* 0x000fe40000201000 */
[----:B------:R-:W-:Y:S02]  /*108b0*/  ISETP.GE.AND P4, PT, R215, R201, PT ;  /* 0x000000c9d700720c */ /* 0x000fe40003f86270 */
[----:B------:R-:W-:Y:S02]  /*108c0*/  I2FP.F32.U32 R198, R199 ;  /* 0x000000c700c67245 */ /* 0x000fe40000201000 */
[----:B------:R-:W-:Y:S01]  /*108d0*/  I2FP.F32.U32 R187, R185 ;  /* 0x000000b900bb7245 */ /* 0x000fe20000201000 */
[----:B------:R-:W-:Y:S01]  /*108e0*/  HMMA.16816.F32 R56, R32, R12, R56 ;  /* 0x0000000c2038723c */ /* 0x000fe20000001838 */
[----:B------:R-:W-:Y:S02]  /*108f0*/  ISETP.GE.AND P3, PT, R214, R201, PT ;  /* 0x000000c9d600720c */ /* 0x000fe40003f66270 */
[C---:B------:R-:W-:Y:S01]  /*10900*/  FFMA.FTZ R64, R216.reuse, UR12, R64 ;  /* 0x0000000cd8407c23 */ /* 0x040fe20008010040 */
[----:B------:R-:W-:-:S04]  /*10910*/  FFMA.FTZ R66, R216, UR12, R66 ;  /* 0x0000000cd8427c23 */ /* 0x000fc80008010042 */
[----:B------:R-:W-:Y:S01]  /*10920*/  HMMA.16816.F32 R52, R32, R14, R52 ;  /* 0x0000000e2034723c */ /* 0x000fe20000001834 */
[----:B------:R-:W-:Y:S02]  /*10930*/  FSEL R143, R64, -INF , !P5 ;  /* 0xff800000408f7808 */ /* 0x000fe40006800000 */
[----:B------:R-:W-:Y:S01]  /*10940*/  FFMA.FTZ R60, R203, UR12, R60 ;  /* 0x0000000ccb3c7c23 */ /* 0x000fe2000801003c */
[----:B------:R-:W-:Y:S01]  /*10950*/  ISETP.GE.AND P5, PT, R199, R201, PT ;  /* 0x000000c9c700720c */ /* 0x000fe20003fa6270 */
[----:B------:R-:W-:-:S03]  /*10960*/  FFMA.FTZ R62, R203, UR12, R62 ;  /* 0x0000000ccb3e7c23 */ /* 0x000fc6000801003e */
[----:B------:R-:W-:Y:S01]  /*10970*/  HMMA.16816.F32 R48, R32, R8, R48 ;  /* 0x000000082030723c */ /* 0x000fe20000001830 */
[----:B------:R-:W-:Y:S02]  /*10980*/  FSEL R64, R60, -INF , !P3 ;  /* 0xff8000003c407808 */ /* 0x000fe40005800000 */
[----:B------:R-:W-:Y:S01]  /*10990*/  ISETP.GE.AND P3, PT, R185, R201, PT ;  /* 0x000000c9b900720c */ /* 0x000fe20003f66270 */
[----:B------:R-:W-:Y:S01]  /*109a0*/  FFMA.FTZ R58, R198, UR12, R58 ;  /* 0x0000000cc63a7c23 */ /* 0x000fe2000801003a */
[----:B------:R-:W-:-:S03]  /*109b0*/  FFMA.FTZ R59, R186, UR12, R59 ;  /* 0x0000000cba3b7c23 */ /* 0x000fc6000801003b */
[----:B------:R-:W-:Y:S01]  /*109c0*/  HMMA.16816.F32 R160, R28, R172, R160 ;  /* 0x000000ac1ca0723c */ /* 0x000fe200000018a0 */
[C---:B------:R-:W-:Y:S02]  /*109d0*/  VIADD R173, R3.reuse, 0xffffff69 ;  /* 0xffffff6903ad7836 */ /* 0x040fe40000000000 */
[----:B------:R-:W-:Y:S02]  /*109e0*/  VIADD R172, R3, 0xffffff70 ;  /* 0xffffff7003ac7836 */ /* 0x000fe40000000000 */
[----:B------:R-:W-:-:S03]  /*109f0*/  FFMA.FTZ R55, R177, UR12, R55 ;  /* 0x0000000cb1377c23 */ /* 0x000fc60008010037 */
[----:B------:R-:W-:Y:S01]  /*10a00*/  HMMA.16816.F32 R152, R28, R168, R152 ;  /* 0x000000a81c98723c */ /* 0x000fe20000001898 */
[----:B------:R-:W-:Y:S01]  /*10a10*/  VIADD R168, R3, 0xffffff49 ;  /* 0xffffff4903a87836 */ /* 0x000fe20000000000 */
[----:B------:R-:W-:Y:S01]  /*10a20*/  I2FP.F32.U32 R169, R215 ;  /* 0x000000d700a97245 */ /* 0x000fe20000201000 */
[----:B------:R-:W-:Y:S01]  /*10a30*/  FFMA.FTZ R0, R179, UR12, R48 ;  /* 0x0000000cb3007c23 */ /* 0x000fe20008010030 */
[----:B------:R-:W-:Y:S02]  /*10a40*/  I2FP.F32.U32 R48, R173 ;  /* 0x000000ad00307245 */ /* 0x000fe40000201000 */
[----:B------:R-:W-:Y:S01]  /*10a50*/  I2FP.F32.U32 R197, R168 ;  /* 0x000000a800c57245 */ /* 0x000fe20000201000 */
[C---:B------:R-:W-:Y:S01]  /*10a60*/  FFMA.FTZ R65, R169.reuse, UR12, R65 ;  /* 0x0000000ca9417c23 */ /* 0x040fe20008010041 */
[----:B------:R-:W-:Y:S01]  /*10a70*/  HMMA.16816.F32 R44, R32, R10, R44 ;  /* 0x0000000a202c723c */ /* 0x000fe2000000182c */
[-C--:B------:R-:W-:Y:S01]  /*10a80*/  ISETP.GE.AND P2, PT, R168, R201.reuse, PT ;  /* 0x000000c9a800720c */ /* 0x080fe20003f46270 */
[----:B------:R-:W-:Y:S01]  /*10a90*/  FFMA.FTZ R67, R169, UR12, R67 ;  /* 0x0000000ca9437c23 */ /* 0x000fe20008010043 */
[----:B------:R-:W-:Y:S01]  /*10aa0*/  FFMA.FTZ R61, R197, UR12, R61 ;  /* 0x0000000cc53d7c23 */ /* 0x000fe2000801003d */
[----:B------:R-:W-:Y:S01]  /*10ab0*/  FSEL R142, R65, -INF , !P4 ;  /* 0xff800000418e7808 */ /* 0x000fe20006000000 */
[----:B------:R-:W-:Y:S01]  /*10ac0*/  FFMA.FTZ R63, R197, UR12, R63 ;  /* 0x0000000cc53f7c23 */ /* 0x000fe2000801003f */
[----:B------:R-:W-:-:S02]  /*10ad0*/  ISETP.GE.AND P4, PT, R196, R201, PT ;  /* 0x000000c9c400720c */ /* 0x000fc40003f86270 */
[----:B------:R-:W-:Y:S01]  /*10ae0*/  HMMA.16816.F32 R156, R28, R174, R156 ;  /* 0x000000ae1c9c723c */ /* 0x000fe2000000189c */
[----:B------:R-:W-:Y:S01]  /*10af0*/  VIADD R175, R3, 0xffffff61 ;  /* 0xffffff6103af7836 */ /* 0x000fe20000000000 */
[----:B------:R-:W-:Y:S01]  /*10b00*/  FSEL R65, R61, -INF , !P2 ;  /* 0xff8000003d417808 */ /* 0x000fe20005000000 */
[----:B------:R-:W-:Y:S01]  /*10b10*/  VIADD R174, R3, 0xffffff68 ;  /* 0xffffff6803ae7836 */ /* 0x000fe20000000000 */
[----:B------:R-:W-:Y:S01]  /*10b20*/  ISETP.GE.AND P2, PT, R178, R201, PT ;  /* 0x000000c9b200720c */ /* 0x000fe20003f46270 */
[----:B------:R-:W-:Y:S01]  /*10b30*/  FFMA.FTZ R61, R187, UR12, R54 ;  /* 0x0000000cbb3d7c23 */ /* 0x000fe20008010036 */
[----:B------:R-:W-:Y:S02]  /*10b40*/  FFMA.FTZ R54, R179, UR12, R50 ;  /* 0x0000000cb3367c23 */ /* 0x000fe40008010032 */
[C---:B------:R-:W-:Y:S08]  /*10b50*/  HMMA.16816.F32 R40, R32.reuse, R4, R40 ;  /* 0x000000042028723c */ /* 0x040ff00000001828 */
[----:B------:R-:W-:Y:S01]  /*10b60*/  HMMA.16816.F32 R132, R32, R6, R132 ;  /* 0x000000062084723c */ /* 0x000fe20000001884 */
[----:B------:R-:W-:Y:S01]  /*10b70*/  FFMA.FTZ R35, R177, UR12, R53 ;  /* 0x0000000cb1237c23 */ /* 0x000fe20008010035 */
[----:B------:R-:W-:Y:S01]  /*10b80*/  I2FP.F32.U32 R53, R174 ;  /* 0x000000ae00357245 */ /* 0x000fe20000201000 */
[----:B------:R-:W-:Y:S01]  /*10b90*/  FFMA.FTZ R34, R187, UR12, R52 ;  /* 0x0000000cbb227c23 */ /* 0x000fe20008010034 */
[----:B------:R-:W-:-:S02]  /*10ba0*/  FFMA.FTZ R32, R48, UR12, R47 ;  /* 0x0000000c30207c23 */ /* 0x000fc4000801002f */
[----:B------:R-:W-:Y:S01]  /*10bb0*/  FSEL R35, R35, -INF , !P2 ;  /* 0xff80000023237808 */ /* 0x000fe20005000000 */
[----:B------:R-:W-:Y:S01]  /*10bc0*/  FFMA.FTZ R33, R53, UR12, R46 ;  /* 0x0000000c35217c23 */ /* 0x000fe2000801002e */
[C---:B------:R-:W-:Y:S01]  /*10bd0*/  HMMA.16816.F32 R136, R28.reuse, R36, R136 ;  /* 0x000000241c88723c */ /* 0x040fe20000001888 */
[----:B------:R-:W-:Y:S01]  /*10be0*/  FFMA.FTZ R36, R186, UR12, R57 ;  /* 0x0000000cba247c23 */ /* 0x000fe20008010039 */
[----:B------:R-:W-:Y:S01]  /*10bf0*/  I2FP.F32.U32 R57, R175 ;  /* 0x000000af00397245 */ /* 0x000fe20000201000 */
[----:B------:R-:W-:Y:S01]  /*10c00*/  FFMA.FTZ R37, R198, UR12, R56 ;  /* 0x0000000cc6257c23 */ /* 0x000fe20008010038 */
[----:B------:R-:W-:Y:S02]  /*10c10*/  FSEL R34, R34, -INF , !P3 ;  /* 0xff80000022227808 */ /* 0x000fe40005800000 */
[----:B------:R-:W-:Y:S01]  /*10c20*/  FSEL R36, R36, -INF , !P4 ;  /* 0xff80000024247808 */ /* 0x000fe20006000000 */
[----:B------:R-:W-:Y:S01]  /*10c30*/  FFMA.FTZ R2, R57, UR12, R49 ;  /* 0x0000000c39027c23 */ /* 0x000fe20008010031 */
[----:B------:R-:W-:Y:S01]  /*10c40*/  HMMA.16816.F32 R148, R28, R170, R148 ;  /* 0x000000aa1c94723c */ /* 0x000fe20000001894 */
[----:B------:R-:W-:Y:S01]  /*10c50*/  VIADD R170, R3, 0xffffff78 ;  /* 0xffffff7803aa7836 */ /* 0x000fe20000000000 */
[----:B------:R-:W-:Y:S01]  /*10c60*/  FSEL R37, R37, -INF , !P5 ;  /* 0xff80000025257808 */ /* 0x000fe20006800000 */
[C---:B------:R-:W-:Y:S01]  /*10c70*/  VIADD R171, R3.reuse, 0xffffff71 ;  /* 0xffffff7103ab7836 */ /* 0x040fe20000000000 */
[----:B------:R-:W-:Y:S01]  /*10c80*/  I2FP.F32.U32 R49, R172 ;  /* 0x000000ac00317245 */ /* 0x000fe20000201000 */
[----:B------:R-:W-:Y:S01]  /*10c90*/  VIADD R3, R3, 0xffffff79 ;  /* 0xffffff7903037836 */ /* 0x000fe20000000000 */
[----:B------:R-:W-:Y:S01]  /*10ca0*/  ISETP.GE.AND P5, PT, R176, R201, PT ;  /* 0x000000c9b000720c */ /* 0x000fe20003fa6270 */
[----:B------:R-:W-:Y:S01]  /*10cb0*/  FFMA.FTZ R52, R57, UR12, R51 ;  /* 0x0000000c39347c23 */ /* 0x000fe20008010033 */
[----:B------:R-:W-:Y:S01]  /*10cc0*/  HMMA.16816.F32 R160, R20, R16, R160 ;  /* 0x0000001014a0723c */ /* 0x000fe200000018a0 */
[----:B------:R-:W-:Y:S01]  /*10cd0*/  FFMA.FTZ R17, R53, UR12, R44 ;  /* 0x0000000c35117c23 */ /* 0x000fe2000801002c */
[----:B------:R-:W-:Y:S01]  /*10ce0*/  FFMA.FTZ R16, R48, UR12, R45 ;  /* 0x0000000c30107c23 */ /* 0x000fe2000801002d */
[----:B------:R-:W-:Y:S01]  /*10cf0*/  I2FP.F32.U32 R46, R171 ;  /* 0x000000ab002e7245 */ /* 0x000fe20000201000 */
[----:B------:R-:W-:Y:S01]  /*10d00*/  FFMA.FTZ R56, R49, UR12, R42 ;  /* 0x0000000c31387c23 */ /* 0x000fe2000801002a */
[----:B------:R-:W-:-:S02]  /*10d10*/  I2FP.F32.U32 R45, R170 ;  /* 0x000000aa002d7245 */ /* 0x000fc40000201000 */
[----:B------:R-:W-:Y:S01]  /*10d20*/  I2FP.F32.U32 R44, R3 ;  /* 0x00000003002c7245 */ /* 0x000fe20000201000 */
[C---:B------:R-:W-:Y:S01]  /*10d30*/  HMMA.16816.F32 R156, R20.reuse, R18, R156 ;  /* 0x00000012149c723c */ /* 0x040fe2000000189c */
[-C--:B------:R-:W-:Y:S01]  /*10d40*/  ISETP.GE.AND P4, PT, R175, R201.reuse, PT ;  /* 0x000000c9af00720c */ /* 0x080fe20003f86270 */
[----:B------:R-:W-:Y:S01]  /*10d50*/  FFMA.FTZ R18, R49, UR12, R40 ;  /* 0x0000000c31127c23 */ /* 0x000fe20008010028 */
[-C--:B------:R-:W-:Y:S01]  /*10d60*/  ISETP.GE.AND P3, PT, R174, R201.reuse, PT ;  /* 0x000000c9ae00720c */ /* 0x080fe20003f66270 */
[----:B------:R-:W-:Y:S01]  /*10d70*/  FFMA.FTZ R41, R46, UR12, R41 ;  /* 0x0000000c2e297c23 */ /* 0x000fe20008010029 */
[-C--:B------:R-:W-:Y:S01]  /*10d80*/  ISETP.GE.AND P2, PT, R173, R201.reuse, PT ;  /* 0x000000c9ad00720c */ /* 0x080fe20003f46270 */
[----:B------:R-:W-:Y:S01]  /*10d90*/  FFMA.FTZ R50, R45, UR12, R132 ;  /* 0x0000000c2d327c23 */ /* 0x000fe20008010084 */
[----:B------:R-:W-:Y:S01]  /*10da0*/  FSEL R0, R0, -INF , !P5 ;  /* 0xff80000000007808 */ /* 0x000fe20006800000 */
[----:B------:R-:W-:Y:S01]  /*10db0*/  FFMA.FTZ R19, R44, UR12, R133 ;  /* 0x0000000c2c137c23 */ /* 0x000fe20008010085 */
[----:B------:R-:W-:Y:S01]  /*10dc0*/  FSEL R2, R2, -INF , !P4 ;  /* 0xff80000002027808 */ /* 0x000fe20006000000 */
[----:B------:R-:W-:Y:S01]  /*10dd0*/  FFMA.FTZ R47, R46, UR12, R43 ;  /* 0x0000000c2e2f7c23 */ /* 0x000fe2000801002b */
[----:B------:R-:W-:Y:S01]  /*10de0*/  FSEL R17, R17, -INF , !P3 ;  /* 0xff80000011117808 */ /* 0x000fe20005800000 */
[C---:B------:R-:W-:Y:S01]  /*10df0*/  HMMA.16816.F32 R152, R20.reuse, R12, R152 ;  /* 0x0000000c1498723c */ /* 0x040fe20000001898 */
[----:B------:R-:W-:Y:S01]  /*10e00*/  FSEL R16, R16, -INF , !P2 ;  /* 0xff80000010107808 */ /* 0x000fe20005000000 */
[----:B------:R-:W-:Y:S01]  /*10e10*/  FFMA.FTZ R134, R45, UR12, R134 ;  /* 0x0000000c2d867c23 */ /* 0x000fe20008010086 */
[-C--:B------:R-:W-:Y:S01]  /*10e20*/  ISETP.GE.AND P5, PT, R172, R201.reuse, PT ;  /* 0x000000c9ac00720c */ /* 0x080fe20003fa6270 */
[----:B------:R-:W-:Y:S01]  /*10e30*/  FFMA.FTZ R133, R44, UR12, R135 ;  /* 0x0000000c2c857c23 */ /* 0x000fe20008010087 */
[-C--:B------:R-:W-:Y:S01]  /*10e40*/  ISETP.GE.AND P4, PT, R171, R201.reuse, PT ;  /* 0x000000c9ab00720c */ /* 0x080fe20003f86270 */
[----:B------:R-:W-:Y:S01]  /*10e50*/  FFMA.FTZ R160, R216, UR12, R160 ;  /* 0x0000000cd8a07c23 */ /* 0x000fe200080100a0 */
[-C--:B------:R-:W-:Y:S01]  /*10e60*/  ISETP.GE.AND P3, PT, R170, R201.reuse, PT ;  /* 0x000000c9aa00720c */ /* 0x080fe20003f66270 */
[----:B------:R-:W-:Y:S01]  /*10e70*/  HMMA.16816.F32 R148, R20, R14, R148 ;  /* 0x0000000e1494723c */ /* 0x000fe20000001894 */
[----:B------:R-:W-:Y:S01]  /*10e80*/  ISETP.GE.AND P2, PT, R3, R201, PT ;  /* 0x000000c90300720c */ /* 0x000fe20003f46270 */
[----:B------:R-:W-:Y:S01]  /*10e90*/  FFMA.FTZ R12, R216, UR12, R162 ;  /* 0x0000000cd80c7c23 */ /* 0x000fe200080100a2 */
[----:B------:R-:W-:Y:S01]  /*10ea0*/  FSEL R18, R18, -INF , !P5 ;  /* 0xff80000012127808 */ /* 0x000fe20006800000 */
[----:B------:R-:W-:Y:S01]  /*10eb0*/  FFMA.FTZ R161, R169, UR12, R161 ;  /* 0x0000000ca9a17c23 */ /* 0x000fe200080100a1 */
[----:B------:R-:W-:Y:S01]  /*10ec0*/  FSEL R51, R41, -INF , !P4 ;  /* 0xff80000029337808 */ /* 0x000fe20006000000 */
[----:B------:R-:W-:Y:S01]  /*10ed0*/  FFMA.FTZ R14, R169, UR12, R163 ;  /* 0x0000000ca90e7c23 */ /* 0x000fe200080100a3 */
[----:B------:R-:W-:Y:S01]  /*10ee0*/  FSEL R50, R50, -INF , !P3 ;  /* 0xff80000032327808 */ /* 0x000fe20005800000 */
[----:B------:R-:W-:Y:S01]  /*10ef0*/  HMMA.16816.F32 R24, R28, R38, R24 ;  /* 0x000000261c18723c */ /* 0x000fe20000001818 */
[----:B------:R-:W-:Y:S01]  /*10f00*/  FSEL R19, R19, -INF , !P2 ;  /* 0xff80000013137808 */ /* 0x000fe20005000000 */
[----:B------:R-:W-:Y:S01]  /*10f10*/  FFMA.FTZ R156, R203, UR12, R156 ;  /* 0x0000000ccb9c7c23 */ /* 0x000fe2000801009c */
[-C--:B------:R-:W-:Y:S01]  /*10f20*/  ISETP.GE.AND P5, PT, R217, R200.reuse, PT ;  /* 0x000000c8d900720c */ /* 0x080fe20003fa6270 */
[----:B------:R-:W-:Y:S01]  /*10f30*/  FFMA.FTZ R13, R203, UR12, R158 ;  /* 0x0000000ccb0d7c23 */ /* 0x000fe2000801009e */
[-C--:B------:R-:W-:Y:S01]  /*10f40*/  ISETP.GE.AND P4, PT, R215, R200.reuse, PT ;  /* 0x000000c8d700720c */ /* 0x080fe20003f86270 */
[C---:B------:R-:W-:Y:S01]  /*10f50*/  FFMA.FTZ R157, R197.reuse, UR12, R157 ;  /* 0x0000000cc59d7c23 */ /* 0x040fe2000801009d */
[-C--:B------:R-:W-:Y:S01]  /*10f60*/  ISETP.GE.AND P3, PT, R214, R200.reuse, PT ;  /* 0x000000c8d600720c */ /* 0x080fe20003f66270 */
[C---:B------:R-:W-:Y:S01]  /*10f70*/  HMMA.16816.F32 R144, R20.reuse, R8, R144 ;  /* 0x000000081490723c */ /* 0x040fe20000001890 */
[-C--:B------:R-:W-:Y:S01]  /*10f80*/  ISETP.GE.AND P2, PT, R168, R200.reuse, PT ;  /* 0x000000c8a800720c */ /* 0x080fe20003f46270 */
[----:B------:R-:W-:Y:S01]  /*10f90*/  FFMA.FTZ R8, R197, UR12, R159 ;  /* 0x0000000cc5087c23 */ /* 0x000fe2000801009f */
[----:B------:R-:W-:Y:S01]  /*10fa0*/  FSEL R43, R66, -INF , !P5 ;  /* 0xff800000422b7808 */ /* 0x000fe20006800000 */
[C---:B------:R-:W-:Y:S01]  /*10fb0*/  FFMA.FTZ R152, R198.reuse, UR12, R152 ;  /* 0x0000000cc6987c23 */ /* 0x040fe20008010098 */
[----:B------:R-:W-:Y:S01]  /*10fc0*/  FSEL R42, R67, -INF , !P4 ;  /* 0xff800000432a7808 */ /* 0x000fe20006000000 */
[----:B------:R-:W-:Y:S01]  /*10fd0*/  FFMA.FTZ R154, R198, UR12, R154 ;  /* 0x0000000cc69a7c23 */ /* 0x000fe2000801009a */
[----:B------:R-:W-:Y:S01]  /*10fe0*/  FSEL R41, R62, -INF , !P3 ;  /* 0xff8000003e297808 */ /* 0x000fe20005800000 */
[C---:B------:R-:W-:Y:S01]  /*10ff0*/  HMMA.16816.F32 R164, R20.reuse, R10, R164 ;  /* 0x0000000a14a4723c */ /* 0x040fe200000018a4 */
[----:B------:R-:W-:Y:S01]  /*11000*/  FSEL R40, R63, -INF , !P2 ;  /* 0xff8000003f287808 */ /* 0x000fe20005000000 */
[C---:B------:R-:W-:Y:S01]  /*11010*/  FFMA.FTZ R15, R186.reuse, UR12, R153 ;  /* 0x0000000cba0f7c23 */ /* 0x040fe20008010099 */
[-C--:B------:R-:W-:Y:S01]  /*11020*/  ISETP.GE.AND P5, PT, R199, R200.reuse, PT ;  /* 0x000000c8c700720c */ /* 0x080fe20003fa6270 */
[----:B------:R-:W-:Y:S01]  /*11030*/  FFMA.FTZ R155, R186, UR12, R155 ;  /* 0x0000000cba9b7c23 */ /* 0x000fe2000801009b */
[-C--:B------:R-:W-:Y:S01]  /*11040*/  ISETP.GE.AND P4, PT, R196, R200.reuse, PT ;  /* 0x000000c8c400720c */ /* 0x080fe20003f86270 */
[----:B------:R-:W-:Y:S01]  /*11050*/  FFMA.FTZ R11, R187, UR12, R148 ;  /* 0x0000000cbb0b7c23 */ /* 0x000fe20008010094 */
[-C--:B------:R-:W-:Y:S01]  /*11060*/  ISETP.GE.AND P3, PT, R185, R200.reuse, PT ;  /* 0x000000c8b900720c */ /* 0x080fe20003f66270 */
[C---:B------:R-:W-:Y:S01]  /*11070*/  HMMA.16816.F32 R136, R20.reuse, R4, R136 ;  /* 0x000000041488723c */ /* 0x040fe20000001888 */
[-C--:B------:R-:W-:Y:S01]  /*11080*/  ISETP.GE.AND P2, PT, R178, R200.reuse, PT ;  /* 0x000000c8b200720c */ /* 0x080fe20003f46270 */
        /* <DEDUP_REMOVED lines=8> */
[C---:B------:R-:W-:Y:S01]  /*11110*/  FFMA.FTZ R144, R179.reuse, UR12, R144 ;  /* 0x0000000cb3907c23 */ /* 0x040fe20008010090 */
[-C--:B------:R-:W-:Y:S01]  /*11120*/  ISETP.GE.AND P5, PT, R176, R200.reuse, PT ;  /* 0x000000c8b000720c */ /* 0x080fe20003fa6270 */
[----:B------:R-:W-:Y:S01]  /*11130*/  FFMA.FTZ R10, R179, UR12, R146 ;  /* 0x0000000cb30a7c23 */ /* 0x000fe20008010092 */
[-C--:B------:R-:W-:Y:S01]  /*11140*/  ISETP.GE.AND P4, PT, R175, R200.reuse, PT ;  /* 0x000000c8af00720c */ /* 0x080fe20003f86270 */
[C---:B------:R-:W-:Y:S01]  /*11150*/  FFMA.FTZ R145, R57.reuse, UR12, R145 ;  /* 0x0000000c39917c23 */ /* 0x040fe20008010091 */
[-C--:B------:R-:W-:Y:S01]  /*11160*/  ISETP.GE.AND P3, PT, R174, R200.reuse, PT ;  /* 0x000000c8ae00720c */ /* 0x080fe20003f66270 */
[----:B------:R-:W-:Y:S01]  /*11170*/  FFMA.FTZ R147, R57, UR12, R147 ;  /* 0x0000000c39937c23 */ /* 0x000fe20008010093 */
[-C--:B------:R-:W-:Y:S01]  /*11180*/  ISETP.GE.AND P2, PT, R173, R200.reuse, PT ;  /* 0x000000c8ad00720c */ /* 0x080fe20003f46270 */
[----:B------:R-:W-:Y:S01]  /*11190*/  FFMA.FTZ R166, R53, UR12, R166 ;  /* 0x0000000c35a67c23 */ /* 0x000fe200080100a6 */
[----:B------:R-:W-:Y:S01]  /*111a0*/  FSEL R54, R54, -INF , !P5 ;  /* 0xff80000036367808 */ /* 0x000fe20006800000 */
[C---:B------:R-:W-:Y:S01]  /*111b0*/  FFMA.FTZ R136, R49.reuse, UR12, R136 ;  /* 0x0000000c31887c23 */ /* 0x040fe20008010088 */
[----:B------:R-:W-:Y:S01]  /*111c0*/  FSEL R52, R52, -INF , !P4 ;  /* 0xff80000034347808 */ /* 0x000fe20006000000 */
[----:B------:R-:W-:Y:S01]  /*111d0*/  FFMA.FTZ R138, R49, UR12, R138 ;  /* 0x0000000c318a7c23 */ /* 0x000fe2000801008a */
[----:B------:R-:W-:Y:S01]  /*111e0*/  FSEL R33, R33, -INF , !P3 ;  /* 0xff80000021217808 */ /* 0x000fe20005800000 */
[----:B------:R-:W-:Y:S01]  /*111f0*/  FFMA.FTZ R137, R46, UR12, R137 ;  /* 0x0000000c2e897c23 */ /* 0x000fe20008010089 */
[----:B------:R-:W-:Y:S01]  /*11200*/  FSEL R32, R32, -INF , !P2 ;  /* 0xff80000020207808 */ /* 0x000fe20005000000 */
[----:B------:R-:W-:Y:S01]  /*11210*/  FFMA.FTZ R139, R46, UR12, R139 ;  /* 0x0000000c2e8b7c23 */ /* 0x000fe2000801008b */
[-C--:B------:R-:W-:Y:S01]  /*11220*/  ISETP.GE.AND P5, PT, R172, R200.reuse, PT ;  /* 0x000000c8ac00720c */ /* 0x080fe20003fa6270 */
[----:B------:R-:W-:Y:S01]  /*11230*/  FFMA.FTZ R24, R45, UR12, R24 ;  /* 0x0000000c2d187c23 */ /* 0x000fe20008010018 */
[----:B------:R-:W-:Y:S01]  /*11240*/  BAR.SYNC.DEFER_BLOCKING 0x0 ;  /* 0x0000000000007b1d */ /* 0x000fe20000010000 */
[-C--:B------:R-:W-:Y:S01]  /*11250*/  ISETP.GE.AND P4, PT, R171, R200.reuse, PT ;  /* 0x000000c8ab00720c */ /* 0x080fe20003f86270 */
[----:B------:R-:W-:Y:S01]  /*11260*/  FFMA.FTZ R25, R44, UR12, R25 ;  /* 0x0000000c2c197c23 */ /* 0x000fe20008010019 */
[-C--:B------:R-:W-:Y:S01]  /*11270*/  ISETP.GE.AND P3, PT, R170, R200.reuse, PT ;  /* 0x000000c8aa00720c */ /* 0x080fe20003f66270 */
[----:B------:R-:W-:Y:S01]  /*11280*/  FFMA.FTZ R26, R45, UR12, R26 ;  /* 0x0000000c2d1a7c23 */ /* 0x000fe2000801001a */
[----:B------:R-:W-:Y:S01]  /*11290*/  ISETP.GE.AND P2, PT, R3, R200, PT ;  /* 0x000000c80300720c */ /* 0x000fe20003f46270 */
[----:B------:R-:W-:Y:S01]  /*112a0*/  FFMA.FTZ R27, R44, UR12, R27 ;  /* 0x0000000c2c1b7c23 */ /* 0x000fe2000801001b */
[----:B------:R-:W-:-:S02]  /*112b0*/  FSEL R56, R56, -INF , !P5 ;  /* 0xff80000038387808 */ /* 0x000fc40006800000 */
[----:B------:R-:W-:Y:S02]  /*112c0*/  FSEL R55, R47, -INF , !P4 ;  /* 0xff8000002f377808 */ /* 0x000fe40006000000 */
[----:B------:R-:W-:Y:S02]  /*112d0*/  FSEL R134, R134, -INF , !P3 ;  /* 0xff80000086867808 */ /* 0x000fe40005800000 */
[----:B------:R-:W-:Y:S02]  /*112e0*/  FSEL R133, R133, -INF , !P2 ;  /* 0xff80000085857808 */ /* 0x000fe40005000000 */
[C---:B------:R-:W-:Y:S02]  /*112f0*/  ISETP.GE.AND P5, PT, R217.reuse, R195, PT ;  /* 0x000000c3d900720c */ /* 0x040fe40003fa6270 */
        /* <DEDUP_REMOVED lines=19> */
[----:B------:R-:W-:Y:S01]  /*11430*/  FSEL R245, R152, -INF , !P5 ;  /* 0xff80000098f57808 */ /* 0x000fe20006800000 */
[----:B------:R-:W-:Y:S01]  /*11440*/  FFMA.FTZ R152, R53, UR12, R164 ;  /* 0x0000000c35987c23 */ /* 0x000fe200080100a4 */
[----:B------:R-:W-:-:S02]  /*11450*/  FSEL R241, R154, -INF , !P4 ;  /* 0xff8000009af17808 */ /* 0x000fc40006000000 */
[----:B------:R-:W-:Y:S02]  /*11460*/  FSEL R15, R15, -INF , !P3 ;  /* 0xff8000000f0f7808 */ /* 0x000fe40005800000 */
[----:B------:R-:W-:Y:S02]  /*11470*/  FSEL R240, R155, -INF , !P2 ;  /* 0xff8000009bf07808 */ /* 0x000fe40005000000 */
[C---:B------:R-:W-:Y:S02]  /*11480*/  ISETP.GE.AND P5, PT, R185.reuse, R195, PT ;  /* 0x000000c3b900720c */ /* 0x040fe40003fa6270 */
[----:B------:R-:W-:Y:S02]  /*11490*/  ISETP.GE.AND P4, PT, R185, R189, PT ;  /* 0x000000bdb900720c */ /* 0x000fe40003f86270 */
[C---:B------:R-:W-:Y:S02]  /*114a0*/  ISETP.GE.AND P3, PT, R178.reuse, R195, PT ;  /* 0x000000c3b200720c */ /* 0x040fe40003f66270 */
[----:B------:R-:W-:-:S02]  /*114b0*/  ISETP.GE.AND P2, PT, R178, R189, PT ;  /* 0x000000bdb200720c */ /* 0x000fc40003f46270 */
[----:B------:R-:W-:Y:S02]  /*114c0*/  FSEL R11, R11, -INF , !P5 ;  /* 0xff8000000b0b7808 */ /* 0x000fe40006800000 */
[----:B------:R-:W-:Y:S01]  /*114d0*/  FSEL R226, R150, -INF , !P4 ;  /* 0xff80000096e27808 */ /* 0x000fe20006000000 */
[C---:B------:R-:W-:Y:S01]  /*114e0*/  FFMA.FTZ R150, R48.reuse, UR12, R167 ;  /* 0x0000000c30967c23 */ /* 0x040fe200080100a7 */
[----:B------:R-:W-:Y:S02]  /*114f0*/  FSEL R227, R149, -INF , !P3 ;  /* 0xff80000095e37808 */ /* 0x000fe40005800000 */
[----:B------:R-:W-:Y:S01]  /*11500*/  FSEL R223, R151, -INF , !P2 ;  /* 0xff80000097df7808 */ /* 0x000fe20005000000 */
[----:B------:R-:W-:Y:S01]  /*11510*/  FFMA.FTZ R151, R48, UR12, R165 ;  /* 0x0000000c30977c23 */ /* 0x000fe200080100a5 */
[C---:B------:R-:W-:Y:S02]  /*11520*/  ISETP.GE.AND P5, PT, R176.reuse, R195, PT ;  /* 0x000000c3b000720c */ /* 0x040fe40003fa6270 */
[----:B------:R-:W-:-:S02]  /*11530*/  ISETP.GE.AND P4, PT, R176, R189, PT ;  /* 0x000000bdb000720c */ /* 0x000fc40003f86270 */
[C---:B------:R-:W-:Y:S02]  /*11540*/  ISETP.GE.AND P3, PT, R175.reuse, R195, PT ;  /* 0x000000c3af00720c */ /* 0x040fe40003f66270 */
[----:B------:R-:W-:Y:S02]  /*11550*/  ISETP.GE.AND P2, PT, R175, R189, PT ;  /* 0x000000bdaf00720c */ /* 0x000fe40003f46270 */
[----:B------:R-:W-:Y:S02]  /*11560*/  FSEL R221, R144, -INF , !P5 ;  /* 0xff80000090dd7808 */ /* 0x000fe40006800000 */
[----:B------:R-:W-:Y:S02]  /*11570*/  FSEL R10, R10, -INF , !P4 ;  /* 0xff8000000a0a7808 */ /* 0x000fe40006000000 */
[----:B------:R-:W-:Y:S02]  /*11580*/  FSEL R220, R145, -INF , !P3 ;  /* 0xff80000091dc7808 */ /* 0x000fe40005800000 */
[----:B------:R-:W-:-:S02]  /*11590*/  FSEL R217, R147, -INF , !P2 ;  /* 0xff80000093d97808 */ /* 0x000fc40005000000 */
[C---:B------:R-:W-:Y:S02]  /*115a0*/  ISETP.GE.AND P5, PT, R174.reuse, R195, PT ;  /* 0x000000c3ae00720c */ /* 0x040fe40003fa6270 */
[----:B------:R-:W-:Y:S02]  /*115b0*/  ISETP.GE.AND P4, PT, R174, R189, PT ;  /* 0x000000bdae00720c */ /* 0x000fe40003f86270 */
[C---:B------:R-:W-:Y:S02]  /*115c0*/  ISETP.GE.AND P3, PT, R173.reuse, R195, PT ;  /* 0x000000c3ad00720c */ /* 0x040fe40003f66270 */
[----:B------:R-:W-:Y:S02]  /*115d0*/  ISETP.GE.AND P2, PT, R173, R189, PT ;  /* 0x000000bdad00720c */ /* 0x000fe40003f46270 */
[----:B------:R-:W-:Y:S02]  /*115e0*/  FSEL R152, R152, -INF , !P5 ;  /* 0xff80000098987808 */ /* 0x000fe40006800000 */
        /* <DEDUP_REMOVED lines=76> */
.L_x_1328:
[----:B------:R-:W-:Y:S05]  /*11ab0*/  BSYNC.RECONVERGENT B0 ;  /* 0x0000000000007941 */ /* 0x000fea0003800200 */
.L_x_1327:
[----:B------:R-:W0:Y:S02]  /*11ac0*/  LDGDEPBAR ;  /* 0x00000000000079af */ /* 0x000e240000000000 */
.L_x_1326:
[----:B------:R-:W3:Y:S04]  /*11ad0*/  LDL.64 R136, [R1+0x58] ;  /* 0x0000580001887983 */ /* 0x000ee80000100a00 */
[----:B------:R-:W4:Y:S01]  /*11ae0*/  LDL.64 R158, [R1+0x50] ;  /* 0x00005000019e7983 */ /* 0x000f220000100a00 */
[----:B------:R-:W-:Y:S01]  /*11af0*/  FMNMX3.FTZ R3, R183, R143, R142, !PT ;  /* 0x0000008fb7037276 */ /* 0x000fe2000781008e */
[----:B------:R-:W-:Y:S01]  /*11b00*/  USHF.L.U32 UR6, UR6, 0x1, URZ ;  /* 0x0000000106067899 */ /* 0x000fe200080006ff */
[----:B------:R-:W-:Y:S01]  /*11b10*/  FMNMX3.FTZ R47, R182, R43, R42, !PT ;  /* 0x0000002bb62f7276 */ /* 0x000fe2000781002a */
        /* <DEDUP_REMOVED lines=20> */
[----:B-1----:R-:W4:Y:S01]  /*11c60*/  LDL.LU R141, [R1+0x60] ;  /* 0x00006000018d7983 */ /* 0x002f220000300800 */
[----:B--2---:R-:W-:Y:S02]  /*11c70*/  FMNMX.FTZ R46, R3, R46, !PT ;  /* 0x0000002e032e7209 */ /* 0x004fe40007810000 */
[----:B------:R-:W-:-:S03]  /*11c80*/  FMNMX.FTZ R48, R47, R48, !PT ;  /* 0x000000302f307209 */ /* 0x000fc60007810000 */
        /* <DEDUP_REMOVED lines=13> */
[----:B------:R-:W-:Y:S02]  /*11d60*/  FFMA.FTZ R247, R50, UR33, -R53 ;  /* 0x0000002132f77c23 */ /* 0x000fe40008010835 */
[----:B------:R-:W-:Y:S04]  /*11d70*/  MUFU.EX2 R160, R160 ;  /* 0x000000a000a07308 */ /* 0x000fe80000000800 */
[----:B------:R-:W-:Y:S04]  /*11d80*/  MUFU.EX2 R216, R216 ;  /* 0x000000d800d87308 */ /* 0x000fe80000000800 */
[----:B------:R-:W-:Y:S04]  /*11d90*/  MUFU.EX2 R199, R199 ;  /* 0x000000c700c77308 */ /* 0x000fe80000000800 */
[----:B------:R-:W-:Y:S01]  /*11da0*/  MUFU.EX2 R174, R174 ;  /* 0x000000ae00ae7308 */ /* 0x000fe20000000800 */
[----:B---3--:R-:W-:-:S02]  /*11db0*/  LOP3.LUT R242, R242, UR6, R137, 0x96, !PT ;  /* 0x00000006f2f27c12 */ /* 0x008fc4000f8e9689 */
[----:B------:R-:W-:-:S03]  /*11dc0*/  LOP3.LUT R224, R224, UR32, R137, 0x96, !PT ;  /* 0x00000020e0e07c12 */ /* 0x000fc6000f8e9689 */
[----:B------:R-:W-:-:S04]  /*11dd0*/  IMAD.WIDE.U32 R242, R242, -0x326172a9, RZ ;  /* 0xcd9e8d57f2f27825 */ /* 0x000fc800078e00ff */
[----:B------:R-:W-:Y:S01]  /*11de0*/  IMAD.WIDE.U32 R224, R224, -0x326172a9, RZ ;  /* 0xcd9e8d57e0e07825 */ /* 0x000fe200078e00ff */
[----:B------:R-:W-:Y:S02]  /*11df0*/  LOP3.LUT R3, R212, UR31, R243, 0x96, !PT ;  /* 0x0000001fd4037c12 */ /* 0x000fe4000f8e96f3 */
[--C-:B------:R-:W-:Y:S02]  /*11e00*/  LOP3.LUT R156, R242, UR30, R211.reuse, 0x96, !PT ;  /* 0x0000001ef29c7c12 */ /* 0x100fe4000f8e96d3 */
[----:B------:R-:W-:Y:S01]  /*11e10*/  LOP3.LUT R136, R224, UR30, R211, 0x96, !PT ;  /* 0x0000001ee0887c12 */ /* 0x000fe2000f8e96d3 */
[----:B------:R-:W-:Y:S02]  /*11e20*/  IMAD.WIDE.U32 R154, R3, -0x2daee0ad, RZ ;  /* 0xd2511f53039a7825 */ /* 0x000fe400078e00ff */
[----:B------:R-:W1:Y:S02]  /*11e30*/  SHFL.BFLY PT, R3, R48, 0x1, 0x1f ;  /* 0x0c201f0030037f89 */ /* 0x000e6400000e0000 */
[----:B------:R-:W-:Y:S01]  /*11e40*/  IMAD.WIDE.U32 R156, R156, -0x2daee0ad, RZ ;  /* 0xd2511f539c9c7825 */ /* 0x000fe200078e00ff */
[----:B----4-:R-:W-:-:S03]  /*11e50*/  LOP3.LUT R47, R158, UR27, R155, 0x96, !PT ;  /* 0x0000001b9e2f7c12 */ /* 0x010fc6000f8e969b */
[----:B------:R-:W-:Y:S01]  /*11e60*/  IMAD.WIDE.U32 R136, R136, -0x2daee0ad, RZ ;  /* 0xd2511f5388887825 */ /* 0x000fe200078e00ff */
[----:B------:R-:W-:-:S03]  /*11e70*/  LOP3.LUT R154, R154, UR25, R157, 0x96, !PT ;  /* 0x000000199a9a7c12 */ /* 0x000fc6000f8e969d */
[----:B------:R-:W-:-:S04]  /*11e80*/  IMAD.WIDE.U32 R58, R47, -0x326172a9, RZ ;  /* 0xcd9e8d572f3a7825 */ /* 0x000fc800078e00ff */
[----:B------:R-:W-:Y:S01]  /*11e90*/  IMAD.WIDE.U32 R154, R154, -0x326172a9, RZ ;  /* 0xcd9e8d579a9a7825 */ /* 0x000fe200078e00ff */
[----:B------:R-:W-:-:S03]  /*11ea0*/  LOP3.LUT R47, R210, UR26, R59, 0x96, !PT ;  /* 0x0000001ad22f7c12 */ /* 0x000fc6000f8e963b */
[----:B------:R-:W-:Y:S01]  /*11eb0*/  FFMA.FTZ R59, R64, UR33, -R53 ;  /* 0x00000021403b7c23 */ /* 0x000fe20008010835 */
[----:B------:R-:W-:Y:S01]  /*11ec0*/  LOP3.LUT R46, R58, UR22, R155, 0x96, !PT ;  /* 0x000000163a2e7c12 */ /* 0x000fe2000f8e969b */
[----:B------:R-:W-:-:S04]  /*11ed0*/  IMAD.WIDE.U32 R236, R47, -0x2daee0ad, RZ ;  /* 0xd2511f532fec7825 */ /* 0x000fc800078e00ff */
[----:B------:R-:W-:Y:S01]  /*11ee0*/  FFMA.FTZ R58, R143, UR33, -R53 ;  /* 0x000000218f3a7c23 */ /* 0x000fe20008010835 */
[----:B------:R-:W-:Y:S01]  /*11ef0*/  MUFU.EX2 R59, R59 ;  /* 0x0000003b003b7308 */ /* 0x000fe20000000800 */
[----:B------:R-:W-:Y:S01]  /*11f00*/  IMAD.WIDE.U32 R46, R46, -0x2daee0ad, RZ ;  /* 0xd2511f532e2e7825 */ /* 0x000fe200078e00ff */
[----:B------:R-:W-:Y:S02]  /*11f10*/  LOP3.LUT R156, R156, UR21, R237, 0x96, !PT ;  /* 0x000000159c9c7c12 */ /* 0x000fe4000f8e96ed */
[----:B-1----:R-:W-:Y:S01]  /*11f20*/  FMNMX.FTZ R3, R48, R3, !PT ;  /* 0x0000000330037209 */ /* 0x002fe20007810000 */
[----:B------:R-:W1:Y:S01]  /*11f30*/  MUFU.EX2 R58, R58 ;  /* 0x0000003a003a7308 */ /* 0x000e620000000800 */
[----:B------:R-:W-:Y:S01]  /*11f40*/  LOP3.LUT R236, R236, UR16, R47, 0x96, !PT ;  /* 0x00000010ecec7c12 */ /* 0x000fe2000f8e962f */
[----:B------:R-:W-:Y:S01]  /*11f50*/  IMAD.WIDE.U32 R156, R156, -0x326172a9, RZ ;  /* 0xcd9e8d579c9c7825 */ /* 0x000fe200078e00ff */
[----:B------:R-:W-:-:S03]  /*11f60*/  FSETP.NEU.FTZ.AND P5, PT, R3, -INF , PT ;  /* 0xff8000000300780b */ /* 0x000fc60003fbd000 */
[----:B------:R-:W-:Y:S01]  /*11f70*/  FMUL.FTZ R138, R3, UR33 ;  /* 0x00000021038a7c20 */ /* 0x000fe20008410000 */
[----:B------:R-:W-:Y:S01]  /*11f80*/  LOP3.LUT R47, R212, UR31, R225, 0x96, !PT ;  /* 0x0000001fd42f7c12 */ /* 0x000fe2000f8e96e1 */
[----:B------:R-:W-:Y:S01]  /*11f90*/  IMAD.WIDE.U32 R236, R236, -0x326172a9, RZ ;  /* 0xcd9e8d57ecec7825 */ /* 0x000fe200078e00ff */
[----:B------:R-:W-:-:S03]  /*11fa0*/  LOP3.LUT R238, R154, UR17, R157, 0x96, !PT ;  /* 0x000000119aee7c12 */ /* 0x000fc6000f8e969d */
[----:B------:R-:W-:Y:S01]  /*11fb0*/  FFMA.FTZ R154, R34, UR33, -R53 ;  /* 0x00000021229a7c23 */ /* 0x000fe20008010835 */
[----:B------:R-:W-:Y:S01]  /*11fc0*/  FSEL R138, R138, RZ, P5 ;  /* 0x000000ff8a8a7208 */ /* 0x000fe20002800000 */
[----:B------:R-:W-:Y:S01]  /*11fd0*/  IMAD.WIDE.U32 R196, R47, -0x2daee0ad, RZ ;  /* 0xd2511f532fc47825 */ /* 0x000fe200078e00ff */
[----:B------:R-:W-:-:S03]  /*11fe0*/  LOP3.LUT R228, R156, UR15, R237, 0x96, !PT ;  /* 0x0000000f9ce47c12 */ /* 0x000fc6000f8e96ed */
[--C-:B------:R-:W-:Y:S01]  /*11ff0*/  FFMA.FTZ R156, R36, UR33, -R53.reuse ;  /* 0x00000021249c7c23 */ /* 0x100fe20008010835 */
[----:B------:R-:W-:Y:S01]  /*12000*/  FFMA.FTZ R237, R19, UR33, -R53 ;  /* 0x0000002113ed7c23 */ /* 0x000fe20008010835 */
[--C-:B------:R-:W-:Y:S01]  /*12010*/  FFMA.FTZ R234, R43, UR33, -R138.reuse ;  /* 0x000000212bea7c23 */ /* 0x100fe2000801088a */
[----:B------:R-:W-:Y:S01]  /*12020*/  LOP3.LUT R48, R228, 0xffff, RZ, 0xc0, !PT ;  /* 0x0000ffffe4307812 */ /* 0x000fe200078ec0ff */
[--C-:B------:R-:W-:Y:S01]  /*12030*/  FFMA.FTZ R163, R42, UR33, -R138.reuse ;  /* 0x000000212aa37c23 */ /* 0x100fe2000801088a */
[----:B------:R-:W-:Y:S01]  /*12040*/  LOP3.LUT R49, R228, 0xff, RZ, 0xc0, !PT ;  /* 0x000000ffe4317812 */ /* 0x000fe200078ec0ff */
[----:B------:R-:W-:Y:S01]  /*12050*/  FFMA.FTZ R162, R41, UR33, -R138 ;  /* 0x0000002129a27c23 */ /* 0x000fe2000801088a */
[----:B------:R-:W-:Y:S01]  /*12060*/  SHF.R.U32.HI R48, RZ, 0x8, R48 ;  /* 0x00000008ff307819 */ /* 0x000fe20000011630 */
[----:B------:R-:W-:Y:S01]  /*12070*/  MUFU.EX2 R234, R234 ;  /* 0x000000ea00ea7308 */ /* 0x000fe20000000800 */
[----:B------:R-:W-:Y:S01]  /*12080*/  ISETP.LE.U32.AND P3, PT, R49, UR13, PT ;  /* 0x0000000d31007c0c */ /* 0x000fe2000bf63070 */
[----:B------:R-:W-:Y:S01]  /*12090*/  FFMA.FTZ R161, R40, UR33, -R138 ;  /* 0x0000002128a17c23 */ /* 0x000fe2000801088a */
[----:B------:R-:W-:Y:S01]  /*120a0*/  LOP3.LUT R48, R48, 0xffff, RZ, 0xc0, !PT ;  /* 0x0000ffff30307812 */ /* 0x000fe200078ec0ff */
[----:B------:R-:W2:Y:S01]  /*120b0*/  MUFU.EX2 R163, R163 ;  /* 0x000000a300a37308 */ /* 0x000ea20000000800 */
[----:B-1----:R-:W-:Y:S01]  /*120c0*/  F2FP.F16.F32.PACK_AB R148, R57, R58 ;  /* 0x0000003a3994723e */ /* 0x002fe200000000ff */
[----:B------:R-:W-:Y:S01]  /*120d0*/  IMAD.WIDE.U32 R238, R238, -0x2daee0ad, RZ ;  /* 0xd2511f53eeee7825 */ /* 0x000fe200078e00ff */
[----:B------:R-:W-:Y:S01]  /*120e0*/  ISETP.LE.U32.AND P2, PT, R48, UR13, PT ;  /* 0x0000000d30007c0c */ /* 0x000fe2000bf43070 */
[----:B------:R-:W-:Y:S01]  /*120f0*/  MUFU.EX2 R162, R162 ;  /* 0x000000a200a27308 */ /* 0x000fe20000000800 */
[----:B------:R-:W-:Y:S01]  /*12100*/  PRMT R48, R228, 0x7632, R48 ;  /* 0x00007632e4307816 */ /* 0x000fe20000000030 */
[----:B------:R-:W-:Y:S01]  /*12110*/  FFMA.FTZ R159, R63, UR33, -R138 ;  /* 0x000000213f9f7c23 */ /* 0x000fe2000801088a */
[----:B------:R-:W-:Y:S01]  /*12120*/  PRMT R171, R148, 0x7632, R171 ;  /* 0x0000763294ab7816 */ /* 0x000fe200000000ab */
[----:B------:R-:W1:Y:S01]  /*12130*/  MUFU.EX2 R161, R161 ;  /* 0x000000a100a17308 */ /* 0x000e620000000800 */
[----:B------:R-:W-:Y:S01]  /*12140*/  LOP3.LUT R48, R48, 0xff, RZ, 0xc0, !PT ;  /* 0x000000ff30307812 */ /* 0x000fe200078ec0ff */
[----:B------:R-:W-:Y:S01]  /*12150*/  @!P3 HADD2 R45, -R148.H0_H0, -RZ.H0_H0 ;  /* 0xa00000ff942db230 */ /* 0x000fe20000000900 */
[----:B------:R-:W-:Y:S01]  /*12160*/  LOP3.LUT R47, R158, UR27, R197, 0x96, !PT ;  /* 0x0000001b9e2f7c12 */ /* 0x000fe2000f8e96c5 */
[----:B------:R-:W-:Y:S01]  /*12170*/  FFMA.FTZ R158, R37, UR33, -R53 ;  /* 0x00000021259e7c23 */ /* 0x000fe20008010835 */
[----:B------:R-:W-:Y:S01]  /*12180*/  ISETP.LE.U32.AND P1, PT, R48, UR13, PT ;  /* 0x0000000d30007c0c */ /* 0x000fe2000bf23070 */
[----:B------:R-:W-:Y:S01]  /*12190*/  MUFU.EX2 R156, R156 ;  /* 0x0000009c009c7308 */ /* 0x000fe20000000800 */
[----:B------:R-:W-:Y:S01]  /*121a0*/  PRMT R232, R148, 0x5410, R171 ;  /* 0x0000541094e87816 */ /* 0x000fe200000000ab */
[----:B------:R-:W-:Y:S01]  /*121b0*/  IMAD.WIDE.U32 R172, R47, -0x326172a9, RZ ;  /* 0xcd9e8d572fac7825 */ /* 0x000fe200078e00ff */
[----:B------:R-:W-:-:S03]  /*121c0*/  @!P3 PRMT R148, R45, 0x5410, RZ ;  /* 0x000054102d94b816 */ /* 0x000fc600000000ff */
[----:B------:R-:W-:Y:S01]  /*121d0*/  @!P2 HADD2 R44, -R171.H0_H0, -RZ.H0_H0 ;  /* 0xa00000ffab2ca230 */ /* 0x000fe20000000900 */
[----:B------:R-:W-:Y:S01]  /*121e0*/  SHF.R.U32.HI R47, RZ, 0x18, R228 ;  /* 0x00000018ff2f7819 */ /* 0x000fe200000116e4 */
[----:B------:R-:W-:Y:S01]  /*121f0*/  IMAD.MOV.U32 R45, RZ, RZ, R236 ;  /* 0x000000ffff2d7224 */ /* 0x000fe200078e00ec */
[----:B--2---:R-:W-:Y:S01]  /*12200*/  F2FP.F16.F32.PACK_AB R233, R163, R234 ;  /* 0x000000eaa3e9723e */ /* 0x004fe200000000ff */
[----:B------:R-:W2:Y:S01]  /*12210*/  MUFU.EX2 R158, R158 ;  /* 0x0000009e009e7308 */ /* 0x000ea20000000800 */
[----:B------:R-:W-:Y:S01]  /*12220*/  ISETP.LE.U32.AND P3, PT, R47, UR13, PT ;  /* 0x0000000d2f007c0c */ /* 0x000fe2000bf63070 */
[--C-:B------:R-:W-:Y:S01]  /*12230*/  FFMA.FTZ R157, R62, UR33, -R138.reuse ;  /* 0x000000213e9d7c23 */ /* 0x100fe2000801088a */
[----:B------:R-:W-:Y:S01]  /*12240*/  LOP3.LUT R45, R45, 0xff, RZ, 0xc0, !PT ;  /* 0x000000ff2d2d7812 */ /* 0x000fe200078ec0ff */
[----:B------:R-:W-:Y:S01]  /*12250*/  @!P1 HADD2 R43, -R233.H0_H0, -RZ.H0_H0 ;  /* 0xa00000ffe92b9230 */ /* 0x000fe20000000900 */
[----:B------:R-:W-:Y:S01]  /*12260*/  @!P2 PRMT R171, R44, 0x5410, RZ ;  /* 0x000054102caba816 */ /* 0x000fe200000000ff */
[----:B------:R-:W-:Y:S01]  /*12270*/  MUFU.EX2 R159, R159 ;  /* 0x0000009f009f7308 */ /* 0x000fe20000000800 */
[----:B------:R-:W-:Y:S01]  /*12280*/  ISETP.LE.U32.AND P2, PT, R45, UR13, PT ;  /* 0x0000000d2d007c0c */ /* 0x000fe2000bf43070 */
[--C-:B------:R-:W-:Y:S01]  /*12290*/  FFMA.FTZ R155, R61, UR33, -R138.reuse ;  /* 0x000000213d9b7c23 */ /* 0x100fe2000801088a */
[C---:B------:R-:W-:Y:S01]  /*122a0*/  PRMT R195, R233.reuse, 0x7632, R195 ;  /* 0x00007632e9c37816 */ /* 0x040fe200000000c3 */
[----:B------:R-:W3:Y:S01]  /*122b0*/  MUFU.EX2 R157, R157 ;  /* 0x0000009d009d7308 */ /* 0x000ee20000000800 */
[----:B------:R-:W-:Y:S01]  /*122c0*/  PRMT R44, R236, 0x7771, RZ ;  /* 0x00007771ec2c7816 */ /* 0x000fe200000000ff */
[--C-:B------:R-:W-:Y:S01]  /*122d0*/  FFMA.FTZ R153, R60, UR33, -R138.reuse ;  /* 0x000000213c997c23 */ /* 0x100fe2000801088a */
[----:B------:R-:W-:Y:S01]  /*122e0*/  PRMT R231, R233, 0x5410, R195 ;  /* 0x00005410e9e77816 */ /* 0x000fe200000000c3 */
[----:B------:R-:W-:Y:S01]  /*122f0*/  @!P3 HADD2 R42, -R195.H0_H0, -RZ.H0_H0 ;  /* 0xa00000ffc32ab230 */ /* 0x000fe20000000900 */
[----:B------:R-:W-:Y:S01]  /*12300*/  @!P1 PRMT R233, R43, 0x5410, RZ ;  /* 0x000054102be99816 */ /* 0x000fe200000000ff */
[----:B------:R-:W4:Y:S01]  /*12310*/  MUFU.EX2 R154, R154 ;  /* 0x0000009a009a7308 */ /* 0x000f220000000800 */
[----:B------:R-:W-:Y:S01]  /*12320*/  ISETP.GT.U32.AND P1, PT, R44, UR13, PT ;  /* 0x0000000d2c007c0c */ /* 0x000fe2000bf24070 */
[--C-:B------:R-:W-:Y:S01]  /*12330*/  FFMA.FTZ R215, R54, UR33, -R138.reuse ;  /* 0x0000002136d77c23 */ /* 0x100fe2000801088a */
[----:B------:R-:W-:Y:S01]  /*12340*/  F2FP.F16.F32.PACK_AB R49, R160, R59 ;  /* 0x0000003ba031723e */ /* 0x000fe200000000ff */
[----:B------:R-:W-:Y:S01]  /*12350*/  MUFU.EX2 R155, R155 ;  /* 0x0000009b009b7308 */ /* 0x000fe20000000800 */
[----:B------:R-:W-:Y:S01]  /*12360*/  PRMT R43, R236, 0x7772, RZ ;  /* 0x00007772ec2b7816 */ /* 0x000fe200000000ff */
[----:B------:R-:W-:Y:S01]  /*12370*/  FFMA.FTZ R201, R52, UR33, -R138 ;  /* 0x0000002134c97c23 */ /* 0x000fe2000801088a */
[----:B------:R-:W-:Y:S01]  /*12380*/  PRMT R48, R49, 0x7632, R48 ;  /* 0x0000763231307816 */ /* 0x000fe20000000030 */
[----:B------:R-:W-:Y:S01]  /*12390*/  @!P2 HADD2 R31, -R49.H0_H0, -RZ.H0_H0 ;  /* 0xa00000ff311fa230 */ /* 0x000fe20000000900 */
[----:B------:R-:W-:Y:S01]  /*123a0*/  @!P3 PRMT R195, R42, 0x5410, RZ ;  /* 0x000054102ac3b816 */ /* 0x000fe200000000ff */
[----:B------:R-:W4:Y:S01]  /*123b0*/  MUFU.EX2 R153, R153 ;  /* 0x0000009900997308 */ /* 0x000f220000000800 */
[----:B------:R-:W-:Y:S01]  /*123c0*/  PRMT R42, R236, 0x7773, RZ ;  /* 0x00007773ec2a7816 */ /* 0x000fe200000000ff */
[----:B------:R-:W-:Y:S01]  /*123d0*/  FFMA.FTZ R61, R33, UR33, -R138 ;  /* 0x00000021213d7c23 */ /* 0x000fe2000801088a */
[----:B------:R-:W-:Y:S01]  /*123e0*/  ISETP.GT.U32.AND P3, PT, R43, UR13, PT ;  /* 0x0000000d2b007c0c */ /* 0x000fe2000bf64070 */
[----:B------:R-:W-:Y:S01]  /*123f0*/  @P1 HADD2 R41, -R48.H0_H0, -RZ.H0_H0 ;  /* 0xa00000ff30291230 */ /* 0x000fe20000000900 */
[----:B------:R-:W-:Y:S01]  /*12400*/  PRMT R230, R49, 0x5410, R48 ;  /* 0x0000541031e67816 */ /* 0x000fe20000000030 */
[----:B------:R-:W-:Y:S01]  /*12410*/  IMAD.MOV.U32 R43, RZ, RZ, R238 ;  /* 0x000000ffff2b7224 */ /* 0x000fe200078e00ee */
[----:B------:R-:W-:Y:S01]  /*12420*/  @!P2 PRMT R49, R31, 0x5410, RZ ;  /* 0x000054101f31a816 */ /* 0x000fe200000000ff */
[--C-:B------:R-:W-:Y:S01]  /*12430*/  FFMA.FTZ R60, R32, UR33, -R138.reuse ;  /* 0x00000021203c7c23 */ /* 0x100fe2000801088a */
[----:B------:R-:W-:Y:S01]  /*12440*/  ISETP.GT.U32.AND P2, PT, R42, UR13, PT ;  /* 0x0000000d2a007c0c */ /* 0x000fe2000bf44070 */
[--C-:B------:R-:W-:Y:S01]  /*12450*/  FFMA.FTZ R134, R134, UR33, -R138.reuse ;  /* 0x0000002186867c23 */ /* 0x100fe2000801088a */
[----:B------:R-:W-:Y:S01]  /*12460*/  LOP3.LUT R31, R46, UR4, R239, 0x96, !PT ;  /* 0x000000042e1f7c12 */ /* 0x000fe2000f8e96ef */
[----:B------:R-:W-:Y:S01]  /*12470*/  FFMA.FTZ R133, R133, UR33, -R138 ;  /* 0x0000002185857c23 */ /* 0x000fe2000801088a */
[----:B-1----:R-:W-:Y:S01]  /*12480*/  F2FP.F16.F32.PACK_AB R47, R161, R162 ;  /* 0x000000a2a12f723e */ /* 0x002fe200000000ff */
[----:B------:R-:W-:Y:S01]  /*12490*/  MUFU.EX2 R215, R215 ;  /* 0x000000d700d77308 */ /* 0x000fe20000000800 */
[----:B------:R-:W-:-:S02]  /*124a0*/  @P1 PRMT R48, R41, 0x5410, RZ ;  /* 0x0000541029301816 */ /* 0x000fc400000000ff */
[C---:B------:R-:W-:Y:S01]  /*124b0*/  LOP3.LUT R44, R31.reuse, 0xff, RZ, 0xc0, !PT ;  /* 0x000000ff1f2c7812 */ /* 0x040fe200078ec0ff */
[----:B------:R-:W-:Y:S01]  /*124c0*/  @P3 HADD2 R40, -R47.H0_H0, -RZ.H0_H0 ;  /* 0xa00000ff2f283230 */ /* 0x000fe20000000900 */
[----:B------:R-:W-:Y:S01]  /*124d0*/  LOP3.LUT R41, R31, 0xffff, RZ, 0xc0, !PT ;  /* 0x0000ffff1f297812 */ /* 0x000fe200078ec0ff */
[----:B------:R-:W-:Y:S01]  /*124e0*/  MUFU.EX2 R201, R201 ;  /* 0x000000c900c97308 */ /* 0x000fe20000000800 */
[C---:B------:R-:W-:Y:S02]  /*124f0*/  PRMT R46, R47.reuse, 0x7632, R46 ;  /* 0x000076322f2e7816 */ /* 0x040fe4000000002e */
[----:B------:R-:W-:Y:S02]  /*12500*/  ISETP.LE.U32.AND P1, PT, R44, UR13, PT ;  /* 0x0000000d2c007c0c */ /* 0x000fe4000bf23070 */
[----:B------:R-:W-:Y:S01]  /*12510*/  SHF.R.U32.HI R41, RZ, 0x8, R41 ;  /* 0x00000008ff297819 */ /* 0x000fe20000011629 */
[----:B------:R-:W-:Y:S01]  /*12520*/  @P2 HADD2 R39, -R46.H0_H0, -RZ.H0_H0 ;  /* 0xa00000ff2e272230 */ /* 0x000fe20000000900 */
[----:B------:R-:W-:-:S02]  /*12530*/  PRMT R229, R47, 0x5410, R46 ;  /* 0x000054102fe57816 */ /* 0x000fc4000000002e */
[----:B------:R-:W-:Y:S02]  /*12540*/  @P3 PRMT R47, R40, 0x5410, RZ ;  /* 0x00005410282f3816 */ /* 0x000fe400000000ff */
[----:B------:R-:W-:Y:S02]  /*12550*/  LOP3.LUT R40, R41, 0xffff, RZ, 0xc0, !PT ;  /* 0x0000ffff29287812 */ /* 0x000fe400078ec0ff */
[----:B--2---:R-:W-:Y:S02]  /*12560*/  F2FP.F16.F32.PACK_AB R45, R156, R158 ;  /* 0x0000009e9c2d723e */ /* 0x004fe400000000ff */
[----:B------:R-:W-:Y:S02]  /*12570*/  @P2 PRMT R46, R39, 0x5410, RZ ;  /* 0x00005410272e2816 */ /* 0x000fe400000000ff */
[----:B------:R-:W-:Y:S01]  /*12580*/  LOP3.LUT R196, R196, UR25, R137, 0x96, !PT ;  /* 0x00000019c4c47c12 */ /* 0x000fe2000f8e9689 */
[----:B------:R-:W-:Y:S01]  /*12590*/  @!P1 HADD2 R38, -R45.H0_H0, -RZ.H0_H0 ;  /* 0xa00000ff2d269230 */ /* 0x000fe20000000900 */
[----:B------:R-:W-:Y:S01]  /*125a0*/  ISETP.LE.U32.AND P2, PT, R40, UR13, PT ;  /* 0x0000000d28007c0c */ /* 0x000fe2000bf43070 */
[----:B------:R-:W-:Y:S01]  /*125b0*/  FFMA.FTZ R137, R56, UR33, -R138 ;  /* 0x0000002138897c23 */ /* 0x000fe2000801088a */
[----:B------:R-:W-:Y:S01]  /*125c0*/  PRMT R39, R31, 0x7632, R39 ;  /* 0x000076321f277816 */ /* 0x000fe20000000027 */
[----:B------:R-:W-:Y:S01]  /*125d0*/  IMAD.WIDE.U32 R196, R196, -0x326172a9, RZ ;  /* 0xcd9e8d57c4c47825 */ /* 0x000fe200078e00ff */
[----:B------:R-:W-:-:S02]  /*125e0*/  PRMT R44, R45, 0x7632, R44 ;  /* 0x000076322d2c7816 */ /* 0x000fc4000000002c */
[----:B------:R-:W-:Y:S02]  /*125f0*/  LOP3.LUT R39, R39, 0xff, RZ, 0xc0, !PT ;  /* 0x000000ff27277812 */ /* 0x000fe400078ec0ff */
[----:B------:R-:W-:Y:S02]  /*12600*/  LOP3.LUT R210, R210, UR26, R173, 0x96, !PT ;  /* 0x0000001ad2d27c12 */ /* 0x000fe4000f8e96ad */
[----:B------:R-:W-:Y:S02]  /*12610*/  PRMT R222, R45, 0x5410, R44 ;  /* 0x000054102dde7816 */ /* 0x000fe4000000002c */
[----:B------:R-:W-:Y:S01]  /*12620*/  @!P1 PRMT R45, R38, 0x5410, RZ ;  /* 0x00005410262d9816 */ /* 0x000fe200000000ff */
[----:B------:R-:W-:Y:S01]  /*12630*/  IMAD.WIDE.U32 R210, R210, -0x2daee0ad, RZ ;  /* 0xd2511f53d2d27825 */ /* 0x000fe200078e00ff */
[----:B------:R-:W-:-:S03]  /*12640*/  LOP3.LUT R172, R172, UR22, R197, 0x96, !PT ;  /* 0x00000016acac7c12 */ /* 0x000fc6000f8e96c5 */
[----:B------:R-:W-:Y:S01]  /*12650*/  @!P2 HADD2 R30, -R44.H0_H0, -RZ.H0_H0 ;  /* 0xa00000ff2c1ea230 */ /* 0x000fe20000000900 */
[----:B------:R-:W-:Y:S02]  /*12660*/  ISETP.LE.U32.AND P1, PT, R39, UR13, PT ;  /* 0x0000000d27007c0c */ /* 0x000fe4000bf23070 */
[----:B------:R-:W-:Y:S01]  /*12670*/  LOP3.LUT R43, R43, 0xff, RZ, 0xc0, !PT ;  /* 0x000000ff2b2b7812 */ /* 0x000fe200078ec0ff */
[----:B------:R-:W-:Y:S01]  /*12680*/  IMAD.WIDE.U32 R172, R172, -0x2daee0ad, RZ ;  /* 0xd2511f53acac7825 */ /* 0x000fe200078e00ff */
[----:B------:R-:W-:Y:S02]  /*12690*/  SHF.R.U32.HI R38, RZ, 0x18, R31 ;  /* 0x00000018ff267819 */ /* 0x000fe4000001161f */
[----:B------:R-:W-:Y:S01]  /*126a0*/  LOP3.LUT R42, R136, UR21, R211, 0x96, !PT ;  /* 0x00000015882a7c12 */ /* 0x000fe2000f8e96d3 */
[----:B------:R-:W-:Y:S01]  /*126b0*/  FFMA.FTZ R136, R55, UR33, -R138 ;  /* 0x0000002137887c23 */ /* 0x000fe2000801088a */
[----:B------:R-:W-:Y:S02]  /*126c0*/  ISETP.LE.U32.AND P3, PT, R43, UR13, PT ;  /* 0x0000000d2b007c0c */ /* 0x000fe4000bf63070 */
[----:B---3--:R-:W-:-:S02]  /*126d0*/  F2FP.F16.F32.PACK_AB R43, R157, R159 ;  /* 0x0000009f9d2b723e */ /* 0x008fc400000000ff */
[----:B------:R-:W-:Y:S02]  /*126e0*/  @!P2 PRMT R44, R30, 0x5410, RZ ;  /* 0x000054101e2ca816 */ /* 0x000fe400000000ff */
[----:B------:R-:W-:Y:S01]  /*126f0*/  ISETP.LE.U32.AND P2, PT, R38, UR13, PT ;  /* 0x0000000d26007c0c */ /* 0x000fe2000bf43070 */
[----:B------:R-:W-:Y:S01]  /*12700*/  @!P1 HADD2 R37, -R43.H0_H0, -RZ.H0_H0 ;  /* 0xa00000ff2b259230 */ /* 0x000fe20000000900 */
[----:B------:R-:W-:Y:S01]  /*12710*/  LOP3.LUT R218, R210, UR16, R173, 0x96, !PT ;  /* 0x00000010d2da7c12 */ /* 0x000fe2000f8e96ad */
[----:B------:R-:W-:Y:S01]  /*12720*/  IMAD.WIDE.U32 R210, R42, -0x326172a9, RZ ;  /* 0xcd9e8d572ad27825 */ /* 0x000fe200078e00ff */
[----:B------:R-:W-:-:S03]  /*12730*/  PRMT R42, R43, 0x7632, R42 ;  /* 0x000076322b2a7816 */ /* 0x000fc6000000002a */
[----:B------:R-:W-:Y:S01]  /*12740*/  FFMA.FTZ R173, R17, UR33, -R53 ;  /* 0x0000002111ad7c23 */ /* 0x000fe20008010835 */
[----:B----4-:R-:W-:Y:S01]  /*12750*/  F2FP.F16.F32.PACK_AB R41, R216, R154 ;  /* 0x0000009ad829723e */ /* 0x010fe200000000ff */
[----:B------:R-:W-:Y:S01]  /*12760*/  IMAD.WIDE.U32 R218, R218, -0x326172a9, RZ ;  /* 0xcd9e8d57dada7825 */ /* 0x000fe200078e00ff */
[----:B------:R-:W-:Y:S02]  /*12770*/  PRMT R30, R43, 0x5410, R42 ;  /* 0x000054102b1e7816 */ /* 0x000fe4000000002a */
[----:B------:R-:W-:Y:S01]  /*12780*/  @!P1 PRMT R43, R37, 0x5410, RZ ;  /* 0x00005410252b9816 */ /* 0x000fe200000000ff */
[----:B------:R-:W-:Y:S01]  /*12790*/  IMAD.MOV.U32 R37, RZ, RZ, R218 ;  /* 0x000000ffff257224 */ /* 0x000fe200078e00da */
[----:B------:R-:W-:Y:S01]  /*127a0*/  PRMT R40, R41, 0x7632, R40 ;  /* 0x0000763229287816 */ /* 0x000fe20000000028 */
[----:B------:R-:W-:Y:S01]  /*127b0*/  @!P2 HADD2 R29, -R42.H0_H0, -RZ.H0_H0 ;  /* 0xa00000ff2a1da230 */ /* 0x000fe20000000900 */
[----:B------:R-:W-:Y:S01]  /*127c0*/  PRMT R38, R238, 0x7771, RZ ;  /* 0x00007771ee267816 */ /* 0x000fe200000000ff */
[----:B------:R-:W-:Y:S01]  /*127d0*/  @!P3 HADD2 R36, -R41.H0_H0, -RZ.H0_H0 ;  /* 0xa00000ff2924b230 */ /* 0x000fe20000000900 */
[----:B------:R-:W-:Y:S01]  /*127e0*/  LOP3.LUT R37, R37, 0xff, RZ, 0xc0, !PT ;  /* 0x000000ff25257812 */ /* 0x000fe200078ec0ff */
[----:B------:R-:W-:Y:S01]  /*127f0*/  MUFU.EX2 R173, R173 ;  /* 0x000000ad00ad7308 */ /* 0x000fe20000000800 */
[----:B------:R-:W-:-:S02]  /*12800*/  @!P2 PRMT R42, R29, 0x5410, RZ ;  /* 0x000054101d2aa816 */ /* 0x000fc400000000ff */
[----:B------:R-:W-:Y:S02]  /*12810*/  ISETP.LE.U32.AND P2, PT, R37, UR13, PT ;  /* 0x0000000d25007c0c */ /* 0x000fe4000bf43070 */
[----:B------:R-:W-:Y:S02]  /*12820*/  FMNMX3.FTZ R37, R181, R244, R169, !PT ;  /* 0x000000f4b5257276 */ /* 0x000fe400078100a9 */
[----:B------:R-:W-:Y:S02]  /*12830*/  PRMT R29, R41, 0x5410, R40 ;  /* 0x00005410291d7816 */ /* 0x000fe40000000028 */
[----:B------:R-:W-:Y:S02]  /*12840*/  @!P3 PRMT R41, R36, 0x5410, RZ ;  /* 0x000054102429b816 */ /* 0x000fe400000000ff */
[----:B------:R-:W-:Y:S02]  /*12850*/  FMNMX3.FTZ R37, R37, R168, R9, !PT ;  /* 0x000000a825257276 */ /* 0x000fe40007810009 */
[----:B------:R-:W-:-:S02]  /*12860*/  FMNMX3.FTZ R36, R180, R12, R14, !PT ;  /* 0x0000000cb4247276 */ /* 0x000fc4000781000e */
[----:B------:R-:W-:Y:S02]  /*12870*/  ISETP.GT.U32.AND P1, PT, R38, UR13, PT ;  /* 0x0000000d26007c0c */ /* 0x000fe4000bf24070 */
[----:B------:R-:W-:Y:S02]  /*12880*/  FMNMX3.FTZ R37, R37, R245, R15, !PT ;  /* 0x000000f525257276 */ /* 0x000fe4000781000f */
[----:B------:R-:W-:Y:S02]  /*12890*/  FMNMX3.FTZ R36, R36, R13, R8, !PT ;  /* 0x0000000d24247276 */ /* 0x000fe40007810008 */
[----:B------:R-:W-:Y:S02]  /*128a0*/  FMNMX3.FTZ R37, R37, R11, R227, !PT ;  /* 0x0000000b25257276 */ /* 0x000fe400078100e3 */
[----:B------:R-:W-:Y:S02]  /*128b0*/  FMNMX3.FTZ R36, R36, R241, R240, !PT ;  /* 0x000000f124247276 */ /* 0x000fe400078100f0 */
[----:B------:R-:W-:-:S02]  /*128c0*/  FMNMX3.FTZ R37, R37, R221, R220, !PT ;  /* 0x000000dd25257276 */ /* 0x000fc400078100dc */
[----:B------:R-:W-:Y:S01]  /*128d0*/  FMNMX3.FTZ R36, R36, R226, R223, !PT ;  /* 0x000000e224247276 */ /* 0x000fe200078100df */
[----:B------:R-:W-:Y:S01]  /*128e0*/  @P1 HADD2 R28, -R40.H0_H0, -RZ.H0_H0 ;  /* 0xa00000ff281c1230 */ /* 0x000fe20000000900 */
[----:B------:R-:W-:Y:S02]  /*128f0*/  FMNMX3.FTZ R37, R37, R152, R151, !PT ;  /* 0x0000009825257276 */ /* 0x000fe40007810097 */
[----:B------:R-:W-:Y:S02]  /*12900*/  FMNMX3.FTZ R36, R36, R10, R217, !PT ;  /* 0x0000000a24247276 */ /* 0x000fe400078100d9 */
[----:B------:R-:W-:Y:S02]  /*12910*/  @P1 PRMT R40, R28, 0x5410, RZ ;  /* 0x000054101c281816 */ /* 0x000fe400000000ff */
[----:B------:R-:W-:Y:S02]  /*12920*/  FMNMX3.FTZ R37, R37, R149, R179, !PT ;  /* 0x0000009525257276 */ /* 0x000fe400078100b3 */
[----:B------:R-:W-:-:S02]  /*12930*/  PRMT R28, R238, 0x7772, RZ ;  /* 0x00007772ee1c7816 */ /* 0x000fc400000000ff */
[----:B------:R-:W-:Y:S02]  /*12940*/  FMNMX3.FTZ R36, R36, R214, R150, !PT ;  /* 0x000000d624247276 */ /* 0x000fe40007810096 */
[----:B------:R-:W-:Y:S02]  /*12950*/  FMNMX3.FTZ R37, R37, R178, R200, !PT ;  /* 0x000000b225257276 */ /* 0x000fe400078100c8 */
[----:B------:R-:W-:Y:S02]  /*12960*/  ISETP.GT.U32.AND P3, PT, R28, UR13, PT ;  /* 0x0000000d1c007c0c */ /* 0x000fe4000bf64070 */
[----:B------:R-:W-:Y:S01]  /*12970*/  FMNMX3.FTZ R36, R36, R177, R176, !PT ;  /* 0x000000b124247276 */ /* 0x000fe200078100b0 */
[----:B------:R-:W1:Y:S01]  /*12980*/  SHFL.BFLY PT, R165, R37, 0x2, 0x1f ;  /* 0x0c401f0025a57f89 */ /* 0x000e6200000e0000 */
[----:B------:R-:W-:Y:S02]  /*12990*/  PRMT R28, R238, 0x7773, RZ ;  /* 0x00007773ee1c7816 */ /* 0x000fe400000000ff */
[----:B------:R-:W-:-:S02]  /*129a0*/  FMNMX3.FTZ R36, R36, R175, R198, !PT ;  /* 0x000000af24247276 */ /* 0x000fc400078100c6 */
[----:B------:R-:W-:Y:S02]  /*129b0*/  ISETP.GT.U32.AND P1, PT, R28, UR13, PT ;  /* 0x0000000d1c007c0c */ /* 0x000fe4000bf24070 */
[----:B------:R-:W-:Y:S01]  /*129c0*/  F2FP.F16.F32.PACK_AB R39, R153, R155 ;  /* 0x0000009b9927723e */ /* 0x000fe200000000ff */
[----:B------:R-:W2:Y:S01]  /*129d0*/  SHFL.BFLY PT, R164, R36, 0x2, 0x1f ;  /* 0x0c401f0024a47f89 */ /* 0x000ea200000e0000 */
[----:B------:R-:W-:Y:S01]  /*129e0*/  LOP3.LUT R196, R196, UR17, R211, 0x96, !PT ;  /* 0x00000011c4c47c12 */ /* 0x000fe2000f8e96d3 */
[----:B------:R-:W-:Y:S01]  /*129f0*/  FFMA.FTZ R211, R0, UR33, -R53 ;  /* 0x0000002100d37c23 */ /* 0x000fe20008010835 */
[C---:B------:R-:W-:Y:S01]  /*12a00*/  PRMT R38, R39.reuse, 0x7632, R38 ;  /* 0x0000763227267816 */ /* 0x040fe20000000026 */
[----:B------:R-:W-:Y:S01]  /*12a10*/  @P3 HADD2 R35, -R39.H0_H0, -RZ.H0_H0 ;  /* 0xa00000ff27233230 */ /* 0x000fe20000000900 */
[----:B------:R-:W-:Y:S01]  /*12a20*/  LOP3.LUT R210, R210, UR15, R219, 0x96, !PT ;  /* 0x0000000fd2d27c12 */ /* 0x000fe2000f8e96db */
[----:B------:R-:W-:Y:S01]  /*12a30*/  IMAD.WIDE.U32 R196, R196, -0x2daee0ad, RZ ;  /* 0xd2511f53c4c47825 */ /* 0x000fe200078e00ff */
[----:B------:R-:W-:Y:S01]  /*12a40*/  PRMT R28, R39, 0x5410, R38 ;  /* 0x00005410271c7816 */ /* 0x000fe20000000026 */
[----:B------:R-:W3:Y:S01]  /*12a50*/  MUFU.EX2 R211, R211 ;  /* 0x000000d300d37308 */ /* 0x000ee20000000800 */
[----:B------:R-:W-:Y:S01]  /*12a60*/  @P3 PRMT R39, R35, 0x5410, RZ ;  /* 0x0000541023273816 */ /* 0x000fe200000000ff */
[----:B------:R-:W-:Y:S01]  /*12a70*/  @P1 HADD2 R34, -R38.H0_H0, -RZ.H0_H0 ;  /* 0xa00000ff26221230 */ /* 0x000fe20000000900 */
[----:B------:R-:W-:-:S02]  /*12a80*/  LOP3.LUT R35, R210, 0xff, RZ, 0xc0, !PT ;  /* 0x000000ffd2237812 */ /* 0x000fc400078ec0ff */
[----:B------:R-:W-:Y:S02]  /*12a90*/  PRMT R138, R210, 0x7632, R138 ;  /* 0x00007632d28a7816 */ /* 0x000fe4000000008a */
[----:B------:R-:W-:Y:S02]  /*12aa0*/  @P1 PRMT R38, R34, 0x5410, RZ ;  /* 0x0000541022261816 */ /* 0x000fe400000000ff */
[----:B------:R-:W-:Y:S02]  /*12ab0*/  LOP3.LUT R34, R210, 0xffff, RZ, 0xc0, !PT ;  /* 0x0000ffffd2227812 */ /* 0x000fe400078ec0ff */
[----:B-1----:R-:W-:Y:S02]  /*12ac0*/  FMNMX.FTZ R165, R37, R165, !PT ;  /* 0x000000a525a57209 */ /* 0x002fe40007810000 */
[----:B------:R-:W-:Y:S02]  /*12ad0*/  SHF.R.U32.HI R34, RZ, 0x8, R34 ;  /* 0x00000008ff227819 */ /* 0x000fe40000011622 */
[----:B------:R-:W-:-:S02]  /*12ae0*/  ISETP.LE.U32.AND P1, PT, R35, UR13, PT ;  /* 0x0000000d23007c0c */ /* 0x000fc4000bf23070 */
[----:B------:R-:W-:Y:S01]  /*12af0*/  LOP3.LUT R34, R34, 0xffff, RZ, 0xc0, !PT ;  /* 0x0000ffff22227812 */ /* 0x000fe200078ec0ff */
[----:B------:R-:W1:Y:S01]  /*12b00*/  SHFL.BFLY PT, R35, R165, 0x1, 0x1f ;  /* 0x0c201f00a5237f89 */ /* 0x000e6200000e0000 */
[----:B--2---:R-:W-:Y:S02]  /*12b10*/  FMNMX.FTZ R164, R36, R164, !PT ;  /* 0x000000a424a47209 */ /* 0x004fe40007810000 */
[----:B------:R-:W-:Y:S02]  /*12b20*/  ISETP.LE.U32.AND P3, PT, R34, UR13, PT ;  /* 0x0000000d22007c0c */ /* 0x000fe4000bf63070 */
[----:B---3--:R-:W-:Y:S01]  /*12b30*/  F2FP.F16.F32.PACK_AB R37, R199, R211 ;  /* 0x000000d3c725723e */ /* 0x008fe200000000ff */
[----:B------:R-:W2:Y:S01]  /*12b40*/  SHFL.BFLY PT, R34, R164, 0x1, 0x1f ;  /* 0x0c201f00a4227f89 */ /* 0x000ea200000e0000 */
[----:B------:R-:W-:Y:S02]  /*12b50*/  LOP3.LUT R138, R138, 0xff, RZ, 0xc0, !PT ;  /* 0x000000ff8a8a7812 */ /* 0x000fe400078ec0ff */
[C---:B------:R-:W-:Y:S01]  /*12b60*/  PRMT R36, R37.reuse, 0x7632, R36 ;  /* 0x0000763225247816 */ /* 0x040fe20000000024 */
[----:B------:R-:W-:Y:S01]  /*12b70*/  @!P1 HADD2 R2, -R37.H0_H0, -RZ.H0_H0 ;  /* 0xa00000ff25029230 */ /* 0x000fe20000000900 */
[----:B------:R-:W-:Y:S01]  /*12b80*/  LOP3.LUT R53, R172, UR4, R197, 0x96, !PT ;  /* 0x00000004ac357c12 */ /* 0x000fe2000f8e96c5 */
[----:B------:R-:W-:Y:S01]  /*12b90*/  IMAD.MOV.U32 R172, RZ, RZ, R196 ;  /* 0x000000ffffac7224 */ /* 0x000fe200078e00c4 */
[----:B------:R-:W-:Y:S01]  /*12ba0*/  PRMT R203, R37, 0x5410, R36 ;  /* 0x0000541025cb7816 */ /* 0x000fe20000000024 */
[----:B------:R-:W-:Y:S01]  /*12bb0*/  MUFU.EX2 R197, R61 ;  /* 0x0000003d00c57308 */ /* 0x000fe20000000800 */
[----:B------:R-:W-:Y:S01]  /*12bc0*/  @!P1 PRMT R37, R2, 0x5410, RZ ;  /* 0x0000541002259816 */ /* 0x000fe200000000ff */
[----:B------:R-:W-:Y:S01]  /*12bd0*/  @!P3 HADD2 R0, -R36.H0_H0, -RZ.H0_H0 ;  /* 0xa00000ff2400b230 */ /* 0x000fe20000000900 */
[----:B------:R-:W-:-:S02]  /*12be0*/  ISETP.LE.U32.AND P1, PT, R138, UR13, PT ;  /* 0x0000000d8a007c0c */ /* 0x000fc4000bf23070 */
[----:B------:R-:W-:Y:S02]  /*12bf0*/  FSEL R138, R3, RZ, P5 ;  /* 0x000000ff038a7208 */ /* 0x000fe40002800000 */
[----:B------:R-:W-:Y:S02]  /*12c00*/  @!P3 PRMT R36, R0, 0x5410, RZ ;  /* 0x000054100024b816 */ /* 0x000fe400000000ff */
[----:B------:R-:W-:Y:S01]  /*12c10*/  LOP3.LUT R172, R172, 0xff, RZ, 0xc0, !PT ;  /* 0x000000ffacac7812 */ /* 0x000fe200078ec0ff */
[----:B------:R-:W-:Y:S01]  /*12c20*/  FADD.FTZ R138, R182, -R138 ;  /* 0x8000008ab68a7221 */ /* 0x000fe20000010000 */
[----:B-1----:R-:W-:Y:S02]  /*12c30*/  FMNMX.FTZ R2, R165, R35, !PT ;  /* 0x00000023a5027209 */ /* 0x002fe40007810000 */
[----:B------:R-:W-:Y:S01]  /*12c40*/  F2FP.F16.F32.PACK_AB R35, R201, R215 ;  /* 0x000000d7c923723e */ /* 0x000fe200000000ff */
[----:B------:R-:W-:Y:S01]  /*12c50*/  FMUL.FTZ R189, R138, UR33 ;  /* 0x000000218abd7c20 */ /* 0x000fe20008410000 */
[C---:B------:R-:W-:Y:S01]  /*12c60*/  FSETP.NEU.FTZ.AND P5, PT, R2.reuse, -INF , PT ;  /* 0xff8000000200780b */ /* 0x040fe20003fbd000 */
[----:B------:R-:W-:Y:S01]  /*12c70*/  FMUL.FTZ R165, R2, UR33 ;  /* 0x0000002102a57c20 */ /* 0x000fe20008410000 */
[----:B--2---:R-:W-:Y:S01]  /*12c80*/  FMNMX.FTZ R0, R164, R34, !PT ;  /* 0x00000022a4007209 */ /* 0x004fe20007810000 */
[----:B------:R-:W-:Y:S01]  /*12c90*/  @!P1 HADD2 R33, -R35.H0_H0, -RZ.H0_H0 ;  /* 0xa00000ff23219230 */ /* 0x000fe20000000900 */
[C---:B------:R-:W-:Y:S01]  /*12ca0*/  PRMT R34, R35.reuse, 0x7632, R34 ;  /* 0x0000763223227816 */ /* 0x040fe20000000022 */
[----:B------:R-:W1:Y:S01]  /*12cb0*/  MUFU.EX2 R189, R189 ;  /* 0x000000bd00bd7308 */ /* 0x000e620000000800 */
[----:B------:R-:W-:Y:S01]  /*12cc0*/  SHF.R.U32.HI R164, RZ, 0x18, R210 ;  /* 0x00000018ffa47819 */ /* 0x000fe200000116d2 */
[----:B------:R-:W-:Y:S01]  /*12cd0*/  FMUL.FTZ R166, R0, UR33 ;  /* 0x0000002100a67c20 */ /* 0x000fe20008410000 */
[----:B------:R-:W-:-:S02]  /*12ce0*/  PRMT R187, R35, 0x5410, R34 ;  /* 0x0000541023bb7816 */ /* 0x000fc40000000022 */
[----:B------:R-:W-:Y:S02]  /*12cf0*/  @!P1 PRMT R35, R33, 0x5410, RZ ;  /* 0x0000541021239816 */ /* 0x000fe400000000ff */
[----:B------:R-:W-:Y:S02]  /*12d00*/  ISETP.LE.U32.AND P1, PT, R164, UR13, PT ;  /* 0x0000000da4007c0c */ /* 0x000fe4000bf23070 */
[----:B------:R-:W-:Y:S02]  /*12d10*/  FSETP.NEU.FTZ.AND P3, PT, R0, -INF , PT ;  /* 0xff8000000000780b */ /* 0x000fe40003f7d000 */
[----:B------:R-:W-:Y:S02]  /*12d20*/  FSEL R165, R165, RZ, P5 ;  /* 0x000000ffa5a57208 */ /* 0x000fe40002800000 */
[----:B------:R-:W-:Y:S01]  /*12d30*/  FSEL R33, R166, RZ, P3 ;  /* 0x000000ffa6217208 */ /* 0x000fe20001800000 */
[----:B-1----:R-:W-:Y:S02]  /*12d40*/  FFMA.FTZ R234, R251, R189, R234 ;  /* 0x000000bdfbea7223 */ /* 0x002fe400000100ea */
        /* <DEDUP_REMOVED lines=11> */
[----:B------:R-:W-:Y:S01]  /*12e00*/  PRMT R32, R218, 0x7771, RZ ;  /* 0x00007771da207816 */ /* 0x000fe200000000ff */
[--C-:B------:R-:W-:Y:S01]  /*12e10*/  FFMA.FTZ R220, R220, UR33, -R165.reuse ;  /* 0x00000021dcdc7c23 */ /* 0x100fe200080108a5 */
[--C-:B------:R-:W-:Y:S01]  /*12e20*/  FFMA.FTZ R152, R152, UR33, -R165.reuse ;  /* 0x0000002198987c23 */ /* 0x100fe200080108a5 */
[--C-:B------:R-:W-:Y:S01]  /*12e30*/  FFMA.FTZ R151, R151, UR33, -R165.reuse ;  /* 0x0000002197977c23 */ /* 0x100fe200080108a5 */
[----:B------:R-:W-:Y:S01]  /*12e40*/  ISETP.GT.U32.AND P1, PT, R32, UR13, PT ;  /* 0x0000000d20007c0c */ /* 0x000fe2000bf24070 */
        /* <DEDUP_REMOVED lines=20> */
[----:B------:R-:W-:-:S04]  /*12f90*/  F2FP.F16.F32.PACK_AB R33, R174, R173 ;  /* 0x000000adae21723e */ /* 0x000fc800000000ff */
[----:B------:R-:W-:Y:S01]  /*12fa0*/  PRMT R32, R33, 0x7632, R32 ;  /* 0x0000763221207816 */ /* 0x000fe20000000020 */
[----:B------:R-:W-:-:S03]  /*12fb0*/  @!P2 HADD2 R51, -R33.H0_H0, -RZ.H0_H0 ;  /* 0xa00000ff2133a230 */ /* 0x000fc60000000900 */
[----:B------:R-:W-:Y:S01]  /*12fc0*/  PRMT R186, R33, 0x5410, R32 ;  /* 0x0000541021ba7816 */ /* 0x000fe20000000020 */
[----:B------:R-:W-:Y:S01]  /*12fd0*/  @P1 HADD2 R50, -R32.H0_H0, -RZ.H0_H0 ;  /* 0xa00000ff20321230 */ /* 0x000fe20000000900 */
[----:B------:R-:W-:Y:S02]  /*12fe0*/  @!P2 PRMT R33, R51, 0x5410, RZ ;  /* 0x000054103321a816 */ /* 0x000fe400000000ff */
[----:B------:R-:W-:Y:S02]  /*12ff0*/  ISETP.LE.U32.AND P2, PT, R172, UR13, PT ;  /* 0x0000000dac007c0c */ /* 0x000fe4000bf43070 */
[----:B------:R-:W1:Y:S01]  /*13000*/  MUFU.EX2 R172, R60 ;  /* 0x0000003c00ac7308 */ /* 0x000e620000000800 */
[----:B------:R-:W-:Y:S02]  /*13010*/  @P1 PRMT R32, R50, 0x5410, RZ ;  /* 0x0000541032201816 */ /* 0x000fe400000000ff */
[----:B------:R-:W-:Y:S02]  /*13020*/  PRMT R50, R218, 0x7772, RZ ;  /* 0x00007772da327816 */ /* 0x000fe400000000ff */
[----:B------:R-:W-:-:S02]  /*13030*/  FSEL R51, R132, RZ, P4 ;  /* 0x000000ff84337208 */ /* 0x000fc40002000000 */
[----:B------:R-:W-:Y:S02]  /*13040*/  ISETP.GT.U32.AND P4, PT, R50, UR13, PT ;  /* 0x0000000d32007c0c */ /* 0x000fe4000bf84070 */
[----:B------:R-:W-:Y:S01]  /*13050*/  PRMT R50, R218, 0x7773, RZ ;  /* 0x00007773da327816 */ /* 0x000fe200000000ff */
[----:B------:R-:W-:-:S03]  /*13060*/  FADD.FTZ R246, R183, -R51 ;  /* 0x80000033b7f67221 */ /* 0x000fc60000010000 */
[----:B------:R-:W-:Y:S01]  /*13070*/  ISETP.GT.U32.AND P1, PT, R50, UR13, PT ;  /* 0x0000000d32007c0c */ /* 0x000fe2000bf24070 */
[----:B------:R-:W-:Y:S01]  /*13080*/  FMUL.FTZ R246, R246, UR33 ;  /* 0x00000021f6f67c20 */ /* 0x000fe20008410000 */
[----:B-1----:R-:W-:Y:S02]  /*13090*/  F2FP.F16.F32.PACK_AB R51, R172, R197 ;  /* 0x000000c5ac33723e */ /* 0x002fe400000000ff */
[----:B------:R-:W-:Y:S02]  /*130a0*/  PRMT R60, R53, 0x7632, R60 ;  /* 0x00007632353c7816 */ /* 0x000fe4000000003c */
[C---:B------:R-:W-:Y:S01]  /*130b0*/  PRMT R50, R51.reuse, 0x7632, R50 ;  /* 0x0000763233327816 */ /* 0x040fe20000000032 */
[----:B------:R-:W-:Y:S01]  /*130c0*/  @P4 HADD2 R56, -R51.H0_H0, -RZ.H0_H0 ;  /* 0xa00000ff33384230 */ /* 0x000fe20000000900 */
[----:B------:R-:W-:Y:S01]  /*130d0*/  LOP3.LUT R60, R60, 0xff, RZ, 0xc0, !PT ;  /* 0x000000ff3c3c7812 */ /* 0x000fe200078ec0ff */
[----:B------:R-:W1:Y:S01]  /*130e0*/  MUFU.EX2 R246, R246 ;  /* 0x000000f600f67308 */ /* 0x000e620000000800 */
[----:B------:R-:W-:-:S02]  /*130f0*/  PRMT R185, R51, 0x5410, R50 ;  /* 0x0000541033b97816 */ /* 0x000fc40000000032 */
[----:B------:R-:W-:Y:S02]  /*13100*/  @P4 PRMT R51, R56, 0x5410, RZ ;  /* 0x0000541038334816 */ /* 0x000fe400000000ff */
[----:B------:R-:W-:Y:S02]  /*13110*/  ISETP.LE.U32.AND P4, PT, R60, UR13, PT ;  /* 0x0000000d3c007c0c */ /* 0x000fe4000bf83070 */
[----:B------:R2:W-:Y:S01]  /*13120*/  MUFU.EX2 R60, R248 ;  /* 0x000000f8003c7308 */ /* 0x0005e20000000800 */
[----:B-1----:R-:W-:Y:S01]  /*13130*/  FFMA.FTZ R183, R250, R246, R58 ;  /* 0x000000f6fab77223 */ /* 0x002fe2000001003a */
[----:B--2---:R-:W-:Y:S01]  /*13140*/  FSEL R248, R0, RZ, P3 ;  /* 0x000000ff00f87208 */ /* 0x004fe20001800000 */
[----:B------:R-:W2:Y:S04]  /*13150*/  LDL.64 R250, [R1+0x40] ;  /* 0x0000400001fa7983 */ /* 0x000ea80000100a00 */
[----:B------:R-:W-:Y:S01]  /*13160*/  FADD.FTZ R248, R180, -R248 ;  /* 0x800000f8b4f87221 */ /* 0x000fe20000010000 */
[----:B------:R-:W-:Y:S03]  /*13170*/  MUFU.EX2 R58, R136 ;  /* 0x00000088003a7308 */ /* 0x000fe60000000800 */
[----:B------:R-:W-:Y:S01]  /*13180*/  FMUL.FTZ R248, R248, UR33 ;  /* 0x00000021f8f87c20 */ /* 0x000fe20008410000 */
[----:B------:R-:W-:Y:S04]  /*13190*/  MUFU.EX2 R136, R235 ;  /* 0x000000eb00887308 */ /* 0x000fe80000000800 */
[----:B------:R-:W1:Y:S02]  /*131a0*/  MUFU.EX2 R235, R248 ;  /* 0x000000f800eb7308 */ /* 0x000e640000000800 */
[----:B-1----:R-:W-:-:S02]  /*131b0*/  FFMA.FTZ R180, R141, R235, R136 ;  /* 0x000000eb8db47223 */ /* 0x002fc40000010088 */
[----:B------:R-:W3:Y:S01]  /*131c0*/  LDL.64 R140, [R1+0x48] ;  /* 0x00004800018c7983 */ /* 0x000ee20000100a00 */
[----:B------:R-:W-:Y:S01]  /*131d0*/  LOP3.LUT R56, R53, 0xffff, RZ, 0xc0, !PT ;  /* 0x0000ffff35387812 */ /* 0x000fe200078ec0ff */
[----:B------:R-:W-:Y:S01]  /*131e0*/  @P1 HADD2 R55, -R50.H0_H0, -RZ.H0_H0 ;  /* 0xa00000ff32371230 */ /* 0x000fe20000000900 */
[----:B------:R-:W1:Y:S02]  /*131f0*/  MUFU.EX2 R61, R249 ;  /* 0x000000f9003d7308 */ /* 0x000e640000000800 */
[----:B------:R-:W-:Y:S02]  /*13200*/  SHF.R.U32.HI R56, RZ, 0x8, R56 ;  /* 0x00000008ff387819 */ /* 0x000fe40000011638 */
[----:B------:R-:W-:Y:S02]  /*13210*/  @P1 PRMT R50, R55, 0x5410, RZ ;  /* 0x0000541037321816 */ /* 0x000fe400000000ff */
[----:B------:R-:W-:Y:S02]  /*13220*/  LOP3.LUT R55, R56, 0xffff, RZ, 0xc0, !PT ;  /* 0x0000ffff38377812 */ /* 0x000fe400078ec0ff */
[----:B------:R-:W-:-:S02]  /*13230*/  LOP3.LUT R56, R53, 0xff, RZ, 0xc0, !PT ;  /* 0x000000ff35387812 */ /* 0x000fc400078ec0ff */
[----:B------:R-:W-:Y:S02]  /*13240*/  ISETP.LE.U32.AND P1, PT, R55, UR13, PT ;  /* 0x0000000d37007c0c */ /* 0x000fe4000bf23070 */
[----:B------:R-:W-:Y:S01]  /*13250*/  ISETP.LE.U32.AND P3, PT, R56, UR13, PT ;  /* 0x0000000d38007c0c */ /* 0x000fe2000bf63070 */
[----:B------:R-:W-:Y:S01]  /*13260*/  FADD.FTZ R183, R57, R183 ;  /* 0x000000b739b77221 */ /* 0x000fe20000010000 */
[----:B-1----:R-:W-:Y:S01]  /*13270*/  F2FP.F16.F32.PACK_AB R57, R60, R61 ;  /* 0x0000003d3c39723e */ /* 0x002fe200000000ff */
[----:B------:R-:W1:Y:S03]  /*13280*/  MUFU.EX2 R182, R137 ;  /* 0x0000008900b67308 */ /* 0x000e660000000800 */
[----:B------:R-:W-:Y:S02]  /*13290*/  PRMT R56, R57, 0x7632, R56 ;  /* 0x0000763239387816 */ /* 0x000fe40000000038 */
[----:B------:R-:W-:-:S03]  /*132a0*/  SHF.R.U32.HI R55, RZ, 0x18, R53 ;  /* 0x00000018ff377819 */ /* 0x000fc60000011635 */
[----:B------:R-:W-:Y:S02]  /*132b0*/  @!P1 HADD2 R52, -R56.H0_H0, -RZ.H0_H0 ;  /* 0xa00000ff38349230 */ /* 0x000fe40000000900 */
[----:B------:R-:W-:Y:S01]  /*132c0*/  @!P3 HADD2 R54, -R57.H0_H0, -RZ.H0_H0 ;  /* 0xa00000ff3936b230 */ /* 0x000fe20000000900 */
[----:B------:R-:W-:Y:S01]  /*132d0*/  PRMT R138, R57, 0x5410, R56 ;  /* 0x00005410398a7816 */ /* 0x000fe20000000038 */
[----:B------:R-:W-:Y:S01]  /*132e0*/  FADD.FTZ R183, R59, R183 ;  /* 0x000000b73bb77221 */ /* 0x000fe20000010000 */
[----:B------:R-:W-:Y:S02]  /*132f0*/  @!P1 PRMT R56, R52, 0x5410, RZ ;  /* 0x0000541034389816 */ /* 0x000fe400000000ff */
[----:B------:R-:W-:Y:S01]  /*13300*/  @!P3 PRMT R57, R54, 0x5410, RZ ;  /* 0x000054103639b816 */ /* 0x000fe200000000ff */
[----:B------:R-:W-:Y:S01]  /*13310*/  MUFU.EX2 R59, R247 ;  /* 0x000000f7003b7308 */ /* 0x000fe20000000800 */
[----:B------:R-:W-:-:S03]  /*13320*/  ISETP.LE.U32.AND P3, PT, R55, UR13, PT ;  /* 0x0000000d37007c0c */ /* 0x000fc6000bf63070 */
[----:B------:R-:W4:Y:S01]  /*13330*/  MUFU.EX2 R52, R237 ;  /* 0x000000ed00347308 */ /* 0x000f220000000800 */
[----:B-1----:R-:W-:Y:S02]  /*13340*/  F2FP.F16.F32.PACK_AB R55, R58, R182 ;  /* 0x000000b63a37723e */ /* 0x002fe400000000ff */
[----:B------:R-:W-:Y:S02]  /*13350*/  PRMT R137, R196, 0x7771, RZ ;  /* 0x00007771c4897816 */ /* 0x000fe400000000ff */
[----:B------:R-:W-:Y:S01]  /*13360*/  PRMT R54, R55, 0x7632, R54 ;  /* 0x0000763237367816 */ /* 0x000fe20000000036 */
[----:B------:R-:W-:Y:S01]  /*13370*/  @!P4 HADD2 R63, -R55.H0_H0, -RZ.H0_H0 ;  /* 0xa00000ff373fc230 */ /* 0x000fe20000000900 */
[----:B------:R-:W-:Y:S01]  /*13380*/  ISETP.GT.U32.AND P1, PT, R137, UR13, PT ;  /* 0x0000000d89007c0c */ /* 0x000fe2000bf24070 */
[----:B------:R-:W1:Y:S01]  /*13390*/  MUFU.EX2 R170, R170 ;  /* 0x000000aa00aa7308 */ /* 0x000e620000000800 */
[----:B------:R-:W-:Y:S01]  /*133a0*/  PRMT R137, R55, 0x5410, R54 ;  /* 0x0000541037897816 */ /* 0x000fe20000000036 */
[----:B------:R-:W-:Y:S01]  /*133b0*/  @!P3 HADD2 R62, -R54.H0_H0, -RZ.H0_H0 ;  /* 0xa00000ff363eb230 */ /* 0x000fe20000000900 */
[----:B------:R-:W-:-:S02]  /*133c0*/  @!P4 PRMT R55, R63, 0x5410, RZ ;  /* 0x000054103f37c816 */ /* 0x000fc400000000ff */
[----:B----4-:R-:W-:Y:S02]  /*133d0*/  F2FP.F16.F32.PACK_AB R63, R52, R59 ;  /* 0x0000003b343f723e */ /* 0x010fe400000000ff */
[----:B------:R-:W-:Y:S02]  /*133e0*/  @!P3 PRMT R54, R62, 0x5410, RZ ;  /* 0x000054103e36b816 */ /* 0x000fe400000000ff */
[----:B------:R-:W-:Y:S01]  /*133f0*/  PRMT R62, R63, 0x7632, R62 ;  /* 0x000076323f3e7816 */ /* 0x000fe2000000003e */
[----:B------:R-:W-:-:S04]  /*13400*/  @!P2 HADD2 R67, -R63.H0_H0, -RZ.H0_H0 ;  /* 0xa00000ff3f43a230 */ /* 0x000fc80000000900 */
[----:B------:R-:W-:Y:S02]  /*13410*/  @P1 HADD2 R65, -R62.H0_H0, -RZ.H0_H0 ;  /* 0xa00000ff3e411230 */ /* 0x000fe40000000900 */
[C---:B-1----:R-:W-:Y:S01]  /*13420*/  FADD.FTZ R180, R170.reuse, R180 ;  /* 0x000000b4aab47221 */ /* 0x042fe20000010000 */
[----:B------:R-:W-:Y:S02]  /*13430*/  F2FP.F16.F32.PACK_AB R170, R170, R136 ;  /* 0x00000088aaaa723e */ /* 0x000fe400000000ff */
[----:B------:R-:W-:Y:S02]  /*13440*/  PRMT R136, R63, 0x5410, R62 ;  /* 0x000054103f887816 */ /* 0x000fe4000000003e */
[----:B------:R-:W-:Y:S02]  /*13450*/  @!P2 PRMT R63, R67, 0x5410, RZ ;  /* 0x00005410433fa816 */ /* 0x000fe400000000ff */
[----:B------:R-:W-:Y:S01]  /*13460*/  @P1 PRMT R62, R65, 0x5410, RZ ;  /* 0x00005410413e1816 */ /* 0x000fe200000000ff */
[----:B------:R1:W-:Y:S04]  /*13470*/  MUFU.EX2 R67, R134 ;  /* 0x0000008600437308 */ /* 0x0003e80000000800 */
[----:B------:R4:W4:Y:S01]  /*13480*/  MUFU.EX2 R65, R133 ;  /* 0x0000008500417308 */ /* 0x0009220000000800 */
[----:B------:R-:W-:-:S02]  /*13490*/  LOP3.LUT R237, R204, UR31, R243, 0x96, !PT ;  /* 0x0000001fcced7c12 */ /* 0x000fc4000f8e96f3 */
[----:B------:R-:W-:Y:S02]  /*134a0*/  FSEL R243, R2, RZ, P5 ;  /* 0x000000ff02f37208 */ /* 0x000fe40002800000 */
[C---:B-1----:R-:W-:Y:S02]  /*134b0*/  PRMT R134, R196.reuse, 0x7772, RZ ;  /* 0x00007772c4867816 */ /* 0x042fe400000000ff */
[----:B----4-:R-:W-:Y:S01]  /*134c0*/  PRMT R133, R196, 0x7773, RZ ;  /* 0x00007773c4857816 */ /* 0x010fe200000000ff */
[----:B------:R-:W-:-:S03]  /*134d0*/  FADD.FTZ R243, R181, -R243 ;  /* 0x800000f3b5f37221 */ /* 0x000fc60000010000 */
[----:B------:R-:W-:Y:S02]  /*134e0*/  ISETP.GT.U32.AND P1, PT, R133, UR13, PT ;  /* 0x0000000d85007c0c */ /* 0x000fe4000bf24070 */
[----:B------:R-:W-:Y:S02]  /*134f0*/  ISETP.GT.U32.AND P2, PT, R134, UR13, PT ;  /* 0x0000000d86007c0c */ /* 0x000fe4000bf44070 */
[----:B------:R-:W-:Y:S01]  /*13500*/  F2FP.F16.F32.PACK_AB R134, R65, R67 ;  /* 0x000000434186723e */ /* 0x000fe200000000ff */
[----:B------:R-:W-:-:S03]  /*13510*/  FMUL.FTZ R243, R243, UR33 ;  /* 0x00000021f3f37c20 */ /* 0x000fc60008410000 */
[----:B------:R-:W-:Y:S01]  /*13520*/  PRMT R133, R134, 0x7632, R133 ;  /* 0x0000763286857816 */ /* 0x000fe20000000085 */
[----:B------:R-:W-:Y:S01]  /*13530*/  MUFU.EX2 R244, R244 ;  /* 0x000000f400f47308 */ /* 0x000fe20000000800 */
[----:B------:R-:W-:-:S04]  /*13540*/  IMAD.WIDE.U32 R248, R237, -0x2daee0ad, RZ ;  /* 0xd2511f53edf87825 */ /* 0x000fc800078e00ff */
[----:B------:R-:W-:Y:S01]  /*13550*/  @P1 HADD2 R26, -R133.H0_H0, -RZ.H0_H0 ;  /* 0xa00000ff851a1230 */ /* 0x000fe20000000900 */
        /* <DEDUP_REMOVED lines=17> */
[----:B------:R-:W-:-:S02]  /*13670*/  PRMT R189, R134, 0x5410, R133 ;  /* 0x0000541086bd7816 */ /* 0x000fc40000000085 */
[----:B------:R-:W-:Y:S01]  /*13680*/  @P1 PRMT R133, R26, 0x5410, RZ ;  /* 0x000054101a851816 */ /* 0x000fe200000000ff */
        /* <DEDUP_REMOVED lines=16> */
[----:B------:R-:W-:-:S02]  /*13790*/  @P2 HADD2 R27, -R134.H0_H0, -RZ.H0_H0 ;  /* 0xa00000ff861b2230 */ /* 0x000fc40000000900 */
        /* <DEDUP_REMOVED lines=17> */
[----:B------:R-:W-:Y:S01]  /*138b0*/  @P2 PRMT R134, R27, 0x5410, RZ ;  /* 0x000054101b862816 */ /* 0x000fe200000000ff */
        /* <DEDUP_REMOVED lines=17> */
[----:B-1----:R-:W-:Y:S01]  /*139d0*/  FADD.FTZ R181, R169, R181 ;  /* 0x000000b5a9b57221 */ /* 0x002fe20000010000 */
[----:B--2---:R-:W-:-:S05]  /*139e0*/  LOP3.LUT R242, R242, UR30, R251, 0x96, !PT ;  /* 0x0000001ef2f27c12 */ /* 0x004fca000f8e96fb */
[----:B------:R-:W-:-:S05]  /*139f0*/  IMAD.WIDE.U32 R242, R242, -0x2daee0ad, RZ ;  /* 0xd2511f53f2f27825 */ /* 0x000fca00078e00ff */
[----:B------:R-:W-:Y:S02]  /*13a00*/  LOP3.LUT R27, R248, UR25, R243, 0x96, !PT ;  /* 0x00000019f81b7c12 */ /* 0x000fe4000f8e96f3 */
[----:B---3--:R-:W-:-:S05]  /*13a10*/  LOP3.LUT R26, R140, UR27, R249, 0x96, !PT ;  /* 0x0000001b8c1a7c12 */ /* 0x008fca000f8e96f9 */
[----:B------:R-:W-:-:S05]  /*13a20*/  IMAD.WIDE.U32 R246, R26, -0x326172a9, RZ ;  /* 0xcd9e8d571af67825 */ /* 0x000fca00078e00ff */
[----:B------:R-:W-:-:S05]  /*13a30*/  LOP3.LUT R26, R250, UR26, R247, 0x96, !PT ;  /* 0x0000001afa1a7c12 */ /* 0x000fca000f8e96f7 */
[----:B------:R-:W-:-:S05]  /*13a40*/  IMAD.WIDE.U32 R248, R26, -0x2daee0ad, RZ ;  /* 0xd2511f531af87825 */ /* 0x000fca00078e00ff */
[----:B------:R-:W-:Y:S01]  /*13a50*/  LOP3.LUT R26, R242, UR21, R249, 0x96, !PT ;  /* 0x00000015f21a7c12 */ /* 0x000fe2000f8e96f9 */
[----:B------:R-:W-:-:S05]  /*13a60*/  IMAD.WIDE.U32 R242, R27, -0x326172a9, RZ ;  /* 0xcd9e8d571bf27825 */ /* 0x000fca00078e00ff */
        /* <DEDUP_REMOVED lines=8> */
[----:B------:R-:W-:Y:S02]  /*13af0*/  ISETP.LE.U32.AND P4, PT, R26, UR13, PT ;  /* 0x0000000d1a007c0c */ /* 0x000fe4000bf83070 */
[----:B------:R-:W-:-:S04]  /*13b00*/  LOP3.LUT R26, R27, 0xffff, RZ, 0xc0, !PT ;  /* 0x0000ffff1b1a7812 */ /* 0x000fc800078ec0ff */
[----:B------:R-:W-:-:S04]  /*13b10*/  SHF.R.U32.HI R26, RZ, 0x8, R26 ;  /* 0x00000008ff1a7819 */ /* 0x000fc8000001161a */
[----:B------:R-:W-:-:S04]  /*13b20*/  LOP3.LUT R26, R26, 0xffff, RZ, 0xc0, !PT ;  /* 0x0000ffff1a1a7812 */ /* 0x000fc800078ec0ff */
[----:B------:R-:W-:Y:S02]  /*13b30*/  ISETP.LE.U32.AND P2, PT, R26, UR13, PT ;  /* 0x0000000d1a007c0c */ /* 0x000fe4000bf43070 */
[----:B------:R-:W-:-:S04]  /*13b40*/  PRMT R26, R27, 0x7632, R26 ;  /* 0x000076321b1a7816 */ /* 0x000fc8000000001a */
[----:B------:R-:W-:-:S04]  /*13b50*/  LOP3.LUT R26, R26, 0xff, RZ, 0xc0, !PT ;  /* 0x000000ff1a1a7812 */ /* 0x000fc800078ec0ff */
[----:B------:R-:W-:Y:S02]  /*13b60*/  ISETP.LE.U32.AND P3, PT, R26, UR13, PT ;  /* 0x0000000d1a007c0c */ /* 0x000fe4000bf63070 */
[----:B------:R-:W-:-:S04]  /*13b70*/  F2FP.F16.F32.PACK_AB R26, R169, R244 ;  /* 0x000000f4a91a723e */ /* 0x000fc800000000ff */
[C---:B------:R-:W-:Y:S02]  /*13b80*/  PRMT R235, R26.reuse, 0x7610, R235 ;  /* 0x000076101aeb7816 */ /* 0x040fe400000000eb */
[----:B------:R-:W-:Y:S02]  /*13b90*/  PRMT R237, R26, 0x7632, R237 ;  /* 0x000076321aed7816 */ /* 0x000fe400000000ed */
[----:B------:R-:W-:-:S04]  /*13ba0*/  SHF.R.U32.HI R26, RZ, 0x18, R27 ;  /* 0x00000018ff1a7819 */ /* 0x000fc8000001161b */
[----:B------:R-:W-:Y:S02]  /*13bb0*/  ISETP.LE.U32.AND P1, PT, R26, UR13, PT ;  /* 0x0000000d1a007c0c */ /* 0x000fe4000bf23070 */
[C---:B------:R-:W-:Y:S01]  /*13bc0*/  PRMT R169, R170.reuse, 0x7632, R169 ;  /* 0x00007632aaa97816 */ /* 0x040fe200000000a9 */
[----:B------:R-:W1:Y:S01]  /*13bd0*/  MUFU.EX2 R168, R168 ;  /* 0x000000a800a87308 */ /* 0x000e620000000800 */
[----:B------:R-:W-:Y:S02]  /*13be0*/  @!P3 HADD2 R145, -R170.H0_H0, -RZ.H0_H0 ;  /* 0xa00000ffaa91b230 */ /* 0x000fe40000000900 */
[----:B------:R-:W-:-:S07]  /*13bf0*/  PRMT R244, R170, 0x5410, R169 ;  /* 0x00005410aaf47816 */ /* 0x000fce00000000a9 */
[----:B------:R-:W-:-:S05]  /*13c00*/  @!P1 HADD2 R144, -R169.H0_H0, -RZ.H0_H0 ;  /* 0xa00000ffa9909230 */ /* 0x000fca0000000900 */
[----:B------:R-:W-:Y:S02]  /*13c10*/  @!P1 PRMT R169, R144, 0x5410, RZ ;  /* 0x0000541090a99816 */ /* 0x000fe400000000ff */
[----:B------:R-:W2:Y:S01]  /*13c20*/  MUFU.EX2 R144, R167 ;  /* 0x000000a700907308 */ /* 0x000ea20000000800 */
[----:B------:R-:W-:Y:S01]  /*13c30*/  @!P2 HADD2 R146, -R237.H0_H0, -RZ.H0_H0 ;  /* 0xa00000ffed92a230 */ /* 0x000fe20000000900 */
[----:B------:R-:W-:Y:S02]  /*13c40*/  @!P3 PRMT R170, R145, 0x5410, RZ ;  /* 0x0000541091aab816 */ /* 0x000fe400000000ff */
[----:B------:R-:W-:Y:S02]  /*13c50*/  PRMT R145, R248, 0x7771, RZ ;  /* 0x00007771f8917816 */ /* 0x000fe400000000ff */
[----:B------:R-:W-:Y:S02]  /*13c60*/  PRMT R26, R235, 0x5410, R237 ;  /* 0x00005410eb1a7816 */ /* 0x000fe400000000ed */
[----:B------:R-:W-:Y:S01]  /*13c70*/  @!P2 PRMT R237, R146, 0x5410, RZ ;  /* 0x0000541092eda816 */ /* 0x000fe200000000ff */
[----:B------:R-:W-:Y:S01]  /*13c80*/  IMAD.MOV.U32 R146, RZ, RZ, R248 ;  /* 0x000000ffff927224 */ /* 0x000fe200078e00f8 */
[----:B------:R-:W-:Y:S01]  /*13c90*/  ISETP.GT.U32.AND P1, PT, R145, UR13, PT ;  /* 0x0000000d91007c0c */ /* 0x000fe2000bf24070 */
[----:B-1----:R-:W-:Y:S01]  /*13ca0*/  FADD.FTZ R181, R168, R181 ;  /* 0x000000b5a8b57221 */ /* 0x002fe20000010000 */
[----:B--2---:R-:W-:-:S02]  /*13cb0*/  F2FP.F16.F32.PACK_AB R168, R144, R168 ;  /* 0x000000a890a8723e */ /* 0x004fc400000000ff */
[----:B------:R-:W-:Y:S01]  /*13cc0*/  LOP3.LUT R146, R146, 0xff, RZ, 0xc0, !PT ;  /* 0x000000ff92927812 */ /* 0x000fe200078ec0ff */
[----:B------:R-:W-:Y:S01]  /*13cd0*/  FADD.FTZ R234, R163, R234 ;  /* 0x000000eaa3ea7221 */ /* 0x000fe20000010000 */
[----:B------:R-:W-:Y:S02]  /*13ce0*/  PRMT R167, R168, 0x7632, R167 ;  /* 0x00007632a8a77816 */ /* 0x000fe400000000a7 */
[----:B------:R-:W-:Y:S01]  /*13cf0*/  ISETP.LE.U32.AND P2, PT, R146, UR13, PT ;  /* 0x0000000d92007c0c */ /* 0x000fe2000bf43070 */
[----:B------:R-:W-:Y:S01]  /*13d00*/  FADD.FTZ R234, R162, R234 ;  /* 0x000000eaa2ea7221 */ /* 0x000fe20000010000 */
[----:B------:R-:W-:-:S04]  /*13d10*/  IMAD.WIDE.U32 R242, R242, -0x2daee0ad, RZ ;  /* 0xd2511f53f2f27825 */ /* 0x000fc800078e00ff */
[----:B------:R-:W-:Y:S02]  /*13d20*/  @P1 HADD2 R142, -R167.H0_H0, -RZ.H0_H0 ;  /* 0xa00000ffa78e1230 */ /* 0x000fe40000000900 */
[----:B------:R-:W-:Y:S01]  /*13d30*/  FADD.FTZ R161, R161, R234 ;  /* 0x000000eaa1a17221 */ /* 0x000fe20000010000 */
[----:B------:R-:W1:Y:S01]  /*13d40*/  MUFU.EX2 R166, R166 ;  /* 0x000000a600a67308 */ /* 0x000e620000000800 */
[----:B------:R-:W-:Y:S02]  /*13d50*/  LOP3.LUT R234, R246, UR4, R243, 0x96, !PT ;  /* 0x00000004f6ea7c12 */ /* 0x000fe4000f8e96f3 */
[----:B------:R-:W-:Y:S01]  /*13d60*/  PRMT R246, R168, 0x5410, R167 ;  /* 0x00005410a8f67816 */ /* 0x000fe200000000a7 */
[----:B------:R-:W2:Y:S01]  /*13d70*/  MUFU.EX2 R165, R165 ;  /* 0x000000a500a57308 */ /* 0x000ea20000000800 */
[----:B------:R-:W-:Y:S02]  /*13d80*/  @P1 PRMT R167, R142, 0x5410, RZ ;  /* 0x000054108ea71816 */ /* 0x000fe400000000ff */
[----:B------:R-:W-:-:S02]  /*13d90*/  PRMT R142, R248, 0x7772, RZ ;  /* 0x00007772f88e7816 */ /* 0x000fc400000000ff */
[----:B------:R-:W-:Y:S01]  /*13da0*/  LOP3.LUT R145, R234, 0xffff, RZ, 0xc0, !PT ;  /* 0x0000ffffea917812 */ /* 0x000fe200078ec0ff */
[----:B------:R-:W-:Y:S01]  /*13db0*/  @!P2 HADD2 R143, -R168.H0_H0, -RZ.H0_H0 ;  /* 0xa00000ffa88fa230 */ /* 0x000fe20000000900 */
[----:B------:R-:W-:Y:S02]  /*13dc0*/  ISETP.GT.U32.AND P1, PT, R142, UR13, PT ;  /* 0x0000000d8e007c0c */ /* 0x000fe4000bf24070 */
[----:B------:R-:W-:Y:S02]  /*13dd0*/  SHF.R.U32.HI R145, RZ, 0x8, R145 ;  /* 0x00000008ff917819 */ /* 0x000fe40000011691 */
[----:B------:R-:W-:Y:S01]  /*13de0*/  PRMT R142, R248, 0x7773, RZ ;  /* 0x00007773f88e7816 */ /* 0x000fe200000000ff */
[----:B------:R-:W-:Y:S01]  /*13df0*/  @!P4 HADD2 R147, -R235.H0_H0, -RZ.H0_H0 ;  /* 0xa00000ffeb93c230 */ /* 0x000fe20000000900 */
[----:B------:R-:W-:Y:S02]  /*13e00*/  @!P2 PRMT R168, R143, 0x5410, RZ ;  /* 0x000054108fa8a816 */ /* 0x000fe400000000ff */
[----:B------:R-:W-:-:S02]  /*13e10*/  LOP3.LUT R145, R145, 0xffff, RZ, 0xc0, !PT ;  /* 0x0000ffff91917812 */ /* 0x000fc400078ec0ff */
[----:B------:R-:W-:Y:S01]  /*13e20*/  ISETP.GT.U32.AND P2, PT, R142, UR13, PT ;  /* 0x0000000d8e007c0c */ /* 0x000fe2000bf44070 */
[----:B-1----:R-:W-:Y:S01]  /*13e30*/  FADD.FTZ R143, R166, R180 ;  /* 0x000000b4a68f7221 */ /* 0x002fe20000010000 */
[----:B------:R-:W-:Y:S02]  /*13e40*/  @!P4 PRMT R235, R147, 0x5410, RZ ;  /* 0x0000541093ebc816 */ /* 0x000fe400000000ff */
[----:B------:R-:W-:Y:S02]  /*13e50*/  ISETP.LE.U32.AND P4, PT, R145, UR13, PT ;  /* 0x0000000d91007c0c */ /* 0x000fe4000bf83070 */
[C---:B--2---:R-:W-:Y:S02]  /*13e60*/  F2FP.F16.F32.PACK_AB R166, R165.reuse, R166 ;  /* 0x000000a6a5a6723e */ /* 0x044fe400000000ff */
[----:B------:R-:W-:Y:S01]  /*13e70*/  PRMT R145, R234, 0x7632, R145 ;  /* 0x00007632ea917816 */ /* 0x000fe20000000091 */
[----:B------:R-:W-:Y:S01]  /*13e80*/  FADD.FTZ R143, R165, R143 ;  /* 0x0000008fa58f7221 */ /* 0x000fe20000010000 */
[----:B------:R-:W-:-:S02]  /*13e90*/  PRMT R165, R166, 0x7632, R165 ;  /* 0x00007632a6a57816 */ /* 0x000fc400000000a5 */
[----:B------:R-:W-:Y:S02]  /*13ea0*/  LOP3.LUT R145, R145, 0xff, RZ, 0xc0, !PT ;  /* 0x000000ff91917812 */ /* 0x000fe400078ec0ff */
[----:B------:R-:W-:Y:S01]  /*13eb0*/  LOP3.LUT R142, R234, 0xff, RZ, 0xc0, !PT ;  /* 0x000000ffea8e7812 */ /* 0x000fe200078ec0ff */
[----:B------:R-:W-:Y:S01]  /*13ec0*/  @P2 HADD2 R135, -R165.H0_H0, -RZ.H0_H0 ;  /* 0xa00000ffa5872230 */ /* 0x000fe20000000900 */
[----:B------:R-:W-:Y:S02]  /*13ed0*/  ISETP.LE.U32.AND P3, PT, R145, UR13, PT ;  /* 0x0000000d91007c0c */ /* 0x000fe4000bf63070 */
[----:B------:R-:W-:Y:S01]  /*13ee0*/  ISETP.LE.U32.AND P5, PT, R142, UR13, PT ;  /* 0x0000000d8e007c0c */ /* 0x000fe2000bfa3070 */
[----:B------:R1:W-:Y:S04]  /*13ef0*/  MUFU.EX2 R145, R245 ;  /* 0x000000f500917308 */ /* 0x0003e80000000800 */
[----:B------:R-:W2:Y:S01]  /*13f00*/  MUFU.EX2 R142, R164 ;  /* 0x000000a4008e7308 */ /* 0x000ea20000000800 */
[----:B------:R-:W-:-:S03]  /*13f10*/  @P1 HADD2 R139, -R166.H0_H0, -RZ.H0_H0 ;  /* 0xa00000ffa68b1230 */ /* 0x000fc60000000900 */
[----:B------:R-:W-:Y:S01]  /*13f20*/  MUFU.EX2 R241, R241 ;  /* 0x000000f100f17308 */ /* 0x000fe20000000800 */
[----:B-1----:R-:W-:Y:S02]  /*13f30*/  PRMT R245, R166, 0x5410, R165 ;  /* 0x00005410a6f57816 */ /* 0x002fe400000000a5 */
[----:B------:R-:W-:Y:S02]  /*13f40*/  @P2 PRMT R165, R135, 0x5410, RZ ;  /* 0x0000541087a52816 */ /* 0x000fe400000000ff */
[----:B------:R-:W1:Y:S01]  /*13f50*/  MUFU.EX2 R135, R240 ;  /* 0x000000f000877308 */ /* 0x000e620000000800 */
[----:B------:R-:W-:Y:S02]  /*13f60*/  @P1 PRMT R166, R139, 0x5410, RZ ;  /* 0x000054108ba61816 */ /* 0x000fe400000000ff */
[----:B------:R-:W-:Y:S02]  /*13f70*/  SHF.R.U32.HI R139, RZ, 0x18, R234 ;  /* 0x00000018ff8b7819 */ /* 0x000fe400000116ea */
[----:B--2---:R-:W-:-:S02]  /*13f80*/  F2FP.F16.F32.PACK_AB R164, R142, R145 ;  /* 0x000000918ea4723e */ /* 0x004fc400000000ff */
[----:B------:R-:W-:Y:S02]  /*13f90*/  ISETP.LE.U32.AND P2, PT, R139, UR13, PT ;  /* 0x0000000d8b007c0c */ /* 0x000fe4000bf43070 */
[----:B------:R-:W-:Y:S01]  /*13fa0*/  PRMT R163, R164, 0x7632, R163 ;  /* 0x00007632a4a37816 */ /* 0x000fe200000000a3 */
[--C-:B------:R-:W-:Y:S01]  /*13fb0*/  FADD.FTZ R159, R159, R161.reuse ;  /* 0x000000a19f9f7221 */ /* 0x100fe20000010000 */
[----:B-1----:R-:W-:Y:S01]  /*13fc0*/  F2FP.F16.F32.PACK_AB R162, R135, R241 ;  /* 0x000000f187a2723e */ /* 0x002fe200000000ff */
[----:B------:R-:W-:Y:S02]  /*13fd0*/  @!P5 HADD2 R66, -R164.H0_H0, -RZ.H0_H0 ;  /* 0xa00000ffa442d230 */ /* 0x000fe40000000900 */
[----:B------:R-:W-:Y:S01]  /*13fe0*/  @!P4 HADD2 R64, -R163.H0_H0, -RZ.H0_H0 ;  /* 0xa00000ffa340c230 */ /* 0x000fe20000000900 */
[----:B------:R-:W-:Y:S02]  /*13ff0*/  PRMT R161, R162, 0x7632, R161 ;  /* 0x00007632a2a17816 */ /* 0x000fe400000000a1 */
[----:B------:R-:W-:-:S02]  /*14000*/  PRMT R240, R164, 0x5410, R163 ;  /* 0x00005410a4f07816 */ /* 0x000fc400000000a3 */
[----:B------:R-:W-:Y:S01]  /*14010*/  @!P5 PRMT R164, R66, 0x5410, RZ ;  /* 0x0000541042a4d816 */ /* 0x000fe200000000ff */
[----:B------:R-:W-:Y:S01]  /*14020*/  @!P2 HADD2 R24, -R161.H0_H0, -RZ.H0_H0 ;  /* 0xa00000ffa118a230 */ /* 0x000fe20000000900 */
[----:B------:R-:W-:Y:S01]  /*14030*/  @!P4 PRMT R163, R64, 0x5410, RZ ;  /* 0x0000541040a3c816 */ /* 0x000fe200000000ff */
[----:B------:R-:W-:Y:S01]  /*14040*/  MUFU.EX2 R66, R239 ;  /* 0x000000ef00427308 */ /* 0x000fe20000000800 */
[----:B------:R-:W-:Y:S01]  /*14050*/  FADD.FTZ R143, R241, R143 ;  /* 0x0000008ff18f7221 */ /* 0x000fe20000010000 */
[----:B------:R-:W-:Y:S02]  /*14060*/  PRMT R241, R162, 0x5410, R161 ;  /* 0x00005410a2f17816 */ /* 0x000fe400000000a1 */
[----:B------:R-:W1:Y:S01]  /*14070*/  MUFU.EX2 R64, R227 ;  /* 0x000000e300407308 */ /* 0x000e620000000800 */
[----:B------:R-:W-:Y:S01]  /*14080*/  @!P2 PRMT R161, R24, 0x5410, RZ ;  /* 0x0000541018a1a816 */ /* 0x000fe200000000ff */
[----:B------:R-:W-:Y:S01]  /*14090*/  IMAD.MOV.U32 R146, RZ, RZ, R242 ;  /* 0x000000ffff927224 */ /* 0x000fe200078e00f2 */
[----:B------:R-:W-:Y:S01]  /*140a0*/  PRMT R24, R242, 0x7771, RZ ;  /* 0x00007771f2187816 */ /* 0x000fe200000000ff */
[----:B------:R-:W-:Y:S01]  /*140b0*/  @!P3 HADD2 R25, -R162.H0_H0, -RZ.H0_H0 ;  /* 0xa00000ffa219b230 */ /* 0x000fe20000000900 */
[----:B------:R-:W-:Y:S02]  /*140c0*/  MUFU.EX2 R223, R223 ;  /* 0x000000df00df7308 */ /* 0x000fe40000000800 */
[----:B------:R-:W-:-:S02]  /*140d0*/  LOP3.LUT R146, R146, 0xff, RZ, 0xc0, !PT ;  /* 0x000000ff92927812 */ /* 0x000fc400078ec0ff */
[----:B------:R-:W-:Y:S02]  /*140e0*/  ISETP.GT.U32.AND P4, PT, R24, UR13, PT ;  /* 0x0000000d18007c0c */ /* 0x000fe4000bf84070 */
[----:B------:R-:W2:Y:S01]  /*140f0*/  MUFU.EX2 R24, R226 ;  /* 0x000000e200187308 */ /* 0x000ea20000000800 */
[----:B------:R-:W-:Y:S01]  /*14100*/  PRMT R139, R242, 0x7772, RZ ;  /* 0x00007772f28b7816 */ /* 0x000fe200000000ff */
[----:B------:R-:W-:Y:S01]  /*14110*/  FADD.FTZ R183, R160, R183 ;  /* 0x000000b7a0b77221 */ /* 0x000fe20000010000 */
[----:B------:R-:W-:Y:S02]  /*14120*/  ISETP.LE.U32.AND P1, PT, R146, UR13, PT ;  /* 0x0000000d92007c0c */ /* 0x000fe4000bf23070 */
[----:B------:R-:W-:Y:S02]  /*14130*/  @!P3 PRMT R162, R25, 0x5410, RZ ;  /* 0x0000541019a2b816 */ /* 0x000fe400000000ff */
[----:B-1----:R-:W-:Y:S02]  /*14140*/  F2FP.F16.F32.PACK_AB R160, R64, R66 ;  /* 0x0000004240a0723e */ /* 0x002fe400000000ff */
[----:B------:R-:W-:Y:S01]  /*14150*/  ISETP.GT.U32.AND P3, PT, R139, UR13, PT ;  /* 0x0000000d8b007c0c */ /* 0x000fe2000bf64070 */
[----:B------:R-:W-:Y:S01]  /*14160*/  FADD.FTZ R25, R157, R159 ;  /* 0x0000009f9d197221 */ /* 0x000fe20000010000 */
[----:B------:R-:W-:-:S02]  /*14170*/  PRMT R139, R242, 0x7773, RZ ;  /* 0x00007773f28b7816 */ /* 0x000fc400000000ff */
[----:B------:R-:W-:Y:S01]  /*14180*/  PRMT R159, R160, 0x7632, R159 ;  /* 0x00007632a09f7816 */ /* 0x000fe2000000009f */
[----:B------:R-:W-:Y:S01]  /*14190*/  FADD.FTZ R144, R144, R181 ;  /* 0x000000b590907221 */ /* 0x000fe20000010000 */
[----:B------:R-:W-:Y:S01]  /*141a0*/  ISETP.GT.U32.AND P2, PT, R139, UR13, PT ;  /* 0x0000000d8b007c0c */ /* 0x000fe2000bf44070 */
[----:B------:R-:W-:Y:S01]  /*141b0*/  FADD.FTZ R183, R158, R183 ;  /* 0x000000b79eb77221 */ /* 0x000fe20000010000 */
[----:B--2---:R-:W-:Y:S01]  /*141c0*/  F2FP.F16.F32.PACK_AB R158, R223, R24 ;  /* 0x00000018df9e723e */ /* 0x004fe200000000ff */
[----:B------:R-:W-:Y:S02]  /*141d0*/  @P4 HADD2 R22, -R159.H0_H0, -RZ.H0_H0 ;  /* 0xa00000ff9f164230 */ /* 0x000fe40000000900 */
[----:B------:R-:W-:Y:S01]  /*141e0*/  FADD.FTZ R144, R145, R144 ;  /* 0x0000009091907221 */ /* 0x000fe20000010000 */
[----:B------:R-:W-:Y:S01]  /*141f0*/  @!P1 HADD2 R23, -R160.H0_H0, -RZ.H0_H0 ;  /* 0xa00000ffa0179230 */ /* 0x000fe20000000900 */
[----:B------:R-:W-:Y:S02]  /*14200*/  PRMT R243, R160, 0x5410, R159 ;  /* 0x00005410a0f37816 */ /* 0x000fe4000000009f */
[----:B------:R-:W-:Y:S01]  /*14210*/  @P4 PRMT R159, R22, 0x5410, RZ ;  /* 0x00005410169f4816 */ /* 0x000fe200000000ff */
[----:B------:R-:W-:Y:S01]  /*14220*/  FADD.FTZ R144, R142, R144 ;  /* 0x000000908e907221 */ /* 0x000fe20000010000 */
[----:B------:R-:W-:-:S02]  /*14230*/  PRMT R157, R158, 0x7632, R157 ;  /* 0x000076329e9d7816 */ /* 0x000fc4000000009d */
[----:B------:R-:W-:Y:S02]  /*14240*/  LOP3.LUT R22, R204, UR31, R225, 0x96, !PT ;  /* 0x0000001fcc167c12 */ /* 0x000fe4000f8e96e1 */
[----:B------:R-:W-:Y:S02]  /*14250*/  LOP3.LUT R224, R224, UR30, R251, 0x96, !PT ;  /* 0x0000001ee0e07c12 */ /* 0x000fe4000f8e96fb */
[----:B------:R-:W-:Y:S01]  /*14260*/  @!P1 PRMT R160, R23, 0x5410, RZ ;  /* 0x0000541017a09816 */ /* 0x000fe200000000ff */
[----:B------:R-:W-:Y:S01]  /*14270*/  FADD.FTZ R23, R135, R143 ;  /* 0x0000008f87177221 */ /* 0x000fe20000010000 */
[----:B------:R-:W-:Y:S02]  /*14280*/  @P3 HADD2 R21, -R158.H0_H0, -RZ.H0_H0 ;  /* 0xa00000ff9e153230 */ /* 0x000fe40000000900 */
[----:B------:R-:W-:Y:S01]  /*14290*/  FADD.FTZ R135, R66, R144 ;  /* 0x0000009042877221 */ /* 0x000fe20000010000 */
[----:B------:R-:W-:Y:S02]  /*142a0*/  @P2 HADD2 R20, -R157.H0_H0, -RZ.H0_H0 ;  /* 0xa00000ff9d142230 */ /* 0x000fe40000000900 */
[----:B------:R-:W-:-:S02]  /*142b0*/  IMAD.MOV.U32 R180, RZ, RZ, R140 ;  /* 0x000000ffffb47224 */ /* 0x000fc400078e008c */
[----:B------:R-:W-:Y:S01]  /*142c0*/  IMAD.WIDE.U32 R144, R22, -0x2daee0ad, RZ ;  /* 0xd2511f5316907825 */ /* 0x000fe200078e00ff */
[----:B------:R-:W-:-:S03]  /*142d0*/  PRMT R239, R158, 0x5410, R157 ;  /* 0x000054109eef7816 */ /* 0x000fc6000000009d */
[----:B------:R-:W-:Y:S01]  /*142e0*/  IMAD.WIDE.U32 R224, R224, -0x2daee0ad, RZ ;  /* 0xd2511f53e0e07825 */ /* 0x000fe200078e00ff */
[----:B------:R-:W-:Y:S02]  /*142f0*/  @P3 PRMT R158, R21, 0x5410, RZ ;  /* 0x00005410159e3816 */ /* 0x000fe400000000ff */
[----:B------:R-:W-:Y:S02]  /*14300*/  @P2 PRMT R157, R20, 0x5410, RZ ;  /* 0x00005410149d2816 */ /* 0x000fe400000000ff */
[----:B------:R-:W-:Y:S02]  /*14310*/  LOP3.LUT R20, R180, UR27, R145, 0x96, !PT ;  /* 0x0000001bb4147c12 */ /* 0x000fe4000f8e9691 */
[----:B------:R-:W-:-:S03]  /*14320*/  LOP3.LUT R21, R144, UR25, R225, 0x96, !PT ;  /* 0x0000001990157c12 */ /* 0x000fc6000f8e96e1 */
[----:B------:R-:W-:-:S04]  /*14330*/  IMAD.WIDE.U32 R142, R20, -0x326172a9, RZ ;  /* 0xcd9e8d57148e7825 */ /* 0x000fc800078e00ff */
[----:B------:R-:W-:Y:S01]  /*14340*/  IMAD.WIDE.U32 R144, R21, -0x326172a9, RZ ;  /* 0xcd9e8d5715907825 */ /* 0x000fe200078e00ff */
[----:B------:R-:W-:-:S04]  /*14350*/  LOP3.LUT R20, R250, UR26, R143, 0x96, !PT ;  /* 0x0000001afa147c12 */ /* 0x000fc8000f8e968f */
[----:B------:R-:W-:Y:S01]  /*14360*/  LOP3.LUT R142, R142, UR22, R145, 0x96, !PT ;  /* 0x000000168e8e7c12 */ /* 0x000fe2000f8e9691 */
[----:B------:R-:W-:-:S04]  /*14370*/  IMAD.WIDE.U32 R226, R20, -0x2daee0ad, RZ ;  /* 0xd2511f5314e27825 */ /* 0x000fc800078e00ff */
[----:B------:R-:W-:Y:S01]  /*14380*/  IMAD.WIDE.U32 R142, R142, -0x2daee0ad, RZ ;  /* 0xd2511f538e8e7825 */ /* 0x000fe200078e00ff */
[----:B------:R-:W-:-:S04]  /*14390*/  LOP3.LUT R20, R224, UR21, R227, 0x96, !PT ;  /* 0x00000015e0147c12 */ /* 0x000fc8000f8e96e3 */
        /* <DEDUP_REMOVED lines=8> */
[----:B------:R-:W-:Y:S01]  /*14420*/  LOP3.LUT R20, R20, 0xffff, RZ, 0xc0, !PT ;  /* 0x0000ffff14147812 */ /* 0x000fe200078ec0ff */
[----:B------:R-:W-:Y:S01]  /*14430*/  FADD.FTZ R155, R155, R25 ;  /* 0x000000199b9b7221 */ /* 0x000fe20000010000 */
[--C-:B------:R-:W-:Y:S01]  /*14440*/  LOP3.LUT R25, R144, UR17, R21.reuse, 0x96, !PT ;  /* 0x0000001190197c12 */ /* 0x100fe2000f8e9615 */
[----:B------:R-:W-:Y:S01]  /*14450*/  MUFU.EX2 R22, R221 ;  /* 0x000000dd00167308 */ /* 0x000fe20000000800 */
[----:B------:R-:W-:Y:S02]  /*14460*/  ISETP.LE.U32.AND P3, PT, R20, UR13, PT ;  /* 0x0000000d14007c0c */ /* 0x000fe4000bf63070 */
[----:B------:R-:W-:Y:S01]  /*14470*/  PRMT R21, R225, 0x7632, R21 ;  /* 0x00007632e1157816 */ /* 0x000fe20000000015 */
[----:B------:R-:W1:Y:S03]  /*14480*/  MUFU.EX2 R20, R220 ;  /* 0x000000dc00147308 */ /* 0x000e660000000800 */
[----:B------:R-:W-:Y:S01]  /*14490*/  LOP3.LUT R21, R21, 0xff, RZ, 0xc0, !PT ;  /* 0x000000ff15157812 */ /* 0x000fe200078ec0ff */
[----:B------:R-:W-:Y:S03]  /*144a0*/  MUFU.EX2 R219, R219 ;  /* 0x000000db00db7308 */ /* 0x000fe60000000800 */
[----:B------:R-:W-:-:S02]  /*144b0*/  ISETP.LE.U32.AND P2, PT, R21, UR13, PT ;  /* 0x0000000d15007c0c */ /* 0x000fc4000bf43070 */
[----:B------:R-:W2:Y:S01]  /*144c0*/  MUFU.EX2 R21, R217 ;  /* 0x000000d900157308 */ /* 0x000ea20000000800 */
[----:B------:R-:W-:Y:S01]  /*144d0*/  FADD.FTZ R183, R156, R183 ;  /* 0x000000b79cb77221 */ /* 0x000fe20000010000 */
[----:B------:R-:W-:Y:S01]  /*144e0*/  FADD.FTZ R24, R24, R23 ;  /* 0x0000001718187221 */ /* 0x000fe20000010000 */
[----:B-1----:R-:W-:Y:S01]  /*144f0*/  F2FP.F16.F32.PACK_AB R156, R20, R22 ;  /* 0x00000016149c723e */ /* 0x002fe200000000ff */
[----:B------:R-:W-:Y:S01]  /*14500*/  FADD.FTZ R23, R153, R155 ;  /* 0x0000009b99177221 */ /* 0x000fe20000010000 */
[----:B------:R-:W-:Y:S02]  /*14510*/  SHF.R.U32.HI R139, RZ, 0x18, R225 ;  /* 0x00000018ff8b7819 */ /* 0x000fe400000116e1 */
[----:B------:R-:W-:Y:S02]  /*14520*/  PRMT R155, R156, 0x7632, R155 ;  /* 0x000076329c9b7816 */ /* 0x000fe4000000009b */
[----:B------:R-:W-:Y:S01]  /*14530*/  ISETP.LE.U32.AND P1, PT, R139, UR13, PT ;  /* 0x0000000d8b007c0c */ /* 0x000fe2000bf23070 */
[----:B------:R-:W-:-:S02]  /*14540*/  FADD.FTZ R66, R154, R183 ;  /* 0x000000b79a427221 */ /* 0x000fc40000010000 */
[----:B------:R-:W-:Y:S01]  /*14550*/  @!P3 HADD2 R18, -R155.H0_H0, -RZ.H0_H0 ;  /* 0xa00000ff9b12b230 */ /* 0x000fe20000000900 */
[----:B--2---:R-:W-:Y:S02]  /*14560*/  F2FP.F16.F32.PACK_AB R154, R21, R219 ;  /* 0x000000db159a723e */ /* 0x004fe400000000ff */
[----:B------:R-:W-:Y:S02]  /*14570*/  PRMT R224, R156, 0x5410, R155 ;  /* 0x000054109ce07816 */ /* 0x000fe4000000009b */
[----:B------:R-:W-:Y:S01]  /*14580*/  @!P3 PRMT R155, R18, 0x5410, RZ ;  /* 0x00005410129bb816 */ /* 0x000fe200000000ff */
[----:B------:R-:W-:Y:S01]  /*14590*/  IMAD.MOV.U32 R18, RZ, RZ, R226 ;  /* 0x000000ffff127224 */ /* 0x000fe200078e00e2 */
[----:B------:R-:W-:Y:S01]  /*145a0*/  PRMT R153, R154, 0x7632, R153 ;  /* 0x000076329a997816 */ /* 0x000fe20000000099 */
[----:B------:R-:W-:-:S03]  /*145b0*/  @!P4 HADD2 R19, -R156.H0_H0, -RZ.H0_H0 ;  /* 0xa00000ff9c13c230 */ /* 0x000fc60000000900 */
[----:B------:R-:W-:Y:S01]  /*145c0*/  LOP3.LUT R18, R18, 0xff, RZ, 0xc0, !PT ;  /* 0x000000ff12127812 */ /* 0x000fe200078ec0ff */
[----:B------:R-:W-:Y:S01]  /*145d0*/  @!P1 HADD2 R16, -R153.H0_H0, -RZ.H0_H0 ;  /* 0xa00000ff99109230 */ /* 0x000fe20000000900 */
[----:B------:R-:W-:Y:S01]  /*145e0*/  @!P4 PRMT R156, R19, 0x5410, RZ ;  /* 0x00005410139cc816 */ /* 0x000fe200000000ff */
[----:B------:R-:W-:Y:S01]  /*145f0*/  FADD.FTZ R19, R223, R24 ;  /* 0x00000018df137221 */ /* 0x000fe20000010000 */
[----:B------:R-:W-:Y:S01]  /*14600*/  PRMT R223, R154, 0x5410, R153 ;  /* 0x000054109adf7816 */ /* 0x000fe20000000099 */
[----:B------:R-:W-:Y:S01]  /*14610*/  @!P2 HADD2 R17, -R154.H0_H0, -RZ.H0_H0 ;  /* 0xa00000ff9a11a230 */ /* 0x000fe20000000900 */
[----:B------:R-:W-:Y:S02]  /*14620*/  ISETP.LE.U32.AND P4, PT, R18, UR13, PT ;  /* 0x0000000d12007c0c */ /* 0x000fe4000bf83070 */
[----:B------:R-:W-:Y:S01]  /*14630*/  @!P1 PRMT R153, R16, 0x5410, RZ ;  /* 0x0000541010999816 */ /* 0x000fe200000000ff */
[----:B------:R-:W-:Y:S04]  /*14640*/  MUFU.EX2 R18, R152 ;  /* 0x0000009800127308 */ /* 0x000fe80000000800 */
[----:B------:R-:W1:Y:S01]  /*14650*/  MUFU.EX2 R16, R151 ;  /* 0x0000009700107308 */ /* 0x000e620000000800 */
[----:B------:R-:W-:-:S02]  /*14660*/  @!P2 PRMT R154, R17, 0x5410, RZ ;  /* 0x00005410119aa816 */ /* 0x000fc400000000ff */
[----:B------:R-:W-:-:S04]  /*14670*/  PRMT R17, R226, 0x7771, RZ ;  /* 0x00007771e2117816 */ /* 0x000fc800000000ff */
[----:B------:R-:W-:Y:S01]  /*14680*/  ISETP.GT.U32.AND P2, PT, R17, UR13, PT ;  /* 0x0000000d11007c0c */ /* 0x000fe2000bf44070 */
[----:B------:R-:W-:Y:S01]  /*14690*/  IMAD.WIDE.U32 R220, R25, -0x2daee0ad, RZ ;  /* 0xd2511f5319dc7825 */ /* 0x000fe200078e00ff */
[----:B-1----:R-:W-:-:S04]  /*146a0*/  F2FP.F16.F32.PACK_AB R152, R16, R18 ;  /* 0x000000121098723e */ /* 0x002fc800000000ff */
[----:B------:R-:W-:Y:S01]  /*146b0*/  PRMT R151, R152, 0x7632, R151 ;  /* 0x0000763298977816 */ /* 0x000fe20000000097 */
[----:B------:R-:W-:Y:S01]  /*146c0*/  @!P4 HADD2 R15, -R152.H0_H0, -RZ.H0_H0 ;  /* 0xa00000ff980fc230 */ /* 0x000fe20000000900 */
[----:B------:R-:W-:Y:S02]  /*146d0*/  LOP3.LUT R217, R142, UR4, R221, 0x96, !PT ;  /* 0x000000048ed97c12 */ /* 0x000fe4000f8e96dd */
[----:B------:R-:W-:-:S03]  /*146e0*/  PRMT R221, R152, 0x5410, R151 ;  /* 0x0000541098dd7816 */ /* 0x000fc60000000097 */
[----:B------:R-:W-:Y:S01]  /*146f0*/  @P2 HADD2 R14, -R151.H0_H0, -RZ.H0_H0 ;  /* 0xa00000ff970e2230 */ /* 0x000fe20000000900 */
[----:B------:R-:W-:Y:S02]  /*14700*/  @!P4 PRMT R152, R15, 0x5410, RZ ;  /* 0x000054100f98c816 */ /* 0x000fe400000000ff */
[----:B------:R-:W-:Y:S02]  /*14710*/  PRMT R15, R226, 0x7772, RZ ;  /* 0x00007772e20f7816 */ /* 0x000fe400000000ff */
[----:B------:R-:W-:Y:S02]  /*14720*/  @P2 PRMT R151, R14, 0x5410, RZ ;  /* 0x000054100e972816 */ /* 0x000fe400000000ff */
[----:B------:R-:W-:Y:S02]  /*14730*/  ISETP.GT.U32.AND P2, PT, R15, UR13, PT ;  /* 0x0000000d0f007c0c */ /* 0x000fe4000bf44070 */
[----:B------:R-:W-:-:S04]  /*14740*/  PRMT R15, R226, 0x7773, RZ ;  /* 0x00007773e20f7816 */ /* 0x000fc800000000ff */
[----:B------:R-:W-:Y:S02]  /*14750*/  ISETP.GT.U32.AND P5, PT, R15, UR13, PT ;  /* 0x0000000d0f007c0c */ /* 0x000fe4000bfa4070 */
[C---:B------:R-:W-:Y:S02]  /*14760*/  LOP3.LUT R15, R217.reuse, 0xff, RZ, 0xc0, !PT ;  /* 0x000000ffd90f7812 */ /* 0x040fe400078ec0ff */
[----:B------:R-:W-:Y:S01]  /*14770*/  LOP3.LUT R17, R217, 0xffff, RZ, 0xc0, !PT ;  /* 0x0000ffffd9117812 */ /* 0x000fe200078ec0ff */
[----:B------:R-:W-:Y:S01]  /*14780*/  MUFU.EX2 R179, R179 ;  /* 0x000000b300b37308 */ /* 0x000fe20000000800 */
[----:B------:R-:W-:-:S03]  /*14790*/  ISETP.LE.U32.AND P4, PT, R15, UR13, PT ;  /* 0x0000000d0f007c0c */ /* 0x000fc6000bf83070 */
[----:B------:R-:W1:Y:S01]  /*147a0*/  MUFU.EX2 R15, R149 ;  /* 0x00000095000f7308 */ /* 0x000e620000000800 */
[----:B------:R-:W-:-:S04]  /*147b0*/  SHF.R.U32.HI R17, RZ, 0x8, R17 ;  /* 0x00000008ff117819 */ /* 0x000fc80000011611 */
[----:B------:R-:W-:Y:S01]  /*147c0*/  LOP3.LUT R17, R17, 0xffff, RZ, 0xc0, !PT ;  /* 0x0000ffff11117812 */ /* 0x000fe200078ec0ff */
[----:B------:R1:W-:Y:S03]  /*147d0*/  STG.E.U16 desc[UR28][R208.64+-0x100], R148 ;  /* 0xffff0094d0007986 */ /* 0x0003e6000c10151c */
[----:B------:R-:W-:Y:S01]  /*147e0*/  ISETP.LE.U32.AND P3, PT, R17, UR13, PT ;  /* 0x0000000d11007c0c */ /* 0x000fe2000bf63070 */
[----:B------:R-:W-:Y:S02]  /*147f0*/  IMAD.MOV.U32 R17, RZ, RZ, R220 ;  /* 0x000000ffff117224 */ /* 0x000fe400078e00dc */
[----:B------:R-:W-:Y:S01]  /*14800*/  FADD.FTZ R64, R64, R135 ;  /* 0x0000008740407221 */ /* 0x000fe20000010000 */
[----:B------:R-:W-:Y:S01]  /*14810*/  FADD.FTZ R23, R215, R23 ;  /* 0x00000017d7177221 */ /* 0x000fe20000010000 */
[----:B------:R-:W-:Y:S04]  /*14820*/  MUFU.EX2 R14, R214 ;  /* 0x000000d6000e7308 */ /* 0x000fe80000000800 */
[----:B------:R-:W-:Y:S01]  /*14830*/  MUFU.EX2 R175, R175 ;  /* 0x000000af00af7308 */ /* 0x000fe20000000800 */
[----:B------:R-:W-:Y:S01]  /*14840*/  LOP3.LUT R17, R17, 0xff, RZ, 0xc0, !PT ;  /* 0x000000ff11117812 */ /* 0x000fe200078ec0ff */
[----:B------:R-:W-:Y:S01]  /*14850*/  FADD.FTZ R64, R22, R64 ;  /* 0x0000004016407221 */ /* 0x000fe20000010000 */
[----:B------:R-:W-:Y:S01]  /*14860*/  FADD.FTZ R216, R216, R66 ;  /* 0x00000042d8d87221 */ /* 0x000fe20000010000 */
[----:B------:R-:W-:Y:S01]  /*14870*/  MUFU.EX2 R178, R178 ;  /* 0x000000b200b27308 */ /* 0x000fe20000000800 */
[----:B-1----:R-:W-:-:S03]  /*14880*/  F2FP.F16.F32.PACK_AB R148, R179, R15 ;  /* 0x0000000fb394723e */ /* 0x002fc600000000ff */
[----:B------:R-:W-:Y:S01]  /*14890*/  MUFU.EX2 R177, R177 ;  /* 0x000000b100b17308 */ /* 0x000fe20000000800 */
[----:B------:R-:W1:Y:S01]  /*148a0*/  LDC R135, c[0x0][0x448] ;  /* 0x00011200ff877b82 */ /* 0x000e620000000800 */
[----:B------:R-:W-:Y:S01]  /*148b0*/  PRMT R147, R148, 0x7632, R147 ;  /* 0x0000763294937816 */ /* 0x000fe20000000093 */
[----:B------:R-:W-:Y:S01]  /*148c0*/  FADD.FTZ R20, R20, R64 ;  /* 0x0000004014147221 */ /* 0x000fe20000010000 */
[----:B------:R-:W-:-:S03]  /*148d0*/  ISETP.LE.U32.AND P1, PT, R17, UR13, PT ;  /* 0x0000000d11007c0c */ /* 0x000fc6000bf23070 */
[----:B------:R-:W-:Y:S01]  /*148e0*/  @!P3 HADD2 R10, -R147.H0_H0, -RZ.H0_H0 ;  /* 0xa00000ff930ab230 */ /* 0x000fe20000000900 */
[----:B------:R-:W2:Y:S01]  /*148f0*/  MUFU.EX2 R17, R150 ;  /* 0x0000009600117308 */ /* 0x000ea20000000800 */
[----:B------:R-:W-:-:S03]  /*14900*/  PRMT R215, R148, 0x5410, R147 ;  /* 0x0000541094d77816 */ /* 0x000fc60000000093 */
[----:B------:R-:W3:Y:S01]  /*14910*/  MUFU.EX2 R64, R198 ;  /* 0x000000c600407308 */ /* 0x000ee20000000800 */
[----:B------:R-:W-:Y:S02]  /*14920*/  @!P3 PRMT R147, R10, 0x5410, RZ ;  /* 0x000054100a93b816 */ /* 0x000fe400000000ff */
[----:B------:R-:W-:-:S04]  /*14930*/  PRMT R10, R220, 0x7772, RZ ;  /* 0x00007772dc0a7816 */ /* 0x000fc800000000ff */
[----:B------:R-:W-:Y:S01]  /*14940*/  ISETP.GT.U32.AND P3, PT, R10, UR13, PT ;  /* 0x0000000d0a007c0c */ /* 0x000fe2000bf64070 */
[----:B------:R-:W4:Y:S01]  /*14950*/  MUFU.EX2 R66, R200 ;  /* 0x000000c800427308 */ /* 0x000f220000000800 */
[----:B--2---:R-:W-:Y:S01]  /*14960*/  F2FP.F16.F32.PACK_AB R150, R17, R14 ;  /* 0x0000000e1196723e */ /* 0x004fe200000000ff */
[----:B------:R-:W-:Y:S02]  /*14970*/  FADD.FTZ R216, R211, R216 ;  /* 0x000000d8d3d87221 */ /* 0x000fe40000010000 */
[----:B------:R-:W2:Y:S01]  /*14980*/  MUFU.EX2 R176, R176 ;  /* 0x000000b000b07308 */ /* 0x000ea20000000800 */
[----:B---3--:R-:W-:Y:S01]  /*14990*/  F2FP.F16.F32.PACK_AB R142, R64, R175 ;  /* 0x000000af408e723e */ /* 0x008fe200000000ff */
[----:B------:R-:W-:Y:S01]  /*149a0*/  FADD.FTZ R201, R201, R23 ;  /* 0x00000017c9c97221 */ /* 0x000fe20000010000 */
[----:B------:R-:W-:Y:S01]  /*149b0*/  PRMT R22, R217, 0x7632, R22 ;  /* 0x00007632d9167816 */ /* 0x000fe20000000016 */
[----:B------:R-:W-:Y:S01]  /*149c0*/  @P2 HADD2 R13, -R150.H0_H0, -RZ.H0_H0 ;  /* 0xa00000ff960d2230 */ /* 0x000fe20000000900 */
[----:B------:R-:W-:Y:S01]  /*149d0*/  PRMT R149, R150, 0x7632, R149 ;  /* 0x0000763296957816 */ /* 0x000fe20000000095 */
[----:B------:R-:W-:-:S02]  /*149e0*/  FADD.FTZ R199, R199, R216 ;  /* 0x000000d8c7c77221 */ /* 0x000fc40000010000 */
[----:B------:R-:W-:Y:S01]  /*149f0*/  @P3 HADD2 R7, -R142.H0_H0, -RZ.H0_H0 ;  /* 0xa00000ff8e073230 */ /* 0x000fe20000000900 */
[----:B------:R-:W-:Y:S01]  /*14a00*/  PRMT R139, R142, 0x7632, R139 ;  /* 0x000076328e8b7816 */ /* 0x000fe2000000008b */
[----:B------:R-:W-:Y:S01]  /*14a10*/  FADD.FTZ R19, R219, R19 ;  /* 0x00000013db137221 */ /* 0x000fe20000010000 */
[----:B------:R-:W-:Y:S01]  /*14a20*/  LOP3.LUT R22, R22, 0xff, RZ, 0xc0, !PT ;  /* 0x000000ff16167812 */ /* 0x000fe200078ec0ff */
[----:B------:R-:W-:Y:S01]  /*14a30*/  FADD.FTZ R201, R197, R201 ;  /* 0x000000c9c5c97221 */ /* 0x000fe20000010000 */
[----:B------:R-:W-:Y:S02]  /*14a40*/  SHF.R.U32.HI R216, RZ, 0x18, R217 ;  /* 0x00000018ffd87819 */ /* 0x000fe400000116d9 */
[----:B------:R-:W-:Y:S02]  /*14a50*/  PRMT R219, R150, 0x5410, R149 ;  /* 0x0000541096db7816 */ /* 0x000fe40000000095 */
[----:B------:R-:W-:Y:S02]  /*14a60*/  PRMT R197, R142, 0x5410, R139 ;  /* 0x000054108ec57816 */ /* 0x000fe4000000008b */
[----:B------:R-:W-:-:S02]  /*14a70*/  @P2 PRMT R150, R13, 0x5410, RZ ;  /* 0x000054100d962816 */ /* 0x000fc400000000ff */
[----:B------:R-:W-:Y:S02]  /*14a80*/  @P3 PRMT R142, R7, 0x5410, RZ ;  /* 0x00005410078e3816 */ /* 0x000fe400000000ff */
[----:B------:R-:W-:Y:S02]  /*14a90*/  ISETP.LE.U32.AND P2, PT, R22, UR13, PT ;  /* 0x0000000d16007c0c */ /* 0x000fe4000bf43070 */
[----:B------:R-:W-:Y:S02]  /*14aa0*/  ISETP.LE.U32.AND P3, PT, R216, UR13, PT ;  /* 0x0000000dd8007c0c */ /* 0x000fe4000bf63070 */
[----:B----4-:R-:W-:Y:S02]  /*14ab0*/  F2FP.F16.F32.PACK_AB R144, R66, R178 ;  /* 0x000000b24290723e */ /* 0x010fe400000000ff */
[----:B--2---:R-:W-:Y:S02]  /*14ac0*/  F2FP.F16.F32.PACK_AB R146, R176, R177 ;  /* 0x000000b1b092723e */ /* 0x004fe400000000ff */
[----:B------:R-:W-:Y:S01]  /*14ad0*/  PRMT R143, R144, 0x7632, R143 ;  /* 0x00007632908f7816 */ /* 0x000fe2000000008f */
[----:B------:R-:W-:Y:S01]  /*14ae0*/  @!P1 HADD2 R9, -R144.H0_H0, -RZ.H0_H0 ;  /* 0xa00000ff90099230 */ /* 0x000fe20000000900 */
[----:B------:R-:W-:-:S02]  /*14af0*/  PRMT R145, R146, 0x7632, R145 ;  /* 0x0000763292917816 */ /* 0x000fc40000000091 */
[----:B------:R-:W-:Y:S01]  /*14b00*/  PRMT R211, R144, 0x5410, R143 ;  /* 0x0000541090d37816 */ /* 0x000fe2000000008f */
[----:B------:R-:W-:Y:S01]  /*14b10*/  @!P2 HADD2 R5, -R146.H0_H0, -RZ.H0_H0 ;  /* 0xa00000ff9205a230 */ /* 0x000fe20000000900 */
[----:B------:R-:W-:Y:S01]  /*14b20*/  @!P1 PRMT R144, R9, 0x5410, RZ ;  /* 0x0000541009909816 */ /* 0x000fe200000000ff */
[----:B------:R-:W-:Y:S01]  /*14b30*/  @!P3 HADD2 R4, -R145.H0_H0, -RZ.H0_H0 ;  /* 0xa00000ff9104b230 */ /* 0x000fe20000000900 */
[----:B------:R-:W-:Y:S01]  /*14b40*/  PRMT R9, R220, 0x7773, RZ ;  /* 0x00007773dc097816 */ /* 0x000fe200000000ff */
[----:B-1----:R-:W-:Y:S02]  /*14b50*/  IMAD.SHL.U32 R180, R135, 0x8, RZ ;  /* 0x0000000887b47824 */ /* 0x002fe400078e00ff */
[----:B------:R-:W-:Y:S01]  /*14b60*/  @!P4 HADD2 R11, -R148.H0_H0, -RZ.H0_H0 ;  /* 0xa00000ff940bc230 */ /* 0x000fe20000000900 */
[----:B------:R-:W-:Y:S02]  /*14b70*/  PRMT R214, R146, 0x5410, R145 ;  /* 0x0000541092d67816 */ /* 0x000fe40000000091 */
[----:B------:R-:W-:-:S02]  /*14b80*/  ISETP.GT.U32.AND P1, PT, R9, UR13, PT ;  /* 0x0000000d09007c0c */ /* 0x000fc4000bf24070 */
[----:B------:R-:W-:Y:S02]  /*14b90*/  @!P2 PRMT R146, R5, 0x5410, RZ ;  /* 0x000054100592a816 */ /* 0x000fe400000000ff */
[----:B------:R-:W-:Y:S01]  /*14ba0*/  @!P3 PRMT R145, R4, 0x5410, RZ ;  /* 0x000054100491b816 */ /* 0x000fe200000000ff */
[----:B------:R-:W-:Y:S01]  /*14bb0*/  IMAD.WIDE R4, R180, 0x2, R208 ;  /* 0x00000002b4047825 */ /* 0x000fe200078e02d0 */
[----:B------:R-:W-:Y:S02]  /*14bc0*/  @!P4 PRMT R148, R11, 0x5410, RZ ;  /* 0x000054100b94c816 */ /* 0x000fe400000000ff */
[----:B------:R-:W-:Y:S01]  /*14bd0*/  PRMT R11, R220, 0x7771, RZ ;  /* 0x00007771dc0b7816 */ /* 0x000fe200000000ff */
[----:B------:R-:W-:-:S03]  /*14be0*/  IMAD.WIDE R4, R135, 0x70, R4 ;  /* 0x0000007087047825 */ /* 0x000fc600078e0204 */
[----:B------:R-:W-:Y:S01]  /*14bf0*/  ISETP.GT.U32.AND P4, PT, R11, UR13, PT ;  /* 0x0000000d0b007c0c */ /* 0x000fe2000bf84070 */
[----:B------:R-:W-:Y:S02]  /*14c00*/  @P1 HADD2 R6, -R139.H0_H0, -RZ.H0_H0 ;  /* 0xa00000ff8b061230 */ /* 0x000fe40000000900 */
[----:B------:R-:W-:Y:S01]  /*14c10*/  FADD.FTZ R199, R173, R199 ;  /* 0x000000c7adc77221 */ /* 0x000fe20000010000 */
[----:B------:R-:W-:Y:S02]  /*14c20*/  IMAD.MOV.U32 R181, RZ, RZ, R141 ;  /* 0x000000ffffb57224 */ /* 0x000fe400078e008d */
[----:B------:R-:W-:Y:S01]  /*14c30*/  FADD.FTZ R173, R172, R201 ;  /* 0x000000c9acad7221 */ /* 0x000fe20000010000 */
[----:B------:R-:W-:Y:S01]  /*14c40*/  IMAD.WIDE R180, R180, 0x2, R4 ;  /* 0x00000002b4b47825 */ /* 0x000fe200078e0204 */
[----:B------:R-:W-:Y:S02]  /*14c50*/  PRMT R7, R236, 0x7773, RZ ;  /* 0x00007773ec077816 */ /* 0x000fe400000000ff */
[----:B------:R-:W-:Y:S01]  /*14c60*/  @P1 PRMT R139, R6, 0x5410, RZ ;  /* 0x00005410068b1816 */ /* 0x000fe200000000ff */
[----:B------:R-:W-:Y:S01]  /*14c70*/  IMAD.WIDE R200, R135, -0x70, R206 ;  /* 0xffffff9087c87825 */ /* 0x000fe200078e02ce */
[----:B------:R-:W-:-:S03]  /*14c80*/  PRMT R4, R236, 0x7772, RZ ;  /* 0x00007772ec047816 */ /* 0x000fc600000000ff */
[----:B------:R-:W-:Y:S01]  /*14c90*/  FADD.FTZ R174, R174, R199 ;  /* 0x000000c7aeae7221 */ /* 0x000fe20000010000 */
[----:B------:R-:W-:Y:S01]  /*14ca0*/  PRMT R6, R236, 0x7771, RZ ;  /* 0x00007771ec067816 */ /* 0x000fe200000000ff */
[----:B------:R-:W-:Y:S01]  /*14cb0*/  IMAD.MOV.U32 R5, RZ, RZ, R236 ;  /* 0x000000ffff057224 */ /* 0x000fe200078e00ec */
[----:B------:R-:W-:Y:S01]  /*14cc0*/  PRMT R4, R4, 0x5410, R7 ;  /* 0x0000541004047816 */ /* 0x000fe20000000007 */
[----:B------:R-:W-:Y:S01]  /*14cd0*/  @P4 HADD2 R8, -R143.H0_H0, -RZ.H0_H0 ;  /* 0xa00000ff8f084230 */ /* 0x000fe20000000900 */
[C---:B------:R-:W-:Y:S01]  /*14ce0*/  PRMT R236, R238.reuse, 0x7773, RZ ;  /* 0x00007773eeec7816 */ /* 0x040fe200000000ff */
[----:B------:R-:W-:Y:S01]  /*14cf0*/  USHF.L.U32 UR4, UR13, 0x10, URZ ;  /* 0x000000100d047899 */ /* 0x000fe200080006ff */
[----:B------:R-:W-:Y:S01]  /*14d00*/  PRMT R7, R238, 0x7772, RZ ;  /* 0x00007772ee077816 */ /* 0x000fe200000000ff */
[----:B------:R-:W-:Y:S01]  /*14d10*/  IMAD.WIDE R198, R135, 0x70, R200 ;  /* 0x0000007087c67825 */ /* 0x000fe200078e02c8 */
[----:B------:R-:W-:Y:S02]  /*14d20*/  STG.E.U16 desc[UR28][R208.64+-0xfe], R171 ;  /* 0xffff02abd0007986 */ /* 0x000fe4000c10151c */
[----:B------:R-:W-:-:S02]  /*14d30*/  PRMT R236, R7, 0x5410, R236 ;  /* 0x0000541007ec7816 */ /* 0x000fc400000000ec */
[----:B------:R-:W-:Y:S01]  /*14d40*/  LOP3.LUT R7, R228, 0xffff, RZ, 0xc0, !PT ;  /* 0x0000ffffe4077812 */ /* 0x000fe200078ec0ff */
[----:B------:R-:W-:Y:S01]  /*14d50*/  FADD.FTZ R173, R182, R173 ;  /* 0x000000adb6ad7221 */ /* 0x000fe20000010000 */
[----:B------:R-:W-:Y:S01]  /*14d60*/  @P4 PRMT R143, R8, 0x5410, RZ ;  /* 0x00005410088f4816 */ /* 0x000fe200000000ff */
[----:B------:R-:W-:Y:S01]  /*14d70*/  IMAD.WIDE R182, R135, -0x70, R198 ;  /* 0xffffff9087b67825 */ /* 0x000fe200078e02c6 */
[----:B------:R-:W-:-:S03]  /*14d80*/  SHF.R.U32.HI R7, RZ, 0x8, R7 ;  /* 0x00000008ff077819 */ /* 0x000fc60000011607 */
[----:B------:R-:W-:Y:S01]  /*14d90*/  FADD.FTZ R20, R18, R20 ;  /* 0x0000001412147221 */ /* 0x000fe20000010000 */
[----:B------:R-:W-:Y:S02]  /*14da0*/  LOP3.LUT R8, R228, 0xff, RZ, 0xc0, !PT ;  /* 0x000000ffe4087812 */ /* 0x000fe400078ec0ff */
[----:B------:R-:W-:Y:S01]  /*14db0*/  PRMT R13, R248, 0x7773, RZ ;  /* 0x00007773f80d7816 */ /* 0x000fe200000000ff */
[----:B------:R1:W-:Y:S01]  /*14dc0*/  STG.E.U16 desc[UR28][R182.64+-0xfe], R195 ;  /* 0xffff02c3b6007986 */ /* 0x0003e2000c10151c */
[----:B------:R-:W-:Y:S01]  /*14dd0*/  PRMT R7, R8, 0x5410, R7 ;  /* 0x0000541008077816 */ /* 0x000fe20000000007 */
[----:B------:R-:W-:Y:S01]  /*14de0*/  IMAD.U32 R8, RZ, RZ, UR4 ;  /* 0x00000004ff087e24 */ /* 0x000fe2000f8e00ff */
[----:B------:R-:W-:Y:S02]  /*14df0*/  LOP3.LUT R5, R5, 0xff, RZ, 0xc0, !PT ;  /* 0x000000ff05057812 */ /* 0x000fe400078ec0ff */
[----:B------:R-:W-:Y:S01]  /*14e00*/  LOP3.LUT R10, R27, 0xff, RZ, 0xc0, !PT ;  /* 0x000000ff1b0a7812 */ /* 0x000fe200078ec0ff */
[----:B------:R-:W-:Y:S01]  /*14e10*/  FADD.FTZ R21, R21, R19 ;  /* 0x0000001315157221 */ /* 0x000fe20000010000 */
[----:B------:R-:W-:-:S02]  /*14e20*/  IMAD.MOV.U32 R9, RZ, RZ, R248 ;  /* 0x000000ffff097224 */ /* 0x000fc400078e00f8 */
[----:B------:R-:W-:Y:S01]  /*14e30*/  @P5 HADD2 R12, -R149.H0_H0, -RZ.H0_H0 ;  /* 0xa00000ff950c5230 */ /* 0x000fe20000000900 */
[----:B------:R-:W-:Y:S01]  /*14e40*/  PRMT R227, R238, 0x7771, RZ ;  /* 0x00007771eee37816 */ /* 0x000fe200000000ff */
[----:B------:R3:W5:Y:S01]  /*14e50*/  LDL.LU.64 R140, [R1+0x80] ;  /* 0x00008000018c7983 */ /* 0x0007620000300a00 */
[----:B-1----:R-:W-:-:S05]  /*14e60*/  IMAD.U32 R195, RZ, RZ, UR13 ;  /* 0x0000000dffc37e24 */ /* 0x002fca000f8e00ff */
[----:B------:R-:W-:-:S05]  /*14e70*/  LOP3.LUT R195, R195, 0xff0000, R8, 0xf8, !PT ;  /* 0x00ff0000c3c37812 */ /* 0x000fca00078ef808 */
[----:B------:R-:W-:-:S05]  /*14e80*/  HSET2.LE.AND R7, R7, R195, PT ;  /* 0x000000c307077233 */ /* 0x000fca0003803000 */
[----:B------:R-:W-:Y:S02]  /*14e90*/  LOP3.LUT R8, R232, R7, RZ, 0xc0, !PT ;  /* 0x00000007e8087212 */ /* 0x000fe400078ec0ff */
[----:B------:R-:W-:Y:S02]  /*14ea0*/  PRMT R7, R228, 0x7632, R7 ;  /* 0x00007632e4077816 */ /* 0x000fe40000000007 */
[----:B------:R-:W-:Y:S02]  /*14eb0*/  SHF.R.U32.HI R228, RZ, 0x18, R228 ;  /* 0x00000018ffe47819 */ /* 0x000fe400000116e4 */
[----:B------:R-:W-:Y:S02]  /*14ec0*/  LOP3.LUT R7, R7, 0xff, RZ, 0xc0, !PT ;  /* 0x000000ff07077812 */ /* 0x000fe400078ec0ff */
[----:B------:R-:W-:Y:S02]  /*14ed0*/  PRMT R5, R5, 0x5410, R6 ;  /* 0x0000541005057816 */ /* 0x000fe40000000006 */
[----:B------:R-:W-:-:S02]  /*14ee0*/  PRMT R6, R7, 0x5410, R228 ;  /* 0x0000541007067816 */ /* 0x000fc400000000e4 */
[----:B------:R-:W-:-:S04]  /*14ef0*/  PRMT R7, R248, 0x7772, RZ ;  /* 0x00007772f8077816 */ /* 0x000fc800000000ff */
[----:B------:R-:W-:Y:S02]  /*14f00*/  PRMT R13, R7, 0x5410, R13 ;  /* 0x00005410070d7816 */ /* 0x000fe4000000000d */
[----:B------:R-:W-:-:S04]  /*14f10*/  LOP3.LUT R7, R27, 0xffff, RZ, 0xc0, !PT ;  /* 0x0000ffff1b077812 */ /* 0x000fc800078ec0ff */
[----:B------:R-:W-:Y:S01]  /*14f20*/  SHF.R.U32.HI R7, RZ, 0x8, R7 ;  /* 0x00000008ff077819 */ /* 0x000fe20000011607 */
[----:B------:R-:W-:-:S03]  /*14f30*/  FADD.FTZ R20, R16, R20 ;  /* 0x0000001410147221 */ /* 0x000fc60000010000 */
[----:B------:R-:W-:Y:S02]  /*14f40*/  PRMT R7, R10, 0x5410, R7 ;  /* 0x000054100a077816 */ /* 0x000fe40000000007 */
[----:B------:R-:W-:Y:S01]  /*14f50*/  PRMT R10, R27, 0x7632, R10 ;  /* 0x000076321b0a7816 */ /* 0x000fe2000000000a */
[----:B------:R-:W-:Y:S01]  /*14f60*/  FADD.FTZ R21, R14, R21 ;  /* 0x000000150e157221 */ /* 0x000fe20000010000 */
[----:B------:R-:W-:Y:S01]  /*14f70*/  FADD.FTZ R172, R15, R20 ;  /* 0x000000140fac7221 */ /* 0x000fe20000010000 */
[----:B------:R-:W-:Y:S02]  /*14f80*/  PRMT R14, R248, 0x7771, RZ ;  /* 0x00007771f80e7816 */ /* 0x000fe400000000ff */
[----:B------:R-:W-:Y:S02]  /*14f90*/  SHF.R.U32.HI R15, RZ, 0x18, R27 ;  /* 0x00000018ff0f7819 */ /* 0x000fe4000001161b */
[----:B------:R-:W-:Y:S02]  /*14fa0*/  LOP3.LUT R10, R10, 0xff, RZ, 0xc0, !PT ;  /* 0x000000ff0a0a7812 */ /* 0x000fe400078ec0ff */
[----:B------:R-:W-:-:S02]  /*14fb0*/  LOP3.LUT R9, R9, 0xff, RZ, 0xc0, !PT ;  /* 0x000000ff09097812 */ /* 0x000fc400078ec0ff */
[--C-:B------:R-:W-:Y:S02]  /*14fc0*/  HSET2.LE.AND R6, R6, R195.reuse, PT ;  /* 0x000000c306067233 */ /* 0x100fe40003803000 */
[----:B------:R-:W-:Y:S02]  /*14fd0*/  LOP3.LUT R4, R4, 0xff00ff, RZ, 0xc0, !PT ;  /* 0x00ff00ff04047812 */ /* 0x000fe400078ec0ff */
[--C-:B------:R-:W-:Y:S02]  /*14fe0*/  HSET2.LE.AND R5, R5, R195.reuse, PT ;  /* 0x000000c305057233 */ /* 0x100fe40003803000 */
[----:B------:R-:W-:Y:S02]  /*14ff0*/  HSET2.LE.AND R7, R7, R195, PT ;  /* 0x000000c307077233 */ /* 0x000fe40003803000 */
[----:B------:R-:W-:Y:S02]  /*15000*/  @P5 PRMT R149, R12, 0x5410, RZ ;  /* 0x000054100c955816 */ /* 0x000fe400000000ff */
[----:B------:R-:W-:-:S02]  /*15010*/  PRMT R15, R10, 0x5410, R15 ;  /* 0x000054100a0f7816 */ /* 0x000fc4000000000f */
[----:B------:R-:W-:Y:S02]  /*15020*/  PRMT R14, R9, 0x5410, R14 ;  /* 0x00005410090e7816 */ /* 0x000fe4000000000e */
[----:B------:R-:W-:Y:S02]  /*15030*/  LOP3.LUT R9, R231, R6, RZ, 0xc0, !PT ;  /* 0x00000006e7097212 */ /* 0x000fe400078ec0ff */
[----:B------:R-:W-:Y:S02]  /*15040*/  HSET2.LE.AND R11, R4, R195, PT ;  /* 0x000000c3040b7233 */ /* 0x000fe40003803000 */
[----:B------:R-:W-:Y:S02]  /*15050*/  LOP3.LUT R10, R230, R5, RZ, 0xc0, !PT ;  /* 0x00000005e60a7212 */ /* 0x000fe400078ec0ff */
[----:B------:R-:W-:Y:S02]  /*15060*/  LOP3.LUT R12, R26, R7, RZ, 0xc0, !PT ;  /* 0x000000071a0c7212 */ /* 0x000fe400078ec0ff */
[----:B------:R-:W1:Y:S01]  /*15070*/  LDSM.16.MT88.4 R4, [R184+0x6000] ;  /* 0x00600000b804783b */ /* 0x000e620000004200 */
[----:B------:R-:W-:-:S02]  /*15080*/  LOP3.LUT R16, R13, 0xff00ff, RZ, 0xc0, !PT ;  /* 0x00ff00ff0d107812 */ /* 0x000fc400078ec0ff */
[--C-:B------:R-:W-:Y:S02]  /*15090*/  HSET2.LE.AND R13, R15, R195.reuse, PT ;  /* 0x000000c30f0d7233 */ /* 0x100fe40003803000 */
[--C-:B------:R-:W-:Y:S02]  /*150a0*/  HSET2.LE.AND R14, R14, R195.reuse, PT ;  /* 0x000000c30e0e7233 */ /* 0x100fe40003803000 */
[----:B------:R-:W-:Y:S02]  /*150b0*/  HSET2.LE.AND R15, R16, R195, PT ;  /* 0x000000c3100f7233 */ /* 0x000fe40003803000 */
[----:B------:R-:W-:Y:S02]  /*150c0*/  LOP3.LUT R11, R229, R11, RZ, 0xc0, !PT ;  /* 0x0000000be50b7212 */ /* 0x000fe400078ec0ff */
[----:B------:R-:W-:Y:S02]  /*150d0*/  LOP3.LUT R13, R244, R13, RZ, 0xc0, !PT ;  /* 0x0000000df40d7212 */ /* 0x000fe400078ec0ff */
[----:B------:R-:W-:-:S02]  /*150e0*/  LOP3.LUT R14, R246, R14, RZ, 0xc0, !PT ;  /* 0x0000000ef60e7212 */ /* 0x000fc400078ec0ff */
[----:B------:R-:W-:Y:S01]  /*150f0*/  LOP3.LUT R15, R245, R15, RZ, 0xc0, !PT ;  /* 0x0000000ff50f7212 */ /* 0x000fe200078ec0ff */
[----:B------:R-:W-:-:S06]  /*15100*/  FADD.FTZ R171, R17, R21 ;  /* 0x0000001511ab7221 */ /* 0x000fcc0000010000 */
[-C--:B-1----:R-:W-:Y:S08]  /*15110*/  HMMA.16816.F32 R88, R12, R6.reuse, R88 ;  /* 0x000000060c58723c */ /* 0x082ff00000001858 */
[----:B------:R-:W-:Y:S01]  /*15120*/  HMMA.16816.F32 R72, R8, R6, R72 ;  /* 0x000000060848723c */ /* 0x000fe20000001848 */
[C---:B------:R-:W-:Y:S02]  /*15130*/  VIADD R7, R184.reuse, 0x6000 ;  /* 0x00006000b8077836 */ /* 0x040fe40000000000 */
[----:B------:R-:W-:-:S02]  /*15140*/  VIADD R6, R184, 0x6040 ;  /* 0x00006040b8067836 */ /* 0x000fc40000000000 */
[----:B------:R-:W-:-:S03]  /*15150*/  @P0 VIADD R6, R7, 0xffffffc0 ;  /* 0xffffffc007060836 */ /* 0x000fc60000000000 */
[-C--:B------:R-:W-:Y:S02]  /*15160*/  HMMA.16816.F32 R68, R8, R4.reuse, R68 ;  /* 0x000000040844723c */ /* 0x080fe40000001844 */
[----:B------:R-:W1:Y:S06]  /*15170*/  LDSM.16.MT88.4 R16, [R6] ;  /* 0x000000000610783b */ /* 0x000e6c0000004200 */
[----:B------:R-:W-:Y:S01]  /*15180*/  HMMA.16816.F32 R80, R12, R4, R80 ;  /* 0x000000040c50723c */ /* 0x000fe20000001850 */
[----:B------:R-:W-:-:S05]  /*15190*/  SEL R4, R202, 0xffffffe0, !P6 ;  /* 0xffffffe0ca047807 */ /* 0x000fca0007000000 */
[C---:B------:R-:W-:Y:S02]  /*151a0*/  IMAD.IADD R5, R4.reuse, 0x1, R184 ;  /* 0x0000000104057824 */ /* 0x040fe400078e02b8 */
[----:B------:R-:W-:-:S03]  /*151b0*/  IMAD.IADD R7, R4, 0x1, R6 ;  /* 0x0000000104077824 */ /* 0x000fc600078e0206 */
[----:B------:R-:W2:Y:S04]  /*151c0*/  LDSM.16.MT88.4 R24, [R5+0x6000] ;  /* 0x006000000518783b */ /* 0x000ea80000004200 */
[----:B------:R-:W4:Y:S01]  /*151d0*/  LDSM.16.MT88.4 R20, [R7] ;  /* 0x000000000714783b */ /* 0x000f220000004200 */
[C---:B-1----:R-:W-:Y:S08]  /*151e0*/  HMMA.16816.F32 R112, R12.reuse, R16, R112 ;  /* 0x000000100c70723c */ /* 0x042ff00000001870 */
[C---:B------:R-:W-:Y:S08]  /*151f0*/  HMMA.16816.F32 R120, R12.reuse, R18, R120 ;  /* 0x000000120c78723c */ /* 0x040ff00000001878 */
[C---:B--2---:R-:W-:Y:S08]  /*15200*/  HMMA.16816.F32 R96, R12.reuse, R24, R96 ;  /* 0x000000180c60723c */ /* 0x044ff00000001860 */
[C---:B------:R-:W-:Y:S08]  /*15210*/  HMMA.16816.F32 R104, R12.reuse, R26, R104 ;  /* 0x0000001a0c68723c */ /* 0x040ff00000001868 */
[C---:B----4-:R-:W-:Y:S08]  /*15220*/  HMMA.16816.F32 R124, R12.reuse, R20, R124 ;  /* 0x000000140c7c723c */ /* 0x050ff0000000187c */
[----:B------:R-:W-:Y:S01]  /*15230*/  HMMA.16816.F32 R128, R12, R22, R128 ;  /* 0x000000160c80723c */ /* 0x000fe20000001880 */
[----:B------:R-:W-:-:S02]  /*15240*/  LOP3.LUT R12, R234, 0xffff, RZ, 0xc0, !PT ;  /* 0x0000ffffea0c7812 */ /* 0x000fc400078ec0ff */
[----:B------:R-:W-:Y:S02]  /*15250*/  LOP3.LUT R13, R234, 0xff, RZ, 0xc0, !PT ;  /* 0x000000ffea0d7812 */ /* 0x000fe400078ec0ff */
[----:B------:R-:W-:-:S03]  /*15260*/  SHF.R.U32.HI R12, RZ, 0x8, R12 ;  /* 0x00000008ff0c7819 */ /* 0x000fc6000001160c */
[----:B------:R-:W-:Y:S01]  /*15270*/  HMMA.16816.F32 R76, R8, R24, R76 ;  /* 0x00000018084c723c */ /* 0x000fe2000000184c */
[----:B------:R-:W-:-:S07]  /*15280*/  PRMT R12, R13, 0x5410, R12 ;  /* 0x000054100d0c7816 */ /* 0x000fce000000000c */
[C---:B------:R-:W-:Y:S08]  /*15290*/  HMMA.16816.F32 R84, R8.reuse, R26, R84 ;  /* 0x0000001a0854723c */ /* 0x040ff00000001854 */
[C---:B------:R-:W-:Y:S08]  /*152a0*/  HMMA.16816.F32 R92, R8.reuse, R16, R92 ;  /* 0x00000010085c723c */ /* 0x040ff0000000185c */
[C---:B------:R-:W-:Y:S08]  /*152b0*/  HMMA.16816.F32 R100, R8.reuse, R18, R100 ;  /* 0x000000120864723c */ /* 0x040ff00000001864 */
[C---:B------:R-:W-:Y:S08]  /*152c0*/  HMMA.16816.F32 R108, R8.reuse, R20, R108 ;  /* 0x00000014086c723c */ /* 0x040ff0000000186c */
[----:B------:R-:W-:Y:S01]  /*152d0*/  HMMA.16816.F32 R116, R8, R22, R116 ;  /* 0x000000160874723c */ /* 0x000fe20000001874 */
[----:B------:R-:W-:Y:S01]  /*152e0*/  IMAD.MOV.U32 R8, RZ, RZ, R242 ;  /* 0x000000ffff087224 */ /* 0x000fe200078e00f2 */
[----:B------:R-:W-:Y:S01]  /*152f0*/  PRMT R10, R242, 0x7771, RZ ;  /* 0x00007771f20a7816 */ /* 0x000fe200000000ff */
[----:B------:R-:W1:Y:S03]  /*15300*/  LDSM.16.MT88.4 R24, [R184+0x6800] ;  /* 0x00680000b818783b */ /* 0x000e660000004200 */
[----:B------:R-:W-:Y:S01]  /*15310*/  LOP3.LUT R8, R8, 0xff, RZ, 0xc0, !PT ;  /* 0x000000ff08087812 */ /* 0x000fe200078ec0ff */
[----:B------:R-:W2:Y:S01]  /*15320*/  LDSM.16.MT88.4 R20, [R5+0x6800] ;  /* 0x006800000514783b */ /* 0x000ea20000004200 */
[----:B------:R-:W-:-:S02]  /*15330*/  HSET2.LE.AND R12, R12, R195, PT ;  /* 0x000000c30c0c7233 */ /* 0x000fc40003803000 */
[----:B------:R-:W-:Y:S01]  /*15340*/  PRMT R8, R8, 0x5410, R10 ;  /* 0x0000541008087816 */ /* 0x000fe2000000000a */
[----:B------:R-:W4:Y:S04]  /*15350*/  LDSM.16.MT88.4 R16, [R6+0x800] ;  /* 0x000800000610783b */ /* 0x000f280000004200 */
[----:B------:R-:W-:Y:S02]  /*15360*/  HSET2.LE.AND R10, R8, R195, PT ;  /* 0x000000c3080a7233 */ /* 0x000fe40003803000 */
[----:B------:R-:W-:Y:S02]  /*15370*/  LOP3.LUT R8, R240, R12, RZ, 0xc0, !PT ;  /* 0x0000000cf0087212 */ /* 0x000fe400078ec0ff */
[----:B------:R-:W3:Y:S01]  /*15380*/  LDSM.16.MT88.4 R12, [R7+0x800] ;  /* 0x00080000070c783b */ /* 0x000ee20000004200 */
[----:B------:R-:W-:-:S02]  /*15390*/  PRMT R9, R242, 0x7773, RZ ;  /* 0x00007773f2097816 */ /* 0x000fc400000000ff */
[----:B------:R-:W-:-:S04]  /*153a0*/  PRMT R11, R242, 0x7772, RZ ;  /* 0x00007772f20b7816 */ /* 0x000fc800000000ff */
[--C-:B------:R-:W-:Y:S02]  /*153b0*/  PRMT R11, R11, 0x5410, R9.reuse ;  /* 0x000054100b0b7816 */ /* 0x100fe40000000009 */
[----:B------:R-:W-:Y:S02]  /*153c0*/  PRMT R9, R234, 0x7632, R9 ;  /* 0x00007632ea097816 */ /* 0x000fe40000000009 */
[----:B------:R-:W-:Y:S02]  /*153d0*/  SHF.R.U32.HI R234, RZ, 0x18, R234 ;  /* 0x00000018ffea7819 */ /* 0x000fe400000116ea */
[----:B------:R-:W-:Y:S02]  /*153e0*/  LOP3.LUT R9, R9, 0xff, RZ, 0xc0, !PT ;  /* 0x000000ff09097812 */ /* 0x000fe400078ec0ff */
[----:B------:R-:W-:Y:S02]  /*153f0*/  LOP3.LUT R11, R11, 0xff00ff, RZ, 0xc0, !PT ;  /* 0x00ff00ff0b0b7812 */ /* 0x000fe400078ec0ff */
[----:B------:R-:W-:-:S03]  /*15400*/  PRMT R9, R9, 0x5410, R234 ;  /* 0x0000541009097816 */ /* 0x000fc600000000ea */
[--C-:B------:R-:W-:Y:S02]  /*15410*/  HSET2.LE.AND R11, R11, R195.reuse, PT ;  /* 0x000000c30b0b7233 */ /* 0x100fe40003803000 */
[----:B------:R-:W-:Y:S02]  /*15420*/  HSET2.LE.AND R9, R9, R195, PT ;  /* 0x000000c309097233 */ /* 0x000fe40003803000 */
[----:B------:R-:W-:Y:S02]  /*15430*/  LOP3.LUT R10, R243, R10, RZ, 0xc0, !PT ;  /* 0x0000000af30a7212 */ /* 0x000fe400078ec0ff */
[----:B------:R-:W-:Y:S02]  /*15440*/  LOP3.LUT R11, R239, R11, RZ, 0xc0, !PT ;  /* 0x0000000bef0b7212 */ /* 0x000fe400078ec0ff */
[----:B------:R-:W-:-:S07]  /*15450*/  LOP3.LUT R9, R241, R9, RZ, 0xc0, !PT ;  /* 0x00000009f1097212 */ /* 0x000fce00078ec0ff */
[C---:B-1----:R-:W-:Y:S08]  /*15460*/  HMMA.16816.F32 R80, R8.reuse, R24, R80 ;  /* 0x000000180850723c */ /* 0x042ff00000001850 */
[C---:B------:R-:W-:Y:S08]  /*15470*/  HMMA.16816.F32 R88, R8.reuse, R26, R88 ;  /* 0x0000001a0858723c */ /* 0x040ff00000001858 */
[C---:B--2---:R-:W-:Y:S08]  /*15480*/  HMMA.16816.F32 R96, R8.reuse, R20, R96 ;  /* 0x000000140860723c */ /* 0x044ff00000001860 */
[C---:B------:R-:W-:Y:S08]  /*15490*/  HMMA.16816.F32 R104, R8.reuse, R22, R104 ;  /* 0x000000160868723c */ /* 0x040ff00000001868 */
[C---:B----4-:R-:W-:Y:S08]  /*154a0*/  HMMA.16816.F32 R112, R8.reuse, R16, R112 ;  /* 0x000000100870723c */ /* 0x050ff00000001870 */
[C---:B------:R-:W-:Y:S08]  /*154b0*/  HMMA.16816.F32 R120, R8.reuse, R18, R120 ;  /* 0x000000120878723c */ /* 0x040ff00000001878 */
[C---:B---3--:R-:W-:Y:S08]  /*154c0*/  HMMA.16816.F32 R124, R8.reuse, R12, R124 ;  /* 0x0000000c087c723c */ /* 0x048ff0000000187c */
[----:B------:R-:W-:Y:S01]  /*154d0*/  HMMA.16816.F32 R128, R8, R14, R128 ;  /* 0x0000000e0880723c */ /* 0x000fe20000001880 */
[----:B------:R-:W-:-:S02]  /*154e0*/  LOP3.LUT R9, R31, 0xffff, RZ, 0xc0, !PT ;  /* 0x0000ffff1f097812 */ /* 0x000fc400078ec0ff */
[C---:B------:R-:W-:Y:S02]  /*154f0*/  LOP3.LUT R8, R31.reuse, 0xff, RZ, 0xc0, !PT ;  /* 0x000000ff1f087812 */ /* 0x040fe400078ec0ff */
[----:B------:R-:W-:Y:S01]  /*15500*/  SHF.R.U32.HI R9, RZ, 0x8, R9 ;  /* 0x00000008ff097819 */ /* 0x000fe20000011609 */
[----:B------:R1:W-:Y:S03]  /*15510*/  STG.E.U16 desc[UR28][R182.64+-0x100], R233 ;  /* 0xffff00e9b6007986 */ /* 0x0003e6000c10151c */
[----:B------:R-:W-:Y:S02]  /*15520*/  PRMT R9, R8, 0x5410, R9 ;  /* 0x0000541008097816 */ /* 0x000fe40000000009 */
[----:B------:R-:W-:Y:S02]  /*15530*/  PRMT R8, R31, 0x7632, R8 ;  /* 0x000076321f087816 */ /* 0x000fe40000000008 */
[----:B------:R-:W-:-:S02]  /*15540*/  SHF.R.U32.HI R31, RZ, 0x18, R31 ;  /* 0x00000018ff1f7819 */ /* 0x000fc4000001161f */
[----:B------:R-:W-:Y:S02]  /*15550*/  LOP3.LUT R8, R8, 0xff, RZ, 0xc0, !PT ;  /* 0x000000ff08087812 */ /* 0x000fe400078ec0ff */
[----:B------:R-:W-:Y:S02]  /*15560*/  HSET2.LE.AND R9, R9, R195, PT ;  /* 0x000000c309097233 */ /* 0x000fe40003803000 */
[----:B------:R-:W-:Y:S02]  /*15570*/  PRMT R31, R8, 0x5410, R31 ;  /* 0x00005410081f7816 */ /* 0x000fe4000000001f */
[----:B------:R-:W-:Y:S01]  /*15580*/  LOP3.LUT R11, R236, 0xff00ff, RZ, 0xc0, !PT ;  /* 0x00ff00ffec0b7812 */ /* 0x000fe200078ec0ff */
[----:B-1----:R-:W-:-:S05]  /*15590*/  IMAD.MOV.U32 R233, RZ, RZ, R238 ;  /* 0x000000ffffe97224 */ /* 0x002fca00078e00ee */
[----:B------:R-:W-:-:S04]  /*155a0*/  LOP3.LUT R233, R233, 0xff, RZ, 0xc0, !PT ;  /* 0x000000ffe9e97812 */ /* 0x000fc800078ec0ff */
[----:B------:R-:W-:Y:S02]  /*155b0*/  PRMT R227, R233, 0x5410, R227 ;  /* 0x00005410e9e37816 */ /* 0x000fe400000000e3 */
[----:B------:R-:W-:Y:S02]  /*155c0*/  LOP3.LUT R8, R222, R9, RZ, 0xc0, !PT ;  /* 0x00000009de087212 */ /* 0x000fe400078ec0ff */
[--C-:B------:R-:W-:Y:S02]  /*155d0*/  HSET2.LE.AND R9, R31, R195.reuse, PT ;  /* 0x000000c31f097233 */ /* 0x100fe40003803000 */
[--C-:B------:R-:W-:Y:S02]  /*155e0*/  HSET2.LE.AND R10, R227, R195.reuse, PT ;  /* 0x000000c3e30a7233 */ /* 0x100fe40003803000 */
[----:B------:R-:W-:Y:S02]  /*155f0*/  HSET2.LE.AND R11, R11, R195, PT ;  /* 0x000000c30b0b7233 */ /* 0x000fe40003803000 */
[----:B------:R-:W-:-:S02]  /*15600*/  LOP3.LUT R9, R30, R9, RZ, 0xc0, !PT ;  /* 0x000000091e097212 */ /* 0x000fc400078ec0ff */
[----:B------:R-:W-:Y:S02]  /*15610*/  LOP3.LUT R10, R29, R10, RZ, 0xc0, !PT ;  /* 0x0000000a1d0a7212 */ /* 0x000fe400078ec0ff */
[----:B------:R-:W-:Y:S02]  /*15620*/  LOP3.LUT R11, R28, R11, RZ, 0xc0, !PT ;  /* 0x0000000b1c0b7212 */ /* 0x000fe400078ec0ff */
[----:B------:R-:W-:Y:S05]  /*15630*/  LDSM.16.MT88.4 R28, [R7+0x1000] ;  /* 0x00100000071c783b */ /* 0x000fea0000004200 */
[----:B------:R-:W-:Y:S01]  /*15640*/  HMMA.16816.F32 R68, R8, R24, R68 ;  /* 0x000000180844723c */ /* 0x000fe20000001844 */
[----:B------:R-:W-:-:S02]  /*15650*/  LOP3.LUT R24, R225, 0xff, RZ, 0xc0, !PT ;  /* 0x000000ffe1187812 */ /* 0x000fc400078ec0ff */
[----:B------:R-:W-:-:S05]  /*15660*/  SHF.R.U32.HI R25, RZ, 0x18, R225 ;  /* 0x00000018ff197819 */ /* 0x000fca00000116e1 */
[C---:B------:R-:W-:Y:S08]  /*15670*/  HMMA.16816.F32 R72, R8.reuse, R26, R72 ;  /* 0x0000001a0848723c */ /* 0x040ff00000001848 */
[C---:B------:R-:W-:Y:S08]  /*15680*/  HMMA.16816.F32 R76, R8.reuse, R20, R76 ;  /* 0x00000014084c723c */ /* 0x040ff0000000184c */
[C---:B------:R-:W-:Y:S01]  /*15690*/  HMMA.16816.F32 R84, R8.reuse, R22, R84 ;  /* 0x000000160854723c */ /* 0x040fe20000001854 */
[----:B------:R-:W-:Y:S07]  /*156a0*/  LDSM.16.MT88.4 R20, [R184+0x7000] ;  /* 0x00700000b814783b */ /* 0x000fee0000004200 */
[C---:B------:R-:W-:Y:S08]  /*156b0*/  HMMA.16816.F32 R92, R8.reuse, R16, R92 ;  /* 0x00000010085c723c */ /* 0x040ff0000000185c */
[C---:B------:R-:W-:Y:S01]  /*156c0*/  HMMA.16816.F32 R100, R8.reuse, R18, R100 ;  /* 0x000000120864723c */ /* 0x040fe20000001864 */
[----:B------:R-:W-:Y:S07]  /*156d0*/  LDSM.16.MT88.4 R16, [R5+0x7000] ;  /* 0x007000000510783b */ /* 0x000fee0000004200 */
[----:B------:R-:W-:Y:S01]  /*156e0*/  HMMA.16816.F32 R108, R8, R12, R108 ;  /* 0x0000000c086c723c */ /* 0x000fe2000000186c */
[----:B------:R-:W-:-:S07]  /*156f0*/  PRMT R12, R226, 0x7772, RZ ;  /* 0x00007772e20c7816 */ /* 0x000fce00000000ff */
[----:B------:R-:W-:Y:S01]  /*15700*/  HMMA.16816.F32 R116, R8, R14, R116 ;  /* 0x0000000e0874723c */ /* 0x000fe20000001874 */
[C---:B------:R-:W-:Y:S02]  /*15710*/  LOP3.LUT R11, R225.reuse, 0xffff, RZ, 0xc0, !PT ;  /* 0x0000ffffe10b7812 */ /* 0x040fe400078ec0ff */
[----:B------:R-:W-:Y:S02]  /*15720*/  PRMT R9, R225, 0x7632, R9 ;  /* 0x00007632e1097816 */ /* 0x000fe40000000009 */
[----:B------:R-:W-:Y:S02]  /*15730*/  PRMT R8, R226, 0x7773, RZ ;  /* 0x00007773e2087816 */ /* 0x000fe400000000ff */
[----:B------:R-:W-:Y:S02]  /*15740*/  SHF.R.U32.HI R11, RZ, 0x8, R11 ;  /* 0x00000008ff0b7819 */ /* 0x000fe4000001160b */
[----:B------:R-:W-:Y:S02]  /*15750*/  LOP3.LUT R9, R9, 0xff, RZ, 0xc0, !PT ;  /* 0x000000ff09097812 */ /* 0x000fe400078ec0ff */
[----:B------:R-:W-:-:S02]  /*15760*/  PRMT R8, R12, 0x5410, R8 ;  /* 0x000054100c087816 */ /* 0x000fc40000000008 */
[----:B------:R-:W-:Y:S01]  /*15770*/  PRMT R24, R24, 0x5410, R11 ;  /* 0x0000541018187816 */ /* 0x000fe2000000000b */
[----:B------:R-:W1:Y:S01]  /*15780*/  LDSM.16.MT88.4 R12, [R6+0x1000] ;  /* 0x00100000060c783b */ /* 0x000e620000004200 */
[----:B------:R-:W-:Y:S02]  /*15790*/  PRMT R25, R9, 0x5410, R25 ;  /* 0x0000541009197816 */ /* 0x000fe40000000019 */
[C---:B------:R-:W-:Y:S02]  /*157a0*/  PRMT R11, R218.reuse, 0x7773, RZ ;  /* 0x00007773da0b7816 */ /* 0x040fe400000000ff */
[----:B------:R-:W-:Y:S01]  /*157b0*/  PRMT R9, R218, 0x7772, RZ ;  /* 0x00007772da097816 */ /* 0x000fe200000000ff */
[----:B------:R-:W-:-:S03]  /*157c0*/  IMAD.MOV.U32 R10, RZ, RZ, R226 ;  /* 0x000000ffff0a7224 */ /* 0x000fc600078e00e2 */
[----:B------:R-:W-:Y:S02]  /*157d0*/  PRMT R9, R9, 0x5410, R11 ;  /* 0x0000541009097816 */ /* 0x000fe4000000000b */
[----:B------:R-:W-:Y:S02]  /*157e0*/  LOP3.LUT R11, R210, 0xffff, RZ, 0xc0, !PT ;  /* 0x0000ffffd20b7812 */ /* 0x000fe400078ec0ff */
[----:B------:R-:W-:Y:S02]  /*157f0*/  PRMT R26, R226, 0x7771, RZ ;  /* 0x00007771e21a7816 */ /* 0x000fe400000000ff */
[----:B------:R-:W-:Y:S02]  /*15800*/  LOP3.LUT R10, R10, 0xff, RZ, 0xc0, !PT ;  /* 0x000000ff0a0a7812 */ /* 0x000fe400078ec0ff */
[----:B------:R-:W-:Y:S02]  /*15810*/  SHF.R.U32.HI R11, RZ, 0x8, R11 ;  /* 0x00000008ff0b7819 */ /* 0x000fe4000001160b */
[----:B------:R-:W-:-:S02]  /*15820*/  LOP3.LUT R202, R210, 0xff, RZ, 0xc0, !PT ;  /* 0x000000ffd2ca7812 */ /* 0x000fc400078ec0ff */
[----:B------:R-:W-:Y:S01]  /*15830*/  PRMT R26, R10, 0x5410, R26 ;  /* 0x000054100a1a7816 */ /* 0x000fe2000000001a */
[----:B------:R-:W-:Y:S01]  /*15840*/  IMAD.MOV.U32 R10, RZ, RZ, R218 ;  /* 0x000000ffff0a7224 */ /* 0x000fe200078e00da */
[----:B------:R-:W-:Y:S02]  /*15850*/  PRMT R11, R202, 0x5410, R11 ;  /* 0x00005410ca0b7816 */ /* 0x000fe4000000000b */
[----:B------:R-:W-:Y:S02]  /*15860*/  PRMT R202, R210, 0x7632, R202 ;  /* 0x00007632d2ca7816 */ /* 0x000fe400000000ca */
[----:B------:R-:W-:Y:S02]  /*15870*/  LOP3.LUT R27, R8, 0xff00ff, RZ, 0xc0, !PT ;  /* 0x00ff00ff081b7812 */ /* 0x000fe400078ec0ff */
[----:B------:R-:W-:Y:S02]  /*15880*/  PRMT R8, R218, 0x7771, RZ ;  /* 0x00007771da087816 */ /* 0x000fe400000000ff */
[----:B------:R-:W-:-:S02]  /*15890*/  LOP3.LUT R10, R10, 0xff, RZ, 0xc0, !PT ;  /* 0x000000ff0a0a7812 */ /* 0x000fc400078ec0ff */
[----:B------:R-:W-:Y:S02]  /*158a0*/  SHF.R.U32.HI R210, RZ, 0x18, R210 ;  /* 0x00000018ffd27819 */ /* 0x000fe400000116d2 */
[----:B------:R-:W-:Y:S02]  /*158b0*/  LOP3.LUT R202, R202, 0xff, RZ, 0xc0, !PT ;  /* 0x000000ffcaca7812 */ /* 0x000fe400078ec0ff */
[----:B------:R-:W-:Y:S02]  /*158c0*/  HSET2.LE.AND R11, R11, R195, PT ;  /* 0x000000c30b0b7233 */ /* 0x000fe40003803000 */
[----:B------:R-:W-:Y:S02]  /*158d0*/  PRMT R10, R10, 0x5410, R8 ;  /* 0x000054100a0a7816 */ /* 0x000fe40000000008 */
[----:B------:R-:W-:Y:S02]  /*158e0*/  PRMT R202, R202, 0x5410, R210 ;  /* 0x00005410caca7816 */ /* 0x000fe400000000d2 */
[----:B------:R-:W-:-:S02]  /*158f0*/  LOP3.LUT R9, R9, 0xff00ff, RZ, 0xc0, !PT ;  /* 0x00ff00ff09097812 */ /* 0x000fc400078ec0ff */
[----:B------:R-:W-:Y:S02]  /*15900*/  LOP3.LUT R8, R203, R11, RZ, 0xc0, !PT ;  /* 0x0000000bcb087212 */ /* 0x000fe400078ec0ff */
[--C-:B------:R-:W-:Y:S02]  /*15910*/  HSET2.LE.AND R24, R24, R195.reuse, PT ;  /* 0x000000c318187233 */ /* 0x100fe40003803000 */
[--C-:B------:R-:W-:Y:S02]  /*15920*/  HSET2.LE.AND R25, R25, R195.reuse, PT ;  /* 0x000000c319197233 */ /* 0x100fe40003803000 */
[--C-:B------:R-:W-:Y:S02]  /*15930*/  HSET2.LE.AND R26, R26, R195.reuse, PT ;  /* 0x000000c31a1a7233 */ /* 0x100fe40003803000 */
        /* <DEDUP_REMOVED lines=9> */
[----:B------:R-:W-:Y:S02]  /*159d0*/  LOP3.LUT R10, R186, R10, RZ, 0xc0, !PT ;  /* 0x0000000aba0a7212 */ /* 0x000fe400078ec0ff */
[----:B------:R-:W-:Y:S01]  /*159e0*/  LOP3.LUT R11, R185, R11, RZ, 0xc0, !PT ;  /* 0x0000000bb90b7212 */ /* 0x000fe200078ec0ff */
[-C--:B-1----:R-:W-:Y:S01]  /*159f0*/  HMMA.16816.F32 R112, R24, R12.reuse, R112 ;  /* 0x0000000c1870723c */ /* 0x082fe20000001870 */
[----:B------:R-:W1:Y:S07]  /*15a00*/  LDSM.16.MT88.4 R184, [R184+0x7800] ;  /* 0x00780000b8b8783b */ /* 0x000e6e0000004200 */
[----:B------:R-:W-:Y:S01]  /*15a10*/  HMMA.16816.F32 R92, R8, R12, R92 ;  /* 0x0000000c085c723c */ /* 0x000fe2000000185c */
[----:B------:R-:W-:Y:S01]  /*15a20*/  IMAD.MOV.U32 R13, RZ, RZ, R220 ;  /* 0x000000ffff0d7224 */ /* 0x000fe200078e00dc */
[----:B------:R-:W-:-:S06]  /*15a30*/  PRMT R12, R220, 0x7771, RZ ;  /* 0x00007771dc0c7816 */ /* 0x000fcc00000000ff */
[-C--:B------:R-:W-:Y:S08]  /*15a40*/  HMMA.16816.F32 R120, R24, R14.reuse, R120 ;  /* 0x0000000e1878723c */ /* 0x080ff00000001878 */
[----:B------:R-:W-:Y:S01]  /*15a50*/  HMMA.16816.F32 R100, R8, R14, R100 ;  /* 0x0000000e0864723c */ /* 0x000fe20000001864 */
[----:B------:R-:W-:Y:S02]  /*15a60*/  LOP3.LUT R14, R217, 0xffff, RZ, 0xc0, !PT ;  /* 0x0000ffffd90e7812 */ /* 0x000fe400078ec0ff */
[----:B------:R-:W-:-:S02]  /*15a70*/  SHF.R.U32.HI R15, RZ, 0x10, R217 ;  /* 0x00000010ff0f7819 */ /* 0x000fc400000116d9 */
[----:B------:R-:W-:-:S03]  /*15a80*/  SHF.R.U32.HI R14, RZ, 0x8, R14 ;  /* 0x00000008ff0e7819 */ /* 0x000fc6000001160e */
[----:B------:R-:W-:Y:S01]  /*15a90*/  HMMA.16816.F32 R96, R24, R16, R96 ;  /* 0x000000101860723c */ /* 0x000fe20000001860 */
[----:B------:R-:W-:-:S07]  /*15aa0*/  LOP3.LUT R217, R217, 0xff, RZ, 0xc0, !PT ;  /* 0x000000ffd9d97812 */ /* 0x000fce00078ec0ff */
[----:B------:R-:W-:Y:S08]  /*15ab0*/  HMMA.16816.F32 R104, R24, R18, R104 ;  /* 0x000000121868723c */ /* 0x000ff00000001868 */
[C---:B------:R-:W-:Y:S08]  /*15ac0*/  HMMA.16816.F32 R76, R8.reuse, R16, R76 ;  /* 0x00000010084c723c */ /* 0x040ff0000000184c */
[----:B------:R-:W-:Y:S01]  /*15ad0*/  HMMA.16816.F32 R84, R8, R18, R84 ;  /* 0x000000120854723c */ /* 0x000fe20000001854 */
[----:B------:R2:W-:Y:S07]  /*15ae0*/  LDSM.16.MT88.4 R16, [R6+0x1800] ;  /* 0x001800000610783b */ /* 0x0005ee0000004200 */
[C---:B------:R-:W-:Y:S08]  /*15af0*/  HMMA.16816.F32 R80, R24.reuse, R20, R80 ;  /* 0x000000141850723c */ /* 0x040ff00000001850 */
[----:B------:R-:W-:Y:S08]  /*15b00*/  HMMA.16816.F32 R88, R24, R22, R88 ;  /* 0x000000161858723c */ /* 0x000ff00000001858 */
[----:B------:R-:W-:Y:S01]  /*15b10*/  HMMA.16816.F32 R68, R8, R20, R68 ;  /* 0x000000140844723c */ /* 0x000fe20000001844 */
[----:B--2---:R-:W-:-:S02]  /*15b20*/  LOP3.LUT R6, R13, 0xff, RZ, 0xc0, !PT ;  /* 0x000000ff0d067812 */ /* 0x004fc400078ec0ff */
[----:B------:R-:W-:-:S05]  /*15b30*/  LOP3.LUT R13, R15, 0xff, RZ, 0xc0, !PT ;  /* 0x000000ff0f0d7812 */ /* 0x000fca00078ec0ff */
[----:B------:R-:W-:Y:S01]  /*15b40*/  HMMA.16816.F32 R72, R8, R22, R72 ;  /* 0x000000160848723c */ /* 0x000fe20000001848 */
[----:B------:R2:W3:Y:S01]  /*15b50*/  LDSM.16.MT88.4 R20, [R5+0x7800] ;  /* 0x007800000514783b */ /* 0x0004e20000004200 */
[----:B------:R-:W-:-:S06]  /*15b60*/  PRMT R6, R6, 0x5410, R12 ;  /* 0x0000541006067816 */ /* 0x000fcc000000000c */
[----:B------:R-:W-:Y:S01]  /*15b70*/  HMMA.16816.F32 R124, R24, R28, R124 ;  /* 0x0000001c187c723c */ /* 0x000fe2000000187c */
[----:B------:R-:W-:-:S07]  /*15b80*/  PRMT R216, R13, 0x5410, R216 ;  /* 0x000054100dd87816 */ /* 0x000fce00000000d8 */
[----:B------:R-:W-:Y:S01]  /*15b90*/  HMMA.16816.F32 R128, R24, R30, R128 ;  /* 0x0000001e1880723c */ /* 0x000fe20000001880 */
[C---:B------:R-:W-:Y:S02]  /*15ba0*/  PRMT R24, R220.reuse, 0x7772, RZ ;  /* 0x00007772dc187816 */ /* 0x040fe400000000ff */
[----:B--2---:R-:W-:-:S04]  /*15bb0*/  PRMT R5, R220, 0x7773, RZ ;  /* 0x00007773dc057816 */ /* 0x004fc800000000ff */
[----:B------:R-:W-:Y:S02]  /*15bc0*/  PRMT R5, R24, 0x5410, R5 ;  /* 0x0000541018057816 */ /* 0x000fe40000000005 */
[----:B------:R-:W-:Y:S02]  /*15bd0*/  PRMT R24, R217, 0x5410, R14 ;  /* 0x00005410d9187816 */ /* 0x000fe4000000000e */
[----:B------:R2:W4:Y:S01]  /*15be0*/  LDSM.16.MT88.4 R12, [R7+0x1800] ;  /* 0x00180000070c783b */ /* 0x0005220000004200 */
[----:B------:R-:W-:Y:S01]  /*15bf0*/  LOP3.LUT R5, R5, 0xff00ff, RZ, 0xc0, !PT ;  /* 0x00ff00ff05057812 */ /* 0x000fe200078ec0ff */
[----:B------:R-:W-:Y:S01]  /*15c00*/  HMMA.16816.F32 R108, R8, R28, R108 ;  /* 0x0000001c086c723c */ /* 0x000fe2000000186c */
[----:B------:R-:W-:-:S03]  /*15c10*/  HSET2.LE.AND R6, R6, R195, PT ;  /* 0x000000c306067233 */ /* 0x000fc60003803000 */
[----:B------:R-:W-:-:S04]  /*15c20*/  HSET2.LE.AND R27, R5, R195, PT ;  /* 0x000000c3051b7233 */ /* 0x000fc80003803000 */
[----:B------:R-:W-:Y:S01]  /*15c30*/  HMMA.16816.F32 R116, R8, R30, R116 ;  /* 0x0000001e0874723c */ /* 0x000fe20000001874 */
[----:B------:R-:W-:Y:S01]  /*15c40*/  IMAD.MOV.U32 R8, RZ, RZ, R196 ;  /* 0x000000ffff087224 */ /* 0x000fe200078e00c4 */
[C---:B------:R-:W-:Y:S02]  /*15c50*/  PRMT R5, R196.reuse, 0x7773, RZ ;  /* 0x00007773c4057816 */ /* 0x040fe400000000ff */
[C---:B------:R-:W-:Y:S02]  /*15c60*/  LOP3.LUT R11, R53.reuse, 0xffff, RZ, 0xc0, !PT ;  /* 0x0000ffff350b7812 */ /* 0x040fe400078ec0ff */
[----:B------:R-:W-:Y:S02]  /*15c70*/  PRMT R10, R53, 0x7632, R10 ;  /* 0x00007632350a7816 */ /* 0x000fe4000000000a */
[----:B------:R-:W-:Y:S02]  /*15c80*/  LOP3.LUT R26, R211, R6, RZ, 0xc0, !PT ;  /* 0x00000006d31a7212 */ /* 0x000fe400078ec0ff */
[----:B------:R-:W-:-:S02]  /*15c90*/  PRMT R6, R196, 0x7771, RZ ;  /* 0x00007771c4067816 */ /* 0x000fc400000000ff */
[----:B--2---:R-:W-:Y:S02]  /*15ca0*/  PRMT R7, R196, 0x7772, RZ ;  /* 0x00007772c4077816 */ /* 0x004fe400000000ff */
[----:B------:R-:W-:Y:S02]  /*15cb0*/  LOP3.LUT R8, R8, 0xff, RZ, 0xc0, !PT ;  /* 0x000000ff08087812 */ /* 0x000fe400078ec0ff */
        /* <DEDUP_REMOVED lines=8> */
[----:B------:R-:W-:Y:S02]  /*15d40*/  LOP3.LUT R5, R5, 0xff00ff, RZ, 0xc0, !PT ;  /* 0x00ff00ff05057812 */ /* 0x000fe400078ec0ff */
[----:B------:R-:W-:-:S02]  /*15d50*/  HSET2.LE.AND R8, R8, R195, PT ;  /* 0x000000c308087233 */ /* 0x000fc40003803000 */
[--C-:B------:R-:W-:Y:S02]  /*15d60*/  HSET2.LE.AND R9, R10, R195.reuse, PT ;  /* 0x000000c30a097233 */ /* 0x100fe40003803000 */
[--C-:B------:R-:W-:Y:S02]  /*15d70*/  HSET2.LE.AND R6, R6, R195.reuse, PT ;  /* 0x000000c306067233 */ /* 0x100fe40003803000 */
[----:B------:R-:W-:Y:S02]  /*15d80*/  HSET2.LE.AND R11, R5, R195, PT ;  /* 0x000000c3050b7233 */ /* 0x000fe40003803000 */
[----:B------:R-:W-:Y:S02]  /*15d90*/  LOP3.LUT R8, R138, R8, RZ, 0xc0, !PT ;  /* 0x000000088a087212 */ /* 0x000fe400078ec0ff */
[----:B------:R-:W-:Y:S02]  /*15da0*/  LOP3.LUT R9, R137, R9, RZ, 0xc0, !PT ;  /* 0x0000000989097212 */ /* 0x000fe400078ec0ff */
[----:B------:R-:W-:-:S02]  /*15db0*/  LOP3.LUT R10, R136, R6, RZ, 0xc0, !PT ;  /* 0x00000006880a7212 */ /* 0x000fc400078ec0ff */
[----:B------:R-:W-:Y:S01]  /*15dc0*/  LOP3.LUT R11, R189, R11, RZ, 0xc0, !PT ;  /* 0x0000000bbd0b7212 */ /* 0x000fe200078ec0ff */
[C---:B------:R-:W-:Y:S01]  /*15dd0*/  IMAD.WIDE R6, R135.reuse, 0x70, R182 ;  /* 0x0000007087067825 */ /* 0x040fe200078e02b6 */
[----:B------:R-:W-:Y:S04]  /*15de0*/  STG.E.U16 desc[UR28][R198.64+-0x100], R235 ;  /* 0xffff00ebc6007986 */ /* 0x000fe8000c10151c */
[----:B------:R-:W-:Y:S01]  /*15df0*/  STG.E.U16 desc[UR28][R206.64+-0xfe], R237 ;  /* 0xffff02edce007986 */ /* 0x000fe2000c10151c */
[C---:B-1----:R-:W-:Y:S03]  /*15e00*/  HMMA.16816.F32 R68, R8.reuse, R184, R68 ;  /* 0x000000b80844723c */ /* 0x042fe60000001844 */
[----:B------:R-:W-:Y:S04]  /*15e10*/  STG.E.U16 desc[UR28][R180.64+-0x100], R170 ;  /* 0xffff00aab4007986 */ /* 0x000fe8000c10151c */
[----:B------:R-:W-:Y:S01]  /*15e20*/  STG.E.U16 desc[UR28][R180.64+-0xfe], R169 ;  /* 0xffff02a9b4007986 */ /* 0x000fe2000c10151c */
[C---:B------:R-:W-:Y:S03]  /*15e30*/  HMMA.16816.F32 R72, R8.reuse, R186, R72 ;  /* 0x000000ba0848723c */ /* 0x040fe60000001848 */
[----:B------:R-:W-:Y:S05]  /*15e40*/  STG.E.U16 desc[UR28][R208.64+-0xf0], R49 ;  /* 0xffff1031d0007986 */ /* 0x000fea000c10151c */
[C---:B---3--:R-:W-:Y:S01]  /*15e50*/  HMMA.16816.F32 R76, R8.reuse, R20, R76 ;  /* 0x00000014084c723c */ /* 0x048fe2000000184c */
[----:B------:R-:W-:Y:S04]  /*15e60*/  STG.E.U16 desc[UR28][R208.64+-0xee], R48 ;  /* 0xffff1230d0007986 */ /* 0x000fe8000c10151c */
[----:B------:R-:W-:Y:S03]  /*15e70*/  STG.E.U16 desc[UR28][R182.64+-0xf0], R47 ;  /* 0xffff102fb6007986 */ /* 0x000fe6000c10151c */
[C---:B------:R-:W-:Y:S01]  /*15e80*/  HMMA.16816.F32 R84, R8.reuse, R22, R84 ;  /* 0x000000160854723c */ /* 0x040fe20000001854 */
[----:B------:R-:W-:Y:S07]  /*15e90*/  STG.E.U16 desc[UR28][R182.64+-0xee], R46 ;  /* 0xffff122eb6007986 */ /* 0x000fee000c10151c */
[C---:B------:R-:W-:Y:S01]  /*15ea0*/  HMMA.16816.F32 R92, R8.reuse, R16, R92 ;  /* 0x00000010085c723c */ /* 0x040fe2000000185c */
[----:B------:R-:W-:Y:S07]  /*15eb0*/  STG.E.U16 desc[UR28][R206.64+-0xf0], R168 ;  /* 0xffff10a8ce007986 */ /* 0x000fee000c10151c */
[C---:B------:R-:W-:Y:S01]  /*15ec0*/  HMMA.16816.F32 R100, R8.reuse, R18, R100 ;  /* 0x000000120864723c */ /* 0x040fe20000001864 */
[----:B------:R-:W-:Y:S07]  /*15ed0*/  STG.E.U16 desc[UR28][R206.64+-0xee], R167 ;  /* 0xffff12a7ce007986 */ /* 0x000fee000c10151c */
[C---:B----4-:R-:W-:Y:S01]  /*15ee0*/  HMMA.16816.F32 R108, R8.reuse, R12, R108 ;  /* 0x0000000c086c723c */ /* 0x050fe2000000186c */
[----:B------:R-:W-:Y:S07]  /*15ef0*/  STG.E.U16 desc[UR28][R180.64+-0xf0], R166 ;  /* 0xffff10a6b4007986 */ /* 0x000fee000c10151c */
[----:B------:R-:W-:Y:S01]  /*15f00*/  HMMA.16816.F32 R116, R8, R14, R116 ;  /* 0x0000000e0874723c */ /* 0x000fe20000001874 */
[C---:B------:R-:W-:Y:S01]  /*15f10*/  IMAD.WIDE R8, R135.reuse, -0x70, R6 ;  /* 0xffffff9087087825 */ /* 0x040fe200078e0206 */
        /* <DEDUP_REMOVED lines=38> */
[----:B------:R-:W-:Y:S01]  /*16180*/  FADD.FTZ R172, R179, R172 ;  /* 0x000000acb3ac7221 */ /* 0x000fe20000010000 */
[----:B------:R-:W-:Y:S02]  /*16190*/  FADD.FTZ R173, R67, R173 ;  /* 0x000000ad43ad7221 */ /* 0x000fe40000010000 */
[----:B------:R-:W-:Y:S01]  /*161a0*/  STG.E.U16 desc[UR28][R180.64+-0xb0], R150 ;  /* 0xffff5096b4007986 */ /* 0x000fe2000c10151c */
[----:B------:R-:W-:-:S03]  /*161b0*/  FADD.FTZ R171, R176, R171 ;  /* 0x000000abb0ab7221 */ /* 0x000fc60000010000 */
[----:B------:R-:W-:Y:S01]  /*161c0*/  STG.E.U16 desc[UR28][R180.64+-0xae], R149 ;  /* 0xffff5295b4007986 */ /* 0x000fe2000c10151c */
[----:B-1----:R-:W-:-:S03]  /*161d0*/  IMAD.WIDE R6, R135, 0x70, R10 ;  /* 0x0000007087067825 */ /* 0x002fc600078e020a */
[----:B------:R-:W-:Y:S01]  /*161e0*/  STG.E.U16 desc[UR28][R208.64+-0xa0], R57 ;  /* 0xffff6039d0007986 */ /* 0x000fe2000c10151c */
[----:B------:R-:W-:-:S03]  /*161f0*/  FADD.FTZ R174, R60, R174 ;  /* 0x000000ae3cae7221 */ /* 0x000fc60000010000 */
[----:B------:R-:W-:Y:S01]  /*16200*/  STG.E.U16 desc[UR28][R208.64+-0x9e], R56 ;  /* 0xffff6238d0007986 */ /* 0x000fe2000c10151c */
[----:B--2---:R-:W-:-:S03]  /*16210*/  IMAD.WIDE R8, R135, -0x70, R6 ;  /* 0xffffff9087087825 */ /* 0x004fc600078e0206 */
[----:B------:R-:W-:Y:S04]  /*16220*/  STG.E.U16 desc[UR28][R10.64+-0xa0], R55 ;  /* 0xffff60370a007986 */ /* 0x000fe8000c10151c */
[----:B------:R-:W-:Y:S01]  /*16230*/  STG.E.U16 desc[UR28][R10.64+-0x9e], R54 ;  /* 0xffff62360a007986 */ /* 0x000fe2000c10151c */
[----:B------:R-:W-:-:S03]  /*16240*/  FADD.FTZ R172, R178, R172 ;  /* 0x000000acb2ac7221 */ /* 0x000fc60000010000 */
[----:B------:R-:W-:Y:S01]  /*16250*/  STG.E.U16 desc[UR28][R6.64+-0xa0], R148 ;  /* 0xffff609406007986 */ /* 0x000fe2000c10151c */
[----:B------:R-:W-:-:S03]  /*16260*/  FADD.FTZ R5, R65, R173 ;  /* 0x000000ad41057221 */ /* 0x000fc60000010000 */
[----:B------:R1:W-:Y:S01]  /*16270*/  STG.E.U16 desc[UR28][R6.64+-0x9e], R147 ;  /* 0xffff629306007986 */ /* 0x0003e2000c10151c */
[--C-:B------:R-:W-:Y:S01]  /*16280*/  HSET2.LE.AND R24, R24, R195.reuse, PT ;  /* 0x000000c318187233 */ /* 0x100fe20003803000 */
[----:B------:R-:W-:Y:S01]  /*16290*/  FADD.FTZ R171, R175, R171 ;  /* 0x000000abafab7221 */ /* 0x000fe20000010000 */
[----:B------:R-:W-:Y:S01]  /*162a0*/  HSET2.LE.AND R25, R216, R195, PT ;  /* 0x000000c3d8197233 */ /* 0x000fe20003803000 */
[----:B------:R-:W-:Y:S01]  /*162b0*/  STG.E.U16 desc[UR28][R180.64+-0xa0], R146 ;  /* 0xffff6092b4007986 */ /* 0x000fe2000c10151c */
[----:B------:R-:W-:-:S03]  /*162c0*/  FADD.FTZ R174, R59, R174 ;  /* 0x000000ae3bae7221 */ /* 0x000fc60000010000 */
[----:B------:R-:W-:Y:S04]  /*162d0*/  STG.E.U16 desc[UR28][R180.64+-0x9e], R145 ;  /* 0xffff6291b4007986 */ /* 0x000fe8000c10151c */
[----:B------:R-:W-:Y:S04]  /*162e0*/  STG.E.U16 desc[UR28][R208.64+-0x90], R63 ;  /* 0xffff703fd0007986 */ /* 0x000fe8000c10151c */
[----:B------:R-:W-:Y:S04]  /*162f0*/  STG.E.U16 desc[UR28][R208.64+-0x8e], R62 ;  /* 0xffff723ed0007986 */ /* 0x000fe8000c10151c */
[----:B------:R-:W-:Y:S01]  /*16300*/  STG.E.U16 desc[UR28][R8.64+-0x90], R134 ;  /* 0xffff708608007986 */ /* 0x000fe2000c10151c */
[----:B-1----:R-:W-:-:S03]  /*16310*/  IMAD.WIDE R6, R135, 0x70, R8 ;  /* 0x0000007087067825 */ /* 0x002fc600078e0208 */
[----:B------:R-:W-:Y:S01]  /*16320*/  STG.E.U16 desc[UR28][R8.64+-0x8e], R133 ;  /* 0xffff728508007986 */ /* 0x000fe2000c10151c */
[----:B------:R-:W-:-:S03]  /*16330*/  LOP3.LUT R24, R215, R24, RZ, 0xc0, !PT ;  /* 0x00000018d7187212 */ /* 0x000fc600078ec0ff */
[----:B------:R-:W-:Y:S01]  /*16340*/  STG.E.U16 desc[UR28][R6.64+-0x90], R144 ;  /* 0xffff709006007986 */ /* 0x000fe2000c10151c */
[----:B------:R-:W-:-:S03]  /*16350*/  LOP3.LUT R25, R214, R25, RZ, 0xc0, !PT ;  /* 0x00000019d6197212 */ /* 0x000fc600078ec0ff */
[----:B------:R1:W-:Y:S01]  /*16360*/  STG.E.U16 desc[UR28][R6.64+-0x8e], R143 ;  /* 0xffff728f06007986 */ /* 0x0003e2000c10151c */
[----:B------:R-:W-:-:S03]  /*16370*/  LOP3.LUT R27, R197, R27, RZ, 0xc0, !PT ;  /* 0x0000001bc51b7212 */ /* 0x000fc600078ec0ff */
[----:B------:R2:W-:Y:S04]  /*16380*/  STL [R1+0x64], R5 ;  /* 0x0000640501007387 */ /* 0x0005e80000100800 */
[----:B------:R3:W-:Y:S01]  /*16390*/  STG.E.U16 desc[UR28][R180.64+-0x90], R142 ;  /* 0xffff708eb4007986 */ /* 0x0007e2000c10151c */
[C---:B------:R-:W-:Y:S03]  /*163a0*/  HMMA.16816.F32 R80, R24.reuse, R184, R80 ;  /* 0x000000b81850723c */ /* 0x040fe60000001850 */
[----:B------:R3:W-:Y:S05]  /*163b0*/  STG.E.U16 desc[UR28][R180.64+-0x8e], R139 ;  /* 0xffff728bb4007986 */ /* 0x0007ea000c10151c */
[----:B------:R-:W-:Y:S01]  /*163c0*/  HMMA.16816.F32 R88, R24, R186, R88 ;  /* 0x000000ba1858723c */ /* 0x000fe20000001858 */
[----:B-1----:R-:W-:Y:S01]  /*163d0*/  FADD.FTZ R7, R66, R172 ;  /* 0x000000ac42077221 */ /* 0x002fe20000010000 */
[----:B------:R-:W-:Y:S01]  /*163e0*/  FADD.FTZ R6, R64, R171 ;  /* 0x000000ab40067221 */ /* 0x000fe20000010000 */
[----:B--2---:R-:W-:-:S03]  /*163f0*/  FADD.FTZ R5, R52, R174 ;  /* 0x000000ae34057221 */ /* 0x004fc60000010000 */
[----:B------:R3:W-:Y:S02]  /*16400*/  STL [R1+0x68], R7 ;  /* 0x0000680701007387 */ /* 0x0007e40000100800 */
[C---:B------:R-:W-:Y:S02]  /*16410*/  HMMA.16816.F32 R96, R24.reuse, R20, R96 ;  /* 0x000000141860723c */ /* 0x040fe40000001860 */
[----:B------:R3:W-:Y:S04]  /*16420*/  STL [R1+0x60], R6 ;  /* 0x0000600601007387 */ /* 0x0007e80000100800 */
[----:B------:R3:W-:Y:S02]  /*16430*/  STL [R1+0x6c], R5 ;  /* 0x00006c0501007387 */ /* 0x0007e40000100800 */
[C---:B------:R-:W-:Y:S08]  /*16440*/  HMMA.16816.F32 R104, R24.reuse, R22, R104 ;  /* 0x000000161868723c */ /* 0x040ff00000001868 */
[C---:B------:R-:W-:Y:S08]  /*16450*/  HMMA.16816.F32 R112, R24.reuse, R16, R112 ;  /* 0x000000101870723c */ /* 0x040ff00000001870 */
[C---:B------:R-:W-:Y:S08]  /*16460*/  HMMA.16816.F32 R120, R24.reuse, R18, R120 ;  /* 0x000000121878723c */ /* 0x040ff00000001878 */
[C---:B------:R-:W-:Y:S08]  /*16470*/  HMMA.16816.F32 R124, R24.reuse, R12, R124 ;  /* 0x0000000c187c723c */ /* 0x040ff0000000187c */
[----:B------:R-:W-:Y:S01]  /*16480*/  HMMA.16816.F32 R128, R24, R14, R128 ;  /* 0x0000000e1880723c */ /* 0x000fe20000001880 */
[----:B------:R-:W-:Y:S01]  /*16490*/  IADD3 R137, P1, PT, R208, -0x180, RZ ;  /* 0xfffffe80d0897810 */ /* 0x000fe20007f3e0ff */
[----:B------:R-:W-:-:S03]  /*164a0*/  UIADD3 UR6, UPT, UPT, UR23, -0x4, URZ ;  /* 0xfffffffc17067890 */ /* 0x000fc6000fffe0ff */
[----:B---3--:R-:W-:-:S15]  /*164b0*/  IADD3.X R138, PT, PT, R209, -0x1, RZ, P1, !PT ;  /* 0xffffffffd18a7810 */ /* 0x008fde0000ffe4ff */
.L_x_1322:
[----:B------:R-:W-:-:S09]  /*164c0*/  UISETP.GE.AND UP0, UPT, UR6, URZ, UPT ;  /* 0x000000ff0600728c */ /* 0x000fd2000bf06270 */
[----:B------:R-:W-:Y:S05]  /*164d0*/  BRA.U !UP0, `(.L_x_1329) ;  /* 0x0000006d08f87547 */ /* 0x000fea000b800000 */
[----:B-----5:R-:W1:Y:S01]  /*164e0*/  S2R R193, SR_TID.X ;  /* 0x0000000000c17919 */ /* 0x020e620000002100 */
[----:B------:R-:W-:Y:S01]  /*164f0*/  LOP3.LUT R190, R190, R188, RZ, 0xfc, !PT ;  /* 0x000000bcbebe7212 */ /* 0x000fe200078efcff */
[----:B------:R-:W-:Y:S01]  /*16500*/  IMAD.MOV.U32 R136, RZ, RZ, R0 ;  /* 0x000000ffff887224 */ /* 0x000fe200078e0000 */
[----:B------:R-:W-:Y:S01]  /*16510*/  LOP3.LUT R6, R212, UR31, RZ, 0x3c, !PT ;  /* 0x0000001fd4067c12 */ /* 0x000fe2000f8e3cff */
[----:B------:R-:W3:Y:S01]  /*16520*/  S2UR UR8, SR_CgaCtaId ;  /* 0x00000000000879c3 */ /* 0x000ee20000008800 */
[----:B------:R-:W-:Y:S01]  /*16530*/  LEA R190, R190, UR5, 0x1 ;  /* 0x00000005bebe7c11 */ /* 0x000fe2000f8e08ff */
[----:B------:R-:W4:Y:S01]  /*16540*/  LDCU UR9, c[0x0][0x440] ;  /* 0x00008800ff0977ac */ /* 0x000f220008000800 */
[----:B------:R-:W-:Y:S01]  /*16550*/  LOP3.LUT R5, R204, UR31, RZ, 0x3c, !PT ;  /* 0x0000001fcc057c12 */ /* 0x000fe2000f8e3cff */
[----:B------:R2:W-:Y:S01]  /*16560*/  STL [R1+0x24], R6 ;  /* 0x0000240601007387 */ /* 0x0005e20000100800 */
[----:B------:R-:W-:Y:S01]  /*16570*/  IMAD.MOV.U32 R184, RZ, RZ, 0x20 ;  /* 0x00000020ffb87424 */ /* 0x000fe200078e00ff */
[----:B------:R-:W-:Y:S01]  /*16580*/  UMOV UR10, 0x400 ;  /* 0x00000400000a7882 */ /* 0x000fe20000000000 */
[----:B------:R-:W-:Y:S01]  /*16590*/  VIADD R0, R190, 0x6000 ;  /* 0x00006000be007836 */ /* 0x000fe20000000000 */
[----:B------:R2:W-:Y:S01]  /*165a0*/  STL [R1+0x20], R5 ;  /* 0x0000200501007387 */ /* 0x0005e20000100800 */
[----:B------:R-:W2:Y:S01]  /*165b0*/  LDC.64 R196, c[0x0][0x3c0] ;  /* 0x0000f000ffc47b82 */ /* 0x000ea20000000a00 */
[----:B------:R-:W-:Y:S01]  /*165c0*/  IMAD.MOV.U32 R135, RZ, RZ, R2 ;  /* 0x000000ffff877224 */ /* 0x000fe200078e0002 */
[----:B------:R-:W2:Y:S01]  /*165d0*/  LDCU UR27, c[0x0][0x440] ;  /* 0x00008800ff1b77ac */ /* 0x000ea20008000800 */
[----:B------:R2:W-:Y:S01]  /*165e0*/  STL [R1+0x3c], R0 ;  /* 0x00003c0001007387 */ /* 0x0005e20000100800 */
[----:B------:R-:W-:-:S02]  /*165f0*/  IMAD.MOV.U32 R134, RZ, RZ, R3 ;  /* 0x000000ffff867224 */ /* 0x000fc400078e0003 */
[----:B------:R-:W-:Y:S01]  /*16600*/  IMAD.MOV.U32 R133, RZ, RZ, R132 ;  /* 0x000000ffff857224 */ /* 0x000fe200078e0084 */
[----:B------:R-:W2:Y:S01]  /*16610*/  LDCU UR4, c[0x0][0x45c] ;  /* 0x00008b80ff0477ac */ /* 0x000ea20008000800 */
[----:B------:R-:W-:Y:S02]  /*16620*/  IMAD.MOV.U32 R188, RZ, RZ, 0x40 ;  /* 0x00000040ffbc7424 */ /* 0x000fe400078e00ff */
[----:B------:R-:W-:Y:S01]  /*16630*/  IMAD.IADD R189, R4, 0x1, R190 ;  /* 0x0000000104bd7824 */ /* 0x000fe200078e02be */
[----:B----4-:R-:W-:Y:S01]  /*16640*/  ISETP.GE.AND P1, PT, R191, UR9, PT ;  /* 0x00000009bf007c0c */ /* 0x010fe2000bf26270 */
[----:B------:R-:W-:Y:S02]  /*16650*/  USHF.L.U32 UR7, UR13, 0x10, URZ ;  /* 0x000000100d077899 */ /* 0x000fe400080006ff */
[----:B---3--:R-:W-:Y:S01]  /*16660*/  ULEA UR5, UR8, UR10, 0x18 ;  /* 0x0000000a08057291 */ /* 0x008fe2000f8ec0ff */
[C---:B-1----:R-:W-:Y:S01]  /*16670*/  IMAD.SHL.U32 R187, R193.reuse, 0x40, RZ ;  /* 0x00000040c1bb7824 */ /* 0x042fe200078e00ff */
[----:B------:R-:W-:-:S02]  /*16680*/  LOP3.LUT P0, RZ, R193, 0x2, RZ, 0xc0, !PT ;  /* 0x00000002c1ff7812 */ /* 0x000fc4000780c0ff */
[----:B------:R-:W-:Y:S02]  /*16690*/  LOP3.LUT R186, R193, 0x8, RZ, 0xc0, !PT ;  /* 0x00000008c1ba7812 */ /* 0x000fe400078ec0ff */
[----:B------:R-:W-:Y:S02]  /*166a0*/  SEL R184, R184, 0xffffffe0, !P0 ;  /* 0xffffffe0b8b87807 */ /* 0x000fe40004000000 */
[----:B------:R-:W-:Y:S01]  /*166b0*/  LOP3.LUT R185, R187, 0x400, RZ, 0xc0, !PT ;  /* 0x00000400bbb97812 */ /* 0x000fe200078ec0ff */
[----:B------:R-:W-:Y:S06]  /*166c0*/  BRA `(.L_x_1330) ;  /* 0x0000000000c47947 */ /* 0x000fec0003800000 */
.L_x_1332:
[----:B------:R-:W2:Y:S01]  /*166d0*/  LDL R182, [R1+0x34] ;  /* 0x0000340001b67983 */ /* 0x000ea20000100800 */
[----:B------:R-:W1:Y:S01]  /*166e0*/  LDC.64 R2, c[0x0][0x3b8] ;  /* 0x0000ee00ff027b82 */ /* 0x000e620000000a00 */
[----:B------:R-:W-:Y:S01]  /*166f0*/  ISETP.GE.AND P1, PT, R191, UR27, PT ;  /* 0x0000001bbf007c0c */ /* 0x000fe2000bf26270 */
[----:B------:R-:W-:Y:S01]  /*16700*/  UIADD3 UR8, UPT, UPT, UR6, -0x1, URZ ;  /* 0xffffffff06087890 */ /* 0x000fe2000fffe0ff */
[----:B------:R-:W3:Y:S04]  /*16710*/  LDL R183, [R1+0x30] ;  /* 0x0000300001b77983 */ /* 0x000ee80000100800 */
[----:B------:R-:W4:Y:S01]  /*16720*/  LDL R169, [R1+0x38] ;  /* 0x0000380001a97983 */ /* 0x000f220000100800 */
[----:B-1----:R-:W-:Y:S04]  /*16730*/  IMAD.WIDE.U32 R166, R2, UR8, RZ ;  /* 0x0000000802a67c25 */ /* 0x002fe8000f8e00ff */
[----:B------:R-:W-:Y:S02]  /*16740*/  IMAD.SHL.U32 R178, R166, 0x40, RZ ;  /* 0x00000040a6b27824 */ /* 0x000fe400078e00ff */
[C---:B------:R-:W-:Y:S03]  /*16750*/  IMAD R164, R3.reuse, UR8, R167 ;  /* 0x0000000803a47c24 */ /* 0x040fe6000f8e02a7 */
[-C--:B------:R-:W-:Y:S02]  /*16760*/  @!P2 LEA R167, P4, R2, R178.reuse, 0x4 ;  /* 0x000000b202a7a211 */ /* 0x080fe400078820ff */
[----:B------:R-:W-:Y:S01]  /*16770*/  SHF.L.U64.HI R179, R166, 0x6, R164 ;  /* 0x00000006a6b37819 */ /* 0x000fe200000102a4 */
[----:B------:R-:W-:Y:S01]  /*16780*/  @!P2 IMAD R164, R3, 0x30, RZ ;  /* 0x0000003003a4a824 */ /* 0x000fe200078e02ff */
[C---:B------:R-:W-:Y:S02]  /*16790*/  @!P2 LEA R168, P3, R2.reuse, R178, 0x5 ;  /* 0x000000b202a8a211 */ /* 0x040fe400078628ff */
[CC--:B------:R-:W-:Y:S01]  /*167a0*/  @!P2 LEA.HI.X R166, R2.reuse, R179.reuse, R3, 0x4, P4 ;  /* 0x000000b302a6a211 */ /* 0x0c0fe200020f2403 */
[C---:B------:R-:W-:Y:S01]  /*167b0*/  @!P2 IMAD.WIDE.U32 R170, R2.reuse, 0x30, R178 ;  /* 0x0000003002aaa825 */ /* 0x040fe200078e00b2 */
[----:B------:R-:W-:Y:S03]  /*167c0*/  @!P2 LEA.HI.X R3, R2, R179, R3, 0x5, P3 ;  /* 0x000000b30203a211 */ /* 0x000fe600018f2c03 */
[----:B------:R-:W-:Y:S01]  /*167d0*/  @!P2 IMAD.IADD R164, R164, 0x1, R171 ;  /* 0x00000001a4a4a824 */ /* 0x000fe200078e02ab */
[CC--:B--2---:R-:W-:Y:S02]  /*167e0*/  @!P1 LEA R165, P5, R178.reuse, R182.reuse, 0x1 ;  /* 0x000000b6b2a59211 */ /* 0x0c4fe400078a08ff */
[CC--:B------:R-:W-:Y:S02]  /*167f0*/  @!P2 LEA R176, P4, R167.reuse, R182.reuse, 0x1 ;  /* 0x000000b6a7b0a211 */ /* 0x0c0fe400078808ff */
[-C--:B---3--:R-:W-:Y:S02]  /*16800*/  @!P1 LEA.HI.X R2, R178, R183.reuse, R179, 0x1, P5 ;  /* 0x000000b7b2029211 */ /* 0x088fe400028f0cb3 */
[CC--:B------:R-:W-:Y:S02]  /*16810*/  @!P2 LEA R178, P3, R168.reuse, R182.reuse, 0x1 ;  /* 0x000000b6a8b2a211 */ /* 0x0c0fe400078608ff */
[-C--:B------:R-:W-:Y:S02]  /*16820*/  @!P2 LEA.HI.X R177, R167, R183.reuse, R166, 0x1, P4 ;  /* 0x000000b7a7b1a211 */ /* 0x080fe400020f0ca6 */
[-C--:B------:R-:W-:Y:S01]  /*16830*/  @!P2 LEA.HI.X R179, R168, R183.reuse, R3, 0x1, P3 ;  /* 0x000000b7a8b3a211 */ /* 0x080fe200018f0c03 */
[----:B------:R-:W-:Y:S01]  /*16840*/  @!P1 IMAD.MOV.U32 R3, RZ, RZ, R2 ;  /* 0x000000ffff039224 */ /* 0x000fe200078e0002 */
[C---:B------:R-:W-:Y:S01]  /*16850*/  @!P2 LEA R166, P4, R170.reuse, R182, 0x1 ;  /* 0x000000b6aaa6a211 */ /* 0x040fe200078808ff */
[----:B------:R-:W-:Y:S03]  /*16860*/  @!P1 IMAD.MOV.U32 R2, RZ, RZ, R165 ;  /* 0x000000ffff029224 */ /* 0x000fe600078e00a5 */
[----:B------:R-:W-:Y:S02]  /*16870*/  @!P2 LEA.HI.X R167, R170, R183, R164, 0x1, P4 ;  /* 0x000000b7aaa7a211 */ /* 0x000fe400020f0ca4 */
[----:B------:R-:W-:Y:S01]  /*16880*/  @!PT LDS RZ, [RZ] ;  /* 0x00000000fffff984 */ /* 0x000fe20000000800 */
[----:B------:R-:W-:Y:S01]  /*16890*/  @!PT LDS RZ, [RZ] ;  /* 0x00000000fffff984 */ /* 0x000fe20000000800 */
[----:B------:R-:W-:Y:S01]  /*168a0*/  @!PT LDS RZ, [RZ] ;  /* 0x00000000fffff984 */ /* 0x000fe20000000800 */
[----:B----4-:R1:W-:Y:S04]  /*168b0*/  @!P1 LDGSTS.E.BYPASS.LTC128B.128 [R169+0x4000], desc[UR28][R2.64] ;  /* 0x0400000002a99fae */ /* 0x0103e8000b981a1c */
        /* <DEDUP_REMOVED lines=18> */
.L_x_1330:
[----:B------:R-:W3:Y:S01]  /*169e0*/  LDL R14, [R1+0x2c] ;  /* 0x00002c00010e7983 */ /* 0x000ee20000100800 */
[----:B------:R-:W-:Y:S01]  /*169f0*/  IMAD.SHL.U32 R4, R193, 0x20, RZ ;  /* 0x00000020c1047824 */ /* 0x000fe200078e00ff */
[----:B--2--5:R-:W-:Y:S01]  /*16a00*/  ISETP.GE.AND P2, PT, R191, UR27, PT ;  /* 0x0000001bbf007c0c */ /* 0x024fe2000bf46270 */
[----:B------:R-:W-:Y:S01]  /*16a10*/  IMAD.WIDE.U32 R2, R196, UR6, RZ ;  /* 0x00000006c4027c25 */ /* 0x000fe2000f8e00ff */
[----:B------:R-:W2:Y:S01]  /*16a20*/  LDL R17, [R1+0x28] ;  /* 0x0000280001117983 */ /* 0x000ea20000100800 */
[----:B------:R-:W-:Y:S04]  /*16a30*/  DEPBAR.LE SB0, 0x0 ;  /* 0x000080000000791a */ /* 0x000fe80000000000 */
[----:B------:R-:W4:Y:S01]  /*16a40*/  LDL R16, [R1+0x38] ;  /* 0x0000380001107983 */ /* 0x000f220000100800 */
[----:B------:R-:W-:Y:S01]  /*16a50*/  LOP3.LUT R192, R4, 0x7c00, RZ, 0xc0, !PT ;  /* 0x00007c0004c07812 */ /* 0x000fe200078ec0ff */
[----:B------:R-:W-:Y:S01]  /*16a60*/  IMAD.SHL.U32 R4, R193, 0x8, RZ ;  /* 0x00000008c1047824 */ /* 0x000fe200078e00ff */
[----:B------:R-:W-:Y:S01]  /*16a70*/  SHF.R.U32.HI R194, RZ, 0x1, R193 ;  /* 0x00000001ffc27819 */ /* 0x000fe200000116c1 */
[----:B------:R-:W-:Y:S01]  /*16a80*/  IMAD.SHL.U32 R10, R2, 0x40, RZ ;  /* 0x00000040020a7824 */ /* 0x000fe200078e00ff */
[----:B------:R-:W-:Y:S01]  /*16a90*/  BAR.SYNC.DEFER_BLOCKING 0x0 ;  /* 0x0000000000007b1d */ /* 0x000fe20000010000 */
[----:B------:R-:W-:Y:S01]  /*16aa0*/  IMAD R0, R197, UR6, R3 ;  /* 0x00000006c5007c24 */ /* 0x000fe2000f8e0203 */
[----:B------:R-:W-:Y:S01]  /*16ab0*/  LOP3.LUT R191, R4, 0x38, RZ, 0xc0, !PT ;  /* 0x0000003804bf7812 */ /* 0x000fe200078ec0ff */
[----:B------:R-:W-:Y:S01]  /*16ac0*/  USHF.L.U32 UR8, UR6, 0x1, URZ ;  /* 0x0000000106087899 */ /* 0x000fe200080006ff */
[-C--:B------:R-:W-:Y:S01]  /*16ad0*/  @!P2 LEA R5, P3, R196, R10.reuse, 0x4 ;  /* 0x0000000ac405a211 */ /* 0x080fe200078620ff */
[----:B------:R-:W-:Y:S01]  /*16ae0*/  USHF.L.U32 UR30, UR6, 0x1, URZ ;  /* 0x00000001061e7899 */ /* 0x000fe200080006ff */
[----:B------:R-:W-:Y:S01]  /*16af0*/  SHF.L.U64.HI R11, R2, 0x6, R0 ;  /* 0x00000006020b7819 */ /* 0x000fe20000010200 */
[----:B------:R-:W-:Y:S01]  /*16b00*/  UIADD3 UR21, UPT, UPT, UR34, -0x255992d5, URZ ;  /* 0xdaa66d2b22157890 */ /* 0x000fe2000fffe0ff */
[----:B------:R-:W-:Y:S01]  /*16b10*/  LOP3.LUT R0, R194, 0x8, RZ, 0xc0, !PT ;  /* 0x00000008c2007812 */ /* 0x000fe200078ec0ff */
[----:B------:R-:W-:Y:S01]  /*16b20*/  UIADD3 UR20, UPT, UPT, UR34, 0x78dde6e4, URZ ;  /* 0x78dde6e422147890 */ /* 0x000fe2000fffe0ff */
[--C-:B------:R-:W-:Y:S01]  /*16b30*/  LOP3.LUT R2, R192, 0x200, R187.reuse, 0xf8, !PT ;  /* 0x00000200c0027812 */ /* 0x100fe200078ef8bb */
[----:B------:R-:W-:Y:S01]  /*16b40*/  UIADD3 UR23, UPT, UPT, UR35, -0x56f99767, URZ ;  /* 0xa906689923177890 */ /* 0x000fe2000fffe0ff */
[----:B------:R-:W-:Y:S01]  /*16b50*/  LOP3.LUT R3, R191, 0x1c0, R187, 0xf8, !PT ;  /* 0x000001c0bf037812 */ /* 0x000fe200078ef8bb */
[----:B------:R-:W-:Y:S01]  /*16b60*/  UIADD3 UR9, UPT, UPT, UR35, -0x4498517b, URZ ;  /* 0xbb67ae8523097890 */ /* 0x000fe2000fffe0ff */
[--C-:B------:R-:W-:Y:S01]  /*16b70*/  @!P2 LEA.HI.X R4, R196, R11, R197.reuse, 0x4, P3 ;  /* 0x0000000bc404a211 */ /* 0x100fe200018f24c5 */
[----:B------:R-:W-:Y:S01]  /*16b80*/  UIADD3 UR11, UPT, UPT, UR35, 0x32370b8f, URZ ;  /* 0x32370b8f230b7890 */ /* 0x000fe2000fffe0ff */
[----:B------:R-:W-:Y:S01]  /*16b90*/  LOP3.LUT R0, R2, R3, R0, 0xf6, !PT ;  /* 0x0000000302007212 */ /* 0x000fe200078ef600 */
[----:B------:R-:W-:Y:S01]  /*16ba0*/  UIADD3 UR26, UPT, UPT, UR35, 0x76cf5d0a, URZ ;  /* 0x76cf5d0a231a7890 */ /* 0x000fe2000fffe0ff */
[----:B------:R-:W-:Y:S01]  /*16bb0*/  @!P2 LEA R7, P0, R196, R10, 0x5 ;  /* 0x0000000ac407a211 */ /* 0x000fe200078028ff */
[----:B------:R-:W-:Y:S01]  /*16bc0*/  UIADD3 UR25, UPT, UPT, UR35, 0x32370b8f, URZ ;  /* 0x32370b8f23197890 */ /* 0x000fe2000fffe0ff */
[----:B------:R-:W-:Y:S01]  /*16bd0*/  LEA R0, R0, UR5, 0x1 ;  /* 0x0000000500007c11 */ /* 0x000fe2000f8e08ff */
[----:B------:R-:W-:Y:S01]  /*16be0*/  UIADD3 UR15, UPT, UPT, UR35, 0x76cf5d0a, URZ ;  /* 0x76cf5d0a230f7890 */ /* 0x000fe2000fffe0ff */
[----:B------:R-:W-:Y:S01]  /*16bf0*/  @!P2 LEA.HI.X R6, R196, R11, R197, 0x5, P0 ;  /* 0x0000000bc406a211 */ /* 0x000fe200000f2cc5 */
[----:B------:R-:W-:Y:S01]  /*16c00*/  UIADD3 UR10, UPT, UPT, UR35, -0x126145ec, URZ ;  /* 0xed9eba14230a7890 */ /* 0x000fe2000fffe0ff */
[----:B------:R-:W5:Y:S01]  /*16c10*/  LDL R132, [R1+0x20] ;  /* 0x0000200001847983 */ /* 0x000f620000100800 */
[----:B------:R-:W-:Y:S01]  /*16c20*/  IMAD.IADD R152, R184, 0x1, R0 ;  /* 0x00000001b8987824 */ /* 0x000fe200078e0200 */
[----:B------:R-:W-:Y:S02]  /*16c30*/  UIADD3 UR24, UPT, UPT, UR35, -0x126145ec, URZ ;  /* 0xed9eba1423187890 */ /* 0x000fe4000fffe0ff */
[----:B------:R-:W-:Y:S02]  /*16c40*/  UIADD3 UR17, UPT, UPT, UR34, 0x1715609d, URZ ;  /* 0x1715609d22117890 */ /* 0x000fe4000fffe0ff */
[----:B------:R-:W-:Y:S02]  /*16c50*/  UISETP.NE.AND UP0, UPT, UR6, URZ, UPT ;  /* 0x000000ff0600728c */ /* 0x000fe4000bf05270 */
[----:B------:R-:W-:Y:S01]  /*16c60*/  UIADD3 UR16, UPT, UPT, UR34, -0x4ab325aa, URZ ;  /* 0xb54cda5622107890 */ /* 0x000fe2000fffe0ff */
[CC--:B---3--:R-:W-:Y:S02]  /*16c70*/  @!P2 LEA R12, P3, R5.reuse, R14.reuse, 0x1 ;  /* 0x0000000e050ca211 */ /* 0x0c8fe400078608ff */
[CC--:B------:R-:W-:Y:S02]  /*16c80*/  @!P1 LEA R2, P4, R10.reuse, R14.reuse, 0x1 ;  /* 0x0000000e0a029211 */ /* 0x0c0fe400078808ff */
[-C--:B--2---:R-:W-:Y:S01]  /*16c90*/  @!P2 LEA.HI.X R13, R5, R17.reuse, R4, 0x1, P3 ;  /* 0x00000011050da211 */ /* 0x084fe200018f0c04 */
[----:B------:R-:W-:Y:S01]  /*16ca0*/  @!P2 IMAD R4, R197, 0x30, RZ ;  /* 0x00000030c504a824 */ /* 0x000fe200078e02ff */
[CC--:B------:R-:W-:Y:S02]  /*16cb0*/  @!P2 LEA R8, P0, R7.reuse, R14.reuse, 0x1 ;  /* 0x0000000e0708a211 */ /* 0x0c0fe400078008ff */
[-CC-:B------:R-:W-:Y:S01]  /*16cc0*/  @!P1 LEA.HI.X R5, R10, R17.reuse, R11.reuse, 0x1, P4 ;  /* 0x000000110a059211 */ /* 0x180fe200020f0c0b */
[----:B------:R-:W-:Y:S01]  /*16cd0*/  @!P2 IMAD.WIDE.U32 R10, R196, 0x30, R10 ;  /* 0x00000030c40aa825 */ /* 0x000fe200078e000a */
[-C--:B------:R-:W-:Y:S03]  /*16ce0*/  @!P2 LEA.HI.X R9, R7, R17.reuse, R6, 0x1, P0 ;  /* 0x000000110709a211 */ /* 0x080fe600000f0c06 */
[----:B------:R-:W-:Y:S01]  /*16cf0*/  @!P2 IMAD.IADD R6, R4, 0x1, R11 ;  /* 0x000000010406a824 */ /* 0x000fe200078e020b */
[C---:B------:R-:W-:Y:S01]  /*16d00*/  @!P2 LEA R14, P0, R10.reuse, R14, 0x1 ;  /* 0x0000000e0a0ea211 */ /* 0x040fe200078008ff */
[----:B------:R-:W-:Y:S01]  /*16d10*/  @!P1 IMAD.MOV.U32 R4, RZ, RZ, R2 ;  /* 0x000000ffff049224 */ /* 0x000fe200078e0002 */
[----:B------:R-:W-:Y:S02]  /*16d20*/  LOP3.LUT R2, R3, R186, RZ, 0x3c, !PT ;  /* 0x000000ba03027212 */ /* 0x000fe400078e3cff */
[----:B------:R-:W-:Y:S02]  /*16d30*/  @!P2 LEA.HI.X R15, R10, R17, R6, 0x1, P0 ;  /* 0x000000110a0fa211 */ /* 0x000fe400000f0c06 */
[----:B------:R-:W-:Y:S01]  /*16d40*/  @!PT LDS RZ, [RZ] ;  /* 0x00000000fffff984 */ /* 0x000fe20000000800 */
[----:B------:R-:W-:Y:S01]  /*16d50*/  @!PT LDS RZ, [RZ] ;  /* 0x00000000fffff984 */ /* 0x000fe20000000800 */
[----:B------:R-:W-:Y:S01]  /*16d60*/  @!PT LDS RZ, [RZ] ;  /* 0x00000000fffff984 */ /* 0x000fe20000000800 */
[----:B----4-:R-:W-:Y:S01]  /*16d70*/  @!P1 LDGSTS.E.BYPASS.LTC128B.128 [R16+0x6000], desc[UR28][R4.64] ;  /* 0x0600000004109fae */ /* 0x010fe2000b981a1c */
[----:B------:R-:W-:Y:S01]  /*16d80*/  IMAD R2, R2, 0x2, R185 ;  /* 0x0000000202027824 */ /* 0x000fe200078e02b9 */
[----:B------:R-:W-:Y:S04]  /*16d90*/  LOP3.LUT P0, RZ, R193, 0x4, RZ, 0xc0, !PT ;  /* 0x00000004c1ff7812 */ /* 0x000fe8000780c0ff */
[----:B------:R-:W-:Y:S02]  /*16da0*/  SEL R3, R188, 0xffffffc0, !P0 ;  /* 0xffffffc0bc037807 */ /* 0x000fe40004000000 */
[----:B------:R-:W-:Y:S08]  /*16db0*/  @P1 STS.128 [R16+0x6000], RZ ;  /* 0x006000ff10001388 */ /* 0x000ff00000000c00 */
        /* <DEDUP_REMOVED lines=16> */
[----:B------:R2:W-:Y:S08]  /*16ec0*/  LDSM.16.M88.4 R60, [R0+0x2000] ;  /* 0x00200000003c783b */ /* 0x0005f00000000200 */
[----:B------:R-:W-:Y:S08]  /*16ed0*/  LDSM.16.M88.4 R32, [R2+UR5+0x4800] ;  /* 0x004800050220783b */ /* 0x000ff00008000200 */
[----:B-1----:R-:W1:Y:S01]  /*16ee0*/  LDSM.16.M88.4 R16, [R2+UR5+0x4000] ;  /* 0x004000050210783b */ /* 0x002e620008000200 */
[----:B--2---:R-:W-:Y:S07]  /*16ef0*/  IMAD.IADD R0, R3, 0x1, R0 ;  /* 0x0000000103007824 */ /* 0x004fee00078e0200 */
[----:B------:R-:W0:Y:S01]  /*16f00*/  LDGDEPBAR ;  /* 0x00000000000079af */ /* 0x000e220000000000 */
[----:B------:R-:W-:Y:S07]  /*16f10*/  IMAD.IADD R180, R184, 0x1, R0 ;  /* 0x00000001b8b47824 */ /* 0x000fee00078e0200 */
[----:B------:R-:W2:Y:S08]  /*16f20*/  LDSM.16.M88.4 R48, [R2+UR5+0x5000] ;  /* 0x005000050230783b */ /* 0x000eb00008000200 */
[----:B------:R3:W4:Y:S08]  /*16f30*/  LDSM.16.M88.4 R140, [R2+UR5+0x5800] ;  /* 0x00580005028c783b */ /* 0x0007300008000200 */
[----:B------:R-:W-:Y:S08]  /*16f40*/  LDSM.16.M88.4 R144, [R152] ;  /* 0x000000009890783b */ /* 0x000ff00000000200 */
[----:B------:R-:W-:Y:S01]  /*16f50*/  LDSM.16.M88.4 R152, [R152+0x2000] ;  /* 0x002000009898783b */ /* 0x000fe20000000200 */
[-C--:B-1----:R-:W-:Y:S03]  /*16f60*/  HMMA.16816.F32 R4, R64, R16.reuse, RZ ;  /* 0x000000104004723c */ /* 0x082fe600000018ff */
[----:B---3--:R-:W-:Y:S05]  /*16f70*/  VIADD R2, R2, UR5 ;  /* 0x0000000502027c36 */ /* 0x008fea0008000000 */
[C---:B------:R-:W-:Y:S02]  /*16f80*/  HMMA.16816.F32 R8, R60.reuse, R16, RZ ;  /* 0x000000103c08723c */ /* 0x040fe400000018ff */
[C---:B------:R-:W-:Y:S01]  /*16f90*/  IADD3 R164, PT, PT, R2.reuse, R184, RZ ;  /* 0x000000b802a47210 */ /* 0x040fe20007ffe0ff */
[----:B------:R-:W-:Y:S02]  /*16fa0*/  IMAD.IADD R2, R2, 0x1, R3 ;  /* 0x0000000102027824 */ /* 0x000fe400078e0203 */
[----:B------:R-:W-:Y:S02]  /*16fb0*/  IMAD.U32 R3, RZ, RZ, UR35 ;  /* 0x00000023ff037e24 */ /* 0x000fe4000f8e00ff */
[----:B------:R-:W1:Y:S01]  /*16fc0*/  LDSM.16.M88.4 R148, [R164+0x4000] ;  /* 0x00400000a494783b */ /* 0x000e620000000200 */
[-C--:B------:R-:W-:Y:S07]  /*16fd0*/  HMMA.16816.F32 R12, R60, R18.reuse, RZ ;  /* 0x000000123c0c723c */ /* 0x080fee00000018ff */
[----:B------:R-:W3:Y:S01]  /*16fe0*/  LDSM.16.M88.4 R156, [R164+0x4800] ;  /* 0x00480000a49c783b */ /* 0x000ee20000000200 */
[C---:B------:R-:W-:Y:S07]  /*16ff0*/  HMMA.16816.F32 R16, R64.reuse, R18, RZ ;  /* 0x000000124010723c */ /* 0x040fee00000018ff */
[----:B------:R-:W5:Y:S01]  /*17000*/  LDSM.16.M88.4 R160, [R164+0x5000] ;  /* 0x00500000a4a0783b */ /* 0x000f620000000200 */
[-C--:B------:R-:W-:Y:S07]  /*17010*/  HMMA.16816.F32 R20, R64, R32.reuse, RZ ;  /* 0x000000204014723c */ /* 0x080fee00000018ff */
[----:B------:R-:W5:Y:S01]  /*17020*/  LDSM.16.M88.4 R164, [R164+0x5800] ;  /* 0x00580000a4a4783b */ /* 0x000f620000000200 */
[C---:B------:R-:W-:Y:S07]  /*17030*/  HMMA.16816.F32 R24, R60.reuse, R32, RZ ;  /* 0x000000203c18723c */ /* 0x040fee00000018ff */
[----:B------:R-:W-:Y:S01]  /*17040*/  LDSM.16.M88.4 R168, [R2+0x5000] ;  /* 0x0050000002a8783b */ /* 0x000fe20000000200 */
[-C--:B------:R-:W-:Y:S07]  /*17050*/  HMMA.16816.F32 R28, R60, R34.reuse, RZ ;  /* 0x000000223c1c723c */ /* 0x080fee00000018ff */
[----:B------:R-:W-:Y:S01]  /*17060*/  LDSM.16.M88.4 R172, [R2+0x5800] ;  /* 0x0058000002ac783b */ /* 0x000fe20000000200 */
[C---:B------:R-:W-:Y:S08]  /*17070*/  HMMA.16816.F32 R32, R64.reuse, R34, RZ ;  /* 0x000000224020723c */ /* 0x040ff000000018ff */
[-C--:B--2---:R-:W-:Y:S08]  /*17080*/  HMMA.16816.F32 R36, R64, R48.reuse, RZ ;  /* 0x000000304024723c */ /* 0x084ff000000018ff */
[C---:B------:R-:W-:Y:S08]  /*17090*/  HMMA.16816.F32 R40, R60.reuse, R48, RZ ;  /* 0x000000303c28723c */ /* 0x040ff000000018ff */
[-C--:B------:R-:W-:Y:S08]  /*170a0*/  HMMA.16816.F32 R44, R60, R50.reuse, RZ ;  /* 0x000000323c2c723c */ /* 0x080ff000000018ff */
[C---:B------:R-:W-:Y:S08]  /*170b0*/  HMMA.16816.F32 R48, R64.reuse, R50, RZ ;  /* 0x000000324030723c */ /* 0x040ff000000018ff */
[-C--:B----4-:R-:W-:Y:S08]  /*170c0*/  HMMA.16816.F32 R52, R64, R140.reuse, RZ ;  /* 0x0000008c4034723c */ /* 0x090ff000000018ff */
[C---:B------:R-:W-:Y:S08]  /*170d0*/  HMMA.16816.F32 R56, R60.reuse, R140, RZ ;  /* 0x0000008c3c38723c */ /* 0x040ff000000018ff */
[-C--:B------:R-:W-:Y:S08]  /*170e0*/  HMMA.16816.F32 R60, R60, R142.reuse, RZ ;  /* 0x0000008e3c3c723c */ /* 0x080ff000000018ff */
[----:B------:R-:W-:Y:S01]  /*170f0*/  HMMA.16816.F32 R64, R64, R142, RZ ;  /* 0x0000008e4040723c */ /* 0x000fe200000018ff */
[----:B------:R-:W-:Y:S07]  /*17100*/  LDSM.16.M88.4 R140, [R0] ;  /* 0x00000000008c783b */ /* 0x000fee0000000200 */
[-C--:B-1----:R-:W-:Y:S08]  /*17110*/  HMMA.16816.F32 R4, R144, R148.reuse, R4 ;  /* 0x000000949004723c */ /* 0x082ff00000001804 */
        /* <DEDUP_REMOVED lines=11> */
[-C--:B------:R-:W-:Y:S03]  /*171d0*/  HMMA.16816.F32 R44, R152, R162.reuse, R44 ;  /* 0x000000a2982c723c */ /* 0x080fe6000000182c */
[----:B--2---:R-:W-:Y:S05]  /*171e0*/  IMAD.IADD R0, R184, 0x1, R2 ;  /* 0x00000001b8007824 */ /* 0x004fea00078e0202 */
[C---:B------:R-:W-:Y:S01]  /*171f0*/  HMMA.16816.F32 R48, R144.reuse, R162, R48 ;  /* 0x000000a29030723c */ /* 0x040fe20000001830 */
[----:B------:R2:W4:Y:S07]  /*17200*/  LDSM.16.M88.4 R160, [R2+0x4800] ;  /* 0x0048000002a0783b */ /* 0x00052e0000000200 */
[-C--:B------:R-:W-:Y:S01]  /*17210*/  HMMA.16816.F32 R52, R144, R164.reuse, R52 ;  /* 0x000000a49034723c */ /* 0x080fe20000001834 */
[----:B------:R-:W-:Y:S07]  /*17220*/  LDSM.16.M88.4 R176, [R0+0x4000] ;  /* 0x0040000000b0783b */ /* 0x000fee0000000200 */
[C---:B------:R-:W-:Y:S01]  /*17230*/  HMMA.16816.F32 R56, R152.reuse, R164, R56 ;  /* 0x000000a49838723c */ /* 0x040fe20000001838 */
[----:B------:R-:W5:Y:S07]  /*17240*/  LDL.64 R164, [R1+0x58] ;  /* 0x0000580001a47983 */ /* 0x000f6e0000100a00 */
[-C--:B------:R-:W-:Y:S01]  /*17250*/  HMMA.16816.F32 R60, R152, R166.reuse, R60 ;  /* 0x000000a6983c723c */ /* 0x080fe2000000183c */
[----:B------:R-:W4:Y:S01]  /*17260*/  LDSM.16.M88.4 R152, [R180] ;  /* 0x00000000b498783b */ /* 0x000f220000000200 */
[----:B--2---:R-:W-:Y:S06]  /*17270*/  IMAD.U32 R2, RZ, RZ, UR35 ;  /* 0x00000023ff027e24 */ /* 0x004fec000f8e00ff */
[----:B------:R-:W-:Y:S01]  /*17280*/  HMMA.16816.F32 R64, R144, R166, R64 ;  /* 0x000000a69040723c */ /* 0x000fe20000001840 */
[----:B------:R-:W2:Y:S06]  /*17290*/  LDL.64 R166, [R1+0x50] ;  /* 0x0000500001a67983 */ /* 0x000eac0000100a00 */
[----:B------:R-:W4:Y:S01]  /*172a0*/  LDSM.16.M88.4 R180, [R180+0x2000] ;  /* 0x00200000b4b4783b */ /* 0x000f220000000200 */
[-C--:B-1----:R-:W-:Y:S07]  /*172b0*/  HMMA.16816.F32 R4, R140, R148.reuse, R4 ;  /* 0x000000948c04723c */ /* 0x082fee0000001804 */
[----:B------:R-:W1:Y:S01]  /*172c0*/  LDSM.16.M88.4 R144, [R0+0x4800] ;  /* 0x004800000090783b */ /* 0x000e620000000200 */
[C---:B---3--:R-:W-:Y:S08]  /*172d0*/  HMMA.16816.F32 R8, R156.reuse, R148, R8 ;  /* 0x000000949c08723c */ /* 0x048ff00000001808 */
[-C--:B------:R-:W-:Y:S08]  /*172e0*/  HMMA.16816.F32 R12, R156, R150.reuse, R12 ;  /* 0x000000969c0c723c */ /* 0x080ff0000000180c */
[C---:B------:R-:W-:Y:S01]  /*172f0*/  HMMA.16816.F32 R16, R140.reuse, R150, R16 ;  /* 0x000000968c10723c */ /* 0x040fe20000001810 */
[----:B------:R-:W3:Y:S07]  /*17300*/  LDL.64 R150, [R1+0x48] ;  /* 0x0000480001967983 */ /* 0x000eee0000100a00 */
[-C--:B----4-:R-:W-:Y:S08]  /*17310*/  HMMA.16816.F32 R20, R140, R160.reuse, R20 ;  /* 0x000000a08c14723c */ /* 0x090ff00000001814 */
[C---:B------:R-:W-:Y:S08]  /*17320*/  HMMA.16816.F32 R24, R156.reuse, R160, R24 ;  /* 0x000000a09c18723c */ /* 0x040ff00000001818 */
[-C--:B------:R-:W-:Y:S08]  /*17330*/  HMMA.16816.F32 R28, R156, R162.reuse, R28 ;  /* 0x000000a29c1c723c */ /* 0x080ff0000000181c */
[C---:B------:R-:W-:Y:S08]  /*17340*/  HMMA.16816.F32 R32, R140.reuse, R162, R32 ;  /* 0x000000a28c20723c */ /* 0x040ff00000001820 */
[-C--:B------:R-:W-:Y:S08]  /*17350*/  HMMA.16816.F32 R36, R140, R168.reuse, R36 ;  /* 0x000000a88c24723c */ /* 0x080ff00000001824 */
[C---:B------:R-:W-:Y:S08]  /*17360*/  HMMA.16816.F32 R40, R156.reuse, R168, R40 ;  /* 0x000000a89c28723c */ /* 0x040ff00000001828 */
[-C--:B------:R-:W-:Y:S08]  /*17370*/  HMMA.16816.F32 R44, R156, R170.reuse, R44 ;  /* 0x000000aa9c2c723c */ /* 0x080ff0000000182c */
[C---:B------:R-:W-:Y:S01]  /*17380*/  HMMA.16816.F32 R48, R140.reuse, R170, R48 ;  /* 0x000000aa8c30723c */ /* 0x040fe20000001830 */
[----:B------:R-:W4:Y:S07]  /*17390*/  LDL.64 R170, [R1+0x40] ;  /* 0x0000400001aa7983 */ /* 0x000f2e0000100a00 */
[-C--:B------:R-:W-:Y:S08]  /*173a0*/  HMMA.16816.F32 R52, R140, R172.reuse, R52 ;  /* 0x000000ac8c34723c */ /* 0x080ff00000001834 */
[C---:B------:R-:W-:Y:S08]  /*173b0*/  HMMA.16816.F32 R56, R156.reuse, R172, R56 ;  /* 0x000000ac9c38723c */ /* 0x040ff00000001838 */
[-C--:B------:R-:W-:Y:S08]  /*173c0*/  HMMA.16816.F32 R60, R156, R174.reuse, R60 ;  /* 0x000000ae9c3c723c */ /* 0x080ff0000000183c */
[----:B------:R-:W-:Y:S01]  /*173d0*/  HMMA.16816.F32 R64, R140, R174, R64 ;  /* 0x000000ae8c40723c */ /* 0x000fe20000001840 */
[----:B------:R-:W4:Y:S04]  /*173e0*/  LDL R175, [R1+0x24] ;  /* 0x0000240001af7983 */ /* 0x000f280000100800 */
[----:B------:R-:W1:Y:S03]  /*173f0*/  LDSM.16.M88.4 R140, [R0+0x5000] ;  /* 0x00500000008c783b */ /* 0x000e660000000200 */
[-C--:B------:R-:W-:Y:S08]  /*17400*/  HMMA.16816.F32 R4, R152, R176.reuse, R4 ;  /* 0x000000b09804723c */ /* 0x080ff00000001804 */
        /* <DEDUP_REMOVED lines=10> */
[C---:B------:R-:W-:Y:S04]  /*174b0*/  HMMA.16816.F32 R48, R152.reuse, R142, R48 ;  /* 0x0000008e9830723c */ /* 0x040fe80000001830 */
[C---:B-----5:R-:W-:Y:S01]  /*174c0*/  LOP3.LUT R2, R165.reuse, UR8, R2, 0x96, !PT ;  /* 0x00000008a5027c12 */ /* 0x060fe2000f8e9602 */
[----:B------:R-:W-:Y:S01]  /*174d0*/  UIADD3 UR8, UPT, UPT, UR34, 0x3c6ef372, URZ ;  /* 0x3c6ef37222087890 */ /* 0x000fe2000fffe0ff */
[----:B------:R-:W-:Y:S03]  /*174e0*/  LOP3.LUT R3, R165, UR30, R3, 0x96, !PT ;  /* 0x0000001ea5037c12 */ /* 0x000fe6000f8e9603 */
[----:B------:R-:W-:Y:S04]  /*174f0*/  IMAD.WIDE.U32 R144, R2, -0x326172a9, RZ ;  /* 0xcd9e8d5702907825 */ /* 0x000fe800078e00ff */
[----:B------:R-:W-:Y:S01]  /*17500*/  IMAD.WIDE.U32 R162, R3, -0x326172a9, RZ ;  /* 0xcd9e8d5703a27825 */ /* 0x000fe200078e00ff */
[----:B------:R-:W-:Y:S05]  /*17510*/  LOP3.LUT R2, R145, R132, RZ, 0x3c, !PT ;  /* 0x0000008491027212 */ /* 0x000fea00078e3cff */
[----:B------:R-:W-:Y:S01]  /*17520*/  IMAD.WIDE.U32 R156, R2, -0x2daee0ad, RZ ;  /* 0xd2511f53029c7825 */ /* 0x000fe200078e00ff */
[----:B--2---:R-:W-:Y:S01]  /*17530*/  LOP3.LUT R160, R164, UR9, R167, 0x96, !PT ;  /* 0x00000009a4a07c12 */ /* 0x004fe2000f8e96a7 */
[----:B------:R-:W-:Y:S04]  /*17540*/  UIADD3 UR9, UPT, UPT, UR35, -0x56f99767, URZ ;  /* 0xa906689923097890 */ /* 0x000fe8000fffe0ff */
[----:B------:R-:W-:Y:S05]  /*17550*/  IMAD.WIDE.U32 R160, R160, -0x326172a9, RZ ;  /* 0xcd9e8d57a0a07825 */ /* 0x000fea00078e00ff */
[----:B------:R-:W-:Y:S04]  /*17560*/  LOP3.LUT R149, R161, UR8, RZ, 0x3c, !PT ;  /* 0x00000008a1957c12 */ /* 0x000fe8000f8e3cff */
[----:B------:R-:W-:Y:S02]  /*17570*/  LOP3.LUT R162, R162, R149, RZ, 0x3c, !PT ;  /* 0x00000095a2a27212 */ /* 0x000fe400078e3cff */
[----:B---3--:R-:W-:Y:S05]  /*17580*/  LOP3.LUT R132, R150, UR15, R157, 0x96, !PT ;  /* 0x0000000f96847c12 */ /* 0x008fea000f8e969d */
[----:B------:R-:W-:Y:S04]  /*17590*/  IMAD.WIDE.U32 R150, R132, -0x326172a9, RZ ;  /* 0xcd9e8d5784967825 */ /* 0x000fe800078e00ff */
[----:B------:R-:W-:Y:S01]  /*175a0*/  IMAD.U32 R132, RZ, RZ, UR6 ;  /* 0x00000006ff847e24 */ /* 0x000fe2000f8e00ff */
[----:B----4-:R-:W-:Y:S04]  /*175b0*/  LOP3.LUT R158, R171, UR8, RZ, 0x3c, !PT ;  /* 0x00000008ab9e7c12 */ /* 0x010fe8000f8e3cff */
[----:B------:R-:W-:Y:S02]  /*175c0*/  LOP3.LUT R3, R144, R158, RZ, 0x3c, !PT ;  /* 0x0000009e90037212 */ /* 0x000fe400078e3cff */
[----:B------:R1:W2:Y:S01]  /*175d0*/  LDSM.16.M88.4 R144, [R0+0x5800] ;  /* 0x005800000090783b */ /* 0x0002a20000000200 */
[----:B------:R-:W-:Y:S04]  /*175e0*/  DEPBAR.LE SB0, 0x0 ;  /* 0x000080000000791a */ /* 0x000fe80000000000 */
[----:B------:R-:W-:Y:S01]  /*175f0*/  IMAD.WIDE.U32 R2, R3, -0x2daee0ad, RZ ;  /* 0xd2511f5303027825 */ /* 0x000fe200078e00ff */
[----:B------:R-:W-:Y:S04]  /*17600*/  BAR.SYNC.DEFER_BLOCKING 0x0 ;  /* 0x0000000000007b1d */ /* 0x000fe80000010000 */
[----:B------:R-:W-:Y:S05]  /*17610*/  LOP3.LUT R156, R156, UR11, R3, 0x96, !PT ;  /* 0x0000000b9c9c7c12 */ /* 0x000fea000f8e9603 */
[----:B------:R-:W-:Y:S05]  /*17620*/  IMAD.WIDE.U32 R156, R156, -0x326172a9, RZ ;  /* 0xcd9e8d579c9c7825 */ /* 0x000fea00078e00ff */
[----:B------:R-:W-:Y:S02]  /*17630*/  LOP3.LUT R150, R150, UR20, R157, 0x96, !PT ;  /* 0x0000001496967c12 */ /* 0x000fe4000f8e969d */
[----:B-1----:R-:W-:Y:S03]  /*17640*/  LOP3.LUT R0, R170, UR21, R151, 0x96, !PT ;  /* 0x00000015aa007c12 */ /* 0x002fe6000f8e9697 */
[----:B------:R-:W-:Y:S01]  /*17650*/  IMAD.WIDE.U32 R150, R150, -0x2daee0ad, RZ ;  /* 0xd2511f5396967825 */ /* 0x000fe200078e00ff */
[----:B------:R-:W-:Y:S03]  /*17660*/  LOP3.LUT R164, R163, R175, RZ, 0x3c, !PT ;  /* 0x000000afa3a47212 */ /* 0x000fe600078e3cff */
[----:B------:R-:W-:Y:S04]  /*17670*/  IMAD.WIDE.U32 R140, R0, -0x2daee0ad, RZ ;  /* 0xd2511f53008c7825 */ /* 0x000fe800078e00ff */
[----:B------:R-:W-:Y:S01]  /*17680*/  IMAD.WIDE.U32 R164, R164, -0x2daee0ad, RZ ;  /* 0xd2511f53a4a47825 */ /* 0x000fe200078e00ff */
[----:B------:R-:W-:Y:S02]  /*17690*/  LOP3.LUT R0, R140, UR9, R151, 0x96, !PT ;  /* 0x000000098c007c12 */ /* 0x000fe4000f8e9697 */
[----:B------:R-:W-:Y:S01]  /*176a0*/  SHF.L.U32 R140, R193, 0x1, RZ ;  /* 0x00000001c18c7819 */ /* 0x000fe200000006ff */
[----:B------:R-:W-:Y:S01]  /*176b0*/  IMAD.WIDE.U32 R162, R162, -0x2daee0ad, RZ ;  /* 0xd2511f53a2a27825 */ /* 0x000fe200078e00ff */
[----:B------:R-:W-:Y:S02]  /*176c0*/  LOP3.LUT R166, R166, UR26, R165, 0x96, !PT ;  /* 0x0000001aa6a67c12 */ /* 0x000fe4000f8e96a5 */
[----:B------:R-:W-:Y:S01]  /*176d0*/  LOP3.LUT R2, R2, UR10, R141, 0x96, !PT ;  /* 0x0000000a02027c12 */ /* 0x000fe2000f8e968d */
[-C--:B--2---:R-:W-:Y:S05]  /*176e0*/  HMMA.16816.F32 R52, R152, R144.reuse, R52 ;  /* 0x000000909834723c */ /* 0x084fea0000001834 */
[----:B------:R-:W-:Y:S01]  /*176f0*/  LOP3.LUT R164, R164, UR25, R163, 0x96, !PT ;  /* 0x00000019a4a47c12 */ /* 0x000fe2000f8e96a3 */
[----:B------:R-:W-:Y:S01]  /*17700*/  IMAD.WIDE.U32 R166, R166, -0x326172a9, RZ ;  /* 0xcd9e8d57a6a67825 */ /* 0x000fe200078e00ff */
[----:B------:R-:W-:Y:S01]  /*17710*/  LOP3.LUT R141, R140, 0x6, RZ, 0xc0, !PT ;  /* 0x000000068c8d7812 */ /* 0x000fe200078ec0ff */
[C---:B------:R-:W-:Y:S04]  /*17720*/  HMMA.16816.F32 R56, R180.reuse, R144, R56 ;  /* 0x00000090b438723c */ /* 0x040fe80000001838 */
[----:B------:R-:W-:Y:S01]  /*17730*/  LOP3.LUT R168, R160, UR21, R167, 0x96, !PT ;  /* 0x00000015a0a87c12 */ /* 0x000fe2000f8e96a7 */
[----:B------:R-:W-:Y:S03]  /*17740*/  IMAD.WIDE.U32 R164, R164, -0x326172a9, RZ ;  /* 0xcd9e8d57a4a47825 */ /* 0x000fe600078e00ff */
[-C--:B------:R-:W-:Y:S03]  /*17750*/  HMMA.16816.F32 R60, R180, R146.reuse, R60 ;  /* 0x00000092b43c723c */ /* 0x080fe6000000183c */
[----:B------:R-:W-:Y:S01]  /*17760*/  LOP3.LUT R3, R166, UR20, R165, 0x96, !PT ;  /* 0x00000014a6037c12 */ /* 0x000fe2000f8e96a5 */
[----:B------:R-:W-:Y:S04]  /*17770*/  IMAD.WIDE.U32 R166, R0, -0x326172a9, RZ ;  /* 0xcd9e8d5700a67825 */ /* 0x000fe800078e00ff */
[----:B------:R-:W-:Y:S01]  /*17780*/  IMAD.WIDE.U32 R168, R168, -0x2daee0ad, RZ ;  /* 0xd2511f53a8a87825 */ /* 0x000fe200078e00ff */
[C---:B------:R-:W-:Y:S01]  /*17790*/  PRMT R174, R166.reuse, 0x7771, RZ ;  /* 0x00007771a6ae7816 */ /* 0x040fe200000000ff */
[----:B------:R1:W-:Y:S01]  /*177a0*/  STL [R1+0x70], R166 ;  /* 0x000070a601007387 */ /* 0x0003e20000100800 */
[----:B------:R-:W-:Y:S01]  /*177b0*/  PRMT R173, R166, 0x7772, RZ ;  /* 0x00007772a6ad7816 */ /* 0x000fe200000000ff */
[----:B------:R-:W-:Y:S01]  /*177c0*/  IMAD.WIDE.U32 R142, R3, -0x2daee0ad, RZ ;  /* 0xd2511f53038e7825 */ /* 0x000fe200078e00ff */
[----:B------:R-:W-:Y:S01]  /*177d0*/  LOP3.LUT R162, R162, UR24, R169, 0x96, !PT ;  /* 0x00000018a2a27c12 */ /* 0x000fe2000f8e96a9 */
[----:B------:R-:W-:Y:S04]  /*177e0*/  HMMA.16816.F32 R64, R152, R146, R64 ;  /* 0x000000929840723c */ /* 0x000fe80000001840 */
[----:B------:R-:W-:Y:S01]  /*177f0*/  LOP3.LUT R139, R168, UR23, R143, 0x96, !PT ;  /* 0x00000017a88b7c12 */ /* 0x000fe2000f8e968f */
[----:B------:R-:W-:Y:S01]  /*17800*/  IMAD R3, R132, 0x40, R141 ;  /* 0x0000004084037824 */ /* 0x000fe200078e028d */
[----:B------:R-:W-:Y:S01]  /*17810*/  PRMT R172, R166, 0x7773, RZ ;  /* 0x00007773a6ac7816 */ /* 0x000fe200000000ff */
[----:B------:R-:W-:Y:S03]  /*17820*/  IMAD.WIDE.U32 R162, R162, -0x326172a9, RZ ;  /* 0xcd9e8d57a2a27825 */ /* 0x000fe600078e00ff */
[----:B------:R-:W-:Y:S01]  /*17830*/  IADD3 R157, PT, PT, R3, 0x11, RZ ;  /* 0x00000011039d7810 */ /* 0x000fe20007ffe0ff */
[----:B------:R-:W-:Y:S01]  /*17840*/  IMAD.WIDE.U32 R176, R139, -0x326172a9, RZ ;  /* 0xcd9e8d578bb07825 */ /* 0x000fe200078e00ff */
[----:B------:R-:W-:Y:S02]  /*17850*/  LOP3.LUT R132, R164, UR17, R163, 0x96, !PT ;  /* 0x00000011a4847c12 */ /* 0x000fe4000f8e96a3 */
[----:B------:R-:W-:Y:S01]  /*17860*/  I2FP.F32.U32 R157, R157 ;  /* 0x0000009d009d7245 */ /* 0x000fe20000201000 */
[C---:B------:R-:W-:Y:S01]  /*17870*/  VIADD R148, R3.reuse, 0x1 ;  /* 0x0000000103947836 */ /* 0x040fe20000000000 */
[----:B------:R-:W-:Y:S01]  /*17880*/  LOP3.LUT R139, R162, UR16, R177, 0x96, !PT ;  /* 0x00000010a28b7c12 */ /* 0x000fe2000f8e96b1 */
[----:B------:R1:W-:Y:S01]  /*17890*/  STL.64 [R1+0x78], R176 ;  /* 0x000078b001007387 */ /* 0x0003e20000100a00 */
[----:B------:R-:W-:Y:S01]  /*178a0*/  IMAD.WIDE.U32 R170, R2, -0x326172a9, RZ ;  /* 0xcd9e8d5702aa7825 */ /* 0x000fe200078e00ff */
[----:B------:R-:W-:Y:S02]  /*178b0*/  I2FP.F32.U32 R2, R3 ;  /* 0x0000000300027245 */ /* 0x000fe40000201000 */
[----:B------:R-:W-:Y:S01]  /*178c0*/  I2FP.F32.U32 R148, R148 ;  /* 0x0000009400947245 */ /* 0x000fe20000201000 */
[C---:B------:R-:W-:Y:S01]  /*178d0*/  VIADD R144, R3.reuse, 0x8 ;  /* 0x0000000803907836 */ /* 0x040fe20000000000 */
[----:B------:R-:W-:Y:S01]  /*178e0*/  LOP3.LUT R0, R156, UR17, R171, 0x96, !PT ;  /* 0x000000119c007c12 */ /* 0x000fe2000f8e96ab */
[C---:B------:R-:W-:Y:S01]  /*178f0*/  VIADD R145, R3.reuse, 0x9 ;  /* 0x0000000903917836 */ /* 0x040fe20000000000 */
[----:B------:R-:W-:Y:S01]  /*17900*/  LOP3.LUT R159, R170, UR16, R167, 0x96, !PT ;  /* 0x00000010aa9f7c12 */ /* 0x000fe2000f8e96a7 */
[C---:B------:R-:W-:Y:S01]  /*17910*/  FFMA.FTZ R4, R2.reuse, UR12, R4 ;  /* 0x0000000c02047c23 */ /* 0x040fe20008010004 */
[----:B------:R-:W-:Y:S01]  /*17920*/  I2FP.F32.U32 R144, R144 ;  /* 0x0000009000907245 */ /* 0x000fe20000201000 */
[C---:B------:R-:W-:Y:S01]  /*17930*/  FFMA.FTZ R6, R2.reuse, UR12, R6 ;  /* 0x0000000c02067c23 */ /* 0x040fe20008010006 */
[C---:B------:R-:W-:Y:S01]  /*17940*/  FFMA.FTZ R8, R2.reuse, UR12, R8 ;  /* 0x0000000c02087c23 */ /* 0x040fe20008010008 */
[----:B------:R-:W-:Y:S01]  /*17950*/  FFMA.FTZ R10, R2, UR12, R10 ;  /* 0x0000000c020a7c23 */ /* 0x000fe2000801000a */
[----:B------:R-:W-:Y:S01]  /*17960*/  I2FP.F32.U32 R2, R145 ;  /* 0x0000009100027245 */ /* 0x000fe20000201000 */
[C---:B------:R-:W-:Y:S02]  /*17970*/  VIADD R163, R3.reuse, 0x10 ;  /* 0x0000001003a37836 */ /* 0x040fe40000000000 */
[C---:B------:R-:W-:Y:S01]  /*17980*/  FFMA.FTZ R5, R148.reuse, UR12, R5 ;  /* 0x0000000c94057c23 */ /* 0x040fe20008010005 */
[C---:B------:R-:W-:Y:S02]  /*17990*/  VIADD R156, R3.reuse, 0x18 ;  /* 0x00000018039c7836 */ /* 0x040fe40000000000 */
[C---:B------:R-:W-:Y:S01]  /*179a0*/  FFMA.FTZ R7, R148.reuse, UR12, R7 ;  /* 0x0000000c94077c23 */ /* 0x040fe20008010007 */
[C---:B------:R-:W-:Y:S01]  /*179b0*/  VIADD R153, R3.reuse, 0x19 ;  /* 0x0000001903997836 */ /* 0x040fe20000000000 */
[----:B------:R-:W-:Y:S01]  /*179c0*/  I2FP.F32.U32 R163, R163 ;  /* 0x000000a300a37245 */ /* 0x000fe20000201000 */
[C---:B------:R-:W-:Y:S01]  /*179d0*/  FFMA.FTZ R9, R148.reuse, UR12, R9 ;  /* 0x0000000c94097c23 */ /* 0x040fe20008010009 */
[----:B------:R-:W-:Y:S01]  /*179e0*/  I2FP.F32.U32 R156, R156 ;  /* 0x0000009c009c7245 */ /* 0x000fe20000201000 */
[----:B------:R-:W-:Y:S01]  /*179f0*/  FFMA.FTZ R11, R148, UR12, R11 ;  /* 0x0000000c940b7c23 */ /* 0x000fe2000801000b */
[----:B------:R-:W-:Y:S01]  /*17a00*/  I2FP.F32.U32 R153, R153 ;  /* 0x0000009900997245 */ /* 0x000fe20000201000 */
[C---:B------:R-:W-:Y:S01]  /*17a10*/  FFMA.FTZ R12, R144.reuse, UR12, R12 ;  /* 0x0000000c900c7c23 */ /* 0x040fe2000801000c */
[C---:B------:R-:W-:Y:S01]  /*17a20*/  FFMA.FTZ R14, R144.reuse, UR12, R14 ;  /* 0x0000000c900e7c23 */ /* 0x040fe2000801000e */
[C---:B------:R-:W-:Y:S01]  /*17a30*/  FFMA.FTZ R16, R144.reuse, UR12, R16 ;  /* 0x0000000c90107c23 */ /* 0x040fe20008010010 */
[----:B------:R-:W-:Y:S01]  /*17a40*/  FFMA.FTZ R18, R144, UR12, R18 ;  /* 0x0000000c90127c23 */ /* 0x000fe20008010012 */
[C---:B------:R-:W-:Y:S01]  /*17a50*/  IADD3 R144, PT, PT, R3.reuse, 0x29, RZ ;  /* 0x0000002903907810 */ /* 0x040fe20007ffe0ff */
[C---:B------:R-:W-:Y:S02]  /*17a60*/  VIADD R147, R3.reuse, 0x20 ;  /* 0x0000002003937836 */ /* 0x040fe40000000000 */
[----:B------:R-:W-:Y:S01]  /*17a70*/  FFMA.FTZ R17, R2, UR12, R17 ;  /* 0x0000000c02117c23 */ /* 0x000fe20008010011 */
[C---:B------:R-:W-:Y:S01]  /*17a80*/  VIADD R146, R3.reuse, 0x21 ;  /* 0x0000002103927836 */ /* 0x040fe20000000000 */
[----:B------:R-:W-:Y:S01]  /*17a90*/  I2FP.F32.U32 R144, R144 ;  /* 0x0000009000907245 */ /* 0x000fe20000201000 */
        /* <DEDUP_REMOVED lines=8> */
[----:B------:R-:W-:Y:S01]  /*17b20*/  VIADD R155, R3, 0x39 ;  /* 0x00000039039b7836 */ /* 0x000fe20000000000 */
[----:B------:R-:W-:Y:S01]  /*17b30*/  FMNMX3.FTZ R3, R133, R4, R5, !PT ;  /* 0x0000000485037276 */ /* 0x000fe20007810005 */
[----:B------:R-:W-:Y:S01]  /*17b40*/  FFMA.FTZ R20, R163, UR12, R20 ;  /* 0x0000000ca3147c23 */ /* 0x000fe20008010014 */
[----:B------:R-:W-:Y:S01]  /*17b50*/  I2FP.F32.U32 R152, R152 ;  /* 0x0000009800987245 */ /* 0x000fe20000201000 */
[----:B------:R-:W-:Y:S01]  /*17b60*/  FFMA.FTZ R21, R157, UR12, R21 ;  /* 0x0000000c9d157c23 */ /* 0x000fe20008010015 */
        /* <DEDUP_REMOVED lines=10> */
[----:B------:R-:W-:Y:S01]  /*17c10*/  FFMA.FTZ R49, R144, UR12, R49 ;  /* 0x0000000c90317c23 */ /* 0x000fe20008010031 */
[----:B------:R-:W-:Y:S01]  /*17c20*/  FFMA.FTZ R52, R148, UR12, R52 ;  /* 0x0000000c94347c23 */ /* 0x000fe20008010034 */
[----:B------:R-:W-:Y:S01]  /*17c30*/  FMNMX3.FTZ R3, R3, R36, R37, !PT ;  /* 0x0000002403037276 */ /* 0x000fe20007810025 */
[----:B------:R-:W-:Y:S01]  /*17c40*/  FFMA.FTZ R53, R152, UR12, R53 ;  /* 0x0000000c98357c23 */ /* 0x000fe20008010035 */
[----:B------:R-:W-:Y:S01]  /*17c50*/  FFMA.FTZ R64, R154, UR12, R64 ;  /* 0x0000000c9a407c23 */ /* 0x000fe20008010040 */
[----:B------:R-:W-:Y:S01]  /*17c60*/  FFMA.FTZ R65, R155, UR12, R65 ;  /* 0x0000000c9b417c23 */ /* 0x000fe20008010041 */
[----:B------:R-:W-:Y:S01]  /*17c70*/  FMNMX3.FTZ R3, R3, R48, R49, !PT ;  /* 0x0000003003037276 */ /* 0x000fe20007810031 */
[C---:B------:R-:W-:Y:S01]  /*17c80*/  FFMA.FTZ R13, R2.reuse, UR12, R13 ;  /* 0x0000000c020d7c23 */ /* 0x040fe2000801000d */
[C---:B------:R-:W-:Y:S01]  /*17c90*/  FFMA.FTZ R15, R2.reuse, UR12, R15 ;  /* 0x0000000c020f7c23 */ /* 0x040fe2000801000f */
[----:B------:R-:W-:Y:S01]  /*17ca0*/  FFMA.FTZ R19, R2, UR12, R19 ;  /* 0x0000000c02137c23 */ /* 0x000fe20008010013 */
[----:B------:R-:W-:Y:S04]  /*17cb0*/  FMNMX3.FTZ R3, R3, R52, R53, !PT ;  /* 0x0000003403037276 */ /* 0x000fe80007810035 */
[----:B------:R-:W-:Y:S01]  /*17cc0*/  FMNMX3.FTZ R162, R3, R64, R65, !PT ;  /* 0x0000004003a27276 */ /* 0x000fe20007810041 */
[----:B-1----:R-:W-:Y:S06]  /*17cd0*/  BRA.U.ANY UP0, `(.L_x_1332) ;  /* 0xffffffe9007c7547 */ /* 0x002fec000b93ffff */
.L_x_1331:
[----:B------:R-:W-:Y:S01]  /*17ce0*/  FMNMX3.FTZ R143, R134, R6, R7, !PT ;  /* 0x00000006868f7276 */ /* 0x000fe20007810007 */
[----:B------:R-:W-:Y:S01]  /*17cf0*/  STL [R1+0xb0], R235 ;  /* 0x0000b0eb01007387 */ /* 0x000fe20000100800 */
[----:B-1----:R-:W-:Y:S01]  /*17d00*/  FMNMX3.FTZ R3, R135, R8, R9, !PT ;  /* 0x0000000887037276 */ /* 0x002fe20007810009 */
[----:B------:R-:W-:Y:S01]  /*17d10*/  FFMA.FTZ R22, R163, UR12, R22 ;  /* 0x0000000ca3167c23 */ /* 0x000fe20008010016 */
[----:B------:R-:W-:Y:S01]  /*17d20*/  FMNMX3.FTZ R143, R143, R18, R19, !PT ;  /* 0x000000128f8f7276 */ /* 0x000fe20007810013 */
[----:B------:R-:W-:Y:S01]  /*17d30*/  STL [R1+0xac], R240 ;  /* 0x0000acf001007387 */ /* 0x000fe20000100800 */
[----:B------:R-:W-:Y:S01]  /*17d40*/  FMNMX3.FTZ R3, R3, R12, R13, !PT ;  /* 0x0000000c03037276 */ /* 0x000fe2000781000d */
[C---:B------:R-:W-:Y:S01]  /*17d50*/  FFMA.FTZ R23, R157.reuse, UR12, R23 ;  /* 0x0000000c9d177c23 */ /* 0x040fe20008010017 */
[----:B------:R-:W-:Y:S01]  /*17d60*/  FMNMX3.FTZ R151, R136, R10, R11, !PT ;  /* 0x0000000a88977276 */ /* 0x000fe2000781000b */
[----:B------:R-:W-:Y:S01]  /*17d70*/  STL [R1+0xa8], R225 ;  /* 0x0000a8e101007387 */ /* 0x000fe20000100800 */
[----:B------:R-:W-:Y:S01]  /*17d80*/  FFMA.FTZ R25, R157, UR12, R25 ;  /* 0x0000000c9d197c23 */ /* 0x000fe20008010019 */
[----:B------:R-:W-:Y:S01]  /*17d90*/  FFMA.FTZ R24, R163, UR12, R24 ;  /* 0x0000000ca3187c23 */ /* 0x000fe20008010018 */
[----:B------:R-:W-:Y:S01]  /*17da0*/  FMNMX3.FTZ R143, R143, R22, R23, !PT ;  /* 0x000000168f8f7276 */ /* 0x000fe20007810017 */
[----:B------:R-:W-:Y:S01]  /*17db0*/  STL [R1+0xa4], R201 ;  /* 0x0000a4c901007387 */ /* 0x000fe20000100800 */
[C---:B------:R-:W-:Y:S01]  /*17dc0*/  FFMA.FTZ R34, R156.reuse, UR12, R34 ;  /* 0x0000000c9c227c23 */ /* 0x040fe20008010022 */
[----:B------:R-:W-:Y:S01]  /*17dd0*/  FFMA.FTZ R35, R153, UR12, R35 ;  /* 0x0000000c99237c23 */ /* 0x000fe20008010023 */
        /* <DEDUP_REMOVED lines=13> */
[----:B------:R1:W-:Y:S01]  /*17eb0*/  STL [R1+0x94], R196 ;  /* 0x000094c401007387 */ /* 0x0003e20000100800 */
[----:B------:R-:W-:Y:S01]  /*17ec0*/  FFMA.FTZ R40, R147, UR12, R40 ;  /* 0x0000000c93287c23 */ /* 0x000fe20008010028 */
[----:B------:R-:W-:Y:S01]  /*17ed0*/  FFMA.FTZ R50, R145, UR12, R50 ;  /* 0x0000000c91327c23 */ /* 0x000fe20008010032 */
[C---:B------:R-:W-:Y:S01]  /*17ee0*/  FFMA.FTZ R51, R144.reuse, UR12, R51 ;  /* 0x0000000c90337c23 */ /* 0x040fe20008010033 */
[----:B------:R-:W-:Y:S01]  /*17ef0*/  STL [R1+0x90], R194 ;  /* 0x000090c201007387 */ /* 0x000fe20000100800 */
[----:B------:R-:W-:Y:S01]  /*17f00*/  FFMA.FTZ R26, R163, UR12, R26 ;  /* 0x0000000ca31a7c23 */ /* 0x000fe2000801001a */
[----:B------:R-:W-:Y:S01]  /*17f10*/  FMNMX3.FTZ R3, R3, R40, R41, !PT ;  /* 0x0000002803037276 */ /* 0x000fe20007810029 */
[----:B------:R-:W-:Y:S01]  /*17f20*/  FFMA.FTZ R44, R145, UR12, R44 ;  /* 0x0000000c912c7c23 */ /* 0x000fe2000801002c */
[----:B------:R-:W-:Y:S01]  /*17f30*/  FMNMX3.FTZ R143, R143, R50, R51, !PT ;  /* 0x000000328f8f7276 */ /* 0x000fe20007810033 */
[----:B------:R-:W-:Y:S01]  /*17f40*/  STL [R1+0x8c], R192 ;  /* 0x00008cc001007387 */ /* 0x000fe20000100800 */
[----:B------:R-:W-:Y:S01]  /*17f50*/  FFMA.FTZ R45, R144, UR12, R45 ;  /* 0x0000000c902d7c23 */ /* 0x000fe2000801002d */
[----:B------:R-:W-:Y:S01]  /*17f60*/  FFMA.FTZ R55, R152, UR12, R55 ;  /* 0x0000000c98377c23 */ /* 0x000fe20008010037 */
[----:B------:R-:W-:Y:S01]  /*17f70*/  FFMA.FTZ R54, R148, UR12, R54 ;  /* 0x0000000c94367c23 */ /* 0x000fe20008010036 */
[----:B------:R-:W-:Y:S01]  /*17f80*/  STL [R1+0x88], R191 ;  /* 0x000088bf01007387 */ /* 0x000fe20000100800 */
[----:B------:R-:W-:Y:S01]  /*17f90*/  FFMA.FTZ R30, R156, UR12, R30 ;  /* 0x0000000c9c1e7c23 */ /* 0x000fe2000801001e */
[----:B------:R-:W-:Y:S01]  /*17fa0*/  FMNMX3.FTZ R3, R3, R44, R45, !PT ;  /* 0x0000002c03037276 */ /* 0x000fe2000781002d */
[----:B------:R-:W-:Y:S01]  /*17fb0*/  FFMA.FTZ R31, R153, UR12, R31 ;  /* 0x0000000c991f7c23 */ /* 0x000fe2000801001f */
[----:B------:R-:W-:Y:S01]  /*17fc0*/  FMNMX3.FTZ R143, R143, R54, R55, !PT ;  /* 0x000000368f8f7276 */ /* 0x000fe20007810037 */
[----:B------:R2:W-:Y:S01]  /*17fd0*/  STL.64 [R1+0x80], R140 ;  /* 0x0000808c01007387 */ /* 0x0005e20000100a00 */
[----:B------:R-:W-:Y:S01]  /*17fe0*/  FFMA.FTZ R56, R148, UR12, R56 ;  /* 0x0000000c94387c23 */ /* 0x000fe20008010038 */
[----:B------:R-:W-:Y:S01]  /*17ff0*/  FFMA.FTZ R57, R152, UR12, R57 ;  /* 0x0000000c98397c23 */ /* 0x000fe20008010039 */
[----:B------:R-:W-:Y:S01]  /*18000*/  FFMA.FTZ R66, R154, UR12, R66 ;  /* 0x0000000c9a427c23 */ /* 0x000fe20008010042 */
[----:B------:R-:W-:Y:S01]  /*18010*/  FFMA.FTZ R67, R155, UR12, R67 ;  /* 0x0000000c9b437c23 */ /* 0x000fe20008010043 */
[----:B------:R-:W-:Y:S01]  /*18020*/  FFMA.FTZ R42, R147, UR12, R42 ;  /* 0x0000000c932a7c23 */ /* 0x000fe2000801002a */
[----:B------:R-:W3:Y:S01]  /*18030*/  SHFL.BFLY PT, R2, R162, 0x2, 0x1f ;  /* 0x0c401f00a2027f89 */ /* 0x000ee200000e0000 */
[----:B------:R-:W-:Y:S01]  /*18040*/  FMNMX3.FTZ R3, R3, R56, R57, !PT ;  /* 0x0000003803037276 */ /* 0x000fe20007810039 */
[----:B------:R-:W4:Y:S01]  /*18050*/  LDC R164, c[0x0][0x448] ;  /* 0x00011200ffa47b82 */ /* 0x000f220000000800 */
[----:B------:R-:W-:Y:S01]  /*18060*/  FMNMX3.FTZ R143, R143, R66, R67, !PT ;  /* 0x000000428f8f7276 */ /* 0x000fe20007810043 */
[----:B------:R-:W-:Y:S01]  /*18070*/  FFMA.FTZ R43, R146, UR12, R43 ;  /* 0x0000000c922b7c23 */ /* 0x000fe2000801002b */
[----:B-1----:R-:W-:Y:S01]  /*18080*/  LOP3.LUT R196, R139, 0xff, RZ, 0xc0, !PT ;  /* 0x000000ff8bc47812 */ /* 0x002fe200078ec0ff */
[----:B------:R-:W-:Y:S02]  /*18090*/  IMAD.MOV.U32 R177, RZ, RZ, R175 ;  /* 0x000000ffffb17224 */ /* 0x000fe400078e00af */
[----:B------:R-:W-:Y:S01]  /*180a0*/  FFMA.FTZ R60, R154, UR12, R60 ;  /* 0x0000000c9a3c7c23 */ /* 0x000fe2000801003c */
[----:B------:R-:W-:Y:S01]  /*180b0*/  IMAD.WIDE.U32 R146, R0, -0x2daee0ad, RZ ;  /* 0xd2511f5300927825 */ /* 0x000fe200078e00ff */
[----:B------:R-:W-:Y:S01]  /*180c0*/  ISETP.LE.U32.AND P3, PT, R196, UR13, PT ;  /* 0x0000000dc4007c0c */ /* 0x000fe2000bf63070 */
[----:B------:R-:W1:Y:S02]  /*180d0*/  SHFL.BFLY PT, R156, R143, 0x2, 0x1f ;  /* 0x0c401f008f9c7f89 */ /* 0x000e6400000e0000 */
[----:B------:R-:W-:Y:S01]  /*180e0*/  FFMA.FTZ R61, R155, UR12, R61 ;  /* 0x0000000c9b3d7c23 */ /* 0x000fe2000801003d */
[----:B------:R-:W-:Y:S01]  /*180f0*/  FFMA.FTZ R46, R145, UR12, R46 ;  /* 0x0000000c912e7c23 */ /* 0x000fe2000801002e */
[----:B------:R-:W-:Y:S01]  /*18100*/  LOP3.LUT R145, R159, 0xffff, RZ, 0xc0, !PT ;  /* 0x0000ffff9f917812 */ /* 0x000fe200078ec0ff */
[----:B------:R-:W-:Y:S01]  /*18110*/  FFMA.FTZ R47, R144, UR12, R47 ;  /* 0x0000000c902f7c23 */ /* 0x000fe2000801002f */
[----:B------:R-:W-:Y:S01]  /*18120*/  FFMA.FTZ R58, R148, UR12, R58 ;  /* 0x0000000c943a7c23 */ /* 0x000fe2000801003a */
[----:B------:R-:W-:Y:S01]  /*18130*/  FMNMX3.FTZ R3, R3, R60, R61, !PT ;  /* 0x0000003c03037276 */ /* 0x000fe2000781003d */
[----:B------:R-:W-:Y:S01]  /*18140*/  FFMA.FTZ R59, R152, UR12, R59 ;  /* 0x0000000c983b7c23 */ /* 0x000fe2000801003b */
[----:B------:R-:W-:Y:S01]  /*18150*/  SHF.R.U32.HI R249, RZ, 0x8, R145 ;  /* 0x00000008fff97819 */ /* 0x000fe20000011691 */
[----:B------:R-:W-:Y:S01]  /*18160*/  FFMA.FTZ R62, R154, UR12, R62 ;  /* 0x0000000c9a3e7c23 */ /* 0x000fe2000801003e */
[----:B------:R-:W-:Y:S01]  /*18170*/  FFMA.FTZ R63, R155, UR12, R63 ;  /* 0x0000000c9b3f7c23 */ /* 0x000fe2000801003f */
[----:B--2---:R-:W2:Y:S01]  /*18180*/  LDL.LU.64 R140, [R1+0x78] ;  /* 0x00007800018c7983 */ /* 0x004ea20000300a00 */
[----:B------:R-:W-:Y:S01]  /*18190*/  UIADD3 UR8, UPT, UPT, UR35, 0x646e171e, URZ ;  /* 0x646e171e23087890 */ /* 0x000fe2000fffe0ff */
[----:B------:R-:W-:Y:S01]  /*181a0*/  IMAD.MOV.U32 R165, RZ, RZ, R146 ;  /* 0x000000ffffa57224 */ /* 0x000fe200078e0092 */
[----:B---3--:R-:W-:Y:S01]  /*181b0*/  FMNMX.FTZ R2, R162, R2, !PT ;  /* 0x00000002a2027209 */ /* 0x008fe20007810000 */
[----:B------:R-:W-:Y:S01]  /*181c0*/  IMAD.WIDE.U32 R162, R132, -0x2daee0ad, RZ ;  /* 0xd2511f5384a27825 */ /* 0x000fe200078e00ff */
[----:B------:R-:W-:Y:S01]  /*181d0*/  FMNMX3.FTZ R132, R151, R14, R15, !PT ;  /* 0x0000000e97847276 */ /* 0x000fe2000781000f */
[----:B------:R-:W3:Y:S01]  /*181e0*/  LDL.64 R182, [R1+0x58] ;  /* 0x0000580001b67983 */ /* 0x000ee20000100a00 */
[----:B------:R-:W-:Y:S01]  /*181f0*/  LOP3.LUT R175, R150, UR8, R147, 0x96, !PT ;  /* 0x0000000896af7c12 */ /* 0x000fe2000f8e9693 */
[----:B----4-:R-:W-:Y:S01]  /*18200*/  IMAD.SHL.U32 R164, R164, 0x8, RZ ;  /* 0x00000008a4a47824 */ /* 0x010fe200078e00ff */
[----:B------:R-:W-:Y:S01]  /*18210*/  FMNMX3.FTZ R132, R132, R26, R27, !PT ;  /* 0x0000001a84847276 */ /* 0x000fe2000781001b */
[----:B------:R-:W-:Y:S01]  /*18220*/  IMAD.MOV.U32 R171, RZ, RZ, R162 ;  /* 0x000000ffffab7224 */ /* 0x000fe200078e00a2 */
[----:B------:R-:W-:Y:S01]  /*18230*/  PRMT R168, R162, 0x7771, RZ ;  /* 0x00007771a2a87816 */ /* 0x000fe200000000ff */
[----:B------:R4:W4:Y:S01]  /*18240*/  LDL.S16 R180, [R1+0x1c] ;  /* 0x00001c0001b47983 */ /* 0x0009220000100600 */
[----:B------:R-:W-:Y:S01]  /*18250*/  FMNMX3.FTZ R132, R132, R30, R31, !PT ;  /* 0x0000001e84847276 */ /* 0x000fe2000781001f */
[----:B------:R-:W-:Y:S01]  /*18260*/  UIADD3 UR22, UPT, UPT, UR35, 0x646e171e, URZ ;  /* 0x646e171e23167890 */ /* 0x000fe2000fffe0ff */
[----:B-1----:R-:W-:Y:S01]  /*18270*/  FMNMX.FTZ R143, R143, R156, !PT ;  /* 0x0000009c8f8f7209 */ /* 0x002fe20007810000 */
[----:B------:R-:W1:Y:S01]  /*18280*/  SHFL.BFLY PT, R157, R2, 0x1, 0x1f ;  /* 0x0c201f00029d7f89 */ /* 0x000e6200000e0000 */
[----:B------:R-:W-:Y:S01]  /*18290*/  FMNMX3.FTZ R132, R132, R42, R43, !PT ;  /* 0x0000002a84847276 */ /* 0x000fe2000781002b */
[----:B------:R-:W-:Y:S01]  /*182a0*/  UIADD3 UR30, UPT, UPT, UR30, 0x1, URZ ;  /* 0x000000011e1e7890 */ /* 0x000fe2000fffe0ff */
[----:B------:R-:W-:Y:S05]  /*182b0*/  PRMT R170, R162, 0x7772, RZ ;  /* 0x00007772a2aa7816 */ /* 0x000fea00000000ff */
[----:B------:R-:W4:Y:S01]  /*182c0*/  LDL.64 R178, [R1+0x50] ;  /* 0x0000500001b27983 */ /* 0x000f220000100a00 */
[----:B------:R-:W-:Y:S01]  /*182d0*/  FMNMX3.FTZ R132, R132, R46, R47, !PT ;  /* 0x0000002e84847276 */ /* 0x000fe2000781002f */
[----:B------:R-:W-:Y:S01]  /*182e0*/  UISETP.NE.AND UP0, UPT, UR6, URZ, UPT ;  /* 0x000000ff0600728c */ /* 0x000fe2000bf05270 */
[----:B------:R-:W-:Y:S01]  /*182f0*/  LOP3.LUT R181, R142, UR22, R163, 0x96, !PT ;  /* 0x000000168eb57c12 */ /* 0x000fe2000f8e96a3 */
[----:B------:R-:W-:Y:S01]  /*18300*/  UIADD3 UR6, UPT, UPT, UR6, -0x1, URZ ;  /* 0xffffffff06067890 */ /* 0x000fe2000fffe0ff */
[----:B------:R-:W-:Y:S01]  /*18310*/  FMNMX3.FTZ R142, R132, R58, R59, !PT ;  /* 0x0000003a848e7276 */ /* 0x000fe2000781003b */
[----:B------:R-:W1:Y:S01]  /*18320*/  SHFL.BFLY PT, R151, R3, 0x2, 0x1f ;  /* 0x0c401f0003977f89 */ /* 0x000e6200000e0000 */
[----:B------:R-:W-:Y:S02]  /*18330*/  PRMT R169, R162, 0x7773, RZ ;  /* 0x00007773a2a97816 */ /* 0x000fe400000000ff */
[C---:B------:R-:W-:Y:S05]  /*18340*/  PRMT R163, R146.reuse, 0x7771, RZ ;  /* 0x0000777192a37816 */ /* 0x040fea00000000ff */
[----:B------:R-:W4:Y:S01]  /*18350*/  LDL R176, [R1+0x20] ;  /* 0x0000200001b07983 */ /* 0x000f220000100800 */
[----:B------:R-:W-:Y:S02]  /*18360*/  PRMT R156, R146, 0x7773, RZ ;  /* 0x00007773929c7816 */ /* 0x000fe400000000ff */
[----:B------:R-:W-:Y:S02]  /*18370*/  LOP3.LUT R162, R175, 0xffff, RZ, 0xc0, !PT ;  /* 0x0000ffffafa27812 */ /* 0x000fe400078ec0ff */
[----:B------:R-:W-:Y:S02]  /*18380*/  LOP3.LUT R171, R171, 0xff, RZ, 0xc0, !PT ;  /* 0x000000ffabab7812 */ /* 0x000fe400078ec0ff */
[----:B------:R-:W-:Y:S02]  /*18390*/  SHF.R.U32.HI R162, RZ, 0x8, R162 ;  /* 0x00000008ffa27819 */ /* 0x000fe400000116a2 */
[----:B------:R-:W-:Y:S02]  /*183a0*/  LOP3.LUT R165, R165, 0xff, RZ, 0xc0, !PT ;  /* 0x000000ffa5a57812 */ /* 0x000fe400078ec0ff */
[----:B-1----:R-:W-:Y:S02]  /*183b0*/  FMNMX.FTZ R132, R2, R157, !PT ;  /* 0x0000009d02847209 */ /* 0x002fe40007810000 */
[----:B------:R-:W-:Y:S02]  /*183c0*/  PRMT R157, R146, 0x7772, RZ ;  /* 0x00007772929d7816 */ /* 0x000fe400000000ff */
[C---:B------:R-:W-:Y:S01]  /*183d0*/  FSETP.NEU.FTZ.AND P2, PT, R132.reuse, -INF , PT ;  /* 0xff8000008400780b */ /* 0x040fe20003f5d000 */
[----:B------:R-:W-:Y:S01]  /*183e0*/  FMUL.FTZ R150, R132, UR4 ;  /* 0x0000000484967c20 */ /* 0x000fe20008410000 */
[----:B------:R-:W-:Y:S04]  /*183f0*/  FMNMX.FTZ R151, R3, R151, !PT ;  /* 0x0000009703977209 */ /* 0x000fe80007810000 */
[----:B------:R-:W-:Y:S01]  /*18400*/  FSEL R150, R150, RZ, P2 ;  /* 0x000000ff96967208 */ /* 0x000fe20001000000 */
[----:B------:R-:W1:Y:S04]  /*18410*/  SHFL.BFLY PT, R3, R143, 0x1, 0x1f ;  /* 0x0c201f008f037f89 */ /* 0x000e6800000e0000 */
[--C-:B------:R-:W-:Y:S01]  /*18420*/  FFMA.FTZ R250, R36, UR4, -R150.reuse ;  /* 0x0000000424fa7c23 */ /* 0x100fe20008010896 */
[--C-:B------:R-:W-:Y:S01]  /*18430*/  FFMA.FTZ R235, R33, UR4, -R150.reuse ;  /* 0x0000000421eb7c23 */ /* 0x100fe20008010896 */
[--C-:B------:R-:W-:Y:S01]  /*18440*/  FFMA.FTZ R5, R5, UR4, -R150.reuse ;  /* 0x0000000405057c23 */ /* 0x100fe20008010896 */
[--C-:B------:R-:W-:Y:S01]  /*18450*/  FFMA.FTZ R144, R4, UR4, -R150.reuse ;  /* 0x0000000404907c23 */ /* 0x100fe20008010896 */
[----:B------:R-:W-:Y:S01]  /*18460*/  LOP3.LUT R4, R139, 0xffff, RZ, 0xc0, !PT ;  /* 0x0000ffff8b047812 */ /* 0x000fe200078ec0ff */
[--C-:B------:R-:W-:Y:S01]  /*18470*/  FFMA.FTZ R153, R20, UR4, -R150.reuse ;  /* 0x0000000414997c23 */ /* 0x100fe20008010896 */
[----:B------:R1:W-:Y:S01]  /*18480*/  MUFU.EX2 R192, R5 ;  /* 0x0000000500c07308 */ /* 0x0003e20000000800 */
[----:B------:R-:W-:Y:S01]  /*18490*/  FFMA.FTZ R152, R21, UR4, -R150 ;  /* 0x0000000415987c23 */ /* 0x000fe20008010896 */
[----:B------:R-:W-:Y:S01]  /*184a0*/  SHF.R.U32.HI R194, RZ, 0x8, R4 ;  /* 0x00000008ffc27819 */ /* 0x000fe20000011604 */
[--C-:B------:R-:W-:Y:S01]  /*184b0*/  FFMA.FTZ R154, R17, UR4, -R150.reuse ;  /* 0x00000004119a7c23 */ /* 0x100fe20008010896 */
[----:B------:R-:W-:Y:S06]  /*184c0*/  LOP3.LUT R4, R249, 0xffff, RZ, 0xc0, !PT ;  /* 0x0000fffff9047812 */ /* 0x000fec00078ec0ff */
[----:B------:R-:W1:Y:S01]  /*184d0*/  MUFU.EX2 R144, R144 ;  /* 0x0000009000907308 */ /* 0x000e620000000800 */
[--C-:B------:R-:W-:Y:S01]  /*184e0*/  FFMA.FTZ R17, R37, UR4, -R150.reuse ;  /* 0x0000000425117c23 */ /* 0x100fe20008010896 */
[--C-:B------:R-:W-:Y:S01]  /*184f0*/  FFMA.FTZ R187, R32, UR4, -R150.reuse ;  /* 0x0000000420bb7c23 */ /* 0x100fe20008010896 */
[----:B------:R-:W-:Y:S01]  /*18500*/  ISETP.LE.U32.AND P4, PT, R4, UR13, PT ;  /* 0x0000000d04007c0c */ /* 0x000fe2000bf83070 */
[--C-:B------:R-:W-:Y:S01]  /*18510*/  FFMA.FTZ R155, R16, UR4, -R150.reuse ;  /* 0x00000004109b7c23 */ /* 0x100fe20008010896 */
[--C-:B------:R-:W-:Y:S01]  /*18520*/  FFMA.FTZ R186, R48, UR4, -R150.reuse ;  /* 0x0000000430ba7c23 */ /* 0x100fe20008010896 */
[----:B------:R-:W1:Y:S02]  /*18530*/  SHFL.BFLY PT, R2, R151, 0x1, 0x1f ;  /* 0x0c201f0097027f89 */ /* 0x000e6400000e0000 */
[----:B-1----:R-:W-:Y:S02]  /*18540*/  LOP3.LUT R5, R194, 0xffff, RZ, 0xc0, !PT ;  /* 0x0000ffffc2057812 */ /* 0x002fe400078ec0ff */
[----:B------:R-:W-:Y:S02]  /*18550*/  FMNMX.FTZ R3, R143, R3, !PT ;  /* 0x000000038f037209 */ /* 0x000fe40007810000 */
[----:B------:R-:W-:Y:S02]  /*18560*/  ISETP.LE.U32.AND P2, PT, R5, UR13, PT ;  /* 0x0000000d05007c0c */ /* 0x000fe4000bf43070 */
[----:B------:R-:W-:Y:S01]  /*18570*/  MOV R143, R138 ;  /* 0x0000008a008f7202 */ /* 0x000fe20000000f00 */
[----:B------:R-:W-:Y:S01]  /*18580*/  FMUL.FTZ R148, R3, UR4 ;  /* 0x0000000403947c20 */ /* 0x000fe20008410000 */
[----:B------:R-:W-:Y:S01]  /*18590*/  F2FP.F16.F32.PACK_AB R4, R192, R144 ;  /* 0x00000090c004723e */ /* 0x000fe200000000ff */
[----:B------:R-:W-:Y:S01]  /*185a0*/  IMAD.U32 R138, RZ, RZ, UR30 ;  /* 0x0000001eff8a7e24 */ /* 0x000fe2000f8e00ff */
[----:B------:R-:W-:Y:S02]  /*185b0*/  MOV R37, R155 ;  /* 0x0000009b00257202 */ /* 0x000fe40000000f00 */
[----:B------:R-:W-:Y:S01]  /*185c0*/  FMNMX.FTZ R2, R151, R2, !PT ;  /* 0x0000000297027209 */ /* 0x000fe20007810000 */
[----:B------:R-:W-:Y:S04]  /*185d0*/  FFMA.FTZ R151, R64, UR4, -R150 ;  /* 0x0000000440977c23 */ /* 0x000fe80008010896 */
[----:B------:R-:W-:Y:S02]  /*185e0*/  FMUL.FTZ R146, R2, UR4 ;  /* 0x0000000402927c20 */ /* 0x000fe40008410000 */
[----:B------:R-:W-:Y:S01]  /*185f0*/  MUFU.EX2 R151, R151 ;  /* 0x0000009700977308 */ /* 0x000fe20000000800 */
[----:B--2---:R-:W-:Y:S04]  /*18600*/  PRMT R0, R140, 0x7770, RZ ;  /* 0x000077708c007816 */ /* 0x004fe800000000ff */
[----:B------:R-:W-:Y:S02]  /*18610*/  ISETP.LE.U32.AND P6, PT, R0, UR13, PT ;  /* 0x0000000d00007c0c */ /* 0x000fe4000bfc3070 */
[----:B------:R-:W-:Y:S02]  /*18620*/  FMNMX3.FTZ R0, R142, R62, R63, !PT ;  /* 0x0000003e8e007276 */ /* 0x000fe4000781003f */
[----:B---3--:R-:W-:Y:S03]  /*18630*/  LOP3.LUT R138, R183, UR35, R138, 0x96, !PT ;  /* 0x00000023b78a7c12 */ /* 0x008fe6000f8e968a */
[----:B------:R-:W1:Y:S01]  /*18640*/  SHFL.BFLY PT, R142, R0, 0x2, 0x1f ;  /* 0x0c401f00008e7f89 */ /* 0x000e6200000e0000 */
[----:B----4-:R-:W-:Y:S02]  /*18650*/  @!P3 HADD2 R180, -R4.H0_H0, -RZ.H0_H0 ;  /* 0xa00000ff04b4b230 */ /* 0x010fe40000000900 */
[----:B------:R-:W-:Y:S03]  /*18660*/  IMAD.WIDE.U32 R182, R138, -0x326172a9, RZ ;  /* 0xcd9e8d578ab67825 */ /* 0x000fe600078e00ff */
[----:B------:R-:W-:Y:S02]  /*18670*/  PRMT R147, R180, 0x7610, R147 ;  /* 0x00007610b4937816 */ /* 0x000fe40000000093 */
[----:B------:R2:W-:Y:S01]  /*18680*/  @!P3 STL.S16 [R1+0x1c], R180 ;  /* 0x00001cb40100b387 */ /* 0x0005e20000100600 */
[----:B------:R-:W-:Y:S02]  /*18690*/  IMAD.MOV.U32 R32, RZ, RZ, R182 ;  /* 0x000000ffff207224 */ /* 0x000fe400078e00b6 */
[--C-:B------:R-:W-:Y:S01]  /*186a0*/  FFMA.FTZ R182, R52, UR4, -R150.reuse ;  /* 0x0000000434b67c23 */ /* 0x100fe20008010896 */
[----:B------:R-:W-:Y:S02]  /*186b0*/  IMAD.MOV.U32 R33, RZ, RZ, R183 ;  /* 0x000000ffff217224 */ /* 0x000fe400078e00b7 */
[----:B------:R-:W-:Y:S02]  /*186c0*/  LOP3.LUT R16, R32, R149, RZ, 0x3c, !PT ;  /* 0x0000009520107212 */ /* 0x000fe400078e3cff */
[----:B-1----:R-:W-:Y:S01]  /*186d0*/  FMNMX.FTZ R0, R0, R142, !PT ;  /* 0x0000008e00007209 */ /* 0x002fe20007810000 */
[--C-:B------:R-:W-:Y:S01]  /*186e0*/  IMAD.MOV.U32 R142, RZ, RZ, R137.reuse ;  /* 0x000000ffff8e7224 */ /* 0x100fe200078e0089 */
[----:B------:R-:W-:Y:S03]  /*186f0*/  PRMT R137, R4, 0x7632, R137 ;  /* 0x0000763204897816 */ /* 0x000fe60000000089 */
[----:B------:R-:W1:Y:S01]  /*18700*/  SHFL.BFLY PT, R5, R0, 0x1, 0x1f ;  /* 0x0c201f0000057f89 */ /* 0x000e6200000e0000 */
[----:B------:R-:W-:Y:S02]  /*18710*/  LEA R166, P5, R164, R142, 0x1 ;  /* 0x0000008ea4a67211 */ /* 0x000fe400078a08ff */
[----:B------:R-:W-:Y:S01]  /*18720*/  PRMT R138, R4, 0x5410, R137 ;  /* 0x00005410048a7816 */ /* 0x000fe20000000089 */
[----:B--2---:R-:W-:Y:S01]  /*18730*/  FFMA.FTZ R180, R53, UR4, -R150 ;  /* 0x0000000435b47c23 */ /* 0x004fe20008010896 */
[----:B------:R-:W-:Y:S01]  /*18740*/  LEA.HI.X.SX32 R167, R164, R143, 0x1, P5 ;  /* 0x0000008fa4a77211 */ /* 0x000fe200028f0eff */
[----:B------:R-:W-:Y:S01]  /*18750*/  IMAD.MOV.U32 R53, RZ, RZ, R176 ;  /* 0x000000ffff357224 */ /* 0x000fe200078e00b0 */
[----:B------:R-:W-:Y:S02]  /*18760*/  FSETP.NEU.FTZ.AND P5, PT, R3, -INF , PT ;  /* 0xff8000000300780b */ /* 0x000fe40003fbd000 */
[----:B------:R-:W-:Y:S01]  /*18770*/  LOP3.LUT R164, R181, 0xffff, RZ, 0xc0, !PT ;  /* 0x0000ffffb5a47812 */ /* 0x000fe200078ec0ff */
[----:B------:R-:W-:Y:S01]  /*18780*/  MUFU.EX2 R180, R180 ;  /* 0x000000b400b47308 */ /* 0x000fe20000000800 */
[----:B------:R-:W-:Y:S02]  /*18790*/  FSEL R148, R148, RZ, P5 ;  /* 0x000000ff94947208 */ /* 0x000fe40002800000 */
[----:B------:R-:W-:Y:S02]  /*187a0*/  SHF.R.U32.HI R164, RZ, 0x8, R164 ;  /* 0x00000008ffa47819 */ /* 0x000fe400000116a4 */
[----:B------:R-:W-:Y:S01]  /*187b0*/  FSETP.NEU.FTZ.AND P5, PT, R2, -INF , PT ;  /* 0xff8000000200780b */ /* 0x000fe20003fbd000 */
[--C-:B------:R-:W-:Y:S01]  /*187c0*/  FFMA.FTZ R188, R39, UR4, -R148.reuse ;  /* 0x0000000427bc7c23 */ /* 0x100fe20008010894 */
[----:B------:R-:W-:Y:S01]  /*187d0*/  LOP3.LUT R145, R164, 0xffff, RZ, 0xc0, !PT ;  /* 0x0000ffffa4917812 */ /* 0x000fe200078ec0ff */
[----:B------:R-:W-:Y:S01]  /*187e0*/  IMAD.MOV.U32 R39, RZ, RZ, R179 ;  /* 0x000000ffff277224 */ /* 0x000fe200078e00b3 */
[----:B------:R-:W-:Y:S01]  /*187f0*/  FSEL R146, R146, RZ, P5 ;  /* 0x000000ff92927208 */ /* 0x000fe20002800000 */
[--C-:B------:R-:W-:Y:S01]  /*18800*/  FFMA.FTZ R7, R7, UR4, -R148.reuse ;  /* 0x0000000407077c23 */ /* 0x100fe20008010894 */
[----:B------:R-:W-:Y:S01]  /*18810*/  ISETP.LE.U32.AND P5, PT, R145, UR13, PT ;  /* 0x0000000d91007c0c */ /* 0x000fe2000bfa3070 */
[----:B------:R-:W-:Y:S01]  /*18820*/  FFMA.FTZ R52, R38, UR4, -R148 ;  /* 0x0000000426347c23 */ /* 0x000fe20008010894 */
[----:B------:R-:W-:Y:S01]  /*18830*/  LOP3.LUT R145, R162, 0xffff, RZ, 0xc0, !PT ;  /* 0x0000ffffa2917812 */ /* 0x000fe200078ec0ff */
[----:B------:R-:W-:Y:S01]  /*18840*/  MUFU.EX2 R201, R7 ;  /* 0x0000000700c97308 */ /* 0x000fe20000000800 */
[----:B-1----:R-:W-:Y:S01]  /*18850*/  FMNMX.FTZ R0, R0, R5, !PT ;  /* 0x0000000500007209 */ /* 0x002fe20007810000 */
[----:B------:R-:W-:Y:S01]  /*18860*/  FFMA.FTZ R225, R25, UR4, -R146 ;  /* 0x0000000419e17c23 */ /* 0x000fe20008010892 */
[----:B------:R-:W-:Y:S01]  /*18870*/  LOP3.LUT R5, R183, R177, RZ, 0x3c, !PT ;  /* 0x000000b1b7057212 */ /* 0x000fe200078e3cff */
[----:B------:R-:W-:Y:S01]  /*18880*/  IMAD.MOV.U32 R38, RZ, RZ, R178 ;  /* 0x000000ffff267224 */ /* 0x000fe200078e00b2 */
[----:B------:R-:W-:Y:S01]  /*18890*/  @!P3 PRMT R4, R147, 0x5410, RZ ;  /* 0x000054109304b816 */ /* 0x000fe200000000ff */
[----:B------:R1:W2:Y:S01]  /*188a0*/  LDL.S16 R177, [R1+0x10] ;  /* 0x0000100001b17983 */ /* 0x0002a20000100600 */
[----:B------:R-:W-:Y:S01]  /*188b0*/  ISETP.LE.U32.AND P3, PT, R145, UR13, PT ;  /* 0x0000000d91007c0c */ /* 0x000fe2000bf63070 */
[--C-:B------:R-:W-:Y:S01]  /*188c0*/  FFMA.FTZ R178, R55, UR4, -R148.reuse ;  /* 0x0000000437b27c23 */ /* 0x100fe20008010894 */
[----:B------:R-:W-:Y:S01]  /*188d0*/  MOV R25, R53 ;  /* 0x0000003500197202 */ /* 0x000fe20000000f00 */
[--C-:B------:R-:W-:Y:S01]  /*188e0*/  FFMA.FTZ R145, R18, UR4, -R148.reuse ;  /* 0x0000000412917c23 */ /* 0x100fe20008010894 */
[----:B------:R-:W-:Y:S04]  /*188f0*/  IMAD.WIDE.U32 R20, R5, -0x2daee0ad, RZ ;  /* 0xd2511f5305147825 */ /* 0x000fe800078e00ff */
[----:B------:R-:W-:Y:S01]  /*18900*/  FFMA.FTZ R5, R6, UR4, -R148 ;  /* 0x0000000406057c23 */ /* 0x000fe20008010894 */
[----:B------:R3:W-:Y:S01]  /*18910*/  STG.E.U16 desc[UR28][R142.64], R4 ;  /* 0x000000048e007986 */ /* 0x0007e2000c10151c */
[----:B------:R-:W-:Y:S01]  /*18920*/  PRMT R6, R139, 0x7632, R6 ;  /* 0x000076328b067816 */ /* 0x000fe20000000006 */
[----:B------:R-:W-:Y:S01]  /*18930*/  FFMA.FTZ R36, R34, UR4, -R148 ;  /* 0x0000000422247c23 */ /* 0x000fe20008010894 */
[----:B------:R-:W-:Y:S01]  /*18940*/  LOP3.LUT R21, R38, UR26, R21, 0x96, !PT ;  /* 0x0000001a26157c12 */ /* 0x000fe2000f8e9615 */
[----:B------:R-:W-:Y:S01]  /*18950*/  FFMA.FTZ R197, R44, UR4, -R146 ;  /* 0x000000042cc57c23 */ /* 0x000fe20008010892 */
[----:B------:R-:W-:Y:S01]  /*18960*/  LOP3.LUT R34, R6, 0xff, RZ, 0xc0, !PT ;  /* 0x000000ff06227812 */ /* 0x000fe200078ec0ff */
[----:B------:R-:W-:Y:S01]  /*18970*/  FFMA.FTZ R147, R49, UR4, -R150 ;  /* 0x0000000431937c23 */ /* 0x000fe20008010896 */
[--C-:B------:R-:W-:Y:S01]  /*18980*/  FFMA.FTZ R48, R22, UR4, -R148.reuse ;  /* 0x0000000416307c23 */ /* 0x100fe20008010894 */
[----:B------:R-:W-:Y:S01]  /*18990*/  FFMA.FTZ R49, R23, UR4, -R148 ;  /* 0x0000000417317c23 */ /* 0x000fe20008010894 */
[----:B------:R-:W-:Y:S04]  /*189a0*/  IMAD.WIDE.U32 R22, R16, -0x2daee0ad, RZ ;  /* 0xd2511f5310167825 */ /* 0x000fe800078e00ff */
[--C-:B------:R-:W-:Y:S01]  /*189b0*/  FFMA.FTZ R191, R41, UR4, -R146.reuse ;  /* 0x0000000429bf7c23 */ /* 0x100fe20008010892 */
[----:B------:R-:W-:Y:S01]  /*189c0*/  MUFU.EX2 R178, R178 ;  /* 0x000000b200b27308 */ /* 0x000fe20000000800 */
[--C-:B------:R-:W-:Y:S01]  /*189d0*/  FFMA.FTZ R240, R29, UR4, -R146.reuse ;  /* 0x000000041df07c23 */ /* 0x100fe20008010892 */
[----:B------:R-:W-:Y:S01]  /*189e0*/  FFMA.FTZ R176, R57, UR4, -R146 ;  /* 0x0000000439b07c23 */ /* 0x000fe20008010892 */
[----:B------:R-:W-:Y:S01]  /*189f0*/  LOP3.LUT R6, R20, UR25, R23, 0x96, !PT ;  /* 0x0000001914067c12 */ /* 0x000fe2000f8e9617 */
[----:B------:R-:W-:Y:S01]  /*18a00*/  FFMA.FTZ R150, R65, UR4, -R150 ;  /* 0x0000000441967c23 */ /* 0x000fe20008010896 */
[----:B------:R-:W-:Y:S04]  /*18a10*/  IMAD.WIDE.U32 R20, R21, -0x326172a9, RZ ;  /* 0xcd9e8d5715147825 */ /* 0x000fe800078e00ff */
[----:B------:R-:W-:Y:S01]  /*18a20*/  FFMA.FTZ R185, R51, UR4, -R148 ;  /* 0x0000000433b97c23 */ /* 0x000fe20008010894 */
[----:B------:R-:W-:Y:S01]  /*18a30*/  FFMA.FTZ R51, R12, UR4, -R146 ;  /* 0x000000040c337c23 */ /* 0x000fe20008010892 */
[----:B------:R-:W-:Y:S01]  /*18a40*/  IMAD.MOV.U32 R65, RZ, RZ, R154 ;  /* 0x000000ffff417224 */ /* 0x000fe200078e009a */
[----:B------:R-:W-:Y:S01]  /*18a50*/  LOP3.LUT R160, R160, UR21, R21, 0x96, !PT ;  /* 0x00000015a0a07c12 */ /* 0x000fe2000f8e9615 */
[----:B------:R-:W-:Y:S02]  /*18a60*/  IMAD.MOV.U32 R53, RZ, RZ, R17 ;  /* 0x000000ffff357224 */ /* 0x000fe400078e0011 */
[----:B------:R-:W-:Y:S01]  /*18a70*/  FFMA.FTZ R8, R8, UR4, -R146 ;  /* 0x0000000408087c23 */ /* 0x000fe20008010892 */
[----:B------:R-:W-:Y:S02]  /*18a80*/  IMAD.MOV.U32 R12, RZ, RZ, R65 ;  /* 0x000000ffff0c7224 */ /* 0x000fe400078e0041 */
[----:B------:R-:W-:Y:S01]  /*18a90*/  FADD.FTZ R65, -R132, R133 ;  /* 0x0000008584417221 */ /* 0x000fe20000010100 */
[----:B------:R-:W-:Y:S01]  /*18aa0*/  FMUL.FTZ R133, R0, UR4 ;  /* 0x0000000400857c20 */ /* 0x000fe20008410000 */
[----:B------:R-:W-:Y:S02]  /*18ab0*/  IMAD.MOV.U32 R17, RZ, RZ, R192 ;  /* 0x000000ffff117224 */ /* 0x000fe400078e00c0 */
[----:B------:R-:W-:Y:S01]  /*18ac0*/  FFMA.FTZ R16, R9, UR4, -R146 ;  /* 0x0000000409107c23 */ /* 0x000fe20008010892 */
[----:B------:R-:W-:Y:S01]  /*18ad0*/  FMUL.FTZ R65, R65, UR4 ;  /* 0x0000000441417c20 */ /* 0x000fe20008410000 */
[----:B------:R-:W-:Y:S01]  /*18ae0*/  IMAD.WIDE.U32 R160, R160, -0x2daee0ad, RZ ;  /* 0xd2511f53a0a07825 */ /* 0x000fe200078e00ff */
[----:B------:R-:W-:Y:S03]  /*18af0*/  MUFU.EX2 R150, R150 ;  /* 0x0000009600967308 */ /* 0x000fe60000000800 */
[----:B------:R-:W-:Y:S01]  /*18b00*/  FFMA.FTZ R149, R66, UR4, -R148 ;  /* 0x0000000442957c23 */ /* 0x000fe20008010894 */
[----:B------:R-:W-:Y:S01]  /*18b10*/  IMAD.MOV.U32 R66, RZ, RZ, R153 ;  /* 0x000000ffff427224 */ /* 0x000fe200078e0099 */
[----:B------:R-:W-:Y:S05]  /*18b20*/  LOP3.LUT R22, R22, UR24, R161, 0x96, !PT ;  /* 0x0000001816167c12 */ /* 0x000fea000f8e96a1 */
[----:B------:R-:W-:Y:S01]  /*18b30*/  MUFU.EX2 R65, R65 ;  /* 0x0000004100417308 */ /* 0x000fe20000000800 */
[----:B------:R-:W-:Y:S01]  /*18b40*/  FFMA.FTZ R183, R45, UR4, -R146 ;  /* 0x000000042db77c23 */ /* 0x000fe20008010892 */
[--C-:B------:R-:W-:Y:S01]  /*18b50*/  FFMA.FTZ R193, R50, UR4, -R148.reuse ;  /* 0x0000000432c17c23 */ /* 0x100fe20008010894 */
[----:B------:R-:W-:Y:S02]  /*18b60*/  IMAD.MOV.U32 R50, RZ, RZ, R147 ;  /* 0x000000ffff327224 */ /* 0x000fe400078e0093 */
[--C-:B------:R-:W-:Y:S01]  /*18b70*/  FFMA.FTZ R64, R19, UR4, -R148.reuse ;  /* 0x0000000413407c23 */ /* 0x100fe20008010894 */
[----:B------:R-:W-:Y:S04]  /*18b80*/  IMAD.WIDE.U32 R22, R22, -0x326172a9, RZ ;  /* 0xcd9e8d5716167825 */ /* 0x000fe800078e00ff */
[--C-:B------:R-:W-:Y:S01]  /*18b90*/  FFMA.FTZ R179, R54, UR4, -R148.reuse ;  /* 0x0000000436b37c23 */ /* 0x100fe20008010894 */
[----:B------:R-:W-:Y:S01]  /*18ba0*/  MUFU.EX2 R183, R183 ;  /* 0x000000b700b77308 */ /* 0x000fe20000000800 */
[----:B------:R-:W-:Y:S01]  /*18bb0*/  FFMA.FTZ R35, R35, UR4, -R148 ;  /* 0x0000000423237c23 */ /* 0x000fe20008010894 */
[----:B------:R-:W-:Y:S02]  /*18bc0*/  IMAD.MOV.U32 R9, RZ, RZ, R50 ;  /* 0x000000ffff097224 */ /* 0x000fe400078e0032 */
[----:B------:R-:W-:Y:S01]  /*18bd0*/  FFMA.FTZ R148, R67, UR4, -R148 ;  /* 0x0000000443947c23 */ /* 0x000fe20008010894 */
[----:B------:R-:W-:Y:S01]  /*18be0*/  FADD.FTZ R67, -R3, R134 ;  /* 0x0000008603437221 */ /* 0x000fe20000010100 */
[--C-:B------:R-:W-:Y:S01]  /*18bf0*/  FFMA.FTZ R19, R28, UR4, -R146.reuse ;  /* 0x000000041c137c23 */ /* 0x100fe20008010892 */
[----:B------:R-:W-:Y:S02]  /*18c00*/  IMAD.MOV.U32 R161, RZ, RZ, R9 ;  /* 0x000000ffffa17224 */ /* 0x000fe400078e0009 */
[--C-:B------:R-:W-:Y:S01]  /*18c10*/  FFMA.FTZ R38, R13, UR4, -R146.reuse ;  /* 0x000000040d267c23 */ /* 0x100fe20008010892 */
[----:B------:R-:W-:Y:S01]  /*18c20*/  FMUL.FTZ R67, R67, UR4 ;  /* 0x0000000443437c20 */ /* 0x000fe20008410000 */
[----:B------:R-:W-:Y:S02]  /*18c30*/  IMAD.MOV.U32 R28, RZ, RZ, R37 ;  /* 0x000000ffff1c7224 */ /* 0x000fe400078e0025 */
[----:B------:R-:W-:Y:S01]  /*18c40*/  FFMA.FTZ R54, R40, UR4, -R146 ;  /* 0x0000000428367c23 */ /* 0x000fe20008010892 */
[----:B------:R-:W-:Y:S01]  /*18c50*/  IMAD.MOV.U32 R29, RZ, RZ, R36 ;  /* 0x000000ffff1d7224 */ /* 0x000fe200078e0024 */
[----:B------:R-:W-:Y:S01]  /*18c60*/  MOV R36, R152 ;  /* 0x0000009800247202 */ /* 0x000fe20000000f00 */
[----:B------:R-:W-:Y:S01]  /*18c70*/  FFMA.FTZ R24, R24, UR4, -R146 ;  /* 0x0000000418187c23 */ /* 0x000fe20008010892 */
[----:B------:R-:W-:Y:S01]  /*18c80*/  MUFU.EX2 R67, R67 ;  /* 0x0000004300437308 */ /* 0x000fe20000000800 */
[----:B------:R-:W-:Y:S02]  /*18c90*/  IMAD.MOV.U32 R37, RZ, RZ, R196 ;  /* 0x000000ffff257224 */ /* 0x000fe400078e00c4 */
[----:B------:R-:W-:Y:S07]  /*18ca0*/  FFMA.FTZ R147, R60, UR4, -R146 ;  /* 0x000000043c937c23 */ /* 0x000fee0008010892 */
[----:B------:R-:W-:Y:S10]  /*18cb0*/  MUFU.EX2 R148, R148 ;  /* 0x0000009400947308 */ /* 0x000ff40000000800 */
[----:B------:R-:W-:Y:S01]  /*18cc0*/  MUFU.EX2 R176, R176 ;  /* 0x000000b000b07308 */ /* 0x000fe20000000800 */
[----:B--2---:R-:W-:Y:S05]  /*18cd0*/  @!P2 HADD2 R177, -R137.H0_H0, -RZ.H0_H0 ;  /* 0xa00000ff89b1a230 */ /* 0x004fea0000000900 */
[----:B------:R-:W-:Y:S01]  /*18ce0*/  PRMT R18, R177, 0x7610, R18 ;  /* 0x00007610b1127816 */ /* 0x000fe20000000012 */
[----:B------:R2:W-:Y:S03]  /*18cf0*/  @!P2 STL.S16 [R1+0x10], R177 ;  /* 0x000010b10100a387 */ /* 0x0005e60000100600 */
[----:B------:R-:W-:Y:S01]  /*18d00*/  @!P2 PRMT R137, R18, 0x5410, RZ ;  /* 0x000054101289a816 */ /* 0x000fe200000000ff */
[----:B------:R1:W4:Y:S01]  /*18d10*/  LDL.S16 R39, [R1+0xc] ;  /* 0x00000c0001277983 */ /* 0x0003220000100600 */
[----:B------:R-:W-:Y:S01]  /*18d20*/  ISETP.LE.U32.AND P2, PT, R34, UR13, PT ;  /* 0x0000000d22007c0c */ /* 0x000fe2000bf43070 */
[----:B------:R-:W3:Y:S02]  /*18d30*/  MUFU.EX2 R18, R5 ;  /* 0x0000000500127308 */ /* 0x000ee40000000800 */
[----:B------:R1:W4:Y:S04]  /*18d40*/  LDL.S16 R55, [R1+0x8] ;  /* 0x0000080001377983 */ /* 0x0003280000100600 */
[----:B------:R1:W-:Y:S01]  /*18d50*/  STG.E.U16 desc[UR28][R142.64+0x2], R137 ;  /* 0x000002898e007986 */ /* 0x0003e2000c10151c */
[----:B---3--:R-:W-:Y:S04]  /*18d60*/  F2FP.F16.F32.PACK_AB R5, R201, R18 ;  /* 0x00000012c905723e */ /* 0x008fe800000000ff */
[----:B------:R-:W-:Y:S01]  /*18d70*/  PRMT R4, R5, 0x7632, R4 ;  /* 0x0000763205047816 */ /* 0x000fe20000000004 */
[--C-:B--2---:R-:W-:Y:S01]  /*18d80*/  FFMA.FTZ R177, R56, UR4, -R146.reuse ;  /* 0x0000000438b17c23 */ /* 0x104fe20008010892 */
[----:B------:R-:W-:Y:S06]  /*18d90*/  FFMA.FTZ R146, R61, UR4, -R146 ;  /* 0x000000043d927c23 */ /* 0x000fec0008010892 */
[----:B------:R-:W-:Y:S01]  /*18da0*/  MUFU.EX2 R146, R146 ;  /* 0x0000009200927308 */ /* 0x000fe20000000800 */
[----:B-1----:R-:W-:Y:S01]  /*18db0*/  PRMT R137, R5, 0x5410, R4 ;  /* 0x0000541005897816 */ /* 0x002fe20000000004 */
[----:B----4-:R-:W-:Y:S05]  /*18dc0*/  @!P2 HADD2 R39, -R5.H0_H0, -RZ.H0_H0 ;  /* 0xa00000ff0527a230 */ /* 0x010fea0000000900 */
[----:B------:R-:W-:Y:S01]  /*18dd0*/  PRMT R7, R39, 0x7610, R7 ;  /* 0x0000761027077816 */ /* 0x000fe20000000007 */
[----:B------:R1:W-:Y:S03]  /*18de0*/  @!P2 STL.S16 [R1+0xc], R39 ;  /* 0x00000c270100a387 */ /* 0x0003e60000100600 */
[----:B------:R-:W-:Y:S01]  /*18df0*/  @!P2 PRMT R5, R7, 0x5410, RZ ;  /* 0x000054100705a816 */ /* 0x000fe200000000ff */
[----:B------:R-:W-:Y:S04]  /*18e00*/  IMAD.WIDE.U32 R6, R6, -0x326172a9, RZ ;  /* 0xcd9e8d5706067825 */ /* 0x000fe800078e00ff */
[----:B------:R2:W-:Y:S01]  /*18e10*/  STG.E.U16 desc[UR28][R166.64], R5 ;  /* 0x00000005a6007986 */ /* 0x0005e2000c10151c */
[----:B------:R-:W-:Y:S02]  /*18e20*/  LOP3.LUT R154, R20, UR20, R7, 0x96, !PT ;  /* 0x00000014149a7c12 */ /* 0x000fe4000f8e9607 */
[----:B------:R-:W-:Y:S01]  /*18e30*/  LOP3.LUT R153, R6, UR17, R23, 0x96, !PT ;  /* 0x0000001106997c12 */ /* 0x000fe2000f8e9617 */
[----:B------:R-:W-:Y:S02]  /*18e40*/  FADD.FTZ R6, -R0, R136 ;  /* 0x0000008800067221 */ /* 0x000fe40000010100 */
[----:B------:R-:W-:Y:S04]  /*18e50*/  IMAD.WIDE.U32 R154, R154, -0x2daee0ad, RZ ;  /* 0xd2511f539a9a7825 */ /* 0x000fe800078e00ff */
[----:B------:R-:W-:Y:S01]  /*18e60*/  FMUL.FTZ R6, R6, UR4 ;  /* 0x0000000406067c20 */ /* 0x000fe20008410000 */
[----:B------:R-:W-:Y:S05]  /*18e70*/  LOP3.LUT R160, R160, UR23, R155, 0x96, !PT ;  /* 0x00000017a0a07c12 */ /* 0x000fea000f8e969b */
[----:B------:R-:W3:Y:S01]  /*18e80*/  MUFU.EX2 R6, R6 ;  /* 0x0000000600067308 */ /* 0x000ee20000000800 */
[----:B-1----:R-:W-:Y:S02]  /*18e90*/  SHF.R.U32.HI R39, RZ, 0x18, R139 ;  /* 0x00000018ff277819 */ /* 0x002fe4000001168b */
[----:B------:R-:W1:Y:S02]  /*18ea0*/  LDC R139, c[0x0][0x448] ;  /* 0x00011200ff8b7b82 */ /* 0x000e640000000800 */
[----:B------:R-:W-:Y:S11]  /*18eb0*/  ISETP.LE.U32.AND P2, PT, R39, UR13, PT ;  /* 0x0000000d27007c0c */ /* 0x000ff6000bf43070 */
[----:B------:R-:W-:Y:S02]  /*18ec0*/  @!UPT UIADD3 URZ, UPT, UPT, URZ, URZ, URZ ;  /* 0x000000fffffff290 */ /* 0x000fe4000fffe0ff */
[----:B------:R-:W-:Y:S05]  /*18ed0*/  @!P2 HADD2 R55, -R4.H0_H0, -RZ.H0_H0 ;  /* 0xa00000ff0437a230 */ /* 0x000fea0000000900 */
[----:B--2---:R-:W-:Y:S01]  /*18ee0*/  PRMT R5, R55, 0x7610, R5 ;  /* 0x0000761037057816 */ /* 0x004fe20000000005 */
[----:B------:R2:W-:Y:S03]  /*18ef0*/  @!P2 STL.S16 [R1+0x8], R55 ;  /* 0x000008370100a387 */ /* 0x0005e60000100600 */
[----:B------:R-:W-:Y:S01]  /*18f00*/  @!P2 PRMT R4, R5, 0x5410, RZ ;  /* 0x000054100504a816 */ /* 0x000fe200000000ff */
[----:B------:R-:W4:Y:S01]  /*18f10*/  LDL.LU R21, [R1+0x6c] ;  /* 0x00006c0001157983 */ /* 0x000f220000300800 */
[----:B------:R-:W-:Y:S03]  /*18f20*/  FSETP.NEU.FTZ.AND P2, PT, R0, -INF , PT ;  /* 0xff8000000000780b */ /* 0x000fe60003f5d000 */
[----:B------:R3:W-:Y:S01]  /*18f30*/  STG.E.U16 desc[UR28][R166.64+0x2], R4 ;  /* 0x00000204a6007986 */ /* 0x0007e2000c10151c */
[----:B------:R-:W-:Y:S05]  /*18f40*/  FSEL R133, R133, RZ, P2 ;  /* 0x000000ff85857208 */ /* 0x000fea0001000000 */
[--C-:B------:R-:W-:Y:S01]  /*18f50*/  FFMA.FTZ R20, R43, UR4, -R133.reuse ;  /* 0x000000042b147c23 */ /* 0x100fe20008010885 */
[--C-:B------:R-:W-:Y:S01]  /*18f60*/  FFMA.FTZ R192, R42, UR4, -R133.reuse ;  /* 0x000000042ac07c23 */ /* 0x100fe20008010885 */
[----:B------:R-:W4:Y:S01]  /*18f70*/  LDL.LU R43, [R1+0x68] ;  /* 0x00006800012b7983 */ /* 0x000f220000300800 */
[----:B------:R-:W1:Y:S01]  /*18f80*/  LDC R42, c[0x0][0x448] ;  /* 0x00011200ff2a7b82 */ /* 0x000e620000000800 */
[--C-:B------:R-:W-:Y:S01]  /*18f90*/  FFMA.FTZ R7, R11, UR4, -R133.reuse ;  /* 0x000000040b077c23 */ /* 0x100fe20008010885 */
[--C-:B------:R-:W-:Y:S01]  /*18fa0*/  FFMA.FTZ R155, R31, UR4, -R133.reuse ;  /* 0x000000041f9b7c23 */ /* 0x100fe20008010885 */
[----:B------:R-:W-:Y:S01]  /*18fb0*/  MUFU.EX2 R11, R8 ;  /* 0x00000008000b7308 */ /* 0x000fe20000000800 */
[----:B------:R-:W-:Y:S02]  /*18fc0*/  IMAD.MOV.U32 R31, RZ, RZ, R12 ;  /* 0x000000ffff1f7224 */ /* 0x000fe400078e000c */
[--C-:B------:R-:W-:Y:S01]  /*18fd0*/  FFMA.FTZ R10, R10, UR4, -R133.reuse ;  /* 0x000000040a0a7c23 */ /* 0x100fe20008010885 */
[--C-:B------:R-:W-:Y:S01]  /*18fe0*/  FFMA.FTZ R5, R46, UR4, -R133.reuse ;  /* 0x000000042e057c23 */ /* 0x100fe20008010885 */
[--C-:B------:R-:W-:Y:S01]  /*18ff0*/  FFMA.FTZ R13, R14, UR4, -R133.reuse ;  /* 0x000000040e0d7c23 */ /* 0x100fe20008010885 */
[--C-:B------:R-:W-:Y:S01]  /*19000*/  FFMA.FTZ R196, R30, UR4, -R133.reuse ;  /* 0x000000041ec47c23 */ /* 0x100fe20008010885 */
[--C-:B--2---:R-:W-:Y:S01]  /*19010*/  FFMA.FTZ R55, R26, UR4, -R133.reuse ;  /* 0x000000041a377c23 */ /* 0x104fe20008010885 */
[--C-:B------:R-:W-:Y:S01]  /*19020*/  FFMA.FTZ R47, R47, UR4, -R133.reuse ;  /* 0x000000042f2f7c23 */ /* 0x100fe20008010885 */
[--C-:B------:R-:W-:Y:S01]  /*19030*/  FFMA.FTZ R50, R27, UR4, -R133.reuse ;  /* 0x000000041b327c23 */ /* 0x100fe20008010885 */
[----:B------:R-:W-:Y:S01]  /*19040*/  MOV R30, R13 ;  /* 0x0000000d001e7202 */ /* 0x000fe20000000f00 */
[--C-:B------:R-:W-:Y:S01]  /*19050*/  FFMA.FTZ R152, R58, UR4, -R133.reuse ;  /* 0x000000043a987c23 */ /* 0x100fe20008010885 */
[----:B------:R-:W-:Y:S01]  /*19060*/  FFMA.FTZ R134, R62, UR4, -R133 ;  /* 0x000000043e867c23 */ /* 0x000fe20008010885 */
[----:B------:R-:W-:Y:S02]  /*19070*/  IMAD.MOV.U32 R14, RZ, RZ, R29 ;  /* 0x000000ffff0e7224 */ /* 0x000fe400078e001d */
[----:B------:R-:W-:Y:S02]  /*19080*/  IMAD.MOV.U32 R26, RZ, RZ, R25 ;  /* 0x000000ffff1a7224 */ /* 0x000fe400078e0019 */
[----:B---3--:R-:W-:Y:S01]  /*19090*/  FADD.FTZ R4, -R2, R135 ;  /* 0x0000008702047221 */ /* 0x008fe20000010100 */
[----:B-1----:R-:W-:Y:S04]  /*190a0*/  IMAD.WIDE R166, R139, 0x70, R166 ;  /* 0x000000708ba67825 */ /* 0x002fe800078e02a6 */
[--C-:B------:R-:W-:Y:S01]  /*190b0*/  FFMA.FTZ R139, R15, UR4, -R133.reuse ;  /* 0x000000040f8b7c23 */ /* 0x100fe20008010885 */
[----:B------:R-:W-:Y:S01]  /*190c0*/  FMUL.FTZ R4, R4, UR4 ;  /* 0x0000000404047c20 */ /* 0x000fe20008410000 */
[----:B------:R-:W-:Y:S02]  /*190d0*/  IMAD.MOV.U32 R15, RZ, RZ, R28 ;  /* 0x000000ffff0f7224 */ /* 0x000fe400078e001c */
[--C-:B------:R-:W-:Y:S01]  /*190e0*/  FFMA.FTZ R135, R59, UR4, -R133.reuse ;  /* 0x000000043b877c23 */ /* 0x100fe20008010885 */
[----:B------:R-:W-:Y:S02]  /*190f0*/  IMAD.SHL.U32 R42, R42, 0x8, RZ ;  /* 0x000000082a2a7824 */ /* 0x000fe400078e00ff */
[----:B------:R-:W-:Y:S01]  /*19100*/  FFMA.FTZ R133, R63, UR4, -R133 ;  /* 0x000000043f857c23 */ /* 0x000fe20008010885 */
[----:B------:R-:W-:Y:S01]  /*19110*/  IMAD.MOV.U32 R62, RZ, RZ, R54 ;  /* 0x000000ffff3e7224 */ /* 0x000fe200078e0036 */
[----:B------:R-:W1:Y:S01]  /*19120*/  MUFU.EX2 R4, R4 ;  /* 0x0000000400047308 */ /* 0x000e620000000800 */
[----:B------:R-:W-:Y:S02]  /*19130*/  IMAD.MOV.U32 R27, RZ, RZ, R24 ;  /* 0x000000ffff1b7224 */ /* 0x000fe400078e0018 */
[----:B------:R-:W-:Y:S07]  /*19140*/  IMAD.MOV.U32 R58, RZ, RZ, R66 ;  /* 0x000000ffff3a7224 */ /* 0x000fee00078e0042 */
[----:B------:R-:W-:Y:S01]  /*19150*/  MUFU.EX2 R135, R135 ;  /* 0x0000008700877308 */ /* 0x000fe20000000800 */
[----:B------:R-:W-:Y:S02]  /*19160*/  IMAD.MOV.U32 R59, RZ, RZ, R64 ;  /* 0x000000ffff3b7224 */ /* 0x000fe400078e0040 */
[C---:B------:R-:W-:Y:S01]  /*19170*/  FMUL.FTZ R64, R65.reuse, R116 ;  /* 0x0000007441407220 */ /* 0x040fe20000410000 */
[----:B------:R-:W-:Y:S02]  /*19180*/  IMAD.MOV.U32 R63, RZ, RZ, R20 ;  /* 0x000000ffff3f7224 */ /* 0x000fe400078e0014 */
[C---:B------:R-:W-:Y:S01]  /*19190*/  FMUL.FTZ R20, R65.reuse, R76 ;  /* 0x0000004c41147220 */ /* 0x040fe20000410000 */
[----:B------:R-:W-:Y:S02]  /*191a0*/  IMAD.MOV.U32 R66, RZ, RZ, R17 ;  /* 0x000000ffff427224 */ /* 0x000fe400078e0011 */
[----:B------:R-:W-:Y:S01]  /*191b0*/  FMUL.FTZ R17, R65, R73 ;  /* 0x0000004941117220 */ /* 0x000fe20000410000 */
[----:B------:R-:W-:Y:S02]  /*191c0*/  IMAD.MOV.U32 R73, RZ, RZ, R63 ;  /* 0x000000ffff497224 */ /* 0x000fe400078e003f */
[----:B------:R-:W-:Y:S01]  /*191d0*/  FMUL.FTZ R63, R6, R131 ;  /* 0x00000083063f7220 */ /* 0x000fe20000410000 */
[----:B------:R-:W-:Y:S02]  /*191e0*/  IMAD.MOV.U32 R116, RZ, RZ, R59 ;  /* 0x000000ffff747224 */ /* 0x000fe400078e003b */
[C---:B-1----:R-:W-:Y:S01]  /*191f0*/  FMUL.FTZ R57, R4.reuse, R125 ;  /* 0x0000007d04397220 */ /* 0x042fe20000410000 */
[C---:B------:R-:W-:Y:S01]  /*19200*/  FMUL.FTZ R56, R4.reuse, R124 ;  /* 0x0000007c04387220 */ /* 0x040fe20000410000 */
[----:B------:R-:W2:Y:S01]  /*19210*/  LDL.LU R125, [R1+0x64] ;  /* 0x00006400017d7983 */ /* 0x000ea20000300800 */
[C---:B------:R-:W-:Y:S01]  /*19220*/  FMUL.FTZ R12, R4.reuse, R88 ;  /* 0x00000058040c7220 */ /* 0x040fe20000410000 */
[C---:B------:R-:W-:Y:S01]  /*19230*/  FMUL.FTZ R8, R4.reuse, R80 ;  /* 0x0000005004087220 */ /* 0x040fe20000410000 */
[----:B------:R-:W-:Y:S01]  /*19240*/  LOP3.LUT R80, R159, 0xff, RZ, 0xc0, !PT ;  /* 0x000000ff9f507812 */ /* 0x000fe200078ec0ff */
[----:B------:R1:W3:Y:S01]  /*19250*/  LDL.S16 R124, [R1+0x14] ;  /* 0x00001400017c7983 */ /* 0x0002e20000100600 */
[----:B------:R1:W1:Y:S01]  /*19260*/  MUFU.EX2 R88, R16 ;  /* 0x0000001000587308 */ /* 0x0002620000000800 */
[----:B------:R-:W-:Y:S01]  /*19270*/  FMUL.FTZ R45, R4, R121 ;  /* 0x00000079042d7220 */ /* 0x000fe20000410000 */
[----:B------:R-:W-:Y:S02]  /*19280*/  IMAD.MOV.U32 R121, RZ, RZ, R33 ;  /* 0x000000ffff797224 */ /* 0x000fe400078e0021 */
[C---:B------:R-:W-:Y:S01]  /*19290*/  FMUL.FTZ R33, R65.reuse, R85 ;  /* 0x0000005541217220 */ /* 0x040fe20000410000 */
[----:B------:R-:W-:Y:S01]  /*192a0*/  FMUL.FTZ R59, R6, R127 ;  /* 0x0000007f063b7220 */ /* 0x000fe20000410000 */
[C---:B------:R-:W-:Y:S01]  /*192b0*/  FMUL.FTZ R28, R4.reuse, R104 ;  /* 0x00000068041c7220 */ /* 0x040fe20000410000 */
[----:B------:R-:W-:Y:S01]  /*192c0*/  MOV R104, R5 ;  /* 0x0000000500687202 */ /* 0x000fe20000000f00 */
[C---:B------:R-:W-:Y:S01]  /*192d0*/  FMUL.FTZ R25, R4.reuse, R97 ;  /* 0x0000006104197220 */ /* 0x040fe20000410000 */
[C---:B------:R-:W-:Y:S01]  /*192e0*/  FMUL.FTZ R5, R65.reuse, R69 ;  /* 0x0000004541057220 */ /* 0x040fe20000410000 */
[C---:B------:R-:W-:Y:S01]  /*192f0*/  FMUL.FTZ R13, R4.reuse, R89 ;  /* 0x00000059040d7220 */ /* 0x040fe20000410000 */
[C---:B------:R-:W-:Y:S01]  /*19300*/  FMUL.FTZ R24, R4.reuse, R96 ;  /* 0x0000006004187220 */ /* 0x040fe20000410000 */
[C---:B------:R-:W-:Y:S01]  /*19310*/  FMUL.FTZ R60, R4.reuse, R128 ;  /* 0x00000080043c7220 */ /* 0x040fe20000410000 */
[----:B------:R-:W-:Y:S01]  /*19320*/  FMUL.FTZ R61, R4, R129 ;  /* 0x00000081043d7220 */ /* 0x000fe20000410000 */
[----:B------:R-:W-:Y:S01]  /*19330*/  MOV R129, R14 ;  /* 0x0000000e00817202 */ /* 0x000fe20000000f00 */
[C---:B-1----:R-:W-:Y:S01]  /*19340*/  FMUL.FTZ R16, R65.reuse, R72 ;  /* 0x0000004841107220 */ /* 0x042fe20000410000 */
[----:B------:R-:W-:Y:S01]  /*19350*/  F2FP.F16.F32.PACK_AB R85, R88, R11 ;  /* 0x0000000b5855723e */ /* 0x000fe200000000ff */
[C---:B------:R-:W-:Y:S01]  /*19360*/  FMUL.FTZ R44, R4.reuse, R120 ;  /* 0x00000078042c7220 */ /* 0x040fe20000410000 */
[----:B------:R-:W-:Y:S02]  /*19370*/  IMAD.MOV.U32 R120, RZ, RZ, R32 ;  /* 0x000000ffff787224 */ /* 0x000fe400078e0020 */
[C---:B------:R-:W-:Y:S01]  /*19380*/  FMUL.FTZ R9, R4.reuse, R81 ;  /* 0x0000005104097220 */ /* 0x040fe20000410000 */
[C---:B------:R-:W-:Y:S01]  /*19390*/  FMUL.FTZ R41, R4.reuse, R113 ;  /* 0x0000007104297220 */ /* 0x040fe20000410000 */
[----:B------:R-:W-:Y:S01]  /*193a0*/  IMAD.MOV.U32 R113, RZ, RZ, R35 ;  /* 0x000000ffff717224 */ /* 0x000fe200078e0023 */
[----:B------:R-:W-:Y:S01]  /*193b0*/  MOV R35, R48 ;  /* 0x0000003000237202 */ /* 0x000fe20000000f00 */
[----:B------:R-:W-:Y:S01]  /*193c0*/  FMUL.FTZ R40, R4, R112 ;  /* 0x0000007004287220 */ /* 0x000fe20000410000 */
[----:B------:R-:W-:Y:S02]  /*193d0*/  IMAD.MOV.U32 R112, RZ, RZ, R53 ;  /* 0x000000ffff707224 */ /* 0x000fe400078e0035 */
[C---:B------:R-:W-:Y:S01]  /*193e0*/  FMUL.FTZ R48, R65.reuse, R100 ;  /* 0x0000006441307220 */ /* 0x040fe20000410000 */
[----:B------:R-:W-:Y:S01]  /*193f0*/  MOV R100, R31 ;  /* 0x0000001f00647202 */ /* 0x000fe20000000f00 */
        /* <DEDUP_REMOVED lines=20> */
[----:B------:R-:W-:Y:S01]  /*19540*/  FMUL.FTZ R47, R6, R123 ;  /* 0x0000007b062f7220 */ /* 0x000fe20000410000 */
[----:B------:R-:W-:Y:S01]  /*19550*/  MOV R123, R66 ;  /* 0x00000042007b7202 */ /* 0x000fe20000000f00 */
[----:B------:R-:W-:Y:S01]  /*19560*/  FMUL.FTZ R29, R4, R105 ;  /* 0x00000069041d7220 */ /* 0x000fe20000410000 */
[----:B------:R-:W-:Y:S02]  /*19570*/  IMAD.MOV.U32 R54, RZ, RZ, R36 ;  /* 0x000000ffff367224 */ /* 0x000fe400078e0024 */
[----:B------:R-:W-:Y:S01]  /*19580*/  FMUL.FTZ R32, R65, R84 ;  /* 0x0000005441207220 */ /* 0x000fe20000410000 */
[----:B------:R-:W-:Y:S01]  /*19590*/  PRMT R84, R85, 0x7632, R84 ;  /* 0x0000763255547816 */ /* 0x000fe20000000054 */
[----:B------:R-:W-:Y:S01]  /*195a0*/  FMUL.FTZ R36, R65, R92 ;  /* 0x0000005c41247220 */ /* 0x000fe20000410000 */
[----:B------:R-:W-:Y:S02]  /*195b0*/  IMAD.MOV.U32 R127, RZ, RZ, R23 ;  /* 0x000000ffff7f7224 */ /* 0x000fe400078e0017 */
[C---:B------:R-:W-:Y:S01]  /*195c0*/  FMUL.FTZ R23, R67.reuse, R79 ;  /* 0x0000004f43177220 */ /* 0x040fe20000410000 */
[----:B------:R-:W-:Y:S02]  /*195d0*/  IMAD.MOV.U32 R98, RZ, RZ, R51 ;  /* 0x000000ffff627224 */ /* 0x000fe400078e0033 */
[C---:B------:R-:W-:Y:S01]  /*195e0*/  FMUL.FTZ R39, R67.reuse, R95 ;  /* 0x0000005f43277220 */ /* 0x040fe20000410000 */
[----:B------:R-:W-:Y:S02]  /*195f0*/  IMAD.MOV.U32 R91, RZ, RZ, R55 ;  /* 0x000000ffff5b7224 */ /* 0x000fe400078e0037 */
[C---:B------:R-:W-:Y:S01]  /*19600*/  FMUL.FTZ R55, R67.reuse, R111 ;  /* 0x0000006f43377220 */ /* 0x040fe20000410000 */
[C---:B------:R-:W-:Y:S01]  /*19610*/  FMUL.FTZ R51, R67.reuse, R103 ;  /* 0x0000006743337220 */ /* 0x040fe20000410000 */
[----:B------:R-:W-:Y:S02]  /*19620*/  FMUL.FTZ R66, R67, R118 ;  /* 0x0000007643427220 */ /* 0x000fe40000410000 */
[----:B------:R-:W-:Y:S01]  /*19630*/  MUFU.EX2 R91, R91 ;  /* 0x0000005b005b7308 */ /* 0x000fe20000000800 */
[----:B----4-:R-:W-:Y:S01]  /*19640*/  FFMA.FTZ R136, R65, R21, R144 ;  /* 0x0000001541887223 */ /* 0x010fe20000010090 */
[C---:B------:R-:W-:Y:S01]  /*19650*/  LEA R144, P2, R42.reuse, R166, 0x1 ;  /* 0x000000a62a907211 */ /* 0x040fe200078408ff */
[----:B------:R-:W-:Y:S02]  /*19660*/  IMAD.MOV.U32 R21, RZ, RZ, R145 ;  /* 0x000000ffff157224 */ /* 0x000fe400078e0091 */
[----:B------:R-:W-:Y:S01]  /*19670*/  FADD.FTZ R136, R123, R136 ;  /* 0x000000887b887221 */ /* 0x000fe20000010000 */
[----:B------:R-:W-:Y:S01]  /*19680*/  LEA.HI.X.SX32 R145, R42, R167, 0x1, P2 ;  /* 0x000000a72a917211 */ /* 0x000fe200010f0eff */
[----:B------:R-:W-:Y:S01]  /*19690*/  IMAD.MOV.U32 R42, RZ, RZ, R161 ;  /* 0x000000ffff2a7224 */ /* 0x000fe200078e00a1 */
[----:B------:R-:W-:Y:S01]  /*196a0*/  ISETP.LE.U32.AND P2, PT, R80, UR13, PT ;  /* 0x0000000d50007c0c */ /* 0x000fe2000bf43070 */
[----:B------:R-:W-:Y:S04]  /*196b0*/  IMAD.WIDE.U32 R160, R160, -0x326172a9, RZ ;  /* 0xcd9e8d57a0a07825 */ /* 0x000fe800078e00ff */
[----:B------:R-:W-:Y:S01]  /*196c0*/  FFMA.FTZ R81, R4, R43, R11 ;  /* 0x0000002b04517223 */ /* 0x000fe2000001000b */
[----:B------:R-:W-:Y:S01]  /*196d0*/  MOV R43, R155 ;  /* 0x0000009b002b7202 */ /* 0x000fe20000000f00 */
[----:B------:R-:W-:Y:S01]  /*196e0*/  FMUL.FTZ R11, R6, R83 ;  /* 0x00000053060b7220 */ /* 0x000fe20000410000 */
[----:B------:R-:W-:Y:S01]  /*196f0*/  LOP3.LUT R155, R22, UR16, R161, 0x96, !PT ;  /* 0x00000010169b7c12 */ /* 0x000fe2000f8e96a1 */
[----:B------:R-:W-:Y:S01]  /*19700*/  IMAD.MOV.U32 R46, RZ, RZ, R21 ;  /* 0x000000ffff2e7224 */ /* 0x000fe200078e0015 */
[----:B------:R-:W-:Y:S01]  /*19710*/  MOV R22, R120 ;  /* 0x0000007800167202 */ /* 0x000fe20000000f00 */
[----:B------:R-:W-:Y:S01]  /*19720*/  IMAD.MOV.U32 R120, RZ, RZ, R113 ;  /* 0x000000ffff787224 */ /* 0x000fe200078e0071 */
[----:B------:R-:W-:Y:S01]  /*19730*/  LOP3.LUT R131, R155, 0xffff, RZ, 0xc0, !PT ;  /* 0x0000ffff9b837812 */ /* 0x000fe200078ec0ff */
[----:B------:R1:W4:Y:S01]  /*19740*/  MUFU.EX2 R113, R10 ;  /* 0x0000000a00717308 */ /* 0x0003220000000800 */
[C---:B------:R-:W-:Y:S01]  /*19750*/  FMUL.FTZ R21, R65.reuse, R77 ;  /* 0x0000004d41157220 */ /* 0x040fe20000410000 */
[----:B------:R-:W-:Y:S01]  /*19760*/  IMAD.MOV.U32 R108, RZ, RZ, R46 ;  /* 0x000000ffff6c7224 */ /* 0x000fe200078e002e */
[----:B------:R-:W-:Y:S01]  /*19770*/  SHF.R.U32.HI R131, RZ, 0x8, R131 ;  /* 0x00000008ff837819 */ /* 0x000fe20000011683 */
[----:B------:R-:W-:Y:S02]  /*19780*/  IMAD.MOV.U32 R121, RZ, RZ, R43 ;  /* 0x000000ffff797224 */ /* 0x000fe400078e002b */
[C---:B------:R-:W-:Y:S01]  /*19790*/  FMUL.FTZ R43, R6.reuse, R115 ;  /* 0x00000073062b7220 */ /* 0x040fe20000410000 */
[----:B------:R-:W-:Y:S02]  /*197a0*/  IMAD.MOV.U32 R101, RZ, RZ, R42 ;  /* 0x000000ffff657224 */ /* 0x000fe400078e002a */
[C---:B------:R-:W-:Y:S01]  /*197b0*/  FMUL.FTZ R42, R6.reuse, R114 ;  /* 0x00000072062a7220 */ /* 0x040fe20000410000 */
[----:B------:R-:W-:Y:S02]  /*197c0*/  IMAD.MOV.U32 R77, RZ, RZ, R30 ;  /* 0x000000ffff4d7224 */ /* 0x000fe400078e001e */
[C---:B------:R-:W-:Y:S01]  /*197d0*/  FMUL.FTZ R30, R6.reuse, R106 ;  /* 0x0000006a061e7220 */ /* 0x040fe20000410000 */
[C---:B------:R-:W-:Y:S01]  /*197e0*/  FMUL.FTZ R46, R6.reuse, R122 ;  /* 0x0000007a062e7220 */ /* 0x040fe20000410000 */
[----:B------:R-:W-:Y:S01]  /*197f0*/  FMUL.FTZ R4, R65, R68 ;  /* 0x0000004441047220 */ /* 0x000fe20000410000 */
[----:B------:R-:W-:Y:S01]  /*19800*/  PRMT R68, R159, 0x7632, R68 ;  /* 0x000076329f447816 */ /* 0x000fe20000000044 */
[----:B------:R-:W-:Y:S01]  /*19810*/  FMUL.FTZ R65, R65, R117 ;  /* 0x0000007541417220 */ /* 0x000fe20000410000 */
[----:B-1----:R-:W-:Y:S01]  /*19820*/  FMUL.FTZ R10, R6, R82 ;  /* 0x00000052060a7220 */ /* 0x002fe20000410000 */
[----:B------:R-:W-:Y:S01]  /*19830*/  IMAD.MOV.U32 R117, RZ, RZ, R116 ;  /* 0x000000ffff757224 */ /* 0x000fe200078e0074 */
[----:B------:R-:W-:Y:S01]  /*19840*/  LOP3.LUT R68, R68, 0xff, RZ, 0xc0, !PT ;  /* 0x000000ff44447812 */ /* 0x000fe200078ec0ff */
[----:B------:R-:W-:Y:S02]  /*19850*/  IMAD.MOV.U32 R116, RZ, RZ, R108 ;  /* 0x000000ffff747224 */ /* 0x000fe400078e006c */
[----:B------:R-:W-:Y:S01]  /*19860*/  FADD.FTZ R81, R88, R81 ;  /* 0x0000005158517221 */ /* 0x000fe20000010000 */
[----:B------:R-:W-:Y:S02]  /*19870*/  IMAD.MOV.U32 R108, RZ, RZ, R101 ;  /* 0x000000ffff6c7224 */ /* 0x000fe400078e0065 */
[----:B------:R-:W-:Y:S02]  /*19880*/  IMAD.MOV.U32 R101, RZ, RZ, R100 ;  /* 0x000000ffff657224 */ /* 0x000fe400078e0064 */
[----:B------:R-:W-:Y:S01]  /*19890*/  IMAD.MOV.U32 R100, RZ, RZ, R93 ;  /* 0x000000ffff647224 */ /* 0x000fe200078e005d */
[----:B------:R-:W-:Y:S01]  /*198a0*/  MOV R93, R76 ;  /* 0x0000004c005d7202 */ /* 0x000fe20000000f00 */
[----:B------:R-:W-:Y:S01]  /*198b0*/  IMAD.MOV.U32 R114, RZ, RZ, R101 ;  /* 0x000000ffff727224 */ /* 0x000fe200078e0065 */
[----:B------:R-:W-:Y:S01]  /*198c0*/  MOV R101, R235 ;  /* 0x000000eb00657202 */ /* 0x000fe20000000f00 */
[----:B------:R-:W-:Y:S01]  /*198d0*/  IMAD.MOV.U32 R126, RZ, RZ, R22 ;  /* 0x000000ffff7e7224 */ /* 0x000fe200078e0016 */
[----:B------:R-:W-:Y:S01]  /*198e0*/  PRMT R76, R85, 0x5410, R84 ;  /* 0x00005410554c7816 */ /* 0x000fe20000000054 */
[----:B------:R-:W-:Y:S02]  /*198f0*/  IMAD.MOV.U32 R107, RZ, RZ, R93 ;  /* 0x000000ffff6b7224 */ /* 0x000fe400078e005d */
[C---:B------:R-:W-:Y:S01]  /*19900*/  FMUL.FTZ R22, R67.reuse, R78 ;  /* 0x0000004e43167220 */ /* 0x040fe20000410000 */
[----:B------:R-:W-:Y:S01]  /*19910*/  IMAD.MOV.U32 R93, RZ, RZ, R73 ;  /* 0x000000ffff5d7224 */ /* 0x000fe200078e0049 */
[----:B------:R-:W-:Y:S01]  /*19920*/  MUFU.EX2 R101, R101 ;  /* 0x0000006500657308 */ /* 0x000fe20000000800 */
[----:B------:R-:W-:Y:S02]  /*19930*/  IMAD.MOV.U32 R115, RZ, RZ, R100 ;  /* 0x000000ffff737224 */ /* 0x000fe400078e0064 */
[----:B------:R-:W-:Y:S07]  /*19940*/  IMAD.MOV.U32 R82, RZ, RZ, R34 ;  /* 0x000000ffff527224 */ /* 0x000fee00078e0022 */
[----:B------:R1:W4:Y:S01]  /*19950*/  MUFU.EX2 R73, R7 ;  /* 0x0000000700497308 */ /* 0x0003220000000800 */
[C---:B--2---:R-:W-:Y:S01]  /*19960*/  FFMA.FTZ R69, R67.reuse, R125, R18 ;  /* 0x0000007d43457223 */ /* 0x044fe20000010012 */
[----:B------:R-:W-:Y:S02]  /*19970*/  IMAD.MOV.U32 R125, RZ, RZ, R27 ;  /* 0x000000ffff7d7224 */ /* 0x000fe400078e001b */
[----:B------:R-:W-:Y:S01]  /*19980*/  FMUL.FTZ R27, R6, R99 ;  /* 0x00000063061b7220 */ /* 0x000fe20000410000 */
[----:B------:R-:W-:Y:S02]  /*19990*/  IMAD.MOV.U32 R123, RZ, RZ, R115 ;  /* 0x000000ffff7b7224 */ /* 0x000fe400078e0073 */
[----:B---3--:R-:W-:Y:S02]  /*199a0*/  @!P2 HADD2 R124, -R85.H0_H0, -RZ.H0_H0 ;  /* 0xa00000ff557ca230 */ /* 0x008fe40000000900 */
[C---:B------:R-:W-:Y:S01]  /*199b0*/  FMUL.FTZ R34, R67.reuse, R86 ;  /* 0x0000005643227220 */ /* 0x040fe20000410000 */
[----:B------:R-:W-:Y:S02]  /*199c0*/  IMAD.MOV.U32 R83, RZ, RZ, R38 ;  /* 0x000000ffff537224 */ /* 0x000fe400078e0026 */
[C---:B------:R-:W-:Y:S01]  /*199d0*/  FMUL.FTZ R38, R67.reuse, R94 ;  /* 0x0000005e43267220 */ /* 0x040fe20000410000 */
[----:B------:R-:W-:Y:S01]  /*199e0*/  IMAD.MOV.U32 R161, RZ, RZ, R19 ;  /* 0x000000ffffa17224 */ /* 0x000fe200078e0013 */
[----:B------:R-:W-:Y:S01]  /*199f0*/  PRMT R18, R124, 0x7610, R18 ;  /* 0x000076107c127816 */ /* 0x000fe20000000012 */
[----:B------:R2:W-:Y:S01]  /*19a00*/  @!P2 STL.S16 [R1+0x14], R124 ;  /* 0x0000147c0100a387 */ /* 0x0005e20000100600 */
[C---:B------:R-:W-:Y:S01]  /*19a10*/  FMUL.FTZ R19, R67.reuse, R75 ;  /* 0x0000004b43137220 */ /* 0x040fe20000410000 */
[----:B------:R-:W3:Y:S01]  /*19a20*/  MUFU.EX2 R107, R107 ;  /* 0x0000006b006b7308 */ /* 0x000ee20000000800 */
[----:B------:R-:W-:Y:S01]  /*19a30*/  @!P2 PRMT R85, R18, 0x5410, RZ ;  /* 0x000054101255a816 */ /* 0x000fe200000000ff */
[----:B------:R-:W4:Y:S01]  /*19a40*/  LDL.LU R72, [R1+0x60] ;  /* 0x0000600001487983 */ /* 0x000f220000300800 */
[----:B------:R-:W-:Y:S01]  /*19a50*/  ISETP.LE.U32.AND P2, PT, R68, UR13, PT ;  /* 0x0000000d44007c0c */ /* 0x000fe2000bf43070 */
[C---:B-1----:R-:W-:Y:S01]  /*19a60*/  FMUL.FTZ R7, R67.reuse, R71 ;  /* 0x0000004743077220 */ /* 0x042fe20000410000 */
[----:B------:R-:W-:Y:S02]  /*19a70*/  IMAD.MOV.U32 R99, RZ, RZ, R117 ;  /* 0x000000ffff637224 */ /* 0x000fe400078e0075 */
[C---:B------:R-:W-:Y:S01]  /*19a80*/  FMUL.FTZ R18, R67.reuse, R74 ;  /* 0x0000004a43127220 */ /* 0x040fe20000410000 */
[----:B------:R-:W-:Y:S01]  /*19a90*/  IMAD.MOV.U32 R106, RZ, RZ, R116 ;  /* 0x000000ffff6a7224 */ /* 0x000fe200078e0074 */
[----:B------:R-:W-:Y:S01]  /*19aa0*/  MOV R116, R108 ;  /* 0x0000006c00747202 */ /* 0x000fe20000000f00 */
[----:B------:R-:W-:Y:S01]  /*19ab0*/  IMAD.MOV.U32 R117, RZ, RZ, R89 ;  /* 0x000000ffff757224 */ /* 0x000fe200078e0059 */
[----:B------:R-:W-:Y:S01]  /*19ac0*/  STG.E.U16 desc[UR28][R166.64], R85 ;  /* 0x00000055a6007986 */ /* 0x000fe2000c10151c */
[----:B------:R-:W-:Y:S01]  /*19ad0*/  IMAD.MOV.U32 R115, RZ, RZ, R106 ;  /* 0x000000ffff737224 */ /* 0x000fe200078e006a */
[----:B------:R-:W-:Y:S01]  /*19ae0*/  MOV R106, R98 ;  /* 0x00000062006a7202 */ /* 0x000fe20000000f00 */
[----:B------:R-:W-:Y:S02]  /*19af0*/  IMAD.MOV.U32 R98, RZ, RZ, R83 ;  /* 0x000000ffff627224 */ /* 0x000fe400078e0053 */
[----:B------:R-:W-:Y:S02]  /*19b00*/  IMAD.MOV.U32 R100, RZ, RZ, R120 ;  /* 0x000000ffff647224 */ /* 0x000fe400078e0078 */
[----:B------:R-:W-:Y:S01]  /*19b10*/  IMAD.MOV.U32 R83, RZ, RZ, R161 ;  /* 0x000000ffff537224 */ /* 0x000fe200078e00a1 */
[----:B------:R-:W-:Y:S01]  /*19b20*/  MOV R161, R117 ;  /* 0x0000007500a17202 */ /* 0x000fe20000000f00 */
[----:B------:R-:W-:Y:S02]  /*19b30*/  IMAD.MOV.U32 R120, RZ, RZ, R96 ;  /* 0x000000ffff787224 */ /* 0x000fe400078e0060 */
[----:B------:R-:W-:Y:S02]  /*19b40*/  IMAD.MOV.U32 R96, RZ, RZ, R50 ;  /* 0x000000ffff607224 */ /* 0x000fe400078e0032 */
[C---:B------:R-:W-:Y:S01]  /*19b50*/  FMUL.FTZ R50, R67.reuse, R102 ;  /* 0x0000006643327220 */ /* 0x040fe20000410000 */
[----:B--2---:R-:W-:Y:S01]  /*19b60*/  IMAD.MOV.U32 R124, RZ, RZ, R112 ;  /* 0x000000ffff7c7224 */ /* 0x004fe200078e0070 */
[----:B------:R-:W-:Y:S01]  /*19b70*/  MOV R112, R62 ;  /* 0x0000003e00707202 */ /* 0x000fe20000000f00 */
[C---:B------:R-:W-:Y:S01]  /*19b80*/  FMUL.FTZ R62, R6.reuse, R130 ;  /* 0x00000082063e7220 */ /* 0x040fe20000410000 */
[----:B------:R-:W-:Y:S01]  /*19b90*/  IMAD.MOV.U32 R130, RZ, RZ, R123 ;  /* 0x000000ffff827224 */ /* 0x000fe200078e007b */
[----:B------:R-:W-:Y:S01]  /*19ba0*/  MUFU.EX2 R96, R96 ;  /* 0x0000006000607308 */ /* 0x000fe20000000800 */
[----:B------:R-:W-:Y:S01]  /*19bb0*/  MOV R108, R124 ;  /* 0x0000007c006c7202 */ /* 0x000fe20000000f00 */
[----:B------:R-:W-:Y:S02]  /*19bc0*/  IMAD.MOV.U32 R117, RZ, RZ, R93 ;  /* 0x000000ffff757224 */ /* 0x000fe400078e005d */
[----:B------:R-:W-:Y:S06]  /*19bd0*/  IMAD.MOV.U32 R93, RZ, RZ, R129 ;  /* 0x000000ffff5d7224 */ /* 0x000fec00078e0081 */
[----:B------:R-:W-:Y:S01]  /*19be0*/  MUFU.EX2 R100, R100 ;  /* 0x0000006400647308 */ /* 0x000fe20000000800 */
[----:B------:R-:W-:Y:S02]  /*19bf0*/  IMAD.MOV.U32 R129, RZ, RZ, R125 ;  /* 0x000000ffff817224 */ /* 0x000fe400078e007d */
[----:B------:R-:W-:Y:S01]  /*19c00*/  IMAD.MOV.U32 R125, RZ, RZ, R112 ;  /* 0x000000ffff7d7224 */ /* 0x000fe200078e0070 */
[----:B------:R-:W-:Y:S01]  /*19c10*/  MOV R112, R240 ;  /* 0x000000f000707202 */ /* 0x000fe20000000f00 */
[----:B------:R-:W-:Y:S02]  /*19c20*/  IMAD.MOV.U32 R89, RZ, RZ, R54 ;  /* 0x000000ffff597224 */ /* 0x000fe400078e0036 */
[C---:B------:R-:W-:Y:S01]  /*19c30*/  FMUL.FTZ R54, R67.reuse, R110 ;  /* 0x0000006e43367220 */ /* 0x040fe20000410000 */
[----:B------:R-:W-:Y:S02]  /*19c40*/  IMAD.MOV.U32 R124, RZ, RZ, R97 ;  /* 0x000000ffff7c7224 */ /* 0x000fe400078e0061 */
[----:B------:R-:W-:Y:S02]  /*19c50*/  IMAD.MOV.U32 R97, RZ, RZ, R35 ;  /* 0x000000ffff617224 */ /* 0x000fe400078e0023 */
[----:B------:R-:W-:Y:S04]  /*19c60*/  FMUL.FTZ R35, R67, R87 ;  /* 0x0000005743237220 */ /* 0x000fe80000410000 */
[----:B------:R-:W-:Y:S01]  /*19c70*/  MUFU.EX2 R97, R97 ;  /* 0x0000006100617308 */ /* 0x000fe20000000800 */
[----:B----4-:R-:W-:Y:S01]  /*19c80*/  FFMA.FTZ R72, R6, R72, R113 ;  /* 0x0000004806487223 */ /* 0x010fe20000010071 */
[----:B------:R-:W-:Y:S01]  /*19c90*/  F2FP.F16.F32.PACK_AB R113, R73, R113 ;  /* 0x000000714971723e */ /* 0x000fe200000000ff */
[----:B------:R1:W2:Y:S03]  /*19ca0*/  LDL.S16 R6, [R1+0x18] ;  /* 0x0000180001067983 */ /* 0x0002a60000100600 */
[----:B------:R-:W-:Y:S01]  /*19cb0*/  PRMT R105, R113, 0x7632, R105 ;  /* 0x0000763271697816 */ /* 0x000fe20000000069 */
[----:B--2---:R-:W-:Y:S05]  /*19cc0*/  @!P4 HADD2 R6, -R84.H0_H0, -RZ.H0_H0 ;  /* 0xa00000ff5406c230 */ /* 0x004fea0000000900 */
[----:B------:R-:W-:Y:S01]  /*19cd0*/  PRMT R122, R6, 0x7610, R122 ;  /* 0x00007610067a7816 */ /* 0x000fe2000000007a */
[----:B------:R2:W-:Y:S03]  /*19ce0*/  @!P4 STL.S16 [R1+0x18], R6 ;  /* 0x000018060100c387 */ /* 0x0005e60000100600 */
[----:B------:R-:W-:Y:S01]  /*19cf0*/  @!P4 PRMT R84, R122, 0x5410, RZ ;  /* 0x000054107a54c816 */ /* 0x000fe200000000ff */
[----:B------:R1:W4:Y:S01]  /*19d00*/  LDL.LU R235, [R1+0xb0] ;  /* 0x0000b00001eb7983 */ /* 0x0003220000300800 */
[----:B------:R-:W-:Y:S02]  /*19d10*/  IMAD.MOV.U32 R122, RZ, RZ, R114 ;  /* 0x000000ffff7a7224 */ /* 0x000fe400078e0072 */
[----:B------:R-:W-:Y:S01]  /*19d20*/  IMAD.MOV.U32 R114, RZ, RZ, R99 ;  /* 0x000000ffff727224 */ /* 0x000fe200078e0063 */
[----:B------:R1:W3:Y:S01]  /*19d30*/  LDL.S16 R71, [R1+0x4] ;  /* 0x0000040001477983 */ /* 0x0002e20000100600 */
[----:B------:R-:W-:Y:S02]  /*19d40*/  IMAD.MOV.U32 R123, RZ, RZ, R122 ;  /* 0x000000ffff7b7224 */ /* 0x000fe400078e007a */
[----:B------:R-:W-:Y:S01]  /*19d50*/  IMAD.MOV.U32 R99, RZ, RZ, R90 ;  /* 0x000000ffff637224 */ /* 0x000fe200078e005a */
[----:B------:R-:W-:Y:S01]  /*19d60*/  STG.E.U16 desc[UR28][R166.64+0x2], R84 ;  /* 0x00000254a6007986 */ /* 0x000fe2000c10151c */
[----:B------:R-:W-:Y:S01]  /*19d70*/  IMAD.MOV.U32 R90, RZ, RZ, R82 ;  /* 0x000000ffff5a7224 */ /* 0x000fe200078e0052 */
[----:B------:R-:W-:Y:S01]  /*19d80*/  LOP3.LUT R82, R126, R158, RZ, 0x3c, !PT ;  /* 0x0000009e7e527212 */ /* 0x000fe200078e3cff */
[----:B------:R-:W-:Y:S02]  /*19d90*/  IMAD.MOV.U32 R126, RZ, RZ, R123 ;  /* 0x000000ffff7e7224 */ /* 0x000fe400078e007b */
[----:B------:R-:W-:Y:S02]  /*19da0*/  IMAD.MOV.U32 R122, RZ, RZ, R115 ;  /* 0x000000ffff7a7224 */ /* 0x000fe400078e0073 */
[----:B------:R1:W3:Y:S01]  /*19db0*/  MUFU.EX2 R79, R126 ;  /* 0x0000007e004f7308 */ /* 0x0002e20000000800 */
[----:B------:R-:W-:Y:S01]  /*19dc0*/  IMAD.MOV.U32 R115, RZ, RZ, R114 ;  /* 0x000000ffff737224 */ /* 0x000fe200078e0072 */
[----:B------:R-:W-:Y:S01]  /*19dd0*/  MOV R114, R106 ;  /* 0x0000006a00727202 */ /* 0x000fe20000000f00 */
[----:B------:R-:W-:Y:S02]  /*19de0*/  IMAD.MOV.U32 R123, RZ, RZ, R122 ;  /* 0x000000ffff7b7224 */ /* 0x000fe400078e007a */
[----:B------:R-:W-:Y:S01]  /*19df0*/  IMAD.MOV.U32 R106, RZ, RZ, R99 ;  /* 0x000000ffff6a7224 */ /* 0x000fe200078e0063 */
[----:B------:R-:W-:Y:S01]  /*19e00*/  MOV R122, R115 ;  /* 0x00000073007a7202 */ /* 0x000fe20000000f00 */
[----:B------:R-:W-:Y:S02]  /*19e10*/  IMAD.MOV.U32 R99, RZ, RZ, R98 ;  /* 0x000000ffff637224 */ /* 0x000fe400078e0062 */
[----:B--2---:R-:W-:Y:S01]  /*19e20*/  FMUL.FTZ R6, R67, R70 ;  /* 0x0000004643067220 */ /* 0x004fe20000410000 */
[----:B------:R-:W-:Y:S01]  /*19e30*/  LOP3.LUT R70, R131, 0xffff, RZ, 0xc0, !PT ;  /* 0x0000ffff83467812 */ /* 0x000fe200078ec0ff */
[----:B------:R-:W-:Y:S02]  /*19e40*/  IMAD.MOV.U32 R98, RZ, RZ, R90 ;  /* 0x000000ffff627224 */ /* 0x000fe400078e005a */
[----:B------:R-:W-:Y:S01]  /*19e50*/  FMUL.FTZ R67, R67, R119 ;  /* 0x0000007743437220 */ /* 0x000fe20000410000 */
[----:B------:R-:W-:Y:S01]  /*19e60*/  IMAD.MOV.U32 R90, RZ, RZ, R83 ;  /* 0x000000ffff5a7224 */ /* 0x000fe200078e0053 */
[----:B------:R-:W-:Y:S01]  /*19e70*/  MOV R83, R161 ;  /* 0x000000a100537202 */ /* 0x000fe20000000f00 */
[----:B-1----:R-:W-:Y:S01]  /*19e80*/  IMAD.MOV.U32 R126, RZ, RZ, R123 ;  /* 0x000000ffff7e7224 */ /* 0x002fe200078e007b */
[----:B------:R-:W-:Y:S01]  /*19e90*/  ISETP.LE.U32.AND P4, PT, R70, UR13, PT ;  /* 0x0000000d46007c0c */ /* 0x000fe2000bf83070 */
[----:B------:R-:W-:Y:S02]  /*19ea0*/  IMAD.MOV.U32 R161, RZ, RZ, R117 ;  /* 0x000000ffffa17224 */ /* 0x000fe400078e0075 */
[----:B------:R-:W-:Y:S01]  /*19eb0*/  FADD.FTZ R70, R201, R69 ;  /* 0x00000045c9467221 */ /* 0x000fe20000010000 */
[----:B------:R-:W-:Y:S01]  /*19ec0*/  SHF.R.U32.HI R69, RZ, 0x18, R159 ;  /* 0x00000018ff457819 */ /* 0x000fe2000001169f */
[----:B------:R-:W-:Y:S02]  /*19ed0*/  IMAD.MOV.U32 R115, RZ, RZ, R114 ;  /* 0x000000ffff737224 */ /* 0x000fe400078e0072 */
[----:B------:R-:W-:Y:S02]  /*19ee0*/  IMAD.MOV.U32 R117, RZ, RZ, R93 ;  /* 0x000000ffff757224 */ /* 0x000fe400078e005d */
[----:B------:R-:W-:Y:S02]  /*19ef0*/  IMAD.MOV.U32 R93, RZ, RZ, R129 ;  /* 0x000000ffff5d7224 */ /* 0x000fe400078e0081 */
[----:B------:R-:W-:Y:S02]  /*19f00*/  IMAD.MOV.U32 R114, RZ, RZ, R106 ;  /* 0x000000ffff727224 */ /* 0x000fe400078e006a */
[----:B------:R-:W-:Y:S01]  /*19f10*/  IMAD.MOV.U32 R129, RZ, RZ, R125 ;  /* 0x000000ffff817224 */ /* 0x000fe200078e007d */
[----:B------:R-:W-:Y:S01]  /*19f20*/  MOV R125, R112 ;  /* 0x00000070007d7202 */ /* 0x000fe20000000f00 */
        /* <DEDUP_REMOVED lines=20> */
[----:B------:R-:W-:Y:S01]  /*1a070*/  IMAD.MOV.U32 R93, RZ, RZ, R77 ;  /* 0x000000ffff5d7224 */ /* 0x000fe200078e004d */
[----:B------:R-:W-:Y:S05]  /*1a080*/  PRMT R77, R113, 0x5410, R105 ;  /* 0x00005410714d7816 */ /* 0x000fea0000000069 */
[----:B------:R-:W1:Y:S01]  /*1a090*/  MUFU.EX2 R93, R93 ;  /* 0x0000005d005d7308 */ /* 0x000e620000000800 */
[----:B---3--:R-:W-:Y:S05]  /*1a0a0*/  @!P2 HADD2 R71, -R113.H0_H0, -RZ.H0_H0 ;  /* 0xa00000ff7147a230 */ /* 0x008fea0000000900 */
[----:B------:R-:W-:Y:S01]  /*1a0b0*/  PRMT R74, R71, 0x7610, R74 ;  /* 0x00007610474a7816 */ /* 0x000fe2000000004a */
[----:B------:R2:W-:Y:S03]  /*1a0c0*/  @!P2 STL.S16 [R1+0x4], R71 ;  /* 0x000004470100a387 */ /* 0x0005e60000100600 */
[----:B------:R-:W-:Y:S01]  /*1a0d0*/  @!P2 PRMT R113, R74, 0x5410, RZ ;  /* 0x000054104a71a816 */ /* 0x000fe200000000ff */
[----:B------:R3:W3:Y:S01]  /*1a0e0*/  LDL.LU R240, [R1+0xac] ;  /* 0x0000ac0001f07983 */ /* 0x0006e20000300800 */
[----:B------:R-:W-:Y:S03]  /*1a0f0*/  ISETP.LE.U32.AND P2, PT, R69, UR13, PT ;  /* 0x0000000d45007c0c */ /* 0x000fe6000bf43070 */
[----:B------:R1:W3:Y:S04]  /*1a100*/  LDL.LU R225, [R1+0xa8] ;  /* 0x0000a80001e17983 */ /* 0x0002e80000300800 */
[----:B------:R1:W3:Y:S04]  /*1a110*/  LDL.LU R201, [R1+0xa4] ;  /* 0x0000a40001c97983 */ /* 0x0002e80000300800 */
[----:B------:R1:W3:Y:S04]  /*1a120*/  LDL.LU R250, [R1+0xa0] ;  /* 0x0000a00001fa7983 */ /* 0x0002e80000300800 */
[----:B------:R-:W-:Y:S01]  /*1a130*/  STG.E.U16 desc[UR28][R144.64], R113 ;  /* 0x0000007190007986 */ /* 0x000fe2000c10151c */
[----:B--2---:R-:W-:Y:S01]  /*1a140*/  LOP3.LUT R71, R127, R130, RZ, 0x3c, !PT ;  /* 0x000000827f477212 */ /* 0x004fe200078e3cff */
[----:B------:R-:W-:Y:S02]  /*1a150*/  IMAD.MOV.U32 R127, RZ, RZ, R126 ;  /* 0x000000ffff7f7224 */ /* 0x000fe400078e007e */
[----:B------:R-:W-:Y:S01]  /*1a160*/  IMAD.MOV.U32 R126, RZ, RZ, R123 ;  /* 0x000000ffff7e7224 */ /* 0x000fe200078e007b */
[----:B------:R-:W-:Y:S01]  /*1a170*/  MOV R123, R122 ;  /* 0x0000007a007b7202 */ /* 0x000fe20000000f00 */
[----:B------:R2:W4:Y:S01]  /*1a180*/  MUFU.EX2 R102, R127 ;  /* 0x0000007f00667308 */ /* 0x0005220000000800 */
[----:B------:R-:W-:Y:S04]  /*1a190*/  IMAD.WIDE.U32 R86, R71, -0x2daee0ad, RZ ;  /* 0xd2511f5347567825 */ /* 0x000fe800078e00ff */
[----:B------:R-:W-:Y:S01]  /*1a1a0*/  FADD.FTZ R71, R73, R72 ;  /* 0x0000004849477221 */ /* 0x000fe20000010000 */
[----:B------:R-:W-:Y:S01]  /*1a1b0*/  FADD.FTZ R73, R107, R136 ;  /* 0x000000886b497221 */ /* 0x000fe20000010000 */
[----:B------:R-:W-:Y:S01]  /*1a1c0*/  F2FP.F16.F32.PACK_AB R107, R79, R107 ;  /* 0x0000006b4f6b723e */ /* 0x000fe200000000ff */
[----:B------:R-:W-:Y:S02]  /*1a1d0*/  IMAD.MOV.U32 R122, RZ, RZ, R115 ;  /* 0x000000ffff7a7224 */ /* 0x000fe400078e0073 */
[----:B-1----:R-:W-:Y:S01]  /*1a1e0*/  FADD.FTZ R71, R93, R71 ;  /* 0x000000475d477221 */ /* 0x002fe20000010000 */
[----:B------:R-:W-:Y:S01]  /*1a1f0*/  FADD.FTZ R73, R79, R73 ;  /* 0x000000494f497221 */ /* 0x000fe20000010000 */
[----:B------:R-:W-:Y:S01]  /*1a200*/  IMAD.MOV.U32 R115, RZ, RZ, R114 ;  /* 0x000000ffff737224 */ /* 0x000fe200078e0072 */
[----:B------:R-:W1:Y:S01]  /*1a210*/  MUFU.EX2 R79, R139 ;  /* 0x0000008b004f7308 */ /* 0x000e620000000800 */
[----:B------:R-:W-:Y:S02]  /*1a220*/  @!P6 HADD2 R252, -R107.H0_H0, -RZ.H0_H0 ;  /* 0xa00000ff6bfce230 */ /* 0x000fe40000000900 */
[----:B------:R-:W-:Y:S01]  /*1a230*/  IMAD.MOV.U32 R114, RZ, RZ, R106 ;  /* 0x000000ffff727224 */ /* 0x000fe200078e006a */
[----:B--2---:R-:W-:Y:S01]  /*1a240*/  MOV R127, R126 ;  /* 0x0000007e007f7202 */ /* 0x004fe20000000f00 */
[----:B------:R-:W-:Y:S02]  /*1a250*/  IMAD.MOV.U32 R126, RZ, RZ, R123 ;  /* 0x000000ffff7e7224 */ /* 0x000fe400078e007b */
[----:B----4-:R-:W-:Y:S01]  /*1a260*/  FADD.FTZ R70, R102, R70 ;  /* 0x0000004666467221 */ /* 0x010fe20000010000 */
[----:B------:R-:W-:Y:S01]  /*1a270*/  IMAD.MOV.U32 R106, RZ, RZ, R99 ;  /* 0x000000ffff6a7224 */ /* 0x000fe200078e0063 */
[----:B------:R-:W-:Y:S01]  /*1a280*/  MOV R99, R98 ;  /* 0x0000006200637202 */ /* 0x000fe20000000f00 */
[----:B------:R-:W-:Y:S01]  /*1a290*/  IMAD.MOV.U32 R98, RZ, RZ, R90 ;  /* 0x000000ffff627224 */ /* 0x000fe200078e005a */
[----:B------:R-:W-:Y:S01]  /*1a2a0*/  MOV R130, R126 ;  /* 0x0000007e00827202 */ /* 0x000fe20000000f00 */
[----:B------:R-:W-:Y:S01]  /*1a2b0*/  IMAD.MOV.U32 R90, RZ, RZ, R83 ;  /* 0x000000ffff5a7224 */ /* 0x000fe200078e0053 */
[----:B------:R-:W2:Y:S01]  /*1a2c0*/  MUFU.EX2 R74, R127 ;  /* 0x0000007f004a7308 */ /* 0x000ea20000000800 */
[----:B------:R-:W-:Y:S01]  /*1a2d0*/  IMAD.MOV.U32 R123, RZ, RZ, R122 ;  /* 0x000000ffff7b7224 */ /* 0x000fe200078e007a */
[----:B-1----:R-:W-:Y:S01]  /*1a2e0*/  F2FP.F16.F32.PACK_AB R93, R79, R93 ;  /* 0x0000005d4f5d723e */ /* 0x002fe200000000ff */
[----:B------:R-:W-:Y:S07]  /*1a2f0*/  IMAD.MOV.U32 R83, RZ, RZ, R117 ;  /* 0x000000ffff537224 */ /* 0x000fee00078e0075 */
[----:B------:R1:W4:Y:S01]  /*1a300*/  MUFU.EX2 R75, R130 ;  /* 0x00000082004b7308 */ /* 0x0003220000000800 */
[----:B------:R-:W-:Y:S01]  /*1a310*/  IMAD.MOV.U32 R122, RZ, RZ, R115 ;  /* 0x000000ffff7a7224 */ /* 0x000fe200078e0073 */
[----:B------:R-:W-:Y:S01]  /*1a320*/  PRMT R92, R93, 0x7632, R92 ;  /* 0x000076325d5c7816 */ /* 0x000fe2000000005c */
[----:B------:R-:W-:Y:S01]  /*1a330*/  IMAD.MOV.U32 R115, RZ, RZ, R114 ;  /* 0x000000ffff737224 */ /* 0x000fe200078e0072 */
[----:B------:R-:W-:Y:S01]  /*1a340*/  MOV R114, R106 ;  /* 0x0000006a00727202 */ /* 0x000fe20000000f00 */
[----:B------:R-:W-:Y:S01]  /*1a350*/  IMAD.MOV.U32 R117, RZ, RZ, R249 ;  /* 0x000000ffff757224 */ /* 0x000fe200078e00f9 */
[----:B------:R-:W4:Y:S01]  /*1a360*/  LDC R139, c[0x0][0x448] ;  /* 0x00011200ff8b7b82 */ /* 0x000f220000000800 */
[----:B------:R-:W-:Y:S01]  /*1a370*/  IMAD.MOV.U32 R106, RZ, RZ, R99 ;  /* 0x000000ffff6a7224 */ /* 0x000fe200078e0063 */
[----:B------:R3:W3:Y:S01]  /*1a380*/  LDL.LU R249, [R1+0x9c] ;  /* 0x00009c0001f97983 */ /* 0x0006e20000300800 */
[----:B------:R-:W-:Y:S01]  /*1a390*/  IMAD.MOV.U32 R99, RZ, RZ, R83 ;  /* 0x000000ffff637224 */ /* 0x000fe200078e0053 */
[C---:B--2---:R-:W-:Y:S01]  /*1a3a0*/  F2FP.F16.F32.PACK_AB R102, R74.reuse, R102 ;  /* 0x000000664a66723e */ /* 0x044fe200000000ff */
[----:B------:R-:W-:Y:S02]  /*1a3b0*/  IMAD.MOV.U32 R83, RZ, RZ, R121 ;  /* 0x000000ffff537224 */ /* 0x000fe400078e0079 */
[----:B------:R-:W-:Y:S01]  /*1a3c0*/  FADD.FTZ R70, R74, R70 ;  /* 0x000000464a467221 */ /* 0x000fe20000010000 */
[----:B------:R-:W-:Y:S02]  /*1a3d0*/  IMAD.MOV.U32 R121, RZ, RZ, R197 ;  /* 0x000000ffff797224 */ /* 0x000fe400078e00c5 */
[----:B------:R-:W-:Y:S01]  /*1a3e0*/  FADD.FTZ R71, R79, R71 ;  /* 0x000000474f477221 */ /* 0x000fe20000010000 */
[----:B------:R2:W5:Y:S01]  /*1a3f0*/  LDL.LU R197, [R1+0x98] ;  /* 0x0000980001c57983 */ /* 0x0005620000300800 */
[----:B------:R-:W-:Y:S01]  /*1a400*/  IMAD.MOV.U32 R126, RZ, RZ, R109 ;  /* 0x000000ffff7e7224 */ /* 0x000fe200078e006d */
[----:B------:R-:W-:Y:S01]  /*1a410*/  MOV R109, R196 ;  /* 0x000000c4006d7202 */ /* 0x000fe20000000f00 */
[----:B------:R-:W-:Y:S01]  /*1a420*/  IMAD.MOV.U32 R127, RZ, RZ, R122 ;  /* 0x000000ffff7f7224 */ /* 0x000fe200078e007a */
[----:B------:R2:W5:Y:S01]  /*1a430*/  LDL.LU R196, [R1+0x94] ;  /* 0x0000940001c47983 */ /* 0x0005620000300800 */
[----:B------:R-:W-:Y:S02]  /*1a440*/  IMAD.MOV.U32 R122, RZ, RZ, R115 ;  /* 0x000000ffff7a7224 */ /* 0x000fe400078e0073 */
[----:B------:R-:W-:Y:S01]  /*1a450*/  FADD.FTZ R70, R97, R70 ;  /* 0x0000004661467221 */ /* 0x000fe20000010000 */
[----:B-1----:R-:W-:Y:S01]  /*1a460*/  IMAD.MOV.U32 R130, RZ, RZ, R127 ;  /* 0x000000ffff827224 */ /* 0x002fe200078e007f */
[----:B------:R-:W2:Y:S01]  /*1a470*/  LDL.64 R110, [R1+0x48] ;  /* 0x00004800016e7983 */ /* 0x000ea20000100a00 */
[----:B------:R-:W-:Y:S01]  /*1a480*/  IMAD.MOV.U32 R127, RZ, RZ, R126 ;  /* 0x000000ffff7f7224 */ /* 0x000fe200078e007e */
[----:B------:R-:W-:Y:S01]  /*1a490*/  MUFU.EX2 R109, R109 ;  /* 0x0000006d006d7308 */ /* 0x000fe20000000800 */
[----:B------:R-:W-:Y:S02]  /*1a4a0*/  IMAD.MOV.U32 R126, RZ, RZ, R89 ;  /* 0x000000ffff7e7224 */ /* 0x000fe400078e0059 */
[----:B------:R-:W-:Y:S01]  /*1a4b0*/  FADD.FTZ R71, R91, R71 ;  /* 0x000000475b477221 */ /* 0x000fe20000010000 */
[C---:B------:R-:W-:Y:S01]  /*1a4c0*/  F2FP.F16.F32.PACK_AB R91, R96.reuse, R91 ;  /* 0x0000005b605b723e */ /* 0x040fe200000000ff */
[----:B------:R-:W-:Y:S05]  /*1a4d0*/  IMAD.MOV.U32 R89, RZ, RZ, R194 ;  /* 0x000000ffff597224 */ /* 0x000fea00078e00c2 */
[----:B------:R1:W3:Y:S01]  /*1a4e0*/  MUFU.EX2 R78, R130 ;  /* 0x00000082004e7308 */ /* 0x0002e20000000800 */
[----:B------:R1:W5:Y:S01]  /*1a4f0*/  LDL.LU R194, [R1+0x90] ;  /* 0x0000900001c27983 */ /* 0x0003620000300800 */
[----:B----4-:R-:W-:Y:S04]  /*1a500*/  IMAD.WIDE R166, R139, -0x70, R166 ;  /* 0xffffff908ba67825 */ /* 0x010fe800078e02a6 */
[----:B------:R-:W-:Y:S04]  /*1a510*/  FADD.FTZ R96, R96, R71 ;  /* 0x0000004760607221 */ /* 0x000fe80000010000 */
[----:B------:R-:W-:Y:S01]  /*1a520*/  MUFU.EX2 R121, R121 ;  /* 0x0000007900797308 */ /* 0x000fe20000000800 */
[----:B------:R4:W4:Y:S01]  /*1a530*/  LDL.S16 R72, [R1] ;  /* 0x0000000001487983 */ /* 0x0009220000100600 */
[----:B------:R-:W-:Y:S02]  /*1a540*/  IMAD.MOV.U32 R115, RZ, RZ, R83 ;  /* 0x000000ffff737224 */ /* 0x000fe400078e0053 */
[----:B------:R-:W-:Y:S05]  /*1a550*/  IMAD.WIDE.U32 R82, R82, -0x2daee0ad, RZ ;  /* 0xd2511f5352527825 */ /* 0x000fea00078e00ff */
[----:B------:R-:W-:Y:S02]  /*1a560*/  LOP3.LUT R88, R86, UR11, R83, 0x96, !PT ;  /* 0x0000000b56587c12 */ /* 0x000fe4000f8e9653 */
[----:B-1----:R-:W-:Y:S01]  /*1a570*/  MOV R130, R127 ;  /* 0x0000007f00827202 */ /* 0x002fe20000000f00 */
        /* <DEDUP_REMOVED lines=8> */
[----:B------:R-:W-:Y:S01]  /*1a600*/  MUFU.EX2 R106, R106 ;  /* 0x0000006a006a7308 */ /* 0x000fe20000000800 */
[----:B------:R-:W-:Y:S01]  /*1a610*/  IMAD.MOV.U32 R95, RZ, RZ, R130 ;  /* 0x000000ffff5f7224 */ /* 0x000fe200078e0082 */
[----:B------:R-:W-:Y:S01]  /*1a620*/  MOV R130, R127 ;  /* 0x0000007f00827202 */ /* 0x000fe20000000f00 */
[----:B------:R-:W-:Y:S07]  /*1a630*/  IMAD.MOV.U32 R127, RZ, RZ, R126 ;  /* 0x000000ffff7f7224 */ /* 0x000fee00078e007e */
[----:B------:R-:W-:Y:S01]  /*1a640*/  MUFU.EX2 R90, R90 ;  /* 0x0000005a005a7308 */ /* 0x000fe20000000800 */
[----:B------:R-:W-:Y:S02]  /*1a650*/  IMAD.MOV.U32 R126, RZ, RZ, R123 ;  /* 0x000000ffff7e7224 */ /* 0x000fe400078e007b */
[----:B------:R-:W-:Y:S02]  /*1a660*/  IMAD.MOV.U32 R123, RZ, RZ, R114 ;  /* 0x000000ffff7b7224 */ /* 0x000fe400078e0072 */
[----:B------:R-:W-:Y:S02]  /*1a670*/  IMAD.MOV.U32 R114, RZ, RZ, R98 ;  /* 0x000000ffff727224 */ /* 0x000fe400078e0062 */
[----:B------:R-:W-:Y:S02]  /*1a680*/  IMAD.MOV.U32 R103, RZ, RZ, R130 ;  /* 0x000000ffff677224 */ /* 0x000fe400078e0082 */
[----:B------:R-:W-:Y:S01]  /*1a690*/  IMAD.MOV.U32 R130, RZ, RZ, R114 ;  /* 0x000000ffff827224 */ /* 0x000fe200078e0072 */
[----:B------:R-:W-:Y:S02]  /*1a6a0*/  MOV R114, R191 ;  /* 0x000000bf00727202 */ /* 0x000fe40000000f00 */
[--C-:B--2---:R-:W-:Y:S02]  /*1a6b0*/  LOP3.LUT R158, R110, UR15, R87.reuse, 0x96, !PT ;  /* 0x0000000f6e9e7c12 */ /* 0x104fe4000f8e9657 */
[----:B------:R-:W-:Y:S03]  /*1a6c0*/  PRMT R87, R107, 0x7632, R87 ;  /* 0x000076326b577816 */ /* 0x000fe60000000057 */
[----:B------:R-:W-:Y:S04]  /*1a6d0*/  IMAD.WIDE.U32 R158, R158, -0x326172a9, RZ ;  /* 0xcd9e8d579e9e7825 */ /* 0x000fe800078e00ff */
[----:B----4-:R-:W-:Y:S05]  /*1a6e0*/  @!P2 HADD2 R72, -R105.H0_H0, -RZ.H0_H0 ;  /* 0xa00000ff6948a230 */ /* 0x010fea0000000900 */
[----:B------:R-:W-:Y:S01]  /*1a6f0*/  PRMT R86, R72, 0x7610, R86 ;  /* 0x0000761048567816 */ /* 0x000fe20000000056 */
[----:B------:R1:W-:Y:S03]  /*1a700*/  @!P2 STL.S16 [R1], R72 ;  /* 0x000000480100a387 */ /* 0x0003e60000100600 */
[----:B------:R-:W-:Y:S01]  /*1a710*/  @!P2 PRMT R105, R86, 0x5410, RZ ;  /* 0x000054105669a816 */ /* 0x000fe200000000ff */
[----:B------:R4:W5:Y:S01]  /*1a720*/  LDL.LU R192, [R1+0x8c] ;  /* 0x00008c0001c07983 */ /* 0x0009620000300800 */
[----:B------:R-:W-:Y:S03]  /*1a730*/  FADD.FTZ R86, R75, R81 ;  /* 0x000000514b567221 */ /* 0x000fe60000010000 */
[----:B------:R-:W2:Y:S06]  /*1a740*/  LDL.64 R110, [R1+0x40] ;  /* 0x00004000016e7983 */ /* 0x000eac0000100a00 */
[----:B------:R4:W5:Y:S04]  /*1a750*/  LDL.LU R191, [R1+0x88] ;  /* 0x0000880001bf7983 */ /* 0x0009680000300800 */
[----:B------:R4:W-:Y:S01]  /*1a760*/  STG.E.U16 desc[UR28][R144.64+0x2], R105 ;  /* 0x0000026990007986 */ /* 0x0009e2000c10151c */
[----:B-1----:R-:W-:Y:S04]  /*1a770*/  PRMT R72, R140, 0x7771, RZ ;  /* 0x000077718c487816 */ /* 0x002fe800000000ff */
[----:B------:R-:W-:Y:S11]  /*1a780*/  ISETP.GT.U32.AND P2, PT, R72, UR13, PT ;  /* 0x0000000d48007c0c */ /* 0x000ff6000bf44070 */
[----:B------:R-:W-:Y:S02]  /*1a790*/  @!UPT UIADD3 URZ, UPT, UPT, URZ, URZ, URZ ;  /* 0x000000fffffff290 */ /* 0x000fe4000fffe0ff */
[----:B------:R-:W-:Y:S01]  /*1a7a0*/  @P2 HADD2 R251, -R87.H0_H0, -RZ.H0_H0 ;  /* 0xa00000ff57fb2230 */ /* 0x000fe20000000900 */
[----:B--2---:R-:W-:Y:S02]  /*1a7b0*/  LOP3.LUT R98, R110, UR21, R159, 0x96, !PT ;  /* 0x000000156e627c12 */ /* 0x004fe4000f8e969f */
[----:B------:R-:W-:Y:S01]  /*1a7c0*/  MOV R110, R95 ;  /* 0x0000005f006e7202 */ /* 0x000fe20000000f00 */
[----:B------:R-:W-:Y:S02]  /*1a7d0*/  IMAD.MOV.U32 R95, RZ, RZ, R123 ;  /* 0x000000ffff5f7224 */ /* 0x000fe400078e007b */
[----:B------:R-:W-:Y:S01]  /*1a7e0*/  IMAD.MOV.U32 R123, RZ, RZ, R99 ;  /* 0x000000ffff7b7224 */ /* 0x000fe200078e0063 */
[----:B------:R1:W2:Y:S01]  /*1a7f0*/  MUFU.EX2 R74, R110 ;  /* 0x0000006e004a7308 */ /* 0x0002a20000000800 */
[----:B------:R-:W-:Y:S05]  /*1a800*/  IMAD.WIDE.U32 R98, R98, -0x2daee0ad, RZ ;  /* 0xd2511f5362627825 */ /* 0x000fea00078e00ff */
[----:B------:R-:W-:Y:S02]  /*1a810*/  LOP3.LUT R83, R82, UR10, R99, 0x96, !PT ;  /* 0x0000000a52537c12 */ /* 0x000fe4000f8e9663 */
[C---:B---3--:R-:W-:Y:S01]  /*1a820*/  F2FP.F16.F32.PACK_AB R99, R78.reuse, R75 ;  /* 0x0000004b4e63723e */ /* 0x048fe200000000ff */
[--C-:B------:R-:W-:Y:S01]  /*1a830*/  FADD.FTZ R75, R78, R86.reuse ;  /* 0x000000564e4b7221 */ /* 0x100fe20000010000 */
[C---:B------:R-:W-:Y:S02]  /*1a840*/  PRMT R86, R102.reuse, 0x7632, R86 ;  /* 0x0000763266567816 */ /* 0x040fe40000000056 */
[----:B------:R-:W-:Y:S02]  /*1a850*/  PRMT R94, R99, 0x7632, R94 ;  /* 0x00007632635e7816 */ /* 0x000fe4000000005e */
[----:B------:R-:W-:Y:S01]  /*1a860*/  PRMT R71, R102, 0x5410, R86 ;  /* 0x0000541066477816 */ /* 0x000fe20000000056 */
[----:B-1----:R-:W-:Y:S02]  /*1a870*/  IMAD.MOV.U32 R110, RZ, RZ, R103 ;  /* 0x000000ffff6e7224 */ /* 0x002fe400078e0067 */
[----:B--2---:R-:W-:Y:S01]  /*1a880*/  FADD.FTZ R73, R74, R73 ;  /* 0x000000494a497221 */ /* 0x004fe20000010000 */
[----:B------:R-:W-:Y:S01]  /*1a890*/  IMAD.MOV.U32 R103, RZ, RZ, R95 ;  /* 0x000000ffff677224 */ /* 0x000fe200078e005f */
[----:B------:R1:W-:Y:S01]  /*1a8a0*/  MUFU.EX2 R81, R110 ;  /* 0x0000006e00517308 */ /* 0x0003e20000000800 */
[----:B------:R-:W-:Y:S02]  /*1a8b0*/  IMAD.MOV.U32 R95, RZ, RZ, R130 ;  /* 0x000000ffff5f7224 */ /* 0x000fe400078e0082 */
[----:B------:R-:W-:Y:S01]  /*1a8c0*/  IMAD.MOV.U32 R130, RZ, RZ, R123 ;  /* 0x000000ffff827224 */ /* 0x000fe200078e007b */
[----:B------:R-:W-:Y:S01]  /*1a8d0*/  MOV R123, R117 ;  /* 0x00000075007b7202 */ /* 0x000fe20000000f00 */
[----:B------:R-:W-:Y:S05]  /*1a8e0*/  IMAD.MOV.U32 R117, RZ, RZ, R116 ;  /* 0x000000ffff757224 */ /* 0x000fea00078e0074 */
[----:B------:R-:W2:Y:S01]  /*1a8f0*/  MUFU.EX2 R95, R95 ;  /* 0x0000005f005f7308 */ /* 0x000ea20000000800 */
[----:B------:R-:W-:Y:S02]  /*1a900*/  IMAD.MOV.U32 R116, RZ, RZ, R193 ;  /* 0x000000ffff747224 */ /* 0x000fe400078e00c1 */
[----:B------:R-:W3:Y:S01]  /*1a910*/  S2R R193, SR_TID.X ;  /* 0x0000000000c17919 */ /* 0x000ee20000002100 */
[----:B-1----:R-:W-:Y:S02]  /*1a920*/  IMAD.MOV.U32 R110, RZ, RZ, R103 ;  /* 0x000000ffff6e7224 */ /* 0x002fe400078e0067 */
[----:B------:R-:W-:Y:S01]  /*1a930*/  IMAD.MOV.U32 R103, RZ, RZ, R130 ;  /* 0x000000ffff677224 */ /* 0x000fe200078e0082 */
[----:B------:R-:W-:Y:S01]  /*1a940*/  MOV R130, R123 ;  /* 0x0000007b00827202 */ /* 0x000fe20000000f00 */
[----:B------:R-:W-:Y:S01]  /*1a950*/  IMAD.MOV.U32 R118, RZ, RZ, R110 ;  /* 0x000000ffff767224 */ /* 0x000fe200078e006e */
[----:B------:R-:W-:Y:S01]  /*1a960*/  MOV R110, R89 ;  /* 0x00000059006e7202 */ /* 0x000fe20000000f00 */
[----:B------:R-:W-:Y:S01]  /*1a970*/  IMAD.MOV.U32 R111, RZ, RZ, R103 ;  /* 0x000000ffff6f7224 */ /* 0x000fe200078e0067 */
[----:B------:R-:W-:Y:S01]  /*1a980*/  PRMT R80, R80, 0x5410, R130 ;  /* 0x0000541050507816 */ /* 0x000fe20000000082 */
[----:B------:R1:W4:Y:S01]  /*1a990*/  MUFU.EX2 R78, R118 ;  /* 0x00000076004e7308 */ /* 0x0003220000000800 */
[----:B------:R-:W-:Y:S01]  /*1a9a0*/  MOV R130, R115 ;  /* 0x0000007300827202 */ /* 0x000fe20000000f00 */
[----:B------:R-:W-:Y:S02]  /*1a9b0*/  IMAD.MOV.U32 R103, RZ, RZ, R187 ;  /* 0x000000ffff677224 */ /* 0x000fe400078e00bb */
[----:B--2---:R-:W-:Y:S01]  /*1a9c0*/  FADD.FTZ R75, R95, R75 ;  /* 0x0000004b5f4b7221 */ /* 0x004fe20000010000 */
[----:B------:R-:W-:Y:S05]  /*1a9d0*/  IMAD.WIDE.U32 R88, R88, -0x326172a9, RZ ;  /* 0xcd9e8d5758587825 */ /* 0x000fea00078e00ff */
[----:B------:R-:W2:Y:S01]  /*1a9e0*/  MUFU.EX2 R103, R103 ;  /* 0x0000006700677308 */ /* 0x000ea20000000800 */
[----:B------:R-:W-:Y:S01]  /*1a9f0*/  LOP3.LUT R158, R158, UR20, R89, 0x96, !PT ;  /* 0x000000149e9e7c12 */ /* 0x000fe2000f8e9659 */
[----:B------:R-:W-:Y:S01]  /*1aa00*/  IMAD.MOV.U32 R115, RZ, RZ, R125 ;  /* 0x000000ffff737224 */ /* 0x000fe200078e007d */
[C---:B------:R-:W-:Y:S01]  /*1aa10*/  F2FP.F16.F32.PACK_AB R89, R81.reuse, R74 ;  /* 0x0000004a5159723e */ /* 0x040fe200000000ff */
[----:B------:R-:W-:Y:S01]  /*1aa20*/  FADD.FTZ R81, R81, R73 ;  /* 0x0000004951517221 */ /* 0x000fe20000010000 */
[----:B------:R-:W-:Y:S01]  /*1aa30*/  PRMT R73, R140, 0x7772, RZ ;  /* 0x000077728c497816 */ /* 0x000fe200000000ff */
[----:B-1----:R-:W-:Y:S01]  /*1aa40*/  IMAD.MOV.U32 R118, RZ, RZ, R111 ;  /* 0x000000ffff767224 */ /* 0x002fe200078e006f */
[----:B----4-:R-:W-:Y:S01]  /*1aa50*/  F2FP.F16.F32.PACK_AB R97, R78, R97 ;  /* 0x000000614e61723e */ /* 0x010fe200000000ff */
[----:B------:R-:W-:Y:S01]  /*1aa60*/  IMAD.MOV.U32 R111, RZ, RZ, R110 ;  /* 0x000000ffff6f7224 */ /* 0x000fe200078e006e */
[----:B------:R-:W-:Y:S01]  /*1aa70*/  MOV R110, R126 ;  /* 0x0000007e006e7202 */ /* 0x000fe20000000f00 */
[----:B------:R-:W-:Y:S01]  /*1aa80*/  IMAD.MOV.U32 R126, RZ, RZ, R122 ;  /* 0x000000ffff7e7224 */ /* 0x000fe200078e007a */
[----:B------:R-:W-:Y:S01]  /*1aa90*/  PRMT R74, R140, 0x7773, RZ ;  /* 0x000077738c4a7816 */ /* 0x000fe200000000ff */
[----:B------:R-:W4:Y:S01]  /*1aaa0*/  LDL.LU R122, [R1+0x70] ;  /* 0x00007000017a7983 */ /* 0x000f220000300800 */
[----:B------:R-:W-:Y:S02]  /*1aab0*/  IMAD.MOV.U32 R119, RZ, RZ, R118 ;  /* 0x000000ffff777224 */ /* 0x000fe400078e0076 */
[----:B------:R-:W-:Y:S01]  /*1aac0*/  FADD.FTZ R78, R78, R70 ;  /* 0x000000464e4e7221 */ /* 0x000fe20000010000 */
[----:B------:R-:W-:Y:S01]  /*1aad0*/  PRMT R70, R107, 0x5410, R87 ;  /* 0x000054106b467816 */ /* 0x000fe20000000057 */
[----:B------:R-:W-:Y:S01]  /*1aae0*/  IMAD.MOV.U32 R118, RZ, RZ, R110 ;  /* 0x000000ffff767224 */ /* 0x000fe200078e006e */
[----:B------:R-:W-:Y:S01]  /*1aaf0*/  @P2 PRMT R87, R251, 0x5410, RZ ;  /* 0x00005410fb572816 */ /* 0x000fe200000000ff */
[----:B------:R-:W1:Y:S01]  /*1ab00*/  MUFU.EX2 R79, R119 ;  /* 0x00000077004f7308 */ /* 0x000e620000000800 */
[----:B------:R-:W-:Y:S01]  /*1ab10*/  @!P6 PRMT R107, R252, 0x5410, RZ ;  /* 0x00005410fc6be816 */ /* 0x000fe200000000ff */
[----:B------:R-:W-:Y:S01]  /*1ab20*/  IMAD.MOV.U32 R110, RZ, RZ, R126 ;  /* 0x000000ffff6e7224 */ /* 0x000fe200078e007e */
[----:B------:R-:W-:Y:S01]  /*1ab30*/  ISETP.GT.U32.AND P2, PT, R73, UR13, PT ;  /* 0x0000000d49007c0c */ /* 0x000fe2000bf44070 */
[----:B------:R-:W-:Y:S01]  /*1ab40*/  STG.E.U16 desc[UR28][R142.64+0x12], R87 ;  /* 0x000012578e007986 */ /* 0x000fe2000c10151c */
[----:B------:R-:W-:Y:S01]  /*1ab50*/  ISETP.GT.U32.AND P6, PT, R74, UR13, PT ;  /* 0x0000000d4a007c0c */ /* 0x000fe2000bfc4070 */
[----:B--2---:R-:W-:Y:S01]  /*1ab60*/  FADD.FTZ R81, R103, R81 ;  /* 0x0000005167517221 */ /* 0x004fe20000010000 */
[C---:B------:R-:W-:Y:S01]  /*1ab70*/  F2FP.F16.F32.PACK_AB R103, R101.reuse, R103 ;  /* 0x000000676567723e */ /* 0x040fe200000000ff */
[----:B------:R-:W-:Y:S01]  /*1ab80*/  STG.E.U16 desc[UR28][R142.64+0x10], R107 ;  /* 0x0000106b8e007986 */ /* 0x000fe2000c10151c */
[----:B------:R-:W-:Y:S01]  /*1ab90*/  IMAD.MOV.U32 R125, RZ, RZ, R104 ;  /* 0x000000ffff7d7224 */ /* 0x000fe200078e0068 */
[----:B------:R-:W-:Y:S01]  /*1aba0*/  PRMT R104, R68, 0x5410, R69 ;  /* 0x0000541044687816 */ /* 0x000fe20000000045 */
[----:B------:R-:W-:Y:S01]  /*1abb0*/  FADD.FTZ R101, R101, R81 ;  /* 0x0000005165657221 */ /* 0x000fe20000010000 */
[----:B------:R-:W-:Y:S02]  /*1abc0*/  IMAD.U32 R81, RZ, RZ, UR13 ;  /* 0x0000000dff517e24 */ /* 0x000fe4000f8e00ff */
[----:B------:R-:W-:Y:S01]  /*1abd0*/  FADD.FTZ R78, R106, R78 ;  /* 0x0000004e6a4e7221 */ /* 0x000fe20000010000 */
[C---:B-1----:R-:W-:Y:S01]  /*1abe0*/  F2FP.F16.F32.PACK_AB R95, R79.reuse, R95 ;  /* 0x0000005f4f5f723e */ /* 0x042fe200000000ff */
[----:B------:R-:W-:Y:S01]  /*1abf0*/  FADD.FTZ R75, R79, R75 ;  /* 0x0000004b4f4b7221 */ /* 0x000fe20000010000 */
[----:B------:R-:W-:Y:S01]  /*1ac00*/  F2FP.F16.F32.PACK_AB R106, R100, R106 ;  /* 0x0000006a646a723e */ /* 0x000fe200000000ff */
[----:B------:R-:W-:Y:S02]  /*1ac10*/  IMAD.MOV.U32 R79, RZ, RZ, R140 ;  /* 0x000000ffff4f7224 */ /* 0x000fe400078e008c */
[----:B------:R-:W-:Y:S01]  /*1ac20*/  @P2 HADD2 R248, -R102.H0_H0, -RZ.H0_H0 ;  /* 0xa00000ff66f82230 */ /* 0x000fe20000000900 */
[----:B------:R1:W5:Y:S01]  /*1ac30*/  LDL.LU.64 R140, [R1+0x80] ;  /* 0x00008000018c7983 */ /* 0x0003620000300a00 */
[----:B------:R-:W-:Y:S01]  /*1ac40*/  PRMT R105, R106, 0x7632, R105 ;  /* 0x000076326a697816 */ /* 0x000fe20000000069 */
[----:B------:R-:W-:Y:S01]  /*1ac50*/  @P6 HADD2 R247, -R86.H0_H0, -RZ.H0_H0 ;  /* 0xa00000ff56f76230 */ /* 0x000fe20000000900 */
[----:B------:R-:W-:Y:S01]  /*1ac60*/  LOP3.LUT R79, R79, 0xff, RZ, 0xc0, !PT ;  /* 0x000000ff4f4f7812 */ /* 0x000fe200078ec0ff */
[----:B------:R-:W-:Y:S01]  /*1ac70*/  FADD.FTZ R100, R100, R78 ;  /* 0x0000004e64647221 */ /* 0x000fe20000010000 */
[----:B------:R-:W-:Y:S01]  /*1ac80*/  @P2 PRMT R102, R248, 0x5410, RZ ;  /* 0x00005410f8662816 */ /* 0x000fe200000000ff */
[----:B------:R-:W-:Y:S01]  /*1ac90*/  MUFU.EX2 R125, R125 ;  /* 0x0000007d007d7308 */ /* 0x000fe20000000800 */
[----:B------:R-:W-:Y:S01]  /*1aca0*/  @P6 PRMT R86, R247, 0x5410, RZ ;  /* 0x00005410f7566816 */ /* 0x000fe200000000ff */
[----:B------:R-:W-:Y:S01]  /*1acb0*/  IMAD.MOV.U32 R123, RZ, RZ, R188 ;  /* 0x000000ffff7b7224 */ /* 0x000fe200078e00bc */
[----:B------:R-:W-:Y:S01]  /*1acc0*/  ISETP.GT.U32.AND P2, PT, R174, UR13, PT ;  /* 0x0000000dae007c0c */ /* 0x000fe2000bf44070 */
[----:B------:R-:W-:Y:S01]  /*1acd0*/  STG.E.U16 desc[UR28][R166.64+0x10], R102 ;  /* 0x00001066a6007986 */ /* 0x000fe2000c10151c */
[----:B------:R-:W-:Y:S01]  /*1ace0*/  PRMT R79, R79, 0x5410, R72 ;  /* 0x000054104f4f7816 */ /* 0x000fe20000000048 */
[----:B------:R-:W-:Y:S01]  /*1acf0*/  IMAD.WIDE.U32 R158, R158, -0x2daee0ad, RZ ;  /* 0xd2511f539e9e7825 */ /* 0x000fe200078e00ff */
[----:B------:R-:W-:Y:S01]  /*1ad00*/  PRMT R78, R99, 0x5410, R94 ;  /* 0x00005410634e7816 */ /* 0x000fe2000000005e */
[----:B------:R2:W-:Y:S02]  /*1ad10*/  STG.E.U16 desc[UR28][R166.64+0x12], R86 ;  /* 0x00001256a6007986 */ /* 0x0005e4000c10151c */
[----:B---3--:R-:W-:Y:S01]  /*1ad20*/  IMAD.SHL.U32 R187, R193, 0x40, RZ ;  /* 0x00000040c1bb7824 */ /* 0x008fe200078e00ff */
[--C-:B------:R-:W-:Y:S01]  /*1ad30*/  LOP3.LUT R98, R98, UR9, R159.reuse, 0x96, !PT ;  /* 0x0000000962627c12 */ /* 0x100fe2000f8e969f */
[----:B------:R-:W-:Y:S01]  /*1ad40*/  LDSM.16.MT88.4 R84, [R190+0x6800] ;  /* 0x00680000be54783b */ /* 0x000fe20000004200 */
[----:B------:R-:W-:Y:S01]  /*1ad50*/  PRMT R159, R181, 0x7632, R159 ;  /* 0x00007632b59f7816 */ /* 0x000fe2000000009f */
[----:B------:R-:W-:Y:S02]  /*1ad60*/  IMAD.MOV.U32 R188, RZ, RZ, 0x40 ;  /* 0x00000040ffbc7424 */ /* 0x000fe400078e00ff */
[----:B------:R-:W-:Y:S01]  /*1ad70*/  @P2 HADD2 R245, -R94.H0_H0, -RZ.H0_H0 ;  /* 0xa00000ff5ef52230 */ /* 0x000fe20000000900 */
[----:B------:R-:W-:Y:S04]  /*1ad80*/  LOP3.LUT R159, R159, 0xff, RZ, 0xc0, !PT ;  /* 0x000000ff9f9f7812 */ /* 0x000fe800078ec0ff */
[----:B------:R-:W-:Y:S02]  /*1ad90*/  @P2 PRMT R94, R245, 0x5410, RZ ;  /* 0x00005410f55e2816 */ /* 0x000fe400000000ff */
[----:B------:R-:W-:Y:S01]  /*1ada0*/  ISETP.GT.U32.AND P2, PT, R172, UR13, PT ;  /* 0x0000000dac007c0c */ /* 0x000fe2000bf44070 */
[----:B--2---:R-:W-:Y:S11]  /*1adb0*/  IMAD.WIDE R166, R139, 0x70, R166 ;  /* 0x000000708ba67825 */ /* 0x004ff600078e02a6 */
[----:B------:R-:W-:Y:S01]  /*1adc0*/  @!UPT UIADD3 URZ, UPT, UPT, URZ, URZ, URZ ;  /* 0x000000fffffff290 */ /* 0x000fe2000fffe0ff */
[----:B------:R-:W-:Y:S01]  /*1add0*/  @P2 HADD2 R226, -R92.H0_H0, -RZ.H0_H0 ;  /* 0xa00000ff5ce22230 */ /* 0x000fe20000000900 */
[----:B------:R2:W-:Y:S02]  /*1ade0*/  STG.E.U16 desc[UR28][R166.64+0x12], R94 ;  /* 0x0000125ea6007986 */ /* 0x0005e4000c10151c */
[----:B--2---:R-:W-:Y:S05]  /*1adf0*/  IMAD.MOV.U32 R94, RZ, RZ, R160 ;  /* 0x000000ffff5e7224 */ /* 0x004fea00078e00a0 */
[----:B------:R-:W-:Y:S02]  /*1ae00*/  LOP3.LUT R94, R94, 0xff, RZ, 0xc0, !PT ;  /* 0x000000ff5e5e7812 */ /* 0x000fe400078ec0ff */
[----:B----4-:R-:W-:Y:S01]  /*1ae10*/  MOV R126, R122 ;  /* 0x0000007a007e7202 */ /* 0x010fe20000000f00 */
[----:B------:R-:W-:Y:S02]  /*1ae20*/  IMAD.MOV.U32 R122, RZ, RZ, R108 ;  /* 0x000000ffff7a7224 */ /* 0x000fe400078e006c */
[----:B------:R-:W-:Y:S01]  /*1ae30*/  IMAD.MOV.U32 R108, RZ, RZ, R124 ;  /* 0x000000ffff6c7224 */ /* 0x000fe200078e007c */
[----:B------:R-:W-:Y:S01]  /*1ae40*/  MOV R119, R126 ;  /* 0x0000007e00777202 */ /* 0x000fe20000000f00 */
[----:B------:R-:W-:Y:S02]  /*1ae50*/  IMAD.MOV.U32 R126, RZ, RZ, R122 ;  /* 0x000000ffff7e7224 */ /* 0x000fe400078e007a */
[----:B------:R-:W-:Y:S01]  /*1ae60*/  IMAD.MOV.U32 R122, RZ, RZ, R129 ;  /* 0x000000ffff7a7224 */ /* 0x000fe200078e0081 */
[----:B------:R-:W-:Y:S01]  /*1ae70*/  LOP3.LUT R82, R119, 0xff, RZ, 0xc0, !PT ;  /* 0x000000ff77527812 */ /* 0x000fe200078ec0ff */
[----:B------:R-:W2:Y:S01]  /*1ae80*/  MUFU.EX2 R108, R108 ;  /* 0x0000006c006c7308 */ /* 0x000ea20000000800 */
[----:B------:R-:W-:Y:S01]  /*1ae90*/  MOV R119, R111 ;  /* 0x0000006f00777202 */ /* 0x000fe20000000f00 */
[----:B------:R-:W-:Y:S01]  /*1aea0*/  IMAD.MOV.U32 R111, RZ, RZ, R127 ;  /* 0x000000ffff6f7224 */ /* 0x000fe200078e007f */
[C---:B------:R-:W-:Y:S01]  /*1aeb0*/  ISETP.LE.U32.AND P6, PT, R82.reuse, UR13, PT ;  /* 0x0000000d52007c0c */ /* 0x040fe2000bfc3070 */
[----:B------:R-:W-:Y:S01]  /*1aec0*/  IMAD.MOV.U32 R127, RZ, RZ, R126 ;  /* 0x000000ffff7f7224 */ /* 0x000fe200078e007e */
[----:B------:R-:W-:Y:S01]  /*1aed0*/  PRMT R174, R82, 0x5410, R174 ;  /* 0x0000541052ae7816 */ /* 0x000fe200000000ae */
[----:B------:R-:W-:Y:S01]  /*1aee0*/  IMAD.U32 R126, RZ, RZ, UR7 ;  /* 0x00000007ff7e7e24 */ /* 0x000fe2000f8e00ff */
[----:B------:R-:W-:Y:S01]  /*1aef0*/  PRMT R69, R110, 0x5410, R111 ;  /* 0x000054106e457816 */ /* 0x000fe2000000006f */
[----:B------:R-:W-:Y:S01]  /*1af00*/  IMAD.MOV.U32 R129, RZ, RZ, R185 ;  /* 0x000000ffff817224 */ /* 0x000fe200078e00b9 */
[----:B------:R-:W-:Y:S01]  /*1af10*/  PRMT R68, R118, 0x5410, R119 ;  /* 0x0000541076447816 */ /* 0x000fe20000000077 */
[----:B------:R-:W3:Y:S01]  /*1af20*/  MUFU.EX2 R110, R130 ;  /* 0x00000082006e7308 */ /* 0x000ee20000000800 */
[----:B------:R-:W-:Y:S01]  /*1af30*/  LOP3.LUT R126, R81, 0xff0000, R126, 0xf8, !PT ;  /* 0x00ff0000517e7812 */ /* 0x000fe200078ef87e */
[----:B------:R-:W-:Y:S01]  /*1af40*/  IMAD.MOV.U32 R124, RZ, RZ, R120 ;  /* 0x000000ffff7c7224 */ /* 0x000fe200078e0078 */
[----:B------:R-:W-:Y:S01]  /*1af50*/  PRMT R81, R73, 0x5410, R74 ;  /* 0x0000541049517816 */ /* 0x000fe2000000004a */
[----:B--2---:R-:W-:Y:S01]  /*1af60*/  FADD.FTZ R75, R108, R75 ;  /* 0x0000004b6c4b7221 */ /* 0x004fe20000010000 */
[C---:B------:R-:W-:Y:S01]  /*1af70*/  F2FP.F16.F32.PACK_AB R108, R90.reuse, R108 ;  /* 0x0000006c5a6c723e */ /* 0x040fe200000000ff */
[----:B------:R-:W-:Y:S01]  /*1af80*/  @!P6 HADD2 R246, -R99.H0_H0, -RZ.H0_H0 ;  /* 0xa00000ff63f6e230 */ /* 0x000fe20000000900 */
[----:B------:R-:W-:Y:S01]  /*1af90*/  LOP3.LUT R81, R81, 0xff00ff, RZ, 0xc0, !PT ;  /* 0x00ff00ff51517812 */ /* 0x000fe200078ec0ff */
[----:B------:R-:W-:Y:S01]  /*1afa0*/  FADD.FTZ R90, R90, R75 ;  /* 0x0000004b5a5a7221 */ /* 0x000fe20000010000 */
[--C-:B------:R-:W-:Y:S01]  /*1afb0*/  HSET2.LE.AND R79, R79, R126.reuse, PT ;  /* 0x0000007e4f4f7233 */ /* 0x100fe20003803000 */
[----:B------:R-:W2:Y:S01]  /*1afc0*/  LDSM.16.MT88.4 R72, [R190+0x6000] ;  /* 0x00600000be48783b */ /* 0x000ea20000004200 */
[----:B------:R-:W-:Y:S01]  /*1afd0*/  @!P6 PRMT R99, R246, 0x5410, RZ ;  /* 0x00005410f663e816 */ /* 0x000fe200000000ff */
[----:B------:R-:W-:Y:S01]  /*1afe0*/  MUFU.EX2 R111, R127 ;  /* 0x0000007f006f7308 */ /* 0x000fe20000000800 */
[--C-:B------:R-:W-:Y:S01]  /*1aff0*/  HSET2.LE.AND R82, R81, R126.reuse, PT ;  /* 0x0000007e51527233 */ /* 0x100fe20003803000 */
[----:B------:R-:W-:Y:S01]  /*1b000*/  IMAD.MOV.U32 R120, RZ, RZ, R186 ;  /* 0x000000ffff787224 */ /* 0x000fe200078e00ba */
[--C-:B------:R-:W-:Y:S07]  /*1b010*/  HSET2.LE.AND R81, R80, R126.reuse, PT ;  /* 0x0000007e50517233 */ /* 0x100fee0003803000 */
[----:B------:R-:W-:Y:S01]  /*1b020*/  MUFU.EX2 R119, R116 ;  /* 0x0000007400777308 */ /* 0x000fe20000000800 */
[--C-:B------:R-:W-:Y:S01]  /*1b030*/  HSET2.LE.AND R80, R104, R126.reuse, PT ;  /* 0x0000007e68507233 */ /* 0x100fe20003803000 */
[----:B------:R4:W-:Y:S01]  /*1b040*/  STG.E.U16 desc[UR28][R166.64+0x10], R99 ;  /* 0x00001063a6007986 */ /* 0x0009e2000c10151c */
[----:B------:R-:W-:Y:S01]  /*1b050*/  LOP3.LUT R71, R71, R82, RZ, 0xc0, !PT ;  /* 0x0000005247477212 */ /* 0x000fe200078ec0ff */
[----:B------:R-:W-:Y:S01]  /*1b060*/  FADD.FTZ R82, R109, R96 ;  /* 0x000000606d527221 */ /* 0x000fe20000010000 */
[C---:B---3--:R-:W-:Y:S05]  /*1b070*/  F2FP.F16.F32.PACK_AB R104, R110.reuse, R109 ;  /* 0x0000006d6e68723e */ /* 0x048fea00000000ff */
[----:B------:R-:W-:Y:S01]  /*1b080*/  MUFU.EX2 R120, R120 ;  /* 0x0000007800787308 */ /* 0x000fe20000000800 */
[C---:B------:R-:W-:Y:S01]  /*1b090*/  ISETP.GT.U32.AND P6, PT, R173.reuse, UR13, PT ;  /* 0x0000000dad007c0c */ /* 0x040fe2000bfc4070 */
[----:B------:R-:W-:Y:S01]  /*1b0a0*/  FADD.FTZ R82, R110, R82 ;  /* 0x000000526e527221 */ /* 0x000fe20000010000 */
[----:B------:R-:W-:Y:S01]  /*1b0b0*/  PRMT R173, R173, 0x5410, R172 ;  /* 0x00005410adad7816 */ /* 0x000fe200000000ac */
[----:B------:R-:W3:Y:S01]  /*1b0c0*/  LDL R110, [R1+0x3c] ;  /* 0x00003c00016e7983 */ /* 0x000ee20000100800 */
[--C-:B------:R-:W-:Y:S05]  /*1b0d0*/  HSET2.LE.AND R68, R68, R126.reuse, PT ;  /* 0x0000007e44447233 */ /* 0x100fea0003803000 */
[----:B------:R-:W-:Y:S01]  /*1b0e0*/  MUFU.EX2 R116, R182 ;  /* 0x000000b600747308 */ /* 0x000fe20000000800 */
[--C-:B------:R-:W-:Y:S02]  /*1b0f0*/  HSET2.LE.AND R69, R69, R126.reuse, PT ;  /* 0x0000007e45457233 */ /* 0x100fe40003803000 */
[----:B------:R-:W-:Y:S07]  /*1b100*/  LOP3.LUT R70, R70, R79, RZ, 0xc0, !PT ;  /* 0x0000004f46467212 */ /* 0x000fee00078ec0ff */
[----:B------:R-:W-:Y:S01]  /*1b110*/  MUFU.EX2 R96, R123 ;  /* 0x0000007b00607308 */ /* 0x000fe20000000800 */
[----:B------:R-:W-:Y:S02]  /*1b120*/  LOP3.LUT R77, R77, R80, RZ, 0xc0, !PT ;  /* 0x000000504d4d7212 */ /* 0x000fe400078ec0ff */
[--C-:B------:R-:W-:Y:S01]  /*1b130*/  HSET2.LE.AND R79, R174, R126.reuse, PT ;  /* 0x0000007eae4f7233 */ /* 0x100fe20003803000 */
[----:B------:R-:W-:Y:S01]  /*1b140*/  @P6 HADD2 R244, -R93.H0_H0, -RZ.H0_H0 ;  /* 0xa00000ff5df46230 */ /* 0x000fe20000000900 */
[----:B------:R-:W-:Y:S05]  /*1b150*/  LOP3.LUT R80, R173, 0xff00ff, RZ, 0xc0, !PT ;  /* 0x00ff00ffad507812 */ /* 0x000fea00078ec0ff */
[----:B------:R-:W-:Y:S01]  /*1b160*/  MUFU.EX2 R123, R122 ;  /* 0x0000007a007b7308 */ /* 0x000fe20000000800 */
[----:B------:R-:W-:Y:S01]  /*1b170*/  LOP3.LUT R68, R138, R68, RZ, 0xc0, !PT ;  /* 0x000000448a447212 */ /* 0x000fe200078ec0ff */
[----:B------:R-:W-:Y:S01]  /*1b180*/  IMAD.WIDE.U32 R172, R98, -0x326172a9, RZ ;  /* 0xcd9e8d5762ac7825 */ /* 0x000fe200078e00ff */
[----:B------:R-:W-:Y:S07]  /*1b190*/  LOP3.LUT R69, R137, R69, RZ, 0xc0, !PT ;  /* 0x0000004589457212 */ /* 0x000fee00078ec0ff */
[----:B------:R-:W1:Y:S01]  /*1b1a0*/  MUFU.EX2 R124, R124 ;  /* 0x0000007c007c7308 */ /* 0x000e620000000800 */
[----:B------:R-:W-:Y:S01]  /*1b1b0*/  LOP3.LUT R78, R78, R79, RZ, 0xc0, !PT ;  /* 0x0000004f4e4e7212 */ /* 0x000fe200078ec0ff */
[----:B------:R-:W-:Y:S01]  /*1b1c0*/  IMAD.WIDE.U32 R136, R83, -0x326172a9, RZ ;  /* 0xcd9e8d5753887825 */ /* 0x000fe200078e00ff */
[--C-:B------:R-:W-:Y:S07]  /*1b1d0*/  HSET2.LE.AND R80, R80, R126.reuse, PT ;  /* 0x0000007e50507233 */ /* 0x100fee0003803000 */
[----:B------:R-:W-:Y:S01]  /*1b1e0*/  MUFU.EX2 R83, R117 ;  /* 0x0000007500537308 */ /* 0x000fe20000000800 */
[----:B------:R-:W-:Y:S01]  /*1b1f0*/  PRMT R79, R93, 0x5410, R92 ;  /* 0x000054105d4f7816 */ /* 0x000fe2000000005c */
[----:B----4-:R-:W-:Y:S01]  /*1b200*/  IMAD.WIDE R166, R139, -0x70, R166 ;  /* 0xffffff908ba67825 */ /* 0x010fe200078e02a6 */
[----:B------:R-:W-:Y:S01]  /*1b210*/  LOP3.LUT R76, R76, R81, RZ, 0xc0, !PT ;  /* 0x000000514c4c7212 */ /* 0x000fe200078ec0ff */
[-C--:B--2---:R-:W-:Y:S06]  /*1b220*/  HMMA.16816.F32 R4, R68, R72.reuse, R4 ;  /* 0x000000484404723c */ /* 0x084fec0000001804 */
[----:B------:R-:W2:Y:S01]  /*1b230*/  MUFU.EX2 R122, R115 ;  /* 0x00000073007a7308 */ /* 0x000ea20000000800 */
[----:B------:R-:W-:Y:S01]  /*1b240*/  LOP3.LUT R79, R79, R80, RZ, 0xc0, !PT ;  /* 0x000000504f4f7212 */ /* 0x000fe200078ec0ff */
[----:B-1----:R-:W-:Y:S01]  /*1b250*/  FADD.FTZ R80, R124, R100 ;  /* 0x000000647c507221 */ /* 0x002fe20000010000 */
[----:B------:R-:W-:Y:S07]  /*1b260*/  @P6 PRMT R93, R244, 0x5410, RZ ;  /* 0x00005410f45d6816 */ /* 0x000fee00000000ff */
[----:B------:R-:W1:Y:S01]  /*1b270*/  MUFU.EX2 R100, R161 ;  /* 0x000000a100647308 */ /* 0x000e620000000800 */
[----:B------:R-:W-:Y:S01]  /*1b280*/  LOP3.LUT R137, R88, UR17, R137, 0x96, !PT ;  /* 0x0000001158897c12 */ /* 0x000fe2000f8e9689 */
[----:B------:R-:W-:Y:S01]  /*1b290*/  FADD.FTZ R81, R125, R101 ;  /* 0x000000657d517221 */ /* 0x000fe20000010000 */
[C---:B------:R-:W-:Y:S01]  /*1b2a0*/  PRMT R88, R89.reuse, 0x7632, R88 ;  /* 0x0000763259587816 */ /* 0x040fe20000000058 */
[C---:B------:R-:W-:Y:S06]  /*1b2b0*/  HMMA.16816.F32 R8, R76.reuse, R72, R8 ;  /* 0x000000484c08723c */ /* 0x040fec0000001808 */
[----:B------:R-:W4:Y:S01]  /*1b2c0*/  MUFU.EX2 R72, R129 ;  /* 0x0000008100487308 */ /* 0x000f220000000800 */
[----:B------:R-:W-:Y:S01]  /*1b2d0*/  STG.E.U16 desc[UR28][R144.64+0x10], R93 ;  /* 0x0000105d90007986 */ /* 0x000fe2000c10151c */
[----:B------:R-:W-:Y:S01]  /*1b2e0*/  PRMT R109, R89, 0x5410, R88 ;  /* 0x00005410596d7816 */ /* 0x000fe20000000058 */
[----:B------:R-:W-:Y:S01]  /*1b2f0*/  FADD.FTZ R81, R111, R81 ;  /* 0x000000516f517221 */ /* 0x000fe20000010000 */
[----:B------:R-:W-:Y:S01]  /*1b300*/  @P2 PRMT R92, R226, 0x5410, RZ ;  /* 0x00005410e25c2816 */ /* 0x000fe200000000ff */
[C---:B------:R-:W-:Y:S01]  /*1b310*/  FADD.FTZ R80, R96.reuse, R80 ;  /* 0x0000005060507221 */ /* 0x040fe20000010000 */
[----:B------:R-:W-:Y:S01]  /*1b320*/  F2FP.F16.F32.PACK_AB R124, R96, R124 ;  /* 0x0000007c607c723e */ /* 0x000fe200000000ff */
[----:B--2---:R-:W-:Y:S01]  /*1b330*/  FADD.FTZ R82, R122, R82 ;  /* 0x000000527a527221 */ /* 0x004fe20000010000 */
[----:B-1----:R-:W-:Y:S01]  /*1b340*/  F2FP.F16.F32.PACK_AB R122, R100, R122 ;  /* 0x0000007a647a723e */ /* 0x002fe200000000ff */
[----:B------:R-:W-:Y:S01]  /*1b350*/  FADD.FTZ R73, R120, R81 ;  /* 0x0000005178497221 */ /* 0x000fe20000010000 */
[----:B------:R-:W-:Y:S01]  /*1b360*/  F2FP.F16.F32.PACK_AB R120, R83, R120 ;  /* 0x000000785378723e */ /* 0x000fe200000000ff */
[----:B------:R-:W-:Y:S01]  /*1b370*/  FADD.FTZ R80, R119, R80 ;  /* 0x0000005077507221 */ /* 0x000fe20000010000 */
[----:B------:R-:W-:Y:S01]  /*1b380*/  PRMT R96, R97, 0x7632, R96 ;  /* 0x0000763261607816 */ /* 0x000fe20000000060 */
[----:B------:R-:W-:Y:S01]  /*1b390*/  STG.E.U16 desc[UR28][R144.64+0x12], R92 ;  /* 0x0000125c90007986 */ /* 0x000fe2000c10151c */
[----:B----4-:R-:W-:Y:S01]  /*1b3a0*/  F2FP.F16.F32.PACK_AB R119, R72, R119 ;  /* 0x000000774877723e */ /* 0x010fe200000000ff */
[----:B------:R-:W-:Y:S01]  /*1b3b0*/  FADD.FTZ R100, R100, R82 ;  /* 0x0000005264647221 */ /* 0x000fe20000010000 */
[----:B------:R-:W-:Y:S01]  /*1b3c0*/  LOP3.LUT R138, R136, UR16, R173, 0x96, !PT ;  /* 0x00000010888a7c12 */ /* 0x000fe2000f8e96ad */
[----:B------:R-:W-:Y:S01]  /*1b3d0*/  FADD.FTZ R73, R83, R73 ;  /* 0x0000004953497221 */ /* 0x000fe20000010000 */
[C---:B------:R-:W-:Y:S01]  /*1b3e0*/  LOP3.LUT R161, R175.reuse, 0xff, RZ, 0xc0, !PT ;  /* 0x000000ffafa17812 */ /* 0x040fe200078ec0ff */
[----:B------:R-:W-:Y:S01]  /*1b3f0*/  FADD.FTZ R72, R72, R80 ;  /* 0x0000005048487221 */ /* 0x000fe20000010000 */
[----:B------:R-:W-:Y:S01]  /*1b400*/  PRMT R174, R175, 0x7632, R174 ;  /* 0x00007632afae7816 */ /* 0x000fe200000000ae */
[----:B------:R-:W1:Y:S01]  /*1b410*/  LDSM.16.MT88.4 R80, [R189+0x6000] ;  /* 0x00600000bd50783b */ /* 0x000e620000004200 */
[----:B------:R-:W-:Y:S01]  /*1b420*/  SHF.R.U32.HI R175, RZ, 0x18, R175 ;  /* 0x00000018ffaf7819 */ /* 0x000fe200000116af */
[----:B------:R2:W-:Y:S01]  /*1b430*/  MUFU.EX2 R101, R114 ;  /* 0x0000007200657308 */ /* 0x0005e20000000800 */
[----:B------:R-:W-:Y:S01]  /*1b440*/  LOP3.LUT R174, R174, 0xff, RZ, 0xc0, !PT ;  /* 0x000000ffaeae7812 */ /* 0x000fe200078ec0ff */
[-C--:B------:R-:W-:Y:S08]  /*1b450*/  HMMA.16816.F32 R12, R76, R74.reuse, R12 ;  /* 0x0000004a4c0c723c */ /* 0x080ff0000000180c */
[----:B------:R-:W4:Y:S01]  /*1b460*/  MUFU.EX2 R118, R128 ;  /* 0x0000008000767308 */ /* 0x000f220000000800 */
[----:B------:R-:W-:Y:S01]  /*1b470*/  PRMT R98, R91, 0x7632, R98 ;  /* 0x000076325b627816 */ /* 0x000fe20000000062 */
[----:B------:R-:W-:Y:S01]  /*1b480*/  FADD.FTZ R73, R116, R73 ;  /* 0x0000004974497221 */ /* 0x000fe20000010000 */
[----:B------:R-:W-:Y:S07]  /*1b490*/  F2FP.F16.F32.PACK_AB R125, R111, R125 ;  /* 0x0000007d6f7d723e */ /* 0x000fee00000000ff */
[----:B------:R-:W4:Y:S01]  /*1b4a0*/  MUFU.EX2 R128, R112 ;  /* 0x0000007000807308 */ /* 0x000f220000000800 */
[----:B------:R-:W-:Y:S01]  /*1b4b0*/  PRMT R111, R91, 0x5410, R98 ;  /* 0x000054105b6f7816 */ /* 0x000fe20000000062 */
[----:B------:R-:W-:Y:S01]  /*1b4c0*/  FADD.FTZ R130, R180, R73 ;  /* 0x00000049b4827221 */ /* 0x000fe20000010000 */
[----:B------:R-:W-:Y:S07]  /*1b4d0*/  PRMT R102, R104, 0x7632, R102 ;  /* 0x0000763268667816 */ /* 0x000fee0000000066 */
[----:B------:R-:W1:Y:S01]  /*1b4e0*/  MUFU.EX2 R115, R179 ;  /* 0x000000b300737308 */ /* 0x000e620000000800 */
[----:B------:R-:W-:Y:S01]  /*1b4f0*/  PRMT R107, R108, 0x7632, R107 ;  /* 0x000076326c6b7816 */ /* 0x000fe2000000006b */
[C---:B------:R-:W-:Y:S08]  /*1b500*/  HMMA.16816.F32 R16, R68.reuse, R74, R16 ;  /* 0x0000004a4410723c */ /* 0x040ff00000001810 */
[----:B------:R-:W1:Y:S01]  /*1b510*/  MUFU.EX2 R117, R177 ;  /* 0x000000b100757308 */ /* 0x000e620000000800 */
[----:B--2---:R-:W-:Y:S01]  /*1b520*/  LOP3.LUT R114, R181, 0xff, RZ, 0xc0, !PT ;  /* 0x000000ffb5727812 */ /* 0x004fe200078ec0ff */
[----:B------:R-:W-:Y:S01]  /*1b530*/  @!P5 HADD2 R211, -R88.H0_H0, -RZ.H0_H0 ;  /* 0xa00000ff58d3d230 */ /* 0x000fe20000000900 */
[----:B------:R-:W-:Y:S01]  /*1b540*/  SHF.R.U32.HI R181, RZ, 0x18, R181 ;  /* 0x00000018ffb57819 */ /* 0x000fe200000116b5 */
[----:B----4-:R-:W-:Y:S01]  /*1b550*/  FADD.FTZ R100, R118, R100 ;  /* 0x0000006476647221 */ /* 0x010fe20000010000 */
[----:B------:R-:W-:Y:S01]  /*1b560*/  ISETP.LE.U32.AND P6, PT, R114, UR13, PT ;  /* 0x0000000d72007c0c */ /* 0x000fe2000bfc3070 */
[----:B------:R-:W-:Y:S01]  /*1b570*/  FADD.FTZ R90, R123, R90 ;  /* 0x0000005a7b5a7221 */ /* 0x000fe20000010000 */
[C---:B------:R-:W-:Y:S01]  /*1b580*/  F2FP.F16.F32.PACK_AB R118, R128.reuse, R118 ;  /* 0x000000768076723e */ /* 0x040fe200000000ff */
[----:B------:R-:W-:Y:S01]  /*1b590*/  FADD.FTZ R128, R128, R100 ;  /* 0x0000006480807221 */ /* 0x000fe20000010000 */
[----:B------:R-:W-:Y:S01]  /*1b5a0*/  ISETP.LE.U32.AND P2, PT, R181, UR13, PT ;  /* 0x0000000db5007c0c */ /* 0x000fe2000bf43070 */
[----:B-1----:R-:W-:Y:S01]  /*1b5b0*/  FADD.FTZ R72, R115, R72 ;  /* 0x0000004873487221 */ /* 0x002fe20000010000 */
[----:B------:R-:W-:Y:S01]  /*1b5c0*/  @!P5 PRMT R88, R211, 0x5410, RZ ;  /* 0x00005410d358d816 */ /* 0x000fe200000000ff */
[----:B------:R-:W-:Y:S01]  /*1b5d0*/  VIADD R100, R190, 0x6040 ;  /* 0x00006040be647836 */ /* 0x000fe20000000000 */
[----:B------:R-:W-:Y:S01]  /*1b5e0*/  ISETP.LE.U32.AND P5, PT, R161, UR13, PT ;  /* 0x0000000da1007c0c */ /* 0x000fe2000bfa3070 */
[----:B------:R-:W-:Y:S01]  /*1b5f0*/  FADD.FTZ R129, R178, R72 ;  /* 0x00000048b2817221 */ /* 0x000fe20000010000 */
[----:B------:R-:W-:Y:S01]  /*1b600*/  F2FP.F16.F32.PACK_AB R123, R101, R123 ;  /* 0x0000007b657b723e */ /* 0x000fe200000000ff */
[----:B------:R-:W-:Y:S01]  /*1b610*/  STG.E.U16 desc[UR28][R142.64+0x22], R88 ;  /* 0x000022588e007986 */ /* 0x000fe2000c10151c */
[----:B------:R-:W-:Y:S01]  /*1b620*/  PRMT R181, R159, 0x5410, R181 ;  /* 0x000054109fb57816 */ /* 0x000fe200000000b5 */
[----:B------:R-:W-:Y:S01]  /*1b630*/  @!P6 HADD2 R227, -R89.H0_H0, -RZ.H0_H0 ;  /* 0xa00000ff59e3e230 */ /* 0x000fe20000000900 */
[----:B------:R-:W-:Y:S01]  /*1b640*/  PRMT R164, R114, 0x5410, R164 ;  /* 0x0000541072a47816 */ /* 0x000fe200000000a4 */
[--C-:B------:R-:W-:Y:S01]  /*1b650*/  FADD.FTZ R101, R101, R90.reuse ;  /* 0x0000005a65657221 */ /* 0x100fe20000010000 */
[----:B------:R-:W-:Y:S01]  /*1b660*/  PRMT R90, R95, 0x7632, R90 ;  /* 0x000076325f5a7816 */ /* 0x000fe2000000005a */
[-C--:B------:R-:W-:Y:S03]  /*1b670*/  HMMA.16816.F32 R20, R68, R80.reuse, R20 ;  /* 0x000000504414723c */ /* 0x080fe60000001814 */
[----:B------:R-:W-:Y:S01]  /*1b680*/  @!P6 PRMT R89, R227, 0x5410, RZ ;  /* 0x00005410e359e816 */ /* 0x000fe200000000ff */
[----:B------:R-:W-:Y:S01]  /*1b690*/  @!P2 HADD2 R209, -R96.H0_H0, -RZ.H0_H0 ;  /* 0xa00000ff60d1a230 */ /* 0x000fe20000000900 */
[----:B------:R-:W-:Y:S01]  /*1b6a0*/  ISETP.LE.U32.AND P6, PT, R159, UR13, PT ;  /* 0x0000000d9f007c0c */ /* 0x000fe2000bfc3070 */
[----:B------:R-:W-:Y:S01]  /*1b6b0*/  @!P5 HADD2 R205, -R95.H0_H0, -RZ.H0_H0 ;  /* 0xa00000ff5fcdd230 */ /* 0x000fe20000000900 */
[----:B------:R-:W-:Y:S01]  /*1b6c0*/  PRMT R112, R95, 0x5410, R90 ;  /* 0x000054105f707816 */ /* 0x000fe2000000005a */
[C---:B------:R-:W-:Y:S01]  /*1b6d0*/  HMMA.16816.F32 R24, R76.reuse, R80, R24 ;  /* 0x000000504c18723c */ /* 0x040fe20000001818 */
[----:B------:R1:W-:Y:S03]  /*1b6e0*/  STG.E.U16 desc[UR28][R142.64+0x20], R89 ;  /* 0x000020598e007986 */ /* 0x0003e6000c10151c */
[----:B------:R-:W-:Y:S01]  /*1b6f0*/  @!P5 PRMT R95, R205, 0x5410, RZ ;  /* 0x00005410cd5fd816 */ /* 0x000fe200000000ff */
[----:B------:R-:W-:Y:S01]  /*1b700*/  @!P3 HADD2 R204, -R90.H0_H0, -RZ.H0_H0 ;  /* 0xa00000ff5accb230 */ /* 0x000fe20000000900 */
[----:B------:R-:W-:Y:S01]  /*1b710*/  ISETP.GT.U32.AND P5, PT, R168, UR13, PT ;  /* 0x0000000da8007c0c */ /* 0x000fe2000bfa4070 */
[----:B------:R-:W-:Y:S01]  /*1b720*/  FADD.FTZ R101, R121, R101 ;  /* 0x0000006579657221 */ /* 0x000fe20000010000 */
[----:B------:R-:W-:Y:S01]  /*1b730*/  LOP3.LUT R159, R138, 0xffff, RZ, 0xc0, !PT ;  /* 0x0000ffff8a9f7812 */ /* 0x000fe200078ec0ff */
[-C--:B------:R-:W-:Y:S03]  /*1b740*/  HMMA.16816.F32 R28, R76, R82.reuse, R28 ;  /* 0x000000524c1c723c */ /* 0x080fe6000000181c */
[----:B------:R-:W-:Y:S01]  /*1b750*/  @!P3 PRMT R90, R204, 0x5410, RZ ;  /* 0x00005410cc5ab816 */ /* 0x000fe200000000ff */
[----:B------:R-:W-:Y:S01]  /*1b760*/  @!P6 HADD2 R210, -R97.H0_H0, -RZ.H0_H0 ;  /* 0xa00000ff61d2e230 */ /* 0x000fe20000000900 */
[----:B------:R-:W-:Y:S01]  /*1b770*/  ISETP.LE.U32.AND P3, PT, R171, UR13, PT ;  /* 0x0000000dab007c0c */ /* 0x000fe2000bf63070 */
[----:B------:R-:W-:Y:S01]  /*1b780*/  FADD.FTZ R101, R183, R101 ;  /* 0x00000065b7657221 */ /* 0x000fe20000010000 */
[----:B------:R-:W-:Y:S01]  /*1b790*/  PRMT R114, R106, 0x5410, R105 ;  /* 0x000054106a727816 */ /* 0x000fe20000000069 */
[C---:B------:R-:W-:Y:S04]  /*1b7a0*/  HMMA.16816.F32 R32, R68.reuse, R82, R32 ;  /* 0x000000524420723c */ /* 0x040fe80000001820 */
[----:B------:R-:W-:Y:S01]  /*1b7b0*/  SHF.R.U32.HI R159, RZ, 0x8, R159 ;  /* 0x00000008ff9f7819 */ /* 0x000fe2000001169f */
[----:B------:R-:W-:Y:S01]  /*1b7c0*/  FADD.FTZ R101, R117, R101 ;  /* 0x0000006575657221 */ /* 0x000fe20000010000 */
[----:B------:R-:W-:Y:S02]  /*1b7d0*/  PRMT R168, R171, 0x5410, R168 ;  /* 0x00005410aba87816 */ /* 0x000fe400000000a8 */
[----:B------:R-:W-:Y:S01]  /*1b7e0*/  PRMT R161, R161, 0x5410, R162 ;  /* 0x00005410a1a17816 */ /* 0x000fe200000000a2 */
[--C-:B------:R-:W-:Y:S01]  /*1b7f0*/  FADD.FTZ R127, R176, R101.reuse ;  /* 0x00000065b07f7221 */ /* 0x100fe20000010000 */
[----:B------:R-:W-:Y:S01]  /*1b800*/  PRMT R101, R103, 0x7632, R101 ;  /* 0x0000763267657816 */ /* 0x000fe20000000065 */
[----:B------:R-:W-:Y:S01]  /*1b810*/  @!P3 HADD2 R206, -R103.H0_H0, -RZ.H0_H0 ;  /* 0xa00000ff67ceb230 */ /* 0x000fe20000000900 */
[----:B------:R-:W-:Y:S02]  /*1b820*/  PRMT R92, R125, 0x7610, R92 ;  /* 0x000076107d5c7816 */ /* 0x000fe4000000005c */
[----:B------:R-:W-:Y:S01]  /*1b830*/  PRMT R113, R103, 0x5410, R101 ;  /* 0x0000541067717816 */ /* 0x000fe20000000065 */
[----:B------:R-:W-:Y:S01]  /*1b840*/  @P5 HADD2 R199, -R101.H0_H0, -RZ.H0_H0 ;  /* 0xa00000ff65c75230 */ /* 0x000fe20000000900 */
[----:B------:R-:W-:Y:S02]  /*1b850*/  @!P3 PRMT R103, R206, 0x5410, RZ ;  /* 0x00005410ce67b816 */ /* 0x000fe400000000ff */
[----:B------:R-:W-:Y:S02]  /*1b860*/  ISETP.GT.U32.AND P3, PT, R163, UR13, PT ;  /* 0x0000000da3007c0c */ /* 0x000fe4000bf64070 */
[----:B------:R-:W-:Y:S02]  /*1b870*/  @P5 PRMT R101, R199, 0x5410, RZ ;  /* 0x00005410c7655816 */ /* 0x000fe400000000ff */
[C---:B------:R-:W-:Y:S02]  /*1b880*/  ISETP.LE.U32.AND P5, PT, R165.reuse, UR13, PT ;  /* 0x0000000da5007c0c */ /* 0x040fe4000bfa3070 */
[----:B------:R-:W-:Y:S02]  /*1b890*/  PRMT R163, R165, 0x5410, R163 ;  /* 0x00005410a5a37816 */ /* 0x000fe400000000a3 */
[----:B------:R-:W-:Y:S02]  /*1b8a0*/  PRMT R99, R160, 0x7773, RZ ;  /* 0x00007773a0637816 */ /* 0x000fe400000000ff */
[----:B-1----:R-:W-:Y:S02]  /*1b8b0*/  PRMT R89, R123, 0x7632, R89 ;  /* 0x000076327b597816 */ /* 0x002fe40000000059 */
[----:B------:R-:W-:Y:S01]  /*1b8c0*/  PRMT R88, R122, 0x7632, R88 ;  /* 0x000076327a587816 */ /* 0x000fe20000000058 */
[----:B------:R-:W-:Y:S01]  /*1b8d0*/  @P3 HADD2 R217, -R107.H0_H0, -RZ.H0_H0 ;  /* 0xa00000ff6bd93230 */ /* 0x000fe20000000900 */
[----:B------:R-:W-:Y:S02]  /*1b8e0*/  PRMT R93, R160, 0x7771, RZ ;  /* 0x00007771a05d7816 */ /* 0x000fe400000000ff */
[----:B------:R-:W-:Y:S01]  /*1b8f0*/  F2FP.F16.F32.PACK_AB R121, R183, R121 ;  /* 0x00000079b779723e */ /* 0x000fe200000000ff */
[----:B------:R-:W-:Y:S01]  /*1b900*/  @!P5 HADD2 R195, -R108.H0_H0, -RZ.H0_H0 ;  /* 0xa00000ff6cc3d230 */ /* 0x000fe20000000900 */
[----:B------:R-:W-:Y:S02]  /*1b910*/  F2FP.F16.F32.PACK_AB R116, R180, R116 ;  /* 0x00000074b474723e */ /* 0x000fe400000000ff */
[----:B------:R-:W-:Y:S02]  /*1b920*/  F2FP.F16.F32.PACK_AB R115, R178, R115 ;  /* 0x00000073b273723e */ /* 0x000fe400000000ff */
[----:B------:R-:W-:Y:S02]  /*1b930*/  F2FP.F16.F32.PACK_AB R117, R176, R117 ;  /* 0x00000075b075723e */ /* 0x000fe400000000ff */
[----:B------:R-:W-:Y:S02]  /*1b940*/  LOP3.LUT R186, R193, 0x8, RZ, 0xc0, !PT ;  /* 0x00000008c1ba7812 */ /* 0x000fe400078ec0ff */
[----:B------:R-:W-:Y:S01]  /*1b950*/  LOP3.LUT R185, R187, 0x400, RZ, 0xc0, !PT ;  /* 0x00000400bbb97812 */ /* 0x000fe200078ec0ff */
[----:B---3--:R-:W-:Y:S01]  /*1b960*/  @P0 VIADD R100, R110, 0xffffffc0 ;  /* 0xffffffc06e640836 */ /* 0x008fe20000000000 */
[----:B------:R-:W-:Y:S02]  /*1b970*/  PRMT R110, R97, 0x5410, R96 ;  /* 0x00005410616e7816 */ /* 0x000fe40000000060 */
[----:B------:R-:W-:Y:S02]  /*1b980*/  @!P6 PRMT R97, R210, 0x5410, RZ ;  /* 0x00005410d261e816 */ /* 0x000fe400000000ff */
[----:B------:R-:W-:Y:S01]  /*1b990*/  @!P2 PRMT R96, R209, 0x5410, RZ ;  /* 0x00005410d160a816 */ /* 0x000fe200000000ff */
[----:B------:R-:W1:Y:S01]  /*1b9a0*/  LDSM.16.MT88.4 R72, [R100] ;  /* 0x000000006448783b */ /* 0x000e620000004200 */
[----:B------:R-:W-:Y:S02]  /*1b9b0*/  IADD3 R136, PT, PT, R184, R100, RZ ;  /* 0x00000064b8887210 */ /* 0x000fe40007ffe0ff */
[----:B------:R-:W-:Y:S02]  /*1b9c0*/  ISETP.LE.U32.AND P2, PT, R175, UR13, PT ;  /* 0x0000000daf007c0c */ /* 0x000fe4000bf43070 */
[C---:B------:R-:W-:Y:S02]  /*1b9d0*/  ISETP.LE.U32.AND P6, PT, R174.reuse, UR13, PT ;  /* 0x0000000dae007c0c */ /* 0x040fe4000bfc3070 */
[----:B------:R-:W-:Y:S01]  /*1b9e0*/  PRMT R174, R174, 0x5410, R175 ;  /* 0x00005410aeae7816 */ /* 0x000fe200000000af */
[----:B------:R2:W-:Y:S04]  /*1b9f0*/  STG.E.U16 desc[UR28][R166.64+0x20], R97 ;  /* 0x00002061a6007986 */ /* 0x0005e8000c10151c */
[----:B------:R3:W-:Y:S04]  /*1ba00*/  STG.E.U16 desc[UR28][R166.64+0x22], R96 ;  /* 0x00002260a6007986 */ /* 0x0007e8000c10151c */
[----:B------:R-:W4:Y:S01]  /*1ba10*/  LDSM.16.MT88.4 R80, [R136] ;  /* 0x000000008850783b */ /* 0x000f220000004200 */
[----:B------:R-:W-:Y:S02]  /*1ba20*/  @!P2 HADD2 R202, -R98.H0_H0, -RZ.H0_H0 ;  /* 0xa00000ff62caa230 */ /* 0x000fe40000000900 */
[----:B------:R-:W-:Y:S03]  /*1ba30*/  @!P6 HADD2 R203, -R91.H0_H0, -RZ.H0_H0 ;  /* 0xa00000ff5bcbe230 */ /* 0x000fe60000000900 */
[----:B------:R-:W-:Y:S02]  /*1ba40*/  @!P2 PRMT R98, R202, 0x5410, RZ ;  /* 0x00005410ca62a816 */ /* 0x000fe400000000ff */
[----:B------:R-:W-:Y:S02]  /*1ba50*/  ISETP.GT.U32.AND P2, PT, R169, UR13, PT ;  /* 0x0000000da9007c0c */ /* 0x000fe4000bf44070 */
[----:B------:R-:W-:Y:S02]  /*1ba60*/  @!P6 PRMT R91, R203, 0x5410, RZ ;  /* 0x00005410cb5be816 */ /* 0x000fe400000000ff */
[C---:B------:R-:W-:Y:S02]  /*1ba70*/  ISETP.GT.U32.AND P6, PT, R170.reuse, UR13, PT ;  /* 0x0000000daa007c0c */ /* 0x040fe4000bfc4070 */
[----:B------:R-:W-:Y:S02]  /*1ba80*/  PRMT R169, R170, 0x5410, R169 ;  /* 0x00005410aaa97816 */ /* 0x000fe400000000a9 */
[C---:B--2---:R-:W-:Y:S05]  /*1ba90*/  LOP3.LUT R97, R155.reuse, 0xff, RZ, 0xc0, !PT ;  /* 0x000000ff9b617812 */ /* 0x044fea00078ec0ff */
[----:B------:R-:W-:Y:S01]  /*1baa0*/  @P2 HADD2 R198, -R105.H0_H0, -RZ.H0_H0 ;  /* 0xa00000ff69c62230 */ /* 0x000fe20000000900 */
[----:B---3--:R-:W-:Y:S01]  /*1bab0*/  PRMT R96, R155, 0x7632, R96 ;  /* 0x000076329b607816 */ /* 0x008fe20000000060 */
[-C--:B-1----:R-:W-:Y:S03]  /*1bac0*/  HMMA.16816.F32 R36, R68, R72.reuse, R36 ;  /* 0x000000484424723c */ /* 0x082fe60000001824 */
[----:B------:R-:W-:Y:S01]  /*1bad0*/  @P2 PRMT R105, R198, 0x5410, RZ ;  /* 0x00005410c6692816 */ /* 0x000fe200000000ff */
[----:B------:R-:W-:Y:S01]  /*1bae0*/  IMAD.WIDE R166, R139, 0x70, R166 ;  /* 0x000000708ba67825 */ /* 0x000fe200078e02a6 */
[C---:B------:R-:W-:Y:S02]  /*1baf0*/  ISETP.GT.U32.AND P2, PT, R157.reuse, UR13, PT ;  /* 0x0000000d9d007c0c */ /* 0x040fe4000bf44070 */
[----:B------:R-:W-:Y:S01]  /*1bb00*/  PRMT R157, R157, 0x5410, R156 ;  /* 0x000054109d9d7816 */ /* 0x000fe2000000009c */
[C---:B------:R-:W-:Y:S01]  /*1bb10*/  HMMA.16816.F32 R40, R76.reuse, R72, R40 ;  /* 0x000000484c28723c */ /* 0x040fe20000001828 */
[----:B------:R-:W-:Y:S03]  /*1bb20*/  STG.E.U16 desc[UR28][R166.64+0x20], R95 ;  /* 0x0000205fa6007986 */ /* 0x000fe6000c10151c */
[----:B------:R-:W-:Y:S01]  /*1bb30*/  LOP3.LUT R72, R159, 0xffff, RZ, 0xc0, !PT ;  /* 0x0000ffff9f487812 */ /* 0x000fe200078ec0ff */
[----:B------:R1:W-:Y:S01]  /*1bb40*/  STG.E.U16 desc[UR28][R166.64+0x22], R90 ;  /* 0x0000225aa6007986 */ /* 0x0003e2000c10151c */
[--C-:B------:R-:W-:Y:S01]  /*1bb50*/  HSET2.LE.AND R73, R181, R126.reuse, PT ;  /* 0x0000007eb5497233 */ /* 0x100fe20003803000 */
[----:B------:R-:W-:Y:S01]  /*1bb60*/  @P6 HADD2 R200, -R106.H0_H0, -RZ.H0_H0 ;  /* 0xa00000ff6ac86230 */ /* 0x000fe20000000900 */
[----:B------:R-:W-:Y:S01]  /*1bb70*/  LOP3.LUT R96, R96, 0xff, RZ, 0xc0, !PT ;  /* 0x000000ff60607812 */ /* 0x000fe200078ec0ff */
[-C--:B------:R-:W-:Y:S01]  /*1bb80*/  HMMA.16816.F32 R44, R76, R74.reuse, R44 ;  /* 0x0000004a4c2c723c */ /* 0x080fe2000000182c */
[----:B------:R-:W-:Y:S02]  /*1bb90*/  STG.E.U16 desc[UR28][R144.64+0x20], R91 ;  /* 0x0000205b90007986 */ /* 0x000fe4000c10151c */
[----:B------:R-:W-:Y:S01]  /*1bba0*/  @P6 PRMT R106, R200, 0x5410, RZ ;  /* 0x00005410c86a6816 */ /* 0x000fe200000000ff */
[----:B------:R-:W-:Y:S01]  /*1bbb0*/  @P2 HADD2 R216, -R104.H0_H0, -RZ.H0_H0 ;  /* 0xa00000ff68d82230 */ /* 0x000fe20000000900 */
[----:B------:R-:W-:Y:S01]  /*1bbc0*/  ISETP.LE.U32.AND P6, PT, R72, UR13, PT ;  /* 0x0000000d48007c0c */ /* 0x000fe2000bfc3070 */
[----:B------:R-:W-:Y:S01]  /*1bbd0*/  STG.E.U16 desc[UR28][R144.64+0x22], R98 ;  /* 0x0000226290007986 */ /* 0x000fe2000c10151c */
[--C-:B------:R-:W-:Y:S01]  /*1bbe0*/  HSET2.LE.AND R72, R164, R126.reuse, PT ;  /* 0x0000007ea4487233 */ /* 0x100fe20003803000 */
[C---:B------:R-:W-:Y:S02]  /*1bbf0*/  HMMA.16816.F32 R48, R68.reuse, R74, R48 ;  /* 0x0000004a4430723c */ /* 0x040fe40000001830 */
[----:B------:R-:W-:Y:S02]  /*1bc00*/  STG.E.U16 desc[UR28][R142.64+0x30], R103 ;  /* 0x000030678e007986 */ /* 0x000fe4000c10151c */
[----:B------:R-:W-:Y:S02]  /*1bc10*/  LOP3.LUT R75, R169, 0xff00ff, RZ, 0xc0, !PT ;  /* 0x00ff00ffa94b7812 */ /* 0x000fe400078ec0ff */
[--C-:B------:R-:W-:Y:S01]  /*1bc20*/  HSET2.LE.AND R74, R168, R126.reuse, PT ;  /* 0x0000007ea84a7233 */ /* 0x100fe20003803000 */
[----:B------:R-:W-:Y:S01]  /*1bc30*/  STG.E.U16 desc[UR28][R142.64+0x32], R101 ;  /* 0x000032658e007986 */ /* 0x000fe2000c10151c */
[----:B------:R-:W-:Y:S01]  /*1bc40*/  LOP3.LUT R72, R109, R72, RZ, 0xc0, !PT ;  /* 0x000000486d487212 */ /* 0x000fe200078ec0ff */
[-C--:B----4-:R-:W-:Y:S03]  /*1bc50*/  HMMA.16816.F32 R52, R68, R80.reuse, R52 ;  /* 0x000000504434723c */ /* 0x090fe60000001834 */
[--C-:B------:R-:W-:Y:S01]  /*1bc60*/  HSET2.LE.AND R75, R75, R126.reuse, PT ;  /* 0x0000007e4b4b7233 */ /* 0x100fe20003803000 */
[----:B------:R-:W-:Y:S01]  /*1bc70*/  @!P6 HADD2 R221, -R89.H0_H0, -RZ.H0_H0 ;  /* 0xa00000ff59dde230 */ /* 0x000fe20000000900 */
[----:B------:R-:W-:Y:S01]  /*1bc80*/  LOP3.LUT R73, R110, R73, RZ, 0xc0, !PT ;  /* 0x000000496e497212 */ /* 0x000fe200078ec0ff */
[----:B-1----:R-:W-:Y:S01]  /*1bc90*/  IMAD.WIDE R166, R139, -0x70, R166 ;  /* 0xffffff908ba67825 */ /* 0x002fe200078e02a6 */
[----:B------:R-:W-:Y:S01]  /*1bca0*/  LOP3.LUT R74, R113, R74, RZ, 0xc0, !PT ;  /* 0x0000004a714a7212 */ /* 0x000fe200078ec0ff */
[C---:B------:R-:W-:Y:S03]  /*1bcb0*/  HMMA.16816.F32 R56, R76.reuse, R80, R56 ;  /* 0x000000504c38723c */ /* 0x040fe60000001838 */
[----:B------:R-:W-:Y:S01]  /*1bcc0*/  STG.E.U16 desc[UR28][R166.64+0x30], R106 ;  /* 0x0000306aa6007986 */ /* 0x000fe2000c10151c */
[--C-:B------:R-:W-:Y:S02]  /*1bcd0*/  HSET2.LE.AND R80, R161, R126.reuse, PT ;  /* 0x0000007ea1507233 */ /* 0x100fe40003803000 */
[----:B------:R-:W-:Y:S01]  /*1bce0*/  LOP3.LUT R75, R114, R75, RZ, 0xc0, !PT ;  /* 0x0000004b724b7212 */ /* 0x000fe200078ec0ff */
[----:B------:R1:W-:Y:S01]  /*1bcf0*/  STG.E.U16 desc[UR28][R166.64+0x32], R105 ;  /* 0x00003269a6007986 */ /* 0x0003e2000c10151c */
[----:B------:R-:W-:Y:S01]  /*1bd00*/  PRMT R90, R124, 0x7632, R90 ;  /* 0x000076327c5a7816 */ /* 0x000fe2000000005a */
[-C--:B------:R-:W-:Y:S03]  /*1bd10*/  HMMA.16816.F32 R60, R76, R82.reuse, R60 ;  /* 0x000000524c3c723c */ /* 0x080fe6000000183c */
[----:B------:R-:W-:Y:S02]  /*1bd20*/  LOP3.LUT R79, R157, 0xff00ff, RZ, 0xc0, !PT ;  /* 0x00ff00ff9d4f7812 */ /* 0x000fe400078ec0ff */
[--C-:B------:R-:W-:Y:S02]  /*1bd30*/  HSET2.LE.AND R77, R174, R126.reuse, PT ;  /* 0x0000007eae4d7233 */ /* 0x100fe40003803000 */
[----:B------:R-:W-:Y:S01]  /*1bd40*/  LOP3.LUT R76, R112, R80, RZ, 0xc0, !PT ;  /* 0x00000050704c7212 */ /* 0x000fe200078ec0ff */
[----:B------:R-:W-:Y:S04]  /*1bd50*/  HMMA.16816.F32 R64, R68, R82, R64 ;  /* 0x000000524440723c */ /* 0x000fe80000001840 */
[--C-:B------:R-:W-:Y:S02]  /*1bd60*/  HSET2.LE.AND R79, R79, R126.reuse, PT ;  /* 0x0000007e4f4f7233 */ /* 0x100fe40003803000 */
[----:B------:R-:W-:Y:S02]  /*1bd70*/  PRMT R68, R104, 0x5410, R102 ;  /* 0x0000541068447816 */ /* 0x000fe40000000066 */
[--C-:B------:R-:W-:Y:S01]  /*1bd80*/  HSET2.LE.AND R78, R163, R126.reuse, PT ;  /* 0x0000007ea34e7233 */ /* 0x100fe20003803000 */
[-C--:B------:R-:W-:Y:S05]  /*1bd90*/  HMMA.16816.F32 R4, R72, R84.reuse, R4 ;  /* 0x000000544804723c */ /* 0x080fea0000001804 */
[----:B------:R-:W-:Y:S02]  /*1bda0*/  LOP3.LUT R79, R68, R79, RZ, 0xc0, !PT ;  /* 0x0000004f444f7212 */ /* 0x000fe400078ec0ff */
[----:B------:R-:W-:Y:S01]  /*1bdb0*/  PRMT R80, R108, 0x5410, R107 ;  /* 0x000054106c507816 */ /* 0x000fe2000000006b */
[----:B------:R-:W2:Y:S01]  /*1bdc0*/  LDSM.16.MT88.4 R68, [R189+0x6800] ;  /* 0x00680000bd44783b */ /* 0x000ea20000004200 */
[----:B------:R-:W-:Y:S01]  /*1bdd0*/  LOP3.LUT R77, R111, R77, RZ, 0xc0, !PT ;  /* 0x0000004d6f4d7212 */ /* 0x000fe200078ec0ff */
[----:B-1----:R-:W-:Y:S01]  /*1bde0*/  IMAD.WIDE R166, R139, 0x70, R166 ;  /* 0x000000708ba67825 */ /* 0x002fe200078e02a6 */
[----:B------:R-:W-:Y:S02]  /*1bdf0*/  LOP3.LUT R78, R80, R78, RZ, 0xc0, !PT ;  /* 0x0000004e504e7212 */ /* 0x000fe400078ec0ff */
[----:B------:R-:W-:Y:S01]  /*1be00*/  @!P5 PRMT R108, R195, 0x5410, RZ ;  /* 0x00005410c36cd816 */ /* 0x000fe200000000ff */
[----:B------:R-:W-:Y:S01]  /*1be10*/  IMAD.WIDE.U32 R110, R137, -0x2daee0ad, RZ ;  /* 0xd2511f53896e7825 */ /* 0x000fe200078e00ff */
[----:B------:R-:W-:Y:S02]  /*1be20*/  ISETP.GT.U32.AND P5, PT, R156, UR13, PT ;  /* 0x0000000d9c007c0c */ /* 0x000fe4000bfa4070 */
[----:B------:R-:W-:Y:S01]  /*1be30*/  @P3 PRMT R107, R217, 0x5410, RZ ;  /* 0x00005410d96b3816 */ /* 0x000fe200000000ff */
[C---:B------:R-:W-:Y:S01]  /*1be40*/  HMMA.16816.F32 R8, R76.reuse, R84, R8 ;  /* 0x000000544c08723c */ /* 0x040fe20000001808 */
[----:B------:R-:W-:Y:S03]  /*1be50*/  STG.E.U16 desc[UR28][R166.64+0x30], R108 ;  /* 0x0000306ca6007986 */ /* 0x000fe6000c10151c */
[----:B------:R-:W-:Y:S01]  /*1be60*/  ISETP.LE.U32.AND P3, PT, R97, UR13, PT ;  /* 0x0000000d61007c0c */ /* 0x000fe2000bf63070 */
[----:B------:R1:W-:Y:S01]  /*1be70*/  STG.E.U16 desc[UR28][R166.64+0x32], R107 ;  /* 0x0000326ba6007986 */ /* 0x0003e2000c10151c */
[----:B------:R-:W-:Y:S01]  /*1be80*/  PRMT R80, R160, 0x7772, RZ ;  /* 0x00007772a0507816 */ /* 0x000fe200000000ff */
[----:B------:R-:W-:Y:S01]  /*1be90*/  IMAD.MOV.U32 R156, RZ, RZ, R172 ;  /* 0x000000ffff9c7224 */ /* 0x000fe200078e00ac */
[----:B------:R-:W-:Y:S01]  /*1bea0*/  PRMT R85, R125, 0x7632, R85 ;  /* 0x000076327d557816 */ /* 0x000fe20000000055 */
[-C--:B------:R-:W-:Y:S03]  /*1beb0*/  HMMA.16816.F32 R12, R76, R86.reuse, R12 ;  /* 0x000000564c0c723c */ /* 0x080fe6000000180c */
[----:B------:R-:W-:Y:S01]  /*1bec0*/  PRMT R109, R92, 0x5410, R85 ;  /* 0x000054105c6d7816 */ /* 0x000fe20000000055 */
[----:B------:R-:W-:Y:S01]  /*1bed0*/  @P5 HADD2 R215, -R102.H0_H0, -RZ.H0_H0 ;  /* 0xa00000ff66d75230 */ /* 0x000fe20000000900 */
[----:B------:R-:W-:Y:S01]  /*1bee0*/  @P2 PRMT R104, R216, 0x5410, RZ ;  /* 0x00005410d8682816 */ /* 0x000fe200000000ff */
[----:B------:R-:W-:Y:S01]  /*1bef0*/  @!P4 HADD2 R219, -R85.H0_H0, -RZ.H0_H0 ;  /* 0xa00000ff55dbc230 */ /* 0x000fe20000000900 */
[----:B------:R-:W-:Y:S01]  /*1bf00*/  ISETP.LE.U32.AND P2, PT, R96, UR13, PT ;  /* 0x0000000d60007c0c */ /* 0x000fe2000bf43070 */
[----:B------:R-:W-:Y:S01]  /*1bf10*/  @!P3 HADD2 R220, -R92.H0_H0, -RZ.H0_H0 ;  /* 0xa00000ff5cdcb230 */ /* 0x000fe20000000900 */
[----:B------:R-:W-:Y:S01]  /*1bf20*/  @P5 PRMT R102, R215, 0x5410, RZ ;  /* 0x00005410d7665816 */ /* 0x000fe200000000ff */
[C---:B------:R-:W-:Y:S01]  /*1bf30*/  HMMA.16816.F32 R16, R72.reuse, R86, R16 ;  /* 0x000000564810723c */ /* 0x040fe20000001810 */
[----:B------:R-:W-:Y:S03]  /*1bf40*/  STG.E.U16 desc[UR28][R144.64+0x30], R104 ;  /* 0x0000306890007986 */ /* 0x000fe6000c10151c */
[----:B------:R-:W-:Y:S01]  /*1bf50*/  SHF.R.U32.HI R87, RZ, 0x18, R155 ;  /* 0x00000018ff577819 */ /* 0x000fe2000001169b */
[----:B------:R-:W-:Y:S01]  /*1bf60*/  STG.E.U16 desc[UR28][R144.64+0x32], R102 ;  /* 0x0000326690007986 */ /* 0x000fe2000c10151c */
[C---:B------:R-:W-:Y:S02]  /*1bf70*/  ISETP.GT.U32.AND P5, PT, R80.reuse, UR13, PT ;  /* 0x0000000d50007c0c */ /* 0x040fe4000bfa4070 */
[----:B------:R-:W-:Y:S02]  /*1bf80*/  PRMT R155, R80, 0x5410, R99 ;  /* 0x00005410509b7816 */ /* 0x000fe40000000063 */
[----:B------:R-:W-:Y:S01]  /*1bf90*/  @!P3 PRMT R92, R220, 0x5410, RZ ;  /* 0x00005410dc5cb816 */ /* 0x000fe200000000ff */
[----:B------:R-:W3:Y:S01]  /*1bfa0*/  LDSM.16.MT88.4 R80, [R100+0x800] ;  /* 0x000800006450783b */ /* 0x000ee20000004200 */
[----:B------:R-:W-:Y:S01]  /*1bfb0*/  ISETP.LE.U32.AND P3, PT, R87, UR13, PT ;  /* 0x0000000d57007c0c */ /* 0x000fe2000bf63070 */
[-C--:B--2---:R-:W-:Y:S03]  /*1bfc0*/  HMMA.16816.F32 R20, R72, R68.reuse, R20 ;  /* 0x000000444814723c */ /* 0x084fe60000001814 */
[----:B------:R-:W-:Y:S01]  /*1bfd0*/  PRMT R84, R124, 0x7610, R84 ;  /* 0x000076107c547816 */ /* 0x000fe20000000054 */
[----:B------:R-:W-:Y:S01]  /*1bfe0*/  IMAD.WIDE.U32 R124, R153, -0x2daee0ad, RZ ;  /* 0xd2511f53997c7825 */ /* 0x000fe200078e00ff */
[----:B------:R-:W-:Y:S01]  /*1bff0*/  @!P4 PRMT R85, R219, 0x5410, RZ ;  /* 0x00005410db55c816 */ /* 0x000fe200000000ff */
[----:B------:R-:W-:Y:S01]  /*1c000*/  STG.E.U16 desc[UR28][R142.64+0x40], R92 ;  /* 0x0000405c8e007986 */ /* 0x000fe2000c10151c */
[----:B------:R-:W-:Y:S01]  /*1c010*/  PRMT R103, R84, 0x5410, R90 ;  /* 0x0000541054677816 */ /* 0x000fe2000000005a */
[----:B------:R-:W-:Y:S01]  /*1c020*/  @!P2 HADD2 R218, -R84.H0_H0, -RZ.H0_H0 ;  /* 0xa00000ff54daa230 */ /* 0x000fe20000000900 */
[----:B------:R-:W-:Y:S01]  /*1c030*/  LOP3.LUT R154, R154, UR22, R125, 0x96, !PT ;  /* 0x000000169a9a7c12 */ /* 0x000fe2000f8e967d */
[C---:B------:R-:W-:Y:S01]  /*1c040*/  HMMA.16816.F32 R24, R76.reuse, R68, R24 ;  /* 0x000000444c18723c */ /* 0x040fe20000001818 */
[----:B------:R-:W-:Y:S01]  /*1c050*/  STG.E.U16 desc[UR28][R142.64+0x42], R85 ;  /* 0x000042558e007986 */ /* 0x000fe2000c10151c */
[----:B------:R-:W-:Y:S02]  /*1c060*/  MUFU.EX2 R153, R133 ;  /* 0x0000008500997308 */ /* 0x000fe40000000800 */
[----:B------:R-:W-:Y:S01]  /*1c070*/  LOP3.LUT R86, R138, 0xff, RZ, 0xc0, !PT ;  /* 0x000000ff8a567812 */ /* 0x000fe200078ec0ff */
[----:B------:R-:W-:Y:S01]  /*1c080*/  @!P3 HADD2 R212, -R90.H0_H0, -RZ.H0_H0 ;  /* 0xa00000ff5ad4b230 */ /* 0x000fe20000000900 */
[----:B------:R-:W-:Y:S01]  /*1c090*/  @!P2 PRMT R84, R218, 0x5410, RZ ;  /* 0x00005410da54a816 */ /* 0x000fe200000000ff */
[----:B-1----:R-:W-:Y:S01]  /*1c0a0*/  IMAD.WIDE R166, R139, -0x70, R166 ;  /* 0xffffff908ba67825 */ /* 0x002fe200078e02a6 */
[----:B------:R-:W-:Y:S01]  /*1c0b0*/  LOP3.LUT R106, R154, 0xffff, RZ, 0xc0, !PT ;  /* 0x0000ffff9a6a7812 */ /* 0x000fe200078ec0ff */
[-C--:B------:R-:W-:Y:S03]  /*1c0c0*/  HMMA.16816.F32 R28, R76, R70.reuse, R28 ;  /* 0x000000464c1c723c */ /* 0x080fe6000000181c */
[----:B------:R-:W-:Y:S01]  /*1c0d0*/  @!P3 PRMT R90, R212, 0x5410, RZ ;  /* 0x00005410d45ab816 */ /* 0x000fe200000000ff */
[----:B------:R-:W-:Y:S01]  /*1c0e0*/  STG.E.U16 desc[UR28][R166.64+0x40], R84 ;  /* 0x00004054a6007986 */ /* 0x000fe2000c10151c */
[----:B------:R-:W-:Y:S02]  /*1c0f0*/  ISETP.LE.U32.AND P4, PT, R86, UR13, PT ;  /* 0x0000000d56007c0c */ /* 0x000fe4000bf83070 */
[----:B------:R-:W-:Y:S01]  /*1c100*/  SHF.R.U32.HI R106, RZ, 0x8, R106 ;  /* 0x00000008ff6a7819 */ /* 0x000fe2000001166a */
[----:B------:R1:W-:Y:S01]  /*1c110*/  STG.E.U16 desc[UR28][R166.64+0x42], R90 ;  /* 0x0000425aa6007986 */ /* 0x0003e2000c10151c */
[----:B------:R-:W-:Y:S01]  /*1c120*/  PRMT R95, R123, 0x7610, R95 ;  /* 0x000076107b5f7816 */ /* 0x000fe2000000005f */
[C---:B------:R-:W-:Y:S04]  /*1c130*/  HMMA.16816.F32 R32, R72.reuse, R70, R32 ;  /* 0x000000464820723c */ /* 0x040fe80000001820 */
[----:B------:R-:W-:Y:S02]  /*1c140*/  LOP3.LUT R68, R106, 0xffff, RZ, 0xc0, !PT ;  /* 0x0000ffff6a447812 */ /* 0x000fe400078ec0ff */
[----:B------:R-:W-:Y:S02]  /*1c150*/  PRMT R105, R95, 0x5410, R89 ;  /* 0x000054105f697816 */ /* 0x000fe40000000059 */
[----:B------:R-:W-:Y:S01]  /*1c160*/  @!P6 PRMT R89, R221, 0x5410, RZ ;  /* 0x00005410dd59e816 */ /* 0x000fe200000000ff */
[-C--:B---3--:R-:W-:Y:S03]  /*1c170*/  HMMA.16816.F32 R36, R72, R80.reuse, R36 ;  /* 0x000000504824723c */ /* 0x088fe60000001824 */
[----:B------:R-:W-:Y:S01]  /*1c180*/  ISETP.LE.U32.AND P6, PT, R68, UR13, PT ;  /* 0x0000000d44007c0c */ /* 0x000fe2000bfc3070 */
[----:B------:R-:W-:Y:S01]  /*1c190*/  @!P4 HADD2 R214, -R95.H0_H0, -RZ.H0_H0 ;  /* 0xa00000ff5fd6c230 */ /* 0x000fe20000000900 */
[----:B------:R-:W-:Y:S01]  /*1c1a0*/  PRMT R91, R138, 0x7632, R91 ;  /* 0x000076328a5b7816 */ /* 0x000fe2000000005b */
[----:B------:R-:W2:Y:S01]  /*1c1b0*/  LDSM.16.MT88.4 R68, [R136+0x800] ;  /* 0x000800008844783b */ /* 0x000ea20000004200 */
[----:B------:R-:W-:Y:S01]  /*1c1c0*/  SHF.R.U32.HI R138, RZ, 0x18, R138 ;  /* 0x00000018ff8a7819 */ /* 0x000fe2000001168a */
[C---:B------:R-:W-:Y:S04]  /*1c1d0*/  HMMA.16816.F32 R40, R76.reuse, R80, R40 ;  /* 0x000000504c28723c */ /* 0x040fe80000001828 */
[----:B------:R-:W-:Y:S02]  /*1c1e0*/  LOP3.LUT R91, R91, 0xff, RZ, 0xc0, !PT ;  /* 0x000000ff5b5b7812 */ /* 0x000fe400078ec0ff */
[----:B------:R-:W-:Y:S02]  /*1c1f0*/  @!P4 PRMT R95, R214, 0x5410, RZ ;  /* 0x00005410d65fc816 */ /* 0x000fe400000000ff */
[----:B------:R-:W-:Y:S01]  /*1c200*/  ISETP.LE.U32.AND P3, PT, R91, UR13, PT ;  /* 0x0000000d5b007c0c */ /* 0x000fe2000bf63070 */
[----:B-1----:R-:W-:Y:S01]  /*1c210*/  IMAD.WIDE R166, R139, 0x70, R166 ;  /* 0x000000708ba67825 */ /* 0x002fe200078e02a6 */
[----:B------:R-:W-:Y:S01]  /*1c220*/  ISETP.LE.U32.AND P4, PT, R138, UR13, PT ;  /* 0x0000000d8a007c0c */ /* 0x000fe2000bf83070 */
[-C--:B------:R-:W-:Y:S03]  /*1c230*/  HMMA.16816.F32 R44, R76, R82.reuse, R44 ;  /* 0x000000524c2c723c */ /* 0x080fe6000000182c */
[----:B------:R-:W-:Y:S01]  /*1c240*/  PRMT R98, R122, 0x7610, R98 ;  /* 0x000076107a627816 */ /* 0x000fe20000000062 */
[----:B------:R-:W-:Y:S01]  /*1c250*/  STG.E.U16 desc[UR28][R166.64+0x40], R95 ;  /* 0x0000405fa6007986 */ /* 0x000fe2000c10151c */
[----:B------:R-:W-:Y:S02]  /*1c260*/  ISETP.GT.U32.AND P2, PT, R99, UR13, PT ;  /* 0x0000000d63007c0c */ /* 0x000fe4000bf44070 */
[----:B------:R-:W-:Y:S01]  /*1c270*/  PRMT R104, R98, 0x5410, R88 ;  /* 0x0000541062687816 */ /* 0x000fe20000000058 */
[----:B------:R1:W-:Y:S01]  /*1c280*/  STG.E.U16 desc[UR28][R166.64+0x42], R89 ;  /* 0x00004259a6007986 */ /* 0x0003e2000c10151c */
[----:B------:R-:W-:Y:S01]  /*1c290*/  PRMT R107, R94, 0x5410, R93 ;  /* 0x000054105e6b7816 */ /* 0x000fe2000000005d */
[----:B------:R-:W-:Y:S01]  /*1c2a0*/  @!P3 HADD2 R222, -R98.H0_H0, -RZ.H0_H0 ;  /* 0xa00000ff62deb230 */ /* 0x000fe20000000900 */
[C---:B------:R-:W-:Y:S01]  /*1c2b0*/  PRMT R101, R119.reuse, 0x7610, R101 ;  /* 0x0000761077657816 */ /* 0x040fe20000000065 */
[----:B------:R-:W-:Y:S01]  /*1c2c0*/  @!P4 HADD2 R213, -R88.H0_H0, -RZ.H0_H0 ;  /* 0xa00000ff58d5c230 */ /* 0x000fe20000000900 */
[----:B------:R-:W-:Y:S01]  /*1c2d0*/  PRMT R99, R119, 0x7632, R99 ;  /* 0x0000763277637816 */ /* 0x000fe20000000063 */
[C---:B------:R-:W-:Y:S04]  /*1c2e0*/  HMMA.16816.F32 R48, R72.reuse, R82, R48 ;  /* 0x000000524830723c */ /* 0x040fe80000001830 */
[----:B------:R-:W-:Y:S01]  /*1c2f0*/  @!P3 PRMT R98, R222, 0x5410, RZ ;  /* 0x00005410de62b816 */ /* 0x000fe200000000ff */
[----:B------:R-:W-:Y:S01]  /*1c300*/  @P5 HADD2 R224, -R101.H0_H0, -RZ.H0_H0 ;  /* 0xa00000ff65e05230 */ /* 0x000fe20000000900 */
[----:B------:R-:W-:Y:S01]  /*1c310*/  @!P4 PRMT R88, R213, 0x5410, RZ ;  /* 0x00005410d558c816 */ /* 0x000fe200000000ff */
[----:B------:R-:W-:Y:S01]  /*1c320*/  @P2 HADD2 R223, -R99.H0_H0, -RZ.H0_H0 ;  /* 0xa00000ff63df2230 */ /* 0x000fe20000000900 */
[----:B------:R-:W-:Y:S01]  /*1c330*/  ISETP.GT.U32.AND P3, PT, R93, UR13, PT ;  /* 0x0000000d5d007c0c */ /* 0x000fe2000bf64070 */
[----:B------:R-:W-:Y:S01]  /*1c340*/  STG.E.U16 desc[UR28][R144.64+0x40], R98 ;  /* 0x0000406290007986 */ /* 0x000fe2000c10151c */
[----:B------:R-:W-:Y:S02]  /*1c350*/  ISETP.LE.U32.AND P4, PT, R94, UR13, PT ;  /* 0x0000000d5e007c0c */ /* 0x000fe4000bf83070 */
[C---:B------:R-:W-:Y:S01]  /*1c360*/  PRMT R94, R120.reuse, 0x7610, R94 ;  /* 0x00007610785e7816 */ /* 0x040fe2000000005e */
[----:B------:R-:W-:Y:S01]  /*1c370*/  STG.E.U16 desc[UR28][R144.64+0x42], R88 ;  /* 0x0000425890007986 */ /* 0x000fe2000c10151c */
[----:B------:R-:W-:Y:S01]  /*1c380*/  PRMT R93, R120, 0x7632, R93 ;  /* 0x00007632785d7816 */ /* 0x000fe2000000005d */
[-C--:B--2---:R-:W-:Y:S03]  /*1c390*/  HMMA.16816.F32 R52, R72, R68.reuse, R52 ;  /* 0x000000444834723c */ /* 0x084fe60000001834 */
[----:B------:R-:W-:Y:S02]  /*1c3a0*/  PRMT R81, R96, 0x5410, R87 ;  /* 0x0000541060517816 */ /* 0x000fe40000000057 */
[----:B------:R-:W-:Y:S01]  /*1c3b0*/  PRMT R159, R86, 0x5410, R159 ;  /* 0x00005410569f7816 */ /* 0x000fe2000000009f */
[----:B------:R-:W-:Y:S01]  /*1c3c0*/  @P3 HADD2 R207, -R93.H0_H0, -RZ.H0_H0 ;  /* 0xa00000ff5dcf3230 */ /* 0x000fe20000000900 */
[----:B------:R-:W-:Y:S01]  /*1c3d0*/  PRMT R83, R94, 0x5410, R93 ;  /* 0x000054105e537816 */ /* 0x000fe2000000005d */
[----:B------:R-:W-:Y:S01]  /*1c3e0*/  @!P4 HADD2 R208, -R94.H0_H0, -RZ.H0_H0 ;  /* 0xa00000ff5ed0c230 */ /* 0x000fe20000000900 */
[----:B------:R-:W-:Y:S01]  /*1c3f0*/  LOP3.LUT R156, R156, 0xff, RZ, 0xc0, !PT ;  /* 0x000000ff9c9c7812 */ /* 0x000fe200078ec0ff */
[----:B------:R-:W2:Y:S01]  /*1c400*/  LDSM.16.MT88.4 R84, [R190+0x7000] ;  /* 0x00700000be54783b */ /* 0x000ea20000004200 */
[----:B------:R-:W-:Y:S01]  /*1c410*/  @P3 PRMT R93, R207, 0x5410, RZ ;  /* 0x00005410cf5d3816 */ /* 0x000fe200000000ff */
[C---:B------:R-:W-:Y:S04]  /*1c420*/  HMMA.16816.F32 R56, R76.reuse, R68, R56 ;  /* 0x000000444c38723c */ /* 0x040fe80000001838 */
[----:B------:R-:W-:Y:S01]  /*1c430*/  @!P4 PRMT R94, R208, 0x5410, RZ ;  /* 0x00005410d05ec816 */ /* 0x000fe200000000ff */
[----:B-1----:R-:W-:Y:S01]  /*1c440*/  IMAD.WIDE R166, R139, -0x70, R166 ;  /* 0xffffff908ba67825 */ /* 0x002fe200078e02a6 */
[----:B------:R-:W-:Y:S01]  /*1c450*/  PRMT R69, R101, 0x5410, R99 ;  /* 0x0000541065457816 */ /* 0x000fe20000000063 */
[----:B------:R-:W-:Y:S01]  /*1c460*/  STG.E.U16 desc[UR28][R142.64+0x52], R93 ;  /* 0x0000525d8e007986 */ /* 0x000fe2000c10151c */
[----:B------:R-:W-:Y:S01]  /*1c470*/  @P5 PRMT R101, R224, 0x5410, RZ ;  /* 0x00005410e0655816 */ /* 0x000fe200000000ff */
[-C--:B------:R-:W-:Y:S02]  /*1c480*/  HMMA.16816.F32 R60, R76, R70.reuse, R60 ;  /* 0x000000464c3c723c */ /* 0x080fe4000000183c */
[----:B------:R-:W-:Y:S01]  /*1c490*/  STG.E.U16 desc[UR28][R142.64+0x50], R94 ;  /* 0x0000505e8e007986 */ /* 0x000fe2000c10151c */
[----:B------:R-:W-:Y:S01]  /*1c4a0*/  @P2 PRMT R99, R223, 0x5410, RZ ;  /* 0x00005410df632816 */ /* 0x000fe200000000ff */
[----:B------:R-:W-:Y:S01]  /*1c4b0*/  IMAD.MOV.U32 R89, RZ, RZ, R124 ;  /* 0x000000ffff597224 */ /* 0x000fe200078e007c */
[C---:B------:R-:W-:Y:S01]  /*1c4c0*/  PRMT R113, R172.reuse, 0x7772, RZ ;  /* 0x00007772ac717816 */ /* 0x040fe200000000ff */
[----:B------:R-:W-:Y:S01]  /*1c4d0*/  STG.E.U16 desc[UR28][R166.64+0x50], R101 ;  /* 0x00005065a6007986 */ /* 0x000fe2000c10151c */
[----:B------:R-:W-:Y:S01]  /*1c4e0*/  PRMT R112, R172, 0x7773, RZ ;  /* 0x00007773ac707816 */ /* 0x000fe200000000ff */
[----:B------:R-:W-:Y:S02]  /*1c4f0*/  HMMA.16816.F32 R64, R72, R70, R64 ;  /* 0x000000464840723c */ /* 0x000fe40000001840 */
[----:B------:R1:W-:Y:S02]  /*1c500*/  STG.E.U16 desc[UR28][R166.64+0x52], R99 ;  /* 0x00005263a6007986 */ /* 0x0003e4000c10151c */
[----:B------:R-:W-:Y:S02]  /*1c510*/  ISETP.LE.U32.AND P4, PT, R156, UR13, PT ;  /* 0x0000000d9c007c0c */ /* 0x000fe4000bf83070 */
[----:B------:R-:W-:Y:S02]  /*1c520*/  PRMT R90, R113, 0x5410, R112 ;  /* 0x00005410715a7816 */ /* 0x000fe40000000070 */
[--C-:B------:R-:W-:Y:S02]  /*1c530*/  HSET2.LE.AND R82, R107, R126.reuse, PT ;  /* 0x0000007e6b527233 */ /* 0x100fe40003803000 */
[----:B------:R-:W-:Y:S02]  /*1c540*/  PRMT R80, R97, 0x5410, R131 ;  /* 0x0000541061507816 */ /* 0x000fe40000000083 */
[----:B------:R-:W-:Y:S02]  /*1c550*/  LOP3.LUT R155, R155, 0xff00ff, RZ, 0xc0, !PT ;  /* 0x00ff00ff9b9b7812 */ /* 0x000fe400078ec0ff */
[----:B------:R-:W-:Y:S02]  /*1c560*/  LOP3.LUT R90, R90, 0xff00ff, RZ, 0xc0, !PT ;  /* 0x00ff00ff5a5a7812 */ /* 0x000fe400078ec0ff */
[C---:B------:R-:W-:Y:S02]  /*1c570*/  PRMT R97, R118.reuse, 0x7610, R97 ;  /* 0x0000761076617816 */ /* 0x040fe40000000061 */
[----:B------:R-:W-:Y:S02]  /*1c580*/  PRMT R96, R118, 0x7632, R96 ;  /* 0x0000763276607816 */ /* 0x000fe40000000060 */
[----:B------:R-:W-:Y:S02]  /*1c590*/  PRMT R92, R121, 0x7610, R92 ;  /* 0x00007610795c7816 */ /* 0x000fe4000000005c */
[----:B------:R-:W-:Y:S02]  /*1c5a0*/  PRMT R114, R172, 0x7771, RZ ;  /* 0x00007771ac727816 */ /* 0x000fe400000000ff */
[----:B------:R-:W-:Y:S01]  /*1c5b0*/  LOP3.LUT R82, R83, R82, RZ, 0xc0, !PT ;  /* 0x0000005253527212 */ /* 0x000fe200078ec0ff */
[----:B------:R-:W-:Y:S01]  /*1c5c0*/  @!P4 HADD2 R234, -R92.H0_H0, -RZ.H0_H0 ;  /* 0xa00000ff5ceac230 */ /* 0x000fe20000000900 */
[--C-:B------:R-:W-:Y:S02]  /*1c5d0*/  HSET2.LE.AND R80, R80, R126.reuse, PT ;  /* 0x0000007e50507233 */ /* 0x100fe40003803000 */
[--C-:B------:R-:W-:Y:S01]  /*1c5e0*/  HSET2.LE.AND R81, R81, R126.reuse, PT ;  /* 0x0000007e51517233 */ /* 0x100fe20003803000 */
[----:B-1----:R-:W-:Y:S01]  /*1c5f0*/  IMAD.WIDE R166, R139, 0x70, R166 ;  /* 0x000000708ba67825 */ /* 0x002fe200078e02a6 */
[--C-:B------:R-:W-:Y:S02]  /*1c600*/  HSET2.LE.AND R83, R155, R126.reuse, PT ;  /* 0x0000007e9b537233 */ /* 0x100fe40003803000 */
[--C-:B------:R-:W-:Y:S02]  /*1c610*/  HSET2.LE.AND R71, R90, R126.reuse, PT ;  /* 0x0000007e5a477233 */ /* 0x100fe40003803000 */
[----:B------:R-:W-:Y:S01]  /*1c620*/  PRMT R72, R97, 0x5410, R96 ;  /* 0x0000541061487816 */ /* 0x000fe20000000060 */
[----:B------:R1:W-:Y:S01]  /*1c630*/  MUFU.EX2 R90, R149 ;  /* 0x00000095005a7308 */ /* 0x0003e20000000800 */
[----:B------:R-:W-:Y:S02]  /*1c640*/  PRMT R108, R91, 0x5410, R138 ;  /* 0x000054105b6c7816 */ /* 0x000fe4000000008a */
[----:B------:R-:W-:Y:S02]  /*1c650*/  PRMT R91, R121, 0x7632, R91 ;  /* 0x00007632795b7816 */ /* 0x000fe4000000005b */
[----:B------:R-:W-:Y:S02]  /*1c660*/  PRMT R76, R156, 0x5410, R114 ;  /* 0x000054109c4c7816 */ /* 0x000fe40000000072 */
[----:B------:R-:W-:Y:S02]  /*1c670*/  LOP3.LUT R81, R103, R81, RZ, 0xc0, !PT ;  /* 0x0000005167517212 */ /* 0x000fe400078ec0ff */
[----:B------:R-:W-:Y:S02]  /*1c680*/  LOP3.LUT R71, R72, R71, RZ, 0xc0, !PT ;  /* 0x0000004748477212 */ /* 0x000fe400078ec0ff */
[----:B------:R-:W-:Y:S01]  /*1c690*/  LOP3.LUT R80, R109, R80, RZ, 0xc0, !PT ;  /* 0x000000506d507212 */ /* 0x000fe200078ec0ff */
[----:B------:R-:W3:Y:S01]  /*1c6a0*/  LDSM.16.MT88.4 R72, [R189+0x7000] ;  /* 0x00700000bd48783b */ /* 0x000ee20000004200 */
[----:B------:R-:W-:Y:S01]  /*1c6b0*/  LOP3.LUT R83, R69, R83, RZ, 0xc0, !PT ;  /* 0x0000005345537212 */ /* 0x000fe200078ec0ff */
[----:B-1----:R-:W-:Y:S01]  /*1c6c0*/  FADD.FTZ R149, R151, R130 ;  /* 0x0000008297957221 */ /* 0x002fe20000010000 */
[----:B------:R-:W-:Y:S02]  /*1c6d0*/  PRMT R70, R92, 0x5410, R91 ;  /* 0x000054105c467816 */ /* 0x000fe4000000005b */
[----:B------:R-:W-:Y:S02]  /*1c6e0*/  @!P4 PRMT R92, R234, 0x5410, RZ ;  /* 0x00005410ea5cc816 */ /* 0x000fe400000000ff */
[--C-:B------:R-:W-:Y:S01]  /*1c6f0*/  HSET2.LE.AND R68, R159, R126.reuse, PT ;  /* 0x0000007e9f447233 */ /* 0x100fe20003803000 */
[-C--:B--2---:R-:W-:Y:S02]  /*1c700*/  HMMA.16816.F32 R4, R80, R84.reuse, R4 ;  /* 0x000000545004723c */ /* 0x084fe40000001804 */
[----:B------:R1:W-:Y:S03]  /*1c710*/  STG.E.U16 desc[UR28][R166.64+0x50], R92 ;  /* 0x0000505ca6007986 */ /* 0x0003e6000c10151c */
[--C-:B------:R-:W-:Y:S02]  /*1c720*/  HSET2.LE.AND R69, R108, R126.reuse, PT ;  /* 0x0000007e6c457233 */ /* 0x100fe40003803000 */
[--C-:B------:R-:W-:Y:S02]  /*1c730*/  HSET2.LE.AND R76, R76, R126.reuse, PT ;  /* 0x0000007e4c4c7233 */ /* 0x100fe40003803000 */
[----:B------:R-:W-:Y:S02]  /*1c740*/  ISETP.GT.U32.AND P5, PT, R113, UR13, PT ;  /* 0x0000000d71007c0c */ /* 0x000fe4000bfa4070 */
[----:B------:R-:W-:Y:S02]  /*1c750*/  ISETP.GT.U32.AND P3, PT, R114, UR13, PT ;  /* 0x0000000d72007c0c */ /* 0x000fe4000bf64070 */
[----:B------:R-:W-:Y:S02]  /*1c760*/  LOP3.LUT R68, R105, R68, RZ, 0xc0, !PT ;  /* 0x0000004469447212 */ /* 0x000fe400078ec0ff */
[----:B------:R-:W-:Y:S02]  /*1c770*/  LOP3.LUT R69, R104, R69, RZ, 0xc0, !PT ;  /* 0x0000004568457212 */ /* 0x000fe400078ec0ff */
[----:B------:R-:W-:Y:S02]  /*1c780*/  LOP3.LUT R70, R70, R76, RZ, 0xc0, !PT ;  /* 0x0000004c46467212 */ /* 0x000fe400078ec0ff */
[----:B------:R-:W-:Y:S02]  /*1c790*/  ISETP.GT.U32.AND P4, PT, R112, UR13, PT ;  /* 0x0000000d70007c0c */ /* 0x000fe4000bf84070 */
[----:B------:R-:W-:Y:S01]  /*1c7a0*/  PRMT R88, R115, 0x7610, R88 ;  /* 0x0000761073587816 */ /* 0x000fe20000000058 */
[----:B------:R-:W-:Y:S01]  /*1c7b0*/  @P5 HADD2 R232, -R97.H0_H0, -RZ.H0_H0 ;  /* 0xa00000ff61e85230 */ /* 0x000fe20000000900 */
[----:B------:R-:W-:Y:S01]  /*1c7c0*/  PRMT R93, R124, 0x7772, RZ ;  /* 0x000077727c5d7816 */ /* 0x000fe200000000ff */
[C---:B------:R-:W-:Y:S04]  /*1c7d0*/  HMMA.16816.F32 R8, R68.reuse, R84, R8 ;  /* 0x000000544408723c */ /* 0x040fe80000001808 */
[----:B------:R-:W-:Y:S01]  /*1c7e0*/  @P3 HADD2 R233, -R91.H0_H0, -RZ.H0_H0 ;  /* 0xa00000ff5be93230 */ /* 0x000fe20000000900 */
[----:B------:R-:W-:Y:S02]  /*1c7f0*/  LOP3.LUT R94, R154, 0xff, RZ, 0xc0, !PT ;  /* 0x000000ff9a5e7812 */ /* 0x000fe400078ec0ff */
[----:B------:R-:W-:Y:S01]  /*1c800*/  @P5 PRMT R97, R232, 0x5410, RZ ;  /* 0x00005410e8615816 */ /* 0x000fe200000000ff */
[-C--:B------:R-:W-:Y:S03]  /*1c810*/  HMMA.16816.F32 R12, R68, R86.reuse, R12 ;  /* 0x00000056440c723c */ /* 0x080fe6000000180c */
[----:B------:R-:W-:Y:S01]  /*1c820*/  @P3 PRMT R91, R233, 0x5410, RZ ;  /* 0x00005410e95b3816 */ /* 0x000fe200000000ff */
[----:B------:R-:W-:Y:S01]  /*1c830*/  @P4 HADD2 R241, -R96.H0_H0, -RZ.H0_H0 ;  /* 0xa00000ff60f14230 */ /* 0x000fe20000000900 */
[----:B------:R-:W-:Y:S02]  /*1c840*/  ISETP.LE.U32.AND P5, PT, R94, UR13, PT ;  /* 0x0000000d5e007c0c */ /* 0x000fe4000bfa3070 */
[C---:B------:R-:W-:Y:S01]  /*1c850*/  PRMT R85, R116.reuse, 0x7632, R85 ;  /* 0x0000763274557816 */ /* 0x040fe20000000055 */
[C---:B------:R-:W-:Y:S01]  /*1c860*/  HMMA.16816.F32 R16, R80.reuse, R86, R16 ;  /* 0x000000565010723c */ /* 0x040fe20000001810 */
[----:B------:R2:W-:Y:S01]  /*1c870*/  STG.E.U16 desc[UR28][R166.64+0x52], R91 ;  /* 0x0000525ba6007986 */ /* 0x0005e2000c10151c */
[----:B------:R-:W4:Y:S02]  /*1c880*/  MUFU.EX2 R87, R152 ;  /* 0x0000009800577308 */ /* 0x000f240000000800 */
[----:B------:R-:W-:Y:S01]  /*1c890*/  PRMT R86, R116, 0x7610, R86 ;  /* 0x0000761074567816 */ /* 0x000fe20000000056 */
[----:B------:R-:W-:Y:S01]  /*1c8a0*/  STG.E.U16 desc[UR28][R144.64+0x50], R97 ;  /* 0x0000506190007986 */ /* 0x000fe2000c10151c */
[----:B-1----:R-:W-:Y:S01]  /*1c8b0*/  PRMT R92, R154, 0x7632, R92 ;  /* 0x000076329a5c7816 */ /* 0x002fe2000000005c */
[----:B------:R-:W-:Y:S01]  /*1c8c0*/  @!P6 HADD2 R242, -R85.H0_H0, -RZ.H0_H0 ;  /* 0xa00000ff55f2e230 */ /* 0x000fe20000000900 */
[-C--:B---3--:R-:W-:Y:S04]  /*1c8d0*/  HMMA.16816.F32 R20, R80, R72.reuse, R20 ;  /* 0x000000485014723c */ /* 0x088fe80000001814 */
[----:B------:R-:W1:Y:S01]  /*1c8e0*/  MUFU.EX2 R152, R134 ;  /* 0x0000008600987308 */ /* 0x000e620000000800 */
[----:B------:R-:W-:Y:S01]  /*1c8f0*/  @!P5 HADD2 R243, -R86.H0_H0, -RZ.H0_H0 ;  /* 0xa00000ff56f3d230 */ /* 0x000fe20000000900 */
[----:B------:R-:W-:Y:S02]  /*1c900*/  SHF.R.U32.HI R154, RZ, 0x18, R154 ;  /* 0x00000018ff9a7819 */ /* 0x000fe4000001169a */
[----:B------:R-:W-:Y:S01]  /*1c910*/  LOP3.LUT R92, R92, 0xff, RZ, 0xc0, !PT ;  /* 0x000000ff5c5c7812 */ /* 0x000fe200078ec0ff */
[C---:B------:R-:W-:Y:S04]  /*1c920*/  HMMA.16816.F32 R24, R68.reuse, R72, R24 ;  /* 0x000000484418723c */ /* 0x040fe80000001818 */
[----:B------:R-:W-:Y:S01]  /*1c930*/  PRMT R116, R86, 0x5410, R85 ;  /* 0x0000541056747816 */ /* 0x000fe20000000055 */
[----:B----4-:R-:W-:Y:S01]  /*1c940*/  FADD.FTZ R128, R87, R128 ;  /* 0x0000008057807221 */ /* 0x010fe20000010000 */
[----:B------:R-:W-:Y:S02]  /*1c950*/  @P4 PRMT R96, R241, 0x5410, RZ ;  /* 0x00005410f1604816 */ /* 0x000fe400000000ff */
[-C--:B------:R-:W-:Y:S03]  /*1c960*/  HMMA.16816.F32 R28, R68, R74.reuse, R28 ;  /* 0x0000004a441c723c */ /* 0x080fe6000000181c */
[----:B------:R-:W-:Y:S01]  /*1c970*/  @!P5 PRMT R86, R243, 0x5410, RZ ;  /* 0x00005410f356d816 */ /* 0x000fe200000000ff */
[----:B------:R3:W-:Y:S01]  /*1c980*/  STG.E.U16 desc[UR28][R144.64+0x52], R96 ;  /* 0x0000526090007986 */ /* 0x0007e2000c10151c */
[----:B------:R-:W-:Y:S01]  /*1c990*/  ISETP.LE.U32.AND P4, PT, R154, UR13, PT ;  /* 0x0000000d9a007c0c */ /* 0x000fe2000bf83070 */
[----:B--2---:R-:W-:Y:S01]  /*1c9a0*/  IMAD.WIDE R166, R139, -0x70, R166 ;  /* 0xffffff908ba67825 */ /* 0x004fe200078e02a6 */
[----:B------:R-:W-:Y:S01]  /*1c9b0*/  ISETP.LE.U32.AND P5, PT, R92, UR13, PT ;  /* 0x0000000d5c007c0c */ /* 0x000fe2000bfa3070 */
[C---:B------:R-:W-:Y:S01]  /*1c9c0*/  HMMA.16816.F32 R32, R80.reuse, R74, R32 ;  /* 0x0000004a5020723c */ /* 0x040fe20000001820 */
[----:B------:R2:W-:Y:S03]  /*1c9d0*/  STG.E.U16 desc[UR28][R142.64+0x60], R86 ;  /* 0x000060568e007986 */ /* 0x0005e6000c10151c */
[----:B------:R-:W-:Y:S02]  /*1c9e0*/  LOP3.LUT R158, R158, UR8, R111, 0x96, !PT ;  /* 0x000000089e9e7c12 */ /* 0x000fe4000f8e966f */
[----:B------:R-:W-:Y:S02]  /*1c9f0*/  PRMT R73, R115, 0x7632, R73 ;  /* 0x0000763273497816 */ /* 0x000fe40000000049 */
[C---:B------:R-:W-:Y:S02]  /*1ca00*/  LOP3.LUT R95, R158.reuse, 0xffff, RZ, 0xc0, !PT ;  /* 0x0000ffff9e5f7812 */ /* 0x040fe400078ec0ff */
[----:B------:R-:W-:Y:S01]  /*1ca10*/  LOP3.LUT R91, R158, 0xff, RZ, 0xc0, !PT ;  /* 0x000000ff9e5b7812 */ /* 0x000fe200078ec0ff */
[----:B------:R-:W-:Y:S01]  /*1ca20*/  @!P4 HADD2 R238, -R73.H0_H0, -RZ.H0_H0 ;  /* 0xa00000ff49eec230 */ /* 0x000fe20000000900 */
[----:B------:R-:W-:Y:S01]  /*1ca30*/  SHF.R.U32.HI R95, RZ, 0x8, R95 ;  /* 0x00000008ff5f7819 */ /* 0x000fe2000001165f */
[----:B------:R-:W-:Y:S01]  /*1ca40*/  @!P5 HADD2 R239, -R88.H0_H0, -RZ.H0_H0 ;  /* 0xa00000ff58efd230 */ /* 0x000fe20000000900 */
[----:B------:R-:W-:Y:S02]  /*1ca50*/  @!P6 PRMT R85, R242, 0x5410, RZ ;  /* 0x00005410f255e816 */ /* 0x000fe400000000ff */
[C---:B------:R-:W-:Y:S02]  /*1ca60*/  PRMT R72, R117.reuse, 0x7610, R72 ;  /* 0x0000761075487816 */ /* 0x040fe40000000048 */
[----:B------:R-:W-:Y:S01]  /*1ca70*/  PRMT R84, R117, 0x7632, R84 ;  /* 0x0000763275547816 */ /* 0x000fe20000000054 */
[----:B------:R-:W-:Y:S01]  /*1ca80*/  STG.E.U16 desc[UR28][R142.64+0x62], R85 ;  /* 0x000062558e007986 */ /* 0x000fe2000c10151c */
[----:B------:R-:W-:Y:S02]  /*1ca90*/  ISETP.LE.U32.AND P6, PT, R91, UR13, PT ;  /* 0x0000000d5b007c0c */ /* 0x000fe4000bfc3070 */
[----:B------:R-:W-:Y:S02]  /*1caa0*/  PRMT R117, R88, 0x5410, R73 ;  /* 0x0000541058757816 */ /* 0x000fe40000000049 */
[----:B------:R-:W-:Y:S02]  /*1cab0*/  LOP3.LUT R76, R95, 0xffff, RZ, 0xc0, !PT ;  /* 0x0000ffff5f4c7812 */ /* 0x000fe400078ec0ff */
[----:B------:R-:W-:Y:S02]  /*1cac0*/  @!P5 PRMT R88, R239, 0x5410, RZ ;  /* 0x00005410ef58d816 */ /* 0x000fe400000000ff */
[----:B------:R-:W-:Y:S02]  /*1cad0*/  @!P4 PRMT R73, R238, 0x5410, RZ ;  /* 0x00005410ee49c816 */ /* 0x000fe400000000ff */
[----:B------:R-:W-:Y:S01]  /*1cae0*/  ISETP.LE.U32.AND P2, PT, R76, UR13, PT ;  /* 0x0000000d4c007c0c */ /* 0x000fe2000bf43070 */
[----:B------:R-:W-:Y:S01]  /*1caf0*/  STG.E.U16 desc[UR28][R166.64+0x60], R88 ;  /* 0x00006058a6007986 */ /* 0x000fe2000c10151c */
[----:B------:R-:W-:Y:S01]  /*1cb00*/  PRMT R76, R158, 0x7632, R76 ;  /* 0x000076329e4c7816 */ /* 0x000fe2000000004c */
[----:B------:R-:W-:Y:S01]  /*1cb10*/  @!P6 HADD2 R231, -R72.H0_H0, -RZ.H0_H0 ;  /* 0xa00000ff48e7e230 */ /* 0x000fe20000000900 */
[C---:B------:R-:W-:Y:S01]  /*1cb20*/  F2FP.F16.F32.PACK_AB R87, R135.reuse, R87 ;  /* 0x000000578757723e */ /* 0x040fe200000000ff */
[----:B------:R4:W-:Y:S01]  /*1cb30*/  STG.E.U16 desc[UR28][R166.64+0x62], R73 ;  /* 0x00006249a6007986 */ /* 0x0009e2000c10151c */
[----:B------:R-:W-:Y:S01]  /*1cb40*/  LOP3.LUT R76, R76, 0xff, RZ, 0xc0, !PT ;  /* 0x000000ff4c4c7812 */ /* 0x000fe200078ec0ff */
[----:B------:R-:W-:Y:S01]  /*1cb50*/  FADD.FTZ R135, R135, R128 ;  /* 0x0000008087877221 */ /* 0x000fe20000010000 */
[----:B---3--:R-:W-:Y:S02]  /*1cb60*/  SHF.R.U32.HI R96, RZ, 0x18, R158 ;  /* 0x00000018ff607819 */ /* 0x008fe4000001169e */
[----:B------:R-:W-:Y:S01]  /*1cb70*/  PRMT R128, R72, 0x5410, R84 ;  /* 0x0000541048807816 */ /* 0x000fe20000000054 */
[----:B-1----:R-:W-:Y:S01]  /*1cb80*/  FADD.FTZ R135, R152, R135 ;  /* 0x0000008798877221 */ /* 0x002fe20000010000 */
[----:B------:R-:W-:Y:S01]  /*1cb90*/  @!P6 PRMT R72, R231, 0x5410, RZ ;  /* 0x00005410e748e816 */ /* 0x000fe200000000ff */
[----:B------:R-:W-:Y:S01]  /*1cba0*/  @!P2 HADD2 R230, -R84.H0_H0, -RZ.H0_H0 ;  /* 0xa00000ff54e6a230 */ /* 0x000fe20000000900 */
[----:B------:R-:W-:Y:S02]  /*1cbb0*/  ISETP.LE.U32.AND P3, PT, R76, UR13, PT ;  /* 0x0000000d4c007c0c */ /* 0x000fe4000bf63070 */
[----:B------:R-:W-:Y:S01]  /*1cbc0*/  ISETP.LE.U32.AND P6, PT, R96, UR13, PT ;  /* 0x0000000d60007c0c */ /* 0x000fe2000bfc3070 */
[----:B------:R-:W1:Y:S01]  /*1cbd0*/  LDSM.16.MT88.4 R76, [R100+0x1000] ;  /* 0x00100000644c783b */ /* 0x000e620000004200 */
[----:B------:R-:W-:Y:S02]  /*1cbe0*/  LOP3.LUT R97, R89, 0xff, RZ, 0xc0, !PT ;  /* 0x000000ff59617812 */ /* 0x000fe400078ec0ff */
[----:B------:R-:W-:Y:S02]  /*1cbf0*/  @!P2 PRMT R84, R230, 0x5410, RZ ;  /* 0x00005410e654a816 */ /* 0x000fe400000000ff */
[----:B------:R-:W-:Y:S02]  /*1cc00*/  ISETP.LE.U32.AND P2, PT, R97, UR13, PT ;  /* 0x0000000d61007c0c */ /* 0x000fe4000bf43070 */
[----:B--2---:R-:W-:Y:S01]  /*1cc10*/  PRMT R86, R87, 0x7632, R86 ;  /* 0x0000763257567816 */ /* 0x004fe20000000056 */
[----:B------:R-:W-:Y:S01]  /*1cc20*/  LDSM.16.MT88.4 R100, [R100+0x1800] ;  /* 0x001800006464783b */ /* 0x000fe20000004200 */
[----:B------:R-:W-:Y:S01]  /*1cc30*/  ISETP.GT.U32.AND P4, PT, R93, UR13, PT ;  /* 0x0000000d5d007c0c */ /* 0x000fe2000bf84070 */
[----:B------:R-:W-:Y:S01]  /*1cc40*/  @!P3 HADD2 R229, -R87.H0_H0, -RZ.H0_H0 ;  /* 0xa00000ff57e5b230 */ /* 0x000fe20000000900 */
[----:B------:R-:W-:Y:S01]  /*1cc50*/  F2FP.F16.F32.PACK_AB R89, R150, R151 ;  /* 0x000000979659723e */ /* 0x000fe200000000ff */
[----:B------:R-:W-:Y:S02]  /*1cc60*/  @!P6 HADD2 R228, -R86.H0_H0, -RZ.H0_H0 ;  /* 0xa00000ff56e4e230 */ /* 0x000fe40000000900 */
[----:B------:R-:W-:Y:S01]  /*1cc70*/  FADD.FTZ R151, R90, R129 ;  /* 0x000000815a977221 */ /* 0x000fe20000010000 */
[----:B------:R-:W-:Y:S01]  /*1cc80*/  PRMT R129, R87, 0x5410, R86 ;  /* 0x0000541057817816 */ /* 0x000fe20000000056 */
[----:B----4-:R-:W-:Y:S01]  /*1cc90*/  IMAD.WIDE R166, R139, 0x70, R166 ;  /* 0x000000708ba67825 */ /* 0x010fe200078e02a6 */
[----:B------:R-:W-:Y:S03]  /*1cca0*/  PRMT R88, R89, 0x7632, R88 ;  /* 0x0000763259587816 */ /* 0x000fe60000000058 */
[----:B------:R-:W-:Y:S01]  /*1ccb0*/  @!P2 HADD2 R237, -R89.H0_H0, -RZ.H0_H0 ;  /* 0xa00000ff59eda230 */ /* 0x000fe20000000900 */
[----:B------:R-:W-:Y:S01]  /*1ccc0*/  @!P3 PRMT R87, R229, 0x5410, RZ ;  /* 0x00005410e557b816 */ /* 0x000fe200000000ff */
[----:B------:R-:W-:Y:S01]  /*1ccd0*/  STG.E.U16 desc[UR28][R166.64+0x60], R72 ;  /* 0x00006048a6007986 */ /* 0x000fe2000c10151c */
[----:B------:R-:W-:Y:S02]  /*1cce0*/  @!P6 PRMT R86, R228, 0x5410, RZ ;  /* 0x00005410e456e816 */ /* 0x000fe400000000ff */
[----:B------:R-:W-:Y:S01]  /*1ccf0*/  F2FP.F16.F32.PACK_AB R90, R148, R90 ;  /* 0x0000005a945a723e */ /* 0x000fe200000000ff */
[----:B------:R2:W-:Y:S01]  /*1cd00*/  STG.E.U16 desc[UR28][R166.64+0x62], R84 ;  /* 0x00006254a6007986 */ /* 0x0005e2000c10151c */
[----:B------:R-:W-:Y:S02]  /*1cd10*/  PRMT R98, R124, 0x7771, RZ ;  /* 0x000077717c627816 */ /* 0x000fe400000000ff */
[----:B------:R-:W-:Y:S01]  /*1cd20*/  PRMT R118, R89, 0x5410, R88 ;  /* 0x0000541059767816 */ /* 0x000fe20000000058 */
[----:B------:R-:W-:Y:S01]  /*1cd30*/  STG.E.U16 desc[UR28][R144.64+0x60], R87 ;  /* 0x0000605790007986 */ /* 0x000fe2000c10151c */
[----:B------:R-:W-:Y:S01]  /*1cd40*/  @!P2 PRMT R89, R237, 0x5410, RZ ;  /* 0x00005410ed59a816 */ /* 0x000fe200000000ff */
[----:B------:R-:W-:Y:S01]  /*1cd50*/  @P4 HADD2 R235, -R90.H0_H0, -RZ.H0_H0 ;  /* 0xa00000ff5aeb4230 */ /* 0x000fe20000000900 */
[----:B------:R-:W-:Y:S01]  /*1cd60*/  PRMT R85, R90, 0x7632, R85 ;  /* 0x000076325a557816 */ /* 0x000fe20000000055 */
[----:B------:R-:W-:Y:S01]  /*1cd70*/  STG.E.U16 desc[UR28][R144.64+0x62], R86 ;  /* 0x0000625690007986 */ /* 0x000fe2000c10151c */
[----:B------:R-:W-:Y:S02]  /*1cd80*/  ISETP.GT.U32.AND P5, PT, R98, UR13, PT ;  /* 0x0000000d62007c0c */ /* 0x000fe4000bfa4070 */
[----:B------:R-:W-:Y:S01]  /*1cd90*/  PRMT R99, R124, 0x7773, RZ ;  /* 0x000077737c637816 */ /* 0x000fe200000000ff */
[----:B------:R3:W-:Y:S01]  /*1cda0*/  STG.E.U16 desc[UR28][R142.64+0x70], R89 ;  /* 0x000070598e007986 */ /* 0x0007e2000c10151c */
[----:B------:R-:W-:Y:S02]  /*1cdb0*/  PRMT R119, R90, 0x5410, R85 ;  /* 0x000054105a777816 */ /* 0x000fe40000000055 */
[----:B------:R-:W-:Y:S01]  /*1cdc0*/  @P4 PRMT R90, R235, 0x5410, RZ ;  /* 0x00005410eb5a4816 */ /* 0x000fe200000000ff */
[-C--:B-1----:R-:W-:Y:S01]  /*1cdd0*/  HMMA.16816.F32 R36, R80, R76.reuse, R36 ;  /* 0x0000004c5024723c */ /* 0x082fe20000001824 */
[----:B------:R-:W1:Y:S02]  /*1cde0*/  LDSM.16.MT88.4 R72, [R136+0x1000] ;  /* 0x001000008848783b */ /* 0x000e640000004200 */
[----:B------:R-:W-:Y:S02]  /*1cdf0*/  ISETP.GT.U32.AND P4, PT, R99, UR13, PT ;  /* 0x0000000d63007c0c */ /* 0x000fe4000bf84070 */
[----:B------:R-:W-:Y:S01]  /*1ce00*/  PRMT R99, R93, 0x5410, R99 ;  /* 0x000054105d637816 */ /* 0x000fe20000000063 */
[----:B------:R-:W-:Y:S01]  /*1ce10*/  @P5 HADD2 R236, -R88.H0_H0, -RZ.H0_H0 ;  /* 0xa00000ff58ec5230 */ /* 0x000fe20000000900 */
[----:B------:R-:W-:Y:S01]  /*1ce20*/  F2FP.F16.F32.PACK_AB R134, R153, R152 ;  /* 0x000000989986723e */ /* 0x000fe200000000ff */
[C---:B------:R-:W-:Y:S04]  /*1ce30*/  HMMA.16816.F32 R40, R68.reuse, R76, R40 ;  /* 0x0000004c4428723c */ /* 0x040fe80000001828 */
[----:B------:R-:W-:Y:S01]  /*1ce40*/  @P5 PRMT R88, R236, 0x5410, RZ ;  /* 0x00005410ec585816 */ /* 0x000fe200000000ff */
[----:B--2---:R-:W-:Y:S01]  /*1ce50*/  IMAD.WIDE R166, R139, -0x70, R166 ;  /* 0xffffff908ba67825 */ /* 0x004fe200078e02a6 */
[----:B------:R-:W-:Y:S02]  /*1ce60*/  PRMT R76, R110, 0x7771, RZ ;  /* 0x000077716e4c7816 */ /* 0x000fe400000000ff */
[-C--:B------:R-:W-:Y:S01]  /*1ce70*/  HMMA.16816.F32 R44, R68, R78.reuse, R44 ;  /* 0x0000004e442c723c */ /* 0x080fe2000000182c */
[----:B------:R2:W-:Y:S02]  /*1ce80*/  STG.E.U16 desc[UR28][R142.64+0x72], R88 ;  /* 0x000072588e007986 */ /* 0x0005e4000c10151c */
[----:B------:R-:W-:Y:S02]  /*1ce90*/  @P4 HADD2 R240, -R85.H0_H0, -RZ.H0_H0 ;  /* 0xa00000ff55f04230 */ /* 0x000fe40000000900 */
[----:B------:R-:W-:Y:S01]  /*1cea0*/  IMAD.MOV.U32 R77, RZ, RZ, R110 ;  /* 0x000000ffff4d7224 */ /* 0x000fe200078e006e */
[----:B------:R-:W-:Y:S01]  /*1ceb0*/  STG.E.U16 desc[UR28][R166.64+0x70], R90 ;  /* 0x0000705aa6007986 */ /* 0x000fe2000c10151c */
[----:B------:R-:W-:Y:S01]  /*1cec0*/  ISETP.GT.U32.AND P2, PT, R76, UR13, PT ;  /* 0x0000000d4c007c0c */ /* 0x000fe2000bf44070 */
[----:B---3--:R-:W3:Y:S01]  /*1ced0*/  MUFU.EX2 R89, R147 ;  /* 0x0000009300597308 */ /* 0x008ee20000000800 */
[C---:B------:R-:W-:Y:S04]  /*1cee0*/  HMMA.16816.F32 R48, R80.reuse, R78, R48 ;  /* 0x0000004e5030723c */ /* 0x040fe80000001830 */
[----:B------:R-:W-:Y:S02]  /*1cef0*/  @P4 PRMT R85, R240, 0x5410, RZ ;  /* 0x00005410f0554816 */ /* 0x000fe400000000ff */
[----:B------:R-:W-:Y:S02]  /*1cf00*/  LOP3.LUT R77, R77, 0xff, RZ, 0xc0, !PT ;  /* 0x000000ff4d4d7812 */ /* 0x000fe400078ec0ff */
[----:B------:R-:W-:Y:S01]  /*1cf10*/  PRMT R133, R134, 0x7632, R133 ;  /* 0x0000763286857816 */ /* 0x000fe20000000085 */
[----:B------:R4:W-:Y:S01]  /*1cf20*/  STG.E.U16 desc[UR28][R166.64+0x72], R85 ;  /* 0x00007255a6007986 */ /* 0x0009e2000c10151c */
[C---:B------:R-:W-:Y:S02]  /*1cf30*/  ISETP.LE.U32.AND P3, PT, R77.reuse, UR13, PT ;  /* 0x0000000d4d007c0c */ /* 0x040fe4000bf63070 */
[----:B------:R-:W-:Y:S01]  /*1cf40*/  PRMT R93, R77, 0x5410, R76 ;  /* 0x000054104d5d7816 */ /* 0x000fe2000000004c */
[----:B---3--:R-:W-:Y:S01]  /*1cf50*/  FADD.FTZ R147, R89, R127 ;  /* 0x0000007f59937221 */ /* 0x008fe20000010000 */
[----:B------:R-:W-:Y:S01]  /*1cf60*/  F2FP.F16.F32.PACK_AB R89, R146, R89 ;  /* 0x000000599259723e */ /* 0x000fe200000000ff */
[----:B------:R-:W3:Y:S01]  /*1cf70*/  LDSM.16.MT88.4 R76, [R190+0x7800] ;  /* 0x00780000be4c783b */ /* 0x000ee20000004200 */
[C---:B------:R-:W-:Y:S01]  /*1cf80*/  PRMT R109, R110.reuse, 0x7772, RZ ;  /* 0x000077726e6d7816 */ /* 0x040fe200000000ff */
[-C--:B-1----:R-:W-:Y:S03]  /*1cf90*/  HMMA.16816.F32 R52, R80, R72.reuse, R52 ;  /* 0x000000485034723c */ /* 0x082fe60000001834 */
[C---:B--2---:R-:W-:Y:S02]  /*1cfa0*/  PRMT R88, R89.reuse, 0x7632, R88 ;  /* 0x0000763259587816 */ /* 0x044fe40000000058 */
[----:B------:R-:W-:Y:S01]  /*1cfb0*/  PRMT R108, R110, 0x7773, RZ ;  /* 0x000077736e6c7816 */ /* 0x000fe200000000ff */
[----:B------:R-:W-:Y:S01]  /*1cfc0*/  @!P3 HADD2 R225, -R89.H0_H0, -RZ.H0_H0 ;  /* 0xa00000ff59e1b230 */ /* 0x000fe20000000900 */
[----:B------:R-:W-:Y:S01]  /*1cfd0*/  PRMT R130, R89, 0x5410, R88 ;  /* 0x0000541059827816 */ /* 0x000fe20000000058 */
[C---:B------:R-:W-:Y:S01]  /*1cfe0*/  HMMA.16816.F32 R56, R68.reuse, R72, R56 ;  /* 0x000000484438723c */ /* 0x040fe20000001838 */
[----:B------:R-:W1:Y:S03]  /*1cff0*/  LDSM.16.MT88.4 R84, [R189+0x7800] ;  /* 0x00780000bd54783b */ /* 0x000e660000004200 */
[----:B------:R-:W-:Y:S01]  /*1d000*/  @!P3 PRMT R89, R225, 0x5410, RZ ;  /* 0x00005410e159b816 */ /* 0x000fe200000000ff */
[----:B------:R-:W-:Y:S01]  /*1d010*/  @P2 HADD2 R201, -R88.H0_H0, -RZ.H0_H0 ;  /* 0xa00000ff58c92230 */ /* 0x000fe20000000900 */
[----:B------:R-:W-:Y:S02]  /*1d020*/  PRMT R97, R97, 0x5410, R98 ;  /* 0x0000541061617816 */ /* 0x000fe40000000062 */
[-C--:B------:R-:W-:Y:S03]  /*1d030*/  HMMA.16816.F32 R60, R68, R74.reuse, R60 ;  /* 0x0000004a443c723c */ /* 0x080fe6000000183c */
[----:B----4-:R-:W-:Y:S01]  /*1d040*/  IMAD.WIDE R166, R139, 0x70, R166 ;  /* 0x000000708ba67825 */ /* 0x010fe200078e02a6 */
[----:B------:R-:W-:Y:S01]  /*1d050*/  PRMT R94, R94, 0x5410, R106 ;  /* 0x000054105e5e7816 */ /* 0x000fe2000000006a */
[----:B------:R-:W2:Y:S01]  /*1d060*/  LDSM.16.MT88.4 R136, [R136+0x1800] ;  /* 0x001800008888783b */ /* 0x000ea20000004200 */
[----:B------:R-:W-:Y:S02]  /*1d070*/  PRMT R92, R92, 0x5410, R154 ;  /* 0x000054105c5c7816 */ /* 0x000fe4000000009a */
[----:B------:R-:W-:Y:S04]  /*1d080*/  HMMA.16816.F32 R64, R80, R74, R64 ;  /* 0x0000004a5040723c */ /* 0x000fe80000001840 */
[----:B------:R-:W-:Y:S01]  /*1d090*/  LOP3.LUT R90, R99, 0xff00ff, RZ, 0xc0, !PT ;  /* 0x00ff00ff635a7812 */ /* 0x000fe200078ec0ff */
[----:B------:R4:W-:Y:S01]  /*1d0a0*/  STG.E.U16 desc[UR28][R166.64+0x70], R89 ;  /* 0x00007059a6007986 */ /* 0x0009e2000c10151c */
[----:B------:R-:W-:Y:S02]  /*1d0b0*/  SHF.R.U32.HI R158, RZ, 0x10, R158 ;  /* 0x00000010ff9e7819 */ /* 0x000fe4000001169e */
[----:B------:R-:W-:Y:S02]  /*1d0c0*/  @P2 PRMT R88, R201, 0x5410, RZ ;  /* 0x00005410c9582816 */ /* 0x000fe400000000ff */
[--C-:B------:R-:W-:Y:S02]  /*1d0d0*/  HSET2.LE.AND R72, R93, R126.reuse, PT ;  /* 0x0000007e5d487233 */ /* 0x100fe40003803000 */
[----:B------:R-:W-:Y:S01]  /*1d0e0*/  PRMT R95, R91, 0x5410, R95 ;  /* 0x000054105b5f7816 */ /* 0x000fe2000000005f */
[----:B------:R1:W-:Y:S01]  /*1d0f0*/  STG.E.U16 desc[UR28][R166.64+0x72], R88 ;  /* 0x00007258a6007986 */ /* 0x0003e2000c10151c */
[----:B------:R-:W-:Y:S02]  /*1d100*/  LOP3.LUT R158, R158, 0xff, RZ, 0xc0, !PT ;  /* 0x000000ff9e9e7812 */ /* 0x000fe400078ec0ff */
[----:B------:R-:W-:Y:S02]  /*1d110*/  PRMT R131, R109, 0x5410, R108 ;  /* 0x000054106d837816 */ /* 0x000fe4000000006c */
[--C-:B------:R-:W-:Y:S02]  /*1d120*/  HSET2.LE.AND R91, R97, R126.reuse, PT ;  /* 0x0000007e615b7233 */ /* 0x100fe40003803000 */
[--C-:B------:R-:W-:Y:S02]  /*1d130*/  HSET2.LE.AND R90, R90, R126.reuse, PT ;  /* 0x0000007e5a5a7233 */ /* 0x100fe40003803000 */
[--C-:B------:R-:W-:Y:S02]  /*1d140*/  HSET2.LE.AND R93, R94, R126.reuse, PT ;  /* 0x0000007e5e5d7233 */ /* 0x100fe40003803000 */
[--C-:B------:R-:W-:Y:S02]  /*1d150*/  HSET2.LE.AND R92, R92, R126.reuse, PT ;  /* 0x0000007e5c5c7233 */ /* 0x100fe40003803000 */
[----:B------:R-:W-:Y:S02]  /*1d160*/  PRMT R96, R158, 0x5410, R96 ;  /* 0x000054109e607816 */ /* 0x000fe40000000060 */
[----:B------:R-:W-:Y:S02]  /*1d170*/  LOP3.LUT R131, R131, 0xff00ff, RZ, 0xc0, !PT ;  /* 0x00ff00ff83837812 */ /* 0x000fe400078ec0ff */
[----:B------:R-:W-:Y:S02]  /*1d180*/  LOP3.LUT R116, R116, R93, RZ, 0xc0, !PT ;  /* 0x0000005d74747212 */ /* 0x000fe400078ec0ff */
[----:B------:R-:W-:Y:S02]  /*1d190*/  LOP3.LUT R117, R117, R92, RZ, 0xc0, !PT ;  /* 0x0000005c75757212 */ /* 0x000fe400078ec0ff */
[----:B------:R-:W-:Y:S02]  /*1d1a0*/  LOP3.LUT R118, R118, R91, RZ, 0xc0, !PT ;  /* 0x0000005b76767212 */ /* 0x000fe400078ec0ff */
[----:B------:R-:W-:Y:S02]  /*1d1b0*/  LOP3.LUT R119, R119, R90, RZ, 0xc0, !PT ;  /* 0x0000005a77777212 */ /* 0x000fe400078ec0ff */
[----:B------:R-:W-:Y:S02]  /*1d1c0*/  LOP3.LUT R130, R130, R72, RZ, 0xc0, !PT ;  /* 0x0000004882827212 */ /* 0x000fe400078ec0ff */
[--C-:B------:R-:W-:Y:S02]  /*1d1d0*/  HSET2.LE.AND R131, R131, R126.reuse, PT ;  /* 0x0000007e83837233 */ /* 0x100fe40003803000 */
[--C-:B----4-:R-:W-:Y:S01]  /*1d1e0*/  HSET2.LE.AND R89, R95, R126.reuse, PT ;  /* 0x0000007e5f597233 */ /* 0x110fe20003803000 */
[-C--:B---3--:R-:W-:Y:S05]  /*1d1f0*/  HMMA.16816.F32 R68, R116, R76.reuse, R4 ;  /* 0x0000004c7444723c */ /* 0x088fea0000001804 */
[----:B------:R-:W-:Y:S01]  /*1d200*/  HSET2.LE.AND R73, R96, R126, PT ;  /* 0x0000007e60497233 */ /* 0x000fe20003803000 */
[----:B------:R-:W-:Y:S01]  /*1d210*/  FADD.FTZ R5, R150, R149 ;  /* 0x0000009596057221 */ /* 0x000fe20000010000 */
[----:B------:R-:W-:Y:S01]  /*1d220*/  PRMT R72, R134, 0x5410, R133 ;  /* 0x0000541086487816 */ /* 0x000fe20000000085 */
[----:B------:R-:W-:Y:S01]  /*1d230*/  FADD.FTZ R4, R148, R151 ;  /* 0x0000009794047221 */ /* 0x000fe20000010000 */
[----:B------:R-:W-:Y:S02]  /*1d240*/  LOP3.LUT R128, R128, R89, RZ, 0xc0, !PT ;  /* 0x0000005980807212 */ /* 0x000fe400078ec0ff */
[----:B------:R-:W-:Y:S01]  /*1d250*/  LOP3.LUT R129, R129, R73, RZ, 0xc0, !PT ;  /* 0x0000004981817212 */ /* 0x000fe200078ec0ff */
[----:B------:R3:W-:Y:S01]  /*1d260*/  STL [R1+0x6c], R5 ;  /* 0x00006c0501007387 */ /* 0x0007e20000100800 */
[----:B------:R-:W-:Y:S02]  /*1d270*/  LOP3.LUT R131, R72, R131, RZ, 0xc0, !PT ;  /* 0x0000008348837212 */ /* 0x000fe400078ec0ff */
[----:B------:R-:W-:Y:S01]  /*1d280*/  ISETP.GT.U32.AND P3, PT, R109, UR13, PT ;  /* 0x0000000d6d007c0c */ /* 0x000fe2000bf64070 */
[----:B------:R4:W-:Y:S01]  /*1d290*/  STL [R1+0x64], R4 ;  /* 0x0000640401007387 */ /* 0x0009e20000100800 */
[----:B------:R-:W-:Y:S03]  /*1d2a0*/  ISETP.GT.U32.AND P2, PT, R108, UR13, PT ;  /* 0x0000000d6c007c0c */ /* 0x000fe6000bf44070 */
[C---:B------:R-:W-:Y:S08]  /*1d2b0*/  HMMA.16816.F32 R80, R128.reuse, R76, R8 ;  /* 0x0000004c8050723c */ /* 0x040ff00000001808 */
[-C--:B-1----:R-:W-:Y:S03]  /*1d2c0*/  HMMA.16816.F32 R88, R128, R78.reuse, R12 ;  /* 0x0000004e8058723c */ /* 0x082fe6000000180c */
[----:B------:R-:W-:Y:S02]  /*1d2d0*/  @P3 HADD2 R250, -R134.H0_H0, -RZ.H0_H0 ;  /* 0xa00000ff86fa3230 */ /* 0x000fe40000000900 */
[----:B------:R-:W-:Y:S03]  /*1d2e0*/  @P2 HADD2 R249, -R133.H0_H0, -RZ.H0_H0 ;  /* 0xa00000ff85f92230 */ /* 0x000fe60000000900 */
[C---:B------:R-:W-:Y:S04]  /*1d2f0*/  HMMA.16816.F32 R72, R116.reuse, R78, R16 ;  /* 0x0000004e7448723c */ /* 0x040fe80000001810 */
[----:B------:R-:W-:Y:S01]  /*1d300*/  @P3 PRMT R134, R250, 0x5410, RZ ;  /* 0x00005410fa863816 */ /* 0x000fe200000000ff */
[----:B---3--:R-:W-:Y:S01]  /*1d310*/  FADD.FTZ R5, R146, R147 ;  /* 0x0000009392057221 */ /* 0x008fe20000010000 */
[----:B------:R-:W-:Y:S01]  /*1d320*/  @P2 PRMT R133, R249, 0x5410, RZ ;  /* 0x00005410f9852816 */ /* 0x000fe200000000ff */
[----:B----4-:R-:W-:Y:S01]  /*1d330*/  FADD.FTZ R4, R153, R135 ;  /* 0x0000008799047221 */ /* 0x010fe20000010000 */
[-C--:B------:R-:W-:Y:S01]  /*1d340*/  HMMA.16816.F32 R76, R116, R84.reuse, R20 ;  /* 0x00000054744c723c */ /* 0x080fe20000001814 */
[----:B------:R1:W-:Y:S02]  /*1d350*/  STG.E.U16 desc[UR28][R144.64+0x70], R134 ;  /* 0x0000708690007986 */ /* 0x0003e4000c10151c */
[----:B------:R-:W-:Y:S02]  /*1d360*/  IMAD.MOV.U32 R135, RZ, RZ, R2 ;  /* 0x000000ffff877224 */ /* 0x000fe400078e0002 */
[----:B------:R3:W-:Y:S03]  /*1d370*/  STG.E.U16 desc[UR28][R144.64+0x72], R133 ;  /* 0x0000728590007986 */ /* 0x0007e6000c10151c */
[C---:B------:R-:W-:Y:S01]  /*1d380*/  HMMA.16816.F32 R96, R128.reuse, R84, R24 ;  /* 0x000000548060723c */ /* 0x040fe20000001818 */
[----:B------:R4:W-:Y:S04]  /*1d390*/  STL [R1+0x68], R5 ;  /* 0x0000680501007387 */ /* 0x0009e80000100800 */
[----:B------:R4:W-:Y:S03]  /*1d3a0*/  STL [R1+0x60], R4 ;  /* 0x0000600401007387 */ /* 0x0009e60000100800 */
[-C--:B------:R-:W-:Y:S08]  /*1d3b0*/  HMMA.16816.F32 R104, R128, R86.reuse, R28 ;  /* 0x000000568068723c */ /* 0x080ff0000000181c */
[C---:B------:R-:W-:Y:S04]  /*1d3c0*/  HMMA.16816.F32 R84, R116.reuse, R86, R32 ;  /* 0x000000567454723c */ /* 0x040fe80000001820 */
[----:B-1----:R-:W-:Y:S04]  /*1d3d0*/  IMAD.MOV.U32 R134, RZ, RZ, R3 ;  /* 0x000000ffff867224 */ /* 0x002fe800078e0003 */
[-C--:B------:R-:W-:Y:S03]  /*1d3e0*/  HMMA.16816.F32 R92, R116, R100.reuse, R36 ;  /* 0x00000064745c723c */ /* 0x080fe60000001824 */
[----:B---3--:R-:W-:Y:S05]  /*1d3f0*/  IMAD.MOV.U32 R133, RZ, RZ, R132 ;  /* 0x000000ffff857224 */ /* 0x008fea00078e0084 */
[C---:B------:R-:W-:Y:S08]  /*1d400*/  HMMA.16816.F32 R112, R128.reuse, R100, R40 ;  /* 0x000000648070723c */ /* 0x040ff00000001828 */
[-C--:B------:R-:W-:Y:S08]  /*1d410*/  HMMA.16816.F32 R120, R128, R102.reuse, R44 ;  /* 0x000000668078723c */ /* 0x080ff0000000182c */
[C---:B------:R-:W-:Y:S08]  /*1d420*/  HMMA.16816.F32 R100, R116.reuse, R102, R48 ;  /* 0x000000667464723c */ /* 0x040ff00000001830 */
[-C--:B--2---:R-:W-:Y:S08]  /*1d430*/  HMMA.16816.F32 R108, R116, R136.reuse, R52 ;  /* 0x00000088746c723c */ /* 0x084ff00000001834 */
[C---:B------:R-:W-:Y:S04]  /*1d440*/  HMMA.16816.F32 R124, R128.reuse, R136, R56 ;  /* 0x00000088807c723c */ /* 0x040fe80000001838 */
[----:B------:R-:W-:Y:S02]  /*1d450*/  IADD3 R137, P2, PT, R142, -0x80, RZ ;  /* 0xffffff808e897810 */ /* 0x000fe40007f5e0ff */
[----:B------:R-:W-:Y:S02]  /*1d460*/  MOV R136, R0 ;  /* 0x0000000000887202 */ /* 0x000fe40000000f00 */
[-C--:B------:R-:W-:Y:S08]  /*1d470*/  HMMA.16816.F32 R128, R128, R138.reuse, R60 ;  /* 0x0000008a8080723c */ /* 0x080ff0000000183c */
[----:B------:R-:W-:Y:S04]  /*1d480*/  HMMA.16816.F32 R116, R116, R138, R64 ;  /* 0x0000008a7474723c */ /* 0x000fe80000001840 */
[----:B------:R-:W-:Y:S04]  /*1d490*/  IADD3.X R138, PT, PT, R143, -0x1, RZ, P2, !PT ;  /* 0xffffffff8f8a7810 */ /* 0x000fe800017fe4ff */
[----:B------:R-:W-:Y:S01]  /*1d4a0*/  @!UPT UIADD3 URZ, UPT, UPT, URZ, URZ, URZ ;  /* 0x000000fffffff290 */ /* 0x000fe2000fffe0ff */
[----:B----4-:R-:W-:Y:S11]  /*1d4b0*/  BRA.U UP0, `(.L_x_1330) ;  /* 0xffffff9500487547 */ /* 0x010ff6000b83ffff */
.L_x_1329:
[----:B------:R-:W3:Y:S01]  /*1d4c0*/  LDL.LU R5, [R1+0x6c] ;  /* 0x00006c0001057983 */ /* 0x000ee20000300800 */
[----:B------:R-:W1:Y:S03]  /*1d4d0*/  LDCU UR4, c[0x0][0x4fc] ;  /* 0x00009f80ff0477ac */ /* 0x000e660008000800 */
[----:B--2---:R-:W2:Y:S01]  /*1d4e0*/  LDL.LU R8, [R1+0x64] ;  /* 0x0000640001087983 */ /* 0x004ea20000300800 */
[----:B------:R-:W-:Y:S01]  /*1d4f0*/  MOV R13, 0x10 ;  /* 0x00000010000d7802 */ /* 0x000fe20000000f00 */
[----:B------:R-:W-:Y:S02]  /*1d500*/  UISETP.NE.AND UP3, UPT, UR18, -0x1, UPT ;  /* 0xffffffff1200788c */ /* 0x000fe4000bf65270 */
[----:B------:R-:W4:Y:S01]  /*1d510*/  LDL.LU R10, [R1+0x68] ;  /* 0x00006800010a7983 */ /* 0x000f220000300800 */
[----:B------:R-:W1:Y:S03]  /*1d520*/  LDCU.U8 UR9, c[0x0][0x549] ;  /* 0x0000a920ff0977ac */ /* 0x000e660008000000 */
[----:B------:R-:W4:Y:S01]  /*1d530*/  LDL.LU R11, [R1+0x60] ;  /* 0x00006000010b7983 */ /* 0x000f220000300800 */
[----:B------:R-:W-:Y:S01]  /*1d540*/  SEL R13, R13, 0xfffffff0, !P0 ;  /* 0xfffffff00d0d7807 */ /* 0x000fe20004000000 */
[----:B------:R-:W1:Y:S01]  /*1d550*/  S2UR UR8, SR_CTAID.Y ;  /* 0x00000000000879c3 */ /* 0x000e620000002600 */
[C---:B-----5:R-:W-:Y:S01]  /*1d560*/  LOP3.LUT P0, RZ, R193.reuse, 0x10, RZ, 0xc0, !PT ;  /* 0x00000010c1ff7812 */ /* 0x060fe2000780c0ff */
[----:B------:R-:W1:Y:S01]  /*1d570*/  LDCU.U8 UR10, c[0x0][0x548] ;  /* 0x0000a900ff0a77ac */ /* 0x000e620008000000 */
[----:B------:R-:W-:-:S02]  /*1d580*/  LOP3.LUT P5, RZ, R193, 0x8, RZ, 0xc0, !PT ;  /* 0x00000008c1ff7812 */ /* 0x000fc400078ac0ff */
[----:B------:R-:W-:Y:S01]  /*1d590*/  MOV R15, 0x20 ;  /* 0x00000020000f7802 */ /* 0x000fe20000000f00 */
[----:B------:R-:W1:Y:S02]  /*1d5a0*/  @!UP3 LDCU.64 UR6, c[0x0][0x400] ;  /* 0x00008000ff06b7ac */ /* 0x000e640008000a00 */
[----:B------:R-:W2:Y:S01]  /*1d5b0*/  S2UR UR11, SR_CTAID.Z ;  /* 0x00000000000b79c3 */ /* 0x000ea20000002700 */
[----:B------:R-:W-:Y:S01]  /*1d5c0*/  SEL R16, R15, 0xffffffe0, !P5 ;  /* 0xffffffe00f107807 */ /* 0x000fe20006800000 */
[----:B------:R-:W-:Y:S02]  /*1d5d0*/  UISETP.NE.AND UP2, UPT, UR18, -0x1, UPT ;  /* 0xffffffff1200788c */ /* 0x000fe4000bf45270 */
[----:B-1----:R-:W-:Y:S01]  /*1d5e0*/  UISETP.NE.AND UP1, UPT, UR9, URZ, UPT ;  /* 0x000000ff0900728c */ /* 0x002fe2000bf25270 */
[----:B------:R-:W1:Y:S03]  /*1d5f0*/  LDCU UR9, c[0x0][0x434] ;  /* 0x00008680ff0977ac */ /* 0x000e660008000800 */
[----:B------:R-:W-:-:S02]  /*1d600*/  UISETP.NE.AND UP0, UPT, UR10, URZ, !UP1 ;  /* 0x000000ff0a00728c */ /* 0x000fc4000cf05270 */
[----:B------:R-:W-:-:S05]  /*1d610*/  @!UP3 UIMAD.WIDE.U32 UR12, UR8, UR6, URZ ;  /* 0x00000006080cb2a5 */ /* 0x000fca000f8e00ff */
[----:B------:R-:W1:Y:S01]  /*1d620*/  @UP1 LDCU UR6, c[0x0][0x430] ;  /* 0x00008600ff0617ac */ /* 0x000e620008000800 */
[----:B------:R-:W-:-:S05]  /*1d630*/  @!UP3 UIMAD UR7, UR8, UR7, UR13 ;  /* 0x000000070807b2a4 */ /* 0x000fca000f8e020d */
[----:B------:R-:W1:Y:S02]  /*1d640*/  LDCU UR13, c[0x0][0x434] ;  /* 0x00008680ff0d77ac */ /* 0x000e640008000800 */
[----:B-1----:R-:W-:Y:S01]  /*1d650*/  @UP1 UIMAD UR13, UR6, UR9, URZ ;  /* 0x00000009060d12a4 */ /* 0x002fe2000f8e02ff */
[----:B---3--:R-:W1:Y:S04]  /*1d660*/  SHFL.BFLY PT, R7, R5, 0x2, 0x1f ;  /* 0x0c401f0005077f89 */ /* 0x008e6800000e0000 */
[----:B--2---:R-:W2:Y:S04]  /*1d670*/  SHFL.BFLY PT, R9, R8, 0x2, 0x1f ;  /* 0x0c401f0008097f89 */ /* 0x004ea800000e0000 */
[----:B----4-:R-:W3:Y:S01]  /*1d680*/  SHFL.BFLY PT, R4, R10, 0x2, 0x1f ;  /* 0x0c401f000a047f89 */ /* 0x010ee200000e0000 */
[----:B-1----:R-:W-:-:S03]  /*1d690*/  FADD.FTZ R7, R7, R5 ;  /* 0x0000000507077221 */ /* 0x002fc60000010000 */
        /* <DEDUP_REMOVED lines=9> */
[----:B---3--:R-:W-:Y:S01]  /*1d730*/  FADD.FTZ R8, R9, R8 ;  /* 0x0000000809087221 */ /* 0x008fe20000010000 */
[----:B------:R-:W2:Y:S01]  /*1d740*/  MUFU.RCP R7, R6 ;  /* 0x0000000600077308 */ /* 0x000ea20000001000 */
[----:B------:R-:W-:Y:S01]  /*1d750*/  SHF.L.U32 R9, R193, 0x4, RZ ;  /* 0x00000004c1097819 */ /* 0x000fe200000006ff */
[----:B----4-:R-:W-:Y:S01]  /*1d760*/  FADD.FTZ R4, R10, R4 ;  /* 0x000000040a047221 */ /* 0x010fe20000010000 */
[----:B------:R-:W-:Y:S02]  /*1d770*/  FSETP.NE.FTZ.AND P4, PT, R6, RZ, PT ;  /* 0x000000ff0600720b */ /* 0x000fe40003f95000 */
[----:B------:R-:W-:-:S03]  /*1d780*/  FSETP.NE.FTZ.AND P3, PT, R8, RZ, PT ;  /* 0x000000ff0800720b */ /* 0x000fc60003f75000 */
[----:B------:R-:W3:Y:S01]  /*1d790*/  MUFU.RCP R12, R8 ;  /* 0x00000008000c7308 */ /* 0x000ee20000001000 */
[----:B------:R-:W-:Y:S02]  /*1d7a0*/  FSETP.NE.FTZ.AND P2, PT, R4, RZ, PT ;  /* 0x000000ff0400720b */ /* 0x000fe40003f55000 */
[----:B------:R-:W-:-:S04]  /*1d7b0*/  LOP3.LUT R9, R9, 0x1c0, RZ, 0xc0, !PT ;  /* 0x000001c009097812 */ /* 0x000fc800078ec0ff */
[----:B------:R-:W-:Y:S01]  /*1d7c0*/  LOP3.LUT R9, R9, 0x38, R140, 0xf8, !PT ;  /* 0x0000003809097812 */ /* 0x000fe200078ef88c */
[----:B------:R-:W4:Y:S01]  /*1d7d0*/  MUFU.RCP R10, R4 ;  /* 0x00000004000a7308 */ /* 0x000f220000001000 */
[----:B--2---:R-:W-:Y:S01]  /*1d7e0*/  FSEL R7, R7, 1, P4 ;  /* 0x3f80000007077808 */ /* 0x004fe20002000000 */
[----:B-1----:R-:W-:Y:S01]  /*1d7f0*/  FADD.FTZ R11, R5, R11 ;  /* 0x0000000b050b7221 */ /* 0x002fe20000010000 */
[----:B------:R-:W-:-:S03]  /*1d800*/  LOP3.LUT R9, R9, R141, R192, 0xfe, !PT ;  /* 0x0000008d09097212 */ /* 0x000fc600078efec0 */
[----:B------:R-:W-:Y:S02]  /*1d810*/  FMUL.FTZ R7, R7, UR4 ;  /* 0x0000000407077c20 */ /* 0x000fe40008410000 */
[----:B------:R-:W1:Y:S01]  /*1d820*/  MUFU.RCP R5, R11 ;  /* 0x0000000b00057308 */ /* 0x000e620000001000 */
[----:B------:R-:W-:Y:S02]  /*1d830*/  FSETP.NE.FTZ.AND P1, PT, R11, RZ, PT ;  /* 0x000000ff0b00720b */ /* 0x000fe40003f35000 */
[----:B---3--:R-:W-:Y:S01]  /*1d840*/  FSEL R12, R12, 1, P3 ;  /* 0x3f8000000c0c7808 */ /* 0x008fe20001800000 */
[C---:B------:R-:W-:Y:S01]  /*1d850*/  FMUL.FTZ R68, R7.reuse, R68 ;  /* 0x0000004407447220 */ /* 0x040fe20000410000 */
[C---:B------:R-:W-:Y:S01]  /*1d860*/  FMUL.FTZ R69, R7.reuse, R69 ;  /* 0x0000004507457220 */ /* 0x040fe20000410000 */
[C---:B------:R-:W-:Y:S01]  /*1d870*/  FMUL.FTZ R72, R7.reuse, R72 ;  /* 0x0000004807487220 */ /* 0x040fe20000410000 */
[----:B------:R-:W-:Y:S01]  /*1d880*/  FMUL.FTZ R73, R7, R73 ;  /* 0x0000004907497220 */ /* 0x000fe20000410000 */
[----:B------:R-:W-:Y:S01]  /*1d890*/  FMUL.FTZ R12, R12, UR4 ;  /* 0x000000040c0c7c20 */ /* 0x000fe20008410000 */
[----:B------:R-:W-:Y:S01]  /*1d8a0*/  LEA R9, R9, UR5, 0x1 ;  /* 0x0000000509097c11 */ /* 0x000fe2000f8e08ff */
[----:B------:R-:W-:Y:S01]  /*1d8b0*/  FMUL.FTZ R76, R7, R76 ;  /* 0x0000004c074c7220 */ /* 0x000fe20000410000 */
[----:B----4-:R-:W-:Y:S01]  /*1d8c0*/  FSEL R10, R10, 1, P2 ;  /* 0x3f8000000a0a7808 */ /* 0x010fe20001000000 */
        /* <DEDUP_REMOVED lines=9> */
[C---:B------:R-:W-:Y:S01]  /*1d960*/  FMUL.FTZ R81, R10.reuse, R81 ;  /* 0x000000510a517220 */ /* 0x040fe20000410000 */
[----:B------:R-:W-:Y:S01]  /*1d970*/  F2FP.F16.F32.PACK_AB R70, R71, R70 ;  /* 0x000000464746723e */ /* 0x000fe200000000ff */
[C---:B------:R-:W-:Y:S01]  /*1d980*/  FMUL.FTZ R88, R10.reuse, R88 ;  /* 0x000000580a587220 */ /* 0x040fe20000410000 */
[----:B------:R-:W-:Y:S01]  /*1d990*/  FMUL.FTZ R5, R5, UR4 ;  /* 0x0000000405057c20 */ /* 0x000fe20008410000 */
[----:B------:R-:W-:Y:S01]  /*1d9a0*/  FMUL.FTZ R89, R10, R89 ;  /* 0x000000590a597220 */ /* 0x000fe20000410000 */
[----:B------:R-:W-:Y:S01]  /*1d9b0*/  F2FP.F16.F32.PACK_AB R72, R73, R72 ;  /* 0x000000484948723e */ /* 0x000fe200000000ff */
[C---:B------:R-:W-:Y:S01]  /*1d9c0*/  FMUL.FTZ R78, R12.reuse, R78 ;  /* 0x0000004e0c4e7220 */ /* 0x040fe20000410000 */
[C---:B------:R-:W-:Y:S01]  /*1d9d0*/  FMUL.FTZ R82, R5.reuse, R82 ;  /* 0x0000005205527220 */ /* 0x040fe20000410000 */
[C---:B------:R-:W-:Y:S01]  /*1d9e0*/  FMUL.FTZ R83, R5.reuse, R83 ;  /* 0x0000005305537220 */ /* 0x040fe20000410000 */
[C---:B------:R-:W-:Y:S01]  /*1d9f0*/  FMUL.FTZ R90, R5.reuse, R90 ;  /* 0x0000005a055a7220 */ /* 0x040fe20000410000 */
[----:B------:R-:W-:Y:S01]  /*1da00*/  FMUL.FTZ R91, R5, R91 ;  /* 0x0000005b055b7220 */ /* 0x000fe20000410000 */
[----:B------:R-:W-:Y:S01]  /*1da10*/  F2FP.F16.F32.PACK_AB R74, R75, R74 ;  /* 0x0000004a4b4a723e */ /* 0x000fe200000000ff */
[C---:B------:R-:W-:Y:S01]  /*1da20*/  FMUL.FTZ R79, R12.reuse, R79 ;  /* 0x0000004f0c4f7220 */ /* 0x040fe20000410000 */
[----:B------:R-:W-:Y:S01]  /*1da30*/  IADD3 R14, PT, PT, R13, R9, RZ ;  /* 0x000000090d0e7210 */ /* 0x000fe20007ffe0ff */
[----:B------:R-:W-:Y:S01]  /*1da40*/  FMUL.FTZ R84, R7, R84 ;  /* 0x0000005407547220 */ /* 0x000fe20000410000 */
[----:B------:R-:W-:Y:S01]  /*1da50*/  F2FP.F16.F32.PACK_AB R80, R81, R80 ;  /* 0x000000505150723e */ /* 0x000fe200000000ff */
[----:B------:R-:W-:Y:S01]  /*1da60*/  FMUL.FTZ R85, R7, R85 ;  /* 0x0000005507557220 */ /* 0x000fe20000410000 */
[----:B------:R-:W-:Y:S01]  /*1da70*/  F2FP.F16.F32.PACK_AB R82, R83, R82 ;  /* 0x000000525352723e */ /* 0x000fe200000000ff */
[C---:B------:R-:W-:Y:S01]  /*1da80*/  FMUL.FTZ R86, R12.reuse, R86 ;  /* 0x000000560c567220 */ /* 0x040fe20000410000 */
[----:B------:R-:W-:Y:S01]  /*1da90*/  FMUL.FTZ R87, R12, R87 ;  /* 0x000000570c577220 */ /* 0x000fe20000410000 */
[C---:B------:R-:W-:Y:S01]  /*1daa0*/  FMUL.FTZ R96, R10.reuse, R96 ;  /* 0x000000600a607220 */ /* 0x040fe20000410000 */
[----:B------:R-:W-:Y:S01]  /*1dab0*/  FMUL.FTZ R97, R10, R97 ;  /* 0x000000610a617220 */ /* 0x000fe20000410000 */
[C---:B------:R-:W-:Y:S01]  /*1dac0*/  FMUL.FTZ R98, R5.reuse, R98 ;  /* 0x0000006205627220 */ /* 0x040fe20000410000 */
[C---:B------:R-:W-:Y:S01]  /*1dad0*/  FMUL.FTZ R99, R5.reuse, R99 ;  /* 0x0000006305637220 */ /* 0x040fe20000410000 */
[----:B------:R-:W-:Y:S01]  /*1dae0*/  IADD3 R17, PT, PT, R16, R9, RZ ;  /* 0x0000000910117210 */ /* 0x000fe20007ffe0ff */
[C---:B------:R-:W-:Y:S01]  /*1daf0*/  FMUL.FTZ R104, R10.reuse, R104 ;  /* 0x000000680a687220 */ /* 0x040fe20000410000 */
[----:B------:R-:W-:Y:S01]  /*1db00*/  FMUL.FTZ R105, R10, R105 ;  /* 0x000000690a697220 */ /* 0x000fe20000410000 */
        /* <DEDUP_REMOVED lines=18> */
[C---:B------:R-:W-:Y:S01]  /*1dc30*/  FMUL.FTZ R112, R10.reuse, R112 ;  /* 0x000000700a707220 */ /* 0x040fe20000410000 */
[----:B------:R-:W-:Y:S01]  /*1dc40*/  F2FP.F16.F32.PACK_AB R78, R79, R78 ;  /* 0x0000004e4f4e723e */ /* 0x000fe200000000ff */
[----:B------:R-:W-:Y:S01]  /*1dc50*/  STS [R9+0x2000], R80 ;  /* 0x0020005009007388 */ /* 0x000fe20000000800 */
[----:B------:R-:W-:Y:S01]  /*1dc60*/  @P0 IADD3 R15, PT, PT, R9, -0x40, RZ ;  /* 0xffffffc0090f0810 */ /* 0x000fe20007ffe0ff */
[----:B------:R-:W-:Y:S01]  /*1dc70*/  FMUL.FTZ R113, R10, R113 ;  /* 0x000000710a717220 */ /* 0x000fe20000410000 */
[C---:B------:R-:W-:Y:S01]  /*1dc80*/  FMUL.FTZ R114, R5.reuse, R114 ;  /* 0x0000007205727220 */ /* 0x040fe20000410000 */
[----:B------:R1:W-:Y:S01]  /*1dc90*/  STS [R9+0x2400], R82 ;  /* 0x0024005209007388 */ /* 0x0003e20000000800 */
[----:B------:R-:W-:Y:S01]  /*1dca0*/  FMUL.FTZ R115, R5, R115 ;  /* 0x0000007305737220 */ /* 0x000fe20000410000 */
[----:B------:R-:W-:Y:S01]  /*1dcb0*/  F2FP.F16.F32.PACK_AB R84, R85, R84 ;  /* 0x000000545554723e */ /* 0x000fe200000000ff */
[----:B------:R-:W2:Y:S01]  /*1dcc0*/  @UP3 LDCU.64 UR4, c[0x0][0x408] ;  /* 0x00008100ff0437ac */ /* 0x000ea20008000a00 */
[----:B------:R-:W-:Y:S01]  /*1dcd0*/  F2FP.F16.F32.PACK_AB R86, R87, R86 ;  /* 0x000000565756723e */ /* 0x000fe200000000ff */
[----:B------:R-:W-:Y:S01]  /*1dce0*/  STS [R14+0x2000], R88 ;  /* 0x002000580e007388 */ /* 0x000fe20000000800 */
[----:B------:R-:W-:Y:S01]  /*1dcf0*/  F2FP.F16.F32.PACK_AB R96, R97, R96 ;  /* 0x000000606160723e */ /* 0x000fe200000000ff */
[----:B------:R-:W3:Y:S01]  /*1dd00*/  @P3 MUFU.LG2 R8, R8 ;  /* 0x0000000800083308 */ /* 0x000ee20000000c00 */
[----:B------:R-:W-:Y:S01]  /*1dd10*/  F2FP.F16.F32.PACK_AB R98, R99, R98 ;  /* 0x000000626362723e */ /* 0x000fe200000000ff */
[----:B------:R4:W-:Y:S01]  /*1dd20*/  STS [R14+0x2400], R90 ;  /* 0x0024005a0e007388 */ /* 0x0009e20000000800 */
[----:B------:R-:W-:Y:S01]  /*1dd30*/  F2FP.F16.F32.PACK_AB R104, R105, R104 ;  /* 0x000000686968723e */ /* 0x000fe200000000ff */
        /* <DEDUP_REMOVED lines=10> */
[C---:B------:R-:W-:Y:S01]  /*1dde0*/  FMUL.FTZ R110, R12.reuse, R110 ;  /* 0x0000006e0c6e7220 */ /* 0x040fe20000410000 */
[----:B------:R-:W-:Y:S01]  /*1ddf0*/  F2FP.F16.F32.PACK_AB R112, R113, R112 ;  /* 0x000000707170723e */ /* 0x000fe200000000ff */
[C---:B------:R-:W-:Y:S01]  /*1de00*/  FMUL.FTZ R111, R12.reuse, R111 ;  /* 0x0000006f0c6f7220 */ /* 0x040fe20000410000 */
[----:B------:R-:W-:Y:S01]  /*1de10*/  F2FP.F16.F32.PACK_AB R114, R115, R114 ;  /* 0x000000727372723e */ /* 0x000fe200000000ff */
[----:B------:R-:W-:Y:S01]  /*1de20*/  FMUL.FTZ R118, R12, R118 ;  /* 0x000000760c767220 */ /* 0x000fe20000410000 */
[----:B-1----:R-:W-:Y:S01]  /*1de30*/  IADD3 R9, PT, PT, R13, R17, RZ ;  /* 0x000000110d097210 */ /* 0x002fe20007ffe0ff */
[C---:B------:R-:W-:Y:S01]  /*1de40*/  FMUL.FTZ R120, R10.reuse, R120 ;  /* 0x000000780a787220 */ /* 0x040fe20000410000 */
[C---:B------:R-:W-:Y:S01]  /*1de50*/  FMUL.FTZ R121, R10.reuse, R121 ;  /* 0x000000790a797220 */ /* 0x040fe20000410000 */
[C---:B------:R-:W-:Y:S01]  /*1de60*/  FMUL.FTZ R124, R10.reuse, R124 ;  /* 0x0000007c0a7c7220 */ /* 0x040fe20000410000 */
[C---:B------:R-:W-:Y:S01]  /*1de70*/  FMUL.FTZ R125, R10.reuse, R125 ;  /* 0x0000007d0a7d7220 */ /* 0x040fe20000410000 */
[----:B------:R-:W-:Y:S01]  /*1de80*/  STS [R9], R84 ;  /* 0x0000005409007388 */ /* 0x000fe20000000800 */
[----:B------:R-:W-:Y:S01]  /*1de90*/  FMUL.FTZ R128, R10, R128 ;  /* 0x000000800a807220 */ /* 0x000fe20000410000 */
[----:B------:R-:W-:Y:S01]  /*1dea0*/  FMUL.FTZ R122, R5, R122 ;  /* 0x0000007a057a7220 */ /* 0x000fe20000410000 */
[----:B----4-:R-:W-:Y:S01]  /*1deb0*/  IADD3 R14, PT, PT, R13, R15, RZ ;  /* 0x0000000f0d0e7210 */ /* 0x010fe20007ffe0ff */
[----:B------:R-:W-:Y:S01]  /*1dec0*/  STS [R9+0x400], R86 ;  /* 0x0004005609007388 */ /* 0x000fe20000000800 */
[C---:B------:R-:W-:Y:S01]  /*1ded0*/  FMUL.FTZ R123, R5.reuse, R123 ;  /* 0x0000007b057b7220 */ /* 0x040fe20000410000 */
[C---:B------:R-:W-:Y:S01]  /*1dee0*/  FMUL.FTZ R126, R5.reuse, R126 ;  /* 0x0000007e057e7220 */ /* 0x040fe20000410000 */
[C---:B------:R-:W-:Y:S01]  /*1def0*/  FMUL.FTZ R127, R5.reuse, R127 ;  /* 0x0000007f057f7220 */ /* 0x040fe20000410000 */
[----:B------:R-:W-:Y:S01]  /*1df00*/  STS [R17+0x2000], R96 ;  /* 0x0020006011007388 */ /* 0x000fe20000000800 */
[----:B------:R-:W-:Y:S01]  /*1df10*/  FMUL.FTZ R130, R5, R130 ;  /* 0x0000008205827220 */ /* 0x000fe20000410000 */
[----:B--2---:R-:W-:Y:S01]  /*1df20*/  @UP3 UIMAD.WIDE.U32 UR16, UR18, UR4, URZ ;  /* 0x00000004121032a5 */ /* 0x004fe2000f8e00ff */
[----:B------:R-:W-:Y:S01]  /*1df30*/  FMUL.FTZ R7, R7, R117 ;  /* 0x0000007507077220 */ /* 0x000fe20000410000 */
[----:B------:R-:W-:Y:S01]  /*1df40*/  STS [R17+0x2400], R98 ;  /* 0x0024006211007388 */ /* 0x000fe20000000800 */
[----:B------:R-:W-:Y:S01]  /*1df50*/  FMUL.FTZ R12, R12, R119 ;  /* 0x000000770c0c7220 */ /* 0x000fe20000410000 */
[----:B------:R-:W-:Y:S01]  /*1df60*/  FMUL.FTZ R10, R10, R129 ;  /* 0x000000810a0a7220 */ /* 0x000fe20000410000 */
[----:B------:R-:W-:Y:S01]  /*1df70*/  FMUL.FTZ R5, R5, R131 ;  /* 0x0000008305057220 */ /* 0x000fe20000410000 */
[----:B------:R-:W-:Y:S01]  /*1df80*/  STS [R9+0x2000], R104 ;  /* 0x0020006809007388 */ /* 0x000fe20000000800 */
[----:B------:R-:W-:Y:S01]  /*1df90*/  IADD3 R16, PT, PT, R16, R15, RZ ;  /* 0x0000000f10107210 */ /* 0x000fe20007ffe0ff */
[----:B------:R-:W-:Y:S01]  /*1dfa0*/  @UP3 UIMAD UR7, UR18, UR5, UR17 ;  /* 0x00000005120732a4 */ /* 0x000fe2000f8e0211 */
[----:B------:R-:W-:Y:S01]  /*1dfb0*/  F2FP.F16.F32.PACK_AB R120, R121, R120 ;  /* 0x000000787978723e */ /* 0x000fe200000000ff */
[----:B------:R1:W-:Y:S01]  /*1dfc0*/  STS [R9+0x2400], R106 ;  /* 0x0024006a09007388 */ /* 0x0003e20000000800 */
[----:B------:R-:W-:Y:S01]  /*1dfd0*/  @!UP2 UIMAD UR18, UR8, UR9, URZ ;  /* 0x000000090812a2a4 */ /* 0x000fe2000f8e02ff */
[----:B------:R-:W-:Y:S01]  /*1dfe0*/  F2FP.F16.F32.PACK_AB R122, R123, R122 ;  /* 0x0000007a7b7a723e */ /* 0x000fe200000000ff */
[----:B------:R-:W2:Y:S01]  /*1dff0*/  @UP1 LDCU UR5, c[0x0][0x430] ;  /* 0x00008600ff0517ac */ /* 0x000ea20008000800 */
[----:B------:R4:W-:Y:S01]  /*1e000*/  STS [R15], R92 ;  /* 0x0000005c0f007388 */ /* 0x0009e20000000800 */
[----:B------:R-:W-:-:S02]  /*1e010*/  F2FP.F16.F32.PACK_AB R108, R109, R108 ;  /* 0x0000006c6d6c723e */ /* 0x000fc400000000ff */
[----:B------:R-:W-:Y:S01]  /*1e020*/  F2FP.F16.F32.PACK_AB R110, R111, R110 ;  /* 0x0000006e6f6e723e */ /* 0x000fe200000000ff */
[----:B------:R4:W-:Y:S01]  /*1e030*/  STS [R15+0x400], R94 ;  /* 0x0004005e0f007388 */ /* 0x0009e20000000800 */
[----:B------:R-:W-:Y:S01]  /*1e040*/  F2FP.F16.F32.PACK_AB R124, R125, R124 ;  /* 0x0000007c7d7c723e */ /* 0x000fe200000000ff */
[----:B------:R-:W-:Y:S01]  /*1e050*/  @UP1 UMOV UR4, 0x1 ;  /* 0x0000000100041882 */ /* 0x000fe20000000000 */
[----:B------:R-:W-:Y:S01]  /*1e060*/  F2FP.F16.F32.PACK_AB R126, R127, R126 ;  /* 0x0000007e7f7e723e */ /* 0x000fe200000000ff */
[----:B------:R4:W-:Y:S01]  /*1e070*/  STS [R14], R100 ;  /* 0x000000640e007388 */ /* 0x0009e20000000800 */
[----:B------:R-:W-:Y:S01]  /*1e080*/  F2FP.F16.F32.PACK_AB R7, R7, R116 ;  /* 0x000000740707723e */ /* 0x000fe200000000ff */
[----:B------:R-:W-:Y:S01]  /*1e090*/  @UP3 UMOV UR12, UR16 ;  /* 0x00000010000c3c82 */ /* 0x000fe20008000000 */
[----:B------:R-:W-:Y:S01]  /*1e0a0*/  F2FP.F16.F32.PACK_AB R12, R12, R118 ;  /* 0x000000760c0c723e */ /* 0x000fe200000000ff */
[----:B------:R4:W-:Y:S01]  /*1e0b0*/  STS [R14+0x400], R102 ;  /* 0x000400660e007388 */ /* 0x0009e20000000800 */
[----:B------:R-:W-:Y:S01]  /*1e0c0*/  F2FP.F16.F32.PACK_AB R10, R10, R128 ;  /* 0x000000800a0a723e */ /* 0x000fe200000000ff */
[----:B------:R-:W-:Y:S01]  /*1e0d0*/  USHF.R.S32.HI UR6, URZ, 0x1f, UR18 ;  /* 0x0000001fff067899 */ /* 0x000fe20008011412 */
[----:B------:R-:W-:Y:S01]  /*1e0e0*/  F2FP.F16.F32.PACK_AB R5, R5, R130 ;  /* 0x000000820505723e */ /* 0x000fe200000000ff */
[----:B------:R4:W-:Y:S01]  /*1e0f0*/  STS [R15+0x2000], R112 ;  /* 0x002000700f007388 */ /* 0x0009e20000000800 */
[----:B------:R-:W-:-:S03]  /*1e100*/  IADD3 R13, PT, PT, R13, R16, RZ ;  /* 0x000000100d0d7210 */ /* 0x000fc60007ffe0ff */
[----:B------:R4:W-:Y:S01]  /*1e110*/  STS [R15+0x2400], R114 ;  /* 0x002400720f007388 */ /* 0x0009e20000000800 */
[----:B-1----:R1:W1:Y:S02]  /*1e120*/  @P4 MUFU.LG2 R9, R6 ;  /* 0x0000000600094308 */ /* 0x0022640000000c00 */
[----:B-1----:R-:W1:Y:S01]  /*1e130*/  @P4 LDC R6, c[0x0][0x458] ;  /* 0x00011600ff064b82 */ /* 0x002e620000000800 */
[----:B--23--:R-:W-:Y:S05]  /*1e140*/  BRA.U UP1, `(.L_x_1333) ;  /* 0x0000000101207547 */ /* 0x00cfea000b800000 */
[----:B------:R-:W-:Y:S01]  /*1e150*/  UISETP.NE.AND UP1, UPT, UR10, URZ, UPT ;  /* 0x000000ff0a00728c */ /* 0x000fe2000bf25270 */
[----:B------:R-:W2:Y:S10]  /*1e160*/  LDCU UR5, c[0x0][0x3e0] ;  /* 0x00007c00ff0577ac */ /* 0x000eb40008000800 */
[----:B------:R-:W2:Y:S01]  /*1e170*/  @UP1 LDCU UR4, c[0x0][0x454] ;  /* 0x00008a80ff0417ac */ /* 0x000ea20008000800 */
[----:B------:R-:W3:Y:S01]  /*1e180*/  @UP1 LDCU UR13, c[0x0][0x454] ;  /* 0x00008a80ff0d17ac */ /* 0x000ee20008000800 */
[----:B--2---:R-:W-:-:S02]  /*1e190*/  @UP1 UIMAD UR4, UR5, UR4, URZ ;  /* 0x00000004050412a4 */ /* 0x004fc4000f8e02ff */
[----:B------:R-:W-:-:S03]  /*1e1a0*/  @!UP1 UIMAD UR4, UR5, UR9, URZ ;  /* 0x00000009050492a4 */ /* 0x000fc6000f8e02ff */
[----:B------:R-:W-:Y:S01]  /*1e1b0*/  @UP1 UMOV UR5, 0x1 ;  /* 0x0000000100051882 */ /* 0x000fe20000000000 */
[----:B---3--:R-:W-:-:S08]  /*1e1c0*/  @!UP1 UMOV UR5, 0x1 ;  /* 0x0000000100059882 */ /* 0x008fd00000000000 */
.L_x_1333:
[----:B------:R-:W2:Y:S01]  /*1e1d0*/  S2UR UR9, SR_CTAID.X ;  /* 0x00000000000979c3 */ /* 0x000ea20000002500 */
[----:B------:R-:W-:Y:S01]  /*1e1e0*/  STS [R14+0x2000], R120 ;  /* 0x002000780e007388 */ /* 0x000fe20000000800 */
[----:B------:R-:W3:Y:S01]  /*1e1f0*/  @P2 MUFU.LG2 R4, R4 ;  /* 0x0000000400042308 */ /* 0x000ee20000000c00 */
[----:B------:R-:W-:Y:S01]  /*1e200*/  UIMAD UR13, UR11, UR13, URZ ;  /* 0x0000000d0b0d72a4 */ /* 0x000fe2000f8e02ff */
[----:B------:R-:W-:Y:S01]  /*1e210*/  LOP3.LUT P0, RZ, R193, 0x3, RZ, 0xc0, !PT ;  /* 0x00000003c1ff7812 */ /* 0x000fe2000780c0ff */
[----:B------:R5:W-:Y:S01]  /*1e220*/  STS [R14+0x2400], R122 ;  /* 0x0024007a0e007388 */ /* 0x000be20000000800 */
[----:B------:R-:W-:Y:S01]  /*1e230*/  USEL UR18, UR18, URZ, UP0 ;  /* 0x000000ff12127287 */ /* 0x000fe20008000000 */
[----:B------:R-:W-:Y:S01]  /*1e240*/  @P4 FMUL.FTZ R9, R9, 0.69314718246459960938 ;  /* 0x3f31721809094820 */ /* 0x000fe20000410000 */
[----:B----4-:R-:W4:Y:S01]  /*1e250*/  @P3 LDC R15, c[0x0][0x458] ;  /* 0x00011600ff0f3b82 */ /* 0x010f220000000800 */
[----:B------:R-:W-:Y:S01]  /*1e260*/  STS [R16], R108 ;  /* 0x0000006c10007388 */ /* 0x000fe20000000800 */
[----:B------:R-:W-:Y:S01]  /*1e270*/  @!UP0 UIMAD UR13, UR8, UR4, UR13 ;  /* 0x00000004080d82a4 */ /* 0x000fe2000f8e020d */
[----:B------:R-:W-:Y:S01]  /*1e280*/  @P3 FMUL.FTZ R8, R8, 0.69314718246459960938 ;  /* 0x3f31721808083820 */ /* 0x000fe20000410000 */
[----:B------:R-:W-:Y:S01]  /*1e290*/  USEL UR6, UR6, URZ, UP0 ;  /* 0x000000ff06067287 */ /* 0x000fe20008000000 */
[----:B------:R-:W-:Y:S01]  /*1e2a0*/  STS [R16+0x400], R110 ;  /* 0x0004006e10007388 */ /* 0x000fe20000000800 */
[----:B------:R-:W-:Y:S01]  /*1e2b0*/  USHF.R.S32.HI UR8, URZ, 0x1f, UR13 ;  /* 0x0000001fff087899 */ /* 0x000fe2000801140d */
[----:B------:R-:W-:Y:S02]  /*1e2c0*/  BSSY.RECONVERGENT B0, `(.L_x_1334) ;  /* 0x0000041000007945 */ /* 0x000fe40003800200 */
[----:B------:R1:W-:Y:S01]  /*1e2d0*/  STS [R13], R7 ;  /* 0x000000070d007388 */ /* 0x0003e20000000800 */
[----:B---3--:R-:W-:-:S03]  /*1e2e0*/  @P2 FMUL.FTZ R4, R4, 0.69314718246459960938 ;  /* 0x3f31721804042820 */ /* 0x008fc60000410000 */
[----:B------:R3:W-:Y:S01]  /*1e2f0*/  STS [R13+0x400], R12 ;  /* 0x0004000c0d007388 */ /* 0x0007e20000000800 */
[----:B--2---:R-:W-:-:S03]  /*1e300*/  UIMAD UR9, UR9, UR5, URZ ;  /* 0x00000005090972a4 */ /* 0x004fc6000f8e02ff */
[----:B------:R-:W-:Y:S01]  /*1e310*/  STS [R16+0x2000], R124 ;  /* 0x0020007c10007388 */ /* 0x000fe20000000800 */
[----:B------:R-:W-:-:S03]  /*1e320*/  USHF.L.U32 UR9, UR9, 0x7, URZ ;  /* 0x0000000709097899 */ /* 0x000fc600080006ff */
[----:B------:R2:W-:Y:S01]  /*1e330*/  STS [R16+0x2400], R126 ;  /* 0x0024007e10007388 */ /* 0x0005e20000000800 */
[----:B-----5:R-:W5:Y:S01]  /*1e340*/  @P2 LDC R14, c[0x0][0x458] ;  /* 0x00011600ff0e2b82 */ /* 0x020f620000000800 */
[----:B------:R-:W-:Y:S02]  /*1e350*/  USHF.R.S32.HI UR4, URZ, 0x1f, UR9 ;  /* 0x0000001fff047899 */ /* 0x000fe40008011409 */
[----:B------:R4:W-:Y:S01]  /*1e360*/  STS [R13+0x2000], R10 ;  /* 0x0020000a0d007388 */ /* 0x0009e20000000800 */
[----:B------:R-:W-:-:S03]  /*1e370*/  UIADD3 UR18, UP1, UP0, UR9, UR18, UR13 ;  /* 0x0000001209127290 */ /* 0x000fc6000f83e00d */
[----:B------:R4:W-:Y:S01]  /*1e380*/  STS [R13+0x2400], R5 ;  /* 0x002400050d007388 */ /* 0x0009e20000000800 */
[----:B------:R-:W-:Y:S01]  /*1e390*/  UIADD3.X UR4, UPT, UPT, UR4, UR6, UR8, UP1, UP0 ;  /* 0x0000000604047290 */ /* 0x000fe20008fe0408 */
[----:B-1----:R-:W1:Y:S01]  /*1e3a0*/  @P1 LDC R7, c[0x0][0x458] ;  /* 0x00011600ff071b82 */ /* 0x002e620000000800 */
[----:B---3--:R-:W-:Y:S01]  /*1e3b0*/  MOV R12, 0x7f800000 ;  /* 0x7f800000000c7802 */ /* 0x008fe20000000f00 */
[----:B------:R-:W-:Y:S01]  /*1e3c0*/  @P4 FFMA.FTZ R12, R132, R6, R9 ;  /* 0x00000006840c4223 */ /* 0x000fe20000010009 */
[----:B--2---:R-:W2:Y:S01]  /*1e3d0*/  @P1 MUFU.LG2 R16, R11 ;  /* 0x0000000b00101308 */ /* 0x004ea20000000c00 */
[----:B----4-:R-:W-:Y:S02]  /*1e3e0*/  MOV R10, 0x7f800000 ;  /* 0x7f800000000a7802 */ /* 0x010fe40000000f00 */
[----:B------:R-:W-:Y:S01]  /*1e3f0*/  MOV R13, 0x7f800000 ;  /* 0x7f800000000d7802 */ /* 0x000fe20000000f00 */
[----:B------:R-:W-:Y:S01]  /*1e400*/  @P3 FFMA.FTZ R13, R3, R15, R8 ;  /* 0x0000000f030d3223 */ /* 0x000fe20000010008 */
[----:B--2---:R-:W-:Y:S01]  /*1e410*/  @P1 FMUL.FTZ R16, R16, 0.69314718246459960938 ;  /* 0x3f31721810101820 */ /* 0x004fe20000410000 */
[----:B------:R-:W-:Y:S01]  /*1e420*/  MOV R11, 0x7f800000 ;  /* 0x7f800000000b7802 */ /* 0x000fe20000000f00 */
[----:B-----5:R-:W-:-:S02]  /*1e430*/  @P2 FFMA.FTZ R11, R2, R14, R4 ;  /* 0x0000000e020b2223 */ /* 0x020fc40000010004 */
        /* <DEDUP_REMOVED lines=41> */
.L_x_1335:
[----:B------:R-:W-:Y:S05]  /*1e6d0*/  BSYNC.RECONVERGENT B0 ;  /* 0x0000000000007941 */ /* 0x000fea0003800200 */
.L_x_1334:
[----:B-1----:R-:W2:Y:S01]  /*1e6e0*/  LDL R21, [R1+0x38] ;  /* 0x0000380001157983 */ /* 0x002ea20000100800 */
[----:B------:R-:W1:Y:S01]  /*1e6f0*/  LDCU UR6, c[0x0][0x440] ;  /* 0x00008800ff0677ac */ /* 0x000e620008000800 */
[----:B------:R-:W-:Y:S01]  /*1e700*/  SHF.R.U32.HI R2, RZ, 0x3, R193 ;  /* 0x00000003ff027819 */ /* 0x000fe200000116c1 */
[----:B------:R-:W3:Y:S01]  /*1e710*/  S2UR UR10, SR_CTAID.X ;  /* 0x00000000000a79c3 */ /* 0x000ee20000002500 */
[C---:B------:R-:W-:Y:S01]  /*1e720*/  IADD3 R10, P2, PT, R191.reuse, UR12, RZ ;  /* 0x0000000cbf0a7c10 */ /* 0x040fe2000ff5e0ff */
[----:B------:R-:W4:Y:S01]  /*1e730*/  LDCU.64 UR4, c[0x0][0x410] ;  /* 0x00008200ff0477ac */ /* 0x000f220008000a00 */
[----:B------:R-:W5:Y:S01]  /*1e740*/  S2R R20, SR_TID.X ;  /* 0x0000000000147919 */ /* 0x000f620000002100 */
[C---:B------:R-:W-:Y:S01]  /*1e750*/  VIADD R8, R2.reuse, 0x30 ;  /* 0x0000003002087836 */ /* 0x040fe20000000000 */
[----:B------:R-:W-:Y:S01]  /*1e760*/  IADD3.X R11, PT, PT, RZ, UR7, RZ, P2, !PT ;  /* 0x00000007ff0b7c10 */ /* 0x000fe200097fe4ff */
[C---:B------:R-:W-:Y:S01]  /*1e770*/  VIADD R3, R2.reuse, 0x10 ;  /* 0x0000001002037836 */ /* 0x040fe20000000000 */
[----:B------:R-:W-:Y:S01]  /*1e780*/  UIMAD.WIDE.U32 UR8, UR19, 0x80, URZ ;  /* 0x00000080130878a5 */ /* 0x000fe2000f8e00ff */
[----:B------:R-:W-:Y:S01]  /*1e790*/  VIADD R0, R2, 0x20 ;  /* 0x0000002002007836 */ /* 0x000fe20000000000 */
[----:B------:R-:W-:Y:S01]  /*1e7a0*/  BSSY.RECONVERGENT B0, `(.L_x_1336) ;  /* 0x0000021000007945 */ /* 0x000fe20003800200 */
[----:B-1----:R-:W-:Y:S01]  /*1e7b0*/  ISETP.GE.AND P1, PT, R191, UR6, PT ;  /* 0x00000006bf007c0c */ /* 0x002fe2000bf26270 */
[----:B----4-:R-:W-:-:S03]  /*1e7c0*/  IMAD.U32 R12, RZ, RZ, UR4 ;  /* 0x00000004ff0c7e24 */ /* 0x010fc6000f8e00ff */
[----:B------:R-:W-:Y:S01]  /*1e7d0*/  ISETP.GE.OR P5, PT, R8, UR14, P1 ;  /* 0x0000000e08007c0c */ /* 0x000fe20008fa6670 */
[----:B------:R-:W-:Y:S01]  /*1e7e0*/  IMAD.U32 R14, RZ, RZ, UR5 ;  /* 0x00000005ff0e7e24 */ /* 0x000fe2000f8e00ff */
[----:B------:R-:W-:Y:S01]  /*1e7f0*/  ISETP.GE.OR P2, PT, R2, UR14, P1 ;  /* 0x0000000e02007c0c */ /* 0x000fe20008f46670 */
[----:B------:R-:W-:Y:S01]  /*1e800*/  IMAD.WIDE.U32 R12, R12, UR11, R10 ;  /* 0x0000000b0c0c7c25 */ /* 0x000fe2000f8e000a */
[----:B---3--:R-:W-:Y:S01]  /*1e810*/  UIMAD.WIDE.U32 UR16, UR10, 0x80, URZ ;  /* 0x000000800a1078a5 */ /* 0x008fe2000f8e00ff */
[----:B------:R-:W-:Y:S02]  /*1e820*/  ISETP.GE.OR P0, PT, R3, UR14, P1 ;  /* 0x0000000e03007c0c */ /* 0x000fe40008f06670 */
[----:B------:R-:W-:Y:S01]  /*1e830*/  VIADD R3, R2, 0x40 ;  /* 0x0000004002037836 */ /* 0x000fe20000000000 */
[----:B------:R-:W-:Y:S01]  /*1e840*/  ISETP.GE.OR P6, PT, R0, UR14, P1 ;  /* 0x0000000e00007c0c */ /* 0x000fe20008fc6670 */
[----:B------:R-:W-:Y:S02]  /*1e850*/  VIADD R0, R2, 0x50 ;  /* 0x0000005002007836 */ /* 0x000fe40000000000 */
[----:B------:R-:W-:Y:S01]  /*1e860*/  IMAD R15, R14, UR11, R13 ;  /* 0x0000000b0e0f7c24 */ /* 0x000fe2000f8e020d */
[----:B------:R-:W-:-:S02]  /*1e870*/  ISETP.GE.OR P4, PT, R3, UR14, P1 ;  /* 0x0000000e03007c0c */ /* 0x000fc40008f86670 */
[----:B-----5:R-:W-:Y:S02]  /*1e880*/  SHF.R.U32.HI R20, RZ, 0x3, R20 ;  /* 0x00000003ff147819 */ /* 0x020fe40000011614 */
        /* <DEDUP_REMOVED lines=18> */
.L_x_1337:
[----:B------:R-:W-:Y:S05]  /*1e9b0*/  BSYNC.RECONVERGENT B0 ;  /* 0x0000000000007941 */ /* 0x000fea0003800200 */
.L_x_1336:
        /* <DEDUP_REMOVED lines=18> */
.L_x_1339:
[----:B------:R-:W-:Y:S05]  /*1eae0*/  BSYNC.RECONVERGENT B0 ;  /* 0x0000000000007941 */ /* 0x000fea0003800200 */
.L_x_1338:
        /* <DEDUP_REMOVED lines=16> */
.L_x_1341:
[----:B------:R-:W-:Y:S05]  /*1ebf0*/  BSYNC.RECONVERGENT B0 ;  /* 0x0000000000007941 */ /* 0x000fea0003800200 */
.L_x_1340:
        /* <DEDUP_REMOVED lines=16> */
.L_x_1343:
[----:B------:R-:W-:Y:S05]  /*1ed00*/  BSYNC.RECONVERGENT B0 ;  /* 0x0000000000007941 */ /* 0x000fea0003800200 */
.L_x_1342:
        /* <DEDUP_REMOVED lines=16> */
.L_x_1345:
[----:B------:R-:W-:Y:S05]  /*1ee10*/  BSYNC.RECONVERGENT B0 ;  /* 0x0000000000007941 */ /* 0x000fea0003800200 */
.L_x_1344:
        /* <DEDUP_REMOVED lines=16> */
.L_x_1347:
[----:B------:R-:W-:Y:S05]  /*1ef20*/  BSYNC.RECONVERGENT B0 ;  /* 0x0000000000007941 */ /* 0x000fea0003800200 */
.L_x_1346:
        /* <DEDUP_REMOVED lines=16> */
.L_x_1349:
[----:B------:R-:W-:Y:S05]  /*1f030*/  BSYNC.RECONVERGENT B0 ;  /* 0x0000000000007941 */ /* 0x000fea0003800200 */
.L_x_1348:
        /* <DEDUP_REMOVED lines=15> */
.L_x_1350:
        /* <DEDUP_REMOVED lines=13> */
.L_x_1472:


//--------------------- .text._ZN5flash16flash_fwd_kernelI23Flash_fwd_kernel_traitsILi64ELi128ELi64ELi4ELb0ELb0EN7cutlass6half_tE19Flash_kernel_traitsILi64ELi128ELi64ELi4ES3_EELb0ELb1ELb0ELb1ELb0ELb0ELb1ELb0EEEvNS_16Flash_fwd_paramsE --------------------------
	.section	.text._ZN5flash16flash_fwd_kernelI23Flash_fwd_kernel_traitsILi64ELi128ELi64ELi4ELb0ELb0EN7cutlass6half_tE19Flash_kernel_traitsILi64ELi128ELi64ELi4ES3_EELb0ELb1ELb0ELb1ELb0ELb0ELb1ELb0EEEvNS_16Flash_fwd_paramsE,"ax",@progbits
	.align	128
        .global         _ZN5flash16flash_fwd_kernelI23Flash_fwd_kernel_traitsILi64ELi128ELi64ELi4ELb0ELb0EN7cutlass6half_tE19Flash_kernel_traitsILi64ELi128ELi64ELi4ES3_EELb0ELb1ELb0ELb1ELb0ELb0ELb1ELb0EEEvNS_16Flash_fwd_paramsE
        .type           _ZN5flash16flash_fwd_kernelI23Flash_fwd_kernel_traitsILi64ELi128ELi64ELi4ELb0ELb0EN7cutlass6half_tE19Flash_kernel_traitsILi64ELi128ELi64ELi4ES3_EELb0ELb1ELb0ELb1ELb0ELb0ELb1ELb0EEEvNS_16Flash_fwd_paramsE,@function
        .size           _ZN5flash16flash_fwd_kernelI23Flash_fwd_kernel_traitsILi64ELi128ELi64ELi4ELb0ELb0EN7cutlass6half_tE19Flash_kernel_traitsILi64ELi128ELi64ELi4ES3_EELb0ELb1ELb0ELb1ELb0ELb0ELb1ELb0EEEvNS_16Flash_fwd_paramsE,(.L_x_1473 - _ZN5flash16flash_fwd_kernelI23Flash_fwd_kernel_traitsILi64ELi128ELi64ELi4ELb0ELb0EN7cutlass6half_tE19Flash_kernel_traitsILi64ELi128ELi64ELi4ES3_EELb0ELb1ELb0ELb1ELb0ELb0ELb1ELb0EEEvNS_16Flash_fwd_paramsE)
        .other          _ZN5flash16flash_fwd_kernelI23Flash_fwd_kernel_traitsILi64ELi128ELi64ELi4ELb0ELb0EN7cutlass6half_tE19Flash_kernel_traitsILi64ELi128ELi64ELi4ES3_EELb0ELb1ELb0ELb1ELb0ELb0ELb1ELb0EEEvNS_16Flash_fwd_paramsE,@"STO_CUDA_ENTRY STV_DEFAULT"
_ZN5flash16flash_fwd_kernelI23Flash_fwd_kernel_traitsILi64ELi128ELi64ELi4ELb0ELb0EN7cutlass6half_tE19Flash_kernel_traitsILi64ELi128ELi64ELi4ES3_EELb0ELb1ELb0ELb1ELb0ELb0ELb1ELb0EEEvNS_16Flash_fwd_paramsE:
.text._ZN5flash16flash_fwd_kernelI23Flash_fwd_kernel_traitsILi64ELi128ELi64ELi4ELb0ELb0EN7cutlass6half_tE19Flash_kernel_traitsILi64ELi128ELi64ELi4ES3_EELb0ELb1ELb0ELb1ELb0ELb0ELb1ELb0EEEvNS_16Flash_fwd_paramsE:
        /* <DEDUP_REMOVED lines=8> */
[----:B-1----:R-:W-:-:S02]  /*0080*/  ISETP.NE.U32.AND P0, PT, R2, RZ, PT ;  /* 0x000000ff0200720c */ /* 0x002fc40003f05070 */
[----:B------:R-:W-:Y:S02]  /*0090*/  ISETP.NE.U32.AND P1, PT, R2, RZ, PT ;  /* 0x000000ff0200720c */ /* 0x000fe40003f25070 */
[C---:B------:R-:W-:Y:S02]  /*00a0*/  ISETP.NE.AND.EX P0, PT, R3.reuse, RZ, PT, P0 ;  /* 0x000000ff0300720c */ /* 0x040fe40003f05300 */
[----:B------:R-:W-:Y:S02]  /*00b0*/  ISETP.NE.AND.EX P1, PT, R3, RZ, PT, P1 ;  /* 0x000000ff0300720c */ /* 0x000fe40003f25310 */
[----:B---3--:R-:W-:Y:S01]  /*00c0*/  ISETP.NE.U32.AND P3, PT, RZ, UR4, PT ;  /* 0x00000004ff007c0c */ /* 0x008fe2000bf65070 */
[----:B--2---:R-:W-:-:S08]  /*00d0*/  IMAD.WIDE.U32 R4, R211, 0x4, R4 ;  /* 0x00000004d3047825 */ /* 0x004fd000078e0004 */
[----:B------:R-:W-:Y:S01]  /*00e0*/  VOTEU.ANY UP0, P0 ;  /* 0x0000000000ff7886 */ /* 0x000fe20000000100 */
[----:B------:R-:W-:Y:S01]  /*00f0*/  PLOP3.LUT P0, PT, PT, PT, UP0, 0x80, 0x8 ;  /* 0x000000000008781c */ /* 0x000fe20003f0f008 */
[----:B----4-:R-:W2:Y:S01]  /*0100*/  @P1 LDG.E R210, desc[UR20][R4.64] ;  /* 0x0000001404d21981 */ /* 0x010ea2000c1e1900 */
[----:B------:R-:W-:Y:S02]  /*0110*/  ISETP.NE.AND.EX P3, PT, RZ, UR5, PT, P3 ;  /* 0x00000005ff007c0c */ /* 0x000fe4000bf65330 */
[----:B------:R-:W-:Y:S01]  /*0120*/  ISETP.NE.U32.AND P4, PT, RZ, UR6, PT ;  /* 0x00000006ff007c0c */ /* 0x000fe2000bf85070 */
[----:B------:R-:W-:-:S03]  /*0130*/  IMAD.SHL.U32 R11, R211, 0x4, RZ ;  /* 0x00000004d30b7824 */ /* 0x000fc600078e00ff */
[----:B------:R-:W-:-:S05]  /*0140*/  ISETP.NE.AND.EX P4, PT, RZ, UR7, PT, P4 ;  /* 0x00000007ff007c0c */ /* 0x000fca000bf85340 */
[----:B------:R1:W2:Y:S01]  /*0150*/  @P0 LDG.E R3, desc[UR20][R4.64+0x4] ;  /* 0x0000041404030981 */ /* 0x0002a2000c1e1900 */
[----:B------:R-:W-:Y:S01]  /*0160*/  SHF.R.U32.HI R2, RZ, 0x1e, R211 ;  /* 0x0000001eff027819 */ /* 0x000fe200000116d3 */
[----:B------:R-:W-:Y:S01]  /*0170*/  IMAD.MOV.U32 R0, RZ, RZ, RZ ;  /* 0x000000ffff007224 */ /* 0x000fe200078e00ff */
[C---:B------:R-:W-:Y:S01]  /*0180*/  @P3 IADD3 R8, P1, PT, R11.reuse, UR4, RZ ;  /* 0x000000040b083c10 */ /* 0x040fe2000ff3e0ff */
[----:B------:R-:W3:Y:S03]  /*0190*/  LDCU.U8 UR4, c[0x0][0x532] ;  /* 0x0000a640ff0477ac */ /* 0x000ee60008000000 */
[----:B------:R-:W-:Y:S02]  /*01a0*/  @P3 IADD3.X R9, PT, PT, R2, UR5, RZ, P1, !PT ;  /* 0x0000000502093c10 */ /* 0x000fe40008ffe4ff */
[----:B------:R-:W-:-:S04]  /*01b0*/  @P4 IADD3 R12, P2, PT, R11, UR6, RZ ;  /* 0x000000060b0c4c10 */ /* 0x000fc8000ff5e0ff */
[----:B------:R-:W-:Y:S01]  /*01c0*/  @P4 IADD3.X R13, PT, PT, R2, UR7, RZ, P2, !PT ;  /* 0x00000007020d4c10 */ /* 0x000fe200097fe4ff */
[----:B------:R-:W-:Y:S01]  /*01d0*/  IMAD.MOV.U32 R7, RZ, RZ, -0x1 ;  /* 0xffffffffff077424 */ /* 0x000fe200078e00ff */
[----:B------:R4:W5:Y:S04]  /*01e0*/  @P3 LDG.E R9, desc[UR20][R8.64] ;  /* 0x0000001408093981 */ /* 0x000968000c1e1900 */
[----:B------:R4:W5:Y:S01]  /*01f0*/  @P4 LDG.E R0, desc[UR20][R12.64] ;  /* 0x000000140c004981 */ /* 0x000962000c1e1900 */
[----:B-1----:R-:W1:Y:S01]  /*0200*/  LDC.64 R4, c[0x0][0x468] ;  /* 0x00011a00ff047b82 */ /* 0x002e620000000a00 */
[----:B---3--:R-:W-:Y:S02]  /*0210*/  ISETP.NE.AND P2, PT, RZ, UR4, PT ;  /* 0x00000004ff007c0c */ /* 0x008fe4000bf45270 */
        /* <DEDUP_REMOVED lines=8> */
[----:B------:R-:W3:Y:S02]  /*02a0*/  @!UP0 LDCU UR5, c[0x0][0x434] ;  /* 0x00008680ff0587ac */ /* 0x000ee40008000800 */
[----:B------:R-:W2:Y:S10]  /*02b0*/  @!P3 LDC R4, c[0x0][0x43c] ;  /* 0x00010f00ff04bb82 */ /* 0x000eb40000000800 */
[----:B------:R-:W2:Y:S01]  /*02c0*/  @!P1 LDC R5, c[0x0][0x438] ;  /* 0x00010e00ff059b82 */ /* 0x000ea20000000800 */
[----:B-1----:R-:W-:Y:S01]  /*02d0*/  USHF.L.U32 UR7, UR19, 0x7, URZ ;  /* 0x0000000713077899 */ /* 0x002fe200080006ff */
[----:B--2---:R-:W-:-:S05]  /*02e0*/  @P0 IMAD.IADD R2, R3, 0x1, -R210 ;  /* 0x0000000103020824 */ /* 0x004fca00078e0ad2 */
[----:B------:R-:W-:Y:S02]  /*02f0*/  @P0 R2UR UR4, R2 ;  /* 0x00000000020402ca */ /* 0x000fe400000e0000 */
[----:B------:R-:W1:Y:S11]  /*0300*/  @!P3 LDC.64 R2, c[0x0][0x488] ;  /* 0x00012200ff02bb82 */ /* 0x000e760000000a00 */
[----:B---3--:R-:W-:-:S02]  /*0310*/  @UP0 UMOV UR5, UR4 ;  /* 0x0000000400050c82 */ /* 0x008fc40008000000 */
[----:B------:R-:W-:-:S06]  /*0320*/  UISETP.GT.AND UP0, UPT, UR5, UR7, UPT ;  /* 0x000000070500728c */ /* 0x000fcc000bf04270 */
[----:B------:R-:W-:Y:S01]  /*0330*/  PLOP3.LUT P0, PT, PT, PT, UP0, 0x80, 0x8 ;  /* 0x000000000008781c */ /* 0x000fe20003f0f008 */
[----:B----4-:R-:W-:-:S12]  /*0340*/  @!P1 BRA `(.L_x_1351) ;  /* 0x00000000000c9947 */ /* 0x010fd80003800000 */
[----:B------:R-:W2:Y:S02]  /*0350*/  @P2 LDG.E R6, desc[UR20][R10.64+0x4] ;  /* 0x000004140a062981 */ /* 0x000ea4000c1e1900 */
[----:B--2--5:R-:W-:-:S06]  /*0360*/  @P2 IADD3 R5, PT, PT, R6, -R7, RZ ;  /* 0x8000000706052210 */ /* 0x024fcc0007ffe0ff */
[----:B------:R2:W5:Y:S02]  /*0370*/  @!P2 LDG.E R5, desc[UR20][R10.64] ;  /* 0x000000140a05a981 */ /* 0x000564000c1e1900 */
.L_x_1351:
[----:B------:R-:W-:Y:S05]  /*0380*/  @!P0 EXIT ;  /* 0x000000000000894d */ /* 0x000fea0003800000 */
[----:B------:R-:W3:Y:S01]  /*0390*/  LDC R127, c[0x0][0x508] ;  /* 0x00014200ff7f7b82 */ /* 0x000ee20000000800 */
[----:B-1----:R-:W-:Y:S01]  /*03a0*/  @!P3 ISETP.NE.U32.AND P0, PT, R2, RZ, PT ;  /* 0x000000ff0200b20c */ /* 0x002fe20003f05070 */
[----:B-----5:R-:W-:Y:S01]  /*03b0*/  @P3 IMAD.IADD R128, R9, 0x1, -R0 ;  /* 0x0000000109803824 */ /* 0x020fe200078e0a00 */
[----:B------:R-:W-:Y:S01]  /*03c0*/  UIADD3 UR4, UPT, UPT, UR19, 0x1, URZ ;  /* 0x0000000113047890 */ /* 0x000fe2000fffe0ff */
[----:B------:R-:W1:Y:S01]  /*03d0*/  S2R R6, SR_CTAID.Z ;  /* 0x0000000000067919 */ /* 0x000e620000002700 */
[----:B------:R-:W-:Y:S02]  /*03e0*/  @!P3 ISETP.NE.AND.EX P0, PT, R3, RZ, PT, P0 ;  /* 0x000000ff0300b20c */ /* 0x000fe40003f05300 */
[----:B------:R-:W-:Y:S01]  /*03f0*/  ULEA UR4, UR4, -UR5, 0x7 ;  /* 0x8000000504047291 */ /* 0x000fe2000f8e38ff */
[----:B------:R-:W4:Y:S01]  /*0400*/  S2R R216, SR_TID.X ;  /* 0x0000000000d87919 */ /* 0x000f220000002100 */
        /* <DEDUP_REMOVED lines=11> */
[----:B------:R-:W-:-:S13]  /*04c0*/  R2UR UR18, R2 ;  /* 0x00000000021272ca */ /* 0x000fda00000e0000 */
[----:B------:R-:W-:-:S09]  /*04d0*/  UISETP.GT.AND UP0, UPT, UR18, URZ, UPT ;  /* 0x000000ff1200728c */ /* 0x000fd2000bf04270 */
[----:B-1--4-:R-:W-:Y:S05]  /*04e0*/  BRA.U UP0, `(.L_x_1352) ;  /* 0x00000011008c7547 */ /* 0x012fea000b800000 */
[----:B------:R-:W1:Y:S01]  /*04f0*/  LDC.U8 R0, c[0x0][0x549] ;  /* 0x00015240ff007b82 */ /* 0x000e620000000000 */
[----:B------:R-:W-:-:S07]  /*0500*/  ISETP.NE.AND P1, PT, R210, -0x1, PT ;  /* 0xffffffffd200780c */ /* 0x000fce0003f25270 */
[----:B--2---:R-:W2:Y:S08]  /*0510*/  LDC.U8 R11, c[0x0][0x548] ;  /* 0x00015200ff0b7b82 */ /* 0x004eb00000000000 */
[----:B------:R-:W3:Y:S01]  /*0520*/  @!P1 LDC.64 R8, c[0x0][0x400] ;  /* 0x00010000ff089b82 */ /* 0x000ee20000000a00 */
[----:B-1----:R-:W-:-:S07]  /*0530*/  ISETP.NE.AND P0, PT, R0, RZ, PT ;  /* 0x000000ff0000720c */ /* 0x002fce0003f05270 */
[----:B------:R-:W1:Y:S01]  /*0540*/  LDC R10, c[0x0][0x434] ;  /* 0x00010d00ff0a7b82 */ /* 0x000e620000000800 */
[----:B--2---:R-:W-:-:S07]  /*0550*/  ISETP.NE.AND P3, PT, R11, RZ, !P0 ;  /* 0x000000ff0b00720c */ /* 0x004fce0004765270 */
[----:B------:R-:W2:Y:S01]  /*0560*/  @P1 LDC.64 R4, c[0x0][0x408] ;  /* 0x00010200ff041b82 */ /* 0x000ea20000000a00 */
[----:B---3--:R-:W-:-:S07]  /*0570*/  @!P1 IMAD.WIDE.U32 R14, R211, R8, RZ ;  /* 0x00000008d30e9225 */ /* 0x008fce00078e00ff */
[----:B------:R-:W3:Y:S08]  /*0580*/  @P0 LDC.64 R2, c[0x0][0x430] ;  /* 0x00010c00ff020b82 */ /* 0x000ef00000000a00 */
[----:B------:R-:W4:Y:S01]  /*0590*/  @P0 LDC R0, c[0x0][0x430] ;  /* 0x00010c00ff000b82 */ /* 0x000f220000000800 */
[----:B---3--:R-:W-:Y:S01]  /*05a0*/  @P0 IMAD R13, R2, R3, RZ ;  /* 0x00000003020d0224 */ /* 0x008fe200078e02ff */
[----:B------:R-:W-:Y:S01]  /*05b0*/  @P0 MOV R3, 0x1 ;  /* 0x0000000100030802 */ /* 0x000fe20000000f00 */
[----:B-12---:R-:W-:Y:S06]  /*05c0*/  @P0 BRA `(.L_x_1353) ;  /* 0x0000000000280947 */ /* 0x006fec0003800000 */
[----:B------:R-:W-:Y:S02]  /*05d0*/  ISETP.NE.AND P0, PT, R11, RZ, PT ;  /* 0x000000ff0b00720c */ /* 0x000fe40003f05270 */
[----:B------:R-:W1:Y:S11]  /*05e0*/  LDC R11, c[0x0][0x3e0] ;  /* 0x0000f800ff0b7b82 */ /* 0x000e760000000800 */
[----:B------:R-:W2:Y:S01]  /*05f0*/  @P0 LDC R13, c[0x0][0x454] ;  /* 0x00011500ff0d0b82 */ /* 0x000ea20000000800 */
[----:B----4-:R-:W-:-:S02]  /*0600*/  @P0 MOV R0, 0x1 ;  /* 0x0000000100000802 */ /* 0x010fc40000000f00 */
[----:B------:R-:W-:-:S05]  /*0610*/  @!P0 MOV R0, 0x1 ;  /* 0x0000000100008802 */ /* 0x000fca0000000f00 */
[----:B------:R-:W1:Y:S08]  /*0620*/  @P0 LDC R8, c[0x0][0x454] ;  /* 0x00011500ff080b82 */ /* 0x000e700000000800 */
[----:B------:R-:W3:Y:S08]  /*0630*/  @!P0 LDC R2, c[0x0][0x434] ;  /* 0x00010d00ff028b82 */ /* 0x000ef00000000800 */
[----:B------:R-:W4:Y:S01]  /*0640*/  @!P0 LDC R13, c[0x0][0x434] ;  /* 0x00010d00ff0d8b82 */ /* 0x000f220000000800 */
[----:B-1----:R-:W-:-:S02]  /*0650*/  @P0 IMAD R3, R8, R11, RZ ;  /* 0x0000000b08030224 */ /* 0x002fc400078e02ff */
[----:B--23--:R-:W-:-:S07]  /*0660*/  @!P0 IMAD R3, R2, R11, RZ ;  /* 0x0000000b02038224 */ /* 0x00cfce00078e02ff */
.L_x_1353:
[----:B------:R-:W1:Y:S01]  /*0670*/  LDCU UR6, c[0x0][0x440] ;  /* 0x00008800ff0677ac */ /* 0x000e620008000800 */
[----:B------:R-:W-:Y:S01]  /*0680*/  @!P1 IMAD R7, R211, R9, R15 ;  /* 0x00000009d3079224 */ /* 0x000fe200078e020f */
[C---:B------:R-:W-:Y:S01]  /*0690*/  ISETP.NE.AND P0, PT, R210.reuse, -0x1, PT ;  /* 0xffffffffd200780c */ /* 0x040fe20003f05270 */
[----:B------:R-:W-:Y:S01]  /*06a0*/  @P1 IMAD.WIDE.U32 R8, R210, R4, RZ ;  /* 0x00000004d2081225 */ /* 0x000fe200078e00ff */
[----:B------:R-:W-:Y:S01]  /*06b0*/  UIADD3 UR8, UPT, UPT, -UR7, UR5, URZ ;  /* 0x0000000507087290 */ /* 0x000fe2000fffe1ff */
[----:B------:R-:W-:Y:S01]  /*06c0*/  BSSY.RECONVERGENT B0, `(.L_x_1354) ;  /* 0x000002a000007945 */ /* 0x000fe20003800200 */
[----:B------:R-:W2:Y:S01]  /*06d0*/  LDCU.64 UR4, c[0x0][0x410] ;  /* 0x00008200ff0477ac */ /* 0x000ea20008000a00 */
[----:B----4-:R-:W-:Y:S02]  /*06e0*/  IMAD R2, R6, R13, RZ ;  /* 0x0000000d06027224 */ /* 0x010fe400078e02ff */
[----:B------:R-:W-:Y:S01]  /*06f0*/  IMAD.SHL.U32 R4, R216, 0x8, RZ ;  /* 0x00000008d8047824 */ /* 0x000fe200078e00ff */
[----:B------:R-:W-:Y:S01]  /*0700*/  UIMAD.WIDE.U32 UR10, UR19, 0x80, URZ ;  /* 0x00000080130a78a5 */ /* 0x000fe2000f8e00ff */
[----:B------:R-:W-:-:S02]  /*0710*/  @P1 IMAD.MOV.U32 R14, RZ, RZ, R8 ;  /* 0x000000ffff0e1224 */ /* 0x000fc400078e0008 */
[C---:B------:R-:W-:Y:S01]  /*0720*/  @!P3 IMAD R2, R211.reuse, R3, R2 ;  /* 0x00000003d302b224 */ /* 0x040fe200078e0202 */
[----:B------:R-:W-:Y:S01]  /*0730*/  LOP3.LUT R3, R4, 0x38, RZ, 0xc0, !PT ;  /* 0x0000003804037812 */ /* 0x000fe200078ec0ff */
[----:B------:R-:W-:Y:S02]  /*0740*/  IMAD R211, R211, R10, RZ ;  /* 0x0000000ad3d37224 */ /* 0x000fe400078e02ff */
[----:B------:R-:W-:Y:S01]  /*0750*/  @P1 IMAD R7, R210, R5, R9 ;  /* 0x00000005d2071224 */ /* 0x000fe200078e0209 */
[C---:B------:R-:W-:Y:S01]  /*0760*/  IADD3 R10, P4, PT, R3.reuse, R14, RZ ;  /* 0x0000000e030a7210 */ /* 0x040fe20007f9e0ff */
[----:B------:R-:W-:Y:S01]  /*0770*/  IMAD R12, R0, UR7, RZ ;  /* 0x00000007000c7c24 */ /* 0x000fe2000f8e02ff */
[----:B------:R-:W-:Y:S02]  /*0780*/  SHF.R.U32.HI R5, RZ, 0x3, R216 ;  /* 0x00000003ff057819 */ /* 0x000fe400000116d8 */
[----:B-1----:R-:W-:Y:S01]  /*0790*/  ISETP.GE.AND P2, PT, R3, UR6, PT ;  /* 0x0000000603007c0c */ /* 0x002fe2000bf46270 */
[----:B------:R-:W-:Y:S01]  /*07a0*/  IMAD.X R11, RZ, RZ, R7, P4 ;  /* 0x000000ffff0b7224 */ /* 0x000fe200020e0607 */
[----:B------:R-:W-:Y:S01]  /*07b0*/  SEL R211, R211, R210, !P0 ;  /* 0x000000d2d3d37207 */ /* 0x000fe20004000000 */
[C---:B------:R-:W-:Y:S01]  /*07c0*/  VIADD R9, R5.reuse, 0x20 ;  /* 0x0000002005097836 */ /* 0x040fe20000000000 */
[----:B------:R-:W-:Y:S01]  /*07d0*/  ISETP.GE.OR P4, PT, R5, UR8, P2 ;  /* 0x0000000805007c0c */ /* 0x000fe20009786670 */
[----:B--2---:R-:W-:Y:S01]  /*07e0*/  IMAD.WIDE.U32 R10, R6, UR4, R10 ;  /* 0x00000004060a7c25 */ /* 0x004fe2000f8e000a */
[----:B------:R-:W-:-:S02]  /*07f0*/  ISETP.NE.AND P1, PT, R3, RZ, PT ;  /* 0x000000ff0300720c */ /* 0x000fc40003f25270 */
[----:B------:R-:W-:Y:S01]  /*0800*/  SHF.R.S32.HI R4, RZ, 0x1f, R211 ;  /* 0x0000001fff047819 */ /* 0x000fe200000114d3 */
[----:B------:R-:W-:Y:S01]  /*0810*/  VIADD R3, R5, 0x10 ;  /* 0x0000001005037836 */ /* 0x000fe20000000000 */
[----:B------:R-:W-:Y:S01]  /*0820*/  SEL R7, R211, RZ, P3 ;  /* 0x000000ffd3077207 */ /* 0x000fe20001800000 */
[----:B------:R-:W-:Y:S01]  /*0830*/  IMAD R27, R6, UR5, R11 ;  /* 0x00000005061b7c24 */ /* 0x000fe2000f8e020b */
[----:B------:R-:W-:Y:S02]  /*0840*/  SEL R4, R4, RZ, P3 ;  /* 0x000000ff04047207 */ /* 0x000fe40001800000 */
[----:B------:R-:W-:Y:S02]  /*0850*/  ISETP.GE.OR P5, PT, R5, UR8, P1 ;  /* 0x0000000805007c0c */ /* 0x000fe40008fa6670 */
[----:B------:R-:W-:Y:S02]  /*0860*/  ISETP.GE.OR P0, PT, R3, UR8, P1 ;  /* 0x0000000803007c0c */ /* 0x000fe40008f06670 */
[----:B------:R-:W-:-:S02]  /*0870*/  ISETP.GE.OR P6, PT, R9, UR8, P1 ;  /* 0x0000000809007c0c */ /* 0x000fc40008fc6670 */
[----:B------:R-:W-:Y:S02]  /*0880*/  ISETP.GE.OR P3, PT, R3, UR8, P2 ;  /* 0x0000000803007c0c */ /* 0x000fe40009766670 */
        /* <DEDUP_REMOVED lines=13> */
.L_x_1355:
[----:B------:R-:W-:Y:S05]  /*0960*/  BSYNC.RECONVERGENT B0 ;  /* 0x0000000000007941 */ /* 0x000fea0003800200 */
.L_x_1354:
        /* <DEDUP_REMOVED lines=17> */
.L_x_1357:
[----:B------:R-:W-:Y:S05]  /*0a80*/  BSYNC.RECONVERGENT B0 ;  /* 0x0000000000007941 */ /* 0x000fea0003800200 */
.L_x_1356:
[----:B------:R-:W-:Y:S01]  /*0a90*/  BSSY.RECONVERGENT B0, `(.L_x_1358) ;  /* 0x0000011000007945 */ /* 0x000fe20003800200 */
[----:B------:R-:W-:Y:S02]  /*0aa0*/  ISETP.GE.OR P3, PT, R23, UR8, P2 ;  /* 0x0000000817007c0c */ /* 0x000fe40009766670 */
        /* <DEDUP_REMOVED lines=15> */
.L_x_1359:
[----:B------:R-:W-:Y:S05]  /*0ba0*/  BSYNC.RECONVERGENT B0 ;  /* 0x0000000000007941 */ /* 0x000fea0003800200 */
.L_x_1358:
[----:B------:R-:W-:Y:S01]  /*0bb0*/  BSSY.RECONVERGENT B0, `(.L_x_1360) ;  /* 0x0000011000007945 */ /* 0x000fe20003800200 */
[----:B------:R-:W-:Y:S02]  /*0bc0*/  ISETP.GE.OR P4, PT, R21, UR8, P2 ;  /* 0x0000000815007c0c */ /* 0x000fe40009786670 */
        /* <DEDUP_REMOVED lines=15> */
.L_x_1361:
[----:B------:R-:W-:Y:S05]  /*0cc0*/  BSYNC.RECONVERGENT B0 ;  /* 0x0000000000007941 */ /* 0x000fea0003800200 */
.L_x_1360:
[----:B------:R-:W-:Y:S01]  /*0cd0*/  BSSY.RECONVERGENT B0, `(.L_x_1362) ;  /* 0x0000012000007945 */ /* 0x000fe20003800200 */
[----:B------:R-:W-:Y:S01]  /*0ce0*/  ISETP.GE.OR P3, PT, R19, UR8, P2 ;  /* 0x0000000813007c0c */ /* 0x000fe20009766670 */
        /* <DEDUP_REMOVED lines=16> */
.L_x_1363:
[----:B------:R-:W-:Y:S05]  /*0df0*/  BSYNC.RECONVERGENT B0 ;  /* 0x0000000000007941 */ /* 0x000fea0003800200 */
.L_x_1362:
        /* <DEDUP_REMOVED lines=17> */
.L_x_1365:
[----:B------:R-:W-:Y:S05]  /*0f10*/  BSYNC.RECONVERGENT B0 ;  /* 0x0000000000007941 */ /* 0x000fea0003800200 */
.L_x_1364:
        /* <DEDUP_REMOVED lines=15> */
.L_x_1367:
[----:B------:R-:W-:Y:S05]  /*1010*/  BSYNC.RECONVERGENT B0 ;  /* 0x0000000000007941 */ /* 0x000fea0003800200 */
.L_x_1366:
[----:B------:R-:W-:Y:S01]  /*1020*/  BSSY.RECONVERGENT B0, `(.L_x_1368) ;  /* 0x0000012000007945 */ /* 0x000fe20003800200 */
[----:B------:R-:W-:Y:S02]  /*1030*/  IADD3 R7, P4, P3, R12, R7, R2 ;  /* 0x000000070c077210 */ /* 0x000fe40007b9e002 */
        /* <DEDUP_REMOVED lines=16> */
.L_x_1369:
[----:B------:R-:W-:Y:S05]  /*1140*/  BSYNC.RECONVERGENT B0 ;  /* 0x0000000000007941 */ /* 0x000fea0003800200 */
.L_x_1368:
[----:B------:R-:W-:Y:S01]  /*1150*/  BSSY.RECONVERGENT B0, `(.L_x_1370) ;  /* 0x000000b000007945 */ /* 0x000fe20003800200 */
[----:B------:R-:W-:-:S03]  /*1160*/  IADD3.X R2, PT, PT, R13, R4, R2, P4, P3 ;  /* 0x000000040d027210 */ /* 0x000fc600027e6402 */
[----:B------:R-:W-:Y:S05]  /*1170*/  @P5 BRA `(.L_x_1371) ;  /* 0x0000000000205947 */ /* 0x000fea0003800000 */
        /* <DEDUP_REMOVED lines=8> */
.L_x_1371:
[----:B------:R-:W-:Y:S05]  /*1200*/  BSYNC.RECONVERGENT B0 ;  /* 0x0000000000007941 */ /* 0x000fea0003800200 */
.L_x_1370:
[----:B------:R-:W-:Y:S01]  /*1210*/  BSSY.RECONVERGENT B0, `(.L_x_1372) ;  /* 0x000000f000007945 */ /* 0x000fe20003800200 */
[----:B------:R-:W-:Y:S02]  /*1220*/  ISETP.GE.OR P5, PT, R23, UR8, P1 ;  /* 0x0000000817007c0c */ /* 0x000fe40008fa6670 */
[----:B------:R-:W-:Y:S02]  /*1230*/  ISETP.GE.OR P4, PT, R21, UR8, P1 ;  /* 0x0000000815007c0c */ /* 0x000fe40008f86670 */
[----:B------:R-:W-:Y:S02]  /*1240*/  ISETP.GE.OR P3, PT, R19, UR8, P1 ;  /* 0x0000000813007c0c */ /* 0x000fe40008f66670 */
[----:B------:R-:W-:Y:S02]  /*1250*/  ISETP.GE.OR P2, PT, R17, UR8, P1 ;  /* 0x0000000811007c0c */ /* 0x000fe40008f46670 */
[----:B------:R-:W-:Y:S01]  /*1260*/  ISETP.GE.OR P1, PT, R15, UR8, P1 ;  /* 0x000000080f007c0c */ /* 0x000fe20008f26670 */
        /* <DEDUP_REMOVED lines=9> */
.L_x_1373:
[----:B------:R-:W-:Y:S05]  /*1300*/  BSYNC.RECONVERGENT B0 ;  /* 0x0000000000007941 */ /* 0x000fea0003800200 */
.L_x_1372:
        /* <DEDUP_REMOVED lines=10> */
.L_x_1375:
[----:B------:R-:W-:Y:S05]  /*13b0*/  BSYNC.RECONVERGENT B0 ;  /* 0x0000000000007941 */ /* 0x000fea0003800200 */
.L_x_1374:
        /* <DEDUP_REMOVED lines=10> */
.L_x_1377:
[----:B------:R-:W-:Y:S05]  /*1460*/  BSYNC.RECONVERGENT B0 ;  /* 0x0000000000007941 */ /* 0x000fea0003800200 */
.L_x_1376:
        /* <DEDUP_REMOVED lines=10> */
.L_x_1379:
[----:B------:R-:W-:Y:S05]  /*1510*/  BSYNC.RECONVERGENT B0 ;  /* 0x0000000000007941 */ /* 0x000fea0003800200 */
.L_x_1378:
        /* <DEDUP_REMOVED lines=10> */
.L_x_1381:
[----:B------:R-:W-:Y:S05]  /*15c0*/  BSYNC.RECONVERGENT B0 ;  /* 0x0000000000007941 */ /* 0x000fea0003800200 */
.L_x_1380:
        /* <DEDUP_REMOVED lines=10> */
.L_x_1383:
[----:B------:R-:W-:Y:S05]  /*1670*/  BSYNC.RECONVERGENT B0 ;  /* 0x0000000000007941 */ /* 0x000fea0003800200 */
.L_x_1382:
        /* <DEDUP_REMOVED lines=10> */
.L_x_1352:
        /* <DEDUP_REMOVED lines=22> */
.L_x_1384:
[----:B------:R-:W1:Y:S01]  /*1880*/  LDC.64 R140, c[0x0][0x3b8] ;  /* 0x0000ee00ff8c7b82 */ /* 0x000e620000000a00 */
[----:B------:R-:W-:-:S05]  /*1890*/  IADD3 R8, PT, PT, R0, R7, RZ ;  /* 0x0000000700087210 */ /* 0x000fca0007ffe0ff */
[C---:B-1----:R-:W-:Y:S02]  /*18a0*/  IMAD R5, R8.reuse, R141, RZ ;  /* 0x0000008d08057224 */ /* 0x042fe400078e02ff */
[----:B------:R-:W-:-:S05]  /*18b0*/  IMAD.WIDE.U32 R8, R8, R140, RZ ;  /* 0x0000008c08087225 */ /* 0x000fca00078e00ff */
[----:B------:R-:W-:-:S07]  /*18c0*/  IADD3 R5, PT, PT, R9, R5, RZ ;  /* 0x0000000509057210 */ /* 0x000fce0007ffe0ff */
.L_x_1385:
[----:B------:R-:W2:Y:S02]  /*18d0*/  LDC R3, c[0x0][0x3e8] ;  /* 0x0000fa00ff037b82 */ /* 0x000ea40000000800 */
[----:B--2---:R-:W-:-:S04]  /*18e0*/  IABS R10, R3 ;  /* 0x00000003000a7213 */ /* 0x004fc80000000000 */
        /* <DEDUP_REMOVED lines=36> */
.L_x_1386:
[----:B------:R-:W1:Y:S01]  /*1b30*/  LDC.64 R138, c[0x0][0x3c0] ;  /* 0x0000f000ff8a7b82 */ /* 0x000e620000000a00 */
[----:B------:R-:W-:-:S05]  /*1b40*/  IADD3 R0, PT, PT, R0, R7, RZ ;  /* 0x0000000700007210 */ /* 0x000fca0007ffe0ff */
[C---:B-1----:R-:W-:Y:S02]  /*1b50*/  IMAD R3, R0.reuse, R139, RZ ;  /* 0x0000008b00037224 */ /* 0x042fe400078e02ff */
[----:B------:R-:W-:-:S05]  /*1b60*/  IMAD.WIDE.U32 R10, R0, R138, RZ ;  /* 0x0000008a000a7225 */ /* 0x000fca00078e00ff */
[----:B------:R-:W-:-:S07]  /*1b70*/  IADD3 R0, PT, PT, R11, R3, RZ ;  /* 0x000000030b007210 */ /* 0x000fce0007ffe0ff */
.L_x_1387:
[C---:B------:R-:W-:Y:S01]  /*1b80*/  IMAD.SHL.U32 R212, R216.reuse, 0x8, RZ ;  /* 0x00000008d8d47824 */ /* 0x040fe200078e00ff */
[----:B------:R-:W1:Y:S01]  /*1b90*/  LDCU.128 UR8, c[0x0][0x3d0] ;  /* 0x00007a00ff0877ac */ /* 0x000e620008000c00 */
[----:B------:R-:W-:Y:S01]  /*1ba0*/  IMAD.SHL.U32 R192, R216, 0x40, RZ ;  /* 0x00000040d8c07824 */ /* 0x000fe200078e00ff */
[----:B------:R-:W-:Y:S01]  /*1bb0*/  SHF.R.U32.HI R205, RZ, 0x3, R216 ;  /* 0x00000003ffcd7819 */ /* 0x000fe200000116d8 */
[----:B------:R-:W2:Y:S01]  /*1bc0*/  S2UR UR6, SR_CgaCtaId ;  /* 0x00000000000679c3 */ /* 0x000ea20000008800 */
[----:B------:R-:W-:Y:S01]  /*1bd0*/  LOP3.LUT R204, R212, 0x38, RZ, 0xc0, !PT ;  /* 0x00000038d4cc7812 */ /* 0x000fe200078ec0ff */
[----:B------:R-:W3:Y:S01]  /*1be0*/  LDCU.64 UR14, c[0x0][0x390] ;  /* 0x00007200ff0e77ac */ /* 0x000ee20008000a00 */
[----:B------:R-:W-:Y:S01]  /*1bf0*/  LOP3.LUT R13, R192, 0x1c0, RZ, 0xc0, !PT ;  /* 0x000001c0c00d7812 */ /* 0x000fe200078ec0ff */
[----:B------:R-:W-:Y:S01]  /*1c00*/  BSSY.RECONVERGENT B0, `(.L_x_1388) ;  /* 0x000003e000007945 */ /* 0x000fe20003800200 */
[C---:B------:R-:W-:Y:S01]  /*1c10*/  IADD3 R8, P1, PT, R204.reuse, R8, RZ ;  /* 0x00000008cc087210 */ /* 0x040fe20007f3e0ff */
[----:B------:R-:W4:Y:S01]  /*1c20*/  LDCU.64 UR16, c[0x0][0x388] ;  /* 0x00007100ff1077ac */ /* 0x000f220008000a00 */
[----:B------:R-:W-:-:S02]  /*1c30*/  IADD3 R10, P0, PT, R204, R10, RZ ;  /* 0x0000000acc0a7210 */ /* 0x000fc40007f1e0ff */
[----:B------:R-:W-:Y:S01]  /*1c40*/  SHF.R.S32.HI R3, RZ, 0x1f, R4 ;  /* 0x0000001fff037819 */ /* 0x000fe20000011404 */
[----:B------:R-:W-:Y:S01]  /*1c50*/  IMAD.X R9, RZ, RZ, R5, P1 ;  /* 0x000000ffff097224 */ /* 0x000fe200008e0605 */
[----:B------:R-:W-:Y:S01]  /*1c60*/  LOP3.LUT R5, R212, 0x1f8, RZ, 0xc0, !PT ;  /* 0x000001f8d4057812 */ /* 0x000fe200078ec0ff */
[----:B------:R-:W-:Y:S01]  /*1c70*/  IMAD.X R11, RZ, RZ, R0, P0 ;  /* 0x000000ffff0b7224 */ /* 0x000fe200000e0600 */
[----:B------:R-:W-:Y:S01]  /*1c80*/  LOP3.LUT R0, R13, 0x38, R212, 0xf8, !PT ;  /* 0x000000380d007812 */ /* 0x000fe200078ef8d4 */
[----:B------:R-:W-:Y:S01]  /*1c90*/  IMAD.WIDE.U32 R8, R205, R140, R8 ;  /* 0x0000008ccd087225 */ /* 0x000fe200078e0008 */
[----:B------:R-:W-:Y:S01]  /*1ca0*/  LOP3.LUT R5, R5, 0x38, R216, 0x78, !PT ;  /* 0x0000003805057812 */ /* 0x000fe200078e78d8 */
[----:B------:R-:W5:Y:S01]  /*1cb0*/  LDCU.64 UR12, c[0x0][0x3c8] ;  /* 0x00007900ff0c77ac */ /* 0x000f620008000a00 */
[----:B------:R-:W-:Y:S01]  /*1cc0*/  IADD3 R14, P0, PT, R204, R14, RZ ;  /* 0x0000000ecc0e7210 */ /* 0x000fe20007f1e0ff */
[----:B------:R-:W-:Y:S01]  /*1cd0*/  IMAD.WIDE.U32 R10, R205, R138, R10 ;  /* 0x0000008acd0a7225 */ /* 0x000fe200078e000a */
[----:B------:R-:W-:Y:S01]  /*1ce0*/  LOP3.LUT R212, R5, 0x1e00, R212, 0xf8, !PT ;  /* 0x00001e0005d47812 */ /* 0x000fe200078ef8d4 */
[----:B------:R-:W-:Y:S01]  /*1cf0*/  UMOV UR4, 0x400 ;  /* 0x0000040000047882 */ /* 0x000fe20000000000 */
[----:B------:R-:W-:Y:S01]  /*1d00*/  LOP3.LUT R121, R192, 0x200, RZ, 0xc0, !PT ;  /* 0x00000200c0797812 */ /* 0x000fe200078ec0ff */
[----:B-1----:R-:W-:-:S02]  /*1d10*/  IMAD R5, R3, UR8, RZ ;  /* 0x0000000803057c24 */ /* 0x002fc4000f8e02ff */
[----:B------:R-:W-:Y:S01]  /*1d20*/  IMAD R9, R205, R141, R9 ;  /* 0x0000008dcd097224 */ /* 0x000fe200078e0209 */
[----:B--2---:R-:W-:Y:S01]  /*1d30*/  ULEA UR6, UR6, UR4, 0x18 ;  /* 0x0000000406067291 */ /* 0x004fe2000f8ec0ff */
[----:B------:R-:W-:Y:S02]  /*1d40*/  IMAD R3, R3, UR10, RZ ;  /* 0x0000000a03037c24 */ /* 0x000fe4000f8e02ff */
[----:B------:R-:W-:Y:S02]  /*1d50*/  IMAD R11, R205, R139, R11 ;  /* 0x0000008bcd0b7224 */ /* 0x000fe400078e020b */
[----:B------:R-:W-:Y:S01]  /*1d60*/  IMAD R208, R4, UR9, R5 ;  /* 0x0000000904d07c24 */ /* 0x000fe2000f8e0205 */
[----:B------:R-:W-:Y:S01]  /*1d70*/  LEA R212, R212, UR6, 0x1 ;  /* 0x00000006d4d47c11 */ /* 0x000fe2000f8e08ff */
[----:B------:R-:W-:-:S04]  /*1d80*/  IMAD.WIDE.U32 R8, R4, UR8, R8 ;  /* 0x0000000804087c25 */ /* 0x000fc8000f8e0008 */
[----:B------:R-:W-:Y:S01]  /*1d90*/  IMAD R206, R4, UR11, R3 ;  /* 0x0000000b04ce7c24 */ /* 0x000fe2000f8e0203 */
[----:B----4-:R-:W-:Y:S01]  /*1da0*/  LEA R209, P2, R8, UR16, 0x1 ;  /* 0x0000001008d17c11 */ /* 0x010fe2000f8408ff */
[----:B------:R-:W-:-:S04]  /*1db0*/  IMAD.WIDE.U32 R4, R4, UR10, R10 ;  /* 0x0000000a04047c25 */ /* 0x000fc8000f8e000a */
[----:B------:R-:W-:Y:S01]  /*1dc0*/  IMAD.X R15, RZ, RZ, R2, P0 ;  /* 0x000000ffff0f7224 */ /* 0x000fe200000e0602 */
[----:B---3--:R-:W-:Y:S01]  /*1dd0*/  LEA R207, P1, R4, UR14, 0x1 ;  /* 0x0000000e04cf7c11 */ /* 0x008fe2000f8208ff */
[----:B------:R-:W-:Y:S01]  /*1de0*/  UIADD3 UR14, UPT, UPT, -UR7, UR5, URZ ;  /* 0x00000005070e7290 */ /* 0x000fe2000fffe1ff */
[----:B------:R-:W-:Y:S02]  /*1df0*/  IMAD.IADD R208, R9, 0x1, R208 ;  /* 0x0000000109d07824 */ /* 0x000fe400078e02d0 */
[----:B------:R-:W-:Y:S01]  /*1e00*/  IMAD.IADD R206, R5, 0x1, R206 ;  /* 0x0000000105ce7824 */ /* 0x000fe200078e02ce */
[----:B------:R-:W-:Y:S01]  /*1e10*/  SHF.R.U32.HI R5, RZ, 0x1, R216 ;  /* 0x00000001ff057819 */ /* 0x000fe200000116d8 */
[----:B-----5:R-:W-:Y:S01]  /*1e20*/  IMAD.WIDE.U32 R14, R6, UR12, R14 ;  /* 0x0000000c060e7c25 */ /* 0x020fe2000f8e000e */
[----:B------:R-:W-:Y:S02]  /*1e30*/  ISETP.GE.AND P0, PT, R205, UR14, PT ;  /* 0x0000000ecd007c0c */ /* 0x000fe4000bf06270 */
[----:B------:R-:W-:Y:S01]  /*1e40*/  LEA.HI.X R208, R8, UR17, R208, 0x1, P2 ;  /* 0x0000001108d07c11 */ /* 0x000fe200090f0cd0 */
[----:B------:R-:W-:Y:S01]  /*1e50*/  UIMAD.WIDE.U32 UR16, UR19, 0x80, URZ ;  /* 0x00000080131078a5 */ /* 0x000fe2000f8e00ff */
[----:B------:R-:W-:Y:S01]  /*1e60*/  LEA.HI.X R206, R4, UR15, R206, 0x1, P1 ;  /* 0x0000000f04ce7c11 */ /* 0x000fe200088f0cce */
[----:B------:R-:W-:Y:S01]  /*1e70*/  IMAD R17, R6, UR13, R15 ;  /* 0x0000000d06117c24 */ /* 0x000fe2000f8e020f */
[----:B------:R-:W-:-:S03]  /*1e80*/  LOP3.LUT R120, R0, 0x8, R5, 0x78, !PT ;  /* 0x0000000800787812 */ /* 0x000fc600078e7805 */
[----:B------:R-:W-:-:S04]  /*1e90*/  LOP3.LUT R203, R205, UR16, RZ, 0xfc, !PT ;  /* 0x00000010cdcb7c12 */ /* 0x000fc8000f8efcff */
[----:B------:R-:W-:Y:S05]  /*1ea0*/  @P0 BRA `(.L_x_1389) ;  /* 0x00000000004c0947 */ /* 0x000fea0003800000 */
        /* <DEDUP_REMOVED lines=18> */
.L_x_1390:
[----:B------:R1:W-:Y:S02]  /*1fd0*/  STS.128 [R212], RZ ;  /* 0x000000ffd4007388 */ /* 0x0003e40000000c00 */
.L_x_1389:
[----:B------:R-:W-:Y:S05]  /*1fe0*/  BSYNC.RECONVERGENT B0 ;  /* 0x0000000000007941 */ /* 0x000fea0003800200 */
.L_x_1388:
[C---:B------:R-:W-:Y:S01]  /*1ff0*/  VIADD R202, R205.reuse, 0x10 ;  /* 0x00000010cdca7836 */ /* 0x040fe20000000000 */
[----:B------:R-:W-:Y:S01]  /*2000*/  MOV R126, UR18 ;  /* 0x00000012007e7c02 */ /* 0x000fe20008000f00 */
        /* <DEDUP_REMOVED lines=10> */
[----:B------:R-:W-:Y:S01]  /*20b0*/  VIADD R126, R126, 0xffffffff ;  /* 0xffffffff7e7e7836 */ /* 0x000fe20000000000 */
[----:B------:R-:W-:-:S02]  /*20c0*/  ISETP.GE.AND P5, PT, R199, UR14, PT ;  /* 0x0000000ec7007c0c */ /* 0x000fc4000bfa6270 */
[----:B------:R-:W-:Y:S01]  /*20d0*/  ISETP.GE.AND P4, PT, R198, UR14, PT ;  /* 0x0000000ec6007c0c */ /* 0x000fe2000bf86270 */
[----:B------:R-:W-:Y:S01]  /*20e0*/  IMAD R9, R126, -0x40, R128 ;  /* 0xffffffc07e097824 */ /* 0x000fe200078e0280 */
        /* <DEDUP_REMOVED lines=10> */
[----:B--2---:R-:W-:Y:S01]  /*2190*/  IMAD.MOV.U32 R10, RZ, RZ, R14 ;  /* 0x000000ffff0a7224 */ /* 0x004fe200078e000e */
        /* <DEDUP_REMOVED lines=13> */
.L_x_1392:
[----:B------:R-:W-:Y:S05]  /*2270*/  BSYNC.RECONVERGENT B0 ;  /* 0x0000000000007941 */ /* 0x000fea0003800200 */
.L_x_1391:
[----:B------:R-:W-:Y:S01]  /*2280*/  SHF.L.U32 R123, R140, 0x6, RZ ;  /* 0x000000068c7b7819 */ /* 0x000fe200000006ff */
[----:B------:R-:W-:Y:S01]  /*2290*/  BSSY.RECONVERGENT B0, `(.L_x_1393) ;  /* 0x0000019000007945 */ /* 0x000fe20003800200 */
[----:B------:R-:W-:Y:S01]  /*22a0*/  ISETP.GE.AND P1, PT, R205, R9, PT ;  /* 0x00000009cd00720c */ /* 0x000fe20003f26270 */
[-C--:B----4-:R-:W-:Y:S02]  /*22b0*/  IMAD R13, R122, R126.reuse, RZ ;  /* 0x0000007e7a0d7224 */ /* 0x090fe400078e02ff */
[----:B--2---:R-:W-:Y:S01]  /*22c0*/  IMAD.WIDE.U32 R10, R123, R126, RZ ;  /* 0x0000007e7b0a7225 */ /* 0x004fe200078e00ff */
        /* <DEDUP_REMOVED lines=21> */
.L_x_1394:
[----:B------:R-:W-:Y:S05]  /*2420*/  BSYNC.RECONVERGENT B0 ;  /* 0x0000000000007941 */ /* 0x000fea0003800200 */
.L_x_1393:
        /* <DEDUP_REMOVED lines=22> */
.L_x_1396:
[----:B------:R-:W-:Y:S05]  /*2590*/  BSYNC.RECONVERGENT B0 ;  /* 0x0000000000007941 */ /* 0x000fea0003800200 */
.L_x_1395:
        /* <DEDUP_REMOVED lines=22> */
.L_x_1398:
[----:B------:R-:W-:Y:S05]  /*2700*/  BSYNC.RECONVERGENT B0 ;  /* 0x0000000000007941 */ /* 0x000fea0003800200 */
.L_x_1397:
        /* <DEDUP_REMOVED lines=22> */
.L_x_1400:
[----:B------:R-:W-:Y:S05]  /*2870*/  BSYNC.RECONVERGENT B0 ;  /* 0x0000000000007941 */ /* 0x000fea0003800200 */
.L_x_1399:
        /* <DEDUP_REMOVED lines=22> */
.L_x_1402:
[----:B------:R-:W-:Y:S05]  /*29e0*/  BSYNC.RECONVERGENT B0 ;  /* 0x0000000000007941 */ /* 0x000fea0003800200 */
.L_x_1401:
        /* <DEDUP_REMOVED lines=21> */
.L_x_1404:
[----:B------:R-:W-:Y:S05]  /*2b40*/  BSYNC.RECONVERGENT B0 ;  /* 0x0000000000007941 */ /* 0x000fea0003800200 */
.L_x_1403:
        /* <DEDUP_REMOVED lines=13> */
.L_x_1407:
[----:B------:R1:W-:Y:S02]  /*2c20*/  STS.128 [R212+0x4000], RZ ;  /* 0x004000ffd4007388 */ /* 0x0003e40000000c00 */
.L_x_1406:
[----:B------:R-:W-:Y:S05]  /*2c30*/  BSYNC.RECONVERGENT B0 ;  /* 0x0000000000007941 */ /* 0x000fea0003800200 */
.L_x_1405:
        /* <DEDUP_REMOVED lines=19> */
.L_x_1409:
[----:B------:R-:W-:Y:S05]  /*2d70*/  BSYNC.RECONVERGENT B0 ;  /* 0x0000000000007941 */ /* 0x000fea0003800200 */
.L_x_1408:
        /* <DEDUP_REMOVED lines=14> */
.L_x_1411:
[----:B------:R-:W-:Y:S05]  /*2e60*/  BSYNC.RECONVERGENT B0 ;  /* 0x0000000000007941 */ /* 0x000fea0003800200 */
.L_x_1410:
        /* <DEDUP_REMOVED lines=16> */
.L_x_1413:
[----:B------:R-:W-:Y:S05]  /*2f70*/  BSYNC.RECONVERGENT B0 ;  /* 0x0000000000007941 */ /* 0x000fea0003800200 */
.L_x_1412:
[----:B------:R-:W5:Y:S01]  /*2f80*/  LDCU.64 UR8, c[0x0][0x538] ;  /* 0x0000a700ff0877ac */ /* 0x000f620008000a00 */
[----:B------:R-:W0:Y:S01]  /*2f90*/  LDGDEPBAR ;  /* 0x00000000000079af */ /* 0x000e220000000000 */
[----:B-----5:R-:W-:-:S04]  /*2fa0*/  ISETP.NE.U32.AND P0, PT, RZ, UR8, PT ;  /* 0x00000008ff007c0c */ /* 0x020fc8000bf05070 */
[----:B------:R-:W-:Y:S01]  /*2fb0*/  ISETP.NE.AND.EX P0, PT, RZ, UR9, PT, P0 ;  /* 0x00000009ff007c0c */ /* 0x000fe2000bf05300 */
[C---:B------:R-:W-:Y:S01]  /*2fc0*/  IMAD.SHL.U32 R137, R138.reuse, 0x40, RZ ;  /* 0x000000408a897824 */ /* 0x040fe200078e00ff */
[----:B------:R-:W-:Y:S01]  /*2fd0*/  SHF.L.U64.HI R132, R138, 0x6, R139 ;  /* 0x000000068a847819 */ /* 0x000fe2000001028b */
[----:B------:R-:W-:Y:S01]  /*2fe0*/  IMAD.SHL.U32 R218, R216, 0x2, RZ ;  /* 0x00000002d8da7824 */ /* 0x000fe200078e00ff */
        /* <DEDUP_REMOVED lines=9> */
[----:B------:R-:W-:-:S06]  /*3080*/  @P0 LEA.HI.X R3, R6, UR9, R3, 0x2, P2 ;  /* 0x0000000906030c11 */ /* 0x000fcc00090f1403 */
[----:B------:R-:W2:Y:S01]  /*3090*/  @P0 LDG.E R3, desc[UR20][R2.64] ;  /* 0x0000001402030981 */ /* 0x000ea2000c1e1900 */
[----:B-----5:R-:W2:Y:S01]  /*30a0*/  @P0 MUFU.RCP R4, R8 ;  /* 0x0000000800040308 */ /* 0x020ea20000001000 */
[----:B------:R-:W-:Y:S01]  /*30b0*/  LOP3.LUT R7, R5, 0x1f0, RZ, 0xc0, !PT ;  /* 0x000001f005077812 */ /* 0x000fe200078ec0ff */
[----:B------:R-:W-:Y:S01]  /*30c0*/  BSSY.RECONVERGENT B0, `(.L_x_1414) ;  /* 0x000001e000007945 */ /* 0x000fe20003800200 */
[----:B------:R-:W-:Y:S02]  /*30d0*/  SHF.R.U32.HI R6, RZ, 0x2, R216 ;  /* 0x00000002ff067819 */ /* 0x000fe400000116d8 */
[----:B------:R-:W-:Y:S01]  /*30e0*/  LOP3.LUT R219, R218, 0x6, RZ, 0xc0, !PT ;  /* 0x00000006dadb7812 */ /* 0x000fe200078ec0ff */
[----:B------:R-:W-:Y:S01]  /*30f0*/  BAR.SYNC.DEFER_BLOCKING 0x0 ;  /* 0x0000000000007b1d */ /* 0x000fe20000010000 */
[----:B--2---:R-:W-:Y:S01]  /*3100*/  @P0 FMUL.FTZ R5, R3, R4 ;  /* 0x0000000403050220 */ /* 0x004fe20000410000 */
[----:B------:R-:W-:Y:S01]  /*3110*/  IMAD.U32 R4, RZ, RZ, UR7 ;  /* 0x00000007ff047e24 */ /* 0x000fe2000f8e00ff */
[----:B------:R-:W-:-:S03]  /*3120*/  LOP3.LUT R3, R6, 0x7, RZ, 0xc0, !PT ;  /* 0x0000000706037812 */ /* 0x000fc600078ec0ff */
[----:B------:R-:W-:Y:S02]  /*3130*/  @P0 R2UR UR4, R5 ;  /* 0x00000000050402ca */ /* 0x000fe400000e0000 */
[----:B------:R-:W-:Y:S01]  /*3140*/  IADD3 R4, PT, PT, R7, 0x1, R4 ;  /* 0x0000000107047810 */ /* 0x000fe20007ffe004 */
[----:B------:R-:W-:-:S03]  /*3150*/  IMAD R7, R132, R126, RZ ;  /* 0x0000007e84077224 */ /* 0x000fc600078e02ff */
[----:B------:R-:W-:Y:S01]  /*3160*/  IADD3 R2, PT, PT, R4, -UR5, R3 ;  /* 0x8000000504027c10 */ /* 0x000fe2000fffe003 */
[----:B------:R-:W-:Y:S01]  /*3170*/  IMAD.WIDE.U32 R4, R137, R126, RZ ;  /* 0x0000007e89047225 */ /* 0x000fe200078e00ff */
[----:B------:R-:W-:Y:S02]  /*3180*/  UMOV UR5, URZ ;  /* 0x000000ff00057c82 */ /* 0x000fe40008000000 */
[----:B------:R-:W-:Y:S01]  /*3190*/  IADD3 R127, PT, PT, R2, R127, R128 ;  /* 0x0000007f027f7210 */ /* 0x000fe20007ffe080 */
[----:B------:R-:W-:Y:S02]  /*31a0*/  IMAD.IADD R7, R5, 0x1, R7 ;  /* 0x0000000105077824 */ /* 0x000fe400078e0207 */
        /* <DEDUP_REMOVED lines=12> */
.L_x_1416:
[----:B------:R2:W-:Y:S01]  /*3270*/  STS.128 [R212+0x6000], RZ ;  /* 0x006000ffd4007388 */ /* 0x0005e20000000c00 */
[----:B------:R-:W-:Y:S05]  /*3280*/  BRA `(.L_x_1417) ;  /* 0x0000000000047947 */ /* 0x000fea0003800000 */
.L_x_1415:
[----:B------:R1:W-:Y:S02]  /*3290*/  STS.128 [R212+0x6000], RZ ;  /* 0x006000ffd4007388 */ /* 0x0003e40000000c00 */
.L_x_1417:
[----:B------:R-:W-:Y:S05]  /*32a0*/  BSYNC.RECONVERGENT B0 ;  /* 0x0000000000007941 */ /* 0x000fea0003800200 */
.L_x_1414:
[----:B------:R-:W-:Y:S01]  /*32b0*/  ISETP.GE.AND P0, PT, R202, R9, PT ;  /* 0x00000009ca00720c */ /* 0x000fe20003f06270 */
[----:B------:R-:W-:Y:S01]  /*32c0*/  BSSY.RECONVERGENT B0, `(.L_x_1418) ;  /* 0x000001a000007945 */ /* 0x000fe20003800200 */
[----:B-1----:R-:W-:Y:S01]  /*32d0*/  LOP3.LUT R3, R216, 0x8, RZ, 0xc0, !PT ;  /* 0x00000008d8037812 */ /* 0x002fe200078ec0ff */
[----:B------:R-:W-:Y:S01]  /*32e0*/  IMAD.SHL.U32 R145, R138, 0x10, RZ ;  /* 0x000000108a917824 */ /* 0x000fe200078e00ff */
[----:B------:R-:W-:Y:S02]  /*32f0*/  LOP3.LUT R192, R192, 0x400, RZ, 0xc0, !PT ;  /* 0x00000400c0c07812 */ /* 0x000fe400078ec0ff */
[----:B------:R-:W-:Y:S01]  /*3300*/  LOP3.LUT R3, R0, R3, RZ, 0x3c, !PT ;  /* 0x0000000300037212 */ /* 0x000fe200078e3cff */
[----:B------:R-:W-:Y:S01]  /*3310*/  IMAD.SHL.U32 R0, R216, 0x20, RZ ;  /* 0x00000020d8007824 */ /* 0x000fe200078e00ff */
[-C--:B------:R-:W-:Y:S02]  /*3320*/  ISETP.GE.AND P2, PT, R201, R9.reuse, PT ;  /* 0x00000009c900720c */ /* 0x080fe40003f46270 */
[----:B------:R-:W-:Y:S01]  /*3330*/  ISETP.GE.AND P1, PT, R200, R9, PT ;  /* 0x00000009c800720c */ /* 0x000fe20003f26270 */
[----:B------:R-:W-:Y:S01]  /*3340*/  IMAD R192, R3, 0x2, R192 ;  /* 0x0000000203c07824 */ /* 0x000fe200078e02c0 */
[----:B------:R-:W-:Y:S01]  /*3350*/  LOP3.LUT R193, R121, 0x7c00, R0, 0xf8, !PT ;  /* 0x00007c0079c17812 */ /* 0x000fe200078ef800 */
[----:B------:R1:W-:Y:S01]  /*3360*/  @P0 STS.128 [R212+0x6800], RZ ;  /* 0x006800ffd4000388 */ /* 0x0003e20000000c00 */
[----:B------:R-:W-:-:S03]  /*3370*/  SHF.L.U64.HI R144, R138, 0x4, R139 ;  /* 0x000000048a907819 */ /* 0x000fc6000001028b */
[----:B------:R-:W-:Y:S01]  /*3380*/  IMAD.IADD R193, R120, 0x1, R193 ;  /* 0x0000000178c17824 */ /* 0x000fe200078e02c1 */
[----:B------:R-:W-:Y:S06]  /*3390*/  @P0 BRA `(.L_x_1419) ;  /* 0x0000000000300947 */ /* 0x000fec0003800000 */
        /* <DEDUP_REMOVED lines=12> */
.L_x_1419:
[----:B------:R-:W-:Y:S05]  /*3460*/  BSYNC.RECONVERGENT B0 ;  /* 0x0000000000007941 */ /* 0x000fea0003800200 */
.L_x_1418:
        /* <DEDUP_REMOVED lines=16> */
.L_x_1421:
[----:B------:R-:W-:Y:S05]  /*3570*/  BSYNC.RECONVERGENT B0 ;  /* 0x0000000000007941 */ /* 0x000fea0003800200 */
.L_x_1420:
        /* <DEDUP_REMOVED lines=10> */
[----:B-1----:R-:W-:Y:S02]  /*3620*/  IADD3 R3, PT, PT, R7, R0, RZ ;  /* 0x0000000007037210 */ /* 0x002fe40007ffe0ff */
[----:B------:R-:W-:-:S04]  /*3630*/  LEA R2, P0, R6, R207, 0x1 ;  /* 0x000000cf06027211 */ /* 0x000fc800078008ff */
[----:B------:R-:W-:-:S05]  /*3640*/  LEA.HI.X R3, R6, R206, R3, 0x1, P0 ;  /* 0x000000ce06037211 */ /* 0x000fca00000f0c03 */
[----:B------:R-:W-:Y:S01]  /*3650*/  @!PT LDS RZ, [RZ] ;  /* 0x00000000fffff984 */ /* 0x000fe20000000800 */
[----:B------:R-:W-:Y:S01]  /*3660*/  @!PT LDS RZ, [RZ] ;  /* 0x00000000fffff984 */ /* 0x000fe20000000800 */
[----:B------:R-:W-:Y:S01]  /*3670*/  @!PT LDS RZ, [RZ] ;  /* 0x00000000fffff984 */ /* 0x000fe20000000800 */
[----:B------:R1:W-:Y:S04]  /*3680*/  LDGSTS.E.BYPASS.LTC128B.128 [R212+0x7800], desc[UR20][R2.64] ;  /* 0x0780000002d47fae */ /* 0x0003e8000b981a14 */
.L_x_1423:
[----:B------:R-:W-:Y:S05]  /*3690*/  BSYNC.RECONVERGENT B0 ;  /* 0x0000000000007941 */ /* 0x000fea0003800200 */
.L_x_1422:
[----:B----4-:R-:W-:Y:S01]  /*36a0*/  LDSM.16.M88.4 R20, [R193] ;  /* 0x00000000c114783b */ /* 0x010fe20000000200 */
[----:B------:R-:W-:Y:S01]  /*36b0*/  R2P PR, R216, 0x6 ;  /* 0x00000006d8007804 */ /* 0x000fe20000000000 */
[----:B-1----:R-:W-:Y:S01]  /*36c0*/  IMAD.MOV.U32 R3, RZ, RZ, 0x20 ;  /* 0x00000020ff037424 */ /* 0x002fe200078e00ff */
[----:B------:R-:W1:Y:S01]  /*36d0*/  LDCU UR10, c[0x0][0x50c] ;  /* 0x0000a180ff0a77ac */ /* 0x000e620008000800 */
[----:B------:R-:W4:Y:S01]  /*36e0*/  LDSM.16.M88.4 R92, [R192+UR6+0x4000] ;  /* 0x00400006c05c783b */ /* 0x000f220008000200 */
[----:B------:R-:W-:Y:S01]  /*36f0*/  VIADD R2, R192, UR6 ;  /* 0x00000006c0027c36 */ /* 0x000fe20008000000 */
[----:B------:R-:W-:Y:S01]  /*3700*/  VIMNMX R228, PT, PT, R127, R128, PT ;  /* 0x000000807fe47248 */ /* 0x000fe20003fe0100 */
[----:B------:R-:W-:Y:S01]  /*3710*/  IMAD.MOV.U32 R0, RZ, RZ, 0x40 ;  /* 0x00000040ff007424 */ /* 0x000fe200078e00ff */
[----:B------:R-:W-:Y:S01]  /*3720*/  SEL R3, R3, 0xffffffe0, !P1 ;  /* 0xffffffe003037807 */ /* 0x000fe20004800000 */
[----:B------:R-:W5:Y:S01]  /*3730*/  LDSM.16.M88.4 R52, [R193+0x2000] ;  /* 0x00200000c134783b */ /* 0x000f620000000200 */
[----:B------:R-:W-:Y:S01]  /*3740*/  IMAD R229, R126, 0x40, R219 ;  /* 0x000000407ee57824 */ /* 0x000fe200078e02db */
[----:B------:R-:W-:-:S02]  /*3750*/  VIADDMNMX R195, R127, 0x8, R128, PT ;  /* 0x000000087fc37846 */ /* 0x000fc40003800180 */
[--C-:B------:R-:W-:Y:S01]  /*3760*/  IMAD.IADD R191, R193, 0x1, R3.reuse ;  /* 0x00000001c1bf7824 */ /* 0x100fe200078e0203 */
[----:B------:R-:W-:Y:S01]  /*3770*/  SEL R0, R0, 0xffffffc0, !P2 ;  /* 0xffffffc000007807 */ /* 0x000fe20005000000 */
[C---:B------:R-:W-:Y:S01]  /*3780*/  IMAD.IADD R187, R2.reuse, 0x1, R3 ;  /* 0x0000000102bb7824 */ /* 0x040fe200078e0203 */
[----:B------:R-:W-:Y:S01]  /*3790*/  LDSM.16.M88.4 R76, [R192+UR6+0x4800] ;  /* 0x00480006c04c783b */ /* 0x000fe20008000200 */
[----:B------:R-:W-:Y:S02]  /*37a0*/  VIADDMNMX R194, R127, 0x40, R128, PT ;  /* 0x000000407fc27846 */ /* 0x000fe40003800180 */
[--C-:B------:R-:W-:Y:S01]  /*37b0*/  IMAD.IADD R186, R2, 0x1, R0.reuse ;  /* 0x0000000102ba7824 */ /* 0x100fe200078e0200 */
[----:B------:R-:W-:Y:S01]  /*37c0*/  LDSM.16.M88.4 R12, [R191] ;  /* 0x00000000bf0c783b */ /* 0x000fe20000000200 */
[----:B------:R-:W-:Y:S01]  /*37d0*/  IMAD.IADD R190, R193, 0x1, R0 ;  /* 0x00000001c1be7824 */ /* 0x000fe200078e0200 */
[----:B------:R-:W-:Y:S01]  /*37e0*/  VIADDMNMX R2, R127, 0x48, R128, PT ;  /* 0x000000487f027846 */ /* 0x000fe20003800180 */
[C---:B------:R-:W-:Y:S01]  /*37f0*/  IMAD.IADD R185, R3.reuse, 0x1, R186 ;  /* 0x0000000103b97824 */ /* 0x040fe200078e02ba */
[----:B------:R-:W2:Y:S01]  /*3800*/  LDSM.16.M88.4 R116, [R187+0x4000] ;  /* 0x00400000bb74783b */ /* 0x000ea20000000200 */
[----:B------:R-:W-:-:S03]  /*3810*/  IMAD.IADD R189, R3, 0x1, R190 ;  /* 0x0000000103bd7824 */ /* 0x000fc600078e02be */
[----:B------:R-:W-:Y:S04]  /*3820*/  LDSM.16.M88.4 R40, [R186+0x4000] ;  /* 0x00400000ba28783b */ /* 0x000fe80000000200 */
[----:B------:R-:W3:Y:S04]  /*3830*/  LDSM.16.M88.4 R48, [R190] ;  /* 0x00000000be30783b */ /* 0x000ee80000000200 */
[----:B------:R-:W1:Y:S04]  /*3840*/  LDSM.16.M88.4 R60, [R192+UR6+0x5000] ;  /* 0x00500006c03c783b */ /* 0x000e680008000200 */
[----:B------:R-:W1:Y:S01]  /*3850*/  LDSM.16.M88.4 R16, [R192+UR6+0x5800] ;  /* 0x00580006c010783b */ /* 0x000e620008000200 */
[-C--:B----4-:R-:W-:Y:S03]  /*3860*/  HMMA.16816.F32 R24, R20, R92.reuse, RZ ;  /* 0x0000005c1418723c */ /* 0x090fe600000018ff */
[----:B------:R-:W-:Y:S04]  /*3870*/  LDSM.16.M88.4 R28, [R185+0x4000] ;  /* 0x00400000b91c783b */ /* 0x000fe80000000200 */
[----:B------:R-:W4:Y:S01]  /*3880*/  LDSM.16.M88.4 R32, [R189] ;  /* 0x00000000bd20783b */ /* 0x000f220000000200 */
[C---:B-----5:R-:W-:Y:S03]  /*3890*/  HMMA.16816.F32 R36, R52.reuse, R92, RZ ;  /* 0x0000005c3424723c */ /* 0x060fe600000018ff */
[----:B------:R-:W5:Y:S04]  /*38a0*/  LDSM.16.M88.4 R8, [R191+0x2000] ;  /* 0x00200000bf08783b */ /* 0x000f680000000200 */
[----:B------:R-:W5:Y:S01]  /*38b0*/  LDSM.16.M88.4 R108, [R187+0x4800] ;  /* 0x00480000bb6c783b */ /* 0x000f620000000200 */
[----:B------:R-:W-:Y:S03]  /*38c0*/  HMMA.16816.F32 R96, R52, R94, RZ ;  /* 0x0000005e3460723c */ /* 0x000fe600000018ff */
[----:B------:R-:W5:Y:S04]  /*38d0*/  LDSM.16.M88.4 R104, [R187+0x5000] ;  /* 0x00500000bb68783b */ /* 0x000f680000000200 */
[----:B------:R-:W5:Y:S01]  /*38e0*/  LDSM.16.M88.4 R100, [R187+0x5800] ;  /* 0x00580000bb64783b */ /* 0x000f620000000200 */
[----:B--2---:R-:W-:Y:S03]  /*38f0*/  HMMA.16816.F32 R24, R12, R116, R24 ;  /* 0x000000740c18723c */ /* 0x004fe60000001818 */
[----:B------:R-:W2:Y:S04]  /*3900*/  LDSM.16.M88.4 R44, [R190+0x2000] ;  /* 0x00200000be2c783b */ /* 0x000ea80000000200 */
[----:B------:R-:W2:Y:S01]  /*3910*/  LDSM.16.M88.4 R4, [R189+0x2000] ;  /* 0x00200000bd04783b */ /* 0x000ea20000000200 */
[----:B------:R-:W-:Y:S03]  /*3920*/  HMMA.16816.F32 R92, R20, R94, RZ ;  /* 0x0000005e145c723c */ /* 0x000fe600000018ff */
[----:B------:R-:W0:Y:S05]  /*3930*/  LDGDEPBAR ;  /* 0x00000000000079af */ /* 0x000e2a0000000000 */
[----:B------:R-:W-:Y:S08]  /*3940*/  HMMA.16816.F32 R84, R52, R76, RZ ;  /* 0x0000004c3454723c */ /* 0x000ff000000018ff */
[----:B---3--:R-:W-:Y:S08]  /*3950*/  HMMA.16816.F32 R24, R48, R40, R24 ;  /* 0x000000283018723c */ /* 0x008ff00000001818 */
[C---:B-1----:R-:W-:Y:S08]  /*3960*/  HMMA.16816.F32 R68, R52.reuse, R60, RZ ;  /* 0x0000003c3444723c */ /* 0x042ff000000018ff */
[C---:B------:R-:W-:Y:S08]  /*3970*/  HMMA.16816.F32 R56, R52.reuse, R16, RZ ;  /* 0x000000103438723c */ /* 0x040ff000000018ff */
[C---:B------:R-:W-:Y:S08]  /*3980*/  HMMA.16816.F32 R80, R52.reuse, R78, RZ ;  /* 0x0000004e3450723c */ /* 0x040ff000000018ff */
[----:B------:R-:W-:Y:S08]  /*3990*/  HMMA.16816.F32 R64, R52, R62, RZ ;  /* 0x0000003e3440723c */ /* 0x000ff000000018ff */
[----:B----4-:R-:W-:Y:S08]  /*39a0*/  HMMA.16816.F32 R24, R32, R28, R24 ;  /* 0x0000001c2018723c */ /* 0x010ff00000001818 */
[----:B------:R-:W-:Y:S08]  /*39b0*/  HMMA.16816.F32 R52, R52, R18, RZ ;  /* 0x000000123434723c */ /* 0x000ff000000018ff */
[----:B-----5:R-:W-:Y:S03]  /*39c0*/  HMMA.16816.F32 R36, R8, R116, R36 ;  /* 0x000000740824723c */ /* 0x020fe60000001824 */
[----:B------:R-:W-:Y:S01]  /*39d0*/  FMUL.FTZ R24, R24, UR10 ;  /* 0x0000000a18187c20 */ /* 0x000fe20008410000 */
[----:B------:R-:W-:Y:S01]  /*39e0*/  FMUL.FTZ R25, R25, UR10 ;  /* 0x0000000a19197c20 */ /* 0x000fe20008410000 */
[----:B------:R-:W-:Y:S01]  /*39f0*/  FMUL.FTZ R26, R26, UR10 ;  /* 0x0000000a1a1a7c20 */ /* 0x000fe20008410000 */
[----:B------:R-:W-:-:S02]  /*3a00*/  FMUL.FTZ R27, R27, UR10 ;  /* 0x0000000a1b1b7c20 */ /* 0x000fc40008410000 */
[C---:B------:R-:W-:Y:S08]  /*3a10*/  HMMA.16816.F32 R88, R20.reuse, R76, RZ ;  /* 0x0000004c1458723c */ /* 0x040ff000000018ff */
[----:B------:R-:W-:Y:S08]  /*3a20*/  HMMA.16816.F32 R72, R20, R60, RZ ;  /* 0x0000003c1448723c */ /* 0x000ff000000018ff */
[-C--:B------:R-:W-:Y:S08]  /*3a30*/  HMMA.16816.F32 R96, R8, R118.reuse, R96 ;  /* 0x000000760860723c */ /* 0x080ff00000001860 */
[----:B------:R-:W-:Y:S08]  /*3a40*/  HMMA.16816.F32 R92, R12, R118, R92 ;  /* 0x000000760c5c723c */ /* 0x000ff0000000185c */
        /* <DEDUP_REMOVED lines=8> */
[----:B------:R-:W-:Y:S01]  /*3ad0*/  HMMA.16816.F32 R52, R8, R102, R52 ;  /* 0x000000660834723c */ /* 0x000fe20000001834 */
[----:B------:R-:W1:Y:S07]  /*3ae0*/  LDSM.16.M88.4 R8, [R186+0x4800] ;  /* 0x00480000ba08783b */ /* 0x000e6e0000000200 */
[----:B------:R-:W-:Y:S01]  /*3af0*/  HMMA.16816.F32 R20, R20, R18, RZ ;  /* 0x000000121414723c */ /* 0x000fe200000018ff */
[----:B------:R-:W-:Y:S07]  /*3b00*/  LDSM.16.M88.4 R16, [R185+0x4800] ;  /* 0x00480000b910783b */ /* 0x000fee0000000200 */
[----:B--2---:R-:W-:Y:S01]  /*3b10*/  HMMA.16816.F32 R36, R44, R40, R36 ;  /* 0x000000282c24723c */ /* 0x004fe20000001824 */
[----:B------:R-:W-:Y:S07]  /*3b20*/  MUFU.TANH R40, R24 ;  /* 0x0000001800287308 */ /* 0x000fee0000002400 */
[C---:B------:R-:W-:Y:S01]  /*3b30*/  HMMA.16816.F32 R88, R12.reuse, R108, R88 ;  /* 0x0000006c0c58723c */ /* 0x040fe20000001858 */
[----:B------:R-:W-:Y:S07]  /*3b40*/  MUFU.TANH R108, R25 ;  /* 0x00000019006c7308 */ /* 0x000fee0000002400 */
[----:B------:R-:W-:Y:S01]  /*3b50*/  HMMA.16816.F32 R72, R12, R104, R72 ;  /* 0x000000680c48723c */ /* 0x000fe20000001848 */
[----:B------:R-:W-:Y:S07]  /*3b60*/  MUFU.TANH R41, R26 ;  /* 0x0000001a00297308 */ /* 0x000fee0000002400 */
[-C--:B------:R-:W-:Y:S01]  /*3b70*/  HMMA.16816.F32 R92, R48, R42.reuse, R92 ;  /* 0x0000002a305c723c */ /* 0x080fe2000000185c */
[----:B------:R2:W-:Y:S07]  /*3b80*/  MUFU.TANH R104, R27 ;  /* 0x0000001b00687308 */ /* 0x0005ee0000002400 */
[----:B------:R-:W-:Y:S08]  /*3b90*/  HMMA.16816.F32 R96, R44, R42, R96 ;  /* 0x0000002a2c60723c */ /* 0x000ff00000001860 */
[C---:B------:R-:W-:Y:S01]  /*3ba0*/  HMMA.16816.F32 R112, R12.reuse, R100, R112 ;  /* 0x000000640c70723c */ /* 0x040fe20000001870 */
[----:B--2---:R-:W2:Y:S07]  /*3bb0*/  LDSM.16.M88.4 R24, [R186+0x5800] ;  /* 0x00580000ba18783b */ /* 0x004eae0000000200 */
[C---:B------:R-:W-:Y:S08]  /*3bc0*/  HMMA.16816.F32 R76, R12.reuse, R110, R76 ;  /* 0x0000006e0c4c723c */ /* 0x040ff0000000184c */
[C---:B------:R-:W-:Y:S08]  /*3bd0*/  HMMA.16816.F32 R60, R12.reuse, R106, R60 ;  /* 0x0000006a0c3c723c */ /* 0x040ff0000000183c */
[----:B------:R-:W-:Y:S01]  /*3be0*/  HMMA.16816.F32 R20, R12, R102, R20 ;  /* 0x000000660c14723c */ /* 0x000fe20000001814 */
[----:B------:R-:W3:Y:S07]  /*3bf0*/  LDSM.16.M88.4 R12, [R186+0x5000] ;  /* 0x00500000ba0c783b */ /* 0x000eee0000000200 */
[----:B------:R-:W-:Y:S08]  /*3c00*/  HMMA.16816.F32 R36, R4, R28, R36 ;  /* 0x0000001c0424723c */ /* 0x000ff00000001824 */
[-C--:B------:R-:W-:Y:S08]  /*3c10*/  HMMA.16816.F32 R92, R32, R30.reuse, R92 ;  /* 0x0000001e205c723c */ /* 0x080ff0000000185c */
[----:B------:R-:W-:Y:S01]  /*3c20*/  HMMA.16816.F32 R96, R4, R30, R96 ;  /* 0x0000001e0460723c */ /* 0x000fe20000001860 */
[----:B------:R-:W4:Y:S02]  /*3c30*/  LDSM.16.M88.4 R28, [R185+0x5800] ;  /* 0x00580000b91c783b */ /* 0x000f240000000200 */
[----:B------:R-:W-:Y:S01]  /*3c40*/  FMUL.FTZ R37, R37, UR10 ;  /* 0x0000000a25257c20 */ /* 0x000fe20008410000 */
[----:B------:R-:W-:Y:S01]  /*3c50*/  FMUL.FTZ R39, R39, UR10 ;  /* 0x0000000a27277c20 */ /* 0x000fe20008410000 */
[----:B------:R-:W-:-:S03]  /*3c60*/  FMUL.FTZ R36, R36, UR10 ;  /* 0x0000000a24247c20 */ /* 0x000fc60008410000 */
[-C--:B-1----:R-:W-:Y:S01]  /*3c70*/  HMMA.16816.F32 R88, R48, R8.reuse, R88 ;  /* 0x000000083058723c */ /* 0x082fe20000001858 */
[----:B------:R-:W-:Y:S02]  /*3c80*/  MUFU.TANH R37, R37 ;  /* 0x0000002500257308 */ /* 0x000fe40000002400 */
[----:B------:R-:W-:Y:S01]  /*3c90*/  FMUL.FTZ R42, R92, UR10 ;  /* 0x0000000a5c2a7c20 */ /* 0x000fe20008410000 */
[----:B------:R-:W-:Y:S01]  /*3ca0*/  FMUL.FTZ R92, R94, UR10 ;  /* 0x0000000a5e5c7c20 */ /* 0x000fe20008410000 */
[----:B------:R-:W-:Y:S01]  /*3cb0*/  FMUL.FTZ R43, R93, UR10 ;  /* 0x0000000a5d2b7c20 */ /* 0x000fe20008410000 */
[----:B------:R-:W-:Y:S02]  /*3cc0*/  FMUL.FTZ R93, R95, UR10 ;  /* 0x0000000a5f5d7c20 */ /* 0x000fe40008410000 */
[----:B------:R-:W-:Y:S01]  /*3cd0*/  HMMA.16816.F32 R84, R44, R8, R84 ;  /* 0x000000082c54723c */ /* 0x000fe20000001854 */
[----:B------:R-:W-:Y:S02]  /*3ce0*/  MUFU.TANH R39, R39 ;  /* 0x0000002700277308 */ /* 0x000fe40000002400 */
[----:B------:R-:W-:Y:S01]  /*3cf0*/  FMUL.FTZ R94, R96, UR10 ;  /* 0x0000000a605e7c20 */ /* 0x000fe20008410000 */
[----:B------:R-:W-:Y:S01]  /*3d00*/  FMUL.FTZ R96, R98, UR10 ;  /* 0x0000000a62607c20 */ /* 0x000fe20008410000 */
[----:B------:R-:W-:Y:S01]  /*3d10*/  FMUL.FTZ R95, R97, UR10 ;  /* 0x0000000a615f7c20 */ /* 0x000fe20008410000 */
[----:B------:R-:W-:-:S02]  /*3d20*/  FMUL.FTZ R97, R99, UR10 ;  /* 0x0000000a63617c20 */ /* 0x000fc40008410000 */
[-C--:B------:R-:W-:Y:S01]  /*3d30*/  HMMA.16816.F32 R80, R44, R10.reuse, R80 ;  /* 0x0000000a2c50723c */ /* 0x080fe20000001850 */
[----:B------:R-:W-:Y:S07]  /*3d40*/  MUFU.TANH R42, R42 ;  /* 0x0000002a002a7308 */ /* 0x000fee0000002400 */
[----:B------:R-:W-:Y:S01]  /*3d50*/  HMMA.16816.F32 R76, R48, R10, R76 ;  /* 0x0000000a304c723c */ /* 0x000fe2000000184c */
[----:B------:R-:W1:Y:S01]  /*3d60*/  LDSM.16.M88.4 R8, [R185+0x5000] ;  /* 0x00500000b908783b */ /* 0x000e620000000200 */
[----:B------:R-:W-:Y:S01]  /*3d70*/  MUFU.TANH R92, R92 ;  /* 0x0000005c005c7308 */ /* 0x000fe20000002400 */
[----:B------:R-:W-:-:S05]  /*3d80*/  DEPBAR.LE SB0, 0x0 ;  /* 0x000080000000791a */ /* 0x000fca0000000000 */
[-C--:B--2---:R-:W-:Y:S02]  /*3d90*/  HMMA.16816.F32 R20, R48, R26.reuse, R20 ;  /* 0x0000001a3014723c */ /* 0x084fe40000001814 */
[----:B------:R-:W-:Y:S06]  /*3da0*/  MUFU.TANH R43, R43 ;  /* 0x0000002b002b7308 */ /* 0x000fec0000002400 */
[----:B------:R-:W-:Y:S01]  /*3db0*/  HMMA.16816.F32 R52, R44, R26, R52 ;  /* 0x0000001a2c34723c */ /* 0x000fe20000001834 */
[----:B------:R-:W-:Y:S01]  /*3dc0*/  VIADD R27, R229, 0x38 ;  /* 0x00000038e51b7836 */ /* 0x000fe20000000000 */
[----:B------:R-:W-:Y:S04]  /*3dd0*/  MUFU.TANH R93, R93 ;  /* 0x0000005d005d7308 */ /* 0x000fe80000002400 */
[----:B------:R-:W-:-:S02]  /*3de0*/  ISETP.GE.AND P4, PT, R27, R228, PT ;  /* 0x000000e41b00720c */ /* 0x000fc40003f86270 */
[C---:B---3--:R-:W-:Y:S01]  /*3df0*/  HMMA.16816.F32 R68, R44.reuse, R12, R68 ;  /* 0x0000000c2c44723c */ /* 0x048fe20000001844 */
[C---:B------:R-:W-:Y:S01]  /*3e00*/  ISETP.GE.AND P2, PT, R27.reuse, R195, PT ;  /* 0x000000c31b00720c */ /* 0x040fe20003f46270 */
[----:B------:R-:W-:Y:S01]  /*3e10*/  MUFU.TANH R94, R94 ;  /* 0x0000005e005e7308 */ /* 0x000fe20000002400 */
[C---:B------:R-:W-:Y:S02]  /*3e20*/  ISETP.GE.AND P6, PT, R27.reuse, R194, PT ;  /* 0x000000c21b00720c */ /* 0x040fe40003fc6270 */
[----:B------:R-:W-:Y:S02]  /*3e30*/  ISETP.GE.AND P5, PT, R27, R2, PT ;  /* 0x000000021b00720c */ /* 0x000fe40003fa6270 */
[----:B------:R-:W-:Y:S01]  /*3e40*/  I2FP.F32.U32 R27, R27 ;  /* 0x0000001b001b7245 */ /* 0x000fe20000201000 */
[C---:B------:R-:W-:Y:S02]  /*3e50*/  HMMA.16816.F32 R56, R44.reuse, R24, R56 ;  /* 0x000000182c38723c */ /* 0x040fe40000001838 */
[----:B------:R-:W-:Y:S06]  /*3e60*/  MUFU.TANH R96, R96 ;  /* 0x0000006000607308 */ /* 0x000fec0000002400 */
[----:B------:R-:W-:Y:S01]  /*3e70*/  HMMA.16816.F32 R64, R44, R14, R64 ;  /* 0x0000000e2c40723c */ /* 0x000fe20000001840 */
[----:B------:R-:W-:Y:S01]  /*3e80*/  VIADD R45, R229, 0x1 ;  /* 0x00000001e52d7836 */ /* 0x000fe20000000000 */
[----:B------:R-:W-:Y:S04]  /*3e90*/  MUFU.TANH R95, R95 ;  /* 0x0000005f005f7308 */ /* 0x000fe80000002400 */
[----:B------:R-:W-:-:S02]  /*3ea0*/  ISETP.GE.AND P3, PT, R45, R228, PT ;  /* 0x000000e42d00720c */ /* 0x000fc40003f66270 */
[----:B----4-:R-:W-:Y:S01]  /*3eb0*/  HMMA.16816.F32 R20, R32, R30, R20 ;  /* 0x0000001e2014723c */ /* 0x010fe20000001814 */
[----:B------:R-:W-:Y:S01]  /*3ec0*/  ISETP.GE.AND P1, PT, R45, R195, PT ;  /* 0x000000c32d00720c */ /* 0x000fe20003f26270 */
[----:B------:R-:W-:Y:S06]  /*3ed0*/  MUFU.TANH R97, R97 ;  /* 0x0000006100617308 */ /* 0x000fec0000002400 */
[C---:B------:R-:W-:Y:S02]  /*3ee0*/  HMMA.16816.F32 R60, R48.reuse, R14, R60 ;  /* 0x0000000e303c723c */ /* 0x040fe4000000183c */
[----:B------:R-:W-:Y:S06]  /*3ef0*/  MUFU.TANH R36, R36 ;  /* 0x0000002400247308 */ /* 0x000fec0000002400 */
[----:B------:R-:W-:Y:S03]  /*3f00*/  HMMA.16816.F32 R112, R48, R24, R112 ;  /* 0x000000183070723c */ /* 0x000fe60000001870 */
[----:B------:R-:W-:-:S05]  /*3f10*/  FMUL.FTZ R14, R22, UR10 ;  /* 0x0000000a160e7c20 */ /* 0x000fca0008410000 */
[----:B------:R-:W-:Y:S01]  /*3f20*/  HMMA.16816.F32 R52, R4, R30, R52 ;  /* 0x0000001e0434723c */ /* 0x000fe20000001834 */
[----:B------:R-:W2:Y:S01]  /*3f30*/  MUFU.TANH R14, R14 ;  /* 0x0000000e000e7308 */ /* 0x000ea20000002400 */
[----:B------:R-:W-:Y:S01]  /*3f40*/  FMUL.FTZ R31, R23, UR10 ;  /* 0x0000000a171f7c20 */ /* 0x000fe20008410000 */
[----:B------:R-:W-:-:S05]  /*3f50*/  VIADD R23, R229, 0x9 ;  /* 0x00000009e5177836 */ /* 0x000fca0000000000 */
[C---:B------:R-:W-:Y:S01]  /*3f60*/  HMMA.16816.F32 R84, R4.reuse, R16, R84 ;  /* 0x000000100454723c */ /* 0x040fe20000001854 */
[----:B------:R-:W-:Y:S07]  /*3f70*/  MUFU.TANH R31, R31 ;  /* 0x0000001f001f7308 */ /* 0x000fee0000002400 */
[----:B------:R-:W-:Y:S03]  /*3f80*/  HMMA.16816.F32 R80, R4, R18, R80 ;  /* 0x000000120450723c */ /* 0x000fe60000001850 */
[----:B------:R-:W-:Y:S01]  /*3f90*/  FMUL.FTZ R25, R52, UR10 ;  /* 0x0000000a34197c20 */ /* 0x000fe20008410000 */
[----:B--2---:R-:W-:Y:S01]  /*3fa0*/  FFMA.FTZ R14, R27, UR5, R14 ;  /* 0x000000051b0e7c23 */ /* 0x004fe2000801000e */
[----:B------:R-:W-:Y:S01]  /*3fb0*/  FMUL.FTZ R30, R55, UR10 ;  /* 0x0000000a371e7c20 */ /* 0x000fe20008410000 */
[----:B------:R-:W-:-:S02]  /*3fc0*/  FMUL.FTZ R53, R53, UR10 ;  /* 0x0000000a35357c20 */ /* 0x000fc40008410000 */
[----:B-1----:R-:W-:Y:S01]  /*3fd0*/  HMMA.16816.F32 R68, R4, R8, R68 ;  /* 0x000000080444723c */ /* 0x002fe20000001844 */
[----:B------:R-:W1:Y:S02]  /*3fe0*/  MUFU.TANH R25, R25 ;  /* 0x0000001900197308 */ /* 0x000e640000002400 */
[----:B------:R-:W-:Y:S01]  /*3ff0*/  FMUL.FTZ R84, R84, UR10 ;  /* 0x0000000a54547c20 */ /* 0x000fe20008410000 */
[----:B------:R-:W-:Y:S01]  /*4000*/  FMUL.FTZ R44, R86, UR10 ;  /* 0x0000000a562c7c20 */ /* 0x000fe20008410000 */
[----:B------:R-:W-:-:S03]  /*4010*/  FMUL.FTZ R85, R85, UR10 ;  /* 0x0000000a55557c20 */ /* 0x000fc60008410000 */
[----:B------:R-:W-:Y:S01]  /*4020*/  HMMA.16816.F32 R64, R4, R10, R64 ;  /* 0x0000000a0440723c */ /* 0x000fe20000001840 */
[----:B------:R-:W-:Y:S02]  /*4030*/  MUFU.TANH R84, R84 ;  /* 0x0000005400547308 */ /* 0x000fe40000002400 */
[----:B------:R-:W-:Y:S01]  /*4040*/  FMUL.FTZ R26, R81, UR10 ;  /* 0x0000000a511a7c20 */ /* 0x000fe20008410000 */
[----:B------:R-:W-:Y:S01]  /*4050*/  FMUL.FTZ R46, R80, UR10 ;  /* 0x0000000a502e7c20 */ /* 0x000fe20008410000 */
[----:B------:R-:W-:-:S03]  /*4060*/  FMUL.FTZ R47, R82, UR10 ;  /* 0x0000000a522f7c20 */ /* 0x000fc60008410000 */
[----:B------:R-:W-:Y:S01]  /*4070*/  HMMA.16816.F32 R56, R4, R28, R56 ;  /* 0x0000001c0438723c */ /* 0x000fe20000001838 */
[----:B------:R-:W-:Y:S01]  /*4080*/  FMUL.FTZ R6, R20, UR10 ;  /* 0x0000000a14067c20 */ /* 0x000fe20008410000 */
[----:B------:R-:W-:Y:S01]  /*4090*/  MUFU.TANH R44, R44 ;  /* 0x0000002c002c7308 */ /* 0x000fe20000002400 */
[----:B------:R-:W-:Y:S01]  /*40a0*/  FMUL.FTZ R5, R68, UR10 ;  /* 0x0000000a44057c20 */ /* 0x000fe20008410000 */
[----:B-1----:R-:W-:Y:S01]  /*40b0*/  FFMA.FTZ R155, R27, UR5, R25 ;  /* 0x000000051b9b7c23 */ /* 0x002fe20008010019 */
[----:B------:R-:W-:Y:S01]  /*40c0*/  IADD3 R25, PT, PT, R229, 0x8, RZ ;  /* 0x00000008e5197810 */ /* 0x000fe20007ffe0ff */
[----:B------:R-:W-:Y:S01]  /*40d0*/  FMUL.FTZ R4, R38, UR10 ;  /* 0x0000000a26047c20 */ /* 0x000fe20008410000 */
[----:B------:R-:W-:Y:S01]  /*40e0*/  FMUL.FTZ R69, R69, UR10 ;  /* 0x0000000a45457c20 */ /* 0x000fe20008410000 */
[C---:B------:R-:W-:Y:S01]  /*40f0*/  HMMA.16816.F32 R60, R32.reuse, R10, R60 ;  /* 0x0000000a203c723c */ /* 0x040fe2000000183c */
[----:B------:R-:W-:Y:S01]  /*4100*/  IMAD.U32 R10, RZ, RZ, UR18 ;  /* 0x00000012ff0a7e24 */ /* 0x000fe2000f8e00ff */
[----:B------:R-:W1:Y:S01]  /*4110*/  MUFU.TANH R6, R6 ;  /* 0x0000000600067308 */ /* 0x000e620000002400 */
[----:B------:R-:W-:Y:S01]  /*4120*/  FSEL R155, R155, -INF , !P6 ;  /* 0xff8000009b9b7808 */ /* 0x000fe20007000000 */
[----:B------:R-:W-:Y:S01]  /*4130*/  FMUL.FTZ R71, R71, UR10 ;  /* 0x0000000a47477c20 */ /* 0x000fe20008410000 */
[----:B------:R-:W-:Y:S01]  /*4140*/  ISETP.GE.AND P6, PT, R25, R228, PT ;  /* 0x000000e41900720c */ /* 0x000fe20003fc6270 */
[----:B------:R-:W-:Y:S01]  /*4150*/  FMUL.FTZ R66, R66, UR10 ;  /* 0x0000000a42427c20 */ /* 0x000fe20008410000 */
[----:B------:R-:W-:Y:S01]  /*4160*/  ISETP.NE.AND P0, PT, R10, 0x1, PT ;  /* 0x000000010a00780c */ /* 0x000fe20003f05270 */
[----:B------:R-:W-:Y:S01]  /*4170*/  HMMA.16816.F32 R112, R32, R28, R112 ;  /* 0x0000001c2070723c */ /* 0x000fe20000001870 */
[----:B------:R-:W-:Y:S01]  /*4180*/  FMUL.FTZ R28, R54, UR10 ;  /* 0x0000000a361c7c20 */ /* 0x000fe20008410000 */
[----:B------:R-:W-:Y:S01]  /*4190*/  FMUL.FTZ R10, R64, UR10 ;  /* 0x0000000a400a7c20 */ /* 0x000fe20008410000 */
[----:B------:R-:W-:Y:S01]  /*41a0*/  MUFU.TANH R85, R85 ;  /* 0x0000005500557308 */ /* 0x000fe20000002400 */
[----:B------:R-:W-:Y:S01]  /*41b0*/  FMUL.FTZ R20, R56, UR10 ;  /* 0x0000000a38147c20 */ /* 0x000fe20008410000 */
[----:B------:R-:W-:Y:S01]  /*41c0*/  FMUL.FTZ R70, R70, UR10 ;  /* 0x0000000a46467c20 */ /* 0x000fe20008410000 */
[----:B------:R-:W-:Y:S01]  /*41d0*/  FMUL.FTZ R65, R65, UR10 ;  /* 0x0000000a41417c20 */ /* 0x000fe20008410000 */
[----:B------:R-:W-:Y:S01]  /*41e0*/  FMUL.FTZ R67, R67, UR10 ;  /* 0x0000000a43437c20 */ /* 0x000fe20008410000 */
[----:B------:R-:W-:Y:S01]  /*41f0*/  HMMA.16816.F32 R72, R48, R12, R72 ;  /* 0x0000000c3048723c */ /* 0x000fe20000001848 */
[----:B------:R-:W-:Y:S01]  /*4200*/  FMUL.FTZ R49, R21, UR10 ;  /* 0x0000000a15317c20 */ /* 0x000fe20008410000 */
[----:B------:R-:W-:Y:S01]  /*4210*/  VIADD R21, R229, 0x10 ;  /* 0x00000010e5157836 */ /* 0x000fe20000000000 */
[----:B------:R-:W2:Y:S01]  /*4220*/  MUFU.TANH R28, R28 ;  /* 0x0000001c001c7308 */ /* 0x000ea20000002400 */
[----:B------:R-:W-:Y:S01]  /*4230*/  FMUL.FTZ R13, R61, UR10 ;  /* 0x0000000a3d0d7c20 */ /* 0x000fe20008410000 */
[----:B-1----:R-:W-:Y:S01]  /*4240*/  FFMA.FTZ R6, R27, UR5, R6 ;  /* 0x000000051b067c23 */ /* 0x002fe20008010006 */
[----:B------:R-:W-:Y:S01]  /*4250*/  FMUL.FTZ R7, R60, UR10 ;  /* 0x0000000a3c077c20 */ /* 0x000fe20008410000 */
[----:B------:R-:W-:Y:S01]  /*4260*/  FMUL.FTZ R12, R87, UR10 ;  /* 0x0000000a570c7c20 */ /* 0x000fe20008410000 */
[C---:B------:R-:W-:Y:S01]  /*4270*/  HMMA.16816.F32 R88, R32.reuse, R16, R88 ;  /* 0x000000102058723c */ /* 0x040fe20000001858 */
[----:B------:R-:W-:Y:S01]  /*4280*/  FMUL.FTZ R68, R62, UR10 ;  /* 0x0000000a3e447c20 */ /* 0x000fe20008410000 */
[----:B------:R-:W-:Y:S01]  /*4290*/  FSEL R64, R6, -INF , !P4 ;  /* 0xff80000006407808 */ /* 0x000fe20006000000 */
[----:B------:R1:W-:Y:S01]  /*42a0*/  MUFU.TANH R61, R5 ;  /* 0x00000005003d7308 */ /* 0x0003e20000002400 */
[----:B------:R-:W-:Y:S01]  /*42b0*/  ISETP.GE.AND P4, PT, R45, R194, PT ;  /* 0x000000c22d00720c */ /* 0x000fe20003f86270 */
[----:B------:R-:W-:Y:S01]  /*42c0*/  FMUL.FTZ R11, R63, UR10 ;  /* 0x0000000a3f0b7c20 */ /* 0x000fe20008410000 */
[----:B------:R-:W-:Y:S01]  /*42d0*/  FMUL.FTZ R112, R112, UR10 ;  /* 0x0000000a70707c20 */ /* 0x000fe20008410000 */
[----:B------:R-:W-:Y:S01]  /*42e0*/  FMUL.FTZ R114, R114, UR10 ;  /* 0x0000000a72727c20 */ /* 0x000fe20008410000 */
[----:B------:R-:W-:Y:S01]  /*42f0*/  HMMA.16816.F32 R76, R32, R18, R76 ;  /* 0x00000012204c723c */ /* 0x000fe2000000184c */
[----:B------:R-:W-:Y:S01]  /*4300*/  FMUL.FTZ R58, R58, UR10 ;  /* 0x0000000a3a3a7c20 */ /* 0x000fe20008410000 */
[----:B------:R-:W-:Y:S01]  /*4310*/  FMUL.FTZ R113, R113, UR10 ;  /* 0x0000000a71717c20 */ /* 0x000fe20008410000 */
[----:B------:R3:W-:Y:S01]  /*4320*/  MUFU.TANH R62, R7 ;  /* 0x00000007003e7308 */ /* 0x0007e20000002400 */
[----:B------:R-:W-:Y:S01]  /*4330*/  FMUL.FTZ R115, R115, UR10 ;  /* 0x0000000a73737c20 */ /* 0x000fe20008410000 */
[----:B--2---:R-:W-:Y:S01]  /*4340*/  FFMA.FTZ R28, R27, UR5, R28 ;  /* 0x000000051b1c7c23 */ /* 0x004fe2000801001c */
[----:B------:R-:W-:-:S02]  /*4350*/  FMUL.FTZ R57, R57, UR10 ;  /* 0x0000000a39397c20 */ /* 0x000fc40008410000 */
[----:B------:R-:W-:Y:S01]  /*4360*/  HMMA.16816.F32 R72, R32, R8, R72 ;  /* 0x000000082048723c */ /* 0x000fe20000001848 */
[----:B------:R-:W-:Y:S01]  /*4370*/  FMUL.FTZ R35, R59, UR10 ;  /* 0x0000000a3b237c20 */ /* 0x000fe20008410000 */
[----:B------:R-:W-:Y:S01]  /*4380*/  FSEL R59, R14, -INF , !P2 ;  /* 0xff8000000e3b7808 */ /* 0x000fe20005000000 */
[----:B------:R-:W-:Y:S01]  /*4390*/  FMUL.FTZ R88, R88, UR10 ;  /* 0x0000000a58587c20 */ /* 0x000fe20008410000 */
[----:B------:R-:W-:Y:S01]  /*43a0*/  FMUL.FTZ R17, R90, UR10 ;  /* 0x0000000a5a117c20 */ /* 0x000fe20008410000 */
[----:B-1----:R-:W-:Y:S01]  /*43b0*/  I2FP.F32.U32 R5, R45 ;  /* 0x0000002d00057245 */ /* 0x002fe20000201000 */
[----:B------:R-:W-:Y:S01]  /*43c0*/  FMUL.FTZ R16, R89, UR10 ;  /* 0x0000000a59107c20 */ /* 0x000fe20008410000 */
[----:B------:R-:W-:Y:S01]  /*43d0*/  ISETP.GE.AND P2, PT, R45, R2, PT ;  /* 0x000000022d00720c */ /* 0x000fe20003f46270 */
[----:B------:R-:W-:Y:S01]  /*43e0*/  FMUL.FTZ R89, R91, UR10 ;  /* 0x0000000a5b597c20 */ /* 0x000fe20008410000 */
[----:B------:R-:W1:Y:S01]  /*43f0*/  MUFU.TANH R88, R88 ;  /* 0x0000005800587308 */ /* 0x000e620000002400 */
[C---:B------:R-:W-:Y:S01]  /*4400*/  FFMA.FTZ R34, R5.reuse, UR5, R108 ;  /* 0x0000000505227c23 */ /* 0x040fe2000801006c */
[C---:B------:R-:W-:Y:S01]  /*4410*/  FFMA.FTZ R45, R5.reuse, UR5, R104 ;  /* 0x00000005052d7c23 */ /* 0x040fe20008010068 */
[----:B------:R-:W-:Y:S01]  /*4420*/  FMUL.FTZ R15, R76, UR10 ;  /* 0x0000000a4c0f7c20 */ /* 0x000fe20008410000 */
[----:B------:R-:W-:Y:S01]  /*4430*/  FSEL R148, R28, -INF , !P5 ;  /* 0xff8000001c947808 */ /* 0x000fe20006800000 */
[C---:B------:R-:W-:Y:S01]  /*4440*/  FFMA.FTZ R6, R5.reuse, UR5, R37 ;  /* 0x0000000505067c23 */ /* 0x040fe20008010025 */
[----:B------:R-:W-:Y:S01]  /*4450*/  FSEL R34, R34, -INF , !P3 ;  /* 0xff80000022227808 */ /* 0x000fe20005800000 */
[----:B------:R-:W-:Y:S01]  /*4460*/  FFMA.FTZ R5, R5, UR5, R39 ;  /* 0x0000000505057c23 */ /* 0x000fe20008010027 */
[----:B------:R-:W2:Y:S01]  /*4470*/  MUFU.TANH R17, R17 ;  /* 0x0000001100117308 */ /* 0x000ea20000002400 */
[----:B------:R-:W-:Y:S01]  /*4480*/  FSEL R45, R45, -INF , !P1 ;  /* 0xff8000002d2d7808 */ /* 0x000fe20004800000 */
[----:B------:R-:W-:Y:S01]  /*4490*/  FMUL.FTZ R19, R78, UR10 ;  /* 0x0000000a4e137c20 */ /* 0x000fe20008410000 */
[----:B------:R-:W-:Y:S01]  /*44a0*/  ISETP.GE.AND P5, PT, R25, R195, PT ;  /* 0x000000c31900720c */ /* 0x000fe20003fa6270 */
[----:B------:R-:W-:Y:S01]  /*44b0*/  FMUL.FTZ R18, R77, UR10 ;  /* 0x0000000a4d127c20 */ /* 0x000fe20008410000 */
[----:B------:R-:W-:Y:S01]  /*44c0*/  ISETP.GE.AND P3, PT, R25, R194, PT ;  /* 0x000000c21900720c */ /* 0x000fe20003f66270 */
[----:B------:R-:W-:Y:S01]  /*44d0*/  FMUL.FTZ R24, R79, UR10 ;  /* 0x0000000a4f187c20 */ /* 0x000fe20008410000 */
[----:B------:R-:W-:Y:S01]  /*44e0*/  ISETP.GE.AND P1, PT, R25, R2, PT ;  /* 0x000000021900720c */ /* 0x000fe20003f26270 */
[----:B------:R-:W-:Y:S01]  /*44f0*/  MUFU.TANH R15, R15 ;  /* 0x0000000f000f7308 */ /* 0x000fe20000002400 */
[----:B------:R-:W-:Y:S01]  /*4500*/  I2FP.F32.U32 R25, R25 ;  /* 0x0000001900197245 */ /* 0x000fe20000201000 */
[----:B------:R-:W-:Y:S01]  /*4510*/  FMUL.FTZ R32, R83, UR10 ;  /* 0x0000000a53207c20 */ /* 0x000fe20008410000 */
[----:B------:R-:W-:Y:S01]  /*4520*/  I2FP.F32.U32 R14, R23 ;  /* 0x00000017000e7245 */ /* 0x000fe20000201000 */
[----:B------:R-:W-:Y:S01]  /*4530*/  FMUL.FTZ R8, R72, UR10 ;  /* 0x0000000a48087c20 */ /* 0x000fe20008410000 */
[----:B------:R-:W-:Y:S01]  /*4540*/  FSEL R6, R6, -INF , !P4 ;  /* 0xff80000006067808 */ /* 0x000fe20006000000 */
[C---:B------:R-:W-:Y:S01]  /*4550*/  FFMA.FTZ R42, R25.reuse, UR5, R42 ;  /* 0x00000005192a7c23 */ /* 0x040fe2000801002a */
[----:B------:R-:W-:Y:S01]  /*4560*/  FFMA.FTZ R27, R25, UR5, R92 ;  /* 0x00000005191b7c23 */ /* 0x000fe2000801005c */
[----:B------:R-:W-:Y:S01]  /*4570*/  FSEL R5, R5, -INF , !P2 ;  /* 0xff80000005057808 */ /* 0x000fe20005000000 */
[C---:B------:R-:W-:Y:S01]  /*4580*/  FFMA.FTZ R28, R25.reuse, UR5, R94 ;  /* 0x00000005191c7c23 */ /* 0x040fe2000801005e */
[----:B------:R4:W-:Y:S01]  /*4590*/  MUFU.TANH R37, R13 ;  /* 0x0000000d00257308 */ /* 0x0009e20000002400 */
[----:B------:R-:W-:Y:S01]  /*45a0*/  FSEL R42, R42, -INF , !P6 ;  /* 0xff8000002a2a7808 */ /* 0x000fe20007000000 */
[----:B---3--:R-:W-:Y:S01]  /*45b0*/  FFMA.FTZ R7, R25, UR5, R96 ;  /* 0x0000000519077c23 */ /* 0x008fe20008010060 */
[----:B------:R-:W-:Y:S01]  /*45c0*/  FSEL R27, R27, -INF , !P5 ;  /* 0xff8000001b1b7808 */ /* 0x000fe20006800000 */
[C---:B------:R-:W-:Y:S01]  /*45d0*/  FFMA.FTZ R38, R14.reuse, UR5, R43 ;  /* 0x000000050e267c23 */ /* 0x040fe2000801002b */
[C---:B------:R-:W-:Y:S01]  /*45e0*/  FFMA.FTZ R39, R14.reuse, UR5, R93 ;  /* 0x000000050e277c23 */ /* 0x040fe2000801005d */
[C---:B------:R-:W-:Y:S01]  /*45f0*/  ISETP.GE.AND P4, PT, R23.reuse, R228, PT ;  /* 0x000000e41700720c */ /* 0x040fe20003f86270 */
[C---:B------:R-:W-:Y:S01]  /*4600*/  FFMA.FTZ R48, R14.reuse, UR5, R95 ;  /* 0x000000050e307c23 */ /* 0x040fe2000801005f */
[C---:B------:R-:W-:Y:S01]  /*4610*/  ISETP.GE.AND P2, PT, R23.reuse, R195, PT ;  /* 0x000000c31700720c */ /* 0x040fe20003f46270 */
[----:B------:R-:W3:Y:S01]  /*4620*/  MUFU.TANH R16, R16 ;  /* 0x0000001000107308 */ /* 0x000ee20000002400 */
[C---:B------:R-:W-:Y:S01]  /*4630*/  ISETP.GE.AND P6, PT, R23.reuse, R194, PT ;  /* 0x000000c21700720c */ /* 0x040fe20003fc6270 */
[----:B------:R-:W-:Y:S01]  /*4640*/  FFMA.FTZ R97, R14, UR5, R97 ;  /* 0x000000050e617c23 */ /* 0x000fe20008010061 */
[----:B------:R-:W-:Y:S01]  /*4650*/  ISETP.GE.AND P5, PT, R23, R2, PT ;  /* 0x000000021700720c */ /* 0x000fe20003fa6270 */
[----:B------:R-:W-:Y:S01]  /*4660*/  VIADD R23, R229, 0x18 ;  /* 0x00000018e5177836 */ /* 0x000fe20000000000 */
[----:B------:R-:W-:Y:S01]  /*4670*/  FSEL R28, R28, -INF , !P3 ;  /* 0xff8000001c1c7808 */ /* 0x000fe20005800000 */
[----:B------:R-:W-:Y:S01]  /*4680*/  FMUL.FTZ R9, R74, UR10 ;  /* 0x0000000a4a097c20 */ /* 0x000fe20008410000 */
[----:B------:R-:W-:Y:S01]  /*4690*/  FSEL R7, R7, -INF , !P1 ;  /* 0xff80000007077808 */ /* 0x000fe20004800000 */
[----:B------:R-:W5:Y:S01]  /*46a0*/  MUFU.TANH R89, R89 ;  /* 0x0000005900597308 */ /* 0x000f620000002400 */
[----:B----4-:R-:W-:Y:S01]  /*46b0*/  I2FP.F32.U32 R13, R21 ;  /* 0x00000015000d7245 */ /* 0x010fe20000201000 */
[----:B------:R-:W-:Y:S01]  /*46c0*/  FMUL.FTZ R33, R73, UR10 ;  /* 0x0000000a49217c20 */ /* 0x000fe20008410000 */
[----:B------:R-:W-:Y:S01]  /*46d0*/  FSEL R38, R38, -INF , !P4 ;  /* 0xff80000026267808 */ /* 0x000fe20006000000 */
[----:B------:R-:W-:Y:S01]  /*46e0*/  FMUL.FTZ R29, R75, UR10 ;  /* 0x0000000a4b1d7c20 */ /* 0x000fe20008410000 */
[----:B------:R-:W-:Y:S01]  /*46f0*/  FSEL R39, R39, -INF , !P2 ;  /* 0xff80000027277808 */ /* 0x000fe20005000000 */
[----:B-1----:R-:W-:Y:S01]  /*4700*/  FFMA.FTZ R56, R13, UR5, R88 ;  /* 0x000000050d387c23 */ /* 0x002fe20008010058 */
[C---:B------:R-:W-:Y:S01]  /*4710*/  ISETP.GE.AND P3, PT, R21.reuse, R228, PT ;  /* 0x000000e41500720c */ /* 0x040fe20003f66270 */
[----:B------:R-:W1:Y:S01]  /*4720*/  MUFU.TANH R12, R12 ;  /* 0x0000000c000c7308 */ /* 0x000e620000002400 */
[----:B------:R-:W-:Y:S01]  /*4730*/  ISETP.GE.AND P1, PT, R21, R195, PT ;  /* 0x000000c31500720c */ /* 0x000fe20003f26270 */
[----:B--2---:R-:W-:Y:S01]  /*4740*/  FFMA.FTZ R51, R13, UR5, R17 ;  /* 0x000000050d337c23 */ /* 0x004fe20008010011 */
[----:B------:R-:W-:Y:S01]  /*4750*/  ISETP.GE.AND P4, PT, R21, R194, PT ;  /* 0x000000c21500720c */ /* 0x000fe20003f86270 */
[----:B------:R-:W-:Y:S01]  /*4760*/  FFMA.FTZ R14, R13, UR5, R84 ;  /* 0x000000050d0e7c23 */ /* 0x000fe20008010054 */
[----:B------:R-:W-:Y:S01]  /*4770*/  ISETP.GE.AND P2, PT, R21, R2, PT ;  /* 0x000000021500720c */ /* 0x000fe20003f46270 */
[----:B------:R-:W-:Y:S01]  /*4780*/  VIADD R21, R229, 0x11 ;  /* 0x00000011e5157836 */ /* 0x000fe20000000000 */
[----:B------:R-:W-:Y:S01]  /*4790*/  FSEL R48, R48, -INF , !P6 ;  /* 0xff80000030307808 */ /* 0x000fe20007000000 */
[----:B------:R-:W2:Y:S01]  /*47a0*/  MUFU.TANH R19, R19 ;  /* 0x0000001300137308 */ /* 0x000ea20000002400 */
[----:B------:R-:W-:Y:S01]  /*47b0*/  FSEL R17, R97, -INF , !P5 ;  /* 0xff80000061117808 */ /* 0x000fe20006800000 */
[----:B------:R-:W-:Y:S01]  /*47c0*/  FFMA.FTZ R13, R13, UR5, R44 ;  /* 0x000000050d0d7c23 */ /* 0x000fe2000801002c */
[----:B------:R-:W-:-:S02]  /*47d0*/  FSEL R56, R56, -INF , !P3 ;  /* 0xff80000038387808 */ /* 0x000fc40005800000 */
[----:B------:R-:W-:Y:S02]  /*47e0*/  FSEL R51, R51, -INF , !P1 ;  /* 0xff80000033337808 */ /* 0x000fe40004800000 */
[C---:B------:R-:W-:Y:S01]  /*47f0*/  ISETP.GE.AND P6, PT, R21.reuse, R228, PT ;  /* 0x000000e41500720c */ /* 0x040fe20003fc6270 */
[----:B------:R-:W-:Y:S01]  /*4800*/  MUFU.TANH R18, R18 ;  /* 0x0000001200127308 */ /* 0x000fe20000002400 */
[C---:B------:R-:W-:Y:S02]  /*4810*/  ISETP.GE.AND P5, PT, R21.reuse, R195, PT ;  /* 0x000000c31500720c */ /* 0x040fe40003fa6270 */
[C---:B------:R-:W-:Y:S02]  /*4820*/  ISETP.GE.AND P3, PT, R21.reuse, R194, PT ;  /* 0x000000c21500720c */ /* 0x040fe40003f66270 */
[----:B------:R-:W-:Y:S02]  /*4830*/  ISETP.GE.AND P1, PT, R21, R2, PT ;  /* 0x000000021500720c */ /* 0x000fe40003f26270 */
[----:B------:R-:W-:Y:S01]  /*4840*/  FSEL R14, R14, -INF , !P4 ;  /* 0xff8000000e0e7808 */ /* 0x000fe20006000000 */
[----:B------:R-:W-:Y:S01]  /*4850*/  MUFU.TANH R22, R69 ;  /* 0x0000004500167308 */ /* 0x000fe20000002400 */
[----:B------:R-:W-:-:S02]  /*4860*/  I2FP.F32.U32 R21, R21 ;  /* 0x0000001500157245 */ /* 0x000fc40000201000 */
[----:B------:R-:W-:Y:S02]  /*4870*/  ISETP.GE.AND P4, PT, R23, R228, PT ;  /* 0x000000e41700720c */ /* 0x000fe40003f86270 */
[----:B------:R-:W-:Y:S01]  /*4880*/  FSEL R13, R13, -INF , !P2 ;  /* 0xff8000000d0d7808 */ /* 0x000fe20005000000 */
[C---:B------:R-:W-:Y:S01]  /*4890*/  FFMA.FTZ R85, R21.reuse, UR5, R85 ;  /* 0x0000000515557c23 */ /* 0x040fe20008010055 */
[C---:B---3--:R-:W-:Y:S01]  /*48a0*/  FFMA.FTZ R16, R21.reuse, UR5, R16 ;  /* 0x0000000515107c23 */ /* 0x048fe20008010010 */
[----:B------:R3:W-:Y:S01]  /*48b0*/  MUFU.TANH R69, R10 ;  /* 0x0000000a00457308 */ /* 0x0007e20000002400 */
[C---:B-----5:R-:W-:Y:S01]  /*48c0*/  FFMA.FTZ R55, R21.reuse, UR5, R89 ;  /* 0x0000000515377c23 */ /* 0x060fe20008010059 */
[----:B-1----:R-:W-:Y:S01]  /*48d0*/  FFMA.FTZ R25, R21, UR5, R12 ;  /* 0x0000000515197c23 */ /* 0x002fe2000801000c */
[----:B------:R-:W-:Y:S02]  /*48e0*/  ISETP.GE.AND P2, PT, R23, R195, PT ;  /* 0x000000c31700720c */ /* 0x000fe40003f46270 */
[----:B------:R-:W-:-:S02]  /*48f0*/  FSEL R12, R85, -INF , !P3 ;  /* 0xff800000550c7808 */ /* 0x000fc40005800000 */
[----:B------:R-:W-:Y:S01]  /*4900*/  FSEL R54, R16, -INF , !P6 ;  /* 0xff80000010367808 */ /* 0x000fe20007000000 */
[----:B------:R-:W-:Y:S01]  /*4910*/  MUFU.TANH R24, R24 ;  /* 0x0000001800187308 */ /* 0x000fe20000002400 */
[----:B------:R-:W-:Y:S02]  /*4920*/  FSEL R55, R55, -INF , !P5 ;  /* 0xff80000037377808 */ /* 0x000fe40006800000 */
[C---:B------:R-:W-:Y:S02]  /*4930*/  ISETP.GE.AND P6, PT, R23.reuse, R194, PT ;  /* 0x000000c21700720c */ /* 0x040fe40003fc6270 */
[----:B------:R-:W-:Y:S02]  /*4940*/  ISETP.GE.AND P5, PT, R23, R2, PT ;  /* 0x000000021700720c */ /* 0x000fe40003fa6270 */
[----:B------:R-:W-:Y:S01]  /*4950*/  FSEL R25, R25, -INF , !P1 ;  /* 0xff80000019197808 */ /* 0x000fe20004800000 */
[----:B------:R-:W-:Y:S01]  /*4960*/  MUFU.TANH R26, R26 ;  /* 0x0000001a001a7308 */ /* 0x000fe20000002400 */
[----:B---3--:R-:W-:-:S05]  /*4970*/  I2FP.F32.U32 R10, R23 ;  /* 0x00000017000a7245 */ /* 0x008fca0000201000 */
[C---:B------:R-:W-:Y:S02]  /*4980*/  FFMA.FTZ R15, R10.reuse, UR5, R15 ;  /* 0x000000050a0f7c23 */ /* 0x040fe4000801000f */
[----:B------:R-:W-:Y:S01]  /*4990*/  MUFU.TANH R32, R32 ;  /* 0x0000002000207308 */ /* 0x000fe20000002400 */
[----:B--2---:R-:W-:Y:S02]  /*49a0*/  FFMA.FTZ R19, R10, UR5, R19 ;  /* 0x000000050a137c23 */ /* 0x004fe40008010013 */
[----:B------:R-:W-:-:S03]  /*49b0*/  FSEL R50, R15, -INF , !P4 ;  /* 0xff8000000f327808 */ /* 0x000fc60006000000 */
[----:B------:R-:W-:Y:S01]  /*49c0*/  FSEL R23, R19, -INF , !P2 ;  /* 0xff80000013177808 */ /* 0x000fe20005000000 */
[----:B------:R-:W-:Y:S01]  /*49d0*/  VIADD R19, R229, 0x29 ;  /* 0x00000029e5137836 */ /* 0x000fe20000000000 */
[----:B------:R-:W1:Y:S08]  /*49e0*/  MUFU.TANH R46, R46 ;  /* 0x0000002e002e7308 */ /* 0x000e700000002400 */
[----:B------:R-:W2:Y:S08]  /*49f0*/  MUFU.TANH R47, R47 ;  /* 0x0000002f002f7308 */ /* 0x000eb00000002400 */
[----:B------:R3:W-:Y:S01]  /*4a00*/  MUFU.TANH R43, R11 ;  /* 0x0000000b002b7308 */ /* 0x0007e20000002400 */
[----:B-1----:R-:W-:-:S07]  /*4a10*/  FFMA.FTZ R46, R10, UR5, R46 ;  /* 0x000000050a2e7c23 */ /* 0x002fce000801002e */
[----:B------:R-:W-:Y:S08]  /*4a20*/  MUFU.TANH R8, R8 ;  /* 0x0000000800087308 */ /* 0x000ff00000002400 */
[----:B------:R-:W-:Y:S01]  /*4a30*/  MUFU.TANH R9, R9 ;  /* 0x0000000900097308 */ /* 0x000fe20000002400 */
[----:B---3--:R-:W-:-:S05]  /*4a40*/  VIADD R11, R229, 0x19 ;  /* 0x00000019e50b7836 */ /* 0x008fca0000000000 */
[----:B------:R-:W-:Y:S02]  /*4a50*/  I2FP.F32.U32 R15, R11 ;  /* 0x0000000b000f7245 */ /* 0x000fe40000201000 */
[----:B------:R-:W1:Y:S01]  /*4a60*/  MUFU.TANH R33, R33 ;  /* 0x0000002100217308 */ /* 0x000e620000002400 */
[C---:B------:R-:W-:Y:S02]  /*4a70*/  ISETP.GE.AND P3, PT, R11.reuse, R228, PT ;  /* 0x000000e40b00720c */ /* 0x040fe40003f66270 */
[----:B------:R-:W-:Y:S01]  /*4a80*/  ISETP.GE.AND P1, PT, R11, R195, PT ;  /* 0x000000c30b00720c */ /* 0x000fe20003f26270 */
[C---:B------:R-:W-:Y:S01]  /*4a90*/  FFMA.FTZ R18, R15.reuse, UR5, R18 ;  /* 0x000000050f127c23 */ /* 0x040fe20008010012 */
[C---:B------:R-:W-:Y:S01]  /*4aa0*/  FFMA.FTZ R21, R15.reuse, UR5, R24 ;  /* 0x000000050f157c23 */ /* 0x040fe20008010018 */
[C---:B------:R-:W-:Y:S01]  /*4ab0*/  FFMA.FTZ R26, R15.reuse, UR5, R26 ;  /* 0x000000050f1a7c23 */ /* 0x040fe2000801001a */
[----:B------:R-:W-:Y:S01]  /*4ac0*/  FFMA.FTZ R32, R15, UR5, R32 ;  /* 0x000000050f207c23 */ /* 0x000fe20008010020 */
[----:B------:R-:W3:Y:S01]  /*4ad0*/  MUFU.TANH R29, R29 ;  /* 0x0000001d001d7308 */ /* 0x000ee20000002400 */
[----:B------:R-:W-:-:S02]  /*4ae0*/  IADD3 R15, PT, PT, R229, 0x21, RZ ;  /* 0x00000021e50f7810 */ /* 0x000fc40007ffe0ff */
[C---:B------:R-:W-:Y:S02]  /*4af0*/  ISETP.GE.AND P4, PT, R11.reuse, R194, PT ;  /* 0x000000c20b00720c */ /* 0x040fe40003f86270 */
[----:B------:R-:W-:Y:S01]  /*4b00*/  ISETP.GE.AND P2, PT, R11, R2, PT ;  /* 0x000000020b00720c */ /* 0x000fe20003f46270 */
[----:B--2---:R-:W-:Y:S01]  /*4b10*/  FFMA.FTZ R11, R10, UR5, R47 ;  /* 0x000000050a0b7c23 */ /* 0x004fe2000801002f */
[----:B------:R-:W-:Y:S01]  /*4b20*/  FSEL R52, R18, -INF , !P3 ;  /* 0xff80000012347808 */ /* 0x000fe20005800000 */
[----:B------:R2:W4:Y:S01]  /*4b30*/  MUFU.TANH R60, R71 ;  /* 0x00000047003c7308 */ /* 0x0005220000002400 */
[----:B------:R-:W-:Y:S01]  /*4b40*/  I2FP.F32.U32 R16, R15 ;  /* 0x0000000f00107245 */ /* 0x000fe20000201000 */
[----:B------:R-:W-:Y:S01]  /*4b50*/  VIADD R47, R229, 0x28 ;  /* 0x00000028e52f7836 */ /* 0x000fe20000000000 */
[----:B------:R-:W-:Y:S02]  /*4b60*/  FSEL R10, R46, -INF , !P6 ;  /* 0xff8000002e0a7808 */ /* 0x000fe40007000000 */
[----:B------:R-:W-:Y:S01]  /*4b70*/  FSEL R11, R11, -INF , !P5 ;  /* 0xff8000000b0b7808 */ /* 0x000fe20006800000 */
[C---:B-1----:R-:W-:Y:S01]  /*4b80*/  FFMA.FTZ R33, R16.reuse, UR5, R33 ;  /* 0x0000000510217c23 */ /* 0x042fe20008010021 */
[C---:B------:R-:W-:Y:S01]  /*4b90*/  FFMA.FTZ R22, R16.reuse, UR5, R22 ;  /* 0x0000000510167c23 */ /* 0x040fe20008010016 */
[----:B------:R-:W1:Y:S01]  /*4ba0*/  MUFU.TANH R63, R70 ;  /* 0x00000046003f7308 */ /* 0x000e620000002400 */
[----:B------:R-:W-:Y:S01]  /*4bb0*/  FSEL R21, R21, -INF , !P1 ;  /* 0xff80000015157808 */ /* 0x000fe20004800000 */
[----:B---3--:R-:W-:-:S06]  /*4bc0*/  FFMA.FTZ R29, R16, UR5, R29 ;  /* 0x00000005101d7c23 */ /* 0x008fcc000801001d */
[----:B------:R-:W-:Y:S01]  /*4bd0*/  MUFU.TANH R66, R66 ;  /* 0x0000004200427308 */ /* 0x000fe20000002400 */
[----:B--2---:R-:W-:Y:S02]  /*4be0*/  VIADD R71, R229, 0x20 ;  /* 0x00000020e5477836 */ /* 0x004fe40000000000 */
[----:B----4-:R-:W-:Y:S01]  /*4bf0*/  FFMA.FTZ R60, R16, UR5, R60 ;  /* 0x00000005103c7c23 */ /* 0x010fe2000801003c */
[----:B------:R-:W-:Y:S02]  /*4c00*/  I2FP.F32.U32 R16, R19 ;  /* 0x0000001300107245 */ /* 0x000fe40000201000 */
[----:B------:R-:W-:Y:S02]  /*4c10*/  I2FP.F32.U32 R18, R71 ;  /* 0x0000004700127245 */ /* 0x000fe40000201000 */
[----:B------:R-:W-:Y:S01]  /*4c20*/  MUFU.TANH R68, R68 ;  /* 0x0000004400447308 */ /* 0x000fe20000002400 */
[CC--:B------:R-:W-:Y:S01]  /*4c30*/  ISETP.GE.AND P6, PT, R71.reuse, R228.reuse, PT ;  /* 0x000000e44700720c */ /* 0x0c0fe20003fc6270 */
[----:B------:R-:W-:Y:S01]  /*4c40*/  FFMA.FTZ R37, R16, UR5, R37 ;  /* 0x0000000510257c23 */ /* 0x000fe20008010025 */
[----:B------:R-:W-:Y:S01]  /*4c50*/  ISETP.GE.AND P5, PT, R71, R195, PT ;  /* 0x000000c34700720c */ /* 0x000fe20003fa6270 */
[C---:B------:R-:W-:Y:S01]  /*4c60*/  FFMA.FTZ R170, R18.reuse, UR5, R8 ;  /* 0x0000000512aa7c23 */ /* 0x040fe20008010008 */
[----:B------:R-:W-:Y:S01]  /*4c70*/  FFMA.FTZ R163, R18, UR5, R9 ;  /* 0x0000000512a37c23 */ /* 0x000fe20008010009 */
[----:B------:R-:W-:Y:S01]  /*4c80*/  FSEL R8, R26, -INF , !P4 ;  /* 0xff8000001a087808 */ /* 0x000fe20006000000 */
[----:B------:R-:W-:Y:S01]  /*4c90*/  FFMA.FTZ R61, R18, UR5, R61 ;  /* 0x00000005123d7c23 */ /* 0x000fe2000801003d */
[----:B------:R-:W-:Y:S01]  /*4ca0*/  ISETP.GE.AND P4, PT, R15, R228, PT ;  /* 0x000000e40f00720c */ /* 0x000fe20003f86270 */
[----:B------:R-:W2:Y:S01]  /*4cb0*/  MUFU.TANH R65, R65 ;  /* 0x0000004100417308 */ /* 0x000ea20000002400 */
[----:B------:R-:W-:Y:S01]  /*4cc0*/  FSEL R9, R32, -INF , !P2 ;  /* 0xff80000020097808 */ /* 0x000fe20005000000 */
[----:B-1----:R-:W-:Y:S01]  /*4cd0*/  FFMA.FTZ R63, R18, UR5, R63 ;  /* 0x00000005123f7c23 */ /* 0x002fe2000801003f */
[----:B------:R-:W-:Y:S01]  /*4ce0*/  FSEL R170, R170, -INF , !P6 ;  /* 0xff800000aaaa7808 */ /* 0x000fe20007000000 */
[----:B------:R-:W-:Y:S01]  /*4cf0*/  FFMA.FTZ R43, R16, UR5, R43 ;  /* 0x00000005102b7c23 */ /* 0x000fe2000801002b */
[----:B------:R-:W-:-:S02]  /*4d00*/  FSEL R163, R163, -INF , !P5 ;  /* 0xff800000a3a37808 */ /* 0x000fc40006800000 */
[C---:B------:R-:W-:Y:S01]  /*4d10*/  ISETP.GE.AND P2, PT, R15.reuse, R195, PT ;  /* 0x000000c30f00720c */ /* 0x040fe20003f46270 */
[----:B------:R-:W1:Y:S01]  /*4d20*/  MUFU.TANH R67, R67 ;  /* 0x0000004300437308 */ /* 0x000e620000002400 */
[C---:B------:R-:W-:Y:S02]  /*4d30*/  ISETP.GE.AND P6, PT, R15.reuse, R194, PT ;  /* 0x000000c20f00720c */ /* 0x040fe40003fc6270 */
[----:B------:R-:W-:Y:S02]  /*4d40*/  ISETP.GE.AND P5, PT, R15, R2, PT ;  /* 0x000000020f00720c */ /* 0x000fe40003fa6270 */
[----:B------:R-:W-:Y:S02]  /*4d50*/  FSEL R168, R33, -INF , !P4 ;  /* 0xff80000021a87808 */ /* 0x000fe40006000000 */
[----:B------:R-:W-:Y:S01]  /*4d60*/  I2FP.F32.U32 R33, R47 ;  /* 0x0000002f00217245 */ /* 0x000fe20000201000 */
[----:B------:R3:W4:Y:S01]  /*4d70*/  MUFU.TANH R15, R20 ;  /* 0x00000014000f7308 */ /* 0x0007220000002400 */
[C---:B------:R-:W-:Y:S01]  /*4d80*/  ISETP.GE.AND P3, PT, R71.reuse, R194, PT ;  /* 0x000000c24700720c */ /* 0x040fe20003f66270 */
[----:B--2---:R-:W-:Y:S01]  /*4d90*/  FFMA.FTZ R65, R16, UR5, R65 ;  /* 0x0000000510417c23 */ /* 0x004fe20008010041 */
[----:B------:R-:W-:Y:S01]  /*4da0*/  ISETP.GE.AND P1, PT, R71, R2, PT ;  /* 0x000000024700720c */ /* 0x000fe20003f26270 */
[----:B------:R-:W-:Y:S01]  /*4db0*/  FFMA.FTZ R66, R33, UR5, R66 ;  /* 0x0000000521427c23 */ /* 0x000fe20008010042 */
[----:B------:R-:W-:Y:S01]  /*4dc0*/  FSEL R161, R29, -INF , !P2 ;  /* 0xff8000001da17808 */ /* 0x000fe20005000000 */
[----:B------:R-:W-:Y:S01]  /*4dd0*/  VIADD R29, R229, 0x30 ;  /* 0x00000030e51d7836 */ /* 0x000fe20000000000 */
[----:B------:R-:W-:Y:S01]  /*4de0*/  FSEL R22, R22, -INF , !P6 ;  /* 0xff80000016167808 */ /* 0x000fe20007000000 */
[----:B------:R-:W2:Y:S01]  /*4df0*/  MUFU.TANH R112, R112 ;  /* 0x0000007000707308 */ /* 0x000ea20000002400 */
[----:B------:R-:W-:Y:S01]  /*4e00*/  FSEL R171, R60, -INF , !P5 ;  /* 0xff8000003cab7808 */ /* 0x000fe20006800000 */
[----:B------:R-:W-:Y:S01]  /*4e10*/  FFMA.FTZ R62, R33, UR5, R62 ;  /* 0x00000005213e7c23 */ /* 0x000fe2000801003e */
[----:B------:R-:W-:Y:S01]  /*4e20*/  ISETP.GE.AND P4, PT, R47, R194, PT ;  /* 0x000000c22f00720c */ /* 0x000fe20003f86270 */
[----:B------:R-:W-:Y:S01]  /*4e30*/  FFMA.FTZ R68, R33, UR5, R68 ;  /* 0x0000000521447c23 */ /* 0x000fe20008010044 */
[----:B------:R-:W-:Y:S01]  /*4e40*/  ISETP.GE.AND P2, PT, R47, R2, PT ;  /* 0x000000022f00720c */ /* 0x000fe20003f46270 */
[----:B-1----:R-:W-:Y:S01]  /*4e50*/  FFMA.FTZ R67, R16, UR5, R67 ;  /* 0x0000000510437c23 */ /* 0x002fe20008010043 */
[C---:B------:R-:W-:Y:S01]  /*4e60*/  ISETP.GE.AND P6, PT, R19.reuse, R228, PT ;  /* 0x000000e41300720c */ /* 0x040fe20003fc6270 */
[----:B------:R-:W1:Y:S01]  /*4e70*/  MUFU.TANH R114, R114 ;  /* 0x0000007200727308 */ /* 0x000e620000002400 */
[----:B------:R-:W-:Y:S01]  /*4e80*/  ISETP.GE.AND P5, PT, R19, R195, PT ;  /* 0x000000c31300720c */ /* 0x000fe20003fa6270 */
[----:B---3--:R-:W-:Y:S01]  /*4e90*/  FFMA.FTZ R20, R33, UR5, R69 ;  /* 0x0000000521147c23 */ /* 0x008fe20008010045 */
[----:B------:R-:W-:-:S02]  /*4ea0*/  FSEL R150, R61, -INF , !P3 ;  /* 0xff8000003d967808 */ /* 0x000fc40005800000 */
[----:B------:R-:W-:Y:S02]  /*4eb0*/  FSEL R153, R63, -INF , !P1 ;  /* 0xff8000003f997808 */ /* 0x000fe40004800000 */
[C---:B------:R-:W-:Y:S01]  /*4ec0*/  ISETP.GE.AND P3, PT, R47.reuse, R228, PT ;  /* 0x000000e42f00720c */ /* 0x040fe20003f66270 */
[----:B------:R-:W3:Y:S01]  /*4ed0*/  MUFU.TANH R58, R58 ;  /* 0x0000003a003a7308 */ /* 0x000ee20000002400 */
[----:B------:R-:W-:Y:S02]  /*4ee0*/  ISETP.GE.AND P1, PT, R47, R195, PT ;  /* 0x000000c32f00720c */ /* 0x000fe40003f26270 */
        /* <DEDUP_REMOVED lines=10> */
[----:B------:R-:W-:Y:S02]  /*4f90*/  I2FP.F32.U32 R29, R29 ;  /* 0x0000001d001d7245 */ /* 0x000fe40000201000 */
[----:B------:R-:W-:-:S02]  /*4fa0*/  FSEL R166, R62, -INF , !P3 ;  /* 0xff8000003ea67808 */ /* 0x000fc40005800000 */
[----:B------:R-:W-:Y:S01]  /*4fb0*/  FSEL R167, R68, -INF , !P1 ;  /* 0xff80000044a77808 */ /* 0x000fe20004800000 */
[----:B------:R-:W5:Y:S01]  /*4fc0*/  MUFU.TANH R57, R57 ;  /* 0x0000003900397308 */ /* 0x000f620000002400 */
[----:B------:R-:W-:Y:S01]  /*4fd0*/  ISETP.GE.AND P3, PT, R19, R194, PT ;  /* 0x000000c21300720c */ /* 0x000fe20003f66270 */
[----:B----4-:R-:W-:Y:S01]  /*4fe0*/  FFMA.FTZ R160, R29, UR5, R15 ;  /* 0x000000051da07c23 */ /* 0x010fe2000801000f */
[----:B------:R-:W-:Y:S01]  /*4ff0*/  ISETP.GE.AND P1, PT, R19, R2, PT ;  /* 0x000000021300720c */ /* 0x000fe20003f26270 */
[----:B------:R-:W-:Y:S02]  /*5000*/  VIADD R19, R229, 0x31 ;  /* 0x00000031e5137836 */ /* 0x000fe40000000000 */
[----:B--2---:R-:W-:Y:S01]  /*5010*/  FFMA.FTZ R112, R29, UR5, R112 ;  /* 0x000000051d707c23 */ /* 0x004fe20008010070 */
[----:B------:R-:W-:Y:S02]  /*5020*/  VIADD R15, R229, 0x39 ;  /* 0x00000039e50f7836 */ /* 0x000fe40000000000 */
[C---:B-1----:R-:W-:Y:S01]  /*5030*/  FFMA.FTZ R63, R29.reuse, UR5, R114 ;  /* 0x000000051d3f7c23 */ /* 0x042fe20008010072 */
[----:B------:R-:W1:Y:S01]  /*5040*/  MUFU.TANH R35, R35 ;  /* 0x0000002300237308 */ /* 0x000e620000002400 */
[----:B------:R-:W-:Y:S01]  /*5050*/  I2FP.F32.U32 R16, R19 ;  /* 0x0000001300107245 */ /* 0x000fe20000201000 */
[----:B---3--:R-:W-:Y:S01]  /*5060*/  FFMA.FTZ R58, R29, UR5, R58 ;  /* 0x000000051d3a7c23 */ /* 0x008fe2000801003a */
[----:B------:R-:W-:-:S02]  /*5070*/  I2FP.F32.U32 R18, R15 ;  /* 0x0000000f00127245 */ /* 0x000fc40000201000 */
[----:B------:R-:W-:Y:S01]  /*5080*/  FSEL R154, R65, -INF , !P3 ;  /* 0xff800000419a7808 */ /* 0x000fe20005800000 */
[----:B-----5:R-:W-:Y:S01]  /*5090*/  FFMA.FTZ R66, R16, UR5, R113 ;  /* 0x0000000510427c23 */ /* 0x020fe20008010071 */
[----:B------:R-:W-:Y:S01]  /*50a0*/  FSEL R159, R67, -INF , !P1 ;  /* 0xff800000439f7808 */ /* 0x000fe20004800000 */
[----:B------:R-:W2:Y:S01]  /*50b0*/  MUFU.TANH R49, R49 ;  /* 0x0000003100317308 */ /* 0x000ea20000002400 */
[----:B------:R-:W-:Y:S01]  /*50c0*/  FSEL R146, R112, -INF , !P4 ;  /* 0xff80000070927808 */ /* 0x000fe20006000000 */
[C---:B------:R-:W-:Y:S01]  /*50d0*/  FFMA.FTZ R61, R16.reuse, UR5, R115 ;  /* 0x00000005103d7c23 */ /* 0x040fe20008010073 */
[----:B------:R-:W-:Y:S01]  /*50e0*/  FSEL R63, R63, -INF , !P2 ;  /* 0xff8000003f3f7808 */ /* 0x000fe20005000000 */
[----:B------:R-:W-:Y:S01]  /*50f0*/  FFMA.FTZ R57, R16, UR5, R57 ;  /* 0x0000000510397c23 */ /* 0x000fe20008010039 */
[C---:B------:R-:W-:Y:S01]  /*5100*/  ISETP.GE.AND P3, PT, R19.reuse, R228, PT ;  /* 0x000000e41300720c */ /* 0x040fe20003f66270 */
[----:B------:R-:W-:Y:S01]  /*5110*/  FFMA.FTZ R31, R18, UR5, R31 ;  /* 0x00000005121f7c23 */ /* 0x000fe2000801001f */
[C---:B------:R-:W-:Y:S01]  /*5120*/  ISETP.GE.AND P1, PT, R19.reuse, R195, PT ;  /* 0x000000c31300720c */ /* 0x040fe20003f26270 */
[----:B------:R-:W3:Y:S01]  /*5130*/  MUFU.TANH R53, R53 ;  /* 0x0000003500357308 */ /* 0x000ee20000002400 */
[C---:B------:R-:W-:Y:S01]  /*5140*/  ISETP.GE.AND P4, PT, R19.reuse, R194, PT ;  /* 0x000000c21300720c */ /* 0x040fe20003f86270 */
[----:B-1----:R-:W-:Y:S01]  /*5150*/  FFMA.FTZ R35, R16, UR5, R35 ;  /* 0x0000000510237c23 */ /* 0x002fe20008010023 */
[----:B------:R-:W-:-:S02]  /*5160*/  ISETP.GE.AND P2, PT, R19, R2, PT ;  /* 0x000000021300720c */ /* 0x000fc40003f46270 */
[----:B------:R-:W-:Y:S02]  /*5170*/  FSEL R160, R160, -INF , !P6 ;  /* 0xff800000a0a07808 */ /* 0x000fe40007000000 */
[----:B------:R-:W-:Y:S01]  /*5180*/  FSEL R151, R58, -INF , !P5 ;  /* 0xff8000003a977808 */ /* 0x000fe20006800000 */
[----:B------:R-:W1:Y:S01]  /*5190*/  MUFU.TANH R30, R30 ;  /* 0x0000001e001e7308 */ /* 0x000e620000002400 */
[----:B------:R-:W-:Y:S01]  /*51a0*/  I2FP.F32.U32 R19, R229 ;  /* 0x000000e500137245 */ /* 0x000fe20000201000 */
[----:B--2---:R-:W-:Y:S01]  /*51b0*/  FFMA.FTZ R49, R18, UR5, R49 ;  /* 0x0000000512317c23 */ /* 0x004fe20008010031 */
[C---:B------:R-:W-:Y:S02]  /*51c0*/  ISETP.GE.AND P6, PT, R15.reuse, R228, PT ;  /* 0x000000e40f00720c */ /* 0x040fe40003fc6270 */
[----:B------:R-:W-:Y:S01]  /*51d0*/  ISETP.GE.AND P5, PT, R15, R195, PT ;  /* 0x000000c30f00720c */ /* 0x000fe20003fa6270 */
[----:B------:R-:W-:Y:S01]  /*51e0*/  FFMA.FTZ R16, R19, UR5, R40 ;  /* 0x0000000513107c23 */ /* 0x000fe20008010028 */
[----:B------:R-:W-:Y:S01]  /*51f0*/  FSEL R66, R66, -INF , !P3 ;  /* 0xff80000042427808 */ /* 0x000fe20005800000 */
[----:B------:R-:W2:Y:S01]  /*5200*/  MUFU.TANH R4, R4 ;  /* 0x0000000400047308 */ /* 0x000ea20000002400 */
[----:B------:R-:W-:Y:S01]  /*5210*/  FSEL R61, R61, -INF , !P1 ;  /* 0xff8000003d3d7808 */ /* 0x000fe20004800000 */
[----:B---3--:R-:W-:Y:S01]  /*5220*/  FFMA.FTZ R53, R18, UR5, R53 ;  /* 0x0000000512357c23 */ /* 0x008fe20008010035 */
[----:B------:R-:W-:Y:S01]  /*5230*/  ISETP.GE.AND P3, PT, R15, R194, PT ;  /* 0x000000c20f00720c */ /* 0x000fe20003f66270 */
[----:B------:R-:W-:Y:S01]  /*5240*/  FFMA.FTZ R36, R19, UR5, R36 ;  /* 0x0000000513247c23 */ /* 0x000fe20008010024 */
[----:B------:R-:W-:Y:S01]  /*5250*/  ISETP.GE.AND P1, PT, R15, R2, PT ;  /* 0x000000020f00720c */ /* 0x000fe20003f26270 */
[----:B------:R-:W-:Y:S01]  /*5260*/  FFMA.FTZ R15, R19, UR5, R41 ;  /* 0x00000005130f7c23 */ /* 0x000fe20008010029 */
[----:B------:R-:W-:-:S02]  /*5270*/  FSEL R158, R57, -INF , !P4 ;  /* 0xff800000399e7808 */ /* 0x000fc40006000000 */
[----:B------:R-:W-:Y:S01]  /*5280*/  FSEL R149, R35, -INF , !P2 ;  /* 0xff80000023957808 */ /* 0x000fe20005000000 */
[----:B-1----:R-:W-:Y:S01]  /*5290*/  FFMA.FTZ R30, R18, UR5, R30 ;  /* 0x00000005121e7c23 */ /* 0x002fe2000801001e */
[----:B------:R-:W-:Y:S02]  /*52a0*/  FSEL R62, R49, -INF , !P6 ;  /* 0xff800000313e7808 */ /* 0x000fe40007000000 */
[----:B------:R-:W-:Y:S01]  /*52b0*/  FSEL R58, R31, -INF , !P5 ;  /* 0xff8000001f3a7808 */ /* 0x000fe20006800000 */
[----:B------:R-:W-:Y:S01]  /*52c0*/  BAR.SYNC.DEFER_BLOCKING 0x0 ;  /* 0x0000000000007b1d */ /* 0x000fe20000010000 */
[C---:B------:R-:W-:Y:S02]  /*52d0*/  ISETP.GE.AND P4, PT, R229.reuse, R228, PT ;  /* 0x000000e4e500720c */ /* 0x040fe40003f86270 */
[----:B------:R-:W-:Y:S01]  /*52e0*/  ISETP.GE.AND P2, PT, R229, R195, PT ;  /* 0x000000c3e500720c */ /* 0x000fe20003f46270 */
[----:B--2---:R-:W-:Y:S01]  /*52f0*/  FFMA.FTZ R4, R19, UR5, R4 ;  /* 0x0000000513047c23 */ /* 0x004fe20008010004 */
        /* <DEDUP_REMOVED lines=10> */
[----:B------:R-:W-:Y:S01]  /*53a0*/  IMAD.U32 R18, RZ, RZ, UR18 ;  /* 0x00000012ff127e24 */ /* 0x000fe2000f8e00ff */
[----:B------:R-:W-:Y:S03]  /*53b0*/  BSSY.RECONVERGENT B0, `(.L_x_1425) ;  /* 0x000002c000007945 */ /* 0x000fe60003800200 */
[----:B------:R-:W-:-:S04]  /*53c0*/  VIADD R18, R18, 0xfffffffe ;  /* 0xfffffffe12127836 */ /* 0x000fc80000000000 */
        /* <DEDUP_REMOVED lines=42> */
.L_x_1426:
[----:B------:R-:W-:Y:S05]  /*5670*/  BSYNC.RECONVERGENT B0 ;  /* 0x0000000000007941 */ /* 0x000fea0003800200 */
.L_x_1425:
[----:B------:R-:W0:Y:S02]  /*5680*/  LDGDEPBAR ;  /* 0x00000000000079af */ /* 0x000e240000000000 */
.L_x_1424:
[----:B--2---:R-:W-:Y:S01]  /*5690*/  FMNMX3.FTZ R19, R36, R6, R28, !PT ;  /* 0x0000000624137276 */ /* 0x004fe2000781001c */
[----:B------:R-:W2:Y:S01]  /*56a0*/  LDCU UR9, c[0x0][0x45c] ;  /* 0x00008b80ff0977ac */ /* 0x000ea20008000800 */
[----:B------:R-:W-:Y:S02]  /*56b0*/  FMNMX3.FTZ R4, R29, R5, R7, !PT ;  /* 0x000000051d047276 */ /* 0x000fe40007810007 */
[----:B------:R-:W-:Y:S01]  /*56c0*/  FMNMX3.FTZ R19, R19, R48, R14, !PT ;  /* 0x0000003013137276 */ /* 0x000fe2000781000e */
[----:B------:R-:W-:Y:S01]  /*56d0*/  UMOV UR8, 0xffffffff ;  /* 0xffffffff00087882 */ /* 0x000fe20000000000 */
        /* <DEDUP_REMOVED lines=11> */
[----:B------:R-:W-:Y:S02]  /*5790*/  FMNMX.FTZ R24, R152, R19, !PT ;  /* 0x0000001398187209 */ /* 0x000fe40007810000 */
[----:B------:R-:W-:Y:S02]  /*57a0*/  FMNMX3.FTZ R19, R16, R34, R42, !PT ;  /* 0x0000002210137276 */ /* 0x000fe4000781002a */
[----:B------:R-:W-:Y:S01]  /*57b0*/  FMNMX3.FTZ R4, R4, R149, R148, !PT ;  /* 0x0000009504047276 */ /* 0x000fe20007810094 */
[----:B------:R-:W3:Y:S01]  /*57c0*/  SHFL.BFLY PT, R31, R24, 0x2, 0x1f ;  /* 0x0c401f00181f7f89 */ /* 0x000ee200000e0000 */
        /* <DEDUP_REMOVED lines=13> */
[----:B------:R-:W-:-:S02]  /*58a0*/  FMNMX.FTZ R19, R62, R19, !PT ;  /* 0x000000133e137209 */ /* 0x000fc40007810000 */
[----:B------:R-:W-:Y:S02]  /*58b0*/  FMNMX3.FTZ R35, R18, R61, R59, !PT ;  /* 0x0000003d12237276 */ /* 0x000fe4000781003b */
[----:B---3--:R-:W-:Y:S01]  /*58c0*/  FMNMX.FTZ R31, R24, R31, !PT ;  /* 0x0000001f181f7209 */ /* 0x008fe20007810000 */
[----:B------:R-:W3:Y:S01]  /*58d0*/  SHFL.BFLY PT, R136, R19, 0x2, 0x1f ;  /* 0x0c401f0013887f89 */ /* 0x000ee200000e0000 */
[----:B------:R-:W-:Y:S02]  /*58e0*/  FMNMX.FTZ R18, R58, R35, !PT ;  /* 0x000000233a127209 */ /* 0x000fe40007810000 */
[----:B------:R-:W-:Y:S01]  /*58f0*/  IADD3 R188, PT, PT, R121, R120, RZ ;  /* 0x0000007879bc7210 */ /* 0x000fe20007ffe0ff */
[----:B------:R-:W4:Y:S01]  /*5900*/  SHFL.BFLY PT, R134, R31, 0x1, 0x1f ;  /* 0x0c201f001f867f89 */ /* 0x000f2200000e0000 */
[----:B-1----:R-:W-:-:S03]  /*5910*/  FMNMX.FTZ R4, R33, R4, !PT ;  /* 0x0000000421047209 */ /* 0x002fc60007810000 */
[----:B------:R-:W1:Y:S01]  /*5920*/  SHFL.BFLY PT, R135, R18, 0x2, 0x1f ;  /* 0x0c401f0012877f89 */ /* 0x000e6200000e0000 */
[----:B------:R-:W-:-:S03]  /*5930*/  LEA R188, R188, UR6, 0x1 ;  /* 0x00000006bcbc7c11 */ /* 0x000fc6000f8e08ff */
[----:B------:R-:W5:Y:S01]  /*5940*/  SHFL.BFLY PT, R133, R4, 0x1, 0x1f ;  /* 0x0c201f0004857f89 */ /* 0x000f6200000e0000 */
[-C--:B------:R-:W-:Y:S02]  /*5950*/  IADD3 R143, PT, PT, R0, R188.reuse, RZ ;  /* 0x000000bc008f7210 */ /* 0x080fe40007ffe0ff */
[C---:B------:R-:W-:Y:S01]  /*5960*/  IADD3 R184, PT, PT, R3.reuse, R188, RZ ;  /* 0x000000bc03b87210 */ /* 0x040fe20007ffe0ff */
[----:B------:R-:W-:Y:S01]  /*5970*/  LDSM.16.MT88.4 R116, [R188+0x6000] ;  /* 0x00600000bc74783b */ /* 0x000fe20000004200 */
[----:B------:R-:W-:-:S03]  /*5980*/  IADD3 R142, PT, PT, R3, R143, RZ ;  /* 0x0000008f038e7210 */ /* 0x000fc60007ffe0ff */
[----:B------:R-:W-:Y:S01]  /*5990*/  LDSM.16.MT88.4 R100, [R184+0x6000] ;  /* 0x00600000b864783b */ /* 0x000fe20000004200 */
[----:B---3--:R-:W-:-:S03]  /*59a0*/  FMNMX.FTZ R136, R19, R136, !PT ;  /* 0x0000008813887209 */ /* 0x008fc60007810000 */
[----:B------:R-:W-:Y:S01]  /*59b0*/  LDSM.16.MT88.4 R84, [R143+0x6000] ;  /* 0x006000008f54783b */ /* 0x000fe20000004200 */
[----:B----4-:R-:W-:-:S03]  /*59c0*/  FMNMX.FTZ R134, R31, R134, !PT ;  /* 0x000000861f867209 */ /* 0x010fc60007810000 */
[----:B------:R-:W3:Y:S01]  /*59d0*/  SHFL.BFLY PT, R19, R136, 0x1, 0x1f ;  /* 0x0c201f0088137f89 */ /* 0x000ee200000e0000 */
[----:B-1----:R-:W-:Y:S01]  /*59e0*/  FMNMX.FTZ R135, R18, R135, !PT ;  /* 0x0000008712877209 */ /* 0x002fe20007810000 */
[C---:B--2---:R-:W-:Y:S01]  /*59f0*/  FMUL.FTZ R157, R134.reuse, UR9 ;  /* 0x00000009869d7c20 */ /* 0x044fe20008410000 */
[----:B------:R-:W-:Y:S02]  /*5a00*/  FSETP.NEU.FTZ.AND P1, PT, R134, -INF , PT ;  /* 0xff8000008600780b */ /* 0x000fe40003f3d000 */
[----:B-----5:R-:W-:Y:S01]  /*5a10*/  FMNMX.FTZ R133, R4, R133, !PT ;  /* 0x0000008504857209 */ /* 0x020fe20007810000 */
[----:B------:R-:W1:Y:S01]  /*5a20*/  SHFL.BFLY PT, R18, R135, 0x1, 0x1f ;  /* 0x0c201f0087127f89 */ /* 0x000e6200000e0000 */
[----:B------:R-:W-:Y:S02]  /*5a30*/  FSEL R157, R157, RZ, P1 ;  /* 0x000000ff9d9d7208 */ /* 0x000fe40000800000 */
[C---:B------:R-:W-:Y:S01]  /*5a40*/  FSETP.NEU.FTZ.AND P1, PT, R133.reuse, -INF , PT ;  /* 0xff8000008500780b */ /* 0x040fe20003f3d000 */
[----:B------:R-:W-:-:S02]  /*5a50*/  FMUL.FTZ R156, R133, UR9 ;  /* 0x00000009859c7c20 */ /* 0x000fc40008410000 */
[--C-:B------:R-:W-:Y:S01]  /*5a60*/  FFMA.FTZ R30, R6, UR9, -R157.reuse ;  /* 0x00000009061e7c23 */ /* 0x100fe2000801089d */
[--C-:B------:R-:W-:Y:S01]  /*5a70*/  FFMA.FTZ R31, R28, UR9, -R157.reuse ;  /* 0x000000091c1f7c23 */ /* 0x100fe2000801089d */
[--C-:B------:R-:W-:Y:S01]  /*5a80*/  FFMA.FTZ R33, R36, UR9, -R157.reuse ;  /* 0x0000000924217c23 */ /* 0x100fe2000801089d */
[----:B------:R-:W-:Y:S01]  /*5a90*/  FSEL R156, R156, RZ, P1 ;  /* 0x000000ff9c9c7208 */ /* 0x000fe20000800000 */
[--C-:B------:R-:W-:Y:S01]  /*5aa0*/  FFMA.FTZ R28, R48, UR9, -R157.reuse ;  /* 0x00000009301c7c23 */ /* 0x100fe2000801089d */
[--C-:B------:R-:W-:Y:S01]  /*5ab0*/  FFMA.FTZ R46, R14, UR9, -R157.reuse ;  /* 0x000000090e2e7c23 */ /* 0x100fe2000801089d */
[----:B------:R-:W-:Y:S01]  /*5ac0*/  MUFU.EX2 R30, R30 ;  /* 0x0000001e001e7308 */ /* 0x000fe20000000800 */
[----:B------:R-:W-:Y:S01]  /*5ad0*/  FFMA.FTZ R217, R152, UR9, -R157 ;  /* 0x0000000998d97c23 */ /* 0x000fe2000801089d */
[--C-:B------:R-:W-:Y:S01]  /*5ae0*/  FFMA.FTZ R32, R5, UR9, -R156.reuse ;  /* 0x0000000905207c23 */ /* 0x100fe2000801089c */
[--C-:B------:R-:W-:Y:S01]  /*5af0*/  FFMA.FTZ R35, R7, UR9, -R156.reuse ;  /* 0x0000000907237c23 */ /* 0x100fe2000801089c */
[----:B---3--:R-:W-:Y:S01]  /*5b00*/  FMNMX.FTZ R136, R136, R19, !PT ;  /* 0x0000001388887209 */ /* 0x008fe20007810000 */
[----:B------:R-:W2:Y:S01]  /*5b10*/  LDSM.16.MT88.4 R4, [R142+0x6000] ;  /* 0x006000008e04783b */ /* 0x000ea20000004200 */
[--C-:B------:R-:W-:Y:S01]  /*5b20*/  FFMA.FTZ R29, R29, UR9, -R156.reuse ;  /* 0x000000091d1d7c23 */ /* 0x100fe2000801089c */
[--C-:B------:R-:W-:Y:S01]  /*5b30*/  FFMA.FTZ R0, R17, UR9, -R156.reuse ;  /* 0x0000000911007c23 */ /* 0x100fe2000801089c */
[C---:B------:R-:W-:Y:S01]  /*5b40*/  FSETP.NEU.FTZ.AND P1, PT, R136.reuse, -INF , PT ;  /* 0xff8000008800780b */ /* 0x040fe20003f3d000 */
[----:B------:R-:W-:Y:S01]  /*5b50*/  FMUL.FTZ R65, R136, UR9 ;  /* 0x0000000988417c20 */ /* 0x000fe20008410000 */
[----:B------:R-:W3:Y:S01]  /*5b60*/  MUFU.EX2 R33, R33 ;  /* 0x0000002100217308 */ /* 0x000ee20000000800 */
[--C-:B------:R-:W-:Y:S01]  /*5b70*/  FFMA.FTZ R49, R13, UR9, -R156.reuse ;  /* 0x000000090d317c23 */ /* 0x100fe2000801089c */
[----:B-1----:R-:W-:Y:S01]  /*5b80*/  FMNMX.FTZ R135, R135, R18, !PT ;  /* 0x0000001287877209 */ /* 0x002fe20007810000 */
[--C-:B------:R-:W-:Y:S01]  /*5b90*/  FFMA.FTZ R44, R25, UR9, -R156.reuse ;  /* 0x00000009192c7c23 */ /* 0x100fe2000801089c */
[----:B------:R-:W-:Y:S01]  /*5ba0*/  FSEL R65, R65, RZ, P1 ;  /* 0x000000ff41417208 */ /* 0x000fe20000800000 */
[----:B------:R-:W-:Y:S01]  /*5bb0*/  MUFU.EX2 R31, R31 ;  /* 0x0000001f001f7308 */ /* 0x000fe20000000800 */
[C---:B------:R-:W-:Y:S01]  /*5bc0*/  FSETP.NEU.FTZ.AND P1, PT, R135.reuse, -INF , PT ;  /* 0xff8000008700780b */ /* 0x040fe20003f3d000 */
[----:B------:R-:W-:Y:S01]  /*5bd0*/  FMUL.FTZ R60, R135, UR9 ;  /* 0x00000009873c7c20 */ /* 0x000fe20008410000 */
[----:B------:R-:W-:Y:S01]  /*5be0*/  FFMA.FTZ R48, R11, UR9, -R156 ;  /* 0x000000090b307c23 */ /* 0x000fe2000801089c */
[--C-:B------:R-:W-:Y:S01]  /*5bf0*/  FFMA.FTZ R3, R34, UR9, -R65.reuse ;  /* 0x0000000922037c23 */ /* 0x100fe20008010841 */
[--C-:B------:R-:W-:Y:S01]  /*5c00*/  FFMA.FTZ R37, R42, UR9, -R65.reuse ;  /* 0x000000092a257c23 */ /* 0x100fe20008010841 */
[----:B------:R-:W1:Y:S01]  /*5c10*/  MUFU.EX2 R28, R28 ;  /* 0x0000001c001c7308 */ /* 0x000e620000000800 */
[----:B------:R-:W-:Y:S01]  /*5c20*/  FSEL R60, R60, RZ, P1 ;  /* 0x000000ff3c3c7208 */ /* 0x000fe20000800000 */
[--C-:B------:R-:W-:Y:S01]  /*5c30*/  FFMA.FTZ R36, R38, UR9, -R65.reuse ;  /* 0x0000000926247c23 */ /* 0x100fe20008010841 */
[----:B------:R-:W-:Y:S01]  /*5c40*/  FFMA.FTZ R43, R16, UR9, -R65 ;  /* 0x00000009102b7c23 */ /* 0x000fe20008010841 */
[----:B------:R4:W-:Y:S01]  /*5c50*/  MUFU.EX2 R42, R3 ;  /* 0x00000003002a7308 */ /* 0x0009e20000000800 */
[--C-:B------:R-:W-:Y:S01]  /*5c60*/  FFMA.FTZ R38, R10, UR9, -R157.reuse ;  /* 0x000000090a267c23 */ /* 0x100fe2000801089d */
[--C-:B------:R-:W-:Y:S01]  /*5c70*/  FFMA.FTZ R40, R45, UR9, -R60.reuse ;  /* 0x000000092d287c23 */ /* 0x100fe2000801083c */
[--C-:B------:R-:W-:Y:S01]  /*5c80*/  FFMA.FTZ R41, R15, UR9, -R60.reuse ;  /* 0x000000090f297c23 */ /* 0x100fe2000801083c */
[----:B------:R-:W-:Y:S01]  /*5c90*/  MUFU.EX2 R29, R29 ;  /* 0x0000001d001d7308 */ /* 0x000fe20000000800 */
[----:B------:R-:W-:Y:S01]  /*5ca0*/  FFMA.FTZ R34, R27, UR9, -R60 ;  /* 0x000000091b227c23 */ /* 0x000fe2000801083c */
[----:B------:R-:W-:Y:S01]  /*5cb0*/  FFMA.FTZ R45, R8, UR9, -R157 ;  /* 0x00000009082d7c23 */ /* 0x000fe2000801089d */
[----:B------:R-:W-:Y:S01]  /*5cc0*/  FFMA.FTZ R47, R9, UR9, -R156 ;  /* 0x00000009092f7c23 */ /* 0x000fe2000801089c */
[----:B------:R-:W5:Y:S01]  /*5cd0*/  MUFU.EX2 R32, R32 ;  /* 0x0000002000207308 */ /* 0x000f620000000800 */
[----:B------:R-:W2:Y:S01]  /*5ce0*/  LDSM.16.MT88.4 R16, [R188+0x6800] ;  /* 0x00680000bc10783b */ /* 0x000ea20000004200 */
[----:B---3--:R-:W-:Y:S01]  /*5cf0*/  F2FP.F16.F32.PACK_AB R72, R30, R33 ;  /* 0x000000211e48723e */ /* 0x008fe200000000ff */
[----:B------:R-:W-:Y:S01]  /*5d00*/  FFMA.FTZ R57, R54, UR9, -R65 ;  /* 0x0000000936397c23 */ /* 0x000fe20008010841 */
[----:B------:R-:W-:Y:S01]  /*5d10*/  MUFU.EX2 R35, R35 ;  /* 0x0000002300237308 */ /* 0x000fe20000000800 */
[----:B------:R-:W-:Y:S01]  /*5d20*/  LDSM.16.MT88.4 R8, [R143+0x6800] ;  /* 0x006800008f08783b */ /* 0x000fe20000004200 */
[--C-:B----4-:R-:W-:Y:S01]  /*5d30*/  FFMA.FTZ R3, R39, UR9, -R60.reuse ;  /* 0x0000000927037c23 */ /* 0x110fe2000801083c */
[----:B------:R-:W-:Y:S01]  /*5d40*/  FFMA.FTZ R39, R12, UR9, -R157 ;  /* 0x000000090c277c23 */ /* 0x000fe2000801089d */
[----:B------:R-:W3:Y:S01]  /*5d50*/  MUFU.EX2 R0, R0 ;  /* 0x0000000000007308 */ /* 0x000ee20000000800 */
[----:B------:R-:W4:Y:S01]  /*5d60*/  LDSM.16.MT88.4 R12, [R184+0x6800] ;  /* 0x00680000b80c783b */ /* 0x000f220000004200 */
[----:B-1----:R-:W-:Y:S01]  /*5d70*/  F2FP.F16.F32.PACK_AB R74, R28, R31 ;  /* 0x0000001f1c4a723e */ /* 0x002fe200000000ff */
[--C-:B------:R-:W-:Y:S01]  /*5d80*/  FFMA.FTZ R67, R50, UR9, -R65.reuse ;  /* 0x0000000932437c23 */ /* 0x100fe20008010841 */
[----:B------:R-:W1:Y:S01]  /*5d90*/  MUFU.EX2 R43, R43 ;  /* 0x0000002b002b7308 */ /* 0x000e620000000800 */
[----:B------:R-:W4:Y:S01]  /*5da0*/  LDSM.16.MT88.4 R24, [R142+0x6800] ;  /* 0x006800008e18783b */ /* 0x000f220000004200 */
[----:B-----5:R-:W-:Y:S01]  /*5db0*/  F2FP.F16.F32.PACK_AB R73, R32, R29 ;  /* 0x0000001d2049723e */ /* 0x020fe200000000ff */
[--C-:B------:R-:W-:Y:S01]  /*5dc0*/  FFMA.FTZ R53, R56, UR9, -R65.reuse ;  /* 0x0000000938357c23 */ /* 0x100fe20008010841 */
[----:B------:R-:W-:Y:S01]  /*5dd0*/  MUFU.EX2 R37, R37 ;  /* 0x0000002500257308 */ /* 0x000fe20000000800 */
[--C-:B------:R-:W-:Y:S01]  /*5de0*/  FFMA.FTZ R56, R51, UR9, -R60.reuse ;  /* 0x0000000933387c23 */ /* 0x100fe2000801083c */
[--C-:B------:R-:W-:Y:S01]  /*5df0*/  FFMA.FTZ R55, R55, UR9, -R60.reuse ;  /* 0x0000000937377c23 */ /* 0x100fe2000801083c */
[----:B------:R-:W-:Y:S01]  /*5e00*/  FFMA.FTZ R54, R23, UR9, -R60 ;  /* 0x0000000917367c23 */ /* 0x000fe2000801083c */
[----:B------:R-:W5:Y:S01]  /*5e10*/  MUFU.EX2 R36, R36 ;  /* 0x0000002400247308 */ /* 0x000f620000000800 */
[--C-:B------:R-:W-:Y:S01]  /*5e20*/  FFMA.FTZ R162, R52, UR9, -R65.reuse ;  /* 0x0000000934a27c23 */ /* 0x100fe20008010841 */
[----:B---3--:R-:W-:Y:S01]  /*5e30*/  F2FP.F16.F32.PACK_AB R75, R0, R35 ;  /* 0x00000023004b723e */ /* 0x008fe200000000ff */
[----:B------:R-:W-:Y:S01]  /*5e40*/  FFMA.FTZ R159, R159, UR9, -R156 ;  /* 0x000000099f9f7c23 */ /* 0x000fe2000801089c */
[----:B------:R-:W-:Y:S01]  /*5e50*/  MUFU.EX2 R41, R41 ;  /* 0x0000002900297308 */ /* 0x000fe20000000800 */
[----:B------:R-:W-:Y:S01]  /*5e60*/  FFMA.FTZ R167, R167, UR9, -R60 ;  /* 0x00000009a7a77c23 */ /* 0x000fe2000801083c */
[----:B-1----:R-:W-:Y:S01]  /*5e70*/  F2FP.F16.F32.PACK_AB R68, R42, R43 ;  /* 0x0000002b2a44723e */ /* 0x002fe200000000ff */
[----:B------:R-:W-:Y:S01]  /*5e80*/  FADD.FTZ R42, R43, R42 ;  /* 0x0000002a2b2a7221 */ /* 0x000fe20000010000 */
[----:B------:R-:W1:Y:S01]  /*5e90*/  MUFU.EX2 R40, R40 ;  /* 0x0000002800287308 */ /* 0x000e620000000800 */
[C---:B------:R-:W-:Y:S01]  /*5ea0*/  HMMA.16816.F32 R128, R72.reuse, R116, RZ ;  /* 0x000000744880723c */ /* 0x040fe200000018ff */
[----:B------:R-:W-:Y:S01]  /*5eb0*/  FADD.FTZ R30, R33, R30 ;  /* 0x0000001e211e7221 */ /* 0x000fe20000010000 */
[----:B------:R-:W-:Y:S01]  /*5ec0*/  FADD.FTZ R32, R29, R32 ;  /* 0x000000201d207221 */ /* 0x000fe20000010000 */
[----:B------:R-:W-:Y:S01]  /*5ed0*/  MUFU.EX2 R34, R34 ;  /* 0x0000002200227308 */ /* 0x000fe20000000800 */
[----:B------:R-:W-:Y:S01]  /*5ee0*/  FFMA.FTZ R213, R62, UR9, -R65 ;  /* 0x000000093ed57c23 */ /* 0x000fe20008010841 */
[C---:B-----5:R-:W-:Y:S01]  /*5ef0*/  F2FP.F16.F32.PACK_AB R70, R36.reuse, R37 ;  /* 0x000000252446723e */ /* 0x060fe200000000ff */
[----:B------:R-:W-:Y:S01]  /*5f00*/  FADD.FTZ R37, R37, R42 ;  /* 0x0000002a25257221 */ /* 0x000fe20000010000 */
[----:B------:R-:W3:Y:S01]  /*5f10*/  MUFU.EX2 R3, R3 ;  /* 0x0000000300037308 */ /* 0x000ee20000000800 */
[C---:B------:R-:W-:Y:S01]  /*5f20*/  HMMA.16816.F32 R108, R72.reuse, R100, RZ ;  /* 0x00000064486c723c */ /* 0x040fe200000018ff */
[----:B------:R-:W-:Y:S01]  /*5f30*/  FADD.FTZ R31, R31, R30 ;  /* 0x0000001e1f1f7221 */ /* 0x000fe20000010000 */
[----:B------:R-:W-:Y:S01]  /*5f40*/  FADD.FTZ R35, R35, R32 ;  /* 0x0000002023237221 */ /* 0x000fe20000010000 */
[----:B------:R-:W-:Y:S01]  /*5f50*/  MUFU.EX2 R46, R46 ;  /* 0x0000002e002e7308 */ /* 0x000fe20000000800 */
[----:B------:R-:W-:Y:S01]  /*5f60*/  FADD.FTZ R36, R36, R37 ;  /* 0x0000002524247221 */ /* 0x000fe20000010000 */
[----:B-1----:R-:W-:Y:S01]  /*5f70*/  F2FP.F16.F32.PACK_AB R69, R40, R41 ;  /* 0x000000292845723e */ /* 0x002fe200000000ff */
[----:B------:R-:W-:Y:S01]  /*5f80*/  FADD.FTZ R41, R41, R40 ;  /* 0x0000002829297221 */ /* 0x000fe20000010000 */
[----:B------:R-:W1:Y:S01]  /*5f90*/  MUFU.EX2 R39, R39 ;  /* 0x0000002700277308 */ /* 0x000e620000000800 */
[----:B------:R-:W-:Y:S01]  /*5fa0*/  HMMA.16816.F32 R92, R72, R84, RZ ;  /* 0x00000054485c723c */ /* 0x000fe200000018ff */
[----:B------:R-:W-:Y:S01]  /*5fb0*/  FADD.FTZ R31, R28, R31 ;  /* 0x0000001f1c1f7221 */ /* 0x000fe20000010000 */
[----:B------:R-:W-:Y:S01]  /*5fc0*/  FADD.FTZ R0, R0, R35 ;  /* 0x0000002300007221 */ /* 0x000fe20000010000 */
[----:B------:R-:W-:Y:S01]  /*5fd0*/  MUFU.EX2 R38, R38 ;  /* 0x0000002600267308 */ /* 0x000fe20000000800 */
[----:B---3--:R-:W-:Y:S01]  /*5fe0*/  F2FP.F16.F32.PACK_AB R71, R3, R34 ;  /* 0x000000220347723e */ /* 0x008fe200000000ff */
[----:B------:R-:W-:-:S02]  /*5ff0*/  FADD.FTZ R34, R34, R41 ;  /* 0x0000002922227221 */ /* 0x000fc40000010000 */
[----:B------:R-:W-:Y:S01]  /*6000*/  MUFU.EX2 R45, R45 ;  /* 0x0000002d002d7308 */ /* 0x000fe20000000800 */
[C---:B--2---:R-:W-:Y:S01]  /*6010*/  HMMA.16816.F32 R76, R72.reuse, R4, RZ ;  /* 0x00000004484c723c */ /* 0x044fe200000018ff */
[----:B------:R-:W-:Y:S02]  /*6020*/  FADD.FTZ R3, R3, R34 ;  /* 0x0000002203037221 */ /* 0x000fe40000010000 */
[----:B------:R-:W-:Y:S04]  /*6030*/  MUFU.EX2 R49, R49 ;  /* 0x0000003100317308 */ /* 0x000fe80000000800 */
[----:B------:R-:W2:Y:S01]  /*6040*/  MUFU.EX2 R44, R44 ;  /* 0x0000002c002c7308 */ /* 0x000ea20000000800 */
[C---:B------:R-:W-:Y:S03]  /*6050*/  HMMA.16816.F32 R120, R72.reuse, R118, RZ ;  /* 0x000000764878723c */ /* 0x040fe600000018ff */
[----:B------:R-:W-:Y:S04]  /*6060*/  MUFU.EX2 R48, R48 ;  /* 0x0000003000307308 */ /* 0x000fe80000000800 */
[----:B------:R-:W3:Y:S01]  /*6070*/  MUFU.EX2 R47, R47 ;  /* 0x0000002f002f7308 */ /* 0x000ee20000000800 */
[C---:B------:R-:W-:Y:S03]  /*6080*/  HMMA.16816.F32 R104, R72.reuse, R102, RZ ;  /* 0x000000664868723c */ /* 0x040fe600000018ff */
[----:B------:R5:W-:Y:S04]  /*6090*/  MUFU.EX2 R50, R57 ;  /* 0x0000003900327308 */ /* 0x000be80000000800 */
[----:B------:R-:W4:Y:S01]  /*60a0*/  MUFU.EX2 R53, R53 ;  /* 0x0000003500357308 */ /* 0x000f220000000800 */
[C---:B------:R-:W-:Y:S03]  /*60b0*/  HMMA.16816.F32 R88, R72.reuse, R86, RZ ;  /* 0x000000564858723c */ /* 0x040fe600000018ff */
[----:B------:R1:W-:Y:S04]  /*60c0*/  MUFU.EX2 R52, R67 ;  /* 0x0000004300347308 */ /* 0x0003e80000000800 */
[----:B------:R2:W-:Y:S01]  /*60d0*/  MUFU.EX2 R51, R162 ;  /* 0x000000a200337308 */ /* 0x0005e20000000800 */
[----:B------:R-:W-:Y:S01]  /*60e0*/  HMMA.16816.F32 R72, R72, R6, RZ ;  /* 0x000000064848723c */ /* 0x000fe200000018ff */
[----:B-----5:R-:W-:-:S02]  /*60f0*/  FFMA.FTZ R57, R21, UR9, -R60 ;  /* 0x0000000915397c23 */ /* 0x020fc4000801083c */
[----:B------:R-:W-:Y:S04]  /*6100*/  MUFU.EX2 R56, R56 ;  /* 0x0000003800387308 */ /* 0x000fe80000000800 */
[----:B------:R-:W5:Y:S01]  /*6110*/  MUFU.EX2 R55, R55 ;  /* 0x0000003700377308 */ /* 0x000f620000000800 */
[----:B------:R-:W-:Y:S01]  /*6120*/  HMMA.16816.F32 R96, R68, R84, RZ ;  /* 0x000000544460723c */ /* 0x000fe200000018ff */
[--C-:B-1----:R-:W-:Y:S01]  /*6130*/  FFMA.FTZ R67, R150, UR9, -R157.reuse ;  /* 0x0000000996437c23 */ /* 0x102fe2000801089d */
[----:B------:R-:W-:Y:S01]  /*6140*/  FFMA.FTZ R150, R22, UR9, -R157 ;  /* 0x0000000916967c23 */ /* 0x000fe2000801089d */
[----:B------:R-:W-:Y:S01]  /*6150*/  MUFU.EX2 R54, R54 ;  /* 0x0000003600367308 */ /* 0x000fe20000000800 */
[----:B--2---:R-:W-:Y:S01]  /*6160*/  FFMA.FTZ R162, R169, UR9, -R156 ;  /* 0x00000009a9a27c23 */ /* 0x004fe2000801089c */
[----:B------:R-:W-:-:S02]  /*6170*/  FFMA.FTZ R169, R166, UR9, -R65 ;  /* 0x00000009a6a97c23 */ /* 0x000fc40008010841 */
[----:B------:R-:W1:Y:S01]  /*6180*/  MUFU.EX2 R57, R57 ;  /* 0x0000003900397308 */ /* 0x000e620000000800 */
[C---:B------:R-:W-:Y:S01]  /*6190*/  HMMA.16816.F32 R124, R68.reuse, R116, RZ ;  /* 0x00000074447c723c */ /* 0x040fe200000018ff */
[----:B------:R-:W-:Y:S02]  /*61a0*/  FFMA.FTZ R166, R161, UR9, -R60 ;  /* 0x00000009a1a67c23 */ /* 0x000fe4000801083c */
[----:B------:R-:W-:Y:S04]  /*61b0*/  MUFU.EX2 R67, R67 ;  /* 0x0000004300437308 */ /* 0x000fe80000000800 */
[----:B------:R-:W2:Y:S01]  /*61c0*/  MUFU.EX2 R150, R150 ;  /* 0x0000009600967308 */ /* 0x000ea20000000800 */
[C---:B------:R-:W-:Y:S03]  /*61d0*/  HMMA.16816.F32 R112, R68.reuse, R100, RZ ;  /* 0x000000644470723c */ /* 0x040fe600000018ff */
[----:B------:R-:W-:Y:S04]  /*61e0*/  MUFU.EX2 R162, R162 ;  /* 0x000000a200a27308 */ /* 0x000fe80000000800 */
[----:B------:R-:W-:Y:S01]  /*61f0*/  MUFU.EX2 R159, R159 ;  /* 0x0000009f009f7308 */ /* 0x000fe20000000800 */
[C---:B------:R-:W-:Y:S03]  /*6200*/  HMMA.16816.F32 R116, R68.reuse, R118, RZ ;  /* 0x000000764474723c */ /* 0x040fe600000018ff */
[----:B------:R-:W-:Y:S04]  /*6210*/  MUFU.EX2 R166, R166 ;  /* 0x000000a600a67308 */ /* 0x000fe80000000800 */
[----:B------:R-:W-:Y:S01]  /*6220*/  MUFU.EX2 R217, R217 ;  /* 0x000000d900d97308 */ /* 0x000fe20000000800 */
[C---:B------:R-:W-:Y:S03]  /*6230*/  HMMA.16816.F32 R100, R68.reuse, R102, RZ ;  /* 0x000000664464723c */ /* 0x040fe600000018ff */
[----:B------:R-:W-:Y:S05]  /*6240*/  MUFU.EX2 R213, R213 ;  /* 0x000000d500d57308 */ /* 0x000fea0000000800 */
[C---:B------:R-:W-:Y:S08]  /*6250*/  HMMA.16816.F32 R84, R68.reuse, R86, RZ ;  /* 0x000000564454723c */ /* 0x040ff000000018ff */
[----:B------:R-:W-:Y:S01]  /*6260*/  HMMA.16816.F32 R80, R68, R4, RZ ;  /* 0x000000044450723c */ /* 0x000fe200000018ff */
[----:B------:R-:W-:Y:S01]  /*6270*/  F2FP.F16.F32.PACK_AB R4, R39, R46 ;  /* 0x0000002e2704723e */ /* 0x000fe200000000ff */
[----:B------:R-:W-:Y:S01]  /*6280*/  FADD.FTZ R46, R46, R31 ;  /* 0x0000001f2e2e7221 */ /* 0x000fe20000010000 */
[----:B------:R-:W-:Y:S01]  /*6290*/  F2FP.F16.F32.PACK_AB R5, R44, R49 ;  /* 0x000000312c05723e */ /* 0x000fe200000000ff */
        /* <DEDUP_REMOVED lines=11> */
[C---:B----4-:R-:W-:Y:S08]  /*6350*/  HMMA.16816.F32 R108, R4.reuse, R12, R108 ;  /* 0x0000000c046c723c */ /* 0x050ff0000000186c */
        /* <DEDUP_REMOVED lines=8> */
[----:B-----5:R-:W-:Y:S01]  /*63e0*/  F2FP.F16.F32.PACK_AB R5, R55, R56 ;  /* 0x000000383705723e */ /* 0x020fe200000000ff */
[----:B------:R-:W-:Y:S01]  /*63f0*/  FADD.FTZ R56, R56, R3 ;  /* 0x0000000338387221 */ /* 0x000fe20000010000 */
[----:B------:R-:W-:Y:S01]  /*6400*/  F2FP.F16.F32.PACK_AB R6, R51, R52 ;  /* 0x000000343306723e */ /* 0x000fe200000000ff */
[----:B------:R-:W-:Y:S01]  /*6410*/  FADD.FTZ R53, R50, R53 ;  /* 0x0000003532357221 */ /* 0x000fe20000010000 */
[----:B-1----:R-:W-:Y:S01]  /*6420*/  F2FP.F16.F32.PACK_AB R7, R57, R54 ;  /* 0x000000363907723e */ /* 0x002fe200000000ff */
        /* <DEDUP_REMOVED lines=12> */
[----:B------:R-:W3:Y:S01]  /*64f0*/  LDSM.16.MT88.4 R20, [R188+0x7000] ;  /* 0x00700000bc14783b */ /* 0x000ee20000004200 */
[----:B------:R-:W-:Y:S01]  /*6500*/  MUFU.EX2 R154, R154 ;  /* 0x0000009a009a7308 */ /* 0x000fe20000000800 */
[----:B------:R-:W-:-:S03]  /*6510*/  FFMA.FTZ R171, R164, UR9, -R65 ;  /* 0x00000009a4ab7c23 */ /* 0x000fc60008010841 */
[C---:B------:R-:W-:Y:S01]  /*6520*/  HMMA.16816.F32 R124, R4.reuse, R16, R124 ;  /* 0x00000010047c723c */ /* 0x040fe2000000187c */
[----:B------:R-:W-:Y:S04]  /*6530*/  MUFU.EX2 R24, R24 ;  /* 0x0000001800187308 */ /* 0x000fe80000000800 */
        /* <DEDUP_REMOVED lines=15> */
[----:B--2---:R-:W-:Y:S01]  /*6630*/  F2FP.F16.F32.PACK_AB R4, R150, R67 ;  /* 0x000000439604723e */ /* 0x004fe200000000ff */
[----:B------:R-:W-:Y:S01]  /*6640*/  FADD.FTZ R67, R67, R38 ;  /* 0x0000002643437221 */ /* 0x000fe20000010000 */
[----:B----4-:R-:W-:Y:S01]  /*6650*/  F2FP.F16.F32.PACK_AB R5, R25, R154 ;  /* 0x0000009a1905723e */ /* 0x010fe200000000ff */
[----:B------:R-:W-:Y:S01]  /*6660*/  MUFU.EX2 R27, R27 ;  /* 0x0000001b001b7308 */ /* 0x000fe20000000800 */
[----:B------:R-:W-:Y:S01]  /*6670*/  F2FP.F16.F32.PACK_AB R6, R153, R24 ;  /* 0x000000189906723e */ /* 0x000fe200000000ff */
[----:B------:R-:W-:Y:S01]  /*6680*/  FADD.FTZ R154, R154, R47 ;  /* 0x0000002f9a9a7221 */ /* 0x000fe20000010000 */
[----:B------:R-:W-:Y:S01]  /*6690*/  F2FP.F16.F32.PACK_AB R7, R159, R162 ;  /* 0x000000a29f07723e */ /* 0x000fe200000000ff */
[----:B------:R-:W2:Y:S01]  /*66a0*/  MUFU.EX2 R26, R26 ;  /* 0x0000001a001a7308 */ /* 0x000ea20000000800 */
[----:B------:R-:W-:Y:S01]  /*66b0*/  FADD.FTZ R67, R150, R67 ;  /* 0x0000004396437221 */ /* 0x000fe20000010000 */
[----:B------:R-:W-:-:S02]  /*66c0*/  FADD.FTZ R25, R25, R154 ;  /* 0x0000009a19197221 */ /* 0x000fc40000010000 */
[----:B------:R-:W-:Y:S01]  /*66d0*/  MUFU.EX2 R163, R171 ;  /* 0x000000ab00a37308 */ /* 0x000fe20000000800 */
[----:B------:R-:W-:Y:S01]  /*66e0*/  FADD.FTZ R24, R24, R67 ;  /* 0x0000004318187221 */ /* 0x000fe20000010000 */
[C---:B---3--:R-:W-:Y:S01]  /*66f0*/  HMMA.16816.F32 R128, R4.reuse, R20, R128 ;  /* 0x000000140480723c */ /* 0x048fe20000001880 */
[----:B------:R-:W-:Y:S01]  /*6700*/  FFMA.FTZ R167, R148, UR9, -R156 ;  /* 0x0000000994a77c23 */ /* 0x000fe2000801089c */
[----:B------:R-:W3:Y:S01]  /*6710*/  MUFU.EX2 R161, R170 ;  /* 0x000000aa00a17308 */ /* 0x000ee20000000800 */
[----:B------:R-:W-:Y:S01]  /*6720*/  FADD.FTZ R162, R162, R25 ;  /* 0x00000019a2a27221 */ /* 0x000fe20000010000 */
[----:B------:R-:W-:Y:S02]  /*6730*/  FADD.FTZ R153, R153, R24 ;  /* 0x0000001899997221 */ /* 0x000fe40000010000 */
[----:B------:R-:W4:Y:S01]  /*6740*/  MUFU.EX2 R168, R168 ;  /* 0x000000a800a87308 */ /* 0x000f220000000800 */
[----:B------:R-:W-:Y:S01]  /*6750*/  FADD.FTZ R162, R159, R162 ;  /* 0x000000a29fa27221 */ /* 0x000fe20000010000 */
[C---:B-----5:R-:W-:Y:S08]  /*6760*/  HMMA.16816.F32 R108, R4.reuse, R16, R108 ;  /* 0x00000010046c723c */ /* 0x060ff0000000186c */
[C---:B------:R-:W-:Y:S08]  /*6770*/  HMMA.16816.F32 R92, R4.reuse, R12, R92 ;  /* 0x0000000c045c723c */ /* 0x040ff0000000185c */
[C---:B-1----:R-:W-:Y:S08]  /*6780*/  HMMA.16816.F32 R76, R4.reuse, R8, R76 ;  /* 0x00000008044c723c */ /* 0x042ff0000000184c */
[C---:B------:R-:W-:Y:S08]  /*6790*/  HMMA.16816.F32 R120, R4.reuse, R22, R120 ;  /* 0x000000160478723c */ /* 0x040ff00000001878 */
[C---:B------:R-:W-:Y:S08]  /*67a0*/  HMMA.16816.F32 R104, R4.reuse, R18, R104 ;  /* 0x000000120468723c */ /* 0x040ff00000001868 */
[C---:B------:R-:W-:Y:S08]  /*67b0*/  HMMA.16816.F32 R88, R4.reuse, R14, R88 ;  /* 0x0000000e0458723c */ /* 0x040ff00000001858 */
[----:B------:R-:W-:Y:S01]  /*67c0*/  HMMA.16816.F32 R72, R4, R10, R72 ;  /* 0x0000000a0448723c */ /* 0x000fe20000001848 */
[----:B--2---:R-:W-:Y:S01]  /*67d0*/  F2FP.F16.F32.PACK_AB R4, R26, R27 ;  /* 0x0000001b1a04723e */ /* 0x004fe200000000ff */
[----:B------:R-:W-:Y:S01]  /*67e0*/  FADD.FTZ R27, R27, R52 ;  /* 0x000000341b1b7221 */ /* 0x000fe20000010000 */
[----:B---3--:R-:W-:Y:S01]  /*67f0*/  F2FP.F16.F32.PACK_AB R5, R166, R161 ;  /* 0x000000a1a605723e */ /* 0x008fe200000000ff */
        /* <DEDUP_REMOVED lines=9> */
[--C-:B------:R-:W-:Y:S01]  /*6890*/  FFMA.FTZ R16, R158, UR9, -R157.reuse ;  /* 0x000000099e107c23 */ /* 0x100fe2000801089d */
[----:B------:R-:W-:Y:S01]  /*68a0*/  FFMA.FTZ R160, R155, UR9, -R157 ;  /* 0x000000099ba07c23 */ /* 0x000fe2000801089d */
[--C-:B------:R-:W-:Y:S01]  /*68b0*/  FFMA.FTZ R157, R151, UR9, -R156.reuse ;  /* 0x00000009979d7c23 */ /* 0x100fe2000801089c */
[----:B------:R-:W-:Y:S01]  /*68c0*/  MUFU.EX2 R158, R17 ;  /* 0x00000011009e7308 */ /* 0x000fe20000000800 */
[--C-:B------:R-:W-:Y:S01]  /*68d0*/  FFMA.FTZ R151, R149, UR9, -R156.reuse ;  /* 0x0000000995977c23 */ /* 0x100fe2000801089c */
[----:B------:R-:W-:Y:S01]  /*68e0*/  FFMA.FTZ R156, R147, UR9, -R156 ;  /* 0x00000009939c7c23 */ /* 0x000fe2000801089c */
[----:B------:R-:W-:Y:S01]  /*68f0*/  HMMA.16816.F32 R124, R4, R20, R124 ;  /* 0x00000014047c723c */ /* 0x000fe2000000187c */
[----:B------:R1:W2:Y:S01]  /*6900*/  MUFU.EX2 R155, R16 ;  /* 0x00000010009b7308 */ /* 0x0002a20000000800 */
[----:B------:R-:W-:Y:S01]  /*6910*/  FADD.FTZ R163, R163, R164 ;  /* 0x000000a4a3a37221 */ /* 0x000fe20000010000 */
[----:B------:R-:W-:-:S02]  /*6920*/  FADD.FTZ R168, R168, R165 ;  /* 0x000000a5a8a87221 */ /* 0x000fc40000010000 */
[----:B------:R3:W-:Y:S03]  /*6930*/  MUFU.EX2 R149, R157 ;  /* 0x0000009d00957308 */ /* 0x0007e60000000800 */
[C---:B------:R-:W-:Y:S01]  /*6940*/  HMMA.16816.F32 R116, R4.reuse, R22, R116 ;  /* 0x000000160474723c */ /* 0x040fe20000001874 */
[----:B------:R-:W4:Y:S01]  /*6950*/  LDSM.16.MT88.4 R20, [R188+0x7800] ;  /* 0x00780000bc14783b */ /* 0x000f220000004200 */
[----:B------:R-:W-:Y:S04]  /*6960*/  MUFU.EX2 R152, R160 ;  /* 0x000000a000987308 */ /* 0x000fe80000000800 */
[----:B------:R5:W2:Y:S02]  /*6970*/  MUFU.EX2 R148, R151 ;  /* 0x0000009700947308 */ /* 0x000aa40000000800 */
[C---:B------:R-:W-:Y:S01]  /*6980*/  HMMA.16816.F32 R100, R4.reuse, R18, R100 ;  /* 0x000000120464723c */ /* 0x040fe20000001864 */
[----:B-1----:R-:W1:Y:S01]  /*6990*/  LDSM.16.MT88.4 R16, [R184+0x7800] ;  /* 0x00780000b810783b */ /* 0x002e620000004200 */
[----:B------:R-:W-:Y:S01]  /*69a0*/  MUFU.EX2 R147, R167 ;  /* 0x000000a700937308 */ /* 0x000fe20000000800 */
[--C-:B---3--:R-:W-:Y:S01]  /*69b0*/  FFMA.FTZ R157, R146, UR9, -R65.reuse ;  /* 0x00000009929d7c23 */ /* 0x108fe20008010841 */
[--C-:B------:R-:W-:Y:S01]  /*69c0*/  FFMA.FTZ R146, R64, UR9, -R65.reuse ;  /* 0x0000000940927c23 */ /* 0x100fe20008010841 */
[--C-:B------:R-:W-:Y:S01]  /*69d0*/  FFMA.FTZ R64, R61, UR9, -R60.reuse ;  /* 0x000000093d407c23 */ /* 0x100fe2000801083c */
[----:B------:R-:W3:Y:S02]  /*69e0*/  MUFU.EX2 R156, R156 ;  /* 0x0000009c009c7308 */ /* 0x000ee40000000800 */
[----:B------:R-:W-:Y:S02]  /*69f0*/  HMMA.16816.F32 R96, R4, R12, R96 ;  /* 0x0000000c0460723c */ /* 0x000fe40000001860 */
[----:B------:R-:W-:Y:S01]  /*6a00*/  MUFU.EX2 R62, R146 ;  /* 0x00000092003e7308 */ /* 0x000fe20000000800 */
[----:B-----5:R-:W-:Y:S01]  /*6a10*/  FFMA.FTZ R151, R66, UR9, -R65 ;  /* 0x0000000942977c23 */ /* 0x020fe20008010841 */
[--C-:B------:R-:W-:Y:S01]  /*6a20*/  FFMA.FTZ R65, R63, UR9, -R60.reuse ;  /* 0x000000093f417c23 */ /* 0x100fe2000801083c */
[--C-:B------:R-:W-:Y:S01]  /*6a30*/  FFMA.FTZ R63, R59, UR9, -R60.reuse ;  /* 0x000000093b3f7c23 */ /* 0x100fe2000801083c */
[----:B------:R-:W-:-:S02]  /*6a40*/  FFMA.FTZ R59, R58, UR9, -R60 ;  /* 0x000000093a3b7c23 */ /* 0x000fc4000801083c */
[C---:B------:R-:W-:Y:S01]  /*6a50*/  HMMA.16816.F32 R84, R4.reuse, R14, R84 ;  /* 0x0000000e0454723c */ /* 0x040fe20000001854 */
[----:B------:R-:W5:Y:S01]  /*6a60*/  LDSM.16.MT88.4 R12, [R143+0x7800] ;  /* 0x007800008f0c783b */ /* 0x000f620000004200 */
[----:B------:R-:W-:Y:S04]  /*6a70*/  MUFU.EX2 R66, R157 ;  /* 0x0000009d00427308 */ /* 0x000fe80000000800 */
[----:B------:R-:W5:Y:S02]  /*6a80*/  MUFU.EX2 R151, R151 ;  /* 0x0000009700977308 */ /* 0x000f640000000800 */
[C---:B------:R-:W-:Y:S02]  /*6a90*/  HMMA.16816.F32 R80, R4.reuse, R8, R80 ;  /* 0x000000080450723c */ /* 0x040fe40000001850 */
[----:B------:R-:W-:Y:S04]  /*6aa0*/  MUFU.EX2 R61, R65 ;  /* 0x00000041003d7308 */ /* 0x000fe80000000800 */
[----:B------:R-:W5:Y:S02]  /*6ab0*/  MUFU.EX2 R64, R64 ;  /* 0x0000004000407308 */ /* 0x000f640000000800 */
[----:B------:R-:W-:Y:S01]  /*6ac0*/  HMMA.16816.F32 R68, R4, R10, R68 ;  /* 0x0000000a0444723c */ /* 0x000fe20000001844 */
[----:B------:R-:W5:Y:S01]  /*6ad0*/  LDSM.16.MT88.4 R8, [R142+0x7800] ;  /* 0x007800008e08783b */ /* 0x000f620000004200 */
[----:B------:R-:W-:Y:S01]  /*6ae0*/  MUFU.EX2 R58, R63 ;  /* 0x0000003f003a7308 */ /* 0x000fe20000000800 */
[----:B--2---:R-:W-:Y:S01]  /*6af0*/  F2FP.F16.F32.PACK_AB R4, R155, R158 ;  /* 0x0000009e9b04723e */ /* 0x004fe200000000ff */
[----:B------:R-:W-:Y:S01]  /*6b00*/  FADD.FTZ R158, R158, R153 ;  /* 0x000000999e9e7221 */ /* 0x000fe20000010000 */
[----:B------:R-:W-:Y:S01]  /*6b10*/  F2FP.F16.F32.PACK_AB R5, R148, R149 ;  /* 0x000000959405723e */ /* 0x000fe200000000ff */
[----:B------:R-:W2:Y:S01]  /*6b20*/  MUFU.EX2 R59, R59 ;  /* 0x0000003b003b7308 */ /* 0x000ea20000000800 */
[----:B------:R-:W-:Y:S01]  /*6b30*/  F2FP.F16.F32.PACK_AB R6, R217, R152 ;  /* 0x00000098d906723e */ /* 0x000fe200000000ff */
[----:B------:R-:W-:Y:S01]  /*6b40*/  FADD.FTZ R149, R149, R162 ;  /* 0x000000a295957221 */ /* 0x000fe20000010000 */
[----:B---3--:R-:W-:Y:S01]  /*6b50*/  F2FP.F16.F32.PACK_AB R7, R156, R147 ;  /* 0x000000939c07723e */ /* 0x008fe200000000ff */
[----:B------:R-:W-:-:S02]  /*6b60*/  FADD.FTZ R155, R155, R158 ;  /* 0x0000009e9b9b7221 */ /* 0x000fc40000010000 */
        /* <DEDUP_REMOVED lines=9> */
[C---:B-----5:R-:W-:Y:S08]  /*6c00*/  HMMA.16816.F32 R92, R4.reuse, R12, R92 ;  /* 0x0000000c045c723c */ /* 0x060ff0000000185c */
        /* <DEDUP_REMOVED lines=9> */
[----:B--2---:R-:W-:Y:S01]  /*6ca0*/  F2FP.F16.F32.PACK_AB R7, R59, R58 ;  /* 0x0000003a3b07723e */ /* 0x004fe200000000ff */
        /* <DEDUP_REMOVED lines=16> */
[----:B------:R-:W-:Y:S01]  /*6db0*/  IMAD.U32 R4, RZ, RZ, UR18 ;  /* 0x00000012ff047e24 */ /* 0x000fe2000f8e00ff */
[----:B------:R-:W-:-:S04]  /*6dc0*/  DEPBAR.LE SB0, 0x0 ;  /* 0x000080000000791a */ /* 0x000fc80000000000 */
[----:B------:R-:W-:Y:S02]  /*6dd0*/  VIADD R4, R4, 0xfffffffe ;  /* 0xfffffffe04047836 */ /* 0x000fe40000000000 */
[----:B------:R-:W-:-:S04]  /*6de0*/  IMAD.WIDE.U32 R6, R138, 0x20, RZ ;  /* 0x000000208a067825 */ /* 0x000fc800078e00ff */
[-C--:B------:R-:W-:Y:S02]  /*6df0*/  IMAD R3, R132, R4.reuse, RZ ;  /* 0x0000000484037224 */ /* 0x080fe400078e02ff */
[----:B------:R-:W-:Y:S01]  /*6e00*/  IMAD.WIDE.U32 R4, R137, R4, RZ ;  /* 0x0000000489047225 */ /* 0x000fe200078e00ff */
[----:B------:R-:W-:Y:S01]  /*6e10*/  BAR.SYNC.DEFER_BLOCKING 0x0 ;  /* 0x0000000000007b1d */ /* 0x000fe20000010000 */
[----:B-1----:R-:W-:Y:S02]  /*6e20*/  ISETP.GE.AND P0, PT, R204, UR4, PT ;  /* 0x00000004cc007c0c */ /* 0x002fe4000bf06270 */
[----:B------:R-:W-:Y:S02]  /*6e30*/  IMAD.SHL.U32 R0, R139, 0x20, RZ ;  /* 0x000000208b007824 */ /* 0x000fe400078e00ff */
[----:B------:R-:W-:-:S09]  /*6e40*/  IMAD.IADD R5, R5, 0x1, R3 ;  /* 0x0000000105057824 */ /* 0x000fd200078e0203 */
[C---:B------:R-:W-:Y:S02]  /*6e50*/  @!P0 IADD3 R3, P1, PT, R4.reuse, R6, RZ ;  /* 0x0000000604038210 */ /* 0x040fe40007f3e0ff */
[----:B------:R-:W-:Y:S02]  /*6e60*/  @!P0 IADD3 R145, P2, PT, R145, R4, RZ ;  /* 0x0000000491918210 */ /* 0x000fe40007f5e0ff */
[----:B------:R-:W-:Y:S02]  /*6e70*/  @!P0 IADD3.X R0, PT, PT, R5, R7, R0, P1, !PT ;  /* 0x0000000705008210 */ /* 0x000fe40000ffe400 */
[-C--:B------:R-:W-:Y:S01]  /*6e80*/  @!P0 LEA R6, P3, R4, R207.reuse, 0x1 ;  /* 0x000000cf04068211 */ /* 0x080fe200078608ff */
[--C-:B------:R-:W-:Y:S01]  /*6e90*/  @!P0 IMAD.X R144, R144, 0x1, R5.reuse, P2 ;  /* 0x0000000190908824 */ /* 0x100fe200010e0605 */
[C---:B------:R-:W-:Y:S01]  /*6ea0*/  @!P0 LEA R8, P1, R3.reuse, R207, 0x1 ;  /* 0x000000cf03088211 */ /* 0x040fe200078208ff */
[----:B------:R-:W-:Y:S01]  /*6eb0*/  @P0 STS.128 [R212+0x6000], RZ ;  /* 0x006000ffd4000388 */ /* 0x000fe20000000c00 */
[-CC-:B------:R-:W-:Y:S01]  /*6ec0*/  @!P0 LEA.HI.X R7, R4, R206.reuse, R5.reuse, 0x1, P3 ;  /* 0x000000ce04078211 */ /* 0x180fe200018f0c05 */
[----:B------:R-:W-:Y:S01]  /*6ed0*/  @!P0 IMAD.WIDE.U32 R4, R138, 0x30, R4 ;  /* 0x000000308a048825 */ /* 0x000fe200078e0004 */
[----:B------:R-:W-:-:S02]  /*6ee0*/  @!P0 LEA.HI.X R9, R3, R206, R0, 0x1, P1 ;  /* 0x000000ce03098211 */ /* 0x000fc400008f0c00 */
[-C--:B------:R-:W-:Y:S01]  /*6ef0*/  @!P0 LEA R10, P2, R145, R207.reuse, 0x1 ;  /* 0x000000cf910a8211 */ /* 0x080fe200078408ff */
[----:B------:R-:W-:Y:S01]  /*6f00*/  @!P0 IMAD R0, R139, 0x30, RZ ;  /* 0x000000308b008824 */ /* 0x000fe200078e02ff */
[----:B------:R-:W-:Y:S01]  /*6f10*/  @!P0 LEA R16, P1, R4, R207, 0x1 ;  /* 0x000000cf04108211 */ /* 0x000fe200078208ff */
[----:B------:R-:W-:Y:S01]  /*6f20*/  @!PT LDS RZ, [RZ] ;  /* 0x00000000fffff984 */ /* 0x000fe20000000800 */
[----:B------:R-:W-:Y:S01]  /*6f30*/  @!PT LDS RZ, [RZ] ;  /* 0x00000000fffff984 */ /* 0x000fe20000000800 */
[----:B------:R-:W-:Y:S01]  /*6f40*/  @!PT LDS RZ, [RZ] ;  /* 0x00000000fffff984 */ /* 0x000fe20000000800 */
[----:B------:R-:W-:Y:S01]  /*6f50*/  @!P0 LDGSTS.E.BYPASS.LTC128B.128 [R212+0x6000], desc[UR20][R6.64] ;  /* 0x0600000006d48fae */ /* 0x000fe2000b981a14 */
[-C--:B------:R-:W-:Y:S01]  /*6f60*/  @!P0 LEA.HI.X R11, R145, R206.reuse, R144, 0x1, P2 ;  /* 0x000000ce910b8211 */ /* 0x080fe200010f0c90 */
[----:B------:R-:W-:Y:S02]  /*6f70*/  @!P0 IMAD.IADD R3, R0, 0x1, R5 ;  /* 0x0000000100038824 */ /* 0x000fe400078e0205 */
        /* <DEDUP_REMOVED lines=17> */
[----:B------:R-:W3:Y:S04]  /*7090*/  LDSM.16.M88.4 R160, [R192+UR6+0x4000] ;  /* 0x00400006c0a0783b */ /* 0x000ee80008000200 */
[----:B------:R-:W-:Y:S04]  /*70a0*/  LDSM.16.M88.4 R220, [R191] ;  /* 0x00000000bfdc783b */ /* 0x000fe80000000200 */
[----:B------:R-:W4:Y:S04]  /*70b0*/  LDSM.16.M88.4 R224, [R187+0x4000] ;  /* 0x00400000bbe0783b */ /* 0x000f280000000200 */
[----:B------:R-:W-:Y:S04]  /*70c0*/  LDSM.16.M88.4 R28, [R186+0x4000] ;  /* 0x00400000ba1c783b */ /* 0x000fe80000000200 */
[----:B------:R-:W-:Y:S04]  /*70d0*/  LDSM.16.M88.4 R36, [R190] ;  /* 0x00000000be24783b */ /* 0x000fe80000000200 */
[----:B------:R-:W5:Y:S04]  /*70e0*/  LDSM.16.M88.4 R44, [R193+0x2000] ;  /* 0x00200000c12c783b */ /* 0x000f680000000200 */
[----:B-1----:R-:W-:Y:S04]  /*70f0*/  LDSM.16.M88.4 R8, [R185+0x4000] ;  /* 0x00400000b908783b */ /* 0x002fe80000000200 */
[----:B--2---:R-:W-:Y:S04]  /*7100*/  LDSM.16.M88.4 R16, [R189] ;  /* 0x00000000bd10783b */ /* 0x004fe80000000200 */
[----:B------:R-:W1:Y:S04]  /*7110*/  LDSM.16.M88.4 R56, [R192+UR6+0x5000] ;  /* 0x00500006c038783b */ /* 0x000e680008000200 */
[----:B------:R-:W2:Y:S01]  /*7120*/  LDSM.16.M88.4 R180, [R191+0x2000] ;  /* 0x00200000bfb4783b */ /* 0x000ea20000000200 */
[----:B---3--:R-:W-:Y:S03]  /*7130*/  HMMA.16816.F32 R4, R40, R160, RZ ;  /* 0x000000a02804723c */ /* 0x008fe600000018ff */
[----:B------:R-:W3:Y:S04]  /*7140*/  LDSM.16.M88.4 R148, [R192+UR6+0x4800] ;  /* 0x00480006c094783b */ /* 0x000ee80008000200 */
[----:B------:R-:W3:Y:S04]  /*7150*/  LDSM.16.M88.4 R12, [R192+UR6+0x5800] ;  /* 0x00580006c00c783b */ /* 0x000ee80008000200 */
[----:B------:R-:W3:Y:S04]  /*7160*/  LDSM.16.M88.4 R172, [R187+0x5000] ;  /* 0x00500000bbac783b */ /* 0x000ee80000000200 */
[----:B------:R-:W3:Y:S04]  /*7170*/  LDSM.16.M88.4 R32, [R190+0x2000] ;  /* 0x00200000be20783b */ /* 0x000ee80000000200 */
[----:B------:R-:W-:Y:S01]  /*7180*/  LDSM.16.M88.4 R168, [R187+0x5800] ;  /* 0x00580000bba8783b */ /* 0x000fe20000000200 */
[----:B----4-:R-:W-:Y:S03]  /*7190*/  HMMA.16816.F32 R4, R220, R224, R4 ;  /* 0x000000e0dc04723c */ /* 0x010fe60000001804 */
[----:B------:R-:W-:Y:S04]  /*71a0*/  LDSM.16.M88.4 R176, [R187+0x4800] ;  /* 0x00480000bbb0783b */ /* 0x000fe80000000200 */
[----:B------:R-:W0:Y:S01]  /*71b0*/  LDGDEPBAR ;  /* 0x00000000000079af */ /* 0x000e220000000000 */
[C---:B-----5:R-:W-:Y:S08]  /*71c0*/  HMMA.16816.F32 R24, R44.reuse, R160, RZ ;  /* 0x000000a02c18723c */ /* 0x060ff000000018ff */
[----:B------:R-:W-:Y:S08]  /*71d0*/  HMMA.16816.F32 R164, R44, R162, RZ ;  /* 0x000000a22ca4723c */ /* 0x000ff000000018ff */
[----:B------:R-:W-:Y:S08]  /*71e0*/  HMMA.16816.F32 R4, R36, R28, R4 ;  /* 0x0000001c2404723c */ /* 0x000ff00000001804 */
[----:B------:R-:W-:Y:S08]  /*71f0*/  HMMA.16816.F32 R160, R40, R162, RZ ;  /* 0x000000a228a0723c */ /* 0x000ff000000018ff */
[----:B-1----:R-:W-:Y:S08]  /*7200*/  HMMA.16816.F32 R64, R44, R56, RZ ;  /* 0x000000382c40723c */ /* 0x002ff000000018ff */
[----:B------:R-:W-:Y:S08]  /*7210*/  HMMA.16816.F32 R4, R16, R8, R4 ;  /* 0x000000081004723c */ /* 0x000ff00000001804 */
[----:B------:R-:W-:Y:S08]  /*7220*/  HMMA.16816.F32 R60, R44, R58, RZ ;  /* 0x0000003a2c3c723c */ /* 0x000ff000000018ff */
[----:B------:R-:W-:Y:S03]  /*7230*/  HMMA.16816.F32 R144, R40, R56, RZ ;  /* 0x000000382890723c */ /* 0x000fe600000018ff */
[----:B------:R-:W-:Y:S01]  /*7240*/  FMUL.FTZ R0, R4, UR10 ;  /* 0x0000000a04007c20 */ /* 0x000fe20008410000 */
[----:B------:R-:W-:Y:S01]  /*7250*/  FMUL.FTZ R3, R5, UR10 ;  /* 0x0000000a05037c20 */ /* 0x000fe20008410000 */
[----:B------:R-:W-:Y:S01]  /*7260*/  FMUL.FTZ R132, R6, UR10 ;  /* 0x0000000a06847c20 */ /* 0x000fe20008410000 */
[----:B------:R-:W-:-:S02]  /*7270*/  FMUL.FTZ R137, R7, UR10 ;  /* 0x0000000a07897c20 */ /* 0x000fc40008410000 */
[----:B------:R-:W-:Y:S01]  /*7280*/  HMMA.16816.F32 R56, R40, R58, RZ ;  /* 0x0000003a2838723c */ /* 0x000fe200000018ff */
[----:B------:R-:W1:Y:S01]  /*7290*/  LDSM.16.M88.4 R4, [R186+0x5000] ;  /* 0x00500000ba04783b */ /* 0x000e620000000200 */
[----:B------:R-:W-:Y:S06]  /*72a0*/  MUFU.TANH R0, R0 ;  /* 0x0000000000007308 */ /* 0x000fec0000002400 */
[C---:B--2---:R-:W-:Y:S02]  /*72b0*/  HMMA.16816.F32 R24, R180.reuse, R224, R24 ;  /* 0x000000e0b418723c */ /* 0x044fe40000001818 */
[----:B------:R-:W2:Y:S06]  /*72c0*/  MUFU.TANH R132, R132 ;  /* 0x0000008400847308 */ /* 0x000eac0000002400 */
[-C--:B------:R-:W-:Y:S02]  /*72d0*/  HMMA.16816.F32 R164, R180, R226.reuse, R164 ;  /* 0x000000e2b4a4723c */ /* 0x080fe400000018a4 */
[----:B------:R-:W-:Y:S06]  /*72e0*/  MUFU.TANH R3, R3 ;  /* 0x0000000300037308 */ /* 0x000fec0000002400 */
[----:B------:R-:W-:Y:S02]  /*72f0*/  HMMA.16816.F32 R160, R220, R226, R160 ;  /* 0x000000e2dca0723c */ /* 0x000fe400000018a0 */
[----:B------:R-:W-:Y:S06]  /*7300*/  MUFU.TANH R137, R137 ;  /* 0x0000008900897308 */ /* 0x000fec0000002400 */
[C---:B---3--:R-:W-:Y:S08]  /*7310*/  HMMA.16816.F32 R20, R44.reuse, R148, RZ ;  /* 0x000000942c14723c */ /* 0x048ff000000018ff */
[----:B------:R-:W-:Y:S08]  /*7320*/  HMMA.16816.F32 R152, R44, R150, RZ ;  /* 0x000000962c98723c */ /* 0x000ff000000018ff */
[----:B------:R-:W-:Y:S08]  /*7330*/  HMMA.16816.F32 R156, R40, R148, RZ ;  /* 0x00000094289c723c */ /* 0x000ff000000018ff */
[----:B------:R-:W-:Y:S08]  /*7340*/  HMMA.16816.F32 R48, R44, R12, RZ ;  /* 0x0000000c2c30723c */ /* 0x000ff000000018ff */
[C---:B------:R-:W-:Y:S08]  /*7350*/  HMMA.16816.F32 R148, R40.reuse, R150, RZ ;  /* 0x000000962894723c */ /* 0x040ff000000018ff */
[----:B------:R-:W-:Y:S08]  /*7360*/  HMMA.16816.F32 R52, R40, R12, RZ ;  /* 0x0000000c2834723c */ /* 0x000ff000000018ff */
[C---:B------:R-:W-:Y:S08]  /*7370*/  HMMA.16816.F32 R64, R180.reuse, R172, R64 ;  /* 0x000000acb440723c */ /* 0x040ff00000001840 */
[----:B------:R-:W-:Y:S08]  /*7380*/  HMMA.16816.F32 R60, R180, R174, R60 ;  /* 0x000000aeb43c723c */ /* 0x000ff0000000183c */
[----:B------:R-:W-:Y:S08]  /*7390*/  HMMA.16816.F32 R144, R220, R172, R144 ;  /* 0x000000acdc90723c */ /* 0x000ff00000001890 */
[----:B------:R-:W-:Y:S08]  /*73a0*/  HMMA.16816.F32 R24, R32, R28, R24 ;  /* 0x0000001c2018723c */ /* 0x000ff00000001818 */
[-C--:B------:R-:W-:Y:S08]  /*73b0*/  HMMA.16816.F32 R160, R36, R30.reuse, R160 ;  /* 0x0000001e24a0723c */ /* 0x080ff000000018a0 */
[----:B------:R-:W-:Y:S01]  /*73c0*/  HMMA.16816.F32 R164, R32, R30, R164 ;  /* 0x0000001e20a4723c */ /* 0x000fe200000018a4 */
[----:B------:R-:W3:Y:S07]  /*73d0*/  LDSM.16.M88.4 R28, [R186+0x5800] ;  /* 0x00580000ba1c783b */ /* 0x000eee0000000200 */
[----:B------:R-:W-:Y:S01]  /*73e0*/  HMMA.16816.F32 R56, R220, R174, R56 ;  /* 0x000000aedc38723c */ /* 0x000fe20000001838 */
[----:B------:R-:W-:Y:S07]  /*73f0*/  LDSM.16.M88.4 R172, [R185+0x4800] ;  /* 0x00480000b9ac783b */ /* 0x000fee0000000200 */
[-C--:B------:R-:W-:Y:S08]  /*7400*/  HMMA.16816.F32 R44, R44, R14.reuse, RZ ;  /* 0x0000000e2c2c723c */ /* 0x080ff000000018ff */
[----:B------:R-:W-:Y:S01]  /*7410*/  HMMA.16816.F32 R40, R40, R14, RZ ;  /* 0x0000000e2828723c */ /* 0x000fe200000018ff */
[----:B------:R-:W4:Y:S07]  /*7420*/  LDSM.16.M88.4 R12, [R189+0x2000] ;  /* 0x00200000bd0c783b */ /* 0x000f2e0000000200 */
[C---:B-1----:R-:W-:Y:S08]  /*7430*/  HMMA.16816.F32 R64, R32.reuse, R4, R64 ;  /* 0x000000042040723c */ /* 0x042ff00000001840 */
[----:B------:R-:W-:Y:S08]  /*7440*/  HMMA.16816.F32 R60, R32, R6, R60 ;  /* 0x00000006203c723c */ /* 0x000ff0000000183c */
[C---:B------:R-:W-:Y:S08]  /*7450*/  HMMA.16816.F32 R144, R36.reuse, R4, R144 ;  /* 0x000000042490723c */ /* 0x040ff00000001890 */
[----:B------:R-:W-:Y:S01]  /*7460*/  HMMA.16816.F32 R56, R36, R6, R56 ;  /* 0x000000062438723c */ /* 0x000fe20000001838 */
[----:B------:R-:W1:Y:S07]  /*7470*/  LDSM.16.M88.4 R4, [R185+0x5800] ;  /* 0x00580000b904783b */ /* 0x000e6e0000000200 */
[----:B------:R-:W-:Y:S08]  /*7480*/  HMMA.16816.F32 R40, R220, R170, R40 ;  /* 0x000000aadc28723c */ /* 0x000ff00000001828 */
[C---:B------:R-:W-:Y:S08]  /*7490*/  HMMA.16816.F32 R20, R180.reuse, R176, R20 ;  /* 0x000000b0b414723c */ /* 0x040ff00000001814 */
[C---:B------:R-:W-:Y:S08]  /*74a0*/  HMMA.16816.F32 R48, R180.reuse, R168, R48 ;  /* 0x000000a8b430723c */ /* 0x040ff00000001830 */
[C---:B------:R-:W-:Y:S08]  /*74b0*/  HMMA.16816.F32 R152, R180.reuse, R178, R152 ;  /* 0x000000b2b498723c */ /* 0x040ff00000001898 */
[----:B------:R-:W-:Y:S01]  /*74c0*/  HMMA.16816.F32 R44, R180, R170, R44 ;  /* 0x000000aab42c723c */ /* 0x000fe2000000182c */
[----:B------:R-:W5:Y:S07]  /*74d0*/  LDSM.16.M88.4 R180, [R186+0x4800] ;  /* 0x00480000bab4783b */ /* 0x000f6e0000000200 */
[----:B---3--:R-:W-:Y:S08]  /*74e0*/  HMMA.16816.F32 R40, R36, R30, R40 ;  /* 0x0000001e2428723c */ /* 0x008ff00000001828 */
[----:B----4-:R-:W-:Y:S08]  /*74f0*/  HMMA.16816.F32 R24, R12, R8, R24 ;  /* 0x000000080c18723c */ /* 0x010ff00000001818 */
[-C--:B------:R-:W-:Y:S08]  /*7500*/  HMMA.16816.F32 R160, R16, R10.reuse, R160 ;  /* 0x0000000a10a0723c */ /* 0x080ff000000018a0 */
[----:B------:R-:W-:Y:S01]  /*7510*/  HMMA.16816.F32 R164, R12, R10, R164 ;  /* 0x0000000a0ca4723c */ /* 0x000fe200000018a4 */
[----:B------:R-:W3:Y:S01]  /*7520*/  LDSM.16.M88.4 R8, [R185+0x5000] ;  /* 0x00500000b908783b */ /* 0x000ee20000000200 */
[----:B------:R-:W-:-:S04]  /*7530*/  DEPBAR.LE SB0, 0x0 ;  /* 0x000080000000791a */ /* 0x000fc80000000000 */
[----:B------:R-:W-:Y:S01]  /*7540*/  FMUL.FTZ R24, R24, UR10 ;  /* 0x0000000a18187c20 */ /* 0x000fe20008410000 */
[----:B------:R-:W-:Y:S01]  /*7550*/  FMUL.FTZ R26, R26, UR10 ;  /* 0x0000000a1a1a7c20 */ /* 0x000fe20008410000 */
[C---:B------:R-:W-:Y:S01]  /*7560*/  HMMA.16816.F32 R156, R220.reuse, R176, R156 ;  /* 0x000000b0dc9c723c */ /* 0x040fe2000000189c */
[----:B------:R-:W-:Y:S01]  /*7570*/  FMUL.FTZ R25, R25, UR10 ;  /* 0x0000000a19197c20 */ /* 0x000fe20008410000 */
[----:B------:R-:W-:Y:S01]  /*7580*/  FMUL.FTZ R27, R27, UR10 ;  /* 0x0000000a1b1b7c20 */ /* 0x000fe20008410000 */
[----:B------:R-:W-:Y:S01]  /*7590*/  FMUL.FTZ R160, R160, UR10 ;  /* 0x0000000aa0a07c20 */ /* 0x000fe20008410000 */
[----:B------:R-:W4:Y:S01]  /*75a0*/  MUFU.TANH R24, R24 ;  /* 0x0000001800187308 */ /* 0x000f220000002400 */
[----:B------:R-:W-:Y:S01]  /*75b0*/  FMUL.FTZ R162, R162, UR10 ;  /* 0x0000000aa2a27c20 */ /* 0x000fe20008410000 */
[----:B------:R-:W-:Y:S01]  /*75c0*/  FMUL.FTZ R161, R161, UR10 ;  /* 0x0000000aa1a17c20 */ /* 0x000fe20008410000 */
[----:B------:R-:W-:Y:S01]  /*75d0*/  FMUL.FTZ R163, R163, UR10 ;  /* 0x0000000aa3a37c20 */ /* 0x000fe20008410000 */
[C---:B------:R-:W-:Y:S03]  /*75e0*/  HMMA.16816.F32 R52, R220.reuse, R168, R52 ;  /* 0x000000a8dc34723c */ /* 0x040fe60000001834 */
[----:B------:R-:W-:Y:S01]  /*75f0*/  FMUL.FTZ R164, R164, UR10 ;  /* 0x0000000aa4a47c20 */ /* 0x000fe20008410000 */
[----:B------:R-:W4:Y:S01]  /*7600*/  MUFU.TANH R26, R26 ;  /* 0x0000001a001a7308 */ /* 0x000f220000002400 */
[----:B------:R-:W-:Y:S01]  /*7610*/  FMUL.FTZ R166, R166, UR10 ;  /* 0x0000000aa6a67c20 */ /* 0x000fe20008410000 */
[----:B------:R-:W-:Y:S01]  /*7620*/  FMUL.FTZ R165, R165, UR10 ;  /* 0x0000000aa5a57c20 */ /* 0x000fe20008410000 */
[----:B------:R-:W-:Y:S01]  /*7630*/  FMUL.FTZ R167, R167, UR10 ;  /* 0x0000000aa7a77c20 */ /* 0x000fe20008410000 */
[----:B------:R-:W-:Y:S04]  /*7640*/  HMMA.16816.F32 R148, R220, R178, R148 ;  /* 0x000000b2dc94723c */ /* 0x000fe80000001894 */
[----:B------:R-:W-:Y:S04]  /*7650*/  MUFU.TANH R25, R25 ;  /* 0x0000001900197308 */ /* 0x000fe80000002400 */
[----:B------:R-:W-:Y:S04]  /*7660*/  HMMA.16816.F32 R44, R32, R30, R44 ;  /* 0x0000001e202c723c */ /* 0x000fe8000000182c */
[----:B------:R-:W-:Y:S04]  /*7670*/  MUFU.TANH R27, R27 ;  /* 0x0000001b001b7308 */ /* 0x000fe80000002400 */
[----:B-1----:R-:W-:Y:S04]  /*7680*/  HMMA.16816.F32 R40, R16, R6, R40 ;  /* 0x000000061028723c */ /* 0x002fe80000001828 */
[----:B------:R-:W-:Y:S04]  /*7690*/  MUFU.TANH R160, R160 ;  /* 0x000000a000a07308 */ /* 0x000fe80000002400 */
[C---:B-----5:R-:W-:Y:S04]  /*76a0*/  HMMA.16816.F32 R20, R32.reuse, R180, R20 ;  /* 0x000000b42014723c */ /* 0x060fe80000001814 */
[----:B------:R-:W-:Y:S04]  /*76b0*/  MUFU.TANH R162, R162 ;  /* 0x000000a200a27308 */ /* 0x000fe80000002400 */
[C---:B------:R-:W-:Y:S03]  /*76c0*/  HMMA.16816.F32 R48, R32.reuse, R28, R48 ;  /* 0x0000001c2030723c */ /* 0x040fe60000001830 */
[----:B------:R-:W-:Y:S01]  /*76d0*/  FMUL.FTZ R43, R43, UR10 ;  /* 0x0000000a2b2b7c20 */ /* 0x000fe20008410000 */
[----:B------:R-:W-:Y:S04]  /*76e0*/  MUFU.TANH R164, R164 ;  /* 0x000000a400a47308 */ /* 0x000fe80000002400 */
[----:B------:R-:W-:Y:S04]  /*76f0*/  HMMA.16816.F32 R152, R32, R182, R152 ;  /* 0x000000b62098723c */ /* 0x000fe80000001898 */
[----:B------:R-:W-:Y:S04]  /*7700*/  MUFU.TANH R166, R166 ;  /* 0x000000a600a67308 */ /* 0x000fe80000002400 */
[C---:B------:R-:W-:Y:S04]  /*7710*/  HMMA.16816.F32 R156, R36.reuse, R180, R156 ;  /* 0x000000b4249c723c */ /* 0x040fe8000000189c */
[----:B------:R-:W-:Y:S04]  /*7720*/  MUFU.TANH R161, R161 ;  /* 0x000000a100a17308 */ /* 0x000fe80000002400 */
[C---:B------:R-:W-:Y:S04]  /*7730*/  HMMA.16816.F32 R148, R36.reuse, R182, R148 ;  /* 0x000000b62494723c */ /* 0x040fe80000001894 */
[----:B------:R-:W-:Y:S04]  /*7740*/  MUFU.TANH R163, R163 ;  /* 0x000000a300a37308 */ /* 0x000fe80000002400 */
[----:B------:R-:W-:Y:S04]  /*7750*/  HMMA.16816.F32 R52, R36, R28, R52 ;  /* 0x0000001c2434723c */ /* 0x000fe80000001834 */
[----:B------:R-:W-:Y:S04]  /*7760*/  MUFU.TANH R165, R165 ;  /* 0x000000a500a57308 */ /* 0x000fe80000002400 */
[----:B------:R-:W-:Y:S01]  /*7770*/  HMMA.16816.F32 R44, R12, R6, R44 ;  /* 0x000000060c2c723c */ /* 0x000fe2000000182c */
[----:B------:R-:W-:Y:S01]  /*7780*/  FMUL.FTZ R6, R40, UR10 ;  /* 0x0000000a28067c20 */ /* 0x000fe20008410000 */
[----:B------:R-:W-:-:S02]  /*7790*/  VIADD R7, R229, 0xffffffc0 ;  /* 0xffffffc0e5077836 */ /* 0x000fc40000000000 */
[----:B------:R-:W-:Y:S03]  /*77a0*/  MUFU.TANH R167, R167 ;  /* 0x000000a700a77308 */ /* 0x000fe60000002400 */
[C---:B------:R-:W-:Y:S01]  /*77b0*/  ISETP.GE.AND P6, PT, R7.reuse, R228, PT ;  /* 0x000000e40700720c */ /* 0x040fe20003fc6270 */
[-C--:B---3--:R-:W-:Y:S01]  /*77c0*/  HMMA.16816.F32 R60, R12, R10.reuse, R60 ;  /* 0x0000000a0c3c723c */ /* 0x088fe2000000183c */
[C---:B------:R-:W-:Y:S02]  /*77d0*/  ISETP.GE.AND P5, PT, R7.reuse, R195, PT ;  /* 0x000000c30700720c */ /* 0x040fe40003fa6270 */
[C---:B------:R-:W-:Y:S01]  /*77e0*/  ISETP.GE.AND P4, PT, R7.reuse, R194, PT ;  /* 0x000000c20700720c */ /* 0x040fe20003f86270 */
[----:B------:R-:W1:Y:S01]  /*77f0*/  MUFU.TANH R6, R6 ;  /* 0x0000000600067308 */ /* 0x000e620000002400 */
[----:B------:R-:W-:Y:S02]  /*7800*/  ISETP.GE.AND P2, PT, R7, R2, PT ;  /* 0x000000020700720c */ /* 0x000fe40003f46270 */
[----:B------:R-:W-:Y:S01]  /*7810*/  I2FP.F32.U32 R7, R7 ;  /* 0x0000000700077245 */ /* 0x000fe20000201000 */
[----:B------:R-:W-:Y:S01]  /*7820*/  HMMA.16816.F32 R56, R16, R10, R56 ;  /* 0x0000000a1038723c */ /* 0x000fe20000001838 */
[----:B------:R-:W-:-:S02]  /*7830*/  FMUL.FTZ R10, R42, UR10 ;  /* 0x0000000a2a0a7c20 */ /* 0x000fc40008410000 */
[----:B------:R-:W-:Y:S01]  /*7840*/  FMUL.FTZ R38, R46, UR10 ;  /* 0x0000000a2e267c20 */ /* 0x000fe20008410000 */
[C---:B--2---:R-:W-:Y:S01]  /*7850*/  FFMA.FTZ R132, R7.reuse, UR5, R132 ;  /* 0x0000000507847c23 */ /* 0x044fe20008010084 */
[----:B----4-:R-:W-:Y:S01]  /*7860*/  FFMA.FTZ R24, R7, UR5, R24 ;  /* 0x0000000507187c23 */ /* 0x010fe20008010018 */
[----:B------:R-:W-:Y:S01]  /*7870*/  FMUL.FTZ R45, R45, UR10 ;  /* 0x0000000a2d2d7c20 */ /* 0x000fe20008410000 */
[----:B------:R-:W2:Y:S01]  /*7880*/  MUFU.TANH R10, R10 ;  /* 0x0000000a000a7308 */ /* 0x000ea20000002400 */
[C---:B------:R-:W-:Y:S01]  /*7890*/  HMMA.16816.F32 R20, R12.reuse, R172, R20 ;  /* 0x000000ac0c14723c */ /* 0x040fe20000001814 */
[----:B------:R-:W-:Y:S02]  /*78a0*/  FSEL R171, R132, -INF , !P5 ;  /* 0xff80000084ab7808 */ /* 0x000fe40006800000 */
[----:B------:R-:W-:Y:S01]  /*78b0*/  FMUL.FTZ R60, R60, UR10 ;  /* 0x0000000a3c3c7c20 */ /* 0x000fe20008410000 */
[----:B------:R-:W-:Y:S01]  /*78c0*/  FMUL.FTZ R62, R62, UR10 ;  /* 0x0000000a3e3e7c20 */ /* 0x000fe20008410000 */
[----:B------:R-:W-:Y:S01]  /*78d0*/  FMUL.FTZ R61, R61, UR10 ;  /* 0x0000000a3d3d7c20 */ /* 0x000fe20008410000 */
[----:B------:R-:W-:Y:S01]  /*78e0*/  FMUL.FTZ R63, R63, UR10 ;  /* 0x0000000a3f3f7c20 */ /* 0x000fe20008410000 */
[----:B------:R-:W-:Y:S01]  /*78f0*/  MUFU.TANH R38, R38 ;  /* 0x0000002600267308 */ /* 0x000fe20000002400 */
[----:B------:R-:W-:Y:S03]  /*7900*/  HMMA.16816.F32 R152, R12, R174, R152 ;  /* 0x000000ae0c98723c */ /* 0x000fe60000001898 */
[----:B------:R-:W-:-:S04]  /*7910*/  FMUL.FTZ R58, R58, UR10 ;  /* 0x0000000a3a3a7c20 */ /* 0x000fc80008410000 */
[----:B------:R-:W-:Y:S01]  /*7920*/  MUFU.TANH R60, R60 ;  /* 0x0000003c003c7308 */ /* 0x000fe20000002400 */
[C---:B------:R-:W-:Y:S03]  /*7930*/  HMMA.16816.F32 R64, R12.reuse, R8, R64 ;  /* 0x000000080c40723c */ /* 0x040fe60000001840 */
[----:B------:R-:W-:Y:S01]  /*7940*/  FMUL.FTZ R20, R20, UR10 ;  /* 0x0000000a14147c20 */ /* 0x000fe20008410000 */
[----:B------:R-:W-:Y:S01]  /*7950*/  FMUL.FTZ R22, R22, UR10 ;  /* 0x0000000a16167c20 */ /* 0x000fe20008410000 */
[----:B------:R-:W-:Y:S01]  /*7960*/  FMUL.FTZ R21, R21, UR10 ;  /* 0x0000000a15157c20 */ /* 0x000fe20008410000 */
[----:B------:R-:W-:Y:S01]  /*7970*/  FMUL.FTZ R23, R23, UR10 ;  /* 0x0000000a17177c20 */ /* 0x000fe20008410000 */
[----:B------:R-:W-:Y:S01]  /*7980*/  MUFU.TANH R58, R58 ;  /* 0x0000003a003a7308 */ /* 0x000fe20000002400 */
[----:B------:R-:W-:Y:S01]  /*7990*/  HMMA.16816.F32 R48, R12, R4, R48 ;  /* 0x000000040c30723c */ /* 0x000fe20000001830 */
[----:B------:R-:W-:Y:S01]  /*79a0*/  FMUL.FTZ R13, R44, UR10 ;  /* 0x0000000a2c0d7c20 */ /* 0x000fe20008410000 */
[----:B------:R-:W-:Y:S01]  /*79b0*/  FFMA.FTZ R14, R7, UR5, R26 ;  /* 0x00000005070e7c23 */ /* 0x000fe2000801001a */
[----:B------:R-:W-:-:S04]  /*79c0*/  FMUL.FTZ R12, R152, UR10 ;  /* 0x0000000a980c7c20 */ /* 0x000fc80008410000 */
[----:B------:R-:W3:Y:S01]  /*79d0*/  MUFU.TANH R13, R13 ;  /* 0x0000000d000d7308 */ /* 0x000ee20000002400 */
[C---:B------:R-:W-:Y:S01]  /*79e0*/  HMMA.16816.F32 R156, R16.reuse, R172, R156 ;  /* 0x000000ac109c723c */ /* 0x040fe2000000189c */
[----:B------:R-:W-:Y:S02]  /*79f0*/  FSEL R14, R14, -INF , !P2 ;  /* 0xff8000000e0e7808 */ /* 0x000fe40005000000 */
[----:B------:R-:W-:Y:S01]  /*7a00*/  FMUL.FTZ R65, R65, UR10 ;  /* 0x0000000a41417c20 */ /* 0x000fe20008410000 */
[----:B------:R-:W-:Y:S01]  /*7a10*/  FMUL.FTZ R67, R67, UR10 ;  /* 0x0000000a43437c20 */ /* 0x000fe20008410000 */
[----:B------:R-:W-:Y:S02]  /*7a20*/  FMUL.FTZ R66, R66, UR10 ;  /* 0x0000000a42427c20 */ /* 0x000fe40008410000 */
[----:B------:R-:W4:Y:S01]  /*7a30*/  MUFU.TANH R20, R20 ;  /* 0x0000001400147308 */ /* 0x000f220000002400 */
[----:B------:R-:W-:Y:S03]  /*7a40*/  HMMA.16816.F32 R148, R16, R174, R148 ;  /* 0x000000ae1094723c */ /* 0x000fe60000001894 */
[----:B------:R-:W-:Y:S01]  /*7a50*/  FMUL.FTZ R37, R49, UR10 ;  /* 0x0000000a31257c20 */ /* 0x000fe20008410000 */
[----:B------:R-:W-:-:S02]  /*7a60*/  VIADD R49, R229, 0xffffffc8 ;  /* 0xffffffc8e5317836 */ /* 0x000fc40000000000 */
[----:B------:R-:W-:Y:S01]  /*7a70*/  FMUL.FTZ R40, R48, UR10 ;  /* 0x0000000a30287c20 */ /* 0x000fe20008410000 */
[----:B------:R-:W-:Y:S01]  /*7a80*/  FMUL.FTZ R50, R50, UR10 ;  /* 0x0000000a32327c20 */ /* 0x000fe20008410000 */
[----:B------:R-:W5:Y:S01]  /*7a90*/  MUFU.TANH R22, R22 ;  /* 0x0000001600167308 */ /* 0x000f620000002400 */
        /* <DEDUP_REMOVED lines=9> */
[----:B------:R-:W-:Y:S01]  /*7b30*/  FFMA.FTZ R16, R7, UR5, R0 ;  /* 0x0000000507107c23 */ /* 0x000fe20008010000 */
[----:B------:R-:W-:-:S02]  /*7b40*/  VIADD R17, R229, 0xfffffff8 ;  /* 0xfffffff8e5117836 */ /* 0x000fc40000000000 */
[----:B------:R-:W-:Y:S01]  /*7b50*/  FMUL.FTZ R0, R47, UR10 ;  /* 0x0000000a2f007c20 */ /* 0x000fe20008410000 */
[----:B------:R-:W-:Y:S01]  /*7b60*/  VIADD R47, R229, 0xffffffc1 ;  /* 0xffffffc1e52f7836 */ /* 0x000fe20000000000 */
[----:B------:R-:W-:Y:S01]  /*7b70*/  FSEL R7, R24, -INF , !P4 ;  /* 0xff80000018077808 */ /* 0x000fe20006000000 */
[----:B------:R-:W-:Y:S01]  /*7b80*/  FMUL.FTZ R4, R64, UR10 ;  /* 0x0000000a40047c20 */ /* 0x000fe20008410000 */
[----:B------:R-:W-:Y:S01]  /*7b90*/  FSEL R16, R16, -INF , !P6 ;  /* 0xff80000010107808 */ /* 0x000fe20007000000 */
[----:B------:R-:W-:Y:S01]  /*7ba0*/  FMUL.FTZ R19, R56, UR10 ;  /* 0x0000000a38137c20 */ /* 0x000fe20008410000 */
[----:B------:R-:W-:Y:S01]  /*7bb0*/  ISETP.GE.AND P1, PT, R17, R228, PT ;  /* 0x000000e41100720c */ /* 0x000fe20003f26270 */
[----:B------:R-:W-:Y:S01]  /*7bc0*/  FMUL.FTZ R64, R57, UR10 ;  /* 0x0000000a39407c20 */ /* 0x000fe20008410000 */
[----:B------:R-:W-:Y:S01]  /*7bd0*/  ISETP.GE.AND P3, PT, R17, R195, PT ;  /* 0x000000c31100720c */ /* 0x000fe20003f66270 */
[----:B------:R-:W-:Y:S01]  /*7be0*/  FMUL.FTZ R57, R59, UR10 ;  /* 0x0000000a3b397c20 */ /* 0x000fe20008410000 */
[C---:B------:R-:W-:Y:S01]  /*7bf0*/  ISETP.GE.AND P6, PT, R17.reuse, R194, PT ;  /* 0x000000c21100720c */ /* 0x040fe20003fc6270 */
[----:B------:R4:W-:Y:S01]  /*7c00*/  MUFU.TANH R42, R4 ;  /* 0x00000004002a7308 */ /* 0x0009e20000002400 */
[----:B------:R-:W-:Y:S01]  /*7c10*/  ISETP.GE.AND P5, PT, R17, R2, PT ;  /* 0x000000021100720c */ /* 0x000fe20003fa6270 */
[----:B------:R-:W-:Y:S01]  /*7c20*/  FMUL.FTZ R18, R51, UR10 ;  /* 0x0000000a33127c20 */ /* 0x000fe20008410000 */
[----:B------:R-:W-:Y:S01]  /*7c30*/  I2FP.F32.U32 R17, R17 ;  /* 0x0000001100117245 */ /* 0x000fe20000201000 */
[----:B------:R-:W-:Y:S01]  /*7c40*/  FMUL.FTZ R28, R148, UR10 ;  /* 0x0000000a941c7c20 */ /* 0x000fe20008410000 */
[C---:B------:R-:W-:Y:S01]  /*7c50*/  ISETP.GE.AND P4, PT, R47.reuse, R228, PT ;  /* 0x000000e42f00720c */ /* 0x040fe20003f86270 */
[----:B------:R-:W-:Y:S01]  /*7c60*/  FMUL.FTZ R56, R52, UR10 ;  /* 0x0000000a34387c20 */ /* 0x000fe20008410000 */
[----:B------:R-:W-:Y:S01]  /*7c70*/  ISETP.GE.AND P2, PT, R47, R195, PT ;  /* 0x000000c32f00720c */ /* 0x000fe20003f46270 */
[C---:B-1----:R-:W-:Y:S01]  /*7c80*/  FFMA.FTZ R6, R17.reuse, UR5, R6 ;  /* 0x0000000511067c23 */ /* 0x042fe20008010006 */
[C---:B--2---:R-:W-:Y:S01]  /*7c90*/  FFMA.FTZ R10, R17.reuse, UR5, R10 ;  /* 0x00000005110a7c23 */ /* 0x044fe2000801000a */
[C---:B---3--:R-:W-:Y:S01]  /*7ca0*/  FFMA.FTZ R13, R17.reuse, UR5, R13 ;  /* 0x00000005110d7c23 */ /* 0x048fe2000801000d */
[----:B------:R-:W-:Y:S01]  /*7cb0*/  FFMA.FTZ R38, R17, UR5, R38 ;  /* 0x0000000511267c23 */ /* 0x000fe20008010026 */
[----:B------:R-:W-:Y:S01]  /*7cc0*/  FMUL.FTZ R52, R53, UR10 ;  /* 0x0000000a35347c20 */ /* 0x000fe20008410000 */
[----:B------:R-:W-:Y:S01]  /*7cd0*/  FSEL R33, R6, -INF , !P1 ;  /* 0xff80000006217808 */ /* 0x000fe20004800000 */
[----:B------:R-:W-:Y:S01]  /*7ce0*/  MUFU.TANH R34, R34 ;  /* 0x0000002200227308 */ /* 0x000fe20000002400 */
[----:B------:R-:W-:Y:S01]  /*7cf0*/  I2FP.F32.U32 R6, R47 ;  /* 0x0000002f00067245 */ /* 0x000fe20000201000 */
[----:B------:R-:W-:Y:S01]  /*7d00*/  VIADD R17, R229, 0xffffffc9 ;  /* 0xffffffc9e5117836 */ /* 0x000fe20000000000 */
[----:B------:R-:W-:Y:S01]  /*7d10*/  FSEL R31, R10, -INF , !P3 ;  /* 0xff8000000a1f7808 */ /* 0x000fe20005800000 */
[----:B------:R-:W-:Y:S01]  /*7d20*/  FMUL.FTZ R30, R150, UR10 ;  /* 0x0000000a961e7c20 */ /* 0x000fe20008410000 */
[C---:B------:R-:W-:Y:S01]  /*7d30*/  ISETP.GE.AND P1, PT, R47.reuse, R194, PT ;  /* 0x000000c22f00720c */ /* 0x040fe20003f26270 */
[C---:B------:R-:W-:Y:S01]  /*7d40*/  FFMA.FTZ R10, R6.reuse, UR5, R3 ;  /* 0x00000005060a7c23 */ /* 0x040fe20008010003 */
[----:B------:R-:W-:Y:S01]  /*7d50*/  ISETP.GE.AND P3, PT, R47, R2, PT ;  /* 0x000000022f00720c */ /* 0x000fe20003f66270 */
[----:B------:R-:W-:Y:S01]  /*7d60*/  FFMA.FTZ R47, R6, UR5, R137 ;  /* 0x00000005062f7c23 */ /* 0x000fe20008010089 */
[----:B------:R-:W-:Y:S01]  /*7d70*/  FSEL R59, R13, -INF , !P6 ;  /* 0xff8000000d3b7808 */ /* 0x000fe20007000000 */
[----:B------:R-:W-:Y:S01]  /*7d80*/  MUFU.TANH R156, R156 ;  /* 0x0000009c009c7308 */ /* 0x000fe20000002400 */
[----:B------:R-:W-:Y:S01]  /*7d90*/  FSEL R53, R38, -INF , !P5 ;  /* 0xff80000026357808 */ /* 0x000fe20006800000 */
[----:B------:R-:W-:Y:S01]  /*7da0*/  FFMA.FTZ R13, R6, UR5, R25 ;  /* 0x00000005060d7c23 */ /* 0x000fe20008010019 */
[----:B----4-:R-:W-:Y:S01]  /*7db0*/  FSEL R4, R10, -INF , !P4 ;  /* 0xff8000000a047808 */ /* 0x010fe20006000000 */
[----:B------:R-:W-:Y:S01]  /*7dc0*/  FFMA.FTZ R24, R6, UR5, R27 ;  /* 0x0000000506187c23 */ /* 0x000fe2000801001b */
[----:B------:R-:W-:Y:S01]  /*7dd0*/  FSEL R47, R47, -INF , !P2 ;  /* 0xff8000002f2f7808 */ /* 0x000fe20005000000 */
[----:B------:R-:W-:Y:S01]  /*7de0*/  VIADD R137, R229, 0xffffffd1 ;  /* 0xffffffd1e5897836 */ /* 0x000fe20000000000 */
[C---:B------:R-:W-:Y:S01]  /*7df0*/  ISETP.GE.AND P6, PT, R49.reuse, R228, PT ;  /* 0x000000e43100720c */ /* 0x040fe20003fc6270 */
[----:B------:R1:W-:Y:S01]  /*7e00*/  MUFU.TANH R3, R65 ;  /* 0x0000004100037308 */ /* 0x0003e20000002400 */
[----:B------:R-:W-:Y:S01]  /*7e10*/  ISETP.GE.AND P5, PT, R49, R195, PT ;  /* 0x000000c33100720c */ /* 0x000fe20003fa6270 */
[----:B------:R-:W-:Y:S01]  /*7e20*/  FMUL.FTZ R29, R149, UR10 ;  /* 0x0000000a951d7c20 */ /* 0x000fe20008410000 */
[----:B------:R-:W-:Y:S01]  /*7e30*/  ISETP.GE.AND P4, PT, R49, R194, PT ;  /* 0x000000c23100720c */ /* 0x000fe20003f86270 */
[----:B------:R-:W-:Y:S01]  /*7e40*/  FMUL.FTZ R36, R151, UR10 ;  /* 0x0000000a97247c20 */ /* 0x000fe20008410000 */
[----:B------:R-:W-:Y:S01]  /*7e50*/  ISETP.GE.AND P2, PT, R49, R2, PT ;  /* 0x000000023100720c */ /* 0x000fe20003f46270 */
[----:B------:R-:W-:Y:S01]  /*7e60*/  FMUL.FTZ R5, R155, UR10 ;  /* 0x0000000a9b057c20 */ /* 0x000fe20008410000 */
[----:B------:R-:W-:Y:S01]  /*7e70*/  I2FP.F32.U32 R49, R49 ;  /* 0x0000003100317245 */ /* 0x000fe20000201000 */
[----:B------:R2:W-:Y:S01]  /*7e80*/  MUFU.TANH R25, R67 ;  /* 0x0000004300197308 */ /* 0x0005e20000002400 */
[----:B------:R-:W-:Y:S01]  /*7e90*/  I2FP.F32.U32 R44, R17 ;  /* 0x00000011002c7245 */ /* 0x000fe20000201000 */
[----:B------:R-:W-:Y:S01]  /*7ea0*/  FMUL.FTZ R15, R145, UR10 ;  /* 0x0000000a910f7c20 */ /* 0x000fe20008410000 */
[----:B------:R-:W-:Y:S01]  /*7eb0*/  FSEL R13, R13, -INF , !P1 ;  /* 0xff8000000d0d7808 */ /* 0x000fe20004800000 */
[C---:B------:R-:W-:Y:S01]  /*7ec0*/  FFMA.FTZ R10, R49.reuse, UR5, R160 ;  /* 0x00000005310a7c23 */ /* 0x040fe200080100a0 */
[C---:B------:R-:W-:Y:S01]  /*7ed0*/  FFMA.FTZ R51, R49.reuse, UR5, R162 ;  /* 0x0000000531337c23 */ /* 0x040fe200080100a2 */
[----:B------:R-:W-:Y:S01]  /*7ee0*/  FSEL R24, R24, -INF , !P3 ;  /* 0xff80000018187808 */ /* 0x000fe20005800000 */
[----:B------:R-:W-:Y:S01]  /*7ef0*/  FFMA.FTZ R38, R49, UR5, R166 ;  /* 0x0000000531267c23 */ /* 0x000fe200080100a6 */
[----:B------:R-:W3:Y:S01]  /*7f00*/  MUFU.TANH R32, R32 ;  /* 0x0000002000207308 */ /* 0x000ee20000002400 */
[----:B------:R-:W-:Y:S01]  /*7f10*/  FSEL R10, R10, -INF , !P6 ;  /* 0xff8000000a0a7808 */ /* 0x000fe20007000000 */
[----:B-1----:R-:W-:Y:S01]  /*7f20*/  VIADD R65, R229, 0xffffffd0 ;  /* 0xffffffd0e5417836 */ /* 0x002fe20000000000 */
[----:B------:R-:W-:Y:S01]  /*7f30*/  FSEL R51, R51, -INF , !P5 ;  /* 0xff80000033337808 */ /* 0x000fe20006800000 */
[C---:B------:R-:W-:Y:S01]  /*7f40*/  FFMA.FTZ R6, R44.reuse, UR5, R161 ;  /* 0x000000052c067c23 */ /* 0x040fe200080100a1 */
[C---:B------:R-:W-:Y:S01]  /*7f50*/  ISETP.GE.AND P1, PT, R17.reuse, R228, PT ;  /* 0x000000e41100720c */ /* 0x040fe20003f26270 */
[----:B------:R-:W-:Y:S01]  /*7f60*/  FFMA.FTZ R48, R44, UR5, R167 ;  /* 0x000000052c307c23 */ /* 0x000fe200080100a7 */
[C---:B------:R-:W-:Y:S01]  /*7f70*/  ISETP.GE.AND P3, PT, R17.reuse, R195, PT ;  /* 0x000000c31100720c */ /* 0x040fe20003f66270 */
[----:B------:R-:W1:Y:S01]  /*7f80*/  MUFU.TANH R35, R35 ;  /* 0x0000002300237308 */ /* 0x000e620000002400 */
[C---:B------:R-:W-:Y:S01]  /*7f90*/  ISETP.GE.AND P6, PT, R17.reuse, R194, PT ;  /* 0x000000c21100720c */ /* 0x040fe20003fc6270 */
[----:B------:R-:W-:Y:S01]  /*7fa0*/  FMUL.FTZ R11, R144, UR10 ;  /* 0x0000000a900b7c20 */ /* 0x000fe20008410000 */
[----:B--2---:R-:W-:Y:S01]  /*7fb0*/  I2FP.F32.U32 R67, R65 ;  /* 0x0000004100437245 */ /* 0x004fe20000201000 */
[----:B------:R-:W-:Y:S01]  /*7fc0*/  FMUL.FTZ R39, R146, UR10 ;  /* 0x0000000a92277c20 */ /* 0x000fe20008410000 */
[----:B------:R-:W-:Y:S01]  /*7fd0*/  ISETP.GE.AND P5, PT, R17, R2, PT ;  /* 0x000000021100720c */ /* 0x000fe20003fa6270 */
[----:B------:R-:W-:Y:S01]  /*7fe0*/  FFMA.FTZ R17, R49, UR5, R164 ;  /* 0x0000000531117c23 */ /* 0x000fe200080100a4 */
[----:B------:R-:W-:Y:S01]  /*7ff0*/  FFMA.FTZ R49, R44, UR5, R163 ;  /* 0x000000052c317c23 */ /* 0x000fe200080100a3 */
[----:B------:R-:W2:Y:S01]  /*8000*/  MUFU.TANH R23, R23 ;  /* 0x0000001700177308 */ /* 0x000ea20000002400 */
[C---:B------:R-:W-:Y:S01]  /*8010*/  FFMA.FTZ R169, R67.reuse, UR5, R20 ;  /* 0x0000000543a97c23 */ /* 0x040fe20008010014 */
[----:B------:R-:W-:Y:S01]  /*8020*/  I2FP.F32.U32 R20, R137 ;  /* 0x0000008900147245 */ /* 0x000fe20000201000 */
[----:B-----5:R-:W-:Y:S01]  /*8030*/  FFMA.FTZ R22, R67, UR5, R22 ;  /* 0x0000000543167c23 */ /* 0x020fe20008010016 */
[----:B------:R-:W-:Y:S01]  /*8040*/  FSEL R17, R17, -INF , !P4 ;  /* 0xff80000011117808 */ /* 0x000fe20006000000 */
[----:B---3--:R-:W-:Y:S01]  /*8050*/  FFMA.FTZ R32, R67, UR5, R32 ;  /* 0x0000000543207c23 */ /* 0x008fe20008010020 */
[----:B------:R-:W-:Y:S01]  /*8060*/  FSEL R38, R38, -INF , !P2 ;  /* 0xff80000026267808 */ /* 0x000fe20005000000 */
[----:B------:R-:W-:Y:S01]  /*8070*/  FFMA.FTZ R34, R20, UR5, R34 ;  /* 0x0000000514227c23 */ /* 0x000fe20008010022 */
[----:B------:R-:W3:Y:S01]  /*8080*/  MUFU.TANH R28, R28 ;  /* 0x0000001c001c7308 */ /* 0x000ee20000002400 */
[----:B------:R-:W-:Y:S01]  /*8090*/  FSEL R6, R6, -INF , !P1 ;  /* 0xff80000006067808 */ /* 0x000fe20004800000 */
[C---:B------:R-:W-:Y:S01]  /*80a0*/  FFMA.FTZ R167, R20.reuse, UR5, R156 ;  /* 0x0000000514a77c23 */ /* 0x040fe2000801009c */
[----:B------:R-:W-:Y:S01]  /*80b0*/  FSEL R49, R49, -INF , !P3 ;  /* 0xff80000031317808 */ /* 0x000fe20005800000 */
[----:B-1----:R-:W-:Y:S01]  /*80c0*/  FFMA.FTZ R35, R67, UR5, R35 ;  /* 0x0000000543237c23 */ /* 0x002fe20008010023 */
[C---:B------:R-:W-:Y:S01]  /*80d0*/  ISETP.GE.AND P4, PT, R65.reuse, R228, PT ;  /* 0x000000e44100720c */ /* 0x040fe20003f86270 */
[C---:B------:R-:W-:Y:S01]  /*80e0*/  FFMA.FTZ R21, R20.reuse, UR5, R21 ;  /* 0x0000000514157c23 */ /* 0x040fe20008010015 */
[CC--:B------:R-:W-:Y:S01]  /*80f0*/  ISETP.GE.AND P2, PT, R65.reuse, R195.reuse, PT ;  /* 0x000000c34100720c */ /* 0x0c0fe20003f46270 */
[----:B------:R-:W1:Y:S01]  /*8100*/  MUFU.TANH R30, R30 ;  /* 0x0000001e001e7308 */ /* 0x000e620000002400 */
[C---:B------:R-:W-:Y:S01]  /*8110*/  ISETP.GE.AND P1, PT, R65.reuse, R194, PT ;  /* 0x000000c24100720c */ /* 0x040fe20003f26270 */
[----:B--2---:R-:W-:Y:S01]  /*8120*/  FFMA.FTZ R23, R20, UR5, R23 ;  /* 0x0000000514177c23 */ /* 0x004fe20008010017 */
[----:B------:R-:W-:Y:S01]  /*8130*/  ISETP.GE.AND P3, PT, R65, R2, PT ;  /* 0x000000024100720c */ /* 0x000fe20003f66270 */
[----:B------:R-:W-:Y:S01]  /*8140*/  VIADD R65, R229, 0xffffffd8 ;  /* 0xffffffd8e5417836 */ /* 0x000fe20000000000 */
[----:B------:R-:W-:Y:S01]  /*8150*/  FSEL R48, R48, -INF , !P5 ;  /* 0xff80000030307808 */ /* 0x000fe20006800000 */
[----:B------:R-:W-:Y:S01]  /*8160*/  FMUL.FTZ R147, R147, UR10 ;  /* 0x0000000a93937c20 */ /* 0x000fe20008410000 */
[----:B------:R-:W-:Y:S01]  /*8170*/  ISETP.GE.AND P5, PT, R137, R195, PT ;  /* 0x000000c38900720c */ /* 0x000fe20003fa6270 */
[----:B------:R2:W-:Y:S01]  /*8180*/  MUFU.TANH R27, R19 ;  /* 0x00000013001b7308 */ /* 0x0005e20000002400 */
[----:B------:R-:W-:Y:S01]  /*8190*/  FSEL R169, R169, -INF , !P1 ;  /* 0xff800000a9a97808 */ /* 0x000fe20004800000 */
[----:B------:R-:W-:Y:S01]  /*81a0*/  FMUL.FTZ R54, R54, UR10 ;  /* 0x0000000a36367c20 */ /* 0x000fe20008410000 */
[----:B------:R-:W-:Y:S01]  /*81b0*/  FSEL R172, R22, -INF , !P3 ;  /* 0xff80000016ac7808 */ /* 0x000fe20005800000 */
[----:B------:R-:W-:Y:S01]  /*81c0*/  FMUL.FTZ R55, R55, UR10 ;  /* 0x0000000a37377c20 */ /* 0x000fe20008410000 */
[----:B------:R-:W-:-:S02]  /*81d0*/  FSEL R167, R167, -INF , !P5 ;  /* 0xff800000a7a77808 */ /* 0x000fc40006800000 */
[C---:B------:R-:W-:Y:S01]  /*81e0*/  ISETP.GE.AND P1, PT, R65.reuse, R228, PT ;  /* 0x000000e44100720c */ /* 0x040fe20003f26270 */
[----:B------:R-:W-:Y:S01]  /*81f0*/  MUFU.TANH R29, R29 ;  /* 0x0000001d001d7308 */ /* 0x000fe20000002400 */
[C---:B------:R-:W-:Y:S02]  /*8200*/  ISETP.GE.AND P3, PT, R65.reuse, R195, PT ;  /* 0x000000c34100720c */ /* 0x040fe40003f66270 */
[----:B------:R-:W-:Y:S02]  /*8210*/  ISETP.GE.AND P5, PT, R65, R2, PT ;  /* 0x000000024100720c */ /* 0x000fe40003fa6270 */
[----:B------:R-:W-:Y:S02]  /*8220*/  FSEL R166, R32, -INF , !P4 ;  /* 0xff80000020a67808 */ /* 0x000fe40006000000 */
[----:B------:R-:W-:Y:S01]  /*8230*/  FSEL R153, R35, -INF , !P2 ;  /* 0xff80000023997808 */ /* 0x000fe20005000000 */
[----:B------:R-:W-:Y:S01]  /*8240*/  MUFU.TANH R36, R36 ;  /* 0x0000002400247308 */ /* 0x000fe20000002400 */
[C---:B------:R-:W-:Y:S01]  /*8250*/  ISETP.GE.AND P4, PT, R137.reuse, R194, PT ;  /* 0x000000c28900720c */ /* 0x040fe20003f86270 */
[----:B--2---:R-:W-:Y:S01]  /*8260*/  FFMA.FTZ R19, R44, UR5, R165 ;  /* 0x000000052c137c23 */ /* 0x004fe200080100a5 */
[----:B------:R-:W-:Y:S01]  /*8270*/  ISETP.GE.AND P2, PT, R137, R2, PT ;  /* 0x000000028900720c */ /* 0x000fe20003f46270 */
[----:B------:R-:W-:Y:S01]  /*8280*/  VIADD R35, R229, 0xffffffd9 ;  /* 0xffffffd9e5237836 */ /* 0x000fe20000000000 */
[----:B------:R-:W-:Y:S01]  /*8290*/  FSEL R151, R21, -INF , !P4 ;  /* 0xff80000015977808 */ /* 0x000fe20006000000 */
[----:B------:R-:W-:Y:S01]  /*82a0*/  VIADD R21, R229, 0xffffffe1 ;  /* 0xffffffe1e5157836 */ /* 0x000fe20000000000 */
[----:B------:R-:W-:Y:S01]  /*82b0*/  FSEL R19, R19, -INF , !P6 ;  /* 0xff80000013137808 */ /* 0x000fe20007000000 */
[----:B------:R-:W2:Y:S01]  /*82c0*/  MUFU.TANH R12, R12 ;  /* 0x0000000c000c7308 */ /* 0x000ea20000002400 */
[----:B------:R-:W-:-:S02]  /*82d0*/  ISETP.GE.AND P6, PT, R137, R228, PT ;  /* 0x000000e48900720c */ /* 0x000fc40003fc6270 */
[----:B------:R-:W-:Y:S02]  /*82e0*/  FSEL R170, R23, -INF , !P2 ;  /* 0xff80000017aa7808 */ /* 0x000fe40005000000 */
[----:B------:R-:W-:Y:S02]  /*82f0*/  FSEL R156, R34, -INF , !P6 ;  /* 0xff800000229c7808 */ /* 0x000fe40007000000 */
[----:B------:R-:W-:Y:S01]  /*8300*/  ISETP.GE.AND P6, PT, R65, R194, PT ;  /* 0x000000c24100720c */ /* 0x000fe20003fc6270 */
[----:B------:R-:W4:Y:S01]  /*8310*/  MUFU.TANH R9, R9 ;  /* 0x0000000900097308 */ /* 0x000f220000002400 */
[----:B------:R-:W-:Y:S02]  /*8320*/  I2FP.F32.U32 R65, R65 ;  /* 0x0000004100417245 */ /* 0x000fe40000201000 */
[C---:B------:R-:W-:Y:S02]  /*8330*/  ISETP.GE.AND P4, PT, R35.reuse, R228, PT ;  /* 0x000000e42300720c */ /* 0x040fe40003f86270 */
[----:B------:R-:W-:Y:S01]  /*8340*/  ISETP.GE.AND P2, PT, R35, R195, PT ;  /* 0x000000c32300720c */ /* 0x000fe20003f46270 */
[C---:B---3--:R-:W-:Y:S01]  /*8350*/  FFMA.FTZ R28, R65.reuse, UR5, R28 ;  /* 0x00000005411c7c23 */ /* 0x048fe2000801001c */
[C---:B-1----:R-:W-:Y:S01]  /*8360*/  FFMA.FTZ R30, R65.reuse, UR5, R30 ;  /* 0x00000005411e7c23 */ /* 0x042fe2000801001e */
[----:B------:R-:W1:Y:S01]  /*8370*/  MUFU.TANH R8, R8 ;  /* 0x0000000800087308 */ /* 0x000e620000002400 */
[----:B--2---:R-:W-:-:S02]  /*8380*/  FFMA.FTZ R12, R65, UR5, R12 ;  /* 0x00000005410c7c23 */ /* 0x004fc4000801000c */
[----:B------:R-:W-:Y:S02]  /*8390*/  FSEL R154, R28, -INF , !P1 ;  /* 0xff8000001c9a7808 */ /* 0x000fe40004800000 */
[----:B------:R-:W-:Y:S02]  /*83a0*/  FSEL R157, R30, -INF , !P3 ;  /* 0xff8000001e9d7808 */ /* 0x000fe40005800000 */
[C---:B------:R-:W-:Y:S01]  /*83b0*/  ISETP.GE.AND P1, PT, R35.reuse, R194, PT ;  /* 0x000000c22300720c */ /* 0x040fe20003f26270 */
[----:B------:R-:W2:Y:S01]  /*83c0*/  MUFU.TANH R5, R5 ;  /* 0x0000000500057308 */ /* 0x000ea20000002400 */
[----:B------:R-:W-:Y:S01]  /*83d0*/  ISETP.GE.AND P3, PT, R35, R2, PT ;  /* 0x000000022300720c */ /* 0x000fe20003f66270 */
[----:B----4-:R-:W-:Y:S01]  /*83e0*/  FFMA.FTZ R168, R65, UR5, R9 ;  /* 0x0000000541a87c23 */ /* 0x010fe20008010009 */
[----:B------:R-:W-:Y:S01]  /*83f0*/  I2FP.F32.U32 R35, R35 ;  /* 0x0000002300237245 */ /* 0x000fe20000201000 */
[----:B------:R-:W-:Y:S01]  /*8400*/  VIADD R9, R229, 0xffffffe0 ;  /* 0xffffffe0e5097836 */ /* 0x000fe20000000000 */
[----:B------:R-:W-:-:S02]  /*8410*/  FSEL R67, R12, -INF , !P6 ;  /* 0xff8000000c437808 */ /* 0x000fc40007000000 */
[----:B------:R-:W-:Y:S01]  /*8420*/  FSEL R168, R168, -INF , !P5 ;  /* 0xff800000a8a87808 */ /* 0x000fe20006800000 */
[----:B------:R-:W3:Y:S01]  /*8430*/  MUFU.TANH R15, R15 ;  /* 0x0000000f000f7308 */ /* 0x000ee20000002400 */
[C---:B------:R-:W-:Y:S01]  /*8440*/  FFMA.FTZ R29, R35.reuse, UR5, R29 ;  /* 0x00000005231d7c23 */ /* 0x040fe2000801001d */
[C---:B------:R-:W-:Y:S01]  /*8450*/  FFMA.FTZ R36, R35.reuse, UR5, R36 ;  /* 0x0000000523247c23 */ /* 0x040fe20008010024 */
[----:B-1----:R-:W-:Y:S01]  /*8460*/  FFMA.FTZ R8, R35, UR5, R8 ;  /* 0x0000000523087c23 */ /* 0x002fe20008010008 */
[----:B------:R-:W-:Y:S02]  /*8470*/  ISETP.GE.AND P6, PT, R9, R228, PT ;  /* 0x000000e40900720c */ /* 0x000fe40003fc6270 */
[----:B------:R-:W-:Y:S02]  /*8480*/  FSEL R152, R29, -INF , !P4 ;  /* 0xff8000001d987808 */ /* 0x000fe40006000000 */
[----:B------:R-:W1:Y:S01]  /*8490*/  MUFU.TANH R26, R147 ;  /* 0x00000093001a7308 */ /* 0x000e620000002400 */
[----:B------:R-:W-:Y:S01]  /*84a0*/  FSEL R155, R36, -INF , !P2 ;  /* 0xff800000249b7808 */ /* 0x000fe20005000000 */
[----:B--2---:R-:W-:Y:S01]  /*84b0*/  FFMA.FTZ R132, R35, UR5, R5 ;  /* 0x0000000523847c23 */ /* 0x004fe20008010005 */
[----:B------:R-:W-:Y:S01]  /*84c0*/  ISETP.GE.AND P5, PT, R9, R195, PT ;  /* 0x000000c30900720c */ /* 0x000fe20003fa6270 */
[----:B------:R-:W-:Y:S01]  /*84d0*/  VIADD R5, R229, 0xffffffe8 ;  /* 0xffffffe8e5057836 */ /* 0x000fe20000000000 */
[----:B------:R-:W-:-:S02]  /*84e0*/  ISETP.GE.AND P4, PT, R9, R194, PT ;  /* 0x000000c20900720c */ /* 0x000fc40003f86270 */
[----:B------:R-:W-:Y:S01]  /*84f0*/  ISETP.GE.AND P2, PT, R9, R2, PT ;  /* 0x000000020900720c */ /* 0x000fe20003f46270 */
[----:B------:R-:W2:Y:S01]  /*8500*/  MUFU.TANH R66, R66 ;  /* 0x0000004200427308 */ /* 0x000ea20000002400 */
[----:B------:R-:W-:Y:S02]  /*8510*/  FSEL R65, R8, -INF , !P1 ;  /* 0xff80000008417808 */ /* 0x000fe40004800000 */
[----:B------:R-:W-:Y:S02]  /*8520*/  I2FP.F32.U32 R9, R9 ;  /* 0x0000000900097245 */ /* 0x000fe40000201000 */
[----:B------:R-:W-:Y:S02]  /*8530*/  I2FP.F32.U32 R8, R21 ;  /* 0x0000001500087245 */ /* 0x000fe40000201000 */
[----:B------:R-:W-:Y:S01]  /*8540*/  FSEL R132, R132, -INF , !P3 ;  /* 0xff80000084847808 */ /* 0x000fe20005800000 */
[----:B------:R-:W4:Y:S01]  /*8550*/  MUFU.TANH R11, R11 ;  /* 0x0000000b000b7308 */ /* 0x000f220000002400 */
[----:B------:R-:W-:Y:S01]  /*8560*/  FFMA.FTZ R42, R9, UR5, R42 ;  /* 0x00000005092a7c23 */ /* 0x000fe2000801002a */
[C---:B---3--:R-:W-:Y:S01]  /*8570*/  FFMA.FTZ R15, R8.reuse, UR5, R15 ;  /* 0x00000005080f7c23 */ /* 0x048fe2000801000f */
[C---:B-1----:R-:W-:Y:S01]  /*8580*/  FFMA.FTZ R26, R8.reuse, UR5, R26 ;  /* 0x00000005081a7c23 */ /* 0x042fe2000801001a */
[C---:B------:R-:W-:Y:S01]  /*8590*/  ISETP.GE.AND P1, PT, R21.reuse, R228, PT ;  /* 0x000000e41500720c */ /* 0x040fe20003f26270 */
[C---:B------:R-:W-:Y:S01]  /*85a0*/  FFMA.FTZ R3, R8.reuse, UR5, R3 ;  /* 0x0000000508037c23 */ /* 0x040fe20008010003 */
[----:B------:R-:W-:Y:S01]  /*85b0*/  ISETP.GE.AND P3, PT, R21, R195, PT ;  /* 0x000000c31500720c */ /* 0x000fe20003f66270 */
[----:B------:R-:W-:Y:S01]  /*85c0*/  FFMA.FTZ R25, R8, UR5, R25 ;  /* 0x0000000508197c23 */ /* 0x000fe20008010019 */
[----:B------:R-:W1:Y:S01]  /*85d0*/  MUFU.TANH R39, R39 ;  /* 0x0000002700277308 */ /* 0x000e620000002400 */
[----:B------:R-:W-:Y:S01]  /*85e0*/  FSEL R165, R42, -INF , !P4 ;  /* 0xff8000002aa57808 */ /* 0x000fe20006000000 */
[----:B--2---:R-:W-:Y:S01]  /*85f0*/  FFMA.FTZ R66, R9, UR5, R66 ;  /* 0x0000000509427c23 */ /* 0x004fe20008010042 */
[----:B------:R-:W-:-:S02]  /*8600*/  FSEL R148, R15, -INF , !P1 ;  /* 0xff8000000f947808 */ /* 0x000fc40004800000 */
[----:B------:R-:W-:Y:S02]  /*8610*/  FSEL R147, R26, -INF , !P3 ;  /* 0xff8000001a937808 */ /* 0x000fe40005800000 */
[----:B------:R-:W-:Y:S01]  /*8620*/  FSEL R164, R66, -INF , !P2 ;  /* 0xff80000042a47808 */ /* 0x000fe20005000000 */
[----:B------:R-:W2:Y:S01]  /*8630*/  MUFU.TANH R64, R64 ;  /* 0x0000004000407308 */ /* 0x000ea20000002400 */
[----:B------:R-:W-:Y:S01]  /*8640*/  ISETP.GE.AND P4, PT, R5, R228, PT ;  /* 0x000000e40500720c */ /* 0x000fe20003f86270 */
[----:B----4-:R-:W-:Y:S01]  /*8650*/  FFMA.FTZ R11, R9, UR5, R11 ;  /* 0x00000005090b7c23 */ /* 0x010fe2000801000b */
[C---:B------:R-:W-:Y:S02]  /*8660*/  ISETP.GE.AND P2, PT, R5.reuse, R195, PT ;  /* 0x000000c30500720c */ /* 0x040fe40003f46270 */
[C---:B------:R-:W-:Y:S02]  /*8670*/  ISETP.GE.AND P1, PT, R5.reuse, R194, PT ;  /* 0x000000c20500720c */ /* 0x040fe40003f26270 */
[----:B------:R-:W-:Y:S01]  /*8680*/  ISETP.GE.AND P3, PT, R5, R2, PT ;  /* 0x000000020500720c */ /* 0x000fe20003f66270 */
[----:B------:R-:W3:Y:S01]  /*8690*/  MUFU.TANH R57, R57 ;  /* 0x0000003900397308 */ /* 0x000ee20000002400 */
[----:B------:R-:W-:Y:S01]  /*86a0*/  FSEL R150, R11, -INF , !P6 ;  /* 0xff8000000b967808 */ /* 0x000fe20007000000 */
[----:B-1----:R-:W-:Y:S01]  /*86b0*/  FFMA.FTZ R39, R9, UR5, R39 ;  /* 0x0000000509277c23 */ /* 0x002fe20008010027 */
[C---:B------:R-:W-:Y:S01]  /*86c0*/  VIADD R9, R229.reuse, 0xffffffe9 ;  /* 0xffffffe9e5097836 */ /* 0x040fe20000000000 */
[----:B------:R-:W-:Y:S01]  /*86d0*/  I2FP.F32.U32 R5, R5 ;  /* 0x0000000500057245 */ /* 0x000fe20000201000 */
[----:B------:R-:W-:Y:S01]  /*86e0*/  VIADD R11, R229, 0xfffffff1 ;  /* 0xfffffff1e50b7836 */ /* 0x000fe20000000000 */
[----:B------:R-:W-:-:S02]  /*86f0*/  ISETP.GE.AND P6, PT, R21, R194, PT ;  /* 0x000000c21500720c */ /* 0x000fc40003fc6270 */
[----:B------:R-:W1:Y:S01]  /*8700*/  MUFU.TANH R62, R62 ;  /* 0x0000003e003e7308 */ /* 0x000e620000002400 */
[----:B------:R-:W-:Y:S01]  /*8710*/  FSEL R149, R39, -INF , !P5 ;  /* 0xff80000027957808 */ /* 0x000fe20006800000 */
[C---:B------:R-:W-:Y:S01]  /*8720*/  FFMA.FTZ R27, R5.reuse, UR5, R27 ;  /* 0x00000005051b7c23 */ /* 0x040fe2000801001b */
[----:B------:R-:W-:Y:S01]  /*8730*/  I2FP.F32.U32 R8, R9 ;  /* 0x0000000900087245 */ /* 0x000fe20000201000 */
[----:B------:R-:W-:Y:S01]  /*8740*/  FFMA.FTZ R58, R5, UR5, R58 ;  /* 0x00000005053a7c23 */ /* 0x000fe2000801003a */
[----:B------:R-:W-:Y:S01]  /*8750*/  ISETP.GE.AND P5, PT, R21, R2, PT ;  /* 0x000000021500720c */ /* 0x000fe20003fa6270 */
[----:B------:R-:W-:Y:S01]  /*8760*/  FFMA.FTZ R60, R5, UR5, R60 ;  /* 0x00000005053c7c23 */ /* 0x000fe2000801003c */
[----:B------:R-:W-:Y:S01]  /*8770*/  FSEL R163, R3, -INF , !P6 ;  /* 0xff80000003a37808 */ /* 0x000fe20007000000 */
[----:B------:R-:W4:Y:S01]  /*8780*/  MUFU.TANH R61, R61 ;  /* 0x0000003d003d7308 */ /* 0x000f220000002400 */
[----:B------:R-:W-:Y:S01]  /*8790*/  FSEL R162, R25, -INF , !P5 ;  /* 0xff80000019a27808 */ /* 0x000fe20006800000 */
[C---:B--2---:R-:W-:Y:S01]  /*87a0*/  FFMA.FTZ R64, R8.reuse, UR5, R64 ;  /* 0x0000000508407c23 */ /* 0x044fe20008010040 */
[----:B---3--:R-:W-:Y:S01]  /*87b0*/  FFMA.FTZ R57, R8, UR5, R57 ;  /* 0x0000000508397c23 */ /* 0x008fe20008010039 */
[----:B------:R-:W-:Y:S01]  /*87c0*/  ISETP.GE.AND P6, PT, R9, R228, PT ;  /* 0x000000e40900720c */ /* 0x000fe20003fc6270 */
[----:B------:R-:W-:Y:S01]  /*87d0*/  FMUL.FTZ R3, R41, UR10 ;  /* 0x0000000a29037c20 */ /* 0x000fe20008410000 */
[----:B------:R-:W-:-:S02]  /*87e0*/  ISETP.GE.AND P5, PT, R9, R195, PT ;  /* 0x000000c30900720c */ /* 0x000fc40003fa6270 */
[----:B------:R-:W2:Y:S01]  /*87f0*/  MUFU.TANH R63, R63 ;  /* 0x0000003f003f7308 */ /* 0x000ea20000002400 */
[----:B------:R-:W-:Y:S01]  /*8800*/  FSEL R161, R60, -INF , !P1 ;  /* 0xff8000003ca17808 */ /* 0x000fe20004800000 */
[----:B-1----:R-:W-:Y:S01]  /*8810*/  FFMA.FTZ R62, R5, UR5, R62 ;  /* 0x00000005053e7c23 */ /* 0x002fe2000801003e */
[----:B------:R-:W-:Y:S01]  /*8820*/  VIADD R5, R229, 0xfffffff0 ;  /* 0xfffffff0e5057836 */ /* 0x000fe20000000000 */
[----:B------:R-:W-:Y:S02]  /*8830*/  FSEL R144, R64, -INF , !P6 ;  /* 0xff80000040907808 */ /* 0x000fe40007000000 */
[----:B------:R-:W-:Y:S02]  /*8840*/  FSEL R137, R57, -INF , !P5 ;  /* 0xff80000039897808 */ /* 0x000fe40006800000 */
[----:B------:R-:W1:Y:S01]  /*8850*/  MUFU.TANH R56, R56 ;  /* 0x0000003800387308 */ /* 0x000e620000002400 */
[----:B------:R-:W-:Y:S01]  /*8860*/  FSEL R158, R62, -INF , !P3 ;  /* 0xff8000003e9e7808 */ /* 0x000fe20005800000 */
[----:B----4-:R-:W-:Y:S01]  /*8870*/  FFMA.FTZ R61, R8, UR5, R61 ;  /* 0x00000005083d7c23 */ /* 0x010fe2000801003d */
[----:B------:R-:W-:-:S02]  /*8880*/  ISETP.GE.AND P1, PT, R5, R228, PT ;  /* 0x000000e40500720c */ /* 0x000fc40003f26270 */
[C---:B------:R-:W-:Y:S02]  /*8890*/  ISETP.GE.AND P3, PT, R5.reuse, R195, PT ;  /* 0x000000c30500720c */ /* 0x040fe40003f66270 */
[C---:B------:R-:W-:Y:S01]  /*88a0*/  ISETP.GE.AND P6, PT, R5.reuse, R194, PT ;  /* 0x000000c20500720c */ /* 0x040fe20003fc6270 */
[----:B------:R-:W3:Y:S01]  /*88b0*/  MUFU.TANH R54, R54 ;  /* 0x0000003600367308 */ /* 0x000ee20000002400 */
[----:B------:R-:W-:Y:S01]  /*88c0*/  ISETP.GE.AND P5, PT, R5, R2, PT ;  /* 0x000000020500720c */ /* 0x000fe20003fa6270 */
[----:B--2---:R-:W-:Y:S01]  /*88d0*/  FFMA.FTZ R63, R8, UR5, R63 ;  /* 0x00000005083f7c23 */ /* 0x004fe2000801003f */
[----:B------:R-:W-:Y:S02]  /*88e0*/  I2FP.F32.U32 R5, R5 ;  /* 0x0000000500057245 */ /* 0x000fe40000201000 */
[----:B------:R-:W-:Y:S02]  /*88f0*/  FSEL R146, R27, -INF , !P4 ;  /* 0xff8000001b927808 */ /* 0x000fe40006000000 */
[----:B------:R-:W-:Y:S01]  /*8900*/  FSEL R145, R58, -INF , !P2 ;  /* 0xff8000003a917808 */ /* 0x000fe20005000000 */
[----:B------:R-:W2:Y:S01]  /*8910*/  MUFU.TANH R40, R40 ;  /* 0x0000002800287308 */ /* 0x000ea20000002400 */
[----:B------:R-:W-:Y:S01]  /*8920*/  ISETP.GE.AND P4, PT, R9, R194, PT ;  /* 0x000000c20900720c */ /* 0x000fe20003f86270 */
[----:B-1----:R-:W-:Y:S01]  /*8930*/  FFMA.FTZ R46, R5, UR5, R56 ;  /* 0x00000005052e7c23 */ /* 0x002fe20008010038 */
[----:B------:R-:W-:Y:S01]  /*8940*/  ISETP.GE.AND P2, PT, R9, R2, PT ;  /* 0x000000020900720c */ /* 0x000fe20003f46270 */
[----:B------:R-:W-:Y:S01]  /*8950*/  VIADD R9, R229, 0xfffffff9 ;  /* 0xfffffff9e5097836 */ /* 0x000fe20000000000 */
[----:B------:R-:W-:-:S02]  /*8960*/  FSEL R159, R61, -INF , !P4 ;  /* 0xff8000003d9f7808 */ /* 0x000fc40006000000 */
[----:B------:R-:W-:Y:S01]  /*8970*/  FSEL R160, R63, -INF , !P2 ;  /* 0xff8000003fa07808 */ /* 0x000fe20005000000 */
[----:B------:R-:W1:Y:S01]  /*8980*/  MUFU.TANH R37, R37 ;  /* 0x0000002500257308 */ /* 0x000e620000002400 */
[----:B------:R-:W-:Y:S01]  /*8990*/  FSEL R46, R46, -INF , !P1 ;  /* 0xff8000002e2e7808 */ /* 0x000fe20004800000 */
[----:B---3--:R-:W-:Y:S01]  /*89a0*/  FFMA.FTZ R42, R5, UR5, R54 ;  /* 0x00000005052a7c23 */ /* 0x008fe20008010036 */
[C---:B------:R-:W-:Y:S02]  /*89b0*/  ISETP.GE.AND P4, PT, R11.reuse, R228, PT ;  /* 0x000000e40b00720c */ /* 0x040fe40003f86270 */
[C---:B------:R-:W-:Y:S02]  /*89c0*/  ISETP.GE.AND P2, PT, R11.reuse, R195, PT ;  /* 0x000000c30b00720c */ /* 0x040fe40003f46270 */
[----:B------:R-:W-:Y:S01]  /*89d0*/  FSEL R42, R42, -INF , !P3 ;  /* 0xff8000002a2a7808 */ /* 0x000fe20005800000 */
[----:B------:R-:W3:Y:S01]  /*89e0*/  MUFU.TANH R50, R50 ;  /* 0x0000003200327308 */ /* 0x000ee20000002400 */
[----:B------:R-:W-:Y:S01]  /*89f0*/  ISETP.GE.AND P1, PT, R11, R194, PT ;  /* 0x000000c20b00720c */ /* 0x000fe20003f26270 */
[----:B--2---:R-:W-:Y:S01]  /*8a00*/  FFMA.FTZ R40, R5, UR5, R40 ;  /* 0x0000000505287c23 */ /* 0x004fe20008010028 */
[----:B------:R-:W-:-:S02]  /*8a10*/  ISETP.GE.AND P3, PT, R11, R2, PT ;  /* 0x000000020b00720c */ /* 0x000fc40003f66270 */
[----:B------:R-:W-:Y:S02]  /*8a20*/  I2FP.F32.U32 R11, R11 ;  /* 0x0000000b000b7245 */ /* 0x000fe40000201000 */
[----:B------:R-:W-:Y:S01]  /*8a30*/  I2FP.F32.U32 R12, R9 ;  /* 0x00000009000c7245 */ /* 0x000fe20000201000 */
[----:B------:R-:W-:Y:S01]  /*8a40*/  MUFU.TANH R52, R52 ;  /* 0x0000003400347308 */ /* 0x000fe20000002400 */
[----:B------:R-:W-:Y:S01]  /*8a50*/  FSEL R63, R40, -INF , !P6 ;  /* 0xff800000283f7808 */ /* 0x000fe20007000000 */
[----:B-1----:R-:W-:Y:S01]  /*8a60*/  FFMA.FTZ R37, R11, UR5, R37 ;  /* 0x000000050b257c23 */ /* 0x002fe20008010025 */
[----:B------:R-:W-:-:S04]  /*8a70*/  ISETP.GE.AND P6, PT, R9, R228, PT ;  /* 0x000000e40900720c */ /* 0x000fc80003fc6270 */
[----:B------:R-:W-:Y:S01]  /*8a80*/  FSEL R61, R37, -INF , !P1 ;  /* 0xff800000253d7808 */ /* 0x000fe20004800000 */
[----:B------:R-:W1:Y:S01]  /*8a90*/  MUFU.TANH R55, R55 ;  /* 0x0000003700377308 */ /* 0x000e620000002400 */
[----:B---3--:R-:W-:Y:S01]  /*8aa0*/  FFMA.FTZ R50, R5, UR5, R50 ;  /* 0x0000000505327c23 */ /* 0x008fe20008010032 */
[----:B------:R-:W-:-:S04]  /*8ab0*/  IMAD.U32 R5, RZ, RZ, UR18 ;  /* 0x00000012ff057e24 */ /* 0x000fc8000f8e00ff */
[----:B------:R-:W-:Y:S02]  /*8ac0*/  FSEL R60, R50, -INF , !P5 ;  /* 0xff800000323c7808 */ /* 0x000fe40006800000 */
[----:B------:R-:W2:Y:S01]  /*8ad0*/  MUFU.TANH R18, R18 ;  /* 0x0000001200127308 */ /* 0x000ea20000002400 */
[----:B------:R-:W-:Y:S01]  /*8ae0*/  ISETP.GE.U32.AND P1, PT, R5, 0x3, PT ;  /* 0x000000030500780c */ /* 0x000fe20003f26070 */
[----:B------:R-:W-:Y:S01]  /*8af0*/  BAR.SYNC.DEFER_BLOCKING 0x0 ;  /* 0x0000000000007b1d */ /* 0x000fe20000010000 */
[----:B------:R-:W-:-:S05]  /*8b00*/  ISETP.GE.AND P5, PT, R9, R195, PT ;  /* 0x000000c30900720c */ /* 0x000fca0003fa6270 */
[----:B------:R-:W3:Y:S01]  /*8b10*/  MUFU.TANH R3, R3 ;  /* 0x0000000300037308 */ /* 0x000ee20000002400 */
[----:B-1----:R-:W-:-:S05]  /*8b20*/  FFMA.FTZ R41, R11, UR5, R55 ;  /* 0x000000050b297c23 */ /* 0x002fca0008010037 */
[----:B------:R-:W-:Y:S02]  /*8b30*/  FSEL R41, R41, -INF , !P2 ;  /* 0xff80000029297808 */ /* 0x000fe40005000000 */
[----:B------:R1:W4:Y:S01]  /*8b40*/  MUFU.TANH R8, R43 ;  /* 0x0000002b00087308 */ /* 0x0003220000002400 */
[----:B------:R-:W-:Y:S01]  /*8b50*/  ISETP.GE.AND P2, PT, R9, R2, PT ;  /* 0x000000020900720c */ /* 0x000fe20003f46270 */
[----:B--2---:R-:W-:-:S05]  /*8b60*/  FFMA.FTZ R18, R11, UR5, R18 ;  /* 0x000000050b127c23 */ /* 0x004fca0008010012 */
[----:B------:R-:W-:Y:S01]  /*8b70*/  FSEL R58, R18, -INF , !P3 ;  /* 0xff800000123a7808 */ /* 0x000fe20005800000 */
[----:B------:R-:W2:Y:S01]  /*8b80*/  MUFU.TANH R45, R45 ;  /* 0x0000002d002d7308 */ /* 0x000ea20000002400 */
[----:B---3--:R-:W-:-:S05]  /*8b90*/  FFMA.FTZ R3, R12, UR5, R3 ;  /* 0x000000050c037c23 */ /* 0x008fca0008010003 */
[----:B------:R-:W-:Y:S02]  /*8ba0*/  FSEL R44, R3, -INF , !P6 ;  /* 0xff800000032c7808 */ /* 0x000fe40007000000 */
[----:B------:R-:W3:Y:S01]  /*8bb0*/  MUFU.TANH R0, R0 ;  /* 0x0000000000007308 */ /* 0x000ee20000002400 */
[----:B-1----:R-:W-:Y:S01]  /*8bc0*/  FFMA.FTZ R43, R11, UR5, R52 ;  /* 0x000000050b2b7c23 */ /* 0x002fe20008010034 */
[----:B----4-:R-:W-:-:S04]  /*8bd0*/  FFMA.FTZ R8, R12, UR5, R8 ;  /* 0x000000050c087c23 */ /* 0x010fc80008010008 */
[----:B------:R-:W-:Y:S02]  /*8be0*/  FSEL R43, R43, -INF , !P4 ;  /* 0xff8000002b2b7808 */ /* 0x000fe40006000000 */
[----:B------:R-:W-:Y:S01]  /*8bf0*/  ISETP.GE.AND P4, PT, R9, R194, PT ;  /* 0x000000c20900720c */ /* 0x000fe20003f86270 */
[----:B--2---:R-:W-:Y:S01]  /*8c00*/  FFMA.FTZ R45, R12, UR5, R45 ;  /* 0x000000050c2d7c23 */ /* 0x004fe2000801002d */
[----:B------:R-:W-:-:S04]  /*8c10*/  FSEL R40, R8, -INF , !P5 ;  /* 0xff80000008287808 */ /* 0x000fc80006800000 */
[----:B------:R-:W-:Y:S01]  /*8c20*/  FSEL R57, R45, -INF , !P4 ;  /* 0xff8000002d397808 */ /* 0x000fe20006000000 */
[----:B---3--:R-:W-:-:S05]  /*8c30*/  FFMA.FTZ R0, R12, UR5, R0 ;  /* 0x000000050c007c23 */ /* 0x008fca0008010000 */
[----:B------:R-:W-:Y:S01]  /*8c40*/  FSEL R54, R0, -INF , !P2 ;  /* 0xff80000000367808 */ /* 0x000fe20005000000 */
[----:B------:R-:W-:Y:S06]  /*8c50*/  @!P1 BRA `(.L_x_1428) ;  /* 0x0000000000b49947 */ /* 0x000fec0003800000 */
[----:B------:R-:W-:Y:S01]  /*8c60*/  IMAD.U32 R3, RZ, RZ, UR18 ;  /* 0x00000012ff037e24 */ /* 0x000fe2000f8e00ff */
[----:B------:R1:W-:Y:S01]  /*8c70*/  @P0 STS.128 [R212+0x4000], RZ ;  /* 0x004000ffd4000388 */ /* 0x0003e20000000c00 */
[----:B------:R-:W-:Y:S02]  /*8c80*/  BSSY.RECONVERGENT B0, `(.L_x_1429) ;  /* 0x0000029000007945 */ /* 0x000fe40003800200 */
[----:B------:R-:W-:-:S04]  /*8c90*/  VIADD R3, R3, 0xfffffffd ;  /* 0xfffffffd03037836 */ /* 0x000fc80000000000 */
[----:B------:R-:W-:-:S04]  /*8ca0*/  IMAD.WIDE.U32 R8, R3, R140, RZ ;  /* 0x0000008c03087225 */ /* 0x000fc800078e00ff */
[----:B------:R-:W-:Y:S02]  /*8cb0*/  IMAD R0, R3, R141, R9 ;  /* 0x0000008d03007224 */ /* 0x000fe400078e0209 */
[----:B------:R-:W-:-:S03]  /*8cc0*/  IMAD.SHL.U32 R20, R8, 0x40, RZ ;  /* 0x0000004008147824 */ /* 0x000fc600078e00ff */
[----:B------:R-:W-:Y:S02]  /*8cd0*/  SHF.L.U64.HI R21, R8, 0x6, R0 ;  /* 0x0000000608157819 */ /* 0x000fe40000010200 */
[CC--:B------:R-:W-:Y:S02]  /*8ce0*/  @!P0 LEA R0, P3, R140.reuse, R20.reuse, 0x4 ;  /* 0x000000148c008211 */ /* 0x0c0fe400078620ff */
[----:B------:R-:W-:Y:S02]  /*8cf0*/  @!P0 LEA R8, P2, R140, R20, 0x5 ;  /* 0x000000148c088211 */ /* 0x000fe400078428ff */
[----:B------:R-:W-:Y:S02]  /*8d00*/  @!P0 LEA R28, P4, R20, R209, 0x1 ;  /* 0x000000d1141c8211 */ /* 0x000fe400078808ff */
        /* <DEDUP_REMOVED lines=32> */
.L_x_1430:
[----:B------:R-:W-:Y:S05]  /*8f10*/  BSYNC.RECONVERGENT B0 ;  /* 0x0000000000007941 */ /* 0x000fea0003800200 */
.L_x_1429:
[----:B------:R-:W0:Y:S02]  /*8f20*/  LDGDEPBAR ;  /* 0x00000000000079af */ /* 0x000e240000000000 */
.L_x_1428:
[----:B------:R-:W-:Y:S02]  /*8f30*/  FMNMX3.FTZ R5, R136, R16, R4, !PT ;  /* 0x0000001088057276 */ /* 0x000fe40007810004 */
[----:B------:R-:W-:Y:S02]  /*8f40*/  FMNMX3.FTZ R0, R134, R7, R13, !PT ;  /* 0x0000000786007276 */ /* 0x000fe4000781000d */
[----:B------:R-:W-:Y:S02]  /*8f50*/  FMNMX3.FTZ R5, R5, R10, R6, !PT ;  /* 0x0000000a05057276 */ /* 0x000fe40007810006 */
[----:B------:R-:W-:Y:S02]  /*8f60*/  FMNMX3.FTZ R0, R0, R17, R19, !PT ;  /* 0x0000001100007276 */ /* 0x000fe40007810013 */
[----:B------:R-:W-:Y:S02]  /*8f70*/  FMNMX3.FTZ R5, R5, R166, R156, !PT ;  /* 0x000000a605057276 */ /* 0x000fe4000781009c */
[----:B------:R-:W-:-:S02]  /*8f80*/  FMNMX3.FTZ R0, R0, R169, R151, !PT ;  /* 0x000000a900007276 */ /* 0x000fc40007810097 */
[----:B--2---:R-:W-:Y:S02]  /*8f90*/  FMNMX3.FTZ R9, R133, R14, R24, !PT ;  /* 0x0000000e85097276 */ /* 0x004fe40007810018 */
        /* <DEDUP_REMOVED lines=15> */
[----:B------:R-:W2:Y:S01]  /*9090*/  SHFL.BFLY PT, R12, R5, 0x2, 0x1f ;  /* 0x0c401f00050c7f89 */ /* 0x000ea200000e0000 */
[----:B------:R-:W-:Y:S02]  /*90a0*/  FMNMX3.FTZ R9, R9, R158, R160, !PT ;  /* 0x0000009e09097276 */ /* 0x000fe400078100a0 */
[----:B------:R-:W-:Y:S01]  /*90b0*/  FMNMX3.FTZ R0, R0, R51, R49, !PT ;  /* 0x0000003300007276 */ /* 0x000fe20007810031 */
[----:B------:R-:W3:Y:S01]  /*90c0*/  SHFL.BFLY PT, R8, R3, 0x2, 0x1f ;  /* 0x0c401f0003087f89 */ /* 0x000ee200000e0000 */
[----:B------:R-:W-:-:S02]  /*90d0*/  FMNMX3.FTZ R18, R9, R60, R58, !PT ;  /* 0x0000003c09127276 */ /* 0x000fc4000781003a */
[----:B------:R-:W-:Y:S02]  /*90e0*/  FMNMX3.FTZ R0, R0, R153, R167, !PT ;  /* 0x0000009900007276 */ /* 0x000fe400078100a7 */
[----:B------:R-:W-:Y:S02]  /*90f0*/  FMNMX3.FTZ R18, R18, R53, R54, !PT ;  /* 0x0000003512127276 */ /* 0x000fe40007810036 */
[----:B------:R-:W-:-:S03]  /*9100*/  FMNMX3.FTZ R0, R0, R157, R155, !PT ;  /* 0x0000009d00007276 */ /* 0x000fc6000781009b */
[----:B------:R-:W4:Y:S01]  /*9110*/  SHFL.BFLY PT, R9, R18, 0x2, 0x1f ;  /* 0x0c401f0012097f89 */ /* 0x000f2200000e0000 */
[----:B------:R-:W-:-:S04]  /*9120*/  FMNMX3.FTZ R0, R0, R149, R147, !PT ;  /* 0x0000009500007276 */ /* 0x000fc80007810093 */
[----:B------:R-:W-:-:S04]  /*9130*/  FMNMX3.FTZ R0, R0, R145, R137, !PT ;  /* 0x0000009100007276 */ /* 0x000fc80007810089 */
[----:B------:R-:W-:Y:S02]  /*9140*/  FMNMX3.FTZ R0, R0, R42, R41, !PT ;  /* 0x0000002a00007276 */ /* 0x000fe40007810029 */
[----:B--2---:R-:W-:Y:S02]  /*9150*/  FMNMX.FTZ R12, R5, R12, !PT ;  /* 0x0000000c050c7209 */ /* 0x004fe40007810000 */
[----:B------:R-:W-:Y:S02]  /*9160*/  FMNMX3.FTZ R5, R0, R31, R40, !PT ;  /* 0x0000001f00057276 */ /* 0x000fe40007810028 */
[----:B---3--:R-:W-:Y:S01]  /*9170*/  FMNMX.FTZ R8, R3, R8, !PT ;  /* 0x0000000803087209 */ /* 0x008fe20007810000 */
[----:B------:R-:W2:Y:S04]  /*9180*/  SHFL.BFLY PT, R221, R12, 0x1, 0x1f ;  /* 0x0c201f000cdd7f89 */ /* 0x000ea800000e0000 */
[----:B------:R-:W3:Y:S04]  /*9190*/  SHFL.BFLY PT, R3, R8, 0x1, 0x1f ;  /* 0x0c201f0008037f89 */ /* 0x000ee800000e0000 */
[----:B------:R-:W5:Y:S01]  /*91a0*/  SHFL.BFLY PT, R220, R5, 0x2, 0x1f ;  /* 0x0c401f0005dc7f89 */ /* 0x000f6200000e0000 */
[----:B----4-:R-:W-:-:S05]  /*91b0*/  FMNMX.FTZ R9, R18, R9, !PT ;  /* 0x0000000912097209 */ /* 0x010fca0007810000 */
[----:B------:R-:W4:Y:S01]  /*91c0*/  SHFL.BFLY PT, R0, R9, 0x1, 0x1f ;  /* 0x0c201f0009007f89 */ /* 0x000f2200000e0000 */
[----:B--2---:R-:W-:Y:S02]  /*91d0*/  FMNMX.FTZ R221, R12, R221, !PT ;  /* 0x000000dd0cdd7209 */ /* 0x004fe40007810000 */
[----:B---3--:R-:W-:-:S03]  /*91e0*/  FMNMX.FTZ R3, R8, R3, !PT ;  /* 0x0000000308037209 */ /* 0x008fc60007810000 */
[C---:B------:R-:W-:Y:S01]  /*91f0*/  FMUL.FTZ R45, R221.reuse, UR9 ;  /* 0x00000009dd2d7c20 */ /* 0x040fe20008410000 */
[----:B------:R-:W-:Y:S02]  /*9200*/  FSETP.NEU.FTZ.AND P4, PT, R221, -INF , PT ;  /* 0xff800000dd00780b */ /* 0x000fe40003f9d000 */
[----:B-----5:R-:W-:Y:S01]  /*9210*/  FMNMX.FTZ R220, R5, R220, !PT ;  /* 0x000000dc05dc7209 */ /* 0x020fe20007810000 */
[C---:B------:R-:W-:Y:S01]  /*9220*/  FMUL.FTZ R62, R3.reuse, UR9 ;  /* 0x00000009033e7c20 */ /* 0x040fe20008410000 */
[----:B------:R-:W-:Y:S02]  /*9230*/  FSETP.NEU.FTZ.AND P3, PT, R3, -INF , PT ;  /* 0xff8000000300780b */ /* 0x000fe40003f7d000 */
[----:B------:R-:W-:Y:S01]  /*9240*/  FSEL R45, R45, RZ, P4 ;  /* 0x000000ff2d2d7208 */ /* 0x000fe20002000000 */
[----:B------:R-:W2:Y:S01]  /*9250*/  SHFL.BFLY PT, R5, R220, 0x1, 0x1f ;  /* 0x0c201f00dc057f89 */ /* 0x000ea200000e0000 */
[----:B------:R-:W-:Y:S02]  /*9260*/  FSEL R62, R62, RZ, P3 ;  /* 0x000000ff3e3e7208 */ /* 0x000fe40001800000 */
[----:B----4-:R-:W-:Y:S01]  /*9270*/  FMNMX.FTZ R0, R9, R0, !PT ;  /* 0x0000000009007209 */ /* 0x010fe20007810000 */
[--C-:B------:R-:W-:Y:S01]  /*9280*/  FFMA.FTZ R32, R16, UR9, -R45.reuse ;  /* 0x0000000910207c23 */ /* 0x100fe2000801082d */
[----:B------:R-:W-:Y:S01]  /*9290*/  FFMA.FTZ R37, R4, UR9, -R45 ;  /* 0x0000000904257c23 */ /* 0x000fe2000801082d */
[--C-:B------:R-:W-:Y:S01]  /*92a0*/  FFMA.FTZ R30, R7, UR9, -R62.reuse ;  /* 0x00000009071e7c23 */ /* 0x100fe2000801083e */
[C---:B------:R-:W-:Y:S01]  /*92b0*/  FSETP.NEU.FTZ.AND P2, PT, R0.reuse, -INF , PT ;  /* 0xff8000000000780b */ /* 0x040fe20003f5d000 */
[C---:B------:R-:W-:Y:S01]  /*92c0*/  FMUL.FTZ R55, R0.reuse, UR9 ;  /* 0x0000000900377c20 */ /* 0x040fe20008410000 */
[----:B------:R-:W-:Y:S01]  /*92d0*/  FSEL R7, R3, RZ, P3 ;  /* 0x000000ff03077208 */ /* 0x000fe20001800000 */
[--C-:B-1----:R-:W-:Y:S01]  /*92e0*/  FFMA.FTZ R27, R13, UR9, -R62.reuse ;  /* 0x000000090d1b7c23 */ /* 0x102fe2000801083e */
[----:B------:R-:W-:Y:S01]  /*92f0*/  FSEL R8, R0, RZ, P2 ;  /* 0x000000ff00087208 */ /* 0x000fe20001000000 */
[--C-:B------:R-:W-:Y:S01]  /*9300*/  FFMA.FTZ R28, R17, UR9, -R62.reuse ;  /* 0x00000009111c7c23 */ /* 0x100fe2000801083e */
[----:B------:R-:W-:Y:S01]  /*9310*/  FSEL R55, R55, RZ, P2 ;  /* 0x000000ff37377208 */ /* 0x000fe20001000000 */
[----:B------:R-:W-:Y:S01]  /*9320*/  FADD.FTZ R7, R134, -R7 ;  /* 0x8000000786077221 */ /* 0x000fe20000010000 */
[----:B------:R-:W-:Y:S01]  /*9330*/  FFMA.FTZ R25, R19, UR9, -R62 ;  /* 0x0000000913197c23 */ /* 0x000fe2000801083e */
[----:B------:R-:W-:Y:S01]  /*9340*/  FADD.FTZ R8, R133, -R8 ;  /* 0x8000000885087221 */ /* 0x000fe20000010000 */
[----:B------:R-:W-:Y:S01]  /*9350*/  FFMA.FTZ R36, R10, UR9, -R45 ;  /* 0x000000090a247c23 */ /* 0x000fe2000801082d */
[----:B------:R-:W-:Y:S01]  /*9360*/  FMUL.FTZ R7, R7, UR9 ;  /* 0x0000000907077c20 */ /* 0x000fe20008410000 */
[--C-:B------:R-:W-:Y:S01]  /*9370*/  FFMA.FTZ R29, R38, UR9, -R55.reuse ;  /* 0x00000009261d7c23 */ /* 0x100fe20008010837 */
[----:B------:R-:W-:Y:S01]  /*9380*/  FFMA.FTZ R26, R14, UR9, -R55 ;  /* 0x000000090e1a7c23 */ /* 0x000fe20008010837 */
[----:B------:R-:W-:Y:S01]  /*9390*/  FMUL.FTZ R38, R8, UR9 ;  /* 0x0000000908267c20 */ /* 0x000fe20008410000 */
[----:B------:R1:W3:Y:S01]  /*93a0*/  MUFU.EX2 R39, R7 ;  /* 0x0000000700277308 */ /* 0x0002e20000000800 */
[----:B------:R-:W-:Y:S01]  /*93b0*/  FFMA.FTZ R35, R6, UR9, -R45 ;  /* 0x0000000906237c23 */ /* 0x000fe2000801082d */
[----:B--2---:R-:W-:Y:S01]  /*93c0*/  FMNMX.FTZ R220, R220, R5, !PT ;  /* 0x00000005dcdc7209 */ /* 0x004fe20007810000 */
[----:B------:R-:W2:Y:S01]  /*93d0*/  LDSM.16.MT88.4 R16, [R188+0x6000] ;  /* 0x00600000bc10783b */ /* 0x000ea20000004200 */
[--C-:B------:R-:W-:Y:S01]  /*93e0*/  FFMA.FTZ R34, R48, UR9, -R55.reuse ;  /* 0x0000000930227c23 */ /* 0x100fe20008010837 */
[----:B------:R-:W-:Y:S01]  /*93f0*/  FFMA.FTZ R24, R24, UR9, -R55 ;  /* 0x0000000918187c23 */ /* 0x000fe20008010837 */
[C---:B------:R-:W-:Y:S01]  /*9400*/  FSETP.NEU.FTZ.AND P2, PT, R220.reuse, -INF , PT ;  /* 0xff800000dc00780b */ /* 0x040fe20003f5d000 */
[----:B------:R-:W4:Y:S01]  /*9410*/  LDSM.16.MT88.4 R12, [R184+0x6000] ;  /* 0x00600000b80c783b */ /* 0x000f220000004200 */
[C---:B------:R-:W-:Y:S01]  /*9420*/  FMUL.FTZ R48, R220.reuse, UR9 ;  /* 0x00000009dc307c20 */ /* 0x040fe20008410000 */
[----:B------:R-:W-:Y:S01]  /*9430*/  FSEL R133, R221, RZ, P4 ;  /* 0x000000ffdd857208 */ /* 0x000fe20002000000 */
[----:B------:R-:W-:Y:S01]  /*9440*/  MUFU.EX2 R30, R30 ;  /* 0x0000001e001e7308 */ /* 0x000fe20000000800 */
[----:B------:R-:W5:Y:S01]  /*9450*/  LDSM.16.MT88.4 R8, [R143+0x6000] ;  /* 0x006000008f08783b */ /* 0x000f620000004200 */
[----:B------:R-:W-:Y:S01]  /*9460*/  FSEL R56, R220, RZ, P2 ;  /* 0x000000ffdc387208 */ /* 0x000fe20001000000 */
[----:B------:R-:W-:Y:S01]  /*9470*/  FFMA.FTZ R65, R65, UR9, -R62 ;  /* 0x0000000941417c23 */ /* 0x000fe2000801083e */
[----:B------:R-:W-:Y:S01]  /*9480*/  FSEL R48, R48, RZ, P2 ;  /* 0x000000ff30307208 */ /* 0x000fe20001000000 */
[----:B-1----:R-:W1:Y:S01]  /*9490*/  LDSM.16.MT88.4 R4, [R142+0x6000] ;  /* 0x006000008e04783b */ /* 0x002e620000004200 */
[----:B------:R-:W3:Y:S01]  /*94a0*/  MUFU.EX2 R27, R27 ;  /* 0x0000001b001b7308 */ /* 0x000ee20000000800 */
[----:B------:R-:W-:Y:S01]  /*94b0*/  FADD.FTZ R56, R135, -R56 ;  /* 0x8000003887387221 */ /* 0x000fe20000010000 */
[----:B------:R-:W-:Y:S01]  /*94c0*/  FADD.FTZ R52, R136, -R133 ;  /* 0x8000008588347221 */ /* 0x000fe20000010000 */
[--C-:B------:R-:W-:Y:S01]  /*94d0*/  FFMA.FTZ R50, R47, UR9, -R48.reuse ;  /* 0x000000092f327c23 */ /* 0x100fe20008010830 */
[----:B------:R-:W-:Y:S01]  /*94e0*/  MUFU.EX2 R28, R28 ;  /* 0x0000001c001c7308 */ /* 0x000fe20000000800 */
[--C-:B------:R-:W-:Y:S01]  /*94f0*/  FFMA.FTZ R51, R51, UR9, -R48.reuse ;  /* 0x0000000933337c23 */ /* 0x100fe20008010830 */
[----:B------:R-:W-:Y:S01]  /*9500*/  FMUL.FTZ R56, R56, UR9 ;  /* 0x0000000938387c20 */ /* 0x000fe20008410000 */
[--C-:B------:R-:W-:Y:S01]  /*9510*/  FFMA.FTZ R171, R171, UR9, -R48.reuse ;  /* 0x00000009abab7c23 */ /* 0x100fe20008010830 */
[----:B------:R-:W2:Y:S01]  /*9520*/  MUFU.EX2 R25, R25 ;  /* 0x0000001900197308 */ /* 0x000ea20000000800 */
[----:B------:R-:W-:Y:S01]  /*9530*/  FFMA.FTZ R64, R49, UR9, -R48 ;  /* 0x0000000931407c23 */ /* 0x000fe20008010830 */
[----:B------:R-:W-:Y:S01]  /*9540*/  FMUL.FTZ R66, R52, UR9 ;  /* 0x0000000934427c20 */ /* 0x000fe20008410000 */
[-C--:B---3--:R-:W-:Y:S01]  /*9550*/  FMUL.FTZ R128, R128, R39.reuse ;  /* 0x0000002780807220 */ /* 0x088fe20000410000 */
[----:B------:R-:W-:Y:S01]  /*9560*/  MUFU.EX2 R26, R26 ;  /* 0x0000001a001a7308 */ /* 0x000fe20000000800 */
[-C--:B------:R-:W-:Y:S01]  /*9570*/  FMUL.FTZ R129, R129, R39.reuse ;  /* 0x0000002781817220 */ /* 0x080fe20000410000 */
[----:B------:R-:W-:Y:S01]  /*9580*/  F2FP.F16.F32.PACK_AB R20, R27, R30 ;  /* 0x0000001e1b14723e */ /* 0x000fe200000000ff */
[-C--:B------:R-:W-:Y:S01]  /*9590*/  FMUL.FTZ R120, R120, R39.reuse ;  /* 0x0000002778787220 */ /* 0x080fe20000410000 */
        /* <DEDUP_REMOVED lines=11> */
[-C--:B------:R-:W-:Y:S01]  /*9650*/  FMUL.FTZ R88, R88, R39.reuse ;  /* 0x0000002758587220 */ /* 0x080fe20000410000 */
[----:B------:R-:W4:Y:S01]  /*9660*/  MUFU.EX2 R38, R38 ;  /* 0x0000002600267308 */ /* 0x000f220000000800 */
[-C--:B------:R-:W-:Y:S01]  /*9670*/  FMUL.FTZ R89, R89, R39.reuse ;  /* 0x0000002759597220 */ /* 0x080fe20000410000 */
[----:B---3--:R-:W-:Y:S01]  /*9680*/  F2FP.F16.F32.PACK_AB R21, R24, R26 ;  /* 0x0000001a1815723e */ /* 0x008fe200000000ff */
[-C--:B------:R-:W-:Y:S01]  /*9690*/  FMUL.FTZ R76, R76, R39.reuse ;  /* 0x000000274c4c7220 */ /* 0x080fe20000410000 */
[----:B------:R-:W-:Y:S01]  /*96a0*/  MUFU.EX2 R49, R51 ;  /* 0x0000003300317308 */ /* 0x000fe20000000800 */
[-C--:B------:R-:W-:Y:S01]  /*96b0*/  FMUL.FTZ R77, R77, R39.reuse ;  /* 0x000000274d4d7220 */ /* 0x080fe20000410000 */
[-C--:B------:R-:W-:Y:S01]  /*96c0*/  FMUL.FTZ R72, R72, R39.reuse ;  /* 0x0000002748487220 */ /* 0x080fe20000410000 */
[----:B------:R-:W-:Y:S01]  /*96d0*/  FMUL.FTZ R73, R73, R39 ;  /* 0x0000002749497220 */ /* 0x000fe20000410000 */
[----:B------:R-:W-:Y:S01]  /*96e0*/  MUFU.EX2 R32, R32 ;  /* 0x0000002000207308 */ /* 0x000fe20000000800 */
[--C-:B------:R-:W-:Y:S01]  /*96f0*/  FFMA.FTZ R134, R172, UR9, -R55.reuse ;  /* 0x00000009ac867c23 */ /* 0x100fe20008010837 */
[----:B--2---:R-:W-:Y:S01]  /*9700*/  F2FP.F16.F32.PACK_AB R23, R34, R29 ;  /* 0x0000001d2217723e */ /* 0x004fe200000000ff */
[--C-:B------:R-:W-:Y:S01]  /*9710*/  FFMA.FTZ R133, R170, UR9, -R55.reuse ;  /* 0x00000009aa857c23 */ /* 0x100fe20008010837 */
[----:B------:R-:W-:Y:S01]  /*9720*/  MUFU.EX2 R37, R37 ;  /* 0x0000002500257308 */ /* 0x000fe20000000800 */
[--C-:B------:R-:W-:Y:S01]  /*9730*/  FFMA.FTZ R135, R132, UR9, -R55.reuse ;  /* 0x0000000984877c23 */ /* 0x100fe20008010837 */
        /* <DEDUP_REMOVED lines=22> */
[----:B------:R-:W3:Y:S01]  /*98a0*/  MUFU.EX2 R51, R66 ;  /* 0x0000004200337308 */ /* 0x000ee20000000800 */
[----:B------:R-:W-:Y:S01]  /*98b0*/  FFMA.FTZ R151, R151, UR9, -R62 ;  /* 0x0000000997977c23 */ /* 0x000fe2000801083e */
[----:B------:R-:W-:Y:S01]  /*98c0*/  FFMA.FTZ R168, R168, UR9, -R55 ;  /* 0x00000009a8a87c23 */ /* 0x000fe20008010837 */
[--C-:B------:R-:W-:Y:S01]  /*98d0*/  FFMA.FTZ R136, R156, UR9, -R45.reuse ;  /* 0x000000099c887c23 */ /* 0x100fe2000801082d */
[----:B------:R-:W4:Y:S01]  /*98e0*/  MUFU.EX2 R56, R56 ;  /* 0x0000003800387308 */ /* 0x000f220000000800 */
[----:B------:R-:W-:Y:S01]  /*98f0*/  FFMA.FTZ R154, R154, UR9, -R45 ;  /* 0x000000099a9a7c23 */ /* 0x000fe2000801082d */
[--C-:B------:R-:W-:Y:S01]  /*9900*/  FFMA.FTZ R156, R155, UR9, -R48.reuse ;  /* 0x000000099b9c7c23 */ /* 0x100fe20008010830 */
[C---:B------:R-:W-:Y:S01]  /*9910*/  HMMA.16816.F32 R120, R20.reuse, R18, R120 ;  /* 0x000000121478723c */ /* 0x040fe20000001878 */
[----:B------:R-:W-:Y:S01]  /*9920*/  MUFU.EX2 R65, R65 ;  /* 0x0000004100417308 */ /* 0x000fe20000000800 */
[----:B------:R-:W-:Y:S01]  /*9930*/  FFMA.FTZ R167, R167, UR9, -R48 ;  /* 0x00000009a7a77c23 */ /* 0x000fe20008010830 */
[--C-:B--2---:R-:W-:Y:S01]  /*9940*/  FFMA.FTZ R64, R169, UR9, -R62.reuse ;  /* 0x00000009a9407c23 */ /* 0x104fe2000801083e */
[--C-:B------:R-:W-:Y:S01]  /*9950*/  FFMA.FTZ R165, R165, UR9, -R62.reuse ;  /* 0x00000009a5a57c23 */ /* 0x100fe2000801083e */
[----:B------:R-:W-:Y:S01]  /*9960*/  MUFU.EX2 R134, R134 ;  /* 0x0000008600867308 */ /* 0x000fe20000000800 */
[----:B------:R-:W-:Y:S01]  /*9970*/  FFMA.FTZ R162, R162, UR9, -R55 ;  /* 0x00000009a2a27c23 */ /* 0x000fe20008010837 */
[-C--:B---3--:R-:W-:Y:S01]  /*9980*/  FMUL.FTZ R124, R124, R51.reuse ;  /* 0x000000337c7c7220 */ /* 0x088fe20000410000 */
[C---:B------:R-:W-:Y:S01]  /*9990*/  HMMA.16816.F32 R108, R20.reuse, R12, R108 ;  /* 0x0000000c146c723c */ /* 0x040fe2000000186c */
[-C--:B------:R-:W-:Y:S01]  /*99a0*/  FMUL.FTZ R125, R125, R51.reuse ;  /* 0x000000337d7d7220 */ /* 0x080fe20000410000 */
[-C--:B------:R-:W-:Y:S01]  /*99b0*/  FMUL.FTZ R116, R116, R51.reuse ;  /* 0x0000003374747220 */ /* 0x080fe20000410000 */
[-C--:B----4-:R-:W-:Y:S01]  /*99c0*/  FMUL.FTZ R126, R126, R56.reuse ;  /* 0x000000387e7e7220 */ /* 0x090fe20000410000 */
        /* <DEDUP_REMOVED lines=28> */
[C---:B-1----:R-:W-:Y:S01]  /*9b90*/  HMMA.16816.F32 R76, R20.reuse, R4, R76 ;  /* 0x00000004144c723c */ /* 0x042fe2000000184c */
[----:B------:R-:W-:Y:S01]  /*9ba0*/  FMUL.FTZ R69, R69, R51 ;  /* 0x0000003345457220 */ /* 0x000fe20000410000 */
[-C--:B------:R-:W-:Y:S01]  /*9bb0*/  FMUL.FTZ R70, R70, R56.reuse ;  /* 0x0000003846467220 */ /* 0x080fe20000410000 */
[----:B------:R-:W-:Y:S01]  /*9bc0*/  FMUL.FTZ R71, R71, R56 ;  /* 0x0000003847477220 */ /* 0x000fe20000410000 */
[----:B------:R-:W-:Y:S01]  /*9bd0*/  FFMA.FTZ R66, R67, UR9, -R62 ;  /* 0x0000000943427c23 */ /* 0x000fe2000801083e */
[----:B------:R-:W-:Y:S01]  /*9be0*/  MUFU.EX2 R64, R64 ;  /* 0x0000004000407308 */ /* 0x000fe20000000800 */
[--C-:B------:R-:W-:Y:S01]  /*9bf0*/  FFMA.FTZ R150, R150, UR9, -R45.reuse ;  /* 0x0000000996967c23 */ /* 0x100fe2000801082d */
[----:B------:R-:W-:Y:S01]  /*9c00*/  FFMA.FTZ R169, R144, UR9, -R45 ;  /* 0x0000000990a97c23 */ /* 0x000fe2000801082d */
[----:B------:R-:W-:Y:S01]  /*9c10*/  HMMA.16816.F32 R72, R20, R6, R72 ;  /* 0x000000061448723c */ /* 0x000fe20000001848 */
[----:B------:R-:W-:Y:S01]  /*9c20*/  F2FP.F16.F32.PACK_AB R20, R37, R32 ;  /* 0x000000202514723e */ /* 0x000fe200000000ff */
[----:B------:R1:W2:Y:S01]  /*9c30*/  MUFU.EX2 R67, R151 ;  /* 0x0000009700437308 */ /* 0x0002a20000000800 */
[----:B------:R-:W-:Y:S01]  /*9c40*/  F2FP.F16.F32.PACK_AB R21, R50, R47 ;  /* 0x0000002f3215723e */ /* 0x000fe200000000ff */
[----:B------:R-:W-:Y:S01]  /*9c50*/  FFMA.FTZ R147, R147, UR9, -R48 ;  /* 0x0000000993937c23 */ /* 0x000fe20008010830 */
[----:B------:R-:W-:Y:S01]  /*9c60*/  F2FP.F16.F32.PACK_AB R22, R35, R36 ;  /* 0x000000242316723e */ /* 0x000fe200000000ff */
[----:B------:R-:W-:Y:S01]  /*9c70*/  MUFU.EX2 R66, R66 ;  /* 0x0000004200427308 */ /* 0x000fe20000000800 */
[----:B------:R-:W-:Y:S01]  /*9c80*/  F2FP.F16.F32.PACK_AB R23, R52, R49 ;  /* 0x000000313417723e */ /* 0x000fe200000000ff */
[----:B------:R-:W-:Y:S01]  /*9c90*/  FFMA.FTZ R32, R213, R51, R32 ;  /* 0x00000033d5207223 */ /* 0x000fe20000010020 */
[----:B------:R-:W-:Y:S01]  /*9ca0*/  FFMA.FTZ R47, R214, R56, R47 ;  /* 0x00000038d62f7223 */ /* 0x000fe2000001002f */
[----:B------:R-:W3:Y:S01]  /*9cb0*/  MUFU.EX2 R133, R133 ;  /* 0x0000008500857308 */ /* 0x000ee20000000800 */
[----:B------:R-:W-:Y:S01]  /*9cc0*/  FFMA.FTZ R30, R217, R39, R30 ;  /* 0x00000027d91e7223 */ /* 0x000fe2000001001e */
[----:B------:R-:W-:Y:S01]  /*9cd0*/  FFMA.FTZ R215, R215, R38, R26 ;  /* 0x00000026d7d77223 */ /* 0x000fe2000001001a */
[----:B------:R-:W-:Y:S01]  /*9ce0*/  FADD.FTZ R37, R37, R32 ;  /* 0x0000002025257221 */ /* 0x000fe20000010000 */
[C---:B------:R-:W-:Y:S01]  /*9cf0*/  HMMA.16816.F32 R124, R20.reuse, R16, R124 ;  /* 0x00000010147c723c */ /* 0x040fe2000000187c */
[----:B------:R4:W-:Y:S01]  /*9d00*/  MUFU.EX2 R132, R168 ;  /* 0x000000a800847308 */ /* 0x0009e20000000800 */
[----:B-1----:R-:W-:Y:S01]  /*9d10*/  FFMA.FTZ R151, R166, UR9, -R45 ;  /* 0x00000009a6977c23 */ /* 0x002fe2000801082d */
[----:B------:R-:W-:Y:S01]  /*9d20*/  FFMA.FTZ R166, R157, UR9, -R48 ;  /* 0x000000099da67c23 */ /* 0x000fe20008010830 */
[----:B------:R-:W-:Y:S01]  /*9d30*/  FADD.FTZ R50, R50, R47 ;  /* 0x0000002f32327221 */ /* 0x000fe20000010000 */
[----:B------:R-:W1:Y:S01]  /*9d40*/  MUFU.EX2 R135, R135 ;  /* 0x0000008700877308 */ /* 0x000e620000000800 */
[----:B------:R-:W-:Y:S01]  /*9d50*/  FADD.FTZ R27, R27, R30 ;  /* 0x0000001e1b1b7221 */ /* 0x000fe20000010000 */
        /* <DEDUP_REMOVED lines=8> */
[----:B----4-:R-:W-:Y:S01]  /*9de0*/  FFMA.FTZ R168, R152, UR9, -R45 ;  /* 0x0000000998a87c23 */ /* 0x010fe2000801082d */
[C---:B------:R-:W-:Y:S01]  /*9df0*/  HMMA.16816.F32 R112, R20.reuse, R12, R112 ;  /* 0x0000000c1470723c */ /* 0x040fe20000001870 */
[----:B------:R-:W-:Y:S01]  /*9e00*/  FFMA.FTZ R152, R153, UR9, -R48 ;  /* 0x0000000999987c23 */ /* 0x000fe20008010830 */
[----:B------:R-:W-:Y:S01]  /*9e10*/  MUFU.EX2 R154, R154 ;  /* 0x0000009a009a7308 */ /* 0x000fe20000000800 */
[----:B------:R-:W-:Y:S01]  /*9e20*/  FADD.FTZ R29, R29, R24 ;  /* 0x000000181d1d7221 */ /* 0x000fe20000010000 */
[----:B------:R-:W-:Y:S01]  /*9e30*/  FADD.FTZ R36, R35, R36 ;  /* 0x0000002423247221 */ /* 0x000fe20000010000 */
[----:B------:R-:W-:Y:S01]  /*9e40*/  FADD.FTZ R49, R52, R49 ;  /* 0x0000003134317221 */ /* 0x000fe20000010000 */
[----:B------:R4:W-:Y:S01]  /*9e50*/  MUFU.EX2 R153, R168 ;  /* 0x000000a800997308 */ /* 0x0009e20000000800 */
[----:B------:R-:W-:Y:S01]  /*9e60*/  FADD.FTZ R25, R25, R28 ;  /* 0x0000001c19197221 */ /* 0x000fe20000010000 */
[C---:B------:R-:W-:Y:S01]  /*9e70*/  HMMA.16816.F32 R100, R20.reuse, R14, R100 ;  /* 0x0000000e1464723c */ /* 0x040fe20000001864 */
[----:B------:R-:W5:Y:S01]  /*9e80*/  LDSM.16.MT88.4 R12, [R184+0x6800] ;  /* 0x00680000b80c783b */ /* 0x000f620000004200 */
[----:B------:R-:W-:Y:S01]  /*9e90*/  MUFU.EX2 R152, R152 ;  /* 0x0000009800987308 */ /* 0x000fe20000000800 */
[----:B------:R-:W-:Y:S01]  /*9ea0*/  FADD.FTZ R29, R34, R29 ;  /* 0x0000001d221d7221 */ /* 0x000fe20000010000 */
[----:B------:R-:W-:Y:S01]  /*9eb0*/  FFMA.FTZ R59, R59, UR9, -R62 ;  /* 0x000000093b3b7c23 */ /* 0x000fe2000801083e */
[----:B------:R-:W-:Y:S01]  /*9ec0*/  FFMA.FTZ R33, R33, UR9, -R45 ;  /* 0x0000000921217c23 */ /* 0x000fe2000801082d */
[----:B------:R2:W5:Y:S01]  /*9ed0*/  MUFU.EX2 R157, R167 ;  /* 0x000000a7009d7308 */ /* 0x0005620000000800 */
[--C-:B------:R-:W-:Y:S01]  /*9ee0*/  FFMA.FTZ R31, R31, UR9, -R48.reuse ;  /* 0x000000091f1f7c23 */ /* 0x100fe20008010830 */
[----:B------:R-:W-:Y:S01]  /*9ef0*/  HMMA.16816.F32 R96, R20, R8, R96 ;  /* 0x000000081460723c */ /* 0x000fe20000001860 */
[----:B------:R-:W-:Y:S01]  /*9f00*/  FFMA.FTZ R40, R40, UR9, -R48 ;  /* 0x0000000928287c23 */ /* 0x000fe20008010830 */
[----:B------:R3:W-:Y:S01]  /*9f10*/  MUFU.EX2 R155, R166 ;  /* 0x000000a6009b7308 */ /* 0x0007e20000000800 */
[----:B----4-:R-:W-:-:S03]  /*9f20*/  FFMA.FTZ R168, R158, UR9, -R55 ;  /* 0x000000099ea87c23 */ /* 0x010fc60008010837 */
[----:B------:R-:W4:Y:S02]  /*9f30*/  MUFU.EX2 R156, R156 ;  /* 0x0000009c009c7308 */ /* 0x000f240000000800 */
[C---:B------:R-:W-:Y:S01]  /*9f40*/  HMMA.16816.F32 R84, R20.reuse, R10, R84 ;  /* 0x0000000a1454723c */ /* 0x040fe20000001854 */
[----:B------:R-:W4:Y:S01]  /*9f50*/  LDSM.16.MT88.4 R8, [R143+0x6800] ;  /* 0x006800008f08783b */ /* 0x000f220000004200 */
[----:B------:R1:W-:Y:S01]  /*9f60*/  MUFU.EX2 R158, R162 ;  /* 0x000000a2009e7308 */ /* 0x0003e20000000800 */
[--C-:B--2---:R-:W-:Y:S01]  /*9f70*/  FFMA.FTZ R167, R161, UR9, -R62.reuse ;  /* 0x00000009a1a77c23 */ /* 0x104fe2000801083e */
[----:B------:R-:W-:Y:S02]  /*9f80*/  FFMA.FTZ R161, R164, UR9, -R55 ;  /* 0x00000009a4a17c23 */ /* 0x000fe40008010837 */
[----:B------:R-:W-:Y:S02]  /*9f90*/  MUFU.EX2 R33, R33 ;  /* 0x0000002100217308 */ /* 0x000fe40000000800 */
[C---:B------:R-:W-:Y:S01]  /*9fa0*/  HMMA.16816.F32 R80, R20.reuse, R4, R80 ;  /* 0x000000041450723c */ /* 0x040fe20000001850 */
[----:B---3--:R-:W-:Y:S01]  /*9fb0*/  FFMA.FTZ R166, R163, UR9, -R62 ;  /* 0x00000009a3a67c23 */ /* 0x008fe2000801083e */
[----:B------:R-:W-:Y:S04]  /*9fc0*/  MUFU.EX2 R31, R31 ;  /* 0x0000001f001f7308 */ /* 0x000fe80000000800 */
[----:B------:R2:W-:Y:S02]  /*9fd0*/  MUFU.EX2 R163, R165 ;  /* 0x000000a500a37308 */ /* 0x0005e40000000800 */
[----:B------:R-:W-:Y:S01]  /*9fe0*/  HMMA.16816.F32 R68, R20, R6, R68 ;  /* 0x000000061444723c */ /* 0x000fe20000001844 */
[----:B------:R-:W3:Y:S01]  /*9ff0*/  LDSM.16.MT88.4 R4, [R142+0x6800] ;  /* 0x006800008e04783b */ /* 0x000ee20000004200 */
[----:B------:R-:W-:Y:S01]  /*a000*/  F2FP.F16.F32.PACK_AB R20, R67, R64 ;  /* 0x000000404314723e */ /* 0x000fe200000000ff */
[----:B------:R-:W3:Y:S01]  /*a010*/  MUFU.EX2 R166, R166 ;  /* 0x000000a600a67308 */ /* 0x000ee20000000800 */
[----:B------:R-:W-:Y:S01]  /*a020*/  F2FP.F16.F32.PACK_AB R21, R133, R134 ;  /* 0x000000868515723e */ /* 0x000fe200000000ff */
[----:B-1----:R-:W-:Y:S01]  /*a030*/  FFMA.FTZ R162, R146, UR9, -R45 ;  /* 0x0000000992a27c23 */ /* 0x002fe2000801082d */
[----:B------:R-:W-:Y:S01]  /*a040*/  F2FP.F16.F32.PACK_AB R22, R65, R66 ;  /* 0x000000424116723e */ /* 0x000fe200000000ff */
[----:B------:R-:W1:Y:S01]  /*a050*/  MUFU.EX2 R161, R161 ;  /* 0x000000a100a17308 */ /* 0x000e620000000800 */
[----:B------:R-:W-:Y:S01]  /*a060*/  F2FP.F16.F32.PACK_AB R23, R135, R132 ;  /* 0x000000848717723e */ /* 0x000fe200000000ff */
[----:B------:R-:W-:Y:S01]  /*a070*/  FFMA.FTZ R146, R149, UR9, -R48 ;  /* 0x0000000995927c23 */ /* 0x000fe20008010830 */
[----:B------:R-:W-:Y:S01]  /*a080*/  FADD.FTZ R64, R64, R25 ;  /* 0x0000001940407221 */ /* 0x000fe20000010000 */
[----:B------:R1:W-:Y:S01]  /*a090*/  MUFU.EX2 R144, R162 ;  /* 0x000000a200907308 */ /* 0x0003e20000000800 */
[----:B--2---:R-:W-:Y:S01]  /*a0a0*/  FFMA.FTZ R165, R160, UR9, -R55 ;  /* 0x00000009a0a57c23 */ /* 0x004fe20008010837 */
[----:B------:R-:W-:Y:S01]  /*a0b0*/  FADD.FTZ R134, R134, R29 ;  /* 0x0000001d86867221 */ /* 0x000fe20000010000 */
[----:B------:R-:W-:Y:S01]  /*a0c0*/  FADD.FTZ R67, R67, R64 ;  /* 0x0000004043437221 */ /* 0x000fe20000010000 */
[C---:B-----5:R-:W-:Y:S01]  /*a0d0*/  HMMA.16816.F32 R128, R20.reuse, R16, R128 ;  /* 0x000000101480723c */ /* 0x060fe20000001880 */
[----:B------:R2:W-:Y:S01]  /*a0e0*/  MUFU.EX2 R160, R168 ;  /* 0x000000a800a07308 */ /* 0x0005e20000000800 */
[----:B------:R-:W-:Y:S01]  /*a0f0*/  FADD.FTZ R133, R133, R134 ;  /* 0x0000008685857221 */ /* 0x000fe20000010000 */
[----:B------:R-:W-:Y:S01]  /*a100*/  FADD.FTZ R66, R66, R67 ;  /* 0x0000004342427221 */ /* 0x000fe20000010000 */
[----:B------:R-:W-:Y:S01]  /*a110*/  MOV R134, R3 ;  /* 0x0000000300867202 */ /* 0x000fe20000000f00 */
[----:B------:R-:W-:Y:S01]  /*a120*/  MUFU.EX2 R165, R165 ;  /* 0x000000a500a57308 */ /* 0x000fe20000000800 */
[----:B------:R-:W-:Y:S01]  /*a130*/  FADD.FTZ R132, R132, R133 ;  /* 0x0000008584847221 */ /* 0x000fe20000010000 */
[----:B------:R-:W-:Y:S01]  /*a140*/  FADD.FTZ R66, R65, R66 ;  /* 0x0000004241427221 */ /* 0x000fe20000010000 */
[C---:B------:R-:W-:Y:S01]  /*a150*/  HMMA.16816.F32 R120, R20.reuse, R18, R120 ;  /* 0x000000121478723c */ /* 0x040fe20000001878 */
[----:B------:R-:W-:Y:S01]  /*a160*/  MUFU.EX2 R149, R169 ;  /* 0x000000a900957308 */ /* 0x000fe20000000800 */
[----:B-1----:R-:W-:Y:S01]  /*a170*/  FFMA.FTZ R162, R61, UR9, -R62 ;  /* 0x000000093da27c23 */ /* 0x002fe2000801083e */
[----:B------:R-:W-:Y:S01]  /*a180*/  FADD.FTZ R132, R135, R132 ;  /* 0x0000008487847221 */ /* 0x000fe20000010000 */
[----:B------:R-:W-:Y:S01]  /*a190*/  MOV R133, R0 ;  /* 0x0000000000857202 */ /* 0x000fe20000000f00 */
[----:B------:R-:W-:Y:S01]  /*a1a0*/  MUFU.EX2 R146, R146 ;  /* 0x0000009200927308 */ /* 0x000fe20000000800 */
[----:B------:R-:W-:Y:S01]  /*a1b0*/  MOV R135, R220 ;  /* 0x000000dc00877202 */ /* 0x000fe20000000f00 */
[----:B--2---:R-:W-:Y:S01]  /*a1c0*/  FFMA.FTZ R168, R145, UR9, -R48 ;  /* 0x0000000991a87c23 */ /* 0x004fe20008010830 */
[C---:B------:R-:W-:Y:S01]  /*a1d0*/  HMMA.16816.F32 R108, R20.reuse, R12, R108 ;  /* 0x0000000c146c723c */ /* 0x040fe2000000186c */
[----:B------:R1:W-:Y:S04]  /*a1e0*/  MUFU.EX2 R145, R147 ;  /* 0x0000009300917308 */ /* 0x0003e80000000800 */
[----:B------:R-:W-:Y:S03]  /*a1f0*/  MUFU.EX2 R162, R162 ;  /* 0x000000a200a27308 */ /* 0x000fe60000000800 */
[----:B------:R-:W-:Y:S01]  /*a200*/  HMMA.16816.F32 R104, R20, R14, R104 ;  /* 0x0000000e1468723c */ /* 0x000fe20000001868 */
[----:B------:R-:W-:Y:S01]  /*a210*/  MUFU.EX2 R40, R40 ;  /* 0x0000002800287308 */ /* 0x000fe20000000800 */
[----:B-1----:R-:W-:-:S06]  /*a220*/  FFMA.FTZ R147, R53, UR9, -R55 ;  /* 0x0000000935937c23 */ /* 0x002fcc0008010837 */
[C---:B----4-:R-:W-:Y:S08]  /*a230*/  HMMA.16816.F32 R92, R20.reuse, R8, R92 ;  /* 0x00000008145c723c */ /* 0x050ff0000000185c */
[C---:B------:R-:W-:Y:S08]  /*a240*/  HMMA.16816.F32 R88, R20.reuse, R10, R88 ;  /* 0x0000000a1458723c */ /* 0x040ff00000001858 */
[C---:B---3--:R-:W-:Y:S08]  /*a250*/  HMMA.16816.F32 R76, R20.reuse, R4, R76 ;  /* 0x00000004144c723c */ /* 0x048ff0000000184c */
        /* <DEDUP_REMOVED lines=21> */
[----:B-1----:R-:W-:-:S02]  /*a3b0*/  FFMA.FTZ R167, R148, UR9, -R45 ;  /* 0x0000000994a77c23 */ /* 0x002fc4000801082d */
[----:B------:R1:W-:Y:S04]  /*a3c0*/  MUFU.EX2 R148, R150 ;  /* 0x0000009600947308 */ /* 0x0003e80000000800 */
[C---:B------:R-:W-:Y:S01]  /*a3d0*/  HMMA.16816.F32 R112, R20.reuse, R12, R112 ;  /* 0x0000000c1470723c */ /* 0x040fe20000001870 */
[----:B------:R-:W4:Y:S07]  /*a3e0*/  MUFU.EX2 R167, R167 ;  /* 0x000000a700a77308 */ /* 0x000f2e0000000800 */
[----:B------:R-:W-:Y:S01]  /*a3f0*/  HMMA.16816.F32 R100, R20, R14, R100 ;  /* 0x0000000e1464723c */ /* 0x000fe20000001864 */
[----:B------:R-:W5:Y:S01]  /*a400*/  LDSM.16.MT88.4 R12, [R184+0x7000] ;  /* 0x00700000b80c783b */ /* 0x000f620000004200 */
[----:B-1----:R-:W-:-:S02]  /*a410*/  FFMA.FTZ R150, R137, UR9, -R48 ;  /* 0x0000000989967c23 */ /* 0x002fc40008010830 */
[----:B------:R-:W-:Y:S04]  /*a420*/  MUFU.EX2 R137, R168 ;  /* 0x000000a800897308 */ /* 0x000fe80000000800 */
[C---:B------:R-:W-:Y:S01]  /*a430*/  HMMA.16816.F32 R84, R20.reuse, R10, R84 ;  /* 0x0000000a1454723c */ /* 0x040fe20000001854 */
[----:B------:R-:W1:Y:S01]  /*a440*/  LDSM.16.MT88.4 R8, [R143+0x7000] ;  /* 0x007000008f08783b */ /* 0x000e620000004200 */
[----:B------:R-:W4:Y:S06]  /*a450*/  MUFU.EX2 R150, R150 ;  /* 0x0000009600967308 */ /* 0x000f2c0000000800 */
[C---:B------:R-:W-:Y:S08]  /*a460*/  HMMA.16816.F32 R80, R20.reuse, R4, R80 ;  /* 0x000000041450723c */ /* 0x040ff00000001850 */
[----:B------:R-:W-:Y:S01]  /*a470*/  HMMA.16816.F32 R68, R20, R6, R68 ;  /* 0x000000061444723c */ /* 0x000fe20000001844 */
[----:B------:R-:W4:Y:S01]  /*a480*/  LDSM.16.MT88.4 R4, [R142+0x7000] ;  /* 0x007000008e04783b */ /* 0x000f220000004200 */
        /* <DEDUP_REMOVED lines=14> */
[C---:B-----5:R-:W-:Y:S08]  /*a570*/  HMMA.16816.F32 R108, R20.reuse, R12, R108 ;  /* 0x0000000c146c723c */ /* 0x060ff0000000186c */
[C---:B------:R-:W-:Y:S08]  /*a580*/  HMMA.16816.F32 R104, R20.reuse, R14, R104 ;  /* 0x0000000e1468723c */ /* 0x040ff00000001868 */
[C---:B-1----:R-:W-:Y:S08]  /*a590*/  HMMA.16816.F32 R92, R20.reuse, R8, R92 ;  /* 0x00000008145c723c */ /* 0x042ff0000000185c */
        /* <DEDUP_REMOVED lines=14> */
[----:B------:R-:W-:Y:S01]  /*a680*/  FFMA.FTZ R12, R63, UR9, -R62 ;  /* 0x000000093f0c7c23 */ /* 0x000fe2000801083e */
[----:B------:R-:W-:Y:S01]  /*a690*/  FFMA.FTZ R63, R60, UR9, -R55 ;  /* 0x000000093c3f7c23 */ /* 0x000fe20008010837 */
[----:B------:R-:W-:Y:S01]  /*a6a0*/  FADD.FTZ R144, R149, R144 ;  /* 0x0000009095907221 */ /* 0x000fe20000010000 */
[----:B------:R-:W-:Y:S01]  /*a6b0*/  FADD.FTZ R150, R150, R137 ;  /* 0x0000008996967221 */ /* 0x000fe20000010000 */
[----:B------:R-:W1:Y:S03]  /*a6c0*/  MUFU.EX2 R61, R12 ;  /* 0x0000000c003d7308 */ /* 0x000e660000000800 */
[C---:B------:R-:W-:Y:S01]  /*a6d0*/  HMMA.16816.F32 R96, R20.reuse, R8, R96 ;  /* 0x000000081460723c */ /* 0x040fe20000001860 */
[----:B------:R-:W-:Y:S01]  /*a6e0*/  FFMA.FTZ R8, R57, UR9, -R62 ;  /* 0x0000000939087c23 */ /* 0x000fe2000801083e */
[--C-:B------:R-:W-:Y:S01]  /*a6f0*/  FFMA.FTZ R62, R58, UR9, -R55.reuse ;  /* 0x000000093a3e7c23 */ /* 0x100fe20008010837 */
[----:B------:R-:W-:Y:S01]  /*a700*/  FFMA.FTZ R55, R54, UR9, -R55 ;  /* 0x0000000936377c23 */ /* 0x000fe20008010837 */
[----:B------:R2:W-:Y:S04]  /*a710*/  MUFU.EX2 R57, R59 ;  /* 0x0000003b00397308 */ /* 0x0005e80000000800 */
[C---:B------:R-:W-:Y:S01]  /*a720*/  HMMA.16816.F32 R124, R20.reuse, R16, R124 ;  /* 0x00000010147c723c */ /* 0x040fe2000000187c */
[----:B------:R3:W-:Y:S04]  /*a730*/  MUFU.EX2 R60, R8 ;  /* 0x00000008003c7308 */ /* 0x0007e80000000800 */
[----:B------:R-:W-:Y:S03]  /*a740*/  MUFU.EX2 R58, R63 ;  /* 0x0000003f003a7308 */ /* 0x000fe60000000800 */
[----:B------:R-:W-:Y:S01]  /*a750*/  HMMA.16816.F32 R116, R20, R18, R116 ;  /* 0x000000121474723c */ /* 0x000fe20000001874 */
[----:B------:R-:W4:Y:S01]  /*a760*/  LDSM.16.MT88.4 R16, [R188+0x7800] ;  /* 0x00780000bc10783b */ /* 0x000f220000004200 */
[----:B------:R5:W1:Y:S01]  /*a770*/  MUFU.EX2 R53, R62 ;  /* 0x0000003e00357308 */ /* 0x000a620000000800 */
[----:B--2---:R-:W-:Y:S01]  /*a780*/  FFMA.FTZ R59, R44, UR9, -R45 ;  /* 0x000000092c3b7c23 */ /* 0x004fe2000801082d */
[----:B------:R-:W-:-:S02]  /*a790*/  FFMA.FTZ R44, R41, UR9, -R48 ;  /* 0x00000009292c7c23 */ /* 0x000fc40008010830 */
[----:B------:R-:W-:Y:S02]  /*a7a0*/  MUFU.EX2 R54, R147 ;  /* 0x0000009300367308 */ /* 0x000fe40000000800 */
[C---:B------:R-:W-:Y:S01]  /*a7b0*/  HMMA.16816.F32 R100, R20.reuse, R14, R100 ;  /* 0x0000000e1464723c */ /* 0x040fe20000001864 */
[----:B------:R-:W2:Y:S01]  /*a7c0*/  LDSM.16.MT88.4 R12, [R184+0x7800] ;  /* 0x00780000b80c783b */ /* 0x000ea20000004200 */
[----:B------:R-:W1:Y:S04]  /*a7d0*/  MUFU.EX2 R55, R55 ;  /* 0x0000003700377308 */ /* 0x000e680000000800 */
[----:B------:R-:W-:Y:S02]  /*a7e0*/  MUFU.EX2 R44, R44 ;  /* 0x0000002c002c7308 */ /* 0x000fe40000000800 */
[----:B------:R-:W-:Y:S01]  /*a7f0*/  HMMA.16816.F32 R84, R20, R10, R84 ;  /* 0x0000000a1454723c */ /* 0x000fe20000001854 */
[----:B---3--:R-:W3:Y:S01]  /*a800*/  LDSM.16.MT88.4 R8, [R143+0x7800] ;  /* 0x007800008f08783b */ /* 0x008ee20000004200 */
[--C-:B-----5:R-:W-:Y:S01]  /*a810*/  FFMA.FTZ R62, R46, UR9, -R45.reuse ;  /* 0x000000092e3e7c23 */ /* 0x120fe2000801082d */
[----:B------:R-:W-:Y:S01]  /*a820*/  FFMA.FTZ R46, R43, UR9, -R45 ;  /* 0x000000092b2e7c23 */ /* 0x000fe2000801082d */
[----:B------:R-:W-:-:S02]  /*a830*/  FFMA.FTZ R45, R42, UR9, -R48 ;  /* 0x000000092a2d7c23 */ /* 0x000fc40008010830 */
[----:B------:R-:W-:Y:S02]  /*a840*/  MUFU.EX2 R43, R62 ;  /* 0x0000003e002b7308 */ /* 0x000fe40000000800 */
[C---:B------:R-:W-:Y:S02]  /*a850*/  HMMA.16816.F32 R80, R20.reuse, R4, R80 ;  /* 0x000000041450723c */ /* 0x040fe40000001850 */
[----:B------:R-:W5:Y:S04]  /*a860*/  MUFU.EX2 R46, R46 ;  /* 0x0000002e002e7308 */ /* 0x000f680000000800 */
[----:B------:R-:W5:Y:S02]  /*a870*/  MUFU.EX2 R41, R45 ;  /* 0x0000002d00297308 */ /* 0x000f640000000800 */
[----:B------:R-:W-:Y:S01]  /*a880*/  HMMA.16816.F32 R68, R20, R6, R68 ;  /* 0x000000061444723c */ /* 0x000fe20000001844 */
[----:B------:R-:W5:Y:S01]  /*a890*/  LDSM.16.MT88.4 R4, [R142+0x7800] ;  /* 0x007800008e04783b */ /* 0x000f620000004200 */
[----:B------:R-:W5:Y:S01]  /*a8a0*/  MUFU.EX2 R42, R59 ;  /* 0x0000003b002a7308 */ /* 0x000f620000000800 */
[----:B-1----:R-:W-:Y:S01]  /*a8b0*/  F2FP.F16.F32.PACK_AB R20, R162, R61 ;  /* 0x0000003da214723e */ /* 0x002fe200000000ff */
        /* <DEDUP_REMOVED lines=13> */
[C---:B--2---:R-:W-:Y:S08]  /*a990*/  HMMA.16816.F32 R108, R20.reuse, R12, R108 ;  /* 0x0000000c146c723c */ /* 0x044ff0000000186c */
[C---:B------:R-:W-:Y:S08]  /*a9a0*/  HMMA.16816.F32 R104, R20.reuse, R14, R104 ;  /* 0x0000000e1468723c */ /* 0x040ff00000001868 */
[C---:B---3--:R-:W-:Y:S08]  /*a9b0*/  HMMA.16816.F32 R92, R20.reuse, R8, R92 ;  /* 0x00000008145c723c */ /* 0x048ff0000000185c */
        /* <DEDUP_REMOVED lines=25> */
[----:B------:R-:W-:Y:S01]  /*ab50*/  IMAD.U32 R5, RZ, RZ, UR18 ;  /* 0x00000012ff057e24 */ /* 0x000fe2000f8e00ff */
[----:B------:R-:W-:-:S04]  /*ab60*/  DEPBAR.LE SB0, 0x0 ;  /* 0x000080000000791a */ /* 0x000fc80000000000 */
[----:B------:R-:W-:Y:S01]  /*ab70*/  VIADD R5, R5, 0xfffffffd ;  /* 0xfffffffd05057836 */ /* 0x000fe20000000000 */
[----:B------:R-:W-:Y:S03]  /*ab80*/  BAR.SYNC.DEFER_BLOCKING 0x0 ;  /* 0x0000000000007b1d */ /* 0x000fe60000010000 */
[----:B------:R-:W-:-:S04]  /*ab90*/  IMAD.WIDE.U32 R6, R5, R138, RZ ;  /* 0x0000008a05067225 */ /* 0x000fc800078e00ff */
        /* <DEDUP_REMOVED lines=10> */
[-C--:B------:R-:W-:Y:S01]  /*ac40*/  @!P0 LEA.HI.X R11, R4, R206.reuse, R5, 0x1, P2 ;  /* 0x000000ce040b8211 */ /* 0x080fe200010f0c05 */
[----:B------:R-:W-:Y:S01]  /*ac50*/  @P0 STS.128 [R212+0x6000], RZ ;  /* 0x006000ffd4000388 */ /* 0x000fe20000000c00 */
        /* <DEDUP_REMOVED lines=27> */
[----:B------:R-:W2:Y:S04]  /*ae10*/  LDSM.16.M88.4 R152, [R192+UR6+0x4000] ;  /* 0x00400006c098783b */ /* 0x000ea80008000200 */
[----:B------:R-:W4:Y:S04]  /*ae20*/  LDSM.16.M88.4 R44, [R193+0x2000] ;  /* 0x00200000c12c783b */ /* 0x000f280000000200 */
[----:B------:R-:W-:Y:S04]  /*ae30*/  LDSM.16.M88.4 R176, [R191] ;  /* 0x00000000bfb0783b */ /* 0x000fe80000000200 */
[----:B------:R-:W5:Y:S04]  /*ae40*/  LDSM.16.M88.4 R180, [R187+0x4000] ;  /* 0x00400000bbb4783b */ /* 0x000f680000000200 */
[----:B------:R-:W5:Y:S04]  /*ae50*/  LDSM.16.M88.4 R136, [R192+UR6+0x4800] ;  /* 0x00480006c088783b */ /* 0x000f680008000200 */
[----:B------:R-:W5:Y:S04]  /*ae60*/  LDSM.16.M88.4 R56, [R192+UR6+0x5000] ;  /* 0x00500006c038783b */ /* 0x000f680008000200 */
[----:B-1----:R-:W1:Y:S04]  /*ae70*/  LDSM.16.M88.4 R12, [R192+UR6+0x5800] ;  /* 0x00580006c00c783b */ /* 0x002e680008000200 */
[----:B------:R-:W1:Y:S04]  /*ae80*/  LDSM.16.M88.4 R172, [R191+0x2000] ;  /* 0x00200000bfac783b */ /* 0x000e680000000200 */
[----:B------:R-:W-:Y:S04]  /*ae90*/  LDSM.16.M88.4 R28, [R186+0x4000] ;  /* 0x00400000ba1c783b */ /* 0x000fe80000000200 */
[----:B------:R-:W1:Y:S01]  /*aea0*/  LDSM.16.M88.4 R36, [R190] ;  /* 0x00000000be24783b */ /* 0x000e620000000200 */
[-C--:B--2---:R-:W-:Y:S03]  /*aeb0*/  HMMA.16816.F32 R4, R40, R152.reuse, RZ ;  /* 0x000000982804723c */ /* 0x084fe600000018ff */
[----:B------:R-:W2:Y:S04]  /*aec0*/  LDSM.16.M88.4 R32, [R190+0x2000] ;  /* 0x00200000be20783b */ /* 0x000ea80000000200 */
[----:B------:R-:W-:Y:S01]  /*aed0*/  LDSM.16.M88.4 R8, [R185+0x4000] ;  /* 0x00400000b908783b */ /* 0x000fe20000000200 */
[C---:B----4-:R-:W-:Y:S03]  /*aee0*/  HMMA.16816.F32 R24, R44.reuse, R152, RZ ;  /* 0x000000982c18723c */ /* 0x050fe600000018ff */
[----:B---3--:R-:W3:Y:S04]  /*aef0*/  LDSM.16.M88.4 R16, [R189] ;  /* 0x00000000bd10783b */ /* 0x008ee80000000200 */
[----:B------:R-:W-:Y:S01]  /*af00*/  LDSM.16.M88.4 R164, [R187+0x5000] ;  /* 0x00500000bba4783b */ /* 0x000fe20000000200 */
[-C--:B------:R-:W-:Y:S03]  /*af10*/  HMMA.16816.F32 R156, R44, R154.reuse, RZ ;  /* 0x0000009a2c9c723c */ /* 0x080fe600000018ff */
[----:B------:R-:W-:Y:S04]  /*af20*/  LDSM.16.M88.4 R160, [R187+0x5800] ;  /* 0x00580000bba0783b */ /* 0x000fe80000000200 */
[----:B------:R-:W-:Y:S01]  /*af30*/  LDSM.16.M88.4 R168, [R187+0x4800] ;  /* 0x00480000bba8783b */ /* 0x000fe20000000200 */
[----:B------:R-:W-:Y:S03]  /*af40*/  HMMA.16816.F32 R152, R40, R154, RZ ;  /* 0x0000009a2898723c */ /* 0x000fe600000018ff */
[----:B------:R-:W0:Y:S05]  /*af50*/  LDGDEPBAR ;  /* 0x00000000000079af */ /* 0x000e2a0000000000 */
[----:B-----5:R-:W-:Y:S08]  /*af60*/  HMMA.16816.F32 R4, R176, R180, R4 ;  /* 0x000000b4b004723c */ /* 0x020ff00000001804 */
[C---:B------:R-:W-:Y:S08]  /*af70*/  HMMA.16816.F32 R20, R44.reuse, R136, RZ ;  /* 0x000000882c14723c */ /* 0x040ff000000018ff */
[C---:B------:R-:W-:Y:S08]  /*af80*/  HMMA.16816.F32 R64, R44.reuse, R56, RZ ;  /* 0x000000382c40723c */ /* 0x040ff000000018ff */
[C---:B------:R-:W-:Y:S08]  /*af90*/  HMMA.16816.F32 R144, R44.reuse, R138, RZ ;  /* 0x0000008a2c90723c */ /* 0x040ff000000018ff */
[----:B------:R-:W-:Y:S08]  /*afa0*/  HMMA.16816.F32 R60, R44, R58, RZ ;  /* 0x0000003a2c3c723c */ /* 0x000ff000000018ff */
[C---:B------:R-:W-:Y:S08]  /*afb0*/  HMMA.16816.F32 R148, R40.reuse, R136, RZ ;  /* 0x000000882894723c */ /* 0x040ff000000018ff */
[----:B------:R-:W-:Y:S08]  /*afc0*/  HMMA.16816.F32 R132, R40, R56, RZ ;  /* 0x000000382884723c */ /* 0x000ff000000018ff */
[----:B-1----:R-:W-:Y:S08]  /*afd0*/  HMMA.16816.F32 R48, R44, R12, RZ ;  /* 0x0000000c2c30723c */ /* 0x002ff000000018ff */
[C---:B------:R-:W-:Y:S08]  /*afe0*/  HMMA.16816.F32 R136, R40.reuse, R138, RZ ;  /* 0x0000008a2888723c */ /* 0x040ff000000018ff */
[C---:B------:R-:W-:Y:S08]  /*aff0*/  HMMA.16816.F32 R56, R40.reuse, R58, RZ ;  /* 0x0000003a2838723c */ /* 0x040ff000000018ff */
[----:B------:R-:W-:Y:S08]  /*b000*/  HMMA.16816.F32 R52, R40, R12, RZ ;  /* 0x0000000c2834723c */ /* 0x000ff000000018ff */
[-C--:B------:R-:W-:Y:S08]  /*b010*/  HMMA.16816.F32 R44, R44, R14.reuse, RZ ;  /* 0x0000000e2c2c723c */ /* 0x080ff000000018ff */
[----:B------:R-:W-:Y:S01]  /*b020*/  HMMA.16816.F32 R40, R40, R14, RZ ;  /* 0x0000000e2828723c */ /* 0x000fe200000018ff */
[----:B------:R-:W1:Y:S07]  /*b030*/  LDSM.16.M88.4 R12, [R189+0x2000] ;  /* 0x00200000bd0c783b */ /* 0x000e6e0000000200 */
[C---:B------:R-:W-:Y:S08]  /*b040*/  HMMA.16816.F32 R24, R172.reuse, R180, R24 ;  /* 0x000000b4ac18723c */ /* 0x040ff00000001818 */
[-C--:B------:R-:W-:Y:S08]  /*b050*/  HMMA.16816.F32 R156, R172, R182.reuse, R156 ;  /* 0x000000b6ac9c723c */ /* 0x080ff0000000189c */
[----:B------:R-:W-:Y:S08]  /*b060*/  HMMA.16816.F32 R152, R176, R182, R152 ;  /* 0x000000b6b098723c */ /* 0x000ff00000001898 */
[-C--:B------:R-:W-:Y:S08]  /*b070*/  HMMA.16816.F32 R4, R36, R28.reuse, R4 ;  /* 0x0000001c2404723c */ /* 0x080ff00000001804 */
[----:B--2---:R-:W-:Y:S08]  /*b080*/  HMMA.16816.F32 R24, R32, R28, R24 ;  /* 0x0000001c2018723c */ /* 0x004ff00000001818 */
[-C--:B------:R-:W-:Y:S08]  /*b090*/  HMMA.16816.F32 R152, R36, R30.reuse, R152 ;  /* 0x0000001e2498723c */ /* 0x080ff00000001898 */
[----:B------:R-:W-:Y:S01]  /*b0a0*/  HMMA.16816.F32 R156, R32, R30, R156 ;  /* 0x0000001e209c723c */ /* 0x000fe2000000189c */
[----:B------:R-:W-:Y:S07]  /*b0b0*/  LDSM.16.M88.4 R28, [R185+0x4800] ;  /* 0x00480000b91c783b */ /* 0x000fee0000000200 */
[-C--:B---3--:R-:W-:Y:S08]  /*b0c0*/  HMMA.16816.F32 R4, R16, R8.reuse, R4 ;  /* 0x000000081004723c */ /* 0x088ff00000001804 */
[----:B-1----:R-:W-:Y:S08]  /*b0d0*/  HMMA.16816.F32 R24, R12, R8, R24 ;  /* 0x000000080c18723c */ /* 0x002ff00000001818 */
[-C--:B------:R-:W-:Y:S08]  /*b0e0*/  HMMA.16816.F32 R152, R16, R10.reuse, R152 ;  /* 0x0000000a1098723c */ /* 0x080ff00000001898 */
[----:B------:R-:W-:Y:S01]  /*b0f0*/  HMMA.16816.F32 R156, R12, R10, R156 ;  /* 0x0000000a0c9c723c */ /* 0x000fe2000000189c */
[----:B------:R-:W1:Y:S02]  /*b100*/  LDSM.16.M88.4 R8, [R186+0x5000] ;  /* 0x00500000ba08783b */ /* 0x000e640000000200 */
[----:B------:R-:W-:Y:S01]  /*b110*/  FMUL.FTZ R24, R24, UR10 ;  /* 0x0000000a18187c20 */ /* 0x000fe20008410000 */
[----:B------:R-:W-:Y:S01]  /*b120*/  FMUL.FTZ R25, R25, UR10 ;  /* 0x0000000a19197c20 */ /* 0x000fe20008410000 */
[----:B------:R-:W-:-:S03]  /*b130*/  FMUL.FTZ R26, R26, UR10 ;  /* 0x0000000a1a1a7c20 */ /* 0x000fc60008410000 */
[C---:B------:R-:W-:Y:S03]  /*b140*/  HMMA.16816.F32 R64, R172.reuse, R164, R64 ;  /* 0x000000a4ac40723c */ /* 0x040fe60000001840 */
        /* <DEDUP_REMOVED lines=8> */
[----:B------:R-:W-:-:S03]  /*b1d0*/  FMUL.FTZ R157, R157, UR10 ;  /* 0x0000000a9d9d7c20 */ /* 0x000fc60008410000 */
[C---:B------:R-:W-:Y:S01]  /*b1e0*/  HMMA.16816.F32 R132, R176.reuse, R164, R132 ;  /* 0x000000a4b084723c */ /* 0x040fe20000001884 */
[----:B------:R-:W-:Y:S01]  /*b1f0*/  FMUL.FTZ R164, R6, UR10 ;  /* 0x0000000a06a47c20 */ /* 0x000fe20008410000 */
[----:B------:R-:W-:Y:S01]  /*b200*/  FMUL.FTZ R165, R7, UR10 ;  /* 0x0000000a07a57c20 */ /* 0x000fe20008410000 */
[----:B------:R-:W-:Y:S05]  /*b210*/  MUFU.TANH R154, R154 ;  /* 0x0000009a009a7308 */ /* 0x000fea0000002400 */
[----:B------:R-:W-:Y:S01]  /*b220*/  HMMA.16816.F32 R52, R176, R160, R52 ;  /* 0x000000a0b034723c */ /* 0x000fe20000001834 */
[----:B------:R-:W-:Y:S01]  /*b230*/  FMUL.FTZ R160, R4, UR10 ;  /* 0x0000000a04a07c20 */ /* 0x000fe20008410000 */
[----:B------:R-:W-:Y:S01]  /*b240*/  FMUL.FTZ R161, R5, UR10 ;  /* 0x0000000a05a17c20 */ /* 0x000fe20008410000 */
[----:B------:R-:W2:Y:S01]  /*b250*/  MUFU.TANH R164, R164 ;  /* 0x000000a400a47308 */ /* 0x000ea20000002400 */
[----:B------:R-:W3:Y:S04]  /*b260*/  LDSM.16.M88.4 R4, [R186+0x4800] ;  /* 0x00480000ba04783b */ /* 0x000ee80000000200 */
[C---:B------:R-:W-:Y:S03]  /*b270*/  HMMA.16816.F32 R20, R172.reuse, R168, R20 ;  /* 0x000000a8ac14723c */ /* 0x040fe60000001814 */
[----:B------:R-:W-:Y:S05]  /*b280*/  MUFU.TANH R160, R160 ;  /* 0x000000a000a07308 */ /* 0x000fea0000002400 */
[----:B------:R-:W-:Y:S03]  /*b290*/  HMMA.16816.F32 R60, R172, R166, R60 ;  /* 0x000000a6ac3c723c */ /* 0x000fe6000000183c */
[----:B------:R-:W-:Y:S05]  /*b2a0*/  MUFU.TANH R161, R161 ;  /* 0x000000a100a17308 */ /* 0x000fea0000002400 */
[C---:B------:R-:W-:Y:S03]  /*b2b0*/  HMMA.16816.F32 R148, R176.reuse, R168, R148 ;  /* 0x000000a8b094723c */ /* 0x040fe60000001894 */
[----:B------:R-:W-:Y:S05]  /*b2c0*/  MUFU.TANH R168, R24 ;  /* 0x0000001800a87308 */ /* 0x000fea0000002400 */
[----:B------:R-:W-:Y:S01]  /*b2d0*/  HMMA.16816.F32 R56, R176, R166, R56 ;  /* 0x000000a6b038723c */ /* 0x000fe20000001838 */
[----:B------:R-:W-:-:S02]  /*b2e0*/  FMUL.FTZ R167, R27, UR10 ;  /* 0x0000000a1ba77c20 */ /* 0x000fc40008410000 */
[----:B------:R-:W-:Y:S05]  /*b2f0*/  MUFU.TANH R169, R25 ;  /* 0x0000001900a97308 */ /* 0x000fea0000002400 */
[-C--:B------:R-:W-:Y:S03]  /*b300*/  HMMA.16816.F32 R144, R172, R170.reuse, R144 ;  /* 0x000000aaac90723c */ /* 0x080fe60000001890 */
[----:B------:R4:W-:Y:S05]  /*b310*/  MUFU.TANH R166, R26 ;  /* 0x0000001a00a67308 */ /* 0x0009ea0000002400 */
[----:B------:R-:W-:Y:S03]  /*b320*/  HMMA.16816.F32 R136, R176, R170, R136 ;  /* 0x000000aab088723c */ /* 0x000fe60000001888 */
[----:B------:R-:W5:Y:S05]  /*b330*/  MUFU.TANH R165, R165 ;  /* 0x000000a500a57308 */ /* 0x000f6a0000002400 */
[C---:B-1----:R-:W-:Y:S03]  /*b340*/  HMMA.16816.F32 R64, R32.reuse, R8, R64 ;  /* 0x000000082040723c */ /* 0x042fe60000001840 */
[----:B------:R-:W1:Y:S01]  /*b350*/  MUFU.TANH R167, R167 ;  /* 0x000000a700a77308 */ /* 0x000e620000002400 */
[----:B----4-:R-:W4:Y:S04]  /*b360*/  LDSM.16.M88.4 R24, [R186+0x5800] ;  /* 0x00580000ba18783b */ /* 0x010f280000000200 */
[----:B------:R-:W-:Y:S03]  /*b370*/  HMMA.16816.F32 R60, R32, R10, R60 ;  /* 0x0000000a203c723c */ /* 0x000fe6000000183c */
[----:B------:R-:W1:Y:S05]  /*b380*/  MUFU.TANH R156, R156 ;  /* 0x0000009c009c7308 */ /* 0x000e6a0000002400 */
[C---:B------:R-:W-:Y:S03]  /*b390*/  HMMA.16816.F32 R132, R36.reuse, R8, R132 ;  /* 0x000000082484723c */ /* 0x040fe60000001884 */
[----:B------:R-:W1:Y:S05]  /*b3a0*/  MUFU.TANH R158, R158 ;  /* 0x0000009e009e7308 */ /* 0x000e6a0000002400 */
[----:B------:R-:W-:Y:S01]  /*b3b0*/  HMMA.16816.F32 R56, R36, R10, R56 ;  /* 0x0000000a2438723c */ /* 0x000fe20000001838 */
[----:B------:R-:W2:Y:S02]  /*b3c0*/  LDSM.16.M88.4 R8, [R185+0x5800] ;  /* 0x00580000b908783b */ /* 0x000ea40000000200 */
[----:B------:R-:W1:Y:S05]  /*b3d0*/  MUFU.TANH R153, R153 ;  /* 0x0000009900997308 */ /* 0x000e6a0000002400 */
[-C--:B------:R-:W-:Y:S03]  /*b3e0*/  HMMA.16816.F32 R44, R172, R162.reuse, R44 ;  /* 0x000000a2ac2c723c */ /* 0x080fe6000000182c */
[----:B------:R-:W1:Y:S05]  /*b3f0*/  MUFU.TANH R155, R155 ;  /* 0x0000009b009b7308 */ /* 0x000e6a0000002400 */
[----:B------:R-:W-:Y:S03]  /*b400*/  HMMA.16816.F32 R40, R176, R162, R40 ;  /* 0x000000a2b028723c */ /* 0x000fe60000001828 */
[----:B------:R-:W1:Y:S05]  /*b410*/  MUFU.TANH R157, R157 ;  /* 0x0000009d009d7308 */ /* 0x000e6a0000002400 */
[-C--:B---3--:R-:W-:Y:S08]  /*b420*/  HMMA.16816.F32 R148, R36, R4.reuse, R148 ;  /* 0x000000042494723c */ /* 0x088ff00000001894 */
[C---:B------:R-:W-:Y:S08]  /*b430*/  HMMA.16816.F32 R20, R32.reuse, R4, R20 ;  /* 0x000000042014723c */ /* 0x040ff00000001814 */
[-C--:B------:R-:W-:Y:S08]  /*b440*/  HMMA.16816.F32 R144, R32, R6.reuse, R144 ;  /* 0x000000062090723c */ /* 0x080ff00000001890 */
[----:B------:R-:W-:Y:S01]  /*b450*/  HMMA.16816.F32 R136, R36, R6, R136 ;  /* 0x000000062488723c */ /* 0x000fe20000001888 */
[----:B------:R-:W3:Y:S01]  /*b460*/  LDSM.16.M88.4 R4, [R185+0x5000] ;  /* 0x00500000b904783b */ /* 0x000ee20000000200 */
[----:B------:R-:W-:-:S06]  /*b470*/  DEPBAR.LE SB0, 0x0 ;  /* 0x000080000000791a */ /* 0x000fcc0000000000 */
[----:B----4-:R-:W-:Y:S08]  /*b480*/  HMMA.16816.F32 R44, R32, R26, R44 ;  /* 0x0000001a202c723c */ /* 0x010ff0000000182c */
[C---:B------:R-:W-:Y:S08]  /*b490*/  HMMA.16816.F32 R52, R36.reuse, R24, R52 ;  /* 0x000000182434723c */ /* 0x040ff00000001834 */
[----:B------:R-:W-:Y:S08]  /*b4a0*/  HMMA.16816.F32 R40, R36, R26, R40 ;  /* 0x0000001a2428723c */ /* 0x000ff00000001828 */
[----:B------:R-:W-:Y:S08]  /*b4b0*/  HMMA.16816.F32 R48, R32, R24, R48 ;  /* 0x000000182030723c */ /* 0x000ff00000001830 */
[----:B------:R-:W-:Y:S08]  /*b4c0*/  HMMA.16816.F32 R148, R16, R28, R148 ;  /* 0x0000001c1094723c */ /* 0x000ff00000001894 */
[----:B--2---:R-:W-:Y:S08]  /*b4d0*/  HMMA.16816.F32 R44, R12, R10, R44 ;  /* 0x0000000a0c2c723c */ /* 0x004ff0000000182c */
[----:B------:R-:W-:Y:S03]  /*b4e0*/  HMMA.16816.F32 R52, R16, R8, R52 ;  /* 0x000000081034723c */ /* 0x000fe60000001834 */
[----:B------:R-:W-:-:S05]  /*b4f0*/  FMUL.FTZ R32, R151, UR10 ;  /* 0x0000000a97207c20 */ /* 0x000fca0008410000 */
[----:B------:R-:W-:Y:S01]  /*b500*/  HMMA.16816.F32 R40, R16, R10, R40 ;  /* 0x0000000a1028723c */ /* 0x000fe20000001828 */
[----:B------:R-:W-:Y:S01]  /*b510*/  VIADD R11, R229, 0xffffff80 ;  /* 0xffffff80e50b7836 */ /* 0x000fe20000000000 */
[----:B------:R-:W-:Y:S01]  /*b520*/  MUFU.TANH R32, R32 ;  /* 0x0000002000207308 */ /* 0x000fe20000002400 */
[----:B------:R-:W-:-:S03]  /*b530*/  FMUL.FTZ R46, R46, UR10 ;  /* 0x0000000a2e2e7c20 */ /* 0x000fc60008410000 */
[C---:B------:R-:W-:Y:S02]  /*b540*/  ISETP.GE.AND P5, PT, R11.reuse, R228, PT ;  /* 0x000000e40b00720c */ /* 0x040fe40003fa6270 */
[----:B------:R-:W-:Y:S01]  /*b550*/  HMMA.16816.F32 R20, R12, R28, R20 ;  /* 0x0000001c0c14723c */ /* 0x000fe20000001814 */
[C---:B------:R-:W-:Y:S01]  /*b560*/  ISETP.GE.AND P4, PT, R11.reuse, R195, PT ;  /* 0x000000c30b00720c */ /* 0x040fe20003f86270 */
[----:B------:R-:W-:Y:S01]  /*b570*/  FMUL.FTZ R29, R148, UR10 ;  /* 0x0000000a941d7c20 */ /* 0x000fe20008410000 */
[----:B------:R-:W-:Y:S01]  /*b580*/  ISETP.GE.AND P3, PT, R11, R194, PT ;  /* 0x000000c20b00720c */ /* 0x000fe20003f66270 */
[----:B------:R-:W-:Y:S01]  /*b590*/  FMUL.FTZ R148, R149, UR10 ;  /* 0x0000000a95947c20 */ /* 0x000fe20008410000 */
[----:B------:R-:W-:Y:S01]  /*b5a0*/  ISETP.GE.AND P2, PT, R11, R2, PT ;  /* 0x000000020b00720c */ /* 0x000fe20003f46270 */
[----:B------:R-:W-:Y:S01]  /*b5b0*/  FMUL.FTZ R28, R159, UR10 ;  /* 0x0000000a9f1c7c20 */ /* 0x000fe20008410000 */
[----:B------:R-:W-:Y:S01]  /*b5c0*/  I2FP.F32.U32 R11, R11 ;  /* 0x0000000b000b7245 */ /* 0x000fe20000201000 */
[----:B---3--:R-:W-:Y:S01]  /*b5d0*/  HMMA.16816.F32 R132, R16, R4, R132 ;  /* 0x000000041084723c */ /* 0x008fe20000001884 */
[----:B------:R-:W-:Y:S01]  /*b5e0*/  FMUL.FTZ R149, R150, UR10 ;  /* 0x0000000a96957c20 */ /* 0x000fe20008410000 */
[----:B------:R-:W-:Y:S01]  /*b5f0*/  MUFU.TANH R29, R29 ;  /* 0x0000001d001d7308 */ /* 0x000fe20000002400 */
[----:B------:R-:W-:Y:S01]  /*b600*/  FMUL.FTZ R35, R55, UR10 ;  /* 0x0000000a37237c20 */ /* 0x000fe20008410000 */
[----:B------:R-:W-:Y:S01]  /*b610*/  FFMA.FTZ R37, R11, UR5, R164 ;  /* 0x000000050b257c23 */ /* 0x000fe200080100a4 */
[----:B------:R-:W-:-:S02]  /*b620*/  VIADD R55, R229, 0xffffff88 ;  /* 0xffffff88e5377836 */ /* 0x000fc40000000000 */
[----:B------:R-:W-:Y:S01]  /*b630*/  FMUL.FTZ R52, R52, UR10 ;  /* 0x0000000a34347c20 */ /* 0x000fe20008410000 */
[----:B------:R-:W-:Y:S01]  /*b640*/  FMUL.FTZ R54, R54, UR10 ;  /* 0x0000000a36367c20 */ /* 0x000fe20008410000 */
[C---:B------:R-:W-:Y:S01]  /*b650*/  HMMA.16816.F32 R64, R12.reuse, R4, R64 ;  /* 0x000000040c40723c */ /* 0x040fe20000001840 */
[----:B------:R-:W-:Y:S01]  /*b660*/  FSEL R37, R37, -INF , !P4 ;  /* 0xff80000025257808 */ /* 0x000fe20006000000 */
[----:B------:R-:W2:Y:S01]  /*b670*/  MUFU.TANH R28, R28 ;  /* 0x0000001c001c7308 */ /* 0x000ea20000002400 */
[----:B------:R-:W-:Y:S01]  /*b680*/  FMUL.FTZ R20, R20, UR10 ;  /* 0x0000000a14147c20 */ /* 0x000fe20008410000 */
[----:B------:R-:W-:Y:S01]  /*b690*/  FMUL.FTZ R22, R22, UR10 ;  /* 0x0000000a16167c20 */ /* 0x000fe20008410000 */
[----:B------:R-:W-:Y:S01]  /*b6a0*/  FMUL.FTZ R23, R23, UR10 ;  /* 0x0000000a17177c20 */ /* 0x000fe20008410000 */
[----:B------:R-:W-:Y:S01]  /*b6b0*/  FMUL.FTZ R21, R21, UR10 ;  /* 0x0000000a15157c20 */ /* 0x000fe20008410000 */
[----:B------:R-:W-:Y:S01]  /*b6c0*/  FMUL.FTZ R53, R53, UR10 ;  /* 0x0000000a35357c20 */ /* 0x000fe20008410000 */
[----:B------:R-:W-:Y:S01]  /*b6d0*/  HMMA.16816.F32 R48, R12, R8, R48 ;  /* 0x000000080c30723c */ /* 0x000fe20000001830 */
[----:B------:R-:W-:Y:S01]  /*b6e0*/  VIADD R9, R229, 0xffffff81 ;  /* 0xffffff81e5097836 */ /* 0x000fe20000000000 */
[----:B------:R-:W3:Y:S01]  /*b6f0*/  MUFU.TANH R149, R149 ;  /* 0x0000009500957308 */ /* 0x000ee20000002400 */
[----:B------:R-:W-:-:S03]  /*b700*/  FMUL.FTZ R40, R40, UR10 ;  /* 0x0000000a28287c20 */ /* 0x000fc60008410000 */
[----:B------:R-:W-:Y:S02]  /*b710*/  I2FP.F32.U32 R8, R9 ;  /* 0x0000000900087245 */ /* 0x000fe40000201000 */
[----:B------:R-:W-:Y:S01]  /*b720*/  HMMA.16816.F32 R60, R12, R6, R60 ;  /* 0x000000060c3c723c */ /* 0x000fe2000000183c */
[C---:B------:R-:W-:Y:S01]  /*b730*/  ISETP.GE.AND P1, PT, R9.reuse, R228, PT ;  /* 0x000000e40900720c */ /* 0x040fe20003f26270 */
[----:B------:R-:W4:Y:S01]  /*b740*/  MUFU.TANH R20, R20 ;  /* 0x0000001400147308 */ /* 0x000f220000002400 */
[C---:B------:R-:W-:Y:S01]  /*b750*/  ISETP.GE.AND P6, PT, R9.reuse, R195, PT ;  /* 0x000000c30900720c */ /* 0x040fe20003fc6270 */
[----:B-----5:R-:W-:Y:S01]  /*b760*/  FFMA.FTZ R165, R8, UR5, R165 ;  /* 0x0000000508a57c23 */ /* 0x020fe200080100a5 */
[-C--:B------:R-:W-:Y:S01]  /*b770*/  ISETP.GE.AND P4, PT, R9, R2.reuse, PT ;  /* 0x000000020900720c */ /* 0x080fe20003f86270 */
[----:B------:R-:W-:Y:S01]  /*b780*/  FMUL.FTZ R34, R64, UR10 ;  /* 0x0000000a40227c20 */ /* 0x000fe20008410000 */
[----:B-1----:R-:W-:Y:S01]  /*b790*/  FFMA.FTZ R10, R8, UR5, R167 ;  /* 0x00000005080a7c23 */ /* 0x002fe200080100a7 */
[C---:B------:R-:W-:Y:S01]  /*b7a0*/  HMMA.16816.F32 R136, R16.reuse, R30, R136 ;  /* 0x0000001e1088723c */ /* 0x040fe20000001888 */
[----:B------:R-:W-:Y:S01]  /*b7b0*/  FSEL R171, R165, -INF , !P6 ;  /* 0xff800000a5ab7808 */ /* 0x000fe20007000000 */
[----:B------:R-:W-:Y:S01]  /*b7c0*/  MUFU.TANH R148, R148 ;  /* 0x0000009400947308 */ /* 0x000fe20000002400 */
[----:B------:R-:W-:Y:S01]  /*b7d0*/  ISETP.GE.AND P6, PT, R55, R2, PT ;  /* 0x000000023700720c */ /* 0x000fe20003fc6270 */
[----:B------:R-:W-:Y:S01]  /*b7e0*/  FMUL.FTZ R67, R67, UR10 ;  /* 0x0000000a43437c20 */ /* 0x000fe20008410000 */
[----:B------:R-:W-:Y:S01]  /*b7f0*/  FMUL.FTZ R33, R48, UR10 ;  /* 0x0000000a30217c20 */ /* 0x000fe20008410000 */
[----:B------:R-:W-:Y:S01]  /*b800*/  FSEL R10, R10, -INF , !P4 ;  /* 0xff8000000a0a7808 */ /* 0x000fe20006000000 */
[----:B------:R-:W-:Y:S01]  /*b810*/  FMUL.FTZ R66, R66, UR10 ;  /* 0x0000000a42427c20 */ /* 0x000fe20008410000 */
[----:B------:R-:W-:Y:S01]  /*b820*/  HMMA.16816.F32 R56, R16, R6, R56 ;  /* 0x000000061038723c */ /* 0x000fe20000001838 */
[----:B------:R-:W-:Y:S01]  /*b830*/  FFMA.FTZ R16, R11, UR5, R160 ;  /* 0x000000050b107c23 */ /* 0x000fe200080100a0 */
[----:B------:R-:W-:Y:S01]  /*b840*/  FFMA.FTZ R6, R8, UR5, R161 ;  /* 0x0000000508067c23 */ /* 0x000fe200080100a1 */
[----:B------:R-:W-:Y:S01]  /*b850*/  FMUL.FTZ R18, R133, UR10 ;  /* 0x0000000a85127c20 */ /* 0x000fe20008410000 */
[----:B------:R-:W-:-:S02]  /*b860*/  VIADD R133, R229, 0xffffff89 ;  /* 0xffffff89e5857836 */ /* 0x000fc40000000000 */
[----:B------:R-:W-:Y:S01]  /*b870*/  FMUL.FTZ R64, R60, UR10 ;  /* 0x0000000a3c407c20 */ /* 0x000fe20008410000 */
[----:B------:R-:W-:Y:S01]  /*b880*/  FSEL R16, R16, -INF , !P5 ;  /* 0xff80000010107808 */ /* 0x000fe20006800000 */
[----:B------:R-:W-:Y:S01]  /*b890*/  VIADD R17, R229, 0xffffff90 ;  /* 0xffffff90e5117836 */ /* 0x000fe20000000000 */
[----:B------:R-:W-:Y:S01]  /*b8a0*/  HMMA.16816.F32 R144, R12, R30, R144 ;  /* 0x0000001e0c90723c */ /* 0x000fe20000001890 */
[-C--:B------:R-:W-:Y:S01]  /*b8b0*/  ISETP.GE.AND P5, PT, R9, R194.reuse, PT ;  /* 0x000000c20900720c */ /* 0x080fe20003fa6270 */
[C---:B------:R-:W-:Y:S01]  /*b8c0*/  FFMA.FTZ R9, R11.reuse, UR5, R168 ;  /* 0x000000050b097c23 */ /* 0x040fe200080100a8 */
[----:B------:R-:W-:Y:S01]  /*b8d0*/  FFMA.FTZ R14, R11, UR5, R166 ;  /* 0x000000050b0e7c23 */ /* 0x000fe200080100a6 */
[----:B------:R-:W-:Y:S01]  /*b8e0*/  FSEL R6, R6, -INF , !P1 ;  /* 0xff80000006067808 */ /* 0x000fe20004800000 */
[----:B------:R-:W-:Y:S01]  /*b8f0*/  FFMA.FTZ R11, R8, UR5, R169 ;  /* 0x00000005080b7c23 */ /* 0x000fe200080100a9 */
[----:B------:R-:W-:Y:S01]  /*b900*/  ISETP.GE.AND P1, PT, R55, R194, PT ;  /* 0x000000c23700720c */ /* 0x000fe20003f26270 */
[----:B------:R-:W1:Y:S01]  /*b910*/  MUFU.TANH R22, R22 ;  /* 0x0000001600167308 */ /* 0x000e620000002400 */
[----:B------:R-:W-:Y:S01]  /*b920*/  FSEL R9, R9, -INF , !P3 ;  /* 0xff80000009097808 */ /* 0x000fe20005800000 */
[----:B------:R-:W-:Y:S01]  /*b930*/  FMUL.FTZ R38, R62, UR10 ;  /* 0x0000000a3e267c20 */ /* 0x000fe20008410000 */
[----:B------:R-:W-:Y:S01]  /*b940*/  FSEL R14, R14, -INF , !P2 ;  /* 0xff8000000e0e7808 */ /* 0x000fe20005000000 */
[----:B------:R-:W-:Y:S01]  /*b950*/  FMUL.FTZ R30, R50, UR10 ;  /* 0x0000000a321e7c20 */ /* 0x000fe20008410000 */
[CC--:B------:R-:W-:Y:S01]  /*b960*/  ISETP.GE.AND P3, PT, R55.reuse, R228.reuse, PT ;  /* 0x000000e43700720c */ /* 0x0c0fe20003f66270 */
[----:B------:R-:W-:Y:S01]  /*b970*/  FMUL.FTZ R15, R56, UR10 ;  /* 0x0000000a380f7c20 */ /* 0x000fe20008410000 */
[----:B------:R-:W-:Y:S01]  /*b980*/  ISETP.GE.AND P2, PT, R55, R195, PT ;  /* 0x000000c33700720c */ /* 0x000fe20003f46270 */
[----:B------:R-:W5:Y:S01]  /*b990*/  MUFU.TANH R23, R23 ;  /* 0x0000001700177308 */ /* 0x000f620000002400 */
[----:B------:R-:W-:Y:S01]  /*b9a0*/  I2FP.F32.U32 R55, R55 ;  /* 0x0000003700377245 */ /* 0x000fe20000201000 */
[----:B------:R-:W-:Y:S01]  /*b9b0*/  FMUL.FTZ R39, R57, UR10 ;  /* 0x0000000a39277c20 */ /* 0x000fe20008410000 */
[----:B------:R-:W-:Y:S01]  /*b9c0*/  I2FP.F32.U32 R60, R133 ;  /* 0x00000085003c7245 */ /* 0x000fe20000201000 */
[----:B------:R-:W-:Y:S01]  /*b9d0*/  FMUL.FTZ R25, R137, UR10 ;  /* 0x0000000a89197c20 */ /* 0x000fe20008410000 */
[----:B------:R-:W-:Y:S01]  /*b9e0*/  I2FP.F32.U32 R62, R17 ;  /* 0x00000011003e7245 */ /* 0x000fe20000201000 */
[C---:B------:R-:W-:Y:S01]  /*b9f0*/  FFMA.FTZ R8, R55.reuse, UR5, R152 ;  /* 0x0000000537087c23 */ /* 0x040fe20008010098 */
[C---:B------:R-:W-:Y:S01]  /*ba00*/  FFMA.FTZ R151, R55.reuse, UR5, R154 ;  /* 0x0000000537977c23 */ /* 0x040fe2000801009a */
[C---:B------:R-:W-:Y:S01]  /*ba10*/  FFMA.FTZ R156, R55.reuse, UR5, R156 ;  /* 0x00000005379c7c23 */ /* 0x040fe2000801009c */
[----:B------:R-:W-:Y:S01]  /*ba20*/  FFMA.FTZ R50, R55, UR5, R158 ;  /* 0x0000000537327c23 */ /* 0x000fe2000801009e */
[----:B------:R-:W-:Y:S01]  /*ba30*/  FSEL R11, R11, -INF , !P5 ;  /* 0xff8000000b0b7808 */ /* 0x000fe20006800000 */
[C---:B------:R-:W-:Y:S01]  /*ba40*/  FFMA.FTZ R48, R60.reuse, UR5, R153 ;  /* 0x000000053c307c23 */ /* 0x040fe20008010099 */
[C---:B------:R-:W-:Y:S01]  /*ba50*/  FFMA.FTZ R55, R60.reuse, UR5, R155 ;  /* 0x000000053c377c23 */ /* 0x040fe2000801009b */
[----:B------:R4:W-:Y:S01]  /*ba60*/  MUFU.TANH R57, R15 ;  /* 0x0000000f00397308 */ /* 0x0009e20000002400 */
[C---:B------:R-:W-:Y:S01]  /*ba70*/  ISETP.GE.AND P5, PT, R133.reuse, R228, PT ;  /* 0x000000e48500720c */ /* 0x040fe20003fa6270 */
[----:B------:R-:W-:Y:S01]  /*ba80*/  FFMA.FTZ R157, R60, UR5, R157 ;  /* 0x000000053c9d7c23 */ /* 0x000fe2000801009d */
[-C--:B------:R-:W-:Y:S01]  /*ba90*/  ISETP.GE.AND P4, PT, R133, R195.reuse, PT ;  /* 0x000000c38500720c */ /* 0x080fe20003f86270 */
[----:B------:R-:W-:Y:S01]  /*baa0*/  FMUL.FTZ R4, R139, UR10 ;  /* 0x0000000a8b047c20 */ /* 0x000fe20008410000 */
[----:B------:R-:W-:Y:S01]  /*bab0*/  FMUL.FTZ R5, R144, UR10 ;  /* 0x0000000a90057c20 */ /* 0x000fe20008410000 */
[----:B------:R-:W-:Y:S01]  /*bac0*/  FMUL.FTZ R12, R146, UR10 ;  /* 0x0000000a920c7c20 */ /* 0x000fe20008410000 */
[----:B------:R-:W-:Y:S01]  /*bad0*/  FSEL R8, R8, -INF , !P3 ;  /* 0xff80000008087808 */ /* 0x000fe20005800000 */
[----:B------:R1:W-:Y:S01]  /*bae0*/  MUFU.TANH R56, R67 ;  /* 0x0000004300387308 */ /* 0x0003e20000002400 */
[----:B------:R-:W-:Y:S01]  /*baf0*/  FSEL R151, R151, -INF , !P2 ;  /* 0xff80000097977808 */ /* 0x000fe20005000000 */
[----:B--2---:R-:W-:Y:S01]  /*bb00*/  FFMA.FTZ R60, R60, UR5, R28 ;  /* 0x000000053c3c7c23 */ /* 0x004fe2000801001c */
[----:B------:R-:W-:Y:S01]  /*bb10*/  FSEL R50, R50, -INF , !P6 ;  /* 0xff80000032327808 */ /* 0x000fe20007000000 */
[C---:B------:R-:W-:Y:S01]  /*bb20*/  FFMA.FTZ R29, R62.reuse, UR5, R29 ;  /* 0x000000053e1d7c23 */ /* 0x040fe2000801001d */
[----:B---3--:R-:W-:Y:S01]  /*bb30*/  FFMA.FTZ R149, R62, UR5, R149 ;  /* 0x000000053e957c23 */ /* 0x008fe20008010095 */
[C---:B------:R-:W-:Y:S01]  /*bb40*/  ISETP.GE.AND P3, PT, R133.reuse, R194, PT ;  /* 0x000000c28500720c */ /* 0x040fe20003f66270 */
[----:B------:R-:W-:Y:S01]  /*bb50*/  FMUL.FTZ R26, R138, UR10 ;  /* 0x0000000a8a1a7c20 */ /* 0x000fe20008410000 */
[----:B------:R-:W2:Y:S01]  /*bb60*/  MUFU.TANH R21, R21 ;  /* 0x0000001500157308 */ /* 0x000ea20000002400 */
[----:B------:R-:W-:Y:S01]  /*bb70*/  ISETP.GE.AND P2, PT, R133, R2, PT ;  /* 0x000000028500720c */ /* 0x000fe20003f46270 */
[----:B------:R-:W-:Y:S01]  /*bb80*/  FMUL.FTZ R24, R136, UR10 ;  /* 0x0000000a88187c20 */ /* 0x000fe20008410000 */
[----:B----4-:R-:W-:Y:S01]  /*bb90*/  FSEL R15, R156, -INF , !P1 ;  /* 0xff8000009c0f7808 */ /* 0x010fe20004800000 */
[----:B------:R-:W-:Y:S01]  /*bba0*/  FMUL.FTZ R7, R147, UR10 ;  /* 0x0000000a93077c20 */ /* 0x000fe20008410000 */
[C---:B------:R-:W-:Y:S01]  /*bbb0*/  ISETP.GE.AND P1, PT, R17.reuse, R228, PT ;  /* 0x000000e41100720c */ /* 0x040fe20003f26270 */
[----:B------:R-:W-:Y:S01]  /*bbc0*/  FFMA.FTZ R20, R62, UR5, R20 ;  /* 0x000000053e147c23 */ /* 0x000fe20008010014 */
[-C--:B------:R-:W-:Y:S01]  /*bbd0*/  ISETP.GE.AND P6, PT, R17, R195.reuse, PT ;  /* 0x000000c31100720c */ /* 0x080fe20003fc6270 */
[----:B------:R-:W-:Y:S01]  /*bbe0*/  MUFU.TANH R25, R25 ;  /* 0x0000001900197308 */ /* 0x000fe20000002400 */
[----:B------:R-:W-:Y:S01]  /*bbf0*/  FSEL R48, R48, -INF , !P5 ;  /* 0xff80000030307808 */ /* 0x000fe20006800000 */
[----:B-1----:R-:W-:Y:S01]  /*bc00*/  VIADD R67, R229, 0xffffff91 ;  /* 0xffffff91e5437836 */ /* 0x002fe20000000000 */
[----:B------:R-:W-:Y:S01]  /*bc10*/  FSEL R55, R55, -INF , !P4 ;  /* 0xff80000037377808 */ /* 0x000fe20006000000 */
[----:B------:R-:W-:Y:S01]  /*bc20*/  FMUL.FTZ R27, R145, UR10 ;  /* 0x0000000a911b7c20 */ /* 0x000fe20008410000 */
[C---:B------:R-:W-:Y:S01]  /*bc30*/  ISETP.GE.AND P5, PT, R17.reuse, R194, PT ;  /* 0x000000c21100720c */ /* 0x040fe20003fa6270 */
[----:B------:R-:W-:Y:S01]  /*bc40*/  FMUL.FTZ R13, R132, UR10 ;  /* 0x0000000a840d7c20 */ /* 0x000fe20008410000 */
[----:B------:R-:W-:Y:S01]  /*bc50*/  ISETP.GE.AND P4, PT, R17, R2, PT ;  /* 0x000000021100720c */ /* 0x000fe20003f86270 */
[----:B------:R-:W-:Y:S01]  /*bc60*/  MUFU.TANH R4, R4 ;  /* 0x0000000400047308 */ /* 0x000fe20000002400 */
[----:B------:R-:W-:Y:S01]  /*bc70*/  FSEL R17, R157, -INF , !P3 ;  /* 0xff8000009d117808 */ /* 0x000fe20005800000 */
[----:B------:R-:W-:Y:S01]  /*bc80*/  FMUL.FTZ R19, R134, UR10 ;  /* 0x0000000a86137c20 */ /* 0x000fe20008410000 */
[----:B------:R-:W-:Y:S01]  /*bc90*/  FSEL R60, R60, -INF , !P2 ;  /* 0xff8000003c3c7808 */ /* 0x000fe20005000000 */
[----:B------:R-:W-:Y:S01]  /*bca0*/  FFMA.FTZ R62, R62, UR5, R22 ;  /* 0x000000053e3e7c23 */ /* 0x000fe20008010016 */
[----:B------:R-:W-:Y:S01]  /*bcb0*/  FSEL R160, R29, -INF , !P1 ;  /* 0xff8000001da07808 */ /* 0x000fe20004800000 */
[----:B------:R-:W-:Y:S01]  /*bcc0*/  VIADD R29, R229, 0xffffff98 ;  /* 0xffffff98e51d7836 */ /* 0x000fe20000000000 */
[----:B------:R-:W-:Y:S01]  /*bcd0*/  FSEL R167, R149, -INF , !P6 ;  /* 0xff80000095a77808 */ /* 0x000fe20007000000 */
[----:B------:R-:W1:Y:S01]  /*bce0*/  MUFU.TANH R5, R5 ;  /* 0x0000000500057308 */ /* 0x000e620000002400 */
[----:B------:R-:W-:Y:S01]  /*bcf0*/  ISETP.GE.AND P3, PT, R67, R228, PT ;  /* 0x000000e44300720c */ /* 0x000fe20003f66270 */
[----:B------:R-:W-:Y:S01]  /*bd00*/  FMUL.FTZ R31, R135, UR10 ;  /* 0x0000000a871f7c20 */ /* 0x000fe20008410000 */
[----:B------:R-:W-:Y:S01]  /*bd10*/  ISETP.GE.AND P2, PT, R67, R195, PT ;  /* 0x000000c34300720c */ /* 0x000fe20003f46270 */
[----:B------:R-:W-:Y:S01]  /*bd20*/  FMUL.FTZ R36, R65, UR10 ;  /* 0x0000000a41247c20 */ /* 0x000fe20008410000 */
[C---:B------:R-:W-:Y:S01]  /*bd30*/  ISETP.GE.AND P1, PT, R67.reuse, R194, PT ;  /* 0x000000c24300720c */ /* 0x040fe20003f26270 */
[----:B------:R-:W-:Y:S01]  /*bd40*/  FMUL.FTZ R65, R58, UR10 ;  /* 0x0000000a3a417c20 */ /* 0x000fe20008410000 */
[----:B------:R-:W-:Y:S01]  /*bd50*/  ISETP.GE.AND P6, PT, R67, R2, PT ;  /* 0x000000024300720c */ /* 0x000fe20003fc6270 */
[----:B------:R-:W3:Y:S01]  /*bd60*/  MUFU.TANH R12, R12 ;  /* 0x0000000c000c7308 */ /* 0x000ee20000002400 */
[----:B------:R-:W-:Y:S01]  /*bd70*/  I2FP.F32.U32 R67, R67 ;  /* 0x0000004300437245 */ /* 0x000fe20000201000 */
[----:B------:R-:W-:Y:S01]  /*bd80*/  FMUL.FTZ R59, R59, UR10 ;  /* 0x0000000a3b3b7c20 */ /* 0x000fe20008410000 */
[----:B------:R-:W-:Y:S01]  /*bd90*/  FSEL R149, R20, -INF , !P5 ;  /* 0xff80000014957808 */ /* 0x000fe20006800000 */
[----:B------:R-:W-:Y:S01]  /*bda0*/  FMUL.FTZ R63, R63, UR10 ;  /* 0x0000000a3f3f7c20 */ /* 0x000fe20008410000 */
[----:B------:R-:W-:Y:S01]  /*bdb0*/  FSEL R62, R62, -INF , !P4 ;  /* 0xff8000003e3e7808 */ /* 0x000fe20006000000 */
[C---:B------:R-:W-:Y:S01]  /*bdc0*/  FFMA.FTZ R148, R67.reuse, UR5, R148 ;  /* 0x0000000543947c23 */ /* 0x040fe20008010094 */
[C---:B------:R-:W-:Y:S01]  /*bdd0*/  FFMA.FTZ R32, R67.reuse, UR5, R32 ;  /* 0x0000000543207c23 */ /* 0x040fe20008010020 */
[----:B------:R-:W4:Y:S01]  /*bde0*/  MUFU.TANH R26, R26 ;  /* 0x0000001a001a7308 */ /* 0x000f220000002400 */
[----:B-----5:R-:W-:Y:S01]  /*bdf0*/  FFMA.FTZ R164, R67, UR5, R23 ;  /* 0x0000000543a47c23 */ /* 0x020fe20008010017 */
[----:B------:R-:W-:Y:S01]  /*be00*/  VIADD R23, R229, 0xffffff99 ;  /* 0xffffff99e5177836 */ /* 0x000fe20000000000 */
[----:B------:R-:W-:Y:S01]  /*be10*/  FSEL R150, R148, -INF , !P3 ;  /* 0xff80000094967808 */ /* 0x000fe20005800000 */
[----:B--2---:R-:W-:Y:S01]  /*be20*/  FFMA.FTZ R147, R67, UR5, R21 ;  /* 0x0000000543937c23 */ /* 0x004fe20008010015 */
[----:B------:R-:W-:Y:S01]  /*be30*/  FSEL R165, R32, -INF , !P2 ;  /* 0xff80000020a57808 */ /* 0x000fe20005000000 */
[----:B------:R-:W-:Y:S01]  /*be40*/  VIADD R21, R229, 0xffffffa0 ;  /* 0xffffffa0e5157836 */ /* 0x000fe20000000000 */
[C---:B------:R-:W-:Y:S01]  /*be50*/  ISETP.GE.AND P5, PT, R29.reuse, R228, PT ;  /* 0x000000e41d00720c */ /* 0x040fe20003fa6270 */
[----:B------:R-:W2:Y:S01]  /*be60*/  MUFU.TANH R24, R24 ;  /* 0x0000001800187308 */ /* 0x000ea20000002400 */
[----:B------:R-:W-:Y:S01]  /*be70*/  ISETP.GE.AND P4, PT, R29, R195, PT ;  /* 0x000000c31d00720c */ /* 0x000fe20003f86270 */
[----:B------:R-:W-:Y:S01]  /*be80*/  FMUL.FTZ R61, R61, UR10 ;  /* 0x0000000a3d3d7c20 */ /* 0x000fe20008410000 */
[----:B------:R-:W-:Y:S01]  /*be90*/  ISETP.GE.AND P3, PT, R29, R194, PT ;  /* 0x000000c21d00720c */ /* 0x000fe20003f66270 */
[----:B------:R-:W-:Y:S01]  /*bea0*/  FMUL.FTZ R51, R51, UR10 ;  /* 0x0000000a33337c20 */ /* 0x000fe20008410000 */
[----:B------:R-:W-:Y:S01]  /*beb0*/  ISETP.GE.AND P2, PT, R29, R2, PT ;  /* 0x000000021d00720c */ /* 0x000fe20003f46270 */
[----:B------:R-:W-:Y:S01]  /*bec0*/  FMUL.FTZ R49, R49, UR10 ;  /* 0x0000000a31317c20 */ /* 0x000fe20008410000 */
[----:B------:R-:W-:Y:S01]  /*bed0*/  I2FP.F32.U32 R29, R29 ;  /* 0x0000001d001d7245 */ /* 0x000fe20000201000 */
[----:B------:R-:W5:Y:S01]  /*bee0*/  MUFU.TANH R7, R7 ;  /* 0x0000000700077308 */ /* 0x000f620000002400 */
[----:B------:R-:W-:-:S02]  /*bef0*/  I2FP.F32.U32 R22, R23 ;  /* 0x0000001700167245 */ /* 0x000fc40000201000 */
[----:B------:R-:W-:Y:S01]  /*bf00*/  FSEL R147, R147, -INF , !P1 ;  /* 0xff80000093937808 */ /* 0x000fe20004800000 */
[C---:B-1----:R-:W-:Y:S01]  /*bf10*/  FFMA.FTZ R145, R29.reuse, UR5, R5 ;  /* 0x000000051d917c23 */ /* 0x042fe20008010005 */
[----:B------:R-:W-:Y:S01]  /*bf20*/  FSEL R164, R164, -INF , !P6 ;  /* 0xff800000a4a47808 */ /* 0x000fe20007000000 */
[----:B---3--:R-:W-:Y:S01]  /*bf30*/  FFMA.FTZ R12, R29, UR5, R12 ;  /* 0x000000051d0c7c23 */ /* 0x008fe2000801000c */
[C---:B------:R-:W-:Y:S01]  /*bf40*/  FFMA.FTZ R25, R22.reuse, UR5, R25 ;  /* 0x0000000516197c23 */ /* 0x040fe20008010019 */
[----:B------:R-:W1:Y:S01]  /*bf50*/  MUFU.TANH R27, R27 ;  /* 0x0000001b001b7308 */ /* 0x000e620000002400 */
[----:B------:R-:W-:Y:S01]  /*bf60*/  FFMA.FTZ R4, R22, UR5, R4 ;  /* 0x0000000516047c23 */ /* 0x000fe20008010004 */
[----:B------:R-:W-:Y:S01]  /*bf70*/  ISETP.GE.AND P1, PT, R23, R228, PT ;  /* 0x000000e41700720c */ /* 0x000fe20003f26270 */
[----:B----4-:R-:W-:Y:S01]  /*bf80*/  FFMA.FTZ R26, R29, UR5, R26 ;  /* 0x000000051d1a7c23 */ /* 0x010fe2000801001a */
[----:B------:R-:W-:Y:S01]  /*bf90*/  ISETP.GE.AND P6, PT, R23, R195, PT ;  /* 0x000000c31700720c */ /* 0x000fe20003fc6270 */
[----:B--2---:R-:W-:Y:S01]  /*bfa0*/  FFMA.FTZ R24, R29, UR5, R24 ;  /* 0x000000051d187c23 */ /* 0x004fe20008010018 */
[----:B------:R-:W-:Y:S01]  /*bfb0*/  FSEL R145, R145, -INF , !P3 ;  /* 0xff80000091917808 */ /* 0x000fe20005800000 */
[----:B------:R-:W-:Y:S01]  /*bfc0*/  VIADD R5, R229, 0xffffffa1 ;  /* 0xffffffa1e5057836 */ /* 0x000fe20000000000 */
[----:B------:R-:W2:Y:S01]  /*bfd0*/  MUFU.TANH R13, R13 ;  /* 0x0000000d000d7308 */ /* 0x000ea20000002400 */
[----:B------:R-:W-:Y:S01]  /*bfe0*/  FSEL R144, R12, -INF , !P2 ;  /* 0xff8000000c907808 */ /* 0x000fe20005000000 */
[----:B-----5:R-:W-:Y:S01]  /*bff0*/  FFMA.FTZ R7, R22, UR5, R7 ;  /* 0x0000000516077c23 */ /* 0x020fe20008010007 */
[----:B------:R-:W-:Y:S01]  /*c000*/  FSEL R148, R25, -INF , !P1 ;  /* 0xff80000019947808 */ /* 0x000fe20004800000 */
[----:B------:R-:W-:Y:S01]  /*c010*/  FMUL.FTZ R12, R41, UR10 ;  /* 0x0000000a290c7c20 */ /* 0x000fe20008410000 */
[----:B------:R-:W-:-:S02]  /*c020*/  FSEL R153, R4, -INF , !P6 ;  /* 0xff80000004997808 */ /* 0x000fc40007000000 */
[C---:B------:R-:W-:Y:S01]  /*c030*/  ISETP.GE.AND P3, PT, R21.reuse, R228, PT ;  /* 0x000000e41500720c */ /* 0x040fe20003f66270 */
[----:B------:R-:W3:Y:S01]  /*c040*/  MUFU.TANH R19, R19 ;  /* 0x0000001300137308 */ /* 0x000ee20000002400 */
[C---:B------:R-:W-:Y:S01]  /*c050*/  ISETP.GE.AND P2, PT, R21.reuse, R195, PT ;  /* 0x000000c31500720c */ /* 0x040fe20003f46270 */
[----:B-1----:R-:W-:Y:S01]  /*c060*/  FFMA.FTZ R27, R22, UR5, R27 ;  /* 0x00000005161b7c23 */ /* 0x002fe2000801001b */
[C---:B------:R-:W-:Y:S02]  /*c070*/  ISETP.GE.AND P1, PT, R21.reuse, R194, PT ;  /* 0x000000c21500720c */ /* 0x040fe40003f26270 */
[----:B------:R-:W-:Y:S02]  /*c080*/  ISETP.GE.AND P6, PT, R21, R2, PT ;  /* 0x000000021500720c */ /* 0x000fe40003fc6270 */
[----:B------:R-:W-:Y:S01]  /*c090*/  FSEL R155, R26, -INF , !P4 ;  /* 0xff8000001a9b7808 */ /* 0x000fe20006000000 */
[----:B------:R-:W1:Y:S01]  /*c0a0*/  MUFU.TANH R18, R18 ;  /* 0x0000001200127308 */ /* 0x000e620000002400 */
[----:B------:R-:W-:-:S02]  /*c0b0*/  I2FP.F32.U32 R21, R21 ;  /* 0x0000001500157245 */ /* 0x000fc40000201000 */
[----:B------:R-:W-:Y:S02]  /*c0c0*/  ISETP.GE.AND P4, PT, R23, R2, PT ;  /* 0x000000021700720c */ /* 0x000fe40003f86270 */
[----:B------:R-:W-:Y:S01]  /*c0d0*/  FSEL R146, R24, -INF , !P5 ;  /* 0xff80000018927808 */ /* 0x000fe20006800000 */
[----:B--2---:R-:W-:Y:S01]  /*c0e0*/  FFMA.FTZ R13, R21, UR5, R13 ;  /* 0x00000005150d7c23 */ /* 0x004fe2000801000d */
[----:B------:R-:W-:Y:S01]  /*c0f0*/  FSEL R162, R7, -INF , !P4 ;  /* 0xff80000007a27808 */ /* 0x000fe20006000000 */
[----:B------:R-:W2:Y:S01]  /*c100*/  MUFU.TANH R31, R31 ;  /* 0x0000001f001f7308 */ /* 0x000ea20000002400 */
[----:B------:R-:W-:Y:S01]  /*c110*/  ISETP.GE.AND P5, PT, R23, R194, PT ;  /* 0x000000c21700720c */ /* 0x000fe20003fa6270 */
[----:B---3--:R-:W-:Y:S01]  /*c120*/  FFMA.FTZ R19, R21, UR5, R19 ;  /* 0x0000000515137c23 */ /* 0x008fe20008010013 */
[----:B------:R-:W-:Y:S01]  /*c130*/  I2FP.F32.U32 R7, R5 ;  /* 0x0000000500077245 */ /* 0x000fe20000201000 */
[----:B------:R-:W-:Y:S01]  /*c140*/  FMUL.FTZ R23, R47, UR10 ;  /* 0x0000000a2f177c20 */ /* 0x000fe20008410000 */
[----:B------:R-:W-:-:S02]  /*c150*/  FSEL R139, R27, -INF , !P5 ;  /* 0xff8000001b8b7808 */ /* 0x000fc40006800000 */
[----:B------:R-:W-:Y:S01]  /*c160*/  FSEL R138, R13, -INF , !P3 ;  /* 0xff8000000d8a7808 */ /* 0x000fe20005800000 */
[----:B------:R-:W3:Y:S01]  /*c170*/  MUFU.TANH R34, R34 ;  /* 0x0000002200227308 */ /* 0x000ee20000002400 */
[----:B------:R-:W-:Y:S01]  /*c180*/  FSEL R137, R19, -INF , !P2 ;  /* 0xff80000013897808 */ /* 0x000fe20005000000 */
[----:B-1----:R-:W-:Y:S01]  /*c190*/  FFMA.FTZ R18, R7, UR5, R18 ;  /* 0x0000000507127c23 */ /* 0x002fe20008010012 */
[----:B------:R-:W-:Y:S01]  /*c1a0*/  ISETP.GE.AND P5, PT, R5, R228, PT ;  /* 0x000000e40500720c */ /* 0x000fe20003fa6270 */
[----:B------:R-:W-:Y:S01]  /*c1b0*/  VIADD R13, R229, 0xffffffa9 ;  /* 0xffffffa9e50d7836 */ /* 0x000fe20000000000 */
[----:B------:R-:W-:Y:S01]  /*c1c0*/  ISETP.GE.AND P4, PT, R5, R195, PT ;  /* 0x000000c30500720c */ /* 0x000fe20003f86270 */
[----:B------:R-:W-:Y:S01]  /*c1d0*/  FFMA.FTZ R56, R7, UR5, R56 ;  /* 0x0000000507387c23 */ /* 0x000fe20008010038 */
[C---:B------:R-:W-:Y:S01]  /*c1e0*/  ISETP.GE.AND P3, PT, R5.reuse, R194, PT ;  /* 0x000000c20500720c */ /* 0x040fe20003f66270 */
[----:B------:R-:W1:Y:S01]  /*c1f0*/  MUFU.TANH R58, R66 ;  /* 0x00000042003a7308 */ /* 0x000e620000002400 */
[----:B------:R-:W-:Y:S01]  /*c200*/  ISETP.GE.AND P2, PT, R5, R2, PT ;  /* 0x000000020500720c */ /* 0x000fe20003f46270 */
[----:B--2---:R-:W-:Y:S01]  /*c210*/  FFMA.FTZ R31, R7, UR5, R31 ;  /* 0x00000005071f7c23 */ /* 0x004fe2000801001f */
[----:B------:R-:W-:Y:S01]  /*c220*/  VIADD R5, R229, 0xffffffa8 ;  /* 0xffffffa8e5057836 */ /* 0x000fe20000000000 */
[----:B------:R-:W-:-:S02]  /*c230*/  FSEL R132, R18, -INF , !P5 ;  /* 0xff80000012847808 */ /* 0x000fc40006800000 */
[----:B------:R-:W-:Y:S02]  /*c240*/  I2FP.F32.U32 R18, R13 ;  /* 0x0000000d00127245 */ /* 0x000fe40000201000 */
[----:B------:R-:W2:Y:S01]  /*c250*/  MUFU.TANH R36, R36 ;  /* 0x0000002400247308 */ /* 0x000ea20000002400 */
[----:B------:R-:W-:Y:S01]  /*c260*/  FSEL R67, R31, -INF , !P4 ;  /* 0xff8000001f437808 */ /* 0x000fe20006000000 */
[----:B---3--:R-:W-:Y:S01]  /*c270*/  FFMA.FTZ R34, R21, UR5, R34 ;  /* 0x0000000515227c23 */ /* 0x008fe20008010022 */
[C---:B------:R-:W-:Y:S02]  /*c280*/  ISETP.GE.AND P5, PT, R5.reuse, R194, PT ;  /* 0x000000c20500720c */ /* 0x040fe40003fa6270 */
[C---:B------:R-:W-:Y:S02]  /*c290*/  ISETP.GE.AND P4, PT, R5.reuse, R2, PT ;  /* 0x000000020500720c */ /* 0x040fe40003f86270 */
[----:B------:R-:W-:Y:S01]  /*c2a0*/  FSEL R163, R34, -INF , !P1 ;  /* 0xff80000022a37808 */ /* 0x000fe20004800000 */
[----:B------:R-:W3:Y:S01]  /*c2b0*/  MUFU.TANH R64, R64 ;  /* 0x0000004000407308 */ /* 0x000ee20000002400 */
[----:B------:R-:W-:Y:S01]  /*c2c0*/  ISETP.GE.AND P1, PT, R5, R228, PT ;  /* 0x000000e40500720c */ /* 0x000fe20003f26270 */
[----:B-1----:R-:W-:Y:S01]  /*c2d0*/  FFMA.FTZ R58, R21, UR5, R58 ;  /* 0x00000005153a7c23 */ /* 0x002fe2000801003a */
[----:B------:R-:W-:Y:S01]  /*c2e0*/  FSEL R154, R56, -INF , !P2 ;  /* 0xff800000389a7808 */ /* 0x000fe20005000000 */
[----:B------:R-:W-:Y:S01]  /*c2f0*/  VIADD R21, R229, 0xffffffb1 ;  /* 0xffffffb1e5157836 */ /* 0x000fe20000000000 */
[----:B------:R-:W-:-:S02]  /*c300*/  ISETP.GE.AND P2, PT, R13, R195, PT ;  /* 0x000000c30d00720c */ /* 0x000fc40003f46270 */
[----:B------:R-:W-:Y:S01]  /*c310*/  FSEL R156, R58, -INF , !P6 ;  /* 0xff8000003a9c7808 */ /* 0x000fe20007000000 */
[----:B------:R-:W1:Y:S01]  /*c320*/  MUFU.TANH R39, R39 ;  /* 0x0000002700277308 */ /* 0x000e620000002400 */
[----:B------:R-:W-:Y:S01]  /*c330*/  ISETP.GE.AND P6, PT, R5, R195, PT ;  /* 0x000000c30500720c */ /* 0x000fe20003fc6270 */
[----:B--2---:R-:W-:Y:S01]  /*c340*/  FFMA.FTZ R36, R7, UR5, R36 ;  /* 0x0000000507247c23 */ /* 0x004fe20008010024 */
[----:B------:R-:W-:Y:S01]  /*c350*/  I2FP.F32.U32 R5, R5 ;  /* 0x0000000500057245 */ /* 0x000fe20000201000 */
[----:B------:R-:W-:-:S03]  /*c360*/  VIADD R7, R229, 0xffffffb0 ;  /* 0xffffffb0e5077836 */ /* 0x000fc60000000000 */
[----:B------:R-:W-:Y:S01]  /*c370*/  FSEL R161, R36, -INF , !P3 ;  /* 0xff80000024a17808 */ /* 0x000fe20005800000 */
[----:B------:R-:W2:Y:S01]  /*c380*/  MUFU.TANH R59, R59 ;  /* 0x0000003b003b7308 */ /* 0x000ea20000002400 */
[----:B------:R-:W-:Y:S01]  /*c390*/  ISETP.GE.AND P3, PT, R13, R228, PT ;  /* 0x000000e40d00720c */ /* 0x000fe20003f66270 */
[C---:B---3--:R-:W-:Y:S01]  /*c3a0*/  FFMA.FTZ R64, R5.reuse, UR5, R64 ;  /* 0x0000000505407c23 */ /* 0x048fe20008010040 */
[----:B------:R-:W-:Y:S01]  /*c3b0*/  I2FP.F32.U32 R19, R7 ;  /* 0x0000000700137245 */ /* 0x000fe20000201000 */
[----:B------:R-:W-:-:S03]  /*c3c0*/  FFMA.FTZ R57, R5, UR5, R57 ;  /* 0x0000000505397c23 */ /* 0x000fc60008010039 */
[----:B------:R-:W-:Y:S01]  /*c3d0*/  FSEL R159, R64, -INF , !P5 ;  /* 0xff800000409f7808 */ /* 0x000fe20006800000 */
[----:B------:R-:W3:Y:S01]  /*c3e0*/  MUFU.TANH R38, R38 ;  /* 0x0000002600267308 */ /* 0x000ee20000002400 */
[----:B------:R-:W-:Y:S01]  /*c3f0*/  ISETP.GE.AND P5, PT, R7, R228, PT ;  /* 0x000000e40700720c */ /* 0x000fe20003fa6270 */
[C---:B-1----:R-:W-:Y:S01]  /*c400*/  FFMA.FTZ R39, R18.reuse, UR5, R39 ;  /* 0x0000000512277c23 */ /* 0x042fe20008010027 */
[----:B------:R-:W-:Y:S02]  /*c410*/  FSEL R66, R57, -INF , !P1 ;  /* 0xff80000039427808 */ /* 0x000fe40004800000 */
[-C--:B------:R-:W-:Y:S02]  /*c420*/  ISETP.GE.AND P1, PT, R13, R194.reuse, PT ;  /* 0x000000c20d00720c */ /* 0x080fe40003f26270 */
[----:B------:R-:W-:Y:S01]  /*c430*/  FSEL R64, R39, -INF , !P3 ;  /* 0xff80000027407808 */ /* 0x000fe20005800000 */
[----:B------:R-:W1:Y:S01]  /*c440*/  MUFU.TANH R65, R65 ;  /* 0x0000004100417308 */ /* 0x000e620000002400 */
[----:B------:R-:W-:Y:S01]  /*c450*/  ISETP.GE.AND P3, PT, R7, R194, PT ;  /* 0x000000c20700720c */ /* 0x000fe20003f66270 */
[----:B--2---:R-:W-:-:S06]  /*c460*/  FFMA.FTZ R59, R18, UR5, R59 ;  /* 0x00000005123b7c23 */ /* 0x004fcc000801003b */
[----:B------:R1:W2:Y:S01]  /*c470*/  MUFU.TANH R20, R63 ;  /* 0x0000003f00147308 */ /* 0x0002a20000002400 */
[----:B---3--:R-:W-:-:S05]  /*c480*/  FFMA.FTZ R38, R5, UR5, R38 ;  /* 0x0000000505267c23 */ /* 0x008fca0008010026 */
[----:B------:R-:W-:Y:S02]  /*c490*/  FSEL R152, R38, -INF , !P4 ;  /* 0xff80000026987808 */ /* 0x000fe40006000000 */
[----:B------:R-:W3:Y:S01]  /*c4a0*/  MUFU.TANH R61, R61 ;  /* 0x0000003d003d7308 */ /* 0x000ee20000002400 */
[----:B------:R-:W-:-:S07]  /*c4b0*/  ISETP.GE.AND P4, PT, R7, R195, PT ;  /* 0x000000c30700720c */ /* 0x000fce0003f86270 */
[----:B------:R-:W4:Y:S01]  /*c4c0*/  MUFU.TANH R52, R52 ;  /* 0x0000003400347308 */ /* 0x000f220000002400 */
[----:B-1----:R-:W-:Y:S01]  /*c4d0*/  FFMA.FTZ R63, R5, UR5, R65 ;  /* 0x00000005053f7c23 */ /* 0x002fe20008010041 */
[----:B------:R-:W-:Y:S01]  /*c4e0*/  FSEL R65, R59, -INF , !P2 ;  /* 0xff8000003b417808 */ /* 0x000fe20005000000 */
[----:B--2---:R-:W-:Y:S01]  /*c4f0*/  FFMA.FTZ R20, R18, UR5, R20 ;  /* 0x0000000512147c23 */ /* 0x004fe20008010014 */
[-C--:B------:R-:W-:Y:S01]  /*c500*/  ISETP.GE.AND P2, PT, R7, R2.reuse, PT ;  /* 0x000000020700720c */ /* 0x080fe20003f46270 */
[----:B------:R-:W-:Y:S01]  /*c510*/  FMUL.FTZ R7, R42, UR10 ;  /* 0x0000000a2a077c20 */ /* 0x000fe20008410000 */
[----:B------:R-:W-:Y:S02]  /*c520*/  FSEL R63, R63, -INF , !P6 ;  /* 0xff8000003f3f7808 */ /* 0x000fe40007000000 */
[----:B------:R-:W1:Y:S01]  /*c530*/  MUFU.TANH R54, R54 ;  /* 0x0000003600367308 */ /* 0x000e620000002400 */
[----:B------:R-:W-:Y:S01]  /*c540*/  ISETP.GE.AND P6, PT, R13, R2, PT ;  /* 0x000000020d00720c */ /* 0x000fe20003fc6270 */
[----:B---3--:R-:W-:Y:S01]  /*c550*/  FFMA.FTZ R61, R18, UR5, R61 ;  /* 0x00000005123d7c23 */ /* 0x008fe2000801003d */
[----:B------:R-:W-:Y:S01]  /*c560*/  FMUL.FTZ R13, R43, UR10 ;  /* 0x0000000a2b0d7c20 */ /* 0x000fe20008410000 */
[----:B------:R-:W-:Y:S01]  /*c570*/  FMUL.FTZ R18, R44, UR10 ;  /* 0x0000000a2c127c20 */ /* 0x000fe20008410000 */
[----:B------:R-:W-:-:S02]  /*c580*/  FSEL R158, R20, -INF , !P6 ;  /* 0xff800000149e7808 */ /* 0x000fc40007000000 */
[----:B------:R-:W-:Y:S01]  /*c590*/  I2FP.F32.U32 R20, R21 ;  /* 0x0000001500147245 */ /* 0x000fe20000201000 */
[----:B------:R-:W2:Y:S01]  /*c5a0*/  MUFU.TANH R33, R33 ;  /* 0x0000002100217308 */ /* 0x000ea20000002400 */
[----:B------:R-:W-:Y:S01]  /*c5b0*/  FSEL R157, R61, -INF , !P1 ;  /* 0xff8000003d9d7808 */ /* 0x000fe20004800000 */
[----:B----4-:R-:W-:Y:S01]  /*c5c0*/  FFMA.FTZ R24, R19, UR5, R52 ;  /* 0x0000000513187c23 */ /* 0x010fe20008010034 */
[C---:B------:R-:W-:Y:S02]  /*c5d0*/  ISETP.GE.AND P1, PT, R21.reuse, R228, PT ;  /* 0x000000e41500720c */ /* 0x040fe40003f26270 */
[C---:B------:R-:W-:Y:S02]  /*c5e0*/  ISETP.GE.AND P6, PT, R21.reuse, R195, PT ;  /* 0x000000c31500720c */ /* 0x040fe40003fc6270 */
[----:B------:R-:W-:Y:S01]  /*c5f0*/  FSEL R24, R24, -INF , !P5 ;  /* 0xff80000018187808 */ /* 0x000fe20006800000 */
[----:B------:R-:W3:Y:S01]  /*c600*/  MUFU.TANH R30, R30 ;  /* 0x0000001e001e7308 */ /* 0x000ee20000002400 */
[----:B------:R-:W-:Y:S01]  /*c610*/  ISETP.GE.AND P5, PT, R21, R194, PT ;  /* 0x000000c21500720c */ /* 0x000fe20003fa6270 */
[----:B-1----:R-:W-:-:S05]  /*c620*/  FFMA.FTZ R25, R19, UR5, R54 ;  /* 0x0000000513197c23 */ /* 0x002fca0008010036 */
[----:B------:R-:W-:Y:S01]  /*c630*/  FSEL R25, R25, -INF , !P4 ;  /* 0xff80000019197808 */ /* 0x000fe20006000000 */
[----:B------:R-:W1:Y:S01]  /*c640*/  MUFU.TANH R53, R53 ;  /* 0x0000003500357308 */ /* 0x000e620000002400 */
[----:B------:R-:W-:Y:S01]  /*c650*/  ISETP.GE.AND P4, PT, R21, R2, PT ;  /* 0x000000021500720c */ /* 0x000fe20003f86270 */
[----:B--2---:R-:W-:Y:S01]  /*c660*/  FFMA.FTZ R33, R19, UR5, R33 ;  /* 0x0000000513217c23 */ /* 0x004fe20008010021 */
[----:B------:R-:W-:-:S04]  /*c670*/  FMUL.FTZ R21, R45, UR10 ;  /* 0x0000000a2d157c20 */ /* 0x000fc80008410000 */
[----:B------:R-:W-:Y:S01]  /*c680*/  FSEL R57, R33, -INF , !P3 ;  /* 0xff80000021397808 */ /* 0x000fe20005800000 */
[----:B------:R-:W2:Y:S01]  /*c690*/  MUFU.TANH R35, R35 ;  /* 0x0000002300237308 */ /* 0x000ea20000002400 */
[----:B---3--:R-:W-:Y:S01]  /*c6a0*/  FFMA.FTZ R30, R19, UR5, R30 ;  /* 0x00000005131e7c23 */ /* 0x008fe2000801001e */
[C---:B------:R-:W-:Y:S02]  /*c6b0*/  VIADD R19, R229.reuse, 0xffffffb8 ;  /* 0xffffffb8e5137836 */ /* 0x040fe40000000000 */
[----:B------:R-:W-:-:S04]  /*c6c0*/  VIADD R229, R229, 0xffffffb9 ;  /* 0xffffffb9e5e57836 */ /* 0x000fc80000000000 */
[----:B------:R-:W3:Y:S01]  /*c6d0*/  MUFU.TANH R4, R49 ;  /* 0x0000003100047308 */ /* 0x000ee20000002400 */
[----:B------:R-:W-:Y:S01]  /*c6e0*/  ISETP.GE.AND P3, PT, R19, R228, PT ;  /* 0x000000e41300720c */ /* 0x000fe20003f66270 */
[----:B-1----:R-:W-:Y:S01]  /*c6f0*/  FFMA.FTZ R27, R20, UR5, R53 ;  /* 0x00000005141b7c23 */ /* 0x002fe20008010035 */
[----:B------:R-:W-:-:S04]  /*c700*/  I2FP.F32.U32 R22, R229 ;  /* 0x000000e500167245 */ /* 0x000fc80000201000 */
[----:B------:R-:W-:Y:S01]  /*c710*/  FSEL R27, R27, -INF , !P1 ;  /* 0xff8000001b1b7808 */ /* 0x000fe20004800000 */
[----:B------:R-:W1:Y:S01]  /*c720*/  MUFU.TANH R51, R51 ;  /* 0x0000003300337308 */ /* 0x000e620000002400 */
[----:B------:R-:W-:Y:S01]  /*c730*/  ISETP.GE.AND P1, PT, R19, R195, PT ;  /* 0x000000c31300720c */ /* 0x000fe20003f26270 */
[----:B--2---:R-:W-:-:S05]  /*c740*/  FFMA.FTZ R26, R20, UR5, R35 ;  /* 0x00000005141a7c23 */ /* 0x004fca0008010023 */
[----:B------:R-:W-:Y:S01]  /*c750*/  FSEL R26, R26, -INF , !P6 ;  /* 0xff8000001a1a7808 */ /* 0x000fe20007000000 */
[----:B------:R-:W2:Y:S01]  /*c760*/  MUFU.TANH R5, R40 ;  /* 0x0000002800057308 */ /* 0x000ea20000002400 */
[C---:B------:R-:W-:Y:S01]  /*c770*/  ISETP.GE.AND P6, PT, R229.reuse, R195, PT ;  /* 0x000000c3e500720c */ /* 0x040fe20003fc6270 */
[----:B---3--:R-:W-:Y:S01]  /*c780*/  FFMA.FTZ R61, R20, UR5, R4 ;  /* 0x00000005143d7c23 */ /* 0x008fe20008010004 */
[----:B------:R-:W-:Y:S02]  /*c790*/  FSEL R49, R30, -INF , !P2 ;  /* 0xff8000001e317808 */ /* 0x000fe40005000000 */
[----:B------:R-:W-:Y:S02]  /*c7a0*/  ISETP.GE.AND P2, PT, R229, R228, PT ;  /* 0x000000e4e500720c */ /* 0x000fe40003f46270 */
[----:B------:R-:W-:Y:S01]  /*c7b0*/  FSEL R61, R61, -INF , !P5 ;  /* 0xff8000003d3d7808 */ /* 0x000fe20006800000 */
        /* <DEDUP_REMOVED lines=10> */
[----:B------:R-:W-:Y:S02]  /*c860*/  IMAD.U32 R5, RZ, RZ, UR18 ;  /* 0x00000012ff057e24 */ /* 0x000fe4000f8e00ff */
[----:B---3--:R-:W-:Y:S01]  /*c870*/  FFMA.FTZ R7, R20, UR5, R7 ;  /* 0x0000000514077c23 */ /* 0x008fe20008010007 */
[----:B------:R-:W-:-:S04]  /*c880*/  ISETP.GE.AND P3, PT, R19, R2, PT ;  /* 0x000000021300720c */ /* 0x000fc80003f66270 */
[----:B------:R-:W-:Y:S01]  /*c890*/  FSEL R38, R7, -INF , !P1 ;  /* 0xff80000007267808 */ /* 0x000fe20004800000 */
[----:B------:R-:W3:Y:S01]  /*c8a0*/  MUFU.TANH R18, R18 ;  /* 0x0000001200127308 */ /* 0x000ee20000002400 */
[----:B------:R-:W-:Y:S01]  /*c8b0*/  BAR.SYNC.DEFER_BLOCKING 0x0 ;  /* 0x0000000000007b1d */ /* 0x000fe20000010000 */
[----:B------:R-:W-:Y:S01]  /*c8c0*/  ISETP.NE.AND P1, PT, R5, 0x3, PT ;  /* 0x000000030500780c */ /* 0x000fe20003f25270 */
[----:B-1----:R-:W-:-:S05]  /*c8d0*/  FFMA.FTZ R12, R22, UR5, R12 ;  /* 0x00000005160c7c23 */ /* 0x002fca000801000c */
[----:B------:R-:W1:Y:S01]  /*c8e0*/  MUFU.TANH R21, R21 ;  /* 0x0000001500157308 */ /* 0x000e620000002400 */
[----:B------:R-:W-:Y:S01]  /*c8f0*/  FSEL R33, R12, -INF , !P2 ;  /* 0xff8000000c217808 */ /* 0x000fe20005000000 */
[----:B--2---:R-:W-:Y:S01]  /*c900*/  FFMA.FTZ R13, R22, UR5, R13 ;  /* 0x00000005160d7c23 */ /* 0x004fe2000801000d */
[----:B------:R-:W-:-:S04]  /*c910*/  ISETP.GE.AND P2, PT, R229, R2, PT ;  /* 0x00000002e500720c */ /* 0x000fc80003f46270 */
[----:B------:R-:W-:Y:S01]  /*c920*/  FSEL R35, R13, -INF , !P6 ;  /* 0xff8000000d237808 */ /* 0x000fe20007000000 */
[----:B------:R-:W2:Y:S01]  /*c930*/  MUFU.TANH R4, R46 ;  /* 0x0000002e00047308 */ /* 0x000ea20000002400 */
[----:B---3--:R-:W-:-:S05]  /*c940*/  FFMA.FTZ R18, R20, UR5, R18 ;  /* 0x0000000514127c23 */ /* 0x008fca0008010012 */
[----:B------:R-:W-:Y:S02]  /*c950*/  FSEL R59, R18, -INF , !P5 ;  /* 0xff800000123b7808 */ /* 0x000fe40006800000 */
[----:B------:R-:W3:Y:S01]  /*c960*/  MUFU.TANH R23, R23 ;  /* 0x0000001700177308 */ /* 0x000ee20000002400 */
[----:B-1----:R-:W-:-:S05]  /*c970*/  FFMA.FTZ R21, R22, UR5, R21 ;  /* 0x0000000516157c23 */ /* 0x002fca0008010015 */
[----:B------:R-:W-:Y:S01]  /*c980*/  FSEL R56, R21, -INF , !P4 ;  /* 0xff80000015387808 */ /* 0x000fe20006000000 */
[----:B--2---:R-:W-:-:S05]  /*c990*/  FFMA.FTZ R4, R20, UR5, R4 ;  /* 0x0000000514047c23 */ /* 0x004fca0008010004 */
        /* <DEDUP_REMOVED lines=47> */
.L_x_1433:
[----:B------:R-:W-:Y:S05]  /*cc90*/  BSYNC.RECONVERGENT B0 ;  /* 0x0000000000007941 */ /* 0x000fea0003800200 */
.L_x_1432:
[----:B------:R-:W0:Y:S02]  /*cca0*/  LDGDEPBAR ;  /* 0x00000000000079af */ /* 0x000e240000000000 */
.L_x_1431:
[----:B------:R-:W-:Y:S01]  /*ccb0*/  FMNMX3.FTZ R13, R0, R14, R10, !PT ;  /* 0x0000000e000d7276 */ /* 0x000fe2000781000a */
[----:B------:R-:W-:Y:S01]  /*ccc0*/  UIADD3 UR8, UPT, UPT, UR18, -0x4, URZ ;  /* 0xfffffffc12087890 */ /* 0x000fe2000fffe0ff */
[----:B------:R-:W-:Y:S02]  /*ccd0*/  FMNMX3.FTZ R12, R3, R9, R11, !PT ;  /* 0x00000009030c7276 */ /* 0x000fe4000781000b */
[----:B------:R-:W-:Y:S02]  /*cce0*/  FMNMX3.FTZ R13, R13, R50, R60, !PT ;  /* 0x000000320d0d7276 */ /* 0x000fe4000781003c */
[----:B--2---:R-:W-:Y:S02]  /*ccf0*/  FMNMX3.FTZ R5, R221, R16, R6, !PT ;  /* 0x00000010dd057276 */ /* 0x004fe40007810006 */
        /* <DEDUP_REMOVED lines=17> */
[----:B-1----:R-:W-:Y:S01]  /*ce10*/  FMNMX3.FTZ R18, R5, R66, R64, !PT ;  /* 0x0000004205127276 */ /* 0x002fe20007810040 */
[----:B------:R-:W1:Y:S01]  /*ce20*/  SHFL.BFLY PT, R4, R13, 0x2, 0x1f ;  /* 0x0c401f000d047f89 */ /* 0x000e6200000e0000 */
[----:B------:R-:W-:Y:S02]  /*ce30*/  FMNMX3.FTZ R12, R12, R57, R61, !PT ;  /* 0x000000390c0c7276 */ /* 0x000fe4000781003d */
[----:B------:R-:W-:-:S02]  /*ce40*/  FMNMX3.FTZ R2, R2, R167, R165, !PT ;  /* 0x000000a702027276 */ /* 0x000fc400078100a5 */
[----:B------:R-:W-:Y:S02]  /*ce50*/  FMNMX3.FTZ R18, R18, R24, R27, !PT ;  /* 0x0000001812127276 */ /* 0x000fe4000781001b */
[----:B------:R-:W-:Y:S02]  /*ce60*/  FMNMX3.FTZ R12, R12, R59, R56, !PT ;  /* 0x0000003b0c0c7276 */ /* 0x000fe40007810038 */
[----:B------:R-:W-:Y:S02]  /*ce70*/  FMNMX3.FTZ R2, R2, R155, R153, !PT ;  /* 0x0000009b02027276 */ /* 0x000fe40007810099 */
[----:B------:R-:W-:Y:S01]  /*ce80*/  FMNMX3.FTZ R18, R18, R36, R33, !PT ;  /* 0x0000002412127276 */ /* 0x000fe20007810021 */
[----:B------:R-:W2:Y:S01]  /*ce90*/  SHFL.BFLY PT, R5, R12, 0x2, 0x1f ;  /* 0x0c401f000c057f89 */ /* 0x000ea200000e0000 */
[----:B------:R-:W-:-:S03]  /*cea0*/  FMNMX3.FTZ R2, R2, R137, R67, !PT ;  /* 0x0000008902027276 */ /* 0x000fc60007810043 */
[----:B------:R-:W3:Y:S01]  /*ceb0*/  SHFL.BFLY PT, R7, R18, 0x2, 0x1f ;  /* 0x0c401f0012077f89 */ /* 0x000ee200000e0000 */
[----:B------:R-:W-:-:S04]  /*cec0*/  FMNMX3.FTZ R2, R2, R63, R65, !PT ;  /* 0x0000003f02027276 */ /* 0x000fc80007810041 */
[----:B------:R-:W-:Y:S02]  /*ced0*/  FMNMX3.FTZ R2, R2, R25, R26, !PT ;  /* 0x0000001902027276 */ /* 0x000fe4000781001a */
[----:B-1----:R-:W-:Y:S02]  /*cee0*/  FMNMX.FTZ R4, R13, R4, !PT ;  /* 0x000000040d047209 */ /* 0x002fe40007810000 */
[----:B------:R-:W-:-:S03]  /*cef0*/  FMNMX3.FTZ R2, R2, R38, R35, !PT ;  /* 0x0000002602027276 */ /* 0x000fc60007810023 */
[----:B------:R-:W1:Y:S04]  /*cf00*/  SHFL.BFLY PT, R133, R4, 0x1, 0x1f ;  /* 0x0c201f0004857f89 */ /* 0x000e6800000e0000 */
[----:B------:R-:W4:Y:S01]  /*cf10*/  SHFL.BFLY PT, R135, R2, 0x2, 0x1f ;  /* 0x0c401f0002877f89 */ /* 0x000f2200000e0000 */
[----:B--2---:R-:W-:Y:S02]  /*cf20*/  FMNMX.FTZ R5, R12, R5, !PT ;  /* 0x000000050c057209 */ /* 0x004fe40007810000 */
[----:B---3--:R-:W-:-:S03]  /*cf30*/  FMNMX.FTZ R7, R18, R7, !PT ;  /* 0x0000000712077209 */ /* 0x008fc60007810000 */
[----:B------:R-:W2:Y:S04]  /*cf40*/  SHFL.BFLY PT, R134, R5, 0x1, 0x1f ;  /* 0x0c201f0005867f89 */ /* 0x000ea800000e0000 */
[----:B------:R-:W3:Y:S01]  /*cf50*/  SHFL.BFLY PT, R136, R7, 0x1, 0x1f ;  /* 0x0c201f0007887f89 */ /* 0x000ee200000e0000 */
[----:B-1----:R-:W-:Y:S02]  /*cf60*/  FMNMX.FTZ R133, R4, R133, !PT ;  /* 0x0000008504857209 */ /* 0x002fe40007810000 */
[----:B----4-:R-:W-:-:S03]  /*cf70*/  FMNMX.FTZ R135, R2, R135, !PT ;  /* 0x0000008702877209 */ /* 0x010fc60007810000 */
[C---:B------:R-:W-:Y:S01]  /*cf80*/  FMUL.FTZ R53, R133.reuse, UR9 ;  /* 0x0000000985357c20 */ /* 0x040fe20008410000 */
[----:B------:R-:W-:Y:S01]  /*cf90*/  FSETP.NEU.FTZ.AND P0, PT, R133, -INF , PT ;  /* 0xff8000008500780b */ /* 0x000fe20003f1d000 */
[----:B------:R-:W1:Y:S03]  /*cfa0*/  SHFL.BFLY PT, R4, R135, 0x1, 0x1f ;  /* 0x0c201f0087047f89 */ /* 0x000e6600000e0000 */
[----:B------:R-:W-:Y:S02]  /*cfb0*/  FSEL R53, R53, RZ, P0 ;  /* 0x000000ff35357208 */ /* 0x000fe40000000000 */
[----:B--2---:R-:W-:Y:S02]  /*cfc0*/  FMNMX.FTZ R134, R5, R134, !PT ;  /* 0x0000008605867209 */ /* 0x004fe40007810000 */
[----:B------:R-:W-:Y:S01]  /*cfd0*/  FSEL R5, R133, RZ, P0 ;  /* 0x000000ff85057208 */ /* 0x000fe20000000000 */
[----:B------:R-:W-:Y:S01]  /*cfe0*/  FFMA.FTZ R28, R14, UR9, -R53 ;  /* 0x000000090e1c7c23 */ /* 0x000fe20008010835 */
[----:B---3--:R-:W-:Y:S01]  /*cff0*/  FMNMX.FTZ R136, R7, R136, !PT ;  /* 0x0000008807887209 */ /* 0x008fe20007810000 */
[C---:B------:R-:W-:Y:S01]  /*d000*/  FMUL.FTZ R58, R134.reuse, UR9 ;  /* 0x00000009863a7c20 */ /* 0x040fe20008410000 */
[----:B------:R-:W-:Y:S01]  /*d010*/  FSETP.NEU.FTZ.AND P1, PT, R134, -INF , PT ;  /* 0xff8000008600780b */ /* 0x000fe20003f3d000 */
[----:B------:R-:W-:Y:S01]  /*d020*/  FADD.FTZ R5, R0, -R5 ;  /* 0x8000000500057221 */ /* 0x000fe20000010000 */
[C---:B------:R-:W-:Y:S01]  /*d030*/  FSETP.NEU.FTZ.AND P2, PT, R136.reuse, -INF , PT ;  /* 0xff8000008800780b */ /* 0x040fe20003f5d000 */
[----:B------:R-:W-:Y:S01]  /*d040*/  FMUL.FTZ R43, R136, UR9 ;  /* 0x00000009882b7c20 */ /* 0x000fe20008410000 */
[----:B------:R-:W-:Y:S01]  /*d050*/  FSEL R12, R134, RZ, P1 ;  /* 0x000000ff860c7208 */ /* 0x000fe20000800000 */
[--C-:B------:R-:W-:Y:S01]  /*d060*/  FFMA.FTZ R2, R10, UR9, -R53.reuse ;  /* 0x000000090a027c23 */ /* 0x100fe20008010835 */
[----:B------:R-:W-:Y:S01]  /*d070*/  FSEL R58, R58, RZ, P1 ;  /* 0x000000ff3a3a7208 */ /* 0x000fe20000800000 */
[----:B------:R-:W-:Y:S01]  /*d080*/  FMUL.FTZ R41, R5, UR9 ;  /* 0x0000000905297c20 */ /* 0x000fe20008410000 */
[----:B------:R-:W-:Y:S01]  /*d090*/  FSEL R43, R43, RZ, P2 ;  /* 0x000000ff2b2b7208 */ /* 0x000fe20001000000 */
[----:B------:R-:W-:Y:S01]  /*d0a0*/  FADD.FTZ R12, R3, -R12 ;  /* 0x8000000c030c7221 */ /* 0x000fe20000010000 */
[----:B------:R-:W-:Y:S01]  /*d0b0*/  FFMA.FTZ R50, R50, UR9, -R53 ;  /* 0x0000000932327c23 */ /* 0x000fe20008010835 */
[--C-:B------:R-:W-:Y:S01]  /*d0c0*/  FFMA.FTZ R32, R9, UR9, -R58.reuse ;  /* 0x0000000909207c23 */ /* 0x100fe2000801083a */
[--C-:B------:R-:W-:Y:S01]  /*d0d0*/  FFMA.FTZ R31, R11, UR9, -R58.reuse ;  /* 0x000000090b1f7c23 */ /* 0x100fe2000801083a */
[--C-:B------:R-:W-:Y:S01]  /*d0e0*/  FFMA.FTZ R34, R16, UR9, -R43.reuse ;  /* 0x0000000910227c23 */ /* 0x100fe2000801082b */
[--C-:B------:R-:W-:Y:S01]  /*d0f0*/  FFMA.FTZ R30, R15, UR9, -R58.reuse ;  /* 0x000000090f1e7c23 */ /* 0x100fe2000801083a */
[----:B------:R-:W-:Y:S01]  /*d100*/  FFMA.FTZ R29, R17, UR9, -R58 ;  /* 0x00000009111d7c23 */ /* 0x000fe2000801083a */
[----:B------:R-:W-:Y:S01]  /*d110*/  FMUL.FTZ R42, R12, UR9 ;  /* 0x000000090c2a7c20 */ /* 0x000fe20008410000 */
[----:B-1----:R-:W-:Y:S01]  /*d120*/  FMNMX.FTZ R135, R135, R4, !PT ;  /* 0x0000000487877209 */ /* 0x002fe20007810000 */
[--C-:B------:R-:W-:Y:S01]  /*d130*/  FFMA.FTZ R39, R6, UR9, -R43.reuse ;  /* 0x0000000906277c23 */ /* 0x100fe2000801082b */
[--C-:B------:R-:W-:Y:S01]  /*d140*/  FFMA.FTZ R40, R8, UR9, -R43.reuse ;  /* 0x0000000908287c23 */ /* 0x100fe2000801082b */
[----:B------:R-:W1:Y:S01]  /*d150*/  LDSM.16.MT88.4 R16, [R188+0x6000] ;  /* 0x00600000bc10783b */ /* 0x000e620000004200 */
[C---:B------:R-:W-:Y:S01]  /*d160*/  FSETP.NEU.FTZ.AND P0, PT, R135.reuse, -INF , PT ;  /* 0xff8000008700780b */ /* 0x040fe20003f1d000 */
[C---:B------:R-:W-:Y:S01]  /*d170*/  FMUL.FTZ R44, R135.reuse, UR9 ;  /* 0x00000009872c7c20 */ /* 0x040fe20008410000 */
[----:B------:R-:W-:Y:S01]  /*d180*/  FFMA.FTZ R47, R48, UR9, -R43 ;  /* 0x00000009302f7c23 */ /* 0x000fe2000801082b */
[----:B------:R-:W2:Y:S01]  /*d190*/  LDSM.16.MT88.4 R12, [R184+0x6000] ;  /* 0x00600000b80c783b */ /* 0x000ea20000004200 */
[----:B------:R-:W-:Y:S01]  /*d1a0*/  FSEL R48, R136, RZ, P2 ;  /* 0x000000ff88307208 */ /* 0x000fe20001000000 */
[----:B------:R-:W-:Y:S01]  /*d1b0*/  FFMA.FTZ R60, R60, UR9, -R53 ;  /* 0x000000093c3c7c23 */ /* 0x000fe20008010835 */
[----:B------:R-:W-:Y:S01]  /*d1c0*/  FSEL R44, R44, RZ, P0 ;  /* 0x000000ff2c2c7208 */ /* 0x000fe20000000000 */
[----:B------:R-:W3:Y:S01]  /*d1d0*/  LDSM.16.MT88.4 R8, [R143+0x6000] ;  /* 0x006000008f08783b */ /* 0x000ee20000004200 */
[----:B------:R-:W-:Y:S01]  /*d1e0*/  FSEL R141, R135, RZ, P0 ;  /* 0x000000ff878d7208 */ /* 0x000fe20000000000 */
[----:B------:R-:W-:Y:S01]  /*d1f0*/  FADD.FTZ R48, R221, -R48 ;  /* 0x80000030dd307221 */ /* 0x000fe20000010000 */
[----:B------:R-:W-:Y:S01]  /*d200*/  MUFU.EX2 R32, R32 ;  /* 0x0000002000207308 */ /* 0x000fe20000000800 */
[----:B------:R-:W4:Y:S01]  /*d210*/  LDSM.16.MT88.4 R4, [R142+0x6000] ;  /* 0x006000008e04783b */ /* 0x000f220000004200 */
[--C-:B------:R-:W-:Y:S01]  /*d220*/  FFMA.FTZ R45, R37, UR9, -R44.reuse ;  /* 0x00000009252d7c23 */ /* 0x100fe2000801082c */
[----:B------:R-:W-:Y:S01]  /*d230*/  FADD.FTZ R141, R220, -R141 ;  /* 0x8000008ddc8d7221 */ /* 0x000fe20000010000 */
[----:B------:R-:W5:Y:S01]  /*d240*/  MUFU.EX2 R31, R31 ;  /* 0x0000001f001f7308 */ /* 0x000f620000000800 */
[--C-:B------:R-:W-:Y:S01]  /*d250*/  FFMA.FTZ R46, R171, UR9, -R44.reuse ;  /* 0x00000009ab2e7c23 */ /* 0x100fe2000801082c */
[--C-:B------:R-:W-:Y:S01]  /*d260*/  FFMA.FTZ R55, R55, UR9, -R44.reuse ;  /* 0x0000000937377c23 */ /* 0x100fe2000801082c */
[----:B------:R-:W-:Y:S01]  /*d270*/  FMUL.FTZ R141, R141, UR9 ;  /* 0x000000098d8d7c20 */ /* 0x000fe20008410000 */
[----:B------:R-:W-:Y:S01]  /*d280*/  MUFU.EX2 R30, R30 ;  /* 0x0000001e001e7308 */ /* 0x000fe20000000800 */
[--C-:B------:R-:W-:Y:S01]  /*d290*/  FFMA.FTZ R140, R144, UR9, -R53.reuse ;  /* 0x00000009908c7c23 */ /* 0x100fe20008010835 */
[--C-:B------:R-:W-:Y:S01]  /*d2a0*/  FFMA.FTZ R164, R164, UR9, -R53.reuse ;  /* 0x00000009a4a47c23 */ /* 0x100fe20008010835 */
[----:B------:R-:W-:Y:S01]  /*d2b0*/  FFMA.FTZ R165, R165, UR9, -R44 ;  /* 0x00000009a5a57c23 */ /* 0x000fe2000801082c */
[----:B------:R-:W1:Y:S01]  /*d2c0*/  MUFU.EX2 R29, R29 ;  /* 0x0000001d001d7308 */ /* 0x000e620000000800 */
[----:B------:R-:W-:Y:S01]  /*d2d0*/  FFMA.FTZ R163, R163, UR9, -R58 ;  /* 0x00000009a3a37c23 */ /* 0x000fe2000801083a */
[----:B------:R-:W-:Y:S01]  /*d2e0*/  FFMA.FTZ R152, R152, UR9, -R53 ;  /* 0x0000000998987c23 */ /* 0x000fe20008010835 */
[--C-:B------:R-:W-:Y:S01]  /*d2f0*/  FFMA.FTZ R138, R138, UR9, -R43.reuse ;  /* 0x000000098a8a7c23 */ /* 0x100fe2000801082b */
[----:B------:R-:W-:Y:S01]  /*d300*/  MUFU.EX2 R28, R28 ;  /* 0x0000001c001c7308 */ /* 0x000fe20000000800 */
[--C-:B------:R-:W-:Y:S01]  /*d310*/  FFMA.FTZ R166, R64, UR9, -R43.reuse ;  /* 0x0000000940a67c23 */ /* 0x100fe2000801082b */
[----:B-----5:R-:W-:Y:S01]  /*d320*/  F2FP.F16.F32.PACK_AB R20, R31, R32 ;  /* 0x000000201f14723e */ /* 0x020fe200000000ff */
[----:B------:R-:W-:Y:S01]  /*d330*/  FFMA.FTZ R67, R67, UR9, -R44 ;  /* 0x0000000943437c23 */ /* 0x000fe2000801082c */
[----:B------:R-:W5:Y:S01]  /*d340*/  MUFU.EX2 R2, R2 ;  /* 0x0000000200027308 */ /* 0x000f620000000800 */
[----:B------:R-:W-:Y:S01]  /*d350*/  FFMA.FTZ R57, R57, UR9, -R58 ;  /* 0x0000000939397c23 */ /* 0x000fe2000801083a */
[--C-:B------:R-:W-:Y:S01]  /*d360*/  FFMA.FTZ R24, R24, UR9, -R43.reuse ;  /* 0x0000000918187c23 */ /* 0x100fe2000801082b */
[----:B------:R-:W-:Y:S01]  /*d370*/  FFMA.FTZ R27, R27, UR9, -R43 ;  /* 0x000000091b1b7c23 */ /* 0x000fe2000801082b */
[----:B------:R2:W-:Y:S01]  /*d380*/  MUFU.EX2 R3, R50 ;  /* 0x0000003200037308 */ /* 0x0005e20000000800 */
[--C-:B------:R-:W-:Y:S01]  /*d390*/  FFMA.FTZ R25, R25, UR9, -R44.reuse ;  /* 0x0000000919197c23 */ /* 0x100fe2000801082c */
[----:B-1----:R-:W-:Y:S01]  /*d3a0*/  F2FP.F16.F32.PACK_AB R22, R29, R30 ;  /* 0x0000001e1d16723e */ /* 0x002fe200000000ff */
[----:B------:R-:W-:Y:S01]  /*d3b0*/  FFMA.FTZ R26, R26, UR9, -R44 ;  /* 0x000000091a1a7c23 */ /* 0x000fe2000801082c */
[----:B------:R-:W1:Y:S04]  /*d3c0*/  MUFU.EX2 R0, R60 ;  /* 0x0000003c00007308 */ /* 0x000e680000000800 */
[----:B------:R-:W3:Y:S01]  /*d3d0*/  MUFU.EX2 R42, R42 ;  /* 0x0000002a002a7308 */ /* 0x000ee20000000800 */
[----:B-----5:R-:W-:-:S03]  /*d3e0*/  F2FP.F16.F32.PACK_AB R21, R2, R28 ;  /* 0x0000001c0215723e */ /* 0x020fc600000000ff */
[----:B------:R-:W5:Y:S01]  /*d3f0*/  MUFU.EX2 R41, R41 ;  /* 0x0000002900297308 */ /* 0x000f620000000800 */
[----:B--2---:R-:W-:-:S03]  /*d400*/  FMUL.FTZ R50, R48, UR9 ;  /* 0x0000000930327c20 */ /* 0x004fc60008410000 */
[----:B------:R2:W-:Y:S01]  /*d410*/  MUFU.EX2 R37, R47 ;  /* 0x0000002f00257308 */ /* 0x0005e20000000800 */
[----:B-1----:R-:W-:Y:S01]  /*d420*/  F2FP.F16.F32.PACK_AB R23, R0, R3 ;  /* 0x000000030017723e */ /* 0x002fe200000000ff */
[----:B------:R-:W-:Y:S02]  /*d430*/  FFMA.FTZ R60, R149, UR9, -R58 ;  /* 0x00000009953c7c23 */ /* 0x000fe4000801083a */
[----:B------:R-:W-:Y:S01]  /*d440*/  MUFU.EX2 R48, R55 ;  /* 0x0000003700307308 */ /* 0x000fe20000000800 */
[----:B------:R-:W-:Y:S01]  /*d450*/  FFMA.FTZ R149, R160, UR9, -R43 ;  /* 0x00000009a0957c23 */ /* 0x000fe2000801082b */
[-C--:B---3--:R-:W-:Y:S01]  /*d460*/  FMUL.FTZ R128, R128, R42.reuse ;  /* 0x0000002a80807220 */ /* 0x088fe20000410000 */
[-C--:B------:R-:W-:Y:S01]  /*d470*/  FMUL.FTZ R129, R129, R42.reuse ;  /* 0x0000002a81817220 */ /* 0x080fe20000410000 */
[----:B------:R-:W-:Y:S01]  /*d480*/  MUFU.EX2 R34, R34 ;  /* 0x0000002200227308 */ /* 0x000fe20000000800 */
[-C--:B------:R-:W-:Y:S01]  /*d490*/  FMUL.FTZ R120, R120, R42.reuse ;  /* 0x0000002a78787220 */ /* 0x080fe20000410000 */
[-C--:B-----5:R-:W-:Y:S01]  /*d4a0*/  FMUL.FTZ R130, R130, R41.reuse ;  /* 0x0000002982827220 */ /* 0x0a0fe20000410000 */
[-C--:B------:R-:W-:Y:S01]  /*d4b0*/  FMUL.FTZ R131, R131, R41.reuse ;  /* 0x0000002983837220 */ /* 0x080fe20000410000 */
[----:B------:R-:W-:Y:S01]  /*d4c0*/  MUFU.EX2 R39, R39 ;  /* 0x0000002700277308 */ /* 0x000fe20000000800 */
[-C--:B------:R-:W-:Y:S01]  /*d4d0*/  FMUL.FTZ R121, R121, R42.reuse ;  /* 0x0000002a79797220 */ /* 0x080fe20000410000 */
[----:B--2---:R-:W-:Y:S01]  /*d4e0*/  FFMA.FTZ R47, R151, UR9, -R44 ;  /* 0x00000009972f7c23 */ /* 0x004fe2000801082c */
        /* <DEDUP_REMOVED lines=21> */
[----:B------:R-:W2:Y:S01]  /*d640*/  MUFU.EX2 R55, R141 ;  /* 0x0000008d00377308 */ /* 0x000ea20000000800 */
        /* <DEDUP_REMOVED lines=13> */
[-C--:B--2---:R-:W-:Y:S01]  /*d720*/  FMUL.FTZ R98, R98, R55.reuse ;  /* 0x0000003762627220 */ /* 0x084fe20000410000 */
        /* <DEDUP_REMOVED lines=34> */
[----:B------:R-:W-:Y:S01]  /*d950*/  FFMA.FTZ R147, R162, UR9, -R53 ;  /* 0x00000009a2937c23 */ /* 0x000fe20008010835 */
[--C-:B------:R-:W-:Y:S01]  /*d960*/  FFMA.FTZ R160, R150, UR9, -R43.reuse ;  /* 0x0000000996a07c23 */ /* 0x100fe2000801082b */
[C---:B------:R-:W-:Y:S01]  /*d970*/  HMMA.16816.F32 R88, R20.reuse, R10, R88 ;  /* 0x0000000a1458723c */ /* 0x040fe20000001858 */
[----:B------:R-:W-:Y:S01]  /*d980*/  MUFU.EX2 R60, R60 ;  /* 0x0000003c003c7308 */ /* 0x000fe20000000800 */
[--C-:B------:R-:W-:Y:S01]  /*d990*/  FFMA.FTZ R151, R146, UR9, -R43.reuse ;  /* 0x0000000992977c23 */ /* 0x100fe2000801082b */
[----:B------:R-:W-:Y:S01]  /*d9a0*/  FFMA.FTZ R150, R148, UR9, -R43 ;  /* 0x0000000994967c23 */ /* 0x000fe2000801082b */
[--C-:B------:R-:W-:Y:S01]  /*d9b0*/  FFMA.FTZ R148, R167, UR9, -R44.reuse ;  /* 0x00000009a7947c23 */ /* 0x100fe2000801082c */
[----:B------:R-:W1:Y:S01]  /*d9c0*/  MUFU.EX2 R141, R141 ;  /* 0x0000008d008d7308 */ /* 0x000e620000000800 */
[----:B------:R-:W-:Y:S01]  /*d9d0*/  FFMA.FTZ R162, R155, UR9, -R44 ;  /* 0x000000099ba27c23 */ /* 0x000fe2000801082c */
[----:B------:R-:W-:Y:S01]  /*d9e0*/  FFMA.FTZ R32, R217, R42, R32 ;  /* 0x0000002ad9207223 */ /* 0x000fe20000010020 */
[----:B----4-:R-:W-:Y:S01]  /*d9f0*/  HMMA.16816.F32 R76, R20, R4, R76 ;  /* 0x00000004144c723c */ /* 0x010fe2000000184c */
[----:B------:R2:W-:Y:S01]  /*da00*/  MUFU.EX2 R144, R164 ;  /* 0x000000a400907308 */ /* 0x0005e20000000800 */
[----:B------:R-:W-:Y:S01]  /*da10*/  FFMA.FTZ R41, R215, R41, R28 ;  /* 0x00000029d7297223 */ /* 0x000fe2000001001c */
[----:B------:R-:W-:-:S02]  /*da20*/  FADD.FTZ R31, R31, R32 ;  /* 0x000000201f1f7221 */ /* 0x000fc40000010000 */
[----:B------:R-:W-:Y:S01]  /*da30*/  MUFU.EX2 R140, R140 ;  /* 0x0000008c008c7308 */ /* 0x000fe20000000800 */
[----:B------:R-:W-:Y:S01]  /*da40*/  FADD.FTZ R2, R2, R41 ;  /* 0x0000002902027221 */ /* 0x000fe20000010000 */
[----:B------:R-:W-:Y:S01]  /*da50*/  FADD.FTZ R30, R30, R31 ;  /* 0x0000001f1e1e7221 */ /* 0x000fe20000010000 */
[----:B------:R-:W-:Y:S01]  /*da60*/  HMMA.16816.F32 R72, R20, R6, R72 ;  /* 0x000000061448723c */ /* 0x000fe20000001848 */
[----:B------:R-:W-:Y:S01]  /*da70*/  F2FP.F16.F32.PACK_AB R20, R39, R34 ;  /* 0x000000222714723e */ /* 0x000fe200000000ff */
[----:B------:R-:W-:Y:S01]  /*da80*/  MUFU.EX2 R147, R147 ;  /* 0x0000009300937308 */ /* 0x000fe20000000800 */
[----:B------:R-:W-:Y:S01]  /*da90*/  F2FP.F16.F32.PACK_AB R21, R46, R45 ;  /* 0x0000002d2e15723e */ /* 0x000fe200000000ff */
[----:B------:R-:W-:Y:S01]  /*daa0*/  FFMA.FTZ R34, R213, R50, R34 ;  /* 0x00000032d5227223 */ /* 0x000fe20000010022 */
[----:B------:R-:W-:Y:S01]  /*dab0*/  F2FP.F16.F32.PACK_AB R22, R37, R40 ;  /* 0x000000282516723e */ /* 0x000fe200000000ff */
[----:B------:R3:W-:Y:S01]  /*dac0*/  MUFU.EX2 R146, R160 ;  /* 0x000000a000927308 */ /* 0x0007e20000000800 */
[----:B------:R-:W-:Y:S01]  /*dad0*/  F2FP.F16.F32.PACK_AB R23, R48, R47 ;  /* 0x0000002f3017723e */ /* 0x000fe200000000ff */
[----:B--2---:R-:W-:Y:S01]  /*dae0*/  FFMA.FTZ R164, R159, UR9, -R58 ;  /* 0x000000099fa47c23 */ /* 0x004fe2000801083a */
[----:B------:R-:W-:Y:S01]  /*daf0*/  FFMA.FTZ R159, R154, UR9, -R53 ;  /* 0x000000099a9f7c23 */ /* 0x000fe20008010835 */
[----:B------:R-:W-:Y:S01]  /*db00*/  MUFU.EX2 R149, R149 ;  /* 0x0000009500957308 */ /* 0x000fe20000000800 */
[----:B------:R-:W-:Y:S01]  /*db10*/  FFMA.FTZ R45, R214, R55, R45 ;  /* 0x00000037d62d7223 */ /* 0x000fe2000001002d */
[----:B------:R-:W-:Y:S01]  /*db20*/  FADD.FTZ R39, R39, R34 ;  /* 0x0000002227277221 */ /* 0x000fe20000010000 */
[----:B------:R-:W-:Y:S01]  /*db30*/  FADD.FTZ R3, R3, R2 ;  /* 0x0000000203037221 */ /* 0x000fe20000010000 */
[C---:B------:R-:W-:Y:S01]  /*db40*/  HMMA.16816.F32 R96, R20.reuse, R8, R96 ;  /* 0x000000081460723c */ /* 0x040fe20000001860 */
[--C-:B------:R-:W-:Y:S01]  /*db50*/  FFMA.FTZ R8, R145, UR9, -R58.reuse ;  /* 0x0000000991087c23 */ /* 0x100fe2000801083a */
[----:B------:R-:W-:Y:S01]  /*db60*/  FFMA.FTZ R9, R139, UR9, -R58 ;  /* 0x000000098b097c23 */ /* 0x000fe2000801083a */
[----:B------:R-:W-:Y:S01]  /*db70*/  FFMA.FTZ R145, R62, UR9, -R53 ;  /* 0x000000093e917c23 */ /* 0x000fe20008010835 */
[----:B------:R-:W-:Y:S01]  /*db80*/  MUFU.EX2 R151, R151 ;  /* 0x0000009700977308 */ /* 0x000fe20000000800 */
[----:B------:R-:W-:Y:S01]  /*db90*/  FADD.FTZ R46, R46, R45 ;  /* 0x0000002d2e2e7221 */ /* 0x000fe20000010000 */
[----:B---3--:R-:W-:Y:S01]  /*dba0*/  FFMA.FTZ R160, R153, UR9, -R44 ;  /* 0x0000000999a07c23 */ /* 0x008fe2000801082c */
[----:B------:R-:W-:Y:S01]  /*dbb0*/  FADD.FTZ R40, R40, R39 ;  /* 0x0000002728287221 */ /* 0x000fe20000010000 */
[C---:B------:R-:W-:Y:S01]  /*dbc0*/  HMMA.16816.F32 R124, R20.reuse, R16, R124 ;  /* 0x00000010147c723c */ /* 0x040fe2000000187c */
[----:B------:R-:W-:Y:S01]  /*dbd0*/  MUFU.EX2 R139, R8 ;  /* 0x00000008008b7308 */ /* 0x000fe20000000800 */
[----:B------:R-:W-:Y:S01]  /*dbe0*/  FADD.FTZ R47, R47, R46 ;  /* 0x0000002e2f2f7221 */ /* 0x000fe20000010000 */
[----:B------:R-:W-:Y:S01]  /*dbf0*/  FADD.FTZ R40, R37, R40 ;  /* 0x0000002825287221 */ /* 0x000fe20000010000 */
[----:B------:R-:W-:Y:S01]  /*dc00*/  FADD.FTZ R29, R29, R30 ;  /* 0x0000001e1d1d7221 */ /* 0x000fe20000010000 */
[----:B------:R2:W-:Y:S01]  /*dc10*/  MUFU.EX2 R62, R9 ;  /* 0x00000009003e7308 */ /* 0x0005e20000000800 */
[----:B------:R-:W-:Y:S01]  /*dc20*/  FADD.FTZ R47, R48, R47 ;  /* 0x0000002f302f7221 */ /* 0x000fe20000010000 */
[----:B------:R-:W-:Y:S01]  /*dc30*/  FADD.FTZ R0, R0, R3 ;  /* 0x0000000300007221 */ /* 0x000fe20000010000 */
[C---:B------:R-:W-:Y:S01]  /*dc40*/  HMMA.16816.F32 R116, R20.reuse, R18, R116 ;  /* 0x000000121474723c */ /* 0x040fe20000001874 */
[----:B------:R-:W3:Y:S01]  /*dc50*/  LDSM.16.MT88.4 R16, [R188+0x6800] ;  /* 0x00680000bc10783b */ /* 0x000ee20000004200 */
[----:B------:R-:W4:Y:S04]  /*dc60*/  MUFU.EX2 R145, R145 ;  /* 0x0000009100917308 */ /* 0x000f280000000800 */
[----:B------:R-:W-:Y:S02]  /*dc70*/  MUFU.EX2 R150, R150 ;  /* 0x0000009600967308 */ /* 0x000fe40000000800 */
[C---:B------:R-:W-:Y:S02]  /*dc80*/  HMMA.16816.F32 R112, R20.reuse, R12, R112 ;  /* 0x0000000c1470723c */ /* 0x040fe40000001870 */
[----:B------:R-:W-:Y:S04]  /*dc90*/  MUFU.EX2 R148, R148 ;  /* 0x0000009400947308 */ /* 0x000fe80000000800 */
[----:B------:R5:W3:Y:S02]  /*dca0*/  MUFU.EX2 R155, R165 ;  /* 0x000000a5009b7308 */ /* 0x000ae40000000800 */
[C---:B------:R-:W-:Y:S01]  /*dcb0*/  HMMA.16816.F32 R100, R20.reuse, R14, R100 ;  /* 0x0000000e1464723c */ /* 0x040fe20000001864 */
[----:B------:R-:W3:Y:S01]  /*dcc0*/  LDSM.16.MT88.4 R12, [R184+0x6800] ;  /* 0x00680000b80c783b */ /* 0x000ee20000004200 */
[----:B------:R1:W-:Y:S04]  /*dcd0*/  MUFU.EX2 R153, R162 ;  /* 0x000000a200997308 */ /* 0x0003e80000000800 */
[----:B------:R-:W3:Y:S02]  /*dce0*/  MUFU.EX2 R160, R160 ;  /* 0x000000a000a07308 */ /* 0x000ee40000000800 */
[----:B------:R-:W-:Y:S01]  /*dcf0*/  HMMA.16816.F32 R84, R20, R10, R84 ;  /* 0x0000000a1454723c */ /* 0x000fe20000001854 */
[----:B--2---:R-:W2:Y:S01]  /*dd00*/  LDSM.16.MT88.4 R8, [R143+0x6800] ;  /* 0x006800008f08783b */ /* 0x004ea20000004200 */
[----:B------:R-:W-:Y:S01]  /*dd10*/  MUFU.EX2 R159, R159 ;  /* 0x0000009f009f7308 */ /* 0x000fe20000000800 */
[----:B-----5:R-:W-:-:S03]  /*dd20*/  FFMA.FTZ R165, R156, UR9, -R53 ;  /* 0x000000099ca57c23 */ /* 0x020fc60008010835 */
[----:B------:R-:W-:Y:S02]  /*dd30*/  MUFU.EX2 R152, R152 ;  /* 0x0000009800987308 */ /* 0x000fe40000000800 */
[C---:B------:R-:W-:Y:S01]  /*dd40*/  HMMA.16816.F32 R80, R20.reuse, R4, R80 ;  /* 0x000000041450723c */ /* 0x040fe20000001850 */
[----:B-1----:R-:W-:Y:S01]  /*dd50*/  FFMA.FTZ R162, R161, UR9, -R58 ;  /* 0x00000009a1a27c23 */ /* 0x002fe2000801083a */
[----:B------:R1:W-:Y:S04]  /*dd60*/  MUFU.EX2 R154, R165 ;  /* 0x000000a5009a7308 */ /* 0x0003e80000000800 */
[----:B------:R5:W-:Y:S02]  /*dd70*/  MUFU.EX2 R161, R163 ;  /* 0x000000a300a17308 */ /* 0x000be40000000800 */
[----:B------:R-:W-:Y:S01]  /*dd80*/  HMMA.16816.F32 R68, R20, R6, R68 ;  /* 0x000000061444723c */ /* 0x000fe20000001844 */
[----:B------:R-:W2:Y:S01]  /*dd90*/  LDSM.16.MT88.4 R4, [R142+0x6800] ;  /* 0x006800008e04783b */ /* 0x000ea20000004200 */
[----:B------:R-:W-:Y:S01]  /*dda0*/  F2FP.F16.F32.PACK_AB R20, R141, R60 ;  /* 0x0000003c8d14723e */ /* 0x000fe200000000ff */
[----:B------:R-:W2:Y:S01]  /*ddb0*/  MUFU.EX2 R162, R162 ;  /* 0x000000a200a27308 */ /* 0x000ea20000000800 */
[----:B----4-:R-:W-:Y:S01]  /*ddc0*/  F2FP.F16.F32.PACK_AB R21, R144, R145 ;  /* 0x000000919015723e */ /* 0x010fe200000000ff */
[----:B------:R-:W-:Y:S01]  /*ddd0*/  FADD.FTZ R60, R60, R29 ;  /* 0x0000001d3c3c7221 */ /* 0x000fe20000010000 */
[----:B------:R-:W-:Y:S01]  /*dde0*/  F2FP.F16.F32.PACK_AB R22, R62, R139 ;  /* 0x0000008b3e16723e */ /* 0x000fe200000000ff */
[----:B------:R-:W-:Y:S01]  /*ddf0*/  MUFU.EX2 R57, R57 ;  /* 0x0000003900397308 */ /* 0x000fe20000000800 */
[----:B------:R-:W-:Y:S01]  /*de00*/  F2FP.F16.F32.PACK_AB R23, R147, R140 ;  /* 0x0000008c9317723e */ /* 0x000fe200000000ff */
[----:B-1----:R-:W-:Y:S01]  /*de10*/  FFMA.FTZ R165, R132, UR9, -R43 ;  /* 0x0000000984a57c23 */ /* 0x002fe2000801082b */
[----:B------:R-:W-:Y:S01]  /*de20*/  FADD.FTZ R145, R145, R0 ;  /* 0x0000000091917221 */ /* 0x000fe20000010000 */
[----:B------:R1:W-:Y:S01]  /*de30*/  MUFU.EX2 R132, R138 ;  /* 0x0000008a00847308 */ /* 0x0003e20000000800 */
[----:B-----5:R-:W-:Y:S01]  /*de40*/  FFMA.FTZ R163, R158, UR9, -R53 ;  /* 0x000000099ea37c23 */ /* 0x020fe20008010835 */
[----:B------:R-:W-:Y:S01]  /*de50*/  FFMA.FTZ R158, R66, UR9, -R43 ;  /* 0x00000009429e7c23 */ /* 0x000fe2000801082b */
[----:B------:R-:W-:Y:S01]  /*de60*/  FFMA.FTZ R66, R137, UR9, -R44 ;  /* 0x0000000989427c23 */ /* 0x000fe2000801082c */
[----:B---3--:R-:W-:Y:S01]  /*de70*/  HMMA.16816.F32 R128, R20, R16, R128 ;  /* 0x000000101480723c */ /* 0x008fe20000001880 */
[----:B------:R-:W-:Y:S01]  /*de80*/  MUFU.EX2 R165, R165 ;  /* 0x000000a500a57308 */ /* 0x000fe20000000800 */
[----:B------:R-:W-:Y:S01]  /*de90*/  FADD.FTZ R60, R141, R60 ;  /* 0x0000003c8d3c7221 */ /* 0x000fe20000010000 */
[----:B------:R-:W-:-:S02]  /*dea0*/  FADD.FTZ R145, R144, R145 ;  /* 0x0000009190917221 */ /* 0x000fc40000010000 */
[----:B------:R-:W-:Y:S01]  /*deb0*/  MUFU.EX2 R163, R163 ;  /* 0x000000a300a37308 */ /* 0x000fe20000000800 */
[----:B------:R-:W-:Y:S01]  /*dec0*/  FADD.FTZ R139, R139, R60 ;  /* 0x0000003c8b8b7221 */ /* 0x000fe20000010000 */
[----:B------:R-:W-:Y:S01]  /*ded0*/  FADD.FTZ R140, R140, R145 ;  /* 0x000000918c8c7221 */ /* 0x000fe20000010000 */
[C---:B------:R-:W-:Y:S01]  /*dee0*/  HMMA.16816.F32 R120, R20.reuse, R18, R120 ;  /* 0x000000121478723c */ /* 0x040fe20000001878 */
[----:B------:R3:W-:Y:S01]  /*def0*/  MUFU.EX2 R64, R158 ;  /* 0x0000009e00407308 */ /* 0x0007e20000000800 */
[----:B-1----:R-:W-:Y:S01]  /*df00*/  FFMA.FTZ R138, R65, UR9, -R44 ;  /* 0x00000009418a7c23 */ /* 0x002fe2000801082c */
[----:B------:R-:W-:Y:S01]  /*df10*/  FADD.FTZ R62, R62, R139 ;  /* 0x0000008b3e3e7221 */ /* 0x000fe20000010000 */
[----:B------:R-:W-:Y:S01]  /*df20*/  FADD.FTZ R147, R147, R140 ;  /* 0x0000008c93937221 */ /* 0x000fe20000010000 */
[----:B------:R-:W-:Y:S03]  /*df30*/  MUFU.EX2 R137, R166 ;  /* 0x000000a600897308 */ /* 0x000fe60000000800 */
[----:B------:R-:W-:Y:S01]  /*df40*/  HMMA.16816.F32 R108, R20, R12, R108 ;  /* 0x0000000c146c723c */ /* 0x000fe2000000186c */
[----:B------:R-:W-:Y:S04]  /*df50*/  MUFU.EX2 R66, R66 ;  /* 0x0000004200427308 */ /* 0x000fe80000000800 */
[----:B------:R-:W-:Y:S01]  /*df60*/  MUFU.EX2 R138, R138 ;  /* 0x0000008a008a7308 */ /* 0x000fe20000000800 */
[----:B---3--:R-:W-:-:S02]  /*df70*/  FFMA.FTZ R158, R61, UR9, -R58 ;  /* 0x000000093d9e7c23 */ /* 0x008fc4000801083a */
[C---:B------:R-:W-:Y:S01]  /*df80*/  HMMA.16816.F32 R104, R20.reuse, R14, R104 ;  /* 0x0000000e1468723c */ /* 0x040fe20000001868 */
[----:B------:R-:W-:Y:S01]  /*df90*/  FFMA.FTZ R61, R59, UR9, -R58 ;  /* 0x000000093b3d7c23 */ /* 0x000fe2000801083a */
[----:B------:R-:W-:Y:S01]  /*dfa0*/  FFMA.FTZ R59, R54, UR9, -R53 ;  /* 0x00000009363b7c23 */ /* 0x000fe20008010835 */
[----:B------:R-:W-:Y:S04]  /*dfb0*/  MUFU.EX2 R24, R24 ;  /* 0x0000001800187308 */ /* 0x000fe80000000800 */
[----:B------:R-:W-:Y:S01]  /*dfc0*/  MUFU.EX2 R158, R158 ;  /* 0x0000009e009e7308 */ /* 0x000fe20000000800 */
[C---:B--2---:R-:W-:Y:S03]  /*dfd0*/  HMMA.16816.F32 R92, R20.reuse, R8, R92 ;  /* 0x00000008145c723c */ /* 0x044fe6000000185c */
[----:B------:R-:W-:Y:S04]  /*dfe0*/  MUFU.EX2 R59, R59 ;  /* 0x0000003b003b7308 */ /* 0x000fe80000000800 */
[----:B------:R-:W-:Y:S01]  /*dff0*/  MUFU.EX2 R27, R27 ;  /* 0x0000001b001b7308 */ /* 0x000fe20000000800 */
[C---:B------:R-:W-:Y:S03]  /*e000*/  HMMA.16816.F32 R88, R20.reuse, R10, R88 ;  /* 0x0000000a1458723c */ /* 0x040fe60000001858 */
[----:B------:R-:W-:Y:S04]  /*e010*/  MUFU.EX2 R25, R25 ;  /* 0x0000001900197308 */ /* 0x000fe80000000800 */
[----:B------:R-:W-:Y:S01]  /*e020*/  MUFU.EX2 R26, R26 ;  /* 0x0000001a001a7308 */ /* 0x000fe20000000800 */
        /* <DEDUP_REMOVED lines=22> */
[----:B------:R1:W4:Y:S04]  /*e190*/  MUFU.EX2 R63, R67 ;  /* 0x00000043003f7308 */ /* 0x0003280000000800 */
[C---:B------:R-:W-:Y:S01]  /*e1a0*/  HMMA.16816.F32 R112, R20.reuse, R12, R112 ;  /* 0x0000000c1470723c */ /* 0x040fe20000001870 */
[----:B------:R-:W5:Y:S07]  /*e1b0*/  MUFU.EX2 R65, R164 ;  /* 0x000000a400417308 */ /* 0x000f6e0000000800 */
[----:B------:R-:W-:Y:S01]  /*e1c0*/  HMMA.16816.F32 R100, R20, R14, R100 ;  /* 0x0000000e1464723c */ /* 0x000fe20000001864 */
[----:B------:R-:W4:Y:S01]  /*e1d0*/  LDSM.16.MT88.4 R12, [R184+0x7000] ;  /* 0x00700000b80c783b */ /* 0x000f220000004200 */
[--C-:B-1----:R-:W-:Y:S01]  /*e1e0*/  FFMA.FTZ R67, R52, UR9, -R53.reuse ;  /* 0x0000000934437c23 */ /* 0x102fe20008010835 */
[----:B------:R-:W-:-:S03]  /*e1f0*/  FFMA.FTZ R52, R51, UR9, -R53 ;  /* 0x0000000933347c23 */ /* 0x000fc60008010835 */
[----:B------:R-:W-:Y:S02]  /*e200*/  MUFU.EX2 R51, R67 ;  /* 0x0000004300337308 */ /* 0x000fe40000000800 */
[C---:B------:R-:W-:Y:S01]  /*e210*/  HMMA.16816.F32 R84, R20.reuse, R10, R84 ;  /* 0x0000000a1454723c */ /* 0x040fe20000001854 */
[----:B------:R-:W1:Y:S01]  /*e220*/  LDSM.16.MT88.4 R8, [R143+0x7000] ;  /* 0x007000008f08783b */ /* 0x000e620000004200 */
[----:B------:R-:W-:Y:S06]  /*e230*/  MUFU.EX2 R52, R52 ;  /* 0x0000003400347308 */ /* 0x000fec0000000800 */
[C---:B------:R-:W-:Y:S08]  /*e240*/  HMMA.16816.F32 R80, R20.reuse, R4, R80 ;  /* 0x000000041450723c */ /* 0x040ff00000001850 */
        /* <DEDUP_REMOVED lines=35> */
[--C-:B------:R-:W-:Y:S01]  /*e480*/  FFMA.FTZ R53, R36, UR9, -R43.reuse ;  /* 0x0000000924357c23 */ /* 0x100fe2000801082b */
[----:B------:R-:W-:Y:S01]  /*e490*/  MUFU.EX2 R56, R61 ;  /* 0x0000003d00387308 */ /* 0x000fe20000000800 */
[----:B------:R-:W-:Y:S01]  /*e4a0*/  FFMA.FTZ R36, R33, UR9, -R43 ;  /* 0x0000000921247c23 */ /* 0x000fe2000801082b */
[--C-:B------:R-:W-:Y:S01]  /*e4b0*/  FFMA.FTZ R43, R38, UR9, -R44.reuse ;  /* 0x00000009262b7c23 */ /* 0x100fe2000801082c */
[----:B------:R-:W-:Y:S01]  /*e4c0*/  FFMA.FTZ R38, R35, UR9, -R44 ;  /* 0x0000000923267c23 */ /* 0x000fe2000801082c */
[----:B------:R-:W-:Y:S01]  /*e4d0*/  HMMA.16816.F32 R124, R20, R16, R124 ;  /* 0x00000010147c723c */ /* 0x000fe2000000187c */
[----:B------:R1:W-:Y:S01]  /*e4e0*/  MUFU.EX2 R49, R8 ;  /* 0x0000000800317308 */ /* 0x0003e20000000800 */
[----:B------:R-:W-:Y:S01]  /*e4f0*/  FADD.FTZ R137, R137, R64 ;  /* 0x0000004089897221 */ /* 0x000fe20000010000 */
[----:B------:R-:W-:-:S02]  /*e500*/  FADD.FTZ R138, R138, R65 ;  /* 0x000000418a8a7221 */ /* 0x000fc40000010000 */
[----:B------:R-:W2:Y:S03]  /*e510*/  MUFU.EX2 R54, R58 ;  /* 0x0000003a00367308 */ /* 0x000ea60000000800 */
[C---:B------:R-:W-:Y:S01]  /*e520*/  HMMA.16816.F32 R116, R20.reuse, R18, R116 ;  /* 0x000000121474723c */ /* 0x040fe20000001874 */
[----:B------:R-:W3:Y:S01]  /*e530*/  LDSM.16.MT88.4 R16, [R188+0x7800] ;  /* 0x00780000bc10783b */ /* 0x000ee20000004200 */
[----:B------:R-:W-:Y:S04]  /*e540*/  MUFU.EX2 R33, R53 ;  /* 0x0000003500217308 */ /* 0x000fe80000000800 */
[----:B------:R-:W4:Y:S02]  /*e550*/  MUFU.EX2 R36, R36 ;  /* 0x0000002400247308 */ /* 0x000f240000000800 */
[C---:B------:R-:W-:Y:S02]  /*e560*/  HMMA.16816.F32 R112, R20.reuse, R12, R112 ;  /* 0x0000000c1470723c */ /* 0x040fe40000001870 */
[----:B------:R-:W-:Y:S04]  /*e570*/  MUFU.EX2 R35, R43 ;  /* 0x0000002b00237308 */ /* 0x000fe80000000800 */
[----:B------:R-:W5:Y:S02]  /*e580*/  MUFU.EX2 R38, R38 ;  /* 0x0000002600267308 */ /* 0x000f640000000800 */
[C---:B------:R-:W-:Y:S01]  /*e590*/  HMMA.16816.F32 R100, R20.reuse, R14, R100 ;  /* 0x0000000e1464723c */ /* 0x040fe20000001864 */
[----:B------:R-:W4:Y:S07]  /*e5a0*/  LDSM.16.MT88.4 R12, [R184+0x7800] ;  /* 0x00780000b80c783b */ /* 0x000f2e0000004200 */
[C---:B------:R-:W-:Y:S01]  /*e5b0*/  HMMA.16816.F32 R84, R20.reuse, R10, R84 ;  /* 0x0000000a1454723c */ /* 0x040fe20000001854 */
[----:B-1----:R-:W1:Y:S07]  /*e5c0*/  LDSM.16.MT88.4 R8, [R143+0x7800] ;  /* 0x007800008f08783b */ /* 0x002e6e0000004200 */
[C---:B------:R-:W-:Y:S08]  /*e5d0*/  HMMA.16816.F32 R80, R20.reuse, R4, R80 ;  /* 0x000000041450723c */ /* 0x040ff00000001850 */
[----:B------:R-:W-:Y:S01]  /*e5e0*/  HMMA.16816.F32 R68, R20, R6, R68 ;  /* 0x000000061444723c */ /* 0x000fe20000001844 */
[----:B------:R-:W5:Y:S01]  /*e5f0*/  LDSM.16.MT88.4 R4, [R142+0x7800] ;  /* 0x007800008e04783b */ /* 0x000f620000004200 */
[----:B------:R-:W-:Y:S01]  /*e600*/  F2FP.F16.F32.PACK_AB R20, R158, R57 ;  /* 0x000000399e14723e */ /* 0x000fe200000000ff */
[----:B------:R-:W-:Y:S01]  /*e610*/  FADD.FTZ R57, R57, R156 ;  /* 0x0000009c39397221 */ /* 0x000fe20000010000 */
[----:B--2---:R-:W-:Y:S01]  /*e620*/  F2FP.F16.F32.PACK_AB R21, R59, R54 ;  /* 0x000000363b15723e */ /* 0x004fe200000000ff */
        /* <DEDUP_REMOVED lines=38> */
.L_x_1427:
[----:B------:R-:W-:-:S09]  /*e890*/  UISETP.GE.AND UP0, UPT, UR8, URZ, UPT ;  /* 0x000000ff0800728c */ /* 0x000fd2000bf06270 */
[----:B------:R-:W-:Y:S05]  /*e8a0*/  BRA.U !UP0, `(.L_x_1434) ;  /* 0x00000035088c7547 */ /* 0x000fea000b800000 */
[----:B------:R-:W1:Y:S01]  /*e8b0*/  S2R R216, SR_TID.X ;  /* 0x0000000000d87919 */ /* 0x000e620000002100 */
[----:B------:R-:W2:Y:S01]  /*e8c0*/  LDC.64 R194, c[0x0][0x3c0] ;  /* 0x0000f000ffc27b82 */ /* 0x000ea20000000a00 */
[----:B------:R-:W3:Y:S01]  /*e8d0*/  LDCU UR11, c[0x0][0x440] ;  /* 0x00008800ff0b77ac */ /* 0x000ee20008000800 */
[----:B------:R-:W-:Y:S01]  /*e8e0*/  IMAD.MOV.U32 R0, RZ, RZ, R133 ;  /* 0x000000ffff007224 */ /* 0x000fe200078e0085 */
[----:B------:R-:W-:Y:S01]  /*e8f0*/  MOV R2, R135 ;  /* 0x0000008700027202 */ /* 0x000fe20000000f00 */
[----:B------:R-:W-:Y:S01]  /*e900*/  IMAD.MOV.U32 R141, RZ, RZ, R134 ;  /* 0x000000ffff8d7224 */ /* 0x000fe200078e0086 */
[----:B------:R-:W-:Y:S01]  /*e910*/  MOV R3, R136 ;  /* 0x0000008800037202 */ /* 0x000fe20000000f00 */
[----:B------:R-:W4:Y:S01]  /*e920*/  LDCU UR10, c[0x0][0x440] ;  /* 0x00008800ff0a77ac */ /* 0x000f220008000800 */
[----:B------:R-:W1:Y:S01]  /*e930*/  LDCU UR9, c[0x0][0x50c] ;  /* 0x0000a180ff0977ac */ /* 0x000e620008000800 */
[----:B------:R-:W1:Y:S01]  /*e940*/  LDCU UR4, c[0x0][0x45c] ;  /* 0x00008b80ff0477ac */ /* 0x000e620008000800 */
[----:B---3--:R-:W-:Y:S01]  /*e950*/  ISETP.GE.AND P1, PT, R204, UR11, PT ;  /* 0x0000000bcc007c0c */ /* 0x008fe2000bf26270 */
[----:B------:R-:W-:-:S12]  /*e960*/  BRA `(.L_x_1435) ;  /* 0x0000000000b47947 */ /* 0x000fd80003800000 */
.L_x_1437:
[----:B------:R-:W1:Y:S01]  /*e970*/  LDC.64 R6, c[0x0][0x3b8] ;  /* 0x0000ee00ff067b82 */ /* 0x000e620000000a00 */
[----:B------:R-:W-:Y:S01]  /*e980*/  UIADD3 UR11, UPT, UPT, UR8, -0x1, URZ ;  /* 0xffffffff080b7890 */ /* 0x000fe2000fffe0ff */
[----:B------:R-:W-:Y:S05]  /*e990*/  ISETP.GE.AND P1, PT, R204, UR10, PT ;  /* 0x0000000acc007c0c */ /* 0x000fea000bf26270 */
[----:B-1----:R-:W-:Y:S04]  /*e9a0*/  IMAD.WIDE.U32 R32, R6, UR11, RZ ;  /* 0x0000000b06207c25 */ /* 0x002fe8000f8e00ff */
[----:B------:R-:W-:Y:S02]  /*e9b0*/  IMAD.SHL.U32 R34, R32, 0x40, RZ ;  /* 0x0000004020227824 */ /* 0x000fe400078e00ff */
[C---:B------:R-:W-:Y:S03]  /*e9c0*/  IMAD R4, R7.reuse, UR11, R33 ;  /* 0x0000000b07047c24 */ /* 0x040fe6000f8e0221 */
[-C--:B------:R-:W-:Y:S02]  /*e9d0*/  @!P0 LEA R12, P3, R6, R34.reuse, 0x4 ;  /* 0x00000022060c8211 */ /* 0x080fe400078620ff */
[----:B------:R-:W-:Y:S01]  /*e9e0*/  SHF.L.U64.HI R35, R32, 0x6, R4 ;  /* 0x0000000620237819 */ /* 0x000fe20000010204 */
[----:B------:R-:W-:Y:S01]  /*e9f0*/  @!P0 IMAD R4, R7, 0x30, RZ ;  /* 0x0000003007048824 */ /* 0x000fe200078e02ff */
[----:B------:R-:W-:Y:S02]  /*ea00*/  @!P0 LEA R16, P2, R6, R34, 0x5 ;  /* 0x0000002206108211 */ /* 0x000fe400078428ff */
[----:B------:R-:W-:Y:S01]  /*ea10*/  @!P1 LEA R8, P4, R34, R209, 0x1 ;  /* 0x000000d122089211 */ /* 0x000fe200078808ff */
[C---:B------:R-:W-:Y:S01]  /*ea20*/  @!P0 IMAD.WIDE.U32 R36, R6.reuse, 0x30, R34 ;  /* 0x0000003006248825 */ /* 0x040fe200078e0022 */
[CCC-:B------:R-:W-:Y:S02]  /*ea30*/  @!P0 LEA.HI.X R33, R6.reuse, R35.reuse, R7.reuse, 0x4, P3 ;  /* 0x0000002306218211 */ /* 0x1c0fe400018f2407 */
[----:B------:R-:W-:Y:S01]  /*ea40*/  @!P0 LEA.HI.X R7, R6, R35, R7, 0x5, P2 ;  /* 0x0000002306078211 */ /* 0x000fe200010f2c07 */
[----:B------:R-:W-:Y:S01]  /*ea50*/  @!P0 IMAD.IADD R37, R4, 0x1, R37 ;  /* 0x0000000104258824 */ /* 0x000fe200078e0225 */
[-C--:B------:R-:W-:Y:S01]  /*ea60*/  @!P1 LEA.HI.X R35, R34, R208.reuse, R35, 0x1, P4 ;  /* 0x000000d022239211 */ /* 0x080fe200020f0c23 */
[----:B------:R-:W-:Y:S01]  /*ea70*/  @!P1 IMAD.MOV.U32 R34, RZ, RZ, R8 ;  /* 0x000000ffff229224 */ /* 0x000fe200078e0008 */
[-C--:B------:R-:W-:Y:S02]  /*ea80*/  @!P0 LEA R32, P3, R12, R209.reuse, 0x1 ;  /* 0x000000d10c208211 */ /* 0x080fe400078608ff */
[-C--:B------:R-:W-:Y:S02]  /*ea90*/  @!P0 LEA R6, P2, R16, R209.reuse, 0x1 ;  /* 0x000000d110068211 */ /* 0x080fe400078408ff */
        /* <DEDUP_REMOVED lines=26> */
.L_x_1435:
[----:B----4-:R-:W-:Y:S01]  /*ec40*/  ISETP.GE.AND P0, PT, R204, UR10, PT ;  /* 0x0000000acc007c0c */ /* 0x010fe2000bf06270 */
[----:B--2---:R-:W-:Y:S01]  /*ec50*/  IMAD.WIDE.U32 R138, R194, UR8, RZ ;  /* 0x00000008c28a7c25 */ /* 0x004fe2000f8e00ff */
[----:B------:R-:W-:Y:S04]  /*ec60*/  DEPBAR.LE SB0, 0x0 ;  /* 0x000080000000791a */ /* 0x000fe80000000000 */
[----:B------:R-:W-:Y:S01]  /*ec70*/  BAR.SYNC.DEFER_BLOCKING 0x0 ;  /* 0x0000000000007b1d */ /* 0x000fe20000010000 */
[C---:B------:R-:W-:Y:S01]  /*ec80*/  IMAD R136, R195.reuse, UR8, R139 ;  /* 0x00000008c3887c24 */ /* 0x040fe2000f8e028b */
[C---:B------:R-:W-:Y:S01]  /*ec90*/  SHF.L.U32 R176, R138.reuse, 0x6, RZ ;  /* 0x000000068ab07819 */ /* 0x040fe200000006ff */
[----:B------:R-:W-:Y:S03]  /*eca0*/  UISETP.NE.AND UP0, UPT, UR8, URZ, UPT ;  /* 0x000000ff0800728c */ /* 0x000fe6000bf05270 */
[----:B------:R-:W-:Y:S02]  /*ecb0*/  SHF.L.U64.HI R177, R138, 0x6, R136 ;  /* 0x000000068ab17819 */ /* 0x000fe40000010288 */
[-C--:B------:R-:W-:Y:S02]  /*ecc0*/  @!P0 LEA R138, P3, R194, R176.reuse, 0x4 ;  /* 0x000000b0c28a8211 */ /* 0x080fe400078620ff */
[----:B------:R-:W-:Y:S02]  /*ecd0*/  @!P1 LEA R136, P4, R176, R207, 0x1 ;  /* 0x000000cfb0889211 */ /* 0x000fe400078808ff */
[----:B------:R-:W-:Y:S02]  /*ece0*/  @!P0 LEA.HI.X R137, R194, R177, R195, 0x4, P3 ;  /* 0x000000b1c2898211 */ /* 0x000fe400018f24c3 */
[----:B------:R-:W-:Y:S02]  /*ecf0*/  @!P0 LEA R180, P3, R138, R207, 0x1 ;  /* 0x000000cf8ab48211 */ /* 0x000fe400078608ff */
[----:B------:R-:W-:Y:S02]  /*ed00*/  @!P0 LEA R140, P2, R194, R176, 0x5 ;  /* 0x000000b0c28c8211 */ /* 0x000fe400078428ff */
[-C--:B------:R-:W-:Y:S02]  /*ed10*/  @!P0 LEA.HI.X R181, R138, R206.reuse, R137, 0x1, P3 ;  /* 0x000000ce8ab58211 */ /* 0x080fe400018f0c89 */
        /* <DEDUP_REMOVED lines=9> */
[----:B------:R-:W-:Y:S01]  /*edb0*/  @!P0 IMAD R139, R195, 0x30, RZ ;  /* 0x00000030c38b8824 */ /* 0x000fe200078e02ff */
[C---:B------:R-:W-:Y:S03]  /*edc0*/  @!P0 LEA R138, P2, R176.reuse, R207, 0x1 ;  /* 0x000000cfb08a8211 */ /* 0x040fe600078408ff */
[----:B------:R-:W-:Y:S01]  /*edd0*/  @P1 STS.128 [R212+0x6000], RZ ;  /* 0x006000ffd4001388 */ /* 0x000fe20000000c00 */
[----:B------:R-:W-:Y:S04]  /*ede0*/  @!P0 IADD3 R139, PT, PT, R139, R177, RZ ;  /* 0x000000b18b8b8210 */ /* 0x000fe80007ffe0ff */
[----:B------:R-:W-:Y:S03]  /*edf0*/  @!P0 LEA.HI.X R139, R176, R206, R139, 0x1, P2 ;  /* 0x000000ceb08b8211 */ /* 0x000fe600010f0c8b */
        /* <DEDUP_REMOVED lines=16> */
[----:B------:R-:W3:Y:S08]  /*ef00*/  LDSM.16.M88.4 R144, [R192+UR6+0x4000] ;  /* 0x00400006c090783b */ /* 0x000ef00008000200 */
[----:B------:R-:W4:Y:S08]  /*ef10*/  LDSM.16.M88.4 R148, [R193+0x2000] ;  /* 0x00200000c194783b */ /* 0x000f300000000200 */
[----:B------:R-:W5:Y:S08]  /*ef20*/  LDSM.16.M88.4 R152, [R192+UR6+0x4800] ;  /* 0x00480006c098783b */ /* 0x000f700008000200 */
[----:B------:R-:W1:Y:S08]  /*ef30*/  LDSM.16.M88.4 R156, [R192+UR6+0x5000] ;  /* 0x00500006c09c783b */ /* 0x000e700008000200 */
[----:B------:R-:W1:Y:S08]  /*ef40*/  LDSM.16.M88.4 R160, [R192+UR6+0x5800] ;  /* 0x00580006c0a0783b */ /* 0x000e700008000200 */
[----:B------:R-:W0:Y:S08]  /*ef50*/  LDGDEPBAR ;  /* 0x00000000000079af */ /* 0x000e300000000000 */
[----:B------:R-:W-:Y:S08]  /*ef60*/  LDSM.16.M88.4 R164, [R191] ;  /* 0x00000000bfa4783b */ /* 0x000ff00000000200 */
[----:B------:R-:W1:Y:S08]  /*ef70*/  LDSM.16.M88.4 R168, [R187+0x4000] ;  /* 0x00400000bba8783b */ /* 0x000e700000000200 */
[----:B------:R-:W1:Y:S08]  /*ef80*/  LDSM.16.M88.4 R172, [R191+0x2000] ;  /* 0x00200000bfac783b */ /* 0x000e700000000200 */
[----:B--2---:R-:W-:Y:S08]  /*ef90*/  LDSM.16.M88.4 R136, [R187+0x5800] ;  /* 0x00580000bb88783b */ /* 0x004ff00000000200 */
[----:B------:R-:W-:Y:S08]  /*efa0*/  LDSM.16.M88.4 R176, [R186+0x5800] ;  /* 0x00580000bab0783b */ /* 0x000ff00000000200 */
[----:B------:R-:W-:Y:S01]  /*efb0*/  LDSM.16.M88.4 R180, [R185+0x4000] ;  /* 0x00400000b9b4783b */ /* 0x000fe20000000200 */
[-C--:B---3--:R-:W-:Y:S08]  /*efc0*/  HMMA.16816.F32 R4, R132, R144.reuse, RZ ;  /* 0x000000908404723c */ /* 0x088ff000000018ff */
[C---:B----4-:R-:W-:Y:S08]  /*efd0*/  HMMA.16816.F32 R8, R148.reuse, R144, RZ ;  /* 0x000000909408723c */ /* 0x050ff000000018ff */
[-C--:B------:R-:W-:Y:S08]  /*efe0*/  HMMA.16816.F32 R12, R148, R146.reuse, RZ ;  /* 0x00000092940c723c */ /* 0x080ff000000018ff */
[C---:B------:R-:W-:Y:S01]  /*eff0*/  HMMA.16816.F32 R16, R132.reuse, R146, RZ ;  /* 0x000000928410723c */ /* 0x040fe200000018ff */
[----:B------:R-:W2:Y:S07]  /*f000*/  LDSM.16.M88.4 R144, [R187+0x4800] ;  /* 0x00480000bb90783b */ /* 0x000eae0000000200 */
[-C--:B-----5:R-:W-:Y:S08]  /*f010*/  HMMA.16816.F32 R20, R132, R152.reuse, RZ ;  /* 0x000000988414723c */ /* 0x0a0ff000000018ff */
        /* <DEDUP_REMOVED lines=9> */
[-C--:B------:R-:W-:Y:S08]  /*f0b0*/  HMMA.16816.F32 R52, R132, R160.reuse, RZ ;  /* 0x000000a08434723c */ /* 0x080ff000000018ff */
[C---:B------:R-:W-:Y:S08]  /*f0c0*/  HMMA.16816.F32 R56, R148.reuse, R160, RZ ;  /* 0x000000a09438723c */ /* 0x040ff000000018ff */
[-C--:B------:R-:W-:Y:S01]  /*f0d0*/  HMMA.16816.F32 R60, R148, R162.reuse, RZ ;  /* 0x000000a2943c723c */ /* 0x080fe200000018ff */
[----:B------:R-:W-:Y:S07]  /*f0e0*/  LDSM.16.M88.4 R148, [R190] ;  /* 0x00000000be94783b */ /* 0x000fee0000000200 */
[----:B------:R-:W-:Y:S01]  /*f0f0*/  HMMA.16816.F32 R64, R132, R162, RZ ;  /* 0x000000a28440723c */ /* 0x000fe200000018ff */
[----:B------:R-:W1:Y:S07]  /*f100*/  LDSM.16.M88.4 R132, [R187+0x5000] ;  /* 0x00500000bb84783b */ /* 0x000e6e0000000200 */
[-C--:B------:R-:W-:Y:S01]  /*f110*/  HMMA.16816.F32 R4, R164, R168.reuse, R4 ;  /* 0x000000a8a404723c */ /* 0x080fe20000001804 */
[----:B------:R-:W3:Y:S07]  /*f120*/  LDSM.16.M88.4 R160, [R186+0x4800] ;  /* 0x00480000baa0783b */ /* 0x000eee0000000200 */
        /* <DEDUP_REMOVED lines=8> */
[----:B------:R-:W2:Y:S07]  /*f1b0*/  LDSM.16.M88.4 R144, [R189] ;  /* 0x00000000bd90783b */ /* 0x000eae0000000200 */
        /* <DEDUP_REMOVED lines=9> */
[----:B------:R-:W5:Y:S07]  /*f250*/  LDSM.16.M88.4 R136, [R185+0x4800] ;  /* 0x00480000b988783b */ /* 0x000f6e0000000200 */
        /* <DEDUP_REMOVED lines=16> */
[----:B------:R-:W-:Y:S01]  /*f360*/  HMMA.16816.F32 R64, R148, R178, R64 ;  /* 0x000000b29440723c */ /* 0x000fe20000001840 */
[----:B------:R-:W3:Y:S01]  /*f370*/  LDSM.16.M88.4 R148, [R185+0x5000] ;  /* 0x00500000b994783b */ /* 0x000ee20000000200 */
[----:B------:R-:W-:Y:S06]  /*f380*/  DEPBAR.LE SB0, 0x0 ;  /* 0x000080000000791a */ /* 0x000fec0000000000 */
[-C--:B--2---:R-:W-:Y:S01]  /*f390*/  HMMA.16816.F32 R4, R144, R180.reuse, R4 ;  /* 0x000000b49004723c */ /* 0x084fe20000001804 */
[----:B------:R-:W-:Y:S07]  /*f3a0*/  BAR.SYNC.DEFER_BLOCKING 0x0 ;  /* 0x0000000000007b1d */ /* 0x000fee0000010000 */
[C---:B-1----:R-:W-:Y:S08]  /*f3b0*/  HMMA.16816.F32 R8, R132.reuse, R180, R8 ;  /* 0x000000b48408723c */ /* 0x042ff00000001808 */
[-C--:B------:R-:W-:Y:S03]  /*f3c0*/  HMMA.16816.F32 R12, R132, R182.reuse, R12 ;  /* 0x000000b6840c723c */ /* 0x080fe6000000180c */
[----:B------:R-:W-:Y:S01]  /*f3d0*/  FMUL.FTZ R178, R7, UR9 ;  /* 0x0000000907b27c20 */ /* 0x000fe20008410000 */
[----:B------:R-:W-:Y:S01]  /*f3e0*/  FMUL.FTZ R176, R6, UR9 ;  /* 0x0000000906b07c20 */ /* 0x000fe20008410000 */
[----:B------:R-:W-:Y:S01]  /*f3f0*/  FMUL.FTZ R177, R5, UR9 ;  /* 0x0000000905b17c20 */ /* 0x000fe20008410000 */
[----:B------:R-:W-:Y:S02]  /*f400*/  FMUL.FTZ R140, R4, UR9 ;  /* 0x00000009048c7c20 */ /* 0x000fe40008410000 */
[C---:B------:R-:W-:Y:S01]  /*f410*/  HMMA.16816.F32 R16, R144.reuse, R182, R16 ;  /* 0x000000b69010723c */ /* 0x040fe20000001810 */
[----:B------:R-:W-:Y:S03]  /*f420*/  MUFU.TANH R178, R178 ;  /* 0x000000b200b27308 */ /* 0x000fe60000002400 */
[----:B------:R-:W-:Y:S01]  /*f430*/  FMUL.FTZ R179, R10, UR9 ;  /* 0x000000090ab37c20 */ /* 0x000fe20008410000 */
[----:B------:R-:W-:Y:S01]  /*f440*/  FMUL.FTZ R180, R8, UR9 ;  /* 0x0000000908b47c20 */ /* 0x000fe20008410000 */
[----:B------:R-:W-:Y:S01]  /*f450*/  FMUL.FTZ R181, R11, UR9 ;  /* 0x000000090bb57c20 */ /* 0x000fe20008410000 */
[----:B------:R-:W-:Y:S01]  /*f460*/  FMUL.FTZ R221, R9, UR9 ;  /* 0x0000000909dd7c20 */ /* 0x000fe20008410000 */
[-C--:B-----5:R-:W-:Y:S03]  /*f470*/  HMMA.16816.F32 R20, R144, R136.reuse, R20 ;  /* 0x000000889014723c */ /* 0x0a0fe60000001814 */
[----:B------:R-:W-:Y:S01]  /*f480*/  MUFU.TANH R177, R177 ;  /* 0x000000b100b17308 */ /* 0x000fe20000002400 */
[----:B------:R-:W-:Y:S01]  /*f490*/  FMUL.FTZ R223, R14, UR9 ;  /* 0x000000090edf7c20 */ /* 0x000fe20008410000 */
[----:B------:R-:W-:Y:S01]  /*f4a0*/  FMUL.FTZ R246, R12, UR9 ;  /* 0x000000090cf67c20 */ /* 0x000fe20008410000 */
[----:B------:R-:W-:Y:S01]  /*f4b0*/  FMUL.FTZ R182, R15, UR9 ;  /* 0x000000090fb67c20 */ /* 0x000fe20008410000 */
[----:B------:R-:W-:Y:S01]  /*f4c0*/  FMUL.FTZ R250, R13, UR9 ;  /* 0x000000090dfa7c20 */ /* 0x000fe20008410000 */
[C---:B------:R-:W-:Y:S05]  /*f4d0*/  HMMA.16816.F32 R24, R132.reuse, R136, R24 ;  /* 0x000000888418723c */ /* 0x040fea0000001818 */
[----:B------:R-:W1:Y:S01]  /*f4e0*/  MUFU.TANH R223, R223 ;  /* 0x000000df00df7308 */ /* 0x000e620000002400 */
[----:B------:R-:W-:Y:S01]  /*f4f0*/  FMUL.FTZ R219, R19, UR9 ;  /* 0x0000000913db7c20 */ /* 0x000fe20008410000 */
        /* <DEDUP_REMOVED lines=8> */
[----:B------:R-:W-:Y:S01]  /*f580*/  FMUL.FTZ R234, R23, UR9 ;  /* 0x0000000917ea7c20 */ /* 0x000fe20008410000 */
[C---:B------:R-:W-:Y:S05]  /*f590*/  HMMA.16816.F32 R32, R144.reuse, R138, R32 ;  /* 0x0000008a9020723c */ /* 0x040fea0000001820 */
[----:B------:R2:W-:Y:S01]  /*f5a0*/  MUFU.TANH R7, R218 ;  /* 0x000000da00077308 */ /* 0x0005e20000002400 */
[----:B------:R-:W-:Y:S01]  /*f5b0*/  FMUL.FTZ R137, R26, UR9 ;  /* 0x000000091a897c20 */ /* 0x000fe20008410000 */
[----:B------:R-:W-:Y:S01]  /*f5c0*/  FMUL.FTZ R244, R27, UR9 ;  /* 0x000000091bf47c20 */ /* 0x000fe20008410000 */
[----:B------:R-:W-:Y:S01]  /*f5d0*/  FMUL.FTZ R240, R25, UR9 ;  /* 0x0000000919f07c20 */ /* 0x000fe20008410000 */
[-C--:B---3--:R-:W-:Y:S06]  /*f5e0*/  HMMA.16816.F32 R36, R144, R148.reuse, R36 ;  /* 0x000000949024723c */ /* 0x088fec0000001824 */
[----:B------:R3:W-:Y:S01]  /*f5f0*/  MUFU.TANH R171, R136 ;  /* 0x0000008800ab7308 */ /* 0x0007e20000002400 */
[----:B------:R-:W-:Y:S01]  /*f600*/  FMUL.FTZ R242, R31, UR9 ;  /* 0x000000091ff27c20 */ /* 0x000fe20008410000 */
[----:B------:R-:W-:Y:S01]  /*f610*/  FMUL.FTZ R245, R29, UR9 ;  /* 0x000000091df57c20 */ /* 0x000fe20008410000 */
[----:B------:R-:W-:Y:S01]  /*f620*/  FMUL.FTZ R222, R28, UR9 ;  /* 0x000000091cde7c20 */ /* 0x000fe20008410000 */
[C---:B------:R-:W-:Y:S06]  /*f630*/  HMMA.16816.F32 R40, R132.reuse, R148, R40 ;  /* 0x000000948428723c */ /* 0x040fec0000001828 */
[----:B------:R-:W4:Y:S01]  /*f640*/  MUFU.TANH R246, R246 ;  /* 0x000000f600f67308 */ /* 0x000f220000002400 */
[----:B------:R-:W-:Y:S01]  /*f650*/  FMUL.FTZ R138, R32, UR9 ;  /* 0x00000009208a7c20 */ /* 0x000fe20008410000 */
[----:B--2---:R-:W-:Y:S01]  /*f660*/  SHF.L.U32 R218, R216, 0x1, RZ ;  /* 0x00000001d8da7819 */ /* 0x004fe200000006ff */
[----:B------:R-:W-:Y:S01]  /*f670*/  FMUL.FTZ R139, R34, UR9 ;  /* 0x00000009228b7c20 */ /* 0x000fe20008410000 */
[----:B------:R-:W-:Y:S01]  /*f680*/  FMUL.FTZ R236, R33, UR9 ;  /* 0x0000000921ec7c20 */ /* 0x000fe20008410000 */
[-C--:B------:R-:W-:Y:S05]  /*f690*/  HMMA.16816.F32 R44, R132, R150.reuse, R44 ;  /* 0x00000096842c723c */ /* 0x080fea000000182c */
[----:B------:R2:W-:Y:S01]  /*f6a0*/  MUFU.TANH R175, R138 ;  /* 0x0000008a00af7308 */ /* 0x0005e20000002400 */
[----:B------:R-:W-:Y:S01]  /*f6b0*/  LOP3.LUT R219, R218, 0x6, RZ, 0xc0, !PT ;  /* 0x00000006dadb7812 */ /* 0x000fe200078ec0ff */
[----:B---3--:R-:W-:Y:S01]  /*f6c0*/  FMUL.FTZ R136, R30, UR9 ;  /* 0x000000091e887c20 */ /* 0x008fe20008410000 */
[----:B------:R-:W-:Y:S01]  /*f6d0*/  FMUL.FTZ R224, R35, UR9 ;  /* 0x0000000923e07c20 */ /* 0x000fe20008410000 */
[----:B------:R-:W-:Y:S01]  /*f6e0*/  FMUL.FTZ R249, R36, UR9 ;  /* 0x0000000924f97c20 */ /* 0x000fe20008410000 */
[----:B------:R-:W-:Y:S01]  /*f6f0*/  FMUL.FTZ R239, R38, UR9 ;  /* 0x0000000926ef7c20 */ /* 0x000fe20008410000 */
[C---:B------:R-:W-:Y:S04]  /*f700*/  HMMA.16816.F32 R48, R144.reuse, R150, R48 ;  /* 0x000000969030723c */ /* 0x040fe80000001830 */
[----:B------:R3:W5:Y:S01]  /*f710*/  MUFU.TANH R15, R183 ;  /* 0x000000b7000f7308 */ /* 0x0007620000002400 */
[----:B------:R-:W-:Y:S01]  /*f720*/  FMUL.FTZ R232, R42, UR9 ;  /* 0x000000092ae87c20 */ /* 0x000fe20008410000 */
[----:B------:R-:W-:Y:S01]  /*f730*/  FMUL.FTZ R247, R40, UR9 ;  /* 0x0000000928f77c20 */ /* 0x000fe20008410000 */
[----:B------:R-:W-:Y:S01]  /*f740*/  FMUL.FTZ R251, R37, UR9 ;  /* 0x0000000925fb7c20 */ /* 0x000fe20008410000 */
[----:B------:R-:W-:Y:S01]  /*f750*/  FMUL.FTZ R233, R39, UR9 ;  /* 0x0000000927e97c20 */ /* 0x000fe20008410000 */
[-C--:B------:R-:W-:Y:S05]  /*f760*/  HMMA.16816.F32 R52, R144, R152.reuse, R52 ;  /* 0x000000989034723c */ /* 0x080fea0000001834 */
[----:B------:R-:W5:Y:S01]  /*f770*/  MUFU.TANH R252, R252 ;  /* 0x000000fc00fc7308 */ /* 0x000f620000002400 */
[----:B--2---:R-:W-:Y:S01]  /*f780*/  MOV R138, UR8 ;  /* 0x00000008008a7c02 */ /* 0x004fe20008000f00 */
[----:B------:R-:W-:Y:S01]  /*f790*/  FMUL.FTZ R226, R43, UR9 ;  /* 0x000000092be27c20 */ /* 0x000fe20008410000 */
[----:B------:R-:W-:Y:S01]  /*f7a0*/  FMUL.FTZ R231, R41, UR9 ;  /* 0x0000000929e77c20 */ /* 0x000fe20008410000 */
[----:B------:R-:W-:Y:S01]  /*f7b0*/  FMUL.FTZ R229, R45, UR9 ;  /* 0x000000092de57c20 */ /* 0x000fe20008410000 */
[----:B------:R-:W-:Y:S01]  /*f7c0*/  LEA R14, R138, R219, 0x6 ;  /* 0x000000db8a0e7211 */ /* 0x000fe200078e30ff */
[C---:B------:R-:W-:Y:S04]  /*f7d0*/  HMMA.16816.F32 R56, R132.reuse, R152, R56 ;  /* 0x000000988438723c */ /* 0x040fe80000001838 */
[----:B------:R2:W-:Y:S01]  /*f7e0*/  MUFU.TANH R173, R139 ;  /* 0x0000008b00ad7308 */ /* 0x0005e20000002400 */
[----:B------:R-:W-:Y:S01]  /*f7f0*/  IADD3 R138, PT, PT, R14, 0x8, RZ ;  /* 0x000000080e8a7810 */ /* 0x000fe20007ffe0ff */
[----:B---3--:R-:W-:Y:S01]  /*f800*/  FMUL.FTZ R183, R24, UR9 ;  /* 0x0000000918b77c20 */ /* 0x008fe20008410000 */
[----:B------:R-:W-:Y:S01]  /*f810*/  I2FP.F32.U32 R248, R14 ;  /* 0x0000000e00f87245 */ /* 0x000fe20000201000 */
[----:B------:R-:W-:Y:S01]  /*f820*/  FMUL.FTZ R230, R46, UR9 ;  /* 0x000000092ee67c20 */ /* 0x000fe20008410000 */
[----:B------:R-:W-:Y:S05]  /*f830*/  I2FP.F32.U32 R138, R138 ;  /* 0x0000008a008a7245 */ /* 0x000fea0000201000 */
[----:B------:R-:W3:Y:S01]  /*f840*/  MUFU.TANH R137, R137 ;  /* 0x0000008900897308 */ /* 0x000ee20000002400 */
[-C--:B------:R-:W-:Y:S03]  /*f850*/  HMMA.16816.F32 R60, R132, R154.reuse, R60 ;  /* 0x0000009a843c723c */ /* 0x080fe6000000183c */
[C---:B-1----:R-:W-:Y:S01]  /*f860*/  FFMA.FTZ R27, R138.reuse, UR5, R223 ;  /* 0x000000058a1b7c23 */ /* 0x042fe200080100df */
[C---:B----4-:R-:W-:Y:S01]  /*f870*/  FFMA.FTZ R246, R138.reuse, UR5, R246 ;  /* 0x000000058af67c23 */ /* 0x050fe200080100f6 */
[C---:B-----5:R-:W-:Y:S01]  /*f880*/  FFMA.FTZ R15, R138.reuse, UR5, R15 ;  /* 0x000000058a0f7c23 */ /* 0x060fe2000801000f */
[----:B------:R-:W-:Y:S03]  /*f890*/  FFMA.FTZ R252, R138, UR5, R252 ;  /* 0x000000058afc7c23 */ /* 0x000fe600080100fc */
[----:B------:R-:W1:Y:S01]  /*f8a0*/  MUFU.TANH R140, R140 ;  /* 0x0000008c008c7308 */ /* 0x000e620000002400 */
[C---:B------:R-:W-:Y:S01]  /*f8b0*/  IADD3 R138, PT, PT, R14.reuse, 0x10, RZ ;  /* 0x000000100e8a7810 */ /* 0x040fe20007ffe0ff */
[----:B------:R-:W-:Y:S04]  /*f8c0*/  HMMA.16816.F32 R64, R144, R154, R64 ;  /* 0x0000009a9040723c */ /* 0x000fe80000001840 */
[----:B--2---:R-:W-:Y:S01]  /*f8d0*/  IADD3 R139, PT, PT, R14, 0x1, RZ ;  /* 0x000000010e8b7810 */ /* 0x004fe20007ffe0ff */
[----:B------:R-:W-:Y:S03]  /*f8e0*/  FMUL.FTZ R227, R44, UR9 ;  /* 0x000000092ce37c20 */ /* 0x000fe60008410000 */
[----:B------:R-:W2:Y:S01]  /*f8f0*/  MUFU.TANH R176, R176 ;  /* 0x000000b000b07308 */ /* 0x000ea20000002400 */
[----:B------:R-:W-:Y:S01]  /*f900*/  I2FP.F32.U32 R138, R138 ;  /* 0x0000008a008a7245 */ /* 0x000fe20000201000 */
[----:B------:R-:W-:Y:S01]  /*f910*/  FMUL.FTZ R241, R48, UR9 ;  /* 0x0000000930f17c20 */ /* 0x000fe20008410000 */
[----:B------:R-:W-:Y:S01]  /*f920*/  I2FP.F32.U32 R139, R139 ;  /* 0x0000008b008b7245 */ /* 0x000fe20000201000 */
[----:B------:R-:W-:Y:S01]  /*f930*/  FMUL.FTZ R235, R50, UR9 ;  /* 0x0000000932eb7c20 */ /* 0x000fe20008410000 */
[----:B------:R-:W-:Y:S01]  /*f940*/  FMUL.FTZ R228, R47, UR9 ;  /* 0x000000092fe47c20 */ /* 0x000fe20008410000 */
[----:B---3--:R-:W-:Y:S01]  /*f950*/  FFMA.FTZ R45, R138, UR5, R137 ;  /* 0x000000058a2d7c23 */ /* 0x008fe20008010089 */
[C---:B------:R-:W-:Y:S03]  /*f960*/  IADD3 R137, PT, PT, R14.reuse, 0x18, RZ ;  /* 0x000000180e897810 */ /* 0x040fe60007ffe0ff */
[----:B------:R-:W3:Y:S01]  /*f970*/  MUFU.TANH R179, R179 ;  /* 0x000000b300b37308 */ /* 0x000ee20000002400 */
[----:B------:R-:W-:Y:S01]  /*f980*/  FFMA.FTZ R11, R139, UR5, R177 ;  /* 0x000000058b0b7c23 */ /* 0x000fe200080100b1 */
[----:B------:R-:W-:Y:S01]  /*f990*/  IADD3 R177, PT, PT, R14, 0x9, RZ ;  /* 0x000000090eb17810 */ /* 0x000fe20007ffe0ff */
[----:B-1----:R-:W-:Y:S01]  /*f9a0*/  FFMA.FTZ R13, R248, UR5, R140 ;  /* 0x00000005f80d7c23 */ /* 0x002fe2000801008c */
[----:B------:R-:W-:Y:S01]  /*f9b0*/  I2FP.F32.U32 R137, R137 ;  /* 0x0000008900897245 */ /* 0x000fe20000201000 */
[----:B------:R-:W-:Y:S01]  /*f9c0*/  FMUL.FTZ R243, R49, UR9 ;  /* 0x0000000931f37c20 */ /* 0x000fe20008410000 */
[----:B------:R-:W-:Y:S01]  /*f9d0*/  I2FP.F32.U32 R177, R177 ;  /* 0x000000b100b17245 */ /* 0x000fe20000201000 */
[----:B------:R-:W-:Y:S03]  /*f9e0*/  FMUL.FTZ R237, R51, UR9 ;  /* 0x0000000933ed7c20 */ /* 0x000fe60008410000 */
[----:B------:R-:W1:Y:S01]  /*f9f0*/  MUFU.TANH R180, R180 ;  /* 0x000000b400b47308 */ /* 0x000e620000002400 */
[----:B------:R-:W-:Y:S01]  /*fa00*/  FMUL.FTZ R225, R52, UR9 ;  /* 0x0000000934e17c20 */ /* 0x000fe20008410000 */
[----:B--2---:R-:W-:Y:S01]  /*fa10*/  FFMA.FTZ R9, R248, UR5, R176 ;  /* 0x00000005f8097c23 */ /* 0x004fe200080100b0 */
[----:B------:R-:W-:Y:S01]  /*fa20*/  IADD3 R176, PT, PT, R14, 0x19, RZ ;  /* 0x000000190eb07810 */ /* 0x000fe20007ffe0ff */
[----:B------:R-:W-:Y:S01]  /*fa30*/  FFMA.FTZ R25, R177, UR5, R6 ;  /* 0x00000005b1197c23 */ /* 0x000fe20008010006 */
[----:B------:R-:W-:Y:S01]  /*fa40*/  FMUL.FTZ R140, R58, UR9 ;  /* 0x000000093a8c7c20 */ /* 0x000fe20008410000 */
[----:B------:R-:W-:Y:S01]  /*fa50*/  FMUL.FTZ R223, R56, UR9 ;  /* 0x0000000938df7c20 */ /* 0x000fe20008410000 */
[----:B------:R-:W-:Y:S03]  /*fa60*/  FMUL.FTZ R55, R55, UR9 ;  /* 0x0000000937377c20 */ /* 0x000fe60008410000 */
[----:B------:R-:W2:Y:S01]  /*fa70*/  MUFU.TANH R181, R181 ;  /* 0x000000b500b57308 */ /* 0x000ea20000002400 */
[----:B------:R-:W-:Y:S01]  /*fa80*/  FFMA.FTZ R171, R138, UR5, R171 ;  /* 0x000000058aab7c23 */ /* 0x000fe200080100ab */
[----:B---3--:R-:W-:Y:S01]  /*fa90*/  FFMA.FTZ R21, R248, UR5, R179 ;  /* 0x00000005f8157c23 */ /* 0x008fe200080100b3 */
[----:B------:R-:W-:Y:S01]  /*faa0*/  IADD3 R179, PT, PT, R14, 0x11, RZ ;  /* 0x000000110eb37810 */ /* 0x000fe20007ffe0ff */
[C---:B------:R-:W-:Y:S01]  /*fab0*/  FFMA.FTZ R175, R137.reuse, UR5, R175 ;  /* 0x0000000589af7c23 */ /* 0x040fe200080100af */
[----:B------:R-:W-:Y:S01]  /*fac0*/  FFMA.FTZ R173, R137, UR5, R173 ;  /* 0x0000000589ad7c23 */ /* 0x000fe200080100ad */
[----:B------:R-:W-:Y:S01]  /*fad0*/  FMUL.FTZ R67, R67, UR9 ;  /* 0x0000000943437c20 */ /* 0x000fe20008410000 */
[----:B------:R-:W-:Y:S03]  /*fae0*/  I2FP.F32.U32 R179, R179 ;  /* 0x000000b300b37245 */ /* 0x000fe60000201000 */
[----:B------:R-:W3:Y:S01]  /*faf0*/  MUFU.TANH R136, R136 ;  /* 0x0000008800887308 */ /* 0x000ee20000002400 */
[----:B-1----:R-:W-:Y:S01]  /*fb00*/  FFMA.FTZ R17, R248, UR5, R180 ;  /* 0x00000005f8117c23 */ /* 0x002fe200080100b4 */
[C---:B------:R-:W-:Y:S01]  /*fb10*/  FFMA.FTZ R248, R139.reuse, UR5, R178 ;  /* 0x000000058bf87c23 */ /* 0x040fe200080100b2 */
[C---:B------:R-:W-:Y:S07]  /*fb20*/  IADD3 R178, PT, PT, R14.reuse, 0x20, RZ ;  /* 0x000000200eb27810 */ /* 0x040fee0007ffe0ff */
[----:B------:R-:W1:Y:S01]  /*fb30*/  MUFU.TANH R182, R182 ;  /* 0x000000b600b67308 */ /* 0x000e620000002400 */
[----:B--2---:R-:W-:Y:S01]  /*fb40*/  FFMA.FTZ R23, R139, UR5, R181 ;  /* 0x000000058b177c23 */ /* 0x004fe200080100b5 */
[----:B------:R-:W-:Y:S02]  /*fb50*/  I2FP.F32.U32 R181, R176 ;  /* 0x000000b000b57245 */ /* 0x000fe40000201000 */
[C---:B------:R-:W-:Y:S06]  /*fb60*/  IADD3 R176, PT, PT, R14.reuse, 0x21, RZ ;  /* 0x000000210eb07810 */ /* 0x040fec0007ffe0ff */
[----:B------:R-:W2:Y:S01]  /*fb70*/  MUFU.TANH R5, R220 ;  /* 0x000000dc00057308 */ /* 0x000ea20000002400 */
[----:B---3--:R-:W-:Y:S01]  /*fb80*/  FFMA.FTZ R49, R137, UR5, R136 ;  /* 0x0000000589317c23 */ /* 0x008fe20008010088 */
[----:B------:R-:W-:Y:S02]  /*fb90*/  I2FP.F32.U32 R136, R178 ;  /* 0x000000b200887245 */ /* 0x000fe40000201000 */
[----:B------:R-:W-:Y:S06]  /*fba0*/  I2FP.F32.U32 R178, R176 ;  /* 0x000000b000b27245 */ /* 0x000fec0000201000 */
[----:B------:R-:W3:Y:S01]  /*fbb0*/  MUFU.TANH R242, R242 ;  /* 0x000000f200f27308 */ /* 0x000ee20000002400 */
[C---:B-1----:R-:W-:Y:S01]  /*fbc0*/  FFMA.FTZ R31, R177.reuse, UR5, R182 ;  /* 0x00000005b11f7c23 */ /* 0x042fe200080100b6 */
[----:B------:R-:W-:Y:S08]  /*fbd0*/  IADD3 R182, PT, PT, R14, 0x28, RZ ;  /* 0x000000280eb67810 */ /* 0x000ff00007ffe0ff */
[----:B------:R-:W1:Y:S01]  /*fbe0*/  MUFU.TANH R245, R245 ;  /* 0x000000f500f57308 */ /* 0x000e620000002400 */
[----:B--2---:R-:W-:Y:S01]  /*fbf0*/  FFMA.FTZ R29, R177, UR5, R5 ;  /* 0x00000005b11d7c23 */ /* 0x004fe20008010005 */
[----:B------:R-:W-:Y:S01]  /*fc00*/  FMUL.FTZ R5, R64, UR9 ;  /* 0x0000000940057c20 */ /* 0x000fe20008410000 */
[----:B------:R-:W-:Y:S07]  /*fc10*/  FMUL.FTZ R220, R53, UR9 ;  /* 0x0000000935dc7c20 */ /* 0x000fee0008410000 */
[----:B------:R-:W2:Y:S01]  /*fc20*/  MUFU.TANH R236, R236 ;  /* 0x000000ec00ec7308 */ /* 0x000ea20000002400 */
[C---:B---3--:R-:W-:Y:S09]  /*fc30*/  FFMA.FTZ R242, R181.reuse, UR5, R242 ;  /* 0x00000005b5f27c23 */ /* 0x048ff200080100f2 */
[----:B------:R-:W3:Y:S01]  /*fc40*/  MUFU.TANH R224, R224 ;  /* 0x000000e000e07308 */ /* 0x000ee20000002400 */
[C---:B-1----:R-:W-:Y:S09]  /*fc50*/  FFMA.FTZ R245, R181.reuse, UR5, R245 ;  /* 0x00000005b5f57c23 */ /* 0x042ff200080100f5 */
[----:B------:R-:W1:Y:S01]  /*fc60*/  MUFU.TANH R249, R249 ;  /* 0x000000f900f97308 */ /* 0x000e620000002400 */
[C---:B--2---:R-:W-:Y:S09]  /*fc70*/  FFMA.FTZ R236, R181.reuse, UR5, R236 ;  /* 0x00000005b5ec7c23 */ /* 0x044ff200080100ec */
[----:B------:R-:W2:Y:S01]  /*fc80*/  MUFU.TANH R239, R239 ;  /* 0x000000ef00ef7308 */ /* 0x000ea20000002400 */
[----:B---3--:R-:W-:Y:S01]  /*fc90*/  FFMA.FTZ R224, R181, UR5, R224 ;  /* 0x00000005b5e07c23 */ /* 0x008fe200080100e0 */
[----:B------:R-:W-:Y:S08]  /*fca0*/  IADD3 R181, PT, PT, R14, 0x29, RZ ;  /* 0x000000290eb57810 */ /* 0x000ff00007ffe0ff */
[----:B------:R-:W3:Y:S01]  /*fcb0*/  MUFU.TANH R232, R232 ;  /* 0x000000e800e87308 */ /* 0x000ee20000002400 */
[C---:B-1----:R-:W-:Y:S09]  /*fcc0*/  FFMA.FTZ R249, R136.reuse, UR5, R249 ;  /* 0x0000000588f97c23 */ /* 0x042ff200080100f9 */
[----:B------:R-:W1:Y:S01]  /*fcd0*/  MUFU.TANH R247, R247 ;  /* 0x000000f700f77308 */ /* 0x000e620000002400 */
[C---:B--2---:R-:W-:Y:S09]  /*fce0*/  FFMA.FTZ R239, R136.reuse, UR5, R239 ;  /* 0x0000000588ef7c23 */ /* 0x044ff200080100ef */
[----:B------:R-:W2:Y:S01]  /*fcf0*/  MUFU.TANH R221, R221 ;  /* 0x000000dd00dd7308 */ /* 0x000ea20000002400 */
[C---:B---3--:R-:W-:Y:S09]  /*fd00*/  FFMA.FTZ R232, R136.reuse, UR5, R232 ;  /* 0x0000000588e87c23 */ /* 0x048ff200080100e8 */
[----:B------:R-:W3:Y:S01]  /*fd10*/  MUFU.TANH R250, R250 ;  /* 0x000000fa00fa7308 */ /* 0x000ee20000002400 */
[----:B-1----:R-:W-:Y:S01]  /*fd20*/  FFMA.FTZ R247, R136, UR5, R247 ;  /* 0x0000000588f77c23 */ /* 0x002fe200080100f7 */
[----:B------:R-:W-:Y:S08]  /*fd30*/  I2FP.F32.U32 R136, R182 ;  /* 0x000000b600887245 */ /* 0x000ff00000201000 */
[----:B------:R1:W4:Y:S01]  /*fd40*/  MUFU.TANH R10, R183 ;  /* 0x000000b7000a7308 */ /* 0x0003220000002400 */
[----:B--2---:R-:W-:Y:S01]  /*fd50*/  FFMA.FTZ R19, R139, UR5, R221 ;  /* 0x000000058b137c23 */ /* 0x004fe200080100dd */
[----:B------:R-:W-:Y:S01]  /*fd60*/  FMUL.FTZ R139, R59, UR9 ;  /* 0x000000093b8b7c20 */ /* 0x000fe20008410000 */
[----:B------:R-:W-:Y:S07]  /*fd70*/  FMUL.FTZ R221, R61, UR9 ;  /* 0x000000093ddd7c20 */ /* 0x000fee0008410000 */
[----:B------:R-:W2:Y:S01]  /*fd80*/  MUFU.TANH R251, R251 ;  /* 0x000000fb00fb7308 */ /* 0x000ea20000002400 */
[----:B---3--:R-:W-:Y:S01]  /*fd90*/  FFMA.FTZ R250, R177, UR5, R250 ;  /* 0x00000005b1fa7c23 */ /* 0x008fe200080100fa */
[----:B------:R-:W-:Y:S01]  /*fda0*/  FMUL.FTZ R177, R57, UR9 ;  /* 0x0000000939b17c20 */ /* 0x000fe20008410000 */
[----:B------:R-:W-:Y:S07]  /*fdb0*/  FFMA.FTZ R57, R138, UR5, R7 ;  /* 0x000000058a397c23 */ /* 0x000fee0008010007 */
[----:B------:R-:W3:Y:S01]  /*fdc0*/  MUFU.TANH R233, R233 ;  /* 0x000000e900e97308 */ /* 0x000ee20000002400 */
[----:B-1----:R-:W-:Y:S01]  /*fdd0*/  FMUL.FTZ R183, R54, UR9 ;  /* 0x0000000936b77c20 */ /* 0x002fe20008410000 */
[----:B----4-:R-:W-:Y:S01]  /*fde0*/  FFMA.FTZ R59, R138, UR5, R10 ;  /* 0x000000058a3b7c23 */ /* 0x010fe2000801000a */
[----:B------:R-:W-:Y:S01]  /*fdf0*/  FMUL.FTZ R138, R62, UR9 ;  /* 0x000000093e8a7c20 */ /* 0x000fe20008410000 */
[----:B------:R-:W-:Y:S06]  /*fe00*/  FMNMX3.FTZ R10, R2, R9, R248, !PT ;  /* 0x00000009020a7276 */ /* 0x000fec00078100f8 */
[----:B------:R-:W1:Y:S01]  /*fe10*/  MUFU.TANH R226, R226 ;  /* 0x000000e200e27308 */ /* 0x000e620000002400 */
[----:B------:R-:W-:Y:S01]  /*fe20*/  FMNMX3.FTZ R10, R10, R252, R25, !PT ;  /* 0x000000fc0a0a7276 */ /* 0x000fe20007810019 */
[C---:B--2---:R-:W-:Y:S08]  /*fe30*/  FFMA.FTZ R251, R178.reuse, UR5, R251 ;  /* 0x00000005b2fb7c23 */ /* 0x044ff000080100fb */
[----:B------:R-:W2:Y:S01]  /*fe40*/  MUFU.TANH R231, R231 ;  /* 0x000000e700e77308 */ /* 0x000ea20000002400 */
[C---:B---3--:R-:W-:Y:S09]  /*fe50*/  FFMA.FTZ R233, R178.reuse, UR5, R233 ;  /* 0x00000005b2e97c23 */ /* 0x048ff200080100e9 */
[----:B------:R-:W3:Y:S01]  /*fe60*/  MUFU.TANH R238, R238 ;  /* 0x000000ee00ee7308 */ /* 0x000ee20000002400 */
[C---:B-1----:R-:W-:Y:S09]  /*fe70*/  FFMA.FTZ R226, R178.reuse, UR5, R226 ;  /* 0x00000005b2e27c23 */ /* 0x042ff200080100e2 */
[----:B------:R-:W1:Y:S01]  /*fe80*/  MUFU.TANH R234, R234 ;  /* 0x000000ea00ea7308 */ /* 0x000e620000002400 */
[----:B--2---:R-:W-:Y:S01]  /*fe90*/  FFMA.FTZ R231, R178, UR5, R231 ;  /* 0x00000005b2e77c23 */ /* 0x004fe200080100e7 */
[----:B------:R-:W-:Y:S01]  /*fea0*/  I2FP.F32.U32 R178, R181 ;  /* 0x000000b500b27245 */ /* 0x000fe20000201000 */
[----:B------:R-:W-:Y:S07]  /*feb0*/  FMUL.FTZ R181, R66, UR9 ;  /* 0x0000000942b57c20 */ /* 0x000fee0008410000 */
[----:B------:R-:W2:Y:S01]  /*fec0*/  MUFU.TANH R244, R244 ;  /* 0x000000f400f47308 */ /* 0x000ea20000002400 */
[C---:B---3--:R-:W-:Y:S09]  /*fed0*/  FFMA.FTZ R238, R179.reuse, UR5, R238 ;  /* 0x00000005b3ee7c23 */ /* 0x048ff200080100ee */
[----:B------:R-:W3:Y:S01]  /*fee0*/  MUFU.TANH R240, R240 ;  /* 0x000000f000f07308 */ /* 0x000ee20000002400 */
[C---:B-1----:R-:W-:Y:S05]  /*fef0*/  FFMA.FTZ R234, R179.reuse, UR5, R234 ;  /* 0x00000005b3ea7c23 */ /* 0x042fea00080100ea */
[----:B------:R-:W-:Y:S04]  /*ff00*/  FMNMX3.FTZ R10, R10, R171, R234, !PT ;  /* 0x000000ab0a0a7276 */ /* 0x000fe800078100ea */
[----:B------:R-:W1:Y:S01]  /*ff10*/  MUFU.TANH R230, R230 ;  /* 0x000000e600e67308 */ /* 0x000e620000002400 */
[C---:B--2---:R-:W-:Y:S01]  /*ff20*/  FFMA.FTZ R244, R179.reuse, UR5, R244 ;  /* 0x00000005b3f47c23 */ /* 0x044fe200080100f4 */
[----:B------:R-:W-:Y:S04]  /*ff30*/  FMNMX3.FTZ R10, R10, R173, R224, !PT ;  /* 0x000000ad0a0a7276 */ /* 0x000fe800078100e0 */
[----:B------:R-:W-:Y:S04]  /*ff40*/  FMNMX3.FTZ R10, R10, R239, R233, !PT ;  /* 0x000000ef0a0a7276 */ /* 0x000fe800078100e9 */
[----:B------:R-:W2:Y:S01]  /*ff50*/  MUFU.TANH R227, R227 ;  /* 0x000000e300e37308 */ /* 0x000ea20000002400 */
[----:B---3--:R-:W-:Y:S01]  /*ff60*/  FFMA.FTZ R240, R179, UR5, R240 ;  /* 0x00000005b3f07c23 */ /* 0x008fe200080100f0 */
[----:B------:R-:W-:Y:S08]  /*ff70*/  FMUL.FTZ R179, R60, UR9 ;  /* 0x000000093cb37c20 */ /* 0x000ff00008410000 */
        /* <DEDUP_REMOVED lines=8> */
[----:B------:R-:W-:Y:S04]  /*10000*/  IADD3 R136, PT, PT, R14, 0x30, RZ ;  /* 0x000000300e887810 */ /* 0x000fe80007ffe0ff */
[----:B------:R-:W-:Y:S04]  /*10010*/  I2FP.F32.U32 R6, R136 ;  /* 0x0000008800067245 */ /* 0x000fe80000201000 */
[----:B------:R-:W1:Y:S01]  /*10020*/  MUFU.TANH R243, R243 ;  /* 0x000000f300f37308 */ /* 0x000e620000002400 */
[C---:B--2---:R-:W-:Y:S09]  /*10030*/  FFMA.FTZ R228, R178.reuse, UR5, R228 ;  /* 0x00000005b2e47c23 */ /* 0x044ff200080100e4 */
[----:B------:R-:W2:Y:S01]  /*10040*/  MUFU.TANH R237, R237 ;  /* 0x000000ed00ed7308 */ /* 0x000ea20000002400 */
[C---:B---3--:R-:W-:Y:S09]  /*10050*/  FFMA.FTZ R229, R178.reuse, UR5, R229 ;  /* 0x00000005b2e57c23 */ /* 0x048ff200080100e5 */
[----:B------:R3:W-:Y:S01]  /*10060*/  MUFU.TANH R182, R5 ;  /* 0x0000000500b67308 */ /* 0x0007e20000002400 */
[C---:B-1----:R-:W-:Y:S09]  /*10070*/  FFMA.FTZ R243, R178.reuse, UR5, R243 ;  /* 0x00000005b2f37c23 */ /* 0x042ff200080100f3 */
[----:B------:R-:W1:Y:S01]  /*10080*/  MUFU.TANH R222, R222 ;  /* 0x000000de00de7308 */ /* 0x000e620000002400 */
[----:B--2---:R-:W-:Y:S01]  /*10090*/  FFMA.FTZ R237, R178, UR5, R237 ;  /* 0x00000005b2ed7c23 */ /* 0x004fe200080100ed */
[----:B------:R-:W-:Y:S04]  /*100a0*/  IADD3 R178, PT, PT, R14, 0x31, RZ ;  /* 0x000000310eb27810 */ /* 0x000fe80007ffe0ff */
[----:B------:R-:W-:Y:S04]  /*100b0*/  I2FP.F32.U32 R136, R178 ;  /* 0x000000b200887245 */ /* 0x000fe80000201000 */
[----:B------:R-:W2:Y:S01]  /*100c0*/  MUFU.TANH R225, R225 ;  /* 0x000000e100e17308 */ /* 0x000ea20000002400 */
[----:B------:R-:W-:Y:S02]  /*100d0*/  FMNMX3.FTZ R10, R10, R235, R237, !PT ;  /* 0x000000eb0a0a7276 */ /* 0x000fe400078100ed */
[C---:B---3--:R-:W-:Y:S02]  /*100e0*/  IADD3 R5, PT, PT, R14.reuse, 0x38, RZ ;  /* 0x000000380e057810 */ /* 0x048fe40007ffe0ff */
[----:B------:R-:W-:Y:S02]  /*100f0*/  IADD3 R14, PT, PT, R14, 0x39, RZ ;  /* 0x000000390e0e7810 */ /* 0x000fe40007ffe0ff */
[----:B------:R-:W-:Y:S03]  /*10100*/  I2FP.F32.U32 R5, R5 ;  /* 0x0000000500057245 */ /* 0x000fe60000201000 */
[----:B------:R-:W3:Y:S01]  /*10110*/  MUFU.TANH R183, R183 ;  /* 0x000000b700b77308 */ /* 0x000ee20000002400 */
[----:B------:R-:W-:Y:S01]  /*10120*/  I2FP.F32.U32 R4, R14 ;  /* 0x0000000e00047245 */ /* 0x000fe20000201000 */
[----:B-1----:R-:W-:Y:S01]  /*10130*/  FFMA.FTZ R222, R137, UR5, R222 ;  /* 0x0000000589de7c23 */ /* 0x002fe200080100de */
[----:B------:R-:W-:Y:S01]  /*10140*/  FMUL.FTZ R137, R63, UR9 ;  /* 0x000000093f897c20 */ /* 0x000fe20008410000 */
[----:B------:R-:W-:Y:S01]  /*10150*/  FFMA.FTZ R182, R5, UR5, R182 ;  /* 0x0000000505b67c23 */ /* 0x000fe200080100b6 */
[----:B------:R-:W-:Y:S05]  /*10160*/  FMNMX3.FTZ R14, R3, R13, R11, !PT ;  /* 0x0000000d030e7276 */ /* 0x000fea000781000b */
[----:B------:R-:W1:Y:S01]  /*10170*/  MUFU.TANH R220, R220 ;  /* 0x000000dc00dc7308 */ /* 0x000e620000002400 */
[----:B------:R-:W-:Y:S01]  /*10180*/  FMNMX3.FTZ R14, R14, R15, R29, !PT ;  /* 0x0000000f0e0e7276 */ /* 0x000fe2000781001d */
[----:B--2---:R-:W-:Y:S03]  /*10190*/  FFMA.FTZ R225, R6, UR5, R225 ;  /* 0x0000000506e17c23 */ /* 0x004fe600080100e1 */
[----:B------:R-:W-:Y:S05]  /*101a0*/  FMNMX3.FTZ R14, R14, R57, R238, !PT ;  /* 0x000000390e0e7276 */ /* 0x000fea00078100ee */
[----:B------:R-:W2:Y:S01]  /*101b0*/  MUFU.TANH R180, R55 ;  /* 0x0000003700b47308 */ /* 0x000ea20000002400 */
[----:B------:R-:W-:Y:S01]  /*101c0*/  FMNMX3.FTZ R14, R14, R175, R236, !PT ;  /* 0x000000af0e0e7276 */ /* 0x000fe200078100ec */
[----:B---3--:R-:W-:Y:S03]  /*101d0*/  FFMA.FTZ R183, R6, UR5, R183 ;  /* 0x0000000506b77c23 */ /* 0x008fe600080100b7 */
[----:B------:R-:W-:Y:S05]  /*101e0*/  FMNMX3.FTZ R14, R14, R249, R251, !PT ;  /* 0x000000f90e0e7276 */ /* 0x000fea00078100fb */
[----:B------:R-:W3:Y:S01]  /*101f0*/  MUFU.TANH R140, R140 ;  /* 0x0000008c008c7308 */ /* 0x000ee20000002400 */
[----:B------:R-:W-:Y:S01]  /*10200*/  FMNMX3.FTZ R14, R14, R241, R243, !PT ;  /* 0x000000f10e0e7276 */ /* 0x000fe200078100f3 */
[----:B-1----:R-:W-:Y:S05]  /*10210*/  FFMA.FTZ R220, R136, UR5, R220 ;  /* 0x0000000588dc7c23 */ /* 0x002fea00080100dc */
[----:B------:R-:W-:Y:S03]  /*10220*/  FMNMX3.FTZ R14, R14, R225, R220, !PT ;  /* 0x000000e10e0e7276 */ /* 0x000fe600078100dc */
[----:B------:R-:W1:Y:S01]  /*10230*/  MUFU.TANH R223, R223 ;  /* 0x000000df00df7308 */ /* 0x000e620000002400 */
[----:B--2---:R-:W-:Y:S05]  /*10240*/  FFMA.FTZ R180, R136, UR5, R180 ;  /* 0x0000000588b47c23 */ /* 0x004fea00080100b4 */
[----:B------:R-:W-:Y:S04]  /*10250*/  FMNMX3.FTZ R10, R10, R183, R180, !PT ;  /* 0x000000b70a0a7276 */ /* 0x000fe800078100b4 */
[----:B------:R-:W2:Y:S01]  /*10260*/  MUFU.TANH R139, R139 ;  /* 0x0000008b008b7308 */ /* 0x000ea20000002400 */
[C---:B---3--:R-:W-:Y:S09]  /*10270*/  FFMA.FTZ R140, R6.reuse, UR5, R140 ;  /* 0x00000005068c7c23 */ /* 0x048ff2000801008c */
[----:B------:R-:W3:Y:S01]  /*10280*/  MUFU.TANH R177, R177 ;  /* 0x000000b100b17308 */ /* 0x000ee20000002400 */
[----:B-1----:R-:W-:Y:S01]  /*10290*/  FFMA.FTZ R223, R6, UR5, R223 ;  /* 0x0000000506df7c23 */ /* 0x002fe200080100df */
[----:B------:R-:W-:Y:S08]  /*102a0*/  FMNMX3.FTZ R6, R0, R21, R23, !PT ;  /* 0x0000001500067276 */ /* 0x000ff00007810017 */
[----:B------:R1:W4:Y:S01]  /*102b0*/  MUFU.TANH R176, R221 ;  /* 0x000000dd00b07308 */ /* 0x0003220000002400 */
[C---:B--2---:R-:W-:Y:S09]  /*102c0*/  FFMA.FTZ R139, R136.reuse, UR5, R139 ;  /* 0x00000005888b7c23 */ /* 0x044ff2000801008b */
[----:B------:R-:W2:Y:S01]  /*102d0*/  MUFU.TANH R138, R138 ;  /* 0x0000008a008a7308 */ /* 0x000ea20000002400 */
[----:B---3--:R-:W-:Y:S01]  /*102e0*/  FFMA.FTZ R177, R136, UR5, R177 ;  /* 0x0000000588b17c23 */ /* 0x008fe200080100b1 */
[----:B------:R-:W-:Y:S04]  /*102f0*/  FMNMX3.FTZ R136, R141, R17, R19, !PT ;  /* 0x000000118d887276 */ /* 0x000fe80007810013 */
[----:B------:R-:W-:Y:S04]  /*10300*/  FMNMX3.FTZ R136, R136, R246, R250, !PT ;  /* 0x000000f688887276 */ /* 0x000fe800078100fa */
[----:B------:R-:W3:Y:S01]  /*10310*/  MUFU.TANH R179, R179 ;  /* 0x000000b300b37308 */ /* 0x000ee20000002400 */
[----:B-1----:R-:W-:Y:S01]  /*10320*/  FMUL.FTZ R221, R65, UR9 ;  /* 0x0000000941dd7c20 */ /* 0x002fe20008410000 */
[----:B------:R-:W-:Y:S01]  /*10330*/  FMNMX3.FTZ R136, R136, R59, R240, !PT ;  /* 0x0000003b88887276 */ /* 0x000fe200078100f0 */
[----:B----4-:R-:W-:Y:S03]  /*10340*/  FFMA.FTZ R176, R4, UR5, R176 ;  /* 0x0000000504b07c23 */ /* 0x010fe600080100b0 */
[----:B------:R-:W-:Y:S04]  /*10350*/  FMNMX3.FTZ R136, R136, R222, R245, !PT ;  /* 0x000000de88887276 */ /* 0x000fe800078100f5 */
[----:B------:R-:W1:Y:S01]  /*10360*/  MUFU.TANH R181, R181 ;  /* 0x000000b500b57308 */ /* 0x000e620000002400 */
[C---:B--2---:R-:W-:Y:S01]  /*10370*/  FFMA.FTZ R138, R5.reuse, UR5, R138 ;  /* 0x00000005058a7c23 */ /* 0x044fe2000801008a */
[----:B------:R-:W-:Y:S04]  /*10380*/  FMNMX3.FTZ R136, R136, R247, R231, !PT ;  /* 0x000000f788887276 */ /* 0x000fe800078100e7 */
[----:B------:R-:W-:Y:S04]  /*10390*/  FMNMX3.FTZ R136, R136, R227, R229, !PT ;  /* 0x000000e388887276 */ /* 0x000fe800078100e5 */
[----:B------:R-:W2:Y:S01]  /*103a0*/  MUFU.TANH R137, R137 ;  /* 0x0000008900897308 */ /* 0x000ea20000002400 */
[C---:B---3--:R-:W-:Y:S01]  /*103b0*/  FFMA.FTZ R179, R5.reuse, UR5, R179 ;  /* 0x0000000505b37c23 */ /* 0x048fe200080100b3 */
[----:B------:R-:W-:Y:S04]  /*103c0*/  FMNMX3.FTZ R136, R136, R223, R177, !PT ;  /* 0x000000df88887276 */ /* 0x000fe800078100b1 */
[----:B------:R-:W-:Y:S04]  /*103d0*/  FMNMX3.FTZ R136, R136, R179, R176, !PT ;  /* 0x000000b388887276 */ /* 0x000fe800078100b0 */
[----:B------:R-:W3:Y:S01]  /*103e0*/  MUFU.TANH R221, R221 ;  /* 0x000000dd00dd7308 */ /* 0x000ee20000002400 */
[----:B-1----:R-:W-:Y:S01]  /*103f0*/  FFMA.FTZ R181, R5, UR5, R181 ;  /* 0x0000000505b57c23 */ /* 0x002fe200080100b5 */
[----:B------:R-:W-:Y:S04]  /*10400*/  FMNMX3.FTZ R5, R6, R27, R31, !PT ;  /* 0x0000001b06057276 */ /* 0x000fe8000781001f */
[----:B------:R-:W-:Y:S04]  /*10410*/  FMNMX3.FTZ R5, R5, R45, R244, !PT ;  /* 0x0000002d05057276 */ /* 0x000fe800078100f4 */
[----:B------:R-:W1:Y:S01]  /*10420*/  MUFU.TANH R178, R67 ;  /* 0x0000004300b27308 */ /* 0x000e620000002400 */
[C---:B--2---:R-:W-:Y:S01]  /*10430*/  FFMA.FTZ R137, R4.reuse, UR5, R137 ;  /* 0x0000000504897c23 */ /* 0x044fe20008010089 */
[----:B------:R-:W-:Y:S04]  /*10440*/  FMNMX3.FTZ R5, R5, R49, R242, !PT ;  /* 0x0000003105057276 */ /* 0x000fe800078100f2 */
[----:B------:R-:W-:Y:S01]  /*10450*/  FMNMX3.FTZ R5, R5, R232, R226, !PT ;  /* 0x000000e805057276 */ /* 0x000fe200078100e2 */
[C---:B---3--:R-:W-:Y:S03]  /*10460*/  FFMA.FTZ R221, R4.reuse, UR5, R221 ;  /* 0x0000000504dd7c23 */ /* 0x048fe600080100dd */
[----:B------:R-:W-:Y:S04]  /*10470*/  FMNMX3.FTZ R5, R5, R230, R228, !PT ;  /* 0x000000e605057276 */ /* 0x000fe800078100e4 */
[----:B------:R-:W-:Y:S01]  /*10480*/  FMNMX3.FTZ R5, R5, R140, R139, !PT ;  /* 0x0000008c05057276 */ /* 0x000fe2000781008b */
[----:B-1----:R-:W-:Y:S03]  /*10490*/  FFMA.FTZ R178, R4, UR5, R178 ;  /* 0x0000000504b27c23 */ /* 0x002fe600080100b2 */
[----:B------:R-:W-:Y:S01]  /*104a0*/  FMNMX3.FTZ R5, R5, R138, R137, !PT ;  /* 0x0000008a05057276 */ /* 0x000fe20007810089 */
[----:B------:R-:W-:Y:S06]  /*104b0*/  BRA.U.ANY UP0, `(.L_x_1437) ;  /* 0xffffffe5002c7547 */ /* 0x000fec000b93ffff */
.L_x_1436:
[----:B------:R-:W2:Y:S01]  /*104c0*/  SHFL.BFLY PT, R4, R5, 0x2, 0x1f ;  /* 0x0c401f0005047f89 */ /* 0x000ea200000e0000 */
[----:B------:R-:W-:Y:S01]  /*104d0*/  FMNMX3.FTZ R14, R14, R182, R221, !PT ;  /* 0x000000b60e0e7276 */ /* 0x000fe200078100dd */
[----:B------:R-:W-:Y:S01]  /*104e0*/  UISETP.NE.AND UP0, UPT, UR8, URZ, UPT ;  /* 0x000000ff0800728c */ /* 0x000fe2000bf05270 */
[----:B-1----:R-:W-:Y:S05]  /*104f0*/  FMNMX3.FTZ R35, R10, R181, R178, !PT ;  /* 0x000000b50a237276 */ /* 0x002fea00078100b2 */
[----:B------:R-:W1:Y:S01]  /*10500*/  SHFL.BFLY PT, R39, R136, 0x2, 0x1f ;  /* 0x0c401f0088277f89 */ /* 0x000e6200000e0000 */
[----:B------:R-:W-:Y:S07]  /*10510*/  UIADD3 UR8, UPT, UPT, UR8, -0x1, URZ ;  /* 0xffffffff08087890 */ /* 0x000fee000fffe0ff */
[----:B------:R-:W3:Y:S08]  /*10520*/  SHFL.BFLY PT, R37, R14, 0x2, 0x1f ;  /* 0x0c401f000e257f89 */ /* 0x000ef000000e0000 */
[----:B------:R-:W4:Y:S08]  /*10530*/  SHFL.BFLY PT, R10, R35, 0x2, 0x1f ;  /* 0x0c401f00230a7f89 */ /* 0x000f3000000e0000 */
[----:B------:R-:W-:Y:S01]  /*10540*/  LDSM.16.MT88.4 R52, [R143+0x6000] ;  /* 0x006000008f34783b */ /* 0x000fe20000004200 */
[----:B--2---:R-:W-:Y:S02]  /*10550*/  FMNMX.FTZ R6, R5, R4, !PT ;  /* 0x0000000405067209 */ /* 0x004fe40007810000 */
[----:B-1----:R-:W-:Y:S05]  /*10560*/  FMNMX.FTZ R33, R136, R39, !PT ;  /* 0x0000002788217209 */ /* 0x002fea0007810000 */
[----:B------:R-:W1:Y:S01]  /*10570*/  SHFL.BFLY PT, R133, R6, 0x1, 0x1f ;  /* 0x0c201f0006857f89 */ /* 0x000e6200000e0000 */
[----:B---3--:R-:W-:Y:S07]  /*10580*/  FMNMX.FTZ R7, R14, R37, !PT ;  /* 0x000000250e077209 */ /* 0x008fee0007810000 */
[----:B------:R-:W2:Y:S01]  /*10590*/  SHFL.BFLY PT, R134, R33, 0x1, 0x1f ;  /* 0x0c201f0021867f89 */ /* 0x000ea200000e0000 */
[----:B----4-:R-:W-:Y:S07]  /*105a0*/  FMNMX.FTZ R8, R35, R10, !PT ;  /* 0x0000000a23087209 */ /* 0x010fee0007810000 */
[----:B------:R-:W3:Y:S08]  /*105b0*/  SHFL.BFLY PT, R4, R7, 0x1, 0x1f ;  /* 0x0c201f0007047f89 */ /* 0x000ef000000e0000 */
[----:B------:R-:W4:Y:S08]  /*105c0*/  SHFL.BFLY PT, R135, R8, 0x1, 0x1f ;  /* 0x0c201f0008877f89 */ /* 0x000f3000000e0000 */
[----:B------:R-:W-:Y:S01]  /*105d0*/  LDSM.16.MT88.4 R36, [R184+0x6000] ;  /* 0x00600000b824783b */ /* 0x000fe20000004200 */
[----:B-1----:R-:W-:Y:S02]  /*105e0*/  FMNMX.FTZ R133, R6, R133, !PT ;  /* 0x0000008506857209 */ /* 0x002fe40007810000 */
[----:B--2---:R-:W-:Y:S03]  /*105f0*/  FMNMX.FTZ R134, R33, R134, !PT ;  /* 0x0000008621867209 */ /* 0x004fe60007810000 */
[C---:B------:R-:W-:Y:S01]  /*10600*/  FMUL.FTZ R162, R133.reuse, UR4 ;  /* 0x0000000485a27c20 */ /* 0x040fe20008410000 */
[C---:B------:R-:W-:Y:S01]  /*10610*/  FSETP.NEU.FTZ.AND P0, PT, R133.reuse, -INF , PT ;  /* 0xff8000008500780b */ /* 0x040fe20003f1d000 */
[----:B------:R-:W-:Y:S01]  /*10620*/  FADD.FTZ R0, -R133, R0 ;  /* 0x0000000085007221 */ /* 0x000fe20000010100 */
[----:B---3--:R-:W-:Y:S01]  /*10630*/  FMNMX.FTZ R136, R7, R4, !PT ;  /* 0x0000000407887209 */ /* 0x008fe20007810000 */
[----:B------:R-:W-:Y:S01]  /*10640*/  FMUL.FTZ R156, R134, UR4 ;  /* 0x00000004869c7c20 */ /* 0x000fe20008410000 */
[----:B------:R-:W-:Y:S01]  /*10650*/  FSEL R162, R162, RZ, P0 ;  /* 0x000000ffa2a27208 */ /* 0x000fe20000000000 */
[C---:B------:R-:W-:Y:S01]  /*10660*/  FADD.FTZ R4, -R134.reuse, R141 ;  /* 0x0000008d86047221 */ /* 0x040fe20000010100 */
[----:B------:R-:W-:Y:S01]  /*10670*/  FSETP.NEU.FTZ.AND P0, PT, R134, -INF , PT ;  /* 0xff8000008600780b */ /* 0x000fe20003f1d000 */
[----:B------:R-:W-:Y:S01]  /*10680*/  FMUL.FTZ R160, R136, UR4 ;  /* 0x0000000488a07c20 */ /* 0x000fe20008410000 */
[----:B----4-:R-:W-:Y:S01]  /*10690*/  FMNMX.FTZ R135, R8, R135, !PT ;  /* 0x0000008708877209 */ /* 0x010fe20007810000 */
[--C-:B------:R-:W-:Y:S01]  /*106a0*/  FFMA.FTZ R159, R21, UR4, -R162.reuse ;  /* 0x00000004159f7c23 */ /* 0x100fe200080108a2 */
[----:B------:R-:W-:Y:S01]  /*106b0*/  FFMA.FTZ R145, R23, UR4, -R162 ;  /* 0x0000000417917c23 */ /* 0x000fe200080108a2 */
[----:B------:R-:W-:Y:S01]  /*106c0*/  FSEL R156, R156, RZ, P0 ;  /* 0x000000ff9c9c7208 */ /* 0x000fe20000000000 */
[----:B------:R-:W1:Y:S01]  /*106d0*/  LDSM.16.MT88.4 R20, [R188+0x6000] ;  /* 0x00600000bc14783b */ /* 0x000e620000004200 */
[C---:B------:R-:W-:Y:S01]  /*106e0*/  FSETP.NEU.FTZ.AND P0, PT, R136.reuse, -INF , PT ;  /* 0xff8000008800780b */ /* 0x040fe20003f1d000 */
[C---:B------:R-:W-:Y:S01]  /*106f0*/  FMUL.FTZ R158, R135.reuse, UR4 ;  /* 0x00000004879e7c20 */ /* 0x040fe20008410000 */
[----:B------:R-:W-:Y:S01]  /*10700*/  FADD.FTZ R3, -R136, R3 ;  /* 0x0000000388037221 */ /* 0x000fe20000010100 */
[----:B------:R-:W-:Y:S01]  /*10710*/  FMUL.FTZ R6, R4, UR4 ;  /* 0x0000000404067c20 */ /* 0x000fe20008410000 */
[----:B------:R-:W-:Y:S01]  /*10720*/  FSEL R160, R160, RZ, P0 ;  /* 0x000000ffa0a07208 */ /* 0x000fe20000000000 */
[C---:B------:R-:W-:Y:S01]  /*10730*/  FADD.FTZ R4, -R135.reuse, R2 ;  /* 0x0000000287047221 */ /* 0x040fe20000010100 */
[----:B------:R-:W-:Y:S01]  /*10740*/  FSETP.NEU.FTZ.AND P0, PT, R135, -INF , PT ;  /* 0xff8000008700780b */ /* 0x000fe20003f1d000 */
[----:B------:R-:W-:Y:S01]  /*10750*/  FMUL.FTZ R132, R3, UR4 ;  /* 0x0000000403847c20 */ /* 0x000fe20008410000 */
[----:B------:R-:W-:Y:S01]  /*10760*/  FMUL.FTZ R5, R0, UR4 ;  /* 0x0000000400057c20 */ /* 0x000fe20008410000 */
[--C-:B------:R-:W-:Y:S01]  /*10770*/  FFMA.FTZ R157, R13, UR4, -R160.reuse ;  /* 0x000000040d9d7c23 */ /* 0x100fe200080108a0 */
[----:B------:R-:W-:Y:S01]  /*10780*/  FSEL R158, R158, RZ, P0 ;  /* 0x000000ff9e9e7208 */ /* 0x000fe20000000000 */
[--C-:B------:R-:W-:Y:S01]  /*10790*/  FFMA.FTZ R155, R11, UR4, -R160.reuse ;  /* 0x000000040b9b7c23 */ /* 0x100fe200080108a0 */
[--C-:B------:R-:W-:Y:S01]  /*107a0*/  FFMA.FTZ R154, R15, UR4, -R160.reuse ;  /* 0x000000040f9a7c23 */ /* 0x100fe200080108a0 */
[----:B------:R-:W-:Y:S01]  /*107b0*/  FFMA.FTZ R153, R29, UR4, -R160 ;  /* 0x000000041d997c23 */ /* 0x000fe200080108a0 */
[----:B------:R-:W-:Y:S01]  /*107c0*/  FMUL.FTZ R7, R4, UR4 ;  /* 0x0000000404077c20 */ /* 0x000fe20008410000 */
[--C-:B------:R-:W-:Y:S01]  /*107d0*/  FFMA.FTZ R152, R9, UR4, -R158.reuse ;  /* 0x0000000409987c23 */ /* 0x100fe2000801089e */
[--C-:B------:R-:W-:Y:S01]  /*107e0*/  FFMA.FTZ R151, R248, UR4, -R158.reuse ;  /* 0x00000004f8977c23 */ /* 0x100fe2000801089e */
[--C-:B------:R-:W-:Y:S01]  /*107f0*/  FFMA.FTZ R150, R252, UR4, -R158.reuse ;  /* 0x00000004fc967c23 */ /* 0x100fe2000801089e */
[----:B------:R-:W-:Y:S01]  /*10800*/  FFMA.FTZ R149, R25, UR4, -R158 ;  /* 0x0000000419957c23 */ /* 0x000fe2000801089e */
[----:B------:R-:W2:Y:S01]  /*10810*/  MUFU.EX2 R0, R5 ;  /* 0x0000000500007308 */ /* 0x000ea20000000800 */
[--C-:B------:R-:W-:Y:S01]  /*10820*/  FFMA.FTZ R161, R17, UR4, -R156.reuse ;  /* 0x0000000411a17c23 */ /* 0x100fe2000801089c */
[----:B------:R-:W-:Y:S01]  /*10830*/  FFMA.FTZ R148, R19, UR4, -R156 ;  /* 0x0000000413947c23 */ /* 0x000fe2000801089c */
[--C-:B------:R-:W-:Y:S07]  /*10840*/  FFMA.FTZ R141, R31, UR4, -R162.reuse ;  /* 0x000000041f8d7c23 */ /* 0x100fee00080108a2 */
[----:B------:R-:W3:Y:S01]  /*10850*/  MUFU.EX2 R2, R6 ;  /* 0x0000000600027308 */ /* 0x000ee20000000800 */
[----:B------:R-:W-:Y:S01]  /*10860*/  FFMA.FTZ R144, R27, UR4, -R162 ;  /* 0x000000041b907c23 */ /* 0x000fe200080108a2 */
[--C-:B------:R-:W-:Y:S01]  /*10870*/  FFMA.FTZ R147, R246, UR4, -R156.reuse ;  /* 0x00000004f6937c23 */ /* 0x100fe2000801089c */
[----:B------:R-:W-:Y:S07]  /*10880*/  FFMA.FTZ R146, R250, UR4, -R156 ;  /* 0x00000004fa927c23 */ /* 0x000fee000801089c */
[----:B------:R-:W4:Y:S01]  /*10890*/  MUFU.EX2 R132, R132 ;  /* 0x0000008400847308 */ /* 0x000f220000000800 */
[--C-:B------:R-:W-:Y:S01]  /*108a0*/  FFMA.FTZ R163, R45, UR4, -R162.reuse ;  /* 0x000000042da37c23 */ /* 0x100fe200080108a2 */
[----:B------:R-:W-:Y:S01]  /*108b0*/  FFMA.FTZ R166, R49, UR4, -R162 ;  /* 0x0000000431a67c23 */ /* 0x000fe200080108a2 */
[----:B------:R-:W-:Y:S07]  /*108c0*/  FFMA.FTZ R167, R59, UR4, -R156 ;  /* 0x000000043ba77c23 */ /* 0x000fee000801089c */
[----:B------:R-:W5:Y:S01]  /*108d0*/  MUFU.EX2 R3, R7 ;  /* 0x0000000700037308 */ /* 0x000f620000000800 */
[----:B------:R-:W-:Y:S01]  /*108e0*/  FFMA.FTZ R169, R57, UR4, -R160 ;  /* 0x0000000439a97c23 */ /* 0x000fe200080108a0 */
[C---:B--2---:R-:W-:Y:S01]  /*108f0*/  FMUL.FTZ R10, R0.reuse, R130 ;  /* 0x00000082000a7220 */ /* 0x044fe20000410000 */
[C---:B------:R-:W-:Y:S07]  /*10900*/  FMUL.FTZ R11, R0.reuse, R131 ;  /* 0x00000083000b7220 */ /* 0x040fee0000410000 */
[----:B------:R-:W-:Y:S01]  /*10910*/  MUFU.EX2 R157, R157 ;  /* 0x0000009d009d7308 */ /* 0x000fe20000000800 */
[----:B------:R-:W-:Y:S01]  /*10920*/  FMUL.FTZ R14, R0, R122 ;  /* 0x0000007a000e7220 */ /* 0x000fe20000410000 */
[C---:B---3--:R-:W-:Y:S01]  /*10930*/  FMUL.FTZ R8, R2.reuse, R128 ;  /* 0x0000008002087220 */ /* 0x048fe20000410000 */
[----:B------:R-:W-:Y:S07]  /*10940*/  FMUL.FTZ R9, R2, R129 ;  /* 0x0000008102097220 */ /* 0x000fee0000410000 */
[----:B------:R-:W2:Y:S01]  /*10950*/  MUFU.EX2 R155, R155 ;  /* 0x0000009b009b7308 */ /* 0x000ea20000000800 */
[----:B------:R-:W-:Y:S01]  /*10960*/  FMUL.FTZ R15, R0, R123 ;  /* 0x0000007b000f7220 */ /* 0x000fe20000410000 */
[C---:B----4-:R-:W-:Y:S01]  /*10970*/  FMUL.FTZ R4, R132.reuse, R124 ;  /* 0x0000007c84047220 */ /* 0x050fe20000410000 */
[----:B------:R-:W-:Y:S07]  /*10980*/  FMUL.FTZ R5, R132, R125 ;  /* 0x0000007d84057220 */ /* 0x000fee0000410000 */
[----:B------:R-:W-:Y:S01]  /*10990*/  MUFU.EX2 R154, R154 ;  /* 0x0000009a009a7308 */ /* 0x000fe20000000800 */
[C---:B------:R-:W-:Y:S01]  /*109a0*/  FMUL.FTZ R12, R2.reuse, R120 ;  /* 0x00000078020c7220 */ /* 0x040fe20000410000 */
[C---:B-----5:R-:W-:Y:S01]  /*109b0*/  FMUL.FTZ R6, R3.reuse, R126 ;  /* 0x0000007e03067220 */ /* 0x060fe20000410000 */
[C---:B------:R-:W-:Y:S07]  /*109c0*/  FMUL.FTZ R7, R3.reuse, R127 ;  /* 0x0000007f03077220 */ /* 0x040fee0000410000 */
[----:B------:R-:W3:Y:S01]  /*109d0*/  MUFU.EX2 R153, R153 ;  /* 0x0000009900997308 */ /* 0x000ee20000000800 */
[----:B------:R-:W-:Y:S01]  /*109e0*/  FMUL.FTZ R13, R2, R121 ;  /* 0x00000079020d7220 */ /* 0x000fe20000410000 */
[C---:B------:R-:W-:Y:S01]  /*109f0*/  FMUL.FTZ R16, R132.reuse, R116 ;  /* 0x0000007484107220 */ /* 0x040fe20000410000 */
[C---:B------:R-:W-:Y:S07]  /*10a00*/  FMUL.FTZ R17, R132.reuse, R117 ;  /* 0x0000007584117220 */ /* 0x040fee0000410000 */
[----:B------:R-:W-:Y:S01]  /*10a10*/  MUFU.EX2 R152, R152 ;  /* 0x0000009800987308 */ /* 0x000fe20000000800 */
[----:B------:R-:W-:Y:S01]  /*10a20*/  FMUL.FTZ R18, R3, R118 ;  /* 0x0000007603127220 */ /* 0x000fe20000410000 */
[----:B--2---:R-:W-:Y:S01]  /*10a30*/  F2FP.F16.F32.PACK_AB R124, R155, R157 ;  /* 0x0000009d9b7c723e */ /* 0x004fe200000000ff */
[C---:B------:R-:W-:Y:S07]  /*10a40*/  FMUL.FTZ R19, R3.reuse, R119 ;  /* 0x0000007703137220 */ /* 0x040fee0000410000 */
[----:B------:R-:W2:Y:S01]  /*10a50*/  MUFU.EX2 R151, R151 ;  /* 0x0000009700977308 */ /* 0x000ea20000000800 */
[----:B------:R-:W-:Y:S01]  /*10a60*/  LDSM.16.MT88.4 R116, [R188+0x7800] ;  /* 0x00780000bc74783b */ /* 0x000fe20000004200 */
[C---:B------:R-:W-:Y:S01]  /*10a70*/  FMUL.FTZ R32, R132.reuse, R100 ;  /* 0x0000006484207220 */ /* 0x040fe20000410000 */
[----:B------:R-:W-:Y:S07]  /*10a80*/  FMUL.FTZ R33, R132, R101 ;  /* 0x0000006584217220 */ /* 0x000fee0000410000 */
[----:B------:R-:W-:Y:S01]  /*10a90*/  MUFU.EX2 R150, R150 ;  /* 0x0000009600967308 */ /* 0x000fe20000000800 */
[----:B------:R-:W-:Y:S01]  /*10aa0*/  FMUL.FTZ R34, R3, R102 ;  /* 0x0000006603227220 */ /* 0x000fe20000410000 */
[----:B---3--:R-:W-:Y:S01]  /*10ab0*/  F2FP.F16.F32.PACK_AB R126, R153, R154 ;  /* 0x0000009a997e723e */ /* 0x008fe200000000ff */
[----:B------:R-:W-:Y:S07]  /*10ac0*/  FMUL.FTZ R35, R3, R103 ;  /* 0x0000006703237220 */ /* 0x000fee0000410000 */
[----:B------:R-:W3:Y:S01]  /*10ad0*/  MUFU.EX2 R149, R149 ;  /* 0x0000009500957308 */ /* 0x000ee20000000800 */
[----:B------:R-:W-:Y:S01]  /*10ae0*/  LDSM.16.MT88.4 R100, [R184+0x7800] ;  /* 0x00780000b864783b */ /* 0x000fe20000004200 */
[C---:B------:R-:W-:Y:S01]  /*10af0*/  FMUL.FTZ R42, R0.reuse, R94 ;  /* 0x0000005e002a7220 */ /* 0x040fe20000410000 */
[----:B------:R-:W-:Y:S07]  /*10b00*/  FMUL.FTZ R43, R0, R95 ;  /* 0x0000005f002b7220 */ /* 0x000fee0000410000 */
[----:B------:R-:W-:Y:S01]  /*10b10*/  MUFU.EX2 R159, R159 ;  /* 0x0000009f009f7308 */ /* 0x000fe20000000800 */
[C---:B------:R-:W-:Y:S01]  /*10b20*/  FMUL.FTZ R40, R2.reuse, R92 ;  /* 0x0000005c02287220 */ /* 0x040fe20000410000 */
[----:B--2---:R-:W-:Y:S01]  /*10b30*/  F2FP.F16.F32.PACK_AB R125, R151, R152 ;  /* 0x00000098977d723e */ /* 0x004fe200000000ff */
[----:B------:R-:W-:Y:S07]  /*10b40*/  FMUL.FTZ R41, R2, R93 ;  /* 0x0000005d02297220 */ /* 0x000fee0000410000 */
[----:B------:R-:W2:Y:S01]  /*10b50*/  MUFU.EX2 R145, R145 ;  /* 0x0000009100917308 */ /* 0x000ea20000000800 */
[----:B------:R-:W4:Y:S01]  /*10b60*/  LDSM.16.MT88.4 R92, [R142+0x6000] ;  /* 0x006000008e5c783b */ /* 0x000f220000004200 */
[C---:B------:R-:W-:Y:S01]  /*10b70*/  FMUL.FTZ R46, R0.reuse, R90 ;  /* 0x0000005a002e7220 */ /* 0x040fe20000410000 */
[----:B------:R-:W-:Y:S07]  /*10b80*/  FMUL.FTZ R47, R0, R91 ;  /* 0x0000005b002f7220 */ /* 0x000fee0000410000 */
[----:B------:R-:W-:Y:S01]  /*10b90*/  MUFU.EX2 R144, R144 ;  /* 0x0000009000907308 */ /* 0x000fe20000000800 */
[C---:B------:R-:W-:Y:S01]  /*10ba0*/  FMUL.FTZ R44, R2.reuse, R88 ;  /* 0x00000058022c7220 */ /* 0x040fe20000410000 */
[----:B---3--:R-:W-:Y:S01]  /*10bb0*/  F2FP.F16.F32.PACK_AB R127, R149, R150 ;  /* 0x00000096957f723e */ /* 0x008fe200000000ff */
[----:B------:R-:W-:Y:S07]  /*10bc0*/  FMUL.FTZ R45, R2, R89 ;  /* 0x00000059022d7220 */ /* 0x000fee0000410000 */
[----:B------:R-:W3:Y:S01]  /*10bd0*/  MUFU.EX2 R141, R141 ;  /* 0x0000008d008d7308 */ /* 0x000ee20000000800 */
[----:B------:R-:W-:Y:S01]  /*10be0*/  LDSM.16.MT88.4 R88, [R142+0x6800] ;  /* 0x006800008e58783b */ /* 0x000fe20000004200 */
[C---:B------:R-:W-:Y:S01]  /*10bf0*/  FMUL.FTZ R48, R132.reuse, R84 ;  /* 0x0000005484307220 */ /* 0x040fe20000410000 */
[----:B------:R-:W-:Y:S07]  /*10c00*/  FMUL.FTZ R49, R132, R85 ;  /* 0x0000005584317220 */ /* 0x000fee0000410000 */
[----:B------:R-:W-:Y:S01]  /*10c10*/  MUFU.EX2 R161, R161 ;  /* 0x000000a100a17308 */ /* 0x000fe20000000800 */
[-C--:B-1----:R-:W-:Y:S09]  /*10c20*/  HMMA.16816.F32 R4, R124, R20.reuse, R4 ;  /* 0x000000147c04723c */ /* 0x082ff20000001804 */
[----:B------:R-:W1:Y:S01]  /*10c30*/  MUFU.EX2 R148, R148 ;  /* 0x0000009400947308 */ /* 0x000e620000000800 */
[----:B--2---:R-:W-:Y:S01]  /*10c40*/  F2FP.F16.F32.PACK_AB R65, R145, R159 ;  /* 0x0000009f9141723e */ /* 0x004fe200000000ff */
[C---:B------:R-:W-:Y:S08]  /*10c50*/  FMUL.FTZ R50, R3.reuse, R86 ;  /* 0x0000005603327220 */ /* 0x040ff00000410000 */
[----:B------:R-:W-:Y:S01]  /*10c60*/  MUFU.EX2 R147, R147 ;  /* 0x0000009300937308 */ /* 0x000fe20000000800 */
[----:B------:R-:W-:Y:S01]  /*10c70*/  FMUL.FTZ R51, R3, R87 ;  /* 0x0000005703337220 */ /* 0x000fe20000410000 */
[----:B---3--:R-:W-:Y:S01]  /*10c80*/  F2FP.F16.F32.PACK_AB R67, R141, R144 ;  /* 0x000000908d43723e */ /* 0x008fe200000000ff */
[----:B------:R-:W-:Y:S07]  /*10c90*/  LDSM.16.MT88.4 R84, [R143+0x6800] ;  /* 0x006800008f54783b */ /* 0x000fee0000004200 */
[----:B------:R-:W2:Y:S01]  /*10ca0*/  MUFU.EX2 R146, R146 ;  /* 0x0000009200927308 */ /* 0x000ea20000000800 */
[C---:B------:R-:W-:Y:S01]  /*10cb0*/  FMUL.FTZ R58, R0.reuse, R78 ;  /* 0x0000004e003a7220 */ /* 0x040fe20000410000 */
[----:B------:R-:W-:Y:S01]  /*10cc0*/  FMUL.FTZ R59, R0, R79 ;  /* 0x0000004f003b7220 */ /* 0x000fe20000410000 */
[C---:B------:R-:W-:Y:S01]  /*10cd0*/  FMUL.FTZ R56, R2.reuse, R76 ;  /* 0x0000004c02387220 */ /* 0x040fe20000410000 */
[----:B------:R-:W-:Y:S01]  /*10ce0*/  FMUL.FTZ R57, R2, R77 ;  /* 0x0000004d02397220 */ /* 0x000fe20000410000 */
[----:B------:R-:W-:Y:S01]  /*10cf0*/  FMUL.FTZ R30, R0, R106 ;  /* 0x0000006a001e7220 */ /* 0x000fe20000410000 */
[----:B-1----:R-:W-:Y:S01]  /*10d00*/  F2FP.F16.F32.PACK_AB R64, R148, R161 ;  /* 0x000000a19440723e */ /* 0x002fe200000000ff */
[----:B------:R-:W1:Y:S01]  /*10d10*/  LDSM.16.MT88.4 R76, [R188+0x6800] ;  /* 0x00680000bc4c783b */ /* 0x000e620000004200 */
[----:B------:R-:W-:Y:S01]  /*10d20*/  FMUL.FTZ R31, R0, R107 ;  /* 0x0000006b001f7220 */ /* 0x000fe20000410000 */
[C---:B------:R-:W-:Y:S01]  /*10d30*/  FMUL.FTZ R28, R2.reuse, R104 ;  /* 0x00000068021c7220 */ /* 0x040fe20000410000 */
[----:B------:R-:W-:Y:S01]  /*10d40*/  FMUL.FTZ R29, R2, R105 ;  /* 0x00000069021d7220 */ /* 0x000fe20000410000 */
[----:B------:R-:W-:Y:S01]  /*10d50*/  FFMA.FTZ R174, R234, UR4, -R158 ;  /* 0x00000004eaae7c23 */ /* 0x000fe2000801089e */
[--C-:B------:R-:W-:Y:S01]  /*10d60*/  FFMA.FTZ R234, R243, UR4, -R160.reuse ;  /* 0x00000004f3ea7c23 */ /* 0x100fe200080108a0 */
[----:B------:R-:W-:Y:S01]  /*10d70*/  FMUL.FTZ R63, R0, R75 ;  /* 0x0000004b003f7220 */ /* 0x000fe20000410000 */
[----:B--2---:R-:W-:Y:S01]  /*10d80*/  F2FP.F16.F32.PACK_AB R66, R146, R147 ;  /* 0x000000939242723e */ /* 0x004fe200000000ff */
[----:B------:R-:W-:Y:S01]  /*10d90*/  FMUL.FTZ R61, R2, R73 ;  /* 0x00000049023d7220 */ /* 0x000fe20000410000 */
[----:B------:R-:W-:Y:S01]  /*10da0*/  MUFU.EX2 R169, R169 ;  /* 0x000000a900a97308 */ /* 0x000fe20000000800 */
[C---:B------:R-:W-:Y:S01]  /*10db0*/  FMUL.FTZ R26, R0.reuse, R110 ;  /* 0x0000006e001a7220 */ /* 0x040fe20000410000 */
[----:B------:R-:W-:Y:S01]  /*10dc0*/  FMUL.FTZ R27, R0, R111 ;  /* 0x0000006f001b7220 */ /* 0x000fe20000410000 */
[----:B------:R-:W-:Y:S07]  /*10dd0*/  FMUL.FTZ R24, R2, R108 ;  /* 0x0000006c02187220 */ /* 0x000fee0000410000 */
[----:B------:R-:W-:Y:S01]  /*10de0*/  MUFU.EX2 R174, R174 ;  /* 0x000000ae00ae7308 */ /* 0x000fe20000000800 */
[C---:B------:R-:W-:Y:S09]  /*10df0*/  HMMA.16816.F32 R8, R64.reuse, R20, R8 ;  /* 0x000000144008723c */ /* 0x040ff20000001808 */
[----:B------:R-:W-:Y:S01]  /*10e00*/  MUFU.EX2 R163, R163 ;  /* 0x000000a300a37308 */ /* 0x000fe20000000800 */
[C---:B------:R-:W-:Y:S01]  /*10e10*/  FMUL.FTZ R20, R132.reuse, R112 ;  /* 0x0000007084147220 */ /* 0x040fe20000410000 */
[----:B------:R-:W-:Y:S01]  /*10e20*/  FMUL.FTZ R21, R132, R113 ;  /* 0x0000007184157220 */ /* 0x000fe20000410000 */
[----:B------:R-:W-:Y:S07]  /*10e30*/  FMUL.FTZ R25, R2, R109 ;  /* 0x0000006d02197220 */ /* 0x000fee0000410000 */
[----:B------:R-:W-:Y:S01]  /*10e40*/  MUFU.EX2 R166, R166 ;  /* 0x000000a600a67308 */ /* 0x000fe20000000800 */
[-C--:B------:R-:W-:Y:S09]  /*10e50*/  HMMA.16816.F32 R12, R64, R22.reuse, R12 ;  /* 0x00000016400c723c */ /* 0x080ff2000000180c */
[----:B------:R-:W-:Y:S01]  /*10e60*/  MUFU.EX2 R167, R167 ;  /* 0x000000a700a77308 */ /* 0x000fe20000000800 */
[--C-:B------:R-:W-:Y:S01]  /*10e70*/  FFMA.FTZ R170, R175, UR4, -R160.reuse ;  /* 0x00000004afaa7c23 */ /* 0x100fe200080108a0 */
[----:B------:R-:W-:Y:S01]  /*10e80*/  FFMA.FTZ R172, R238, UR4, -R160 ;  /* 0x00000004eeac7c23 */ /* 0x000fe200080108a0 */
[--C-:B------:R-:W-:Y:S07]  /*10e90*/  FFMA.FTZ R175, R171, UR4, -R158.reuse ;  /* 0x00000004abaf7c23 */ /* 0x100fee000801089e */
[----:B------:R-:W-:Y:S01]  /*10ea0*/  MUFU.EX2 R234, R234 ;  /* 0x000000ea00ea7308 */ /* 0x000fe20000000800 */
[C---:B------:R-:W-:Y:S09]  /*10eb0*/  HMMA.16816.F32 R16, R124.reuse, R22, R16 ;  /* 0x000000167c10723c */ /* 0x040ff20000001810 */
[----:B------:R-:W-:Y:S01]  /*10ec0*/  MUFU.EX2 R172, R172 ;  /* 0x000000ac00ac7308 */ /* 0x000fe20000000800 */
[C---:B------:R-:W-:Y:S01]  /*10ed0*/  FMUL.FTZ R22, R3.reuse, R114 ;  /* 0x0000007203167220 */ /* 0x040fe20000410000 */
[----:B------:R-:W-:Y:S01]  /*10ee0*/  FMUL.FTZ R23, R3, R115 ;  /* 0x0000007303177220 */ /* 0x000fe20000410000 */
[--C-:B------:R-:W-:Y:S07]  /*10ef0*/  FFMA.FTZ R173, R173, UR4, -R158.reuse ;  /* 0x00000004adad7c23 */ /* 0x100fee000801089e */
[----:B------:R-:W-:Y:S01]  /*10f00*/  MUFU.EX2 R170, R170 ;  /* 0x000000aa00aa7308 */ /* 0x000fe20000000800 */
[----:B------:R-:W-:Y:S01]  /*10f10*/  FMUL.FTZ R60, R2, R72 ;  /* 0x00000048023c7220 */ /* 0x000fe20000410000 */
[----:B------:R-:W-:Y:S01]  /*10f20*/  FFMA.FTZ R72, R224, UR4, -R158 ;  /* 0x00000004e0487c23 */ /* 0x000fe2000801089e */
[----:B------:R-:W-:Y:S07]  /*10f30*/  FFMA.FTZ R236, R236, UR4, -R160 ;  /* 0x00000004ecec7c23 */ /* 0x000fee00080108a0 */
[----:B------:R-:W-:Y:S01]  /*10f40*/  MUFU.EX2 R175, R175 ;  /* 0x000000af00af7308 */ /* 0x000fe20000000800 */
[-C--:B------:R-:W-:Y:S09]  /*10f50*/  HMMA.16816.F32 R20, R124, R36.reuse, R20 ;  /* 0x000000247c14723c */ /* 0x080ff20000001814 */
[----:B------:R2:W-:Y:S01]  /*10f60*/  MUFU.EX2 R171, R236 ;  /* 0x000000ec00ab7308 */ /* 0x0005e20000000800 */
[----:B------:R-:W-:Y:S01]  /*10f70*/  FMUL.FTZ R62, R0, R74 ;  /* 0x0000004a003e7220 */ /* 0x000fe20000410000 */
[----:B------:R-:W-:Y:S01]  /*10f80*/  FFMA.FTZ R74, R222, UR4, -R156 ;  /* 0x00000004de4a7c23 */ /* 0x000fe2000801089c */
[--C-:B------:R-:W-:Y:S07]  /*10f90*/  FFMA.FTZ R164, R244, UR4, -R162.reuse ;  /* 0x00000004f4a47c23 */ /* 0x100fee00080108a2 */
[----:B------:R-:W-:Y:S01]  /*10fa0*/  MUFU.EX2 R173, R173 ;  /* 0x000000ad00ad7308 */ /* 0x000fe20000000800 */
[C---:B------:R-:W-:Y:S09]  /*10fb0*/  HMMA.16816.F32 R24, R64.reuse, R36, R24 ;  /* 0x000000244018723c */ /* 0x040ff20000001818 */
[----:B------:R-:W-:Y:S01]  /*10fc0*/  MUFU.EX2 R222, R72 ;  /* 0x0000004800de7308 */ /* 0x000fe20000000800 */
[C---:B------:R-:W-:Y:S01]  /*10fd0*/  FMUL.FTZ R36, R132.reuse, R96 ;  /* 0x0000006084247220 */ /* 0x040fe20000410000 */
[----:B------:R-:W-:Y:S01]  /*10fe0*/  FMUL.FTZ R37, R132, R97 ;  /* 0x0000006184257220 */ /* 0x000fe20000410000 */
[----:B------:R-:W-:Y:S07]  /*10ff0*/  FFMA.FTZ R165, R242, UR4, -R162 ;  /* 0x00000004f2a57c23 */ /* 0x000fee00080108a2 */
[----:B------:R-:W3:Y:S01]  /*11000*/  MUFU.EX2 R164, R164 ;  /* 0x000000a400a47308 */ /* 0x000ee20000000800 */
[-C--:B------:R-:W-:Y:S03]  /*11010*/  HMMA.16816.F32 R28, R64, R38.reuse, R28 ;  /* 0x00000026401c723c */ /* 0x080fe6000000181c */
[--C-:B------:R-:W-:Y:S06]  /*11020*/  FFMA.FTZ R168, R240, UR4, -R156.reuse ;  /* 0x00000004f0a87c23 */ /* 0x100fec000801089c */
[----:B------:R-:W5:Y:S01]  /*11030*/  MUFU.EX2 R165, R165 ;  /* 0x000000a500a57308 */ /* 0x000f620000000800 */
[----:B------:R-:W-:Y:S01]  /*11040*/  FFMA.FTZ R224, R245, UR4, -R156 ;  /* 0x00000004f5e07c23 */ /* 0x000fe2000801089c */
[----:B--2---:R-:W-:Y:S01]  /*11050*/  FFMA.FTZ R236, R249, UR4, -R160 ;  /* 0x00000004f9ec7c23 */ /* 0x004fe200080108a0 */
[--C-:B------:R-:W-:Y:S01]  /*11060*/  FFMA.FTZ R238, R239, UR4, -R158.reuse ;  /* 0x00000004efee7c23 */ /* 0x100fe2000801089e */
[C---:B------:R-:W-:Y:S06]  /*11070*/  HMMA.16816.F32 R32, R124.reuse, R38, R32 ;  /* 0x000000267c20723c */ /* 0x040fec0000001820 */
[----:B------:R-:W2:Y:S01]  /*11080*/  MUFU.EX2 R168, R168 ;  /* 0x000000a800a87308 */ /* 0x000ea20000000800 */
[C---:B------:R-:W-:Y:S01]  /*11090*/  FMUL.FTZ R38, R3.reuse, R98 ;  /* 0x0000006203267220 */ /* 0x040fe20000410000 */
[----:B------:R-:W-:Y:S01]  /*110a0*/  FMUL.FTZ R39, R3, R99 ;  /* 0x0000006303277220 */ /* 0x000fe20000410000 */
[----:B---3--:R-:W-:Y:S07]  /*110b0*/  F2FP.F16.F32.PACK_AB R73, R164, R163 ;  /* 0x000000a3a449723e */ /* 0x008fee00000000ff */
[----:B------:R-:W-:Y:S01]  /*110c0*/  MUFU.EX2 R245, R74 ;  /* 0x0000004a00f57308 */ /* 0x000fe20000000800 */
[--C-:B------:R-:W-:Y:S01]  /*110d0*/  FFMA.FTZ R233, R233, UR4, -R158.reuse ;  /* 0x00000004e9e97c23 */ /* 0x100fe2000801089e */
[--C-:B------:R-:W-:Y:S01]  /*110e0*/  FFMA.FTZ R235, R235, UR4, -R158.reuse ;  /* 0x00000004ebeb7c23 */ /* 0x100fe2000801089e */
[----:B-----5:R-:W-:Y:S07]  /*110f0*/  F2FP.F16.F32.PACK_AB R75, R165, R166 ;  /* 0x000000a6a54b723e */ /* 0x020fee00000000ff */
[----:B------:R-:W3:Y:S01]  /*11100*/  MUFU.EX2 R224, R224 ;  /* 0x000000e000e07308 */ /* 0x000ee20000000800 */
        /* <DEDUP_REMOVED lines=9> */
[----:B------:R-:W-:Y:S01]  /*111a0*/  FMUL.FTZ R53, R132, R81 ;  /* 0x0000005184357220 */ /* 0x000fe20000410000 */
[----:B---3--:R-:W-:Y:S07]  /*111b0*/  F2FP.F16.F32.PACK_AB R74, R224, R245 ;  /* 0x000000f5e04a723e */ /* 0x008fee00000000ff */
[----:B------:R-:W-:Y:S01]  /*111c0*/  MUFU.EX2 R233, R233 ;  /* 0x000000e900e97308 */ /* 0x000fe20000000800 */
[-C--:B------:R-:W-:Y:S09]  /*111d0*/  HMMA.16816.F32 R44, R64, R54.reuse, R44 ;  /* 0x00000036402c723c */ /* 0x080ff2000000182c */
[----:B------:R-:W-:Y:S01]  /*111e0*/  MUFU.EX2 R235, R235 ;  /* 0x000000eb00eb7308 */ /* 0x000fe20000000800 */
[----:B------:R-:W-:Y:S01]  /*111f0*/  FFMA.FTZ R232, R232, UR4, -R162 ;  /* 0x00000004e8e87c23 */ /* 0x000fe200080108a2 */
[--C-:B------:R-:W-:Y:S01]  /*11200*/  FFMA.FTZ R231, R231, UR4, -R156.reuse ;  /* 0x00000004e7e77c23 */ /* 0x100fe2000801089c */
[----:B------:R-:W-:Y:S07]  /*11210*/  FFMA.FTZ R227, R229, UR4, -R156 ;  /* 0x00000004e5e37c23 */ /* 0x000fee000801089c */
[----:B------:R-:W-:Y:S01]  /*11220*/  MUFU.EX2 R240, R240 ;  /* 0x000000f000f07308 */ /* 0x000fe20000000800 */
[C---:B------:R-:W-:Y:S09]  /*11230*/  HMMA.16816.F32 R48, R124.reuse, R54, R48 ;  /* 0x000000367c30723c */ /* 0x040ff20000001830 */
[----:B------:R-:W2:Y:S01]  /*11240*/  MUFU.EX2 R232, R232 ;  /* 0x000000e800e87308 */ /* 0x000ea20000000800 */
[C---:B------:R-:W-:Y:S01]  /*11250*/  FMUL.FTZ R54, R3.reuse, R82 ;  /* 0x0000005203367220 */ /* 0x040fe20000410000 */
[----:B------:R-:W-:Y:S01]  /*11260*/  FMUL.FTZ R55, R3, R83 ;  /* 0x0000005303377220 */ /* 0x000fe20000410000 */
[--C-:B------:R-:W-:Y:S01]  /*11270*/  FFMA.FTZ R182, R182, UR4, -R160.reuse ;  /* 0x00000004b6b67c23 */ /* 0x100fe200080108a0 */
[----:B------:R-:W3:Y:S06]  /*11280*/  LDSM.16.MT88.4 R80, [R184+0x6800] ;  /* 0x00680000b850783b */ /* 0x000eec0000004200 */
[----:B------:R-:W-:Y:S01]  /*11290*/  MUFU.EX2 R231, R231 ;  /* 0x000000e700e77308 */ /* 0x000fe20000000800 */
[----:B------:R-:W-:Y:S01]  /*112a0*/  FFMA.FTZ R225, R225, UR4, -R160 ;  /* 0x00000004e1e17c23 */ /* 0x000fe200080108a0 */
[----:B------:R-:W-:Y:S01]  /*112b0*/  FFMA.FTZ R159, R0, R215, R159 ;  /* 0x000000d7009f7223 */ /* 0x000fe2000001009f */
[----:B------:R-:W-:Y:S01]  /*112c0*/  MOV R0, R133 ;  /* 0x0000008500007202 */ /* 0x000fe20000000f00 */
[-C--:B----4-:R-:W-:Y:S06]  /*112d0*/  HMMA.16816.F32 R52, R124, R92.reuse, R52 ;  /* 0x0000005c7c34723c */ /* 0x090fec0000001834 */
[----:B------:R-:W-:Y:S01]  /*112e0*/  MUFU.EX2 R242, R242 ;  /* 0x000000f200f27308 */ /* 0x000fe20000000800 */
[----:B------:R-:W-:Y:S01]  /*112f0*/  FFMA.FTZ R161, R2, R217, R161 ;  /* 0x000000d902a17223 */ /* 0x000fe200000100a1 */
[----:B------:R-:W-:Y:S08]  /*11300*/  FFMA.FTZ R157, R132, R213, R157 ;  /* 0x000000d5849d7223 */ /* 0x000ff0000001009d */
[----:B------:R-:W-:Y:S01]  /*11310*/  MUFU.EX2 R227, R227 ;  /* 0x000000e300e37308 */ /* 0x000fe20000000800 */
[----:B------:R-:W-:Y:S01]  /*11320*/  FFMA.FTZ R152, R3, R214, R152 ;  /* 0x000000d603987223 */ /* 0x000fe20000010098 */
[----:B------:R-:W-:Y:S01]  /*11330*/  FADD.FTZ R159, R145, R159 ;  /* 0x0000009f919f7221 */ /* 0x000fe20000010000 */
[C---:B------:R-:W-:Y:S07]  /*11340*/  HMMA.16816.F32 R56, R64.reuse, R92, R56 ;  /* 0x0000005c4038723c */ /* 0x040fee0000001838 */
[----:B------:R-:W-:Y:S01]  /*11350*/  MUFU.EX2 R182, R182 ;  /* 0x000000b600b67308 */ /* 0x000fe20000000800 */
[----:B------:R-:W-:Y:S01]  /*11360*/  FADD.FTZ R148, R148, R161 ;  /* 0x000000a194947221 */ /* 0x000fe20000010000 */
[----:B------:R-:W-:Y:S01]  /*11370*/  FADD.FTZ R157, R155, R157 ;  /* 0x0000009d9b9d7221 */ /* 0x000fe20000010000 */
[----:B------:R-:W-:Y:S01]  /*11380*/  FADD.FTZ R151, R151, R152 ;  /* 0x0000009897977221 */ /* 0x000fe20000010000 */
[----:B------:R-:W-:Y:S01]  /*11390*/  FADD.FTZ R144, R144, R159 ;  /* 0x0000009f90907221 */ /* 0x000fe20000010000 */
[-C--:B------:R-:W-:Y:S03]  /*113a0*/  HMMA.16816.F32 R60, R64, R94.reuse, R60 ;  /* 0x0000005e403c723c */ /* 0x080fe6000000183c */
        /* <DEDUP_REMOVED lines=13> */
[----:B------:R-:W-:Y:S01]  /*11480*/  MOV R141, R134 ;  /* 0x00000086008d7202 */ /* 0x000fe20000000f00 */
[----:B------:R-:W-:Y:S01]  /*11490*/  FADD.FTZ R146, R146, R147 ;  /* 0x0000009392927221 */ /* 0x000fe20000010000 */
[----:B------:R-:W-:Y:S01]  /*114a0*/  FADD.FTZ R154, R153, R154 ;  /* 0x0000009a999a7221 */ /* 0x000fe20000010000 */
[----:B------:R-:W-:Y:S01]  /*114b0*/  FADD.FTZ R150, R149, R150 ;  /* 0x0000009695967221 */ /* 0x000fe20000010000 */
[----:B------:R-:W-:Y:S01]  /*114c0*/  FADD.FTZ R163, R163, R144 ;  /* 0x00000090a3a37221 */ /* 0x000fe20000010000 */
[-C--:B-1----:R-:W-:Y:S05]  /*114d0*/  HMMA.16816.F32 R4, R68, R76.reuse, R4 ;  /* 0x0000004c4404723c */ /* 0x082fea0000001804 */
        /* <DEDUP_REMOVED lines=19> */
[----:B--2---:R-:W-:Y:S01]  /*11610*/  FADD.FTZ R165, R232, R165 ;  /* 0x000000a5e8a57221 */ /* 0x004fe20000010000 */
[-C--:B---3--:R-:W-:Y:S03]  /*11620*/  HMMA.16816.F32 R20, R68, R80.reuse, R20 ;  /* 0x000000504414723c */ /* 0x088fe60000001814 */
[----:B------:R-:W-:Y:S02]  /*11630*/  MOV R2, R135 ;  /* 0x0000008700027202 */ /* 0x000fe40000000f00 */
[----:B------:R-:W-:Y:S03]  /*11640*/  MOV R3, R136 ;  /* 0x0000008800037202 */ /* 0x000fe60000000f00 */
[C---:B------:R-:W-:Y:S04]  /*11650*/  HMMA.16816.F32 R24, R72.reuse, R80, R24 ;  /* 0x000000504818723c */ /* 0x040fe80000001818 */
[--C-:B------:R-:W-:Y:S01]  /*11660*/  FFMA.FTZ R80, R228, UR4, -R162.reuse ;  /* 0x00000004e4507c23 */ /* 0x100fe200080108a2 */
[----:B------:R-:W-:Y:S01]  /*11670*/  FFMA.FTZ R81, R226, UR4, -R162 ;  /* 0x00000004e2517c23 */ /* 0x000fe200080108a2 */
[----:B------:R-:W-:Y:S01]  /*11680*/  FFMA.FTZ R228, R247, UR4, -R156 ;  /* 0x00000004f7e47c23 */ /* 0x000fe2000801089c */
[----:B------:R-:W-:Y:S01]  /*11690*/  FFMA.FTZ R226, R230, UR4, -R162 ;  /* 0x00000004e6e27c23 */ /* 0x000fe200080108a2 */
[-C--:B------:R-:W-:Y:S01]  /*116a0*/  HMMA.16816.F32 R28, R72, R82.reuse, R28 ;  /* 0x00000052481c723c */ /* 0x080fe2000000181c */
[----:B------:R-:W-:Y:S10]  /*116b0*/  MUFU.EX2 R247, R80 ;  /* 0x0000005000f77308 */ /* 0x000ff40000000800 */
[----:B------:R2:W3:Y:S01]  /*116c0*/  MUFU.EX2 R230, R81 ;  /* 0x0000005100e67308 */ /* 0x0004e20000000800 */
[C---:B------:R-:W-:Y:S09]  /*116d0*/  HMMA.16816.F32 R32, R68.reuse, R82, R32 ;  /* 0x000000524420723c */ /* 0x040ff20000001820 */
[----:B------:R-:W4:Y:S10]  /*116e0*/  MUFU.EX2 R226, R226 ;  /* 0x000000e200e27308 */ /* 0x000f340000000800 */
[----:B------:R-:W5:Y:S01]  /*116f0*/  MUFU.EX2 R228, R228 ;  /* 0x000000e400e47308 */ /* 0x000f620000000800 */
[-C--:B------:R-:W-:Y:S03]  /*11700*/  HMMA.16816.F32 R36, R68, R84.reuse, R36 ;  /* 0x000000544424723c */ /* 0x080fe60000001824 */
[----:B--2---:R-:W-:Y:S01]  /*11710*/  FFMA.FTZ R81, R241, UR4, -R160 ;  /* 0x00000004f1517c23 */ /* 0x004fe200080108a0 */
[C---:B---3--:R-:W-:Y:S05]  /*11720*/  FADD.FTZ R165, R230.reuse, R165 ;  /* 0x000000a5e6a57221 */ /* 0x048fea0000010000 */
[----:B------:R-:W2:Y:S01]  /*11730*/  MUFU.EX2 R241, R251 ;  /* 0x000000fb00f17308 */ /* 0x000ea20000000800 */
[C---:B------:R-:W-:Y:S09]  /*11740*/  HMMA.16816.F32 R40, R72.reuse, R84, R40 ;  /* 0x000000544828723c */ /* 0x040ff20000001828 */
[----:B------:R3:W1:Y:S01]  /*11750*/  MUFU.EX2 R243, R81 ;  /* 0x0000005100f37308 */ /* 0x0006620000000800 */
[-C--:B------:R-:W-:Y:S01]  /*11760*/  HMMA.16816.F32 R44, R72, R86.reuse, R44 ;  /* 0x00000056482c723c */ /* 0x080fe2000000182c */
[----:B---3--:R-:W3:Y:S07]  /*11770*/  LDSM.16.MT88.4 R80, [R184+0x7000] ;  /* 0x00700000b850783b */ /* 0x008eee0000004200 */
[C---:B------:R-:W-:Y:S01]  /*11780*/  HMMA.16816.F32 R48, R68.reuse, R86, R48 ;  /* 0x000000564430723c */ /* 0x040fe20000001830 */
[----:B------:R-:W3:Y:S07]  /*11790*/  LDSM.16.MT88.4 R84, [R143+0x7000] ;  /* 0x007000008f54783b */ /* 0x000eee0000004200 */
[-C--:B------:R-:W-:Y:S08]  /*117a0*/  HMMA.16816.F32 R52, R68, R88.reuse, R52 ;  /* 0x000000584434723c */ /* 0x080ff00000001834 */
[C---:B------:R-:W-:Y:S08]  /*117b0*/  HMMA.16816.F32 R56, R72.reuse, R88, R56 ;  /* 0x000000584838723c */ /* 0x040ff00000001838 */
[-C--:B------:R-:W-:Y:S03]  /*117c0*/  HMMA.16816.F32 R60, R72, R90.reuse, R60 ;  /* 0x0000005a483c723c */ /* 0x080fe6000000183c */
[----:B------:R-:W-:Y:S02]  /*117d0*/  F2FP.F16.F32.PACK_AB R73, R230, R232 ;  /* 0x000000e8e649723e */ /* 0x000fe400000000ff */
[----:B----4-:R-:W-:Y:S01]  /*117e0*/  F2FP.F16.F32.PACK_AB R75, R247, R226 ;  /* 0x000000e2f74b723e */ /* 0x010fe200000000ff */
[----:B------:R-:W-:Y:S01]  /*117f0*/  FADD.FTZ R226, R226, R165 ;  /* 0x000000a5e2e27221 */ /* 0x000fe20000010000 */
[----:B-----5:R-:W-:Y:S01]  /*11800*/  F2FP.F16.F32.PACK_AB R72, R231, R228 ;  /* 0x000000e4e748723e */ /* 0x020fe200000000ff */
[----:B------:R-:W-:Y:S04]  /*11810*/  HMMA.16816.F32 R64, R68, R90, R64 ;  /* 0x0000005a4440723c */ /* 0x000fe80000001840 */
[----:B--2---:R-:W-:Y:S01]  /*11820*/  F2FP.F16.F32.PACK_AB R68, R241, R236 ;  /* 0x000000ecf144723e */ /* 0x004fe200000000ff */
[----:B------:R-:W-:Y:S01]  /*11830*/  FADD.FTZ R228, R228, R245 ;  /* 0x000000f5e4e47221 */ /* 0x000fe20000010000 */
[----:B-1----:R-:W-:Y:S01]  /*11840*/  F2FP.F16.F32.PACK_AB R70, R234, R243 ;  /* 0x000000f3ea46723e */ /* 0x002fe200000000ff */
[----:B------:R-:W-:Y:S01]  /*11850*/  FADD.FTZ R236, R236, R171 ;  /* 0x000000abecec7221 */ /* 0x000fe20000010000 */
[----:B------:R-:W-:Y:S01]  /*11860*/  F2FP.F16.F32.PACK_AB R69, R233, R238 ;  /* 0x000000eee945723e */ /* 0x000fe200000000ff */
[----:B------:R-:W-:Y:S01]  /*11870*/  FADD.FTZ R238, R238, R173 ;  /* 0x000000adeeee7221 */ /* 0x000fe20000010000 */
[----:B------:R-:W-:Y:S01]  /*11880*/  F2FP.F16.F32.PACK_AB R71, R240, R235 ;  /* 0x000000ebf047723e */ /* 0x000fe200000000ff */
[----:B------:R-:W-:Y:S01]  /*11890*/  FADD.FTZ R231, R231, R228 ;  /* 0x000000e4e7e77221 */ /* 0x000fe20000010000 */
[----:B------:R-:W-:Y:S01]  /*118a0*/  F2FP.F16.F32.PACK_AB R74, R227, R242 ;  /* 0x000000f2e34a723e */ /* 0x000fe200000000ff */
        /* <DEDUP_REMOVED lines=10> */
[----:B------:R-:W-:Y:S04]  /*11950*/  FADD.FTZ R235, R240, R235 ;  /* 0x000000ebf0eb7221 */ /* 0x000fe80000010000 */
[-C--:B------:R-:W-:Y:S08]  /*11960*/  HMMA.16816.F32 R12, R72, R78.reuse, R12 ;  /* 0x0000004e480c723c */ /* 0x080ff0000000180c */
[C---:B------:R-:W-:Y:S01]  /*11970*/  HMMA.16816.F32 R16, R68.reuse, R78, R16 ;  /* 0x0000004e4410723c */ /* 0x040fe20000001810 */
[----:B------:R-:W1:Y:S07]  /*11980*/  LDSM.16.MT88.4 R76, [R142+0x7000] ;  /* 0x007000008e4c783b */ /* 0x000e6e0000004200 */
[-C--:B---3--:R-:W-:Y:S08]  /*11990*/  HMMA.16816.F32 R20, R68, R80.reuse, R20 ;  /* 0x000000504414723c */ /* 0x088ff00000001814 */
[C---:B------:R-:W-:Y:S04]  /*119a0*/  HMMA.16816.F32 R24, R72.reuse, R80, R24 ;  /* 0x000000504818723c */ /* 0x040fe80000001818 */
[--C-:B------:R-:W-:Y:S01]  /*119b0*/  FFMA.FTZ R80, R140, UR4, -R162.reuse ;  /* 0x000000048c507c23 */ /* 0x100fe200080108a2 */
[----:B------:R-:W-:Y:S01]  /*119c0*/  FFMA.FTZ R81, R138, UR4, -R162 ;  /* 0x000000048a517c23 */ /* 0x000fe200080108a2 */
[----:B------:R-:W-:Y:S01]  /*119d0*/  FFMA.FTZ R140, R223, UR4, -R156 ;  /* 0x00000004df8c7c23 */ /* 0x000fe2000801089c */
[--C-:B------:R-:W-:Y:S01]  /*119e0*/  FFMA.FTZ R223, R220, UR4, -R160.reuse ;  /* 0x00000004dcdf7c23 */ /* 0x100fe200080108a0 */
[-C--:B------:R-:W-:Y:S01]  /*119f0*/  HMMA.16816.F32 R28, R72, R82.reuse, R28 ;  /* 0x00000052481c723c */ /* 0x080fe2000000181c */
[----:B------:R-:W-:Y:S02]  /*11a00*/  MUFU.EX2 R220, R225 ;  /* 0x000000e100dc7308 */ /* 0x000fe40000000800 */
[----:B------:R-:W-:Y:S01]  /*11a10*/  FFMA.FTZ R160, R221, UR4, -R160 ;  /* 0x00000004dda07c23 */ /* 0x000fe200080108a0 */
[----:B------:R-:W-:Y:S07]  /*11a20*/  FFMA.FTZ R221, R179, UR4, -R156 ;  /* 0x00000004b3dd7c23 */ /* 0x000fee000801089c */
[----:B------:R-:W-:Y:S01]  /*11a30*/  MUFU.EX2 R223, R223 ;  /* 0x000000df00df7308 */ /* 0x000fe20000000800 */
[C---:B------:R-:W-:Y:S09]  /*11a40*/  HMMA.16816.F32 R32, R68.reuse, R82, R32 ;  /* 0x000000524420723c */ /* 0x040ff20000001820 */
[----:B------:R-:W-:Y:S01]  /*11a50*/  MUFU.EX2 R140, R140 ;  /* 0x0000008c008c7308 */ /* 0x000fe20000000800 */
[--C-:B------:R-:W-:Y:S01]  /*11a60*/  FFMA.FTZ R82, R139, UR4, -R162.reuse ;  /* 0x000000048b527c23 */ /* 0x100fe200080108a2 */
[----:B------:R-:W-:Y:S08]  /*11a70*/  FFMA.FTZ R162, R137, UR4, -R162 ;  /* 0x0000000489a27c23 */ /* 0x000ff000080108a2 */
[----:B------:R2:W-:Y:S01]  /*11a80*/  MUFU.EX2 R139, R80 ;  /* 0x00000050008b7308 */ /* 0x0005e20000000800 */
[-C--:B------:R-:W-:Y:S09]  /*11a90*/  HMMA.16816.F32 R36, R68, R84.reuse, R36 ;  /* 0x000000544424723c */ /* 0x080ff20000001824 */
[----:B------:R3:W4:Y:S10]  /*11aa0*/  MUFU.EX2 R138, R82 ;  /* 0x00000052008a7308 */ /* 0x0007340000000800 */
[----:B------:R5:W-:Y:S01]  /*11ab0*/  MUFU.EX2 R137, R81 ;  /* 0x0000005100897308 */ /* 0x000be20000000800 */
[C---:B------:R-:W-:Y:S09]  /*11ac0*/  HMMA.16816.F32 R40, R72.reuse, R84, R40 ;  /* 0x000000544828723c */ /* 0x040ff20000001828 */
[----:B------:R-:W4:Y:S01]  /*11ad0*/  MUFU.EX2 R162, R162 ;  /* 0x000000a200a27308 */ /* 0x000f220000000800 */
[--C-:B--2---:R-:W-:Y:S09]  /*11ae0*/  FFMA.FTZ R80, R181, UR4, -R158.reuse ;  /* 0x00000004b5507c23 */ /* 0x104ff2000801089e */
[----:B------:R-:W-:Y:S01]  /*11af0*/  MUFU.EX2 R221, R221 ;  /* 0x000000dd00dd7308 */ /* 0x000fe20000000800 */
[-C--:B------:R-:W-:Y:S03]  /*11b00*/  HMMA.16816.F32 R44, R72, R86.reuse, R44 ;  /* 0x00000056482c723c */ /* 0x080fe6000000182c */
[--C-:B---3--:R-:W-:Y:S01]  /*11b10*/  FFMA.FTZ R82, R183, UR4, -R158.reuse ;  /* 0x00000004b7527c23 */ /* 0x108fe2000801089e */
[--C-:B-----5:R-:W-:Y:S05]  /*11b20*/  FFMA.FTZ R81, R180, UR4, -R158.reuse ;  /* 0x00000004b4517c23 */ /* 0x120fea000801089e */
[----:B------:R-:W2:Y:S01]  /*11b30*/  MUFU.EX2 R183, R160 ;  /* 0x000000a000b77308 */ /* 0x000ea20000000800 */
[----:B------:R-:W-:Y:S01]  /*11b40*/  FFMA.FTZ R158, R178, UR4, -R158 ;  /* 0x00000004b29e7c23 */ /* 0x000fe2000801089e */
[C---:B------:R-:W-:Y:S01]  /*11b50*/  HMMA.16816.F32 R48, R68.reuse, R86, R48 ;  /* 0x000000564430723c */ /* 0x040fe20000001830 */
[----:B------:R-:W3:Y:S07]  /*11b60*/  LDSM.16.MT88.4 R84, [R143+0x7800] ;  /* 0x007800008f54783b */ /* 0x000eee0000004200 */
[----:B------:R-:W-:Y:S10]  /*11b70*/  MUFU.EX2 R180, R82 ;  /* 0x0000005200b47308 */ /* 0x000ff40000000800 */
[----:B------:R-:W5:Y:S01]  /*11b80*/  MUFU.EX2 R181, R81 ;  /* 0x0000005100b57308 */ /* 0x000f620000000800 */
[-C--:B-1----:R-:W-:Y:S09]  /*11b90*/  HMMA.16816.F32 R52, R68, R76.reuse, R52 ;  /* 0x0000004c4434723c */ /* 0x082ff20000001834 */
[----:B------:R-:W-:Y:S01]  /*11ba0*/  MUFU.EX2 R178, R80 ;  /* 0x0000005000b27308 */ /* 0x000fe20000000800 */
[C---:B------:R-:W-:Y:S04]  /*11bb0*/  HMMA.16816.F32 R56, R72.reuse, R76, R56 ;  /* 0x0000004c4838723c */ /* 0x040fe80000001838 */
[--C-:B------:R-:W-:Y:S01]  /*11bc0*/  FFMA.FTZ R76, R177, UR4, -R156.reuse ;  /* 0x00000004b14c7c23 */ /* 0x100fe2000801089c */
[----:B------:R-:W-:Y:S04]  /*11bd0*/  FFMA.FTZ R156, R176, UR4, -R156 ;  /* 0x00000004b09c7c23 */ /* 0x000fe8000801089c */
[----:B------:R-:W1:Y:S01]  /*11be0*/  MUFU.EX2 R177, R158 ;  /* 0x0000009e00b17308 */ /* 0x000e620000000800 */
[-C--:B------:R-:W-:Y:S09]  /*11bf0*/  HMMA.16816.F32 R60, R72, R78.reuse, R60 ;  /* 0x0000004e483c723c */ /* 0x080ff2000000183c */
[----:B------:R-:W3:Y:S01]  /*11c00*/  MUFU.EX2 R179, R76 ;  /* 0x0000004c00b37308 */ /* 0x000ee20000000800 */
[----:B----4-:R-:W-:Y:S01]  /*11c10*/  F2FP.F16.F32.PACK_AB R73, R138, R139 ;  /* 0x0000008b8a49723e */ /* 0x010fe200000000ff */
[----:B------:R-:W-:Y:S01]  /*11c20*/  FADD.FTZ R139, R139, R226 ;  /* 0x000000e28b8b7221 */ /* 0x000fe20000010000 */
[----:B------:R-:W-:Y:S07]  /*11c30*/  F2FP.F16.F32.PACK_AB R75, R162, R137 ;  /* 0x00000089a24b723e */ /* 0x000fee00000000ff */
[----:B------:R-:W4:Y:S01]  /*11c40*/  MUFU.EX2 R156, R156 ;  /* 0x0000009c009c7308 */ /* 0x000f220000000800 */
[----:B------:R-:W-:Y:S04]  /*11c50*/  HMMA.16816.F32 R64, R68, R78, R64 ;  /* 0x0000004e4440723c */ /* 0x000fe80000001840 */
[----:B------:R-:W-:Y:S01]  /*11c60*/  F2FP.F16.F32.PACK_AB R68, R223, R220 ;  /* 0x000000dcdf44723e */ /* 0x000fe200000000ff */
[----:B------:R-:W-:Y:S01]  /*11c70*/  FADD.FTZ R220, R220, R243 ;  /* 0x000000f3dcdc7221 */ /* 0x000fe20000010000 */
[----:B--2---:R-:W-:Y:S01]  /*11c80*/  F2FP.F16.F32.PACK_AB R70, R183, R182 ;  /* 0x000000b6b746723e */ /* 0x004fe200000000ff */
[----:B------:R-:W-:Y:S01]  /*11c90*/  FADD.FTZ R138, R138, R139 ;  /* 0x0000008b8a8a7221 */ /* 0x000fe20000010000 */
[----:B-----5:R-:W-:Y:S01]  /*11ca0*/  F2FP.F16.F32.PACK_AB R69, R181, R180 ;  /* 0x000000b4b545723e */ /* 0x020fe200000000ff */
[----:B------:R-:W-:Y:S01]  /*11cb0*/  FADD.FTZ R180, R180, R235 ;  /* 0x000000ebb4b47221 */ /* 0x000fe20000010000 */
[----:B-1----:R-:W-:Y:S01]  /*11cc0*/  F2FP.F16.F32.PACK_AB R71, R177, R178 ;  /* 0x000000b2b147723e */ /* 0x002fe200000000ff */
[----:B------:R-:W-:Y:S01]  /*11cd0*/  FADD.FTZ R223, R223, R220 ;  /* 0x000000dcdfdf7221 */ /* 0x000fe20000010000 */
[----:B---3--:R-:W-:Y:S01]  /*11ce0*/  F2FP.F16.F32.PACK_AB R72, R179, R140 ;  /* 0x0000008cb348723e */ /* 0x008fe200000000ff */
[----:B------:R-:W-:Y:S01]  /*11cf0*/  FADD.FTZ R140, R140, R227 ;  /* 0x000000e38c8c7221 */ /* 0x000fe20000010000 */
[----:B----4-:R-:W-:Y:S01]  /*11d00*/  F2FP.F16.F32.PACK_AB R74, R156, R221 ;  /* 0x000000dd9c4a723e */ /* 0x010fe200000000ff */
        /* <DEDUP_REMOVED lines=28> */
[----:B------:R-:W-:Y:S11]  /*11ed0*/  BRA.U UP0, `(.L_x_1435) ;  /* 0xffffffcd00587547 */ /* 0x000ff6000b83ffff */
.L_x_1434:
[----:B------:R-:W1:Y:S01]  /*11ee0*/  SHFL.BFLY PT, R2, R213, 0x2, 0x1f ;  /* 0x0c401f00d5027f89 */ /* 0x000e6200000e0000 */
[----:B------:R-:W2:Y:S01]  /*11ef0*/  S2UR UR4, SR_CgaCtaId ;  /* 0x00000000000479c3 */ /* 0x000ea20000008800 */
[----:B------:R-:W-:Y:S01]  /*11f00*/  UMOV UR5, 0x400 ;  /* 0x0000040000057882 */ /* 0x000fe20000000000 */
[C---:B------:R-:W-:Y:S01]  /*11f10*/  LOP3.LUT P0, RZ, R216.reuse, 0x4, RZ, 0xc0, !PT ;  /* 0x00000004d8ff7812 */ /* 0x040fe2000780c0ff */
[----:B------:R-:W3:Y:S01]  /*11f20*/  SHFL.BFLY PT, R0, R217, 0x2, 0x1f ;  /* 0x0c401f00d9007f89 */ /* 0x000ee200000e0000 */
[----:B------:R-:W-:Y:S02]  /*11f30*/  LOP3.LUT P2, RZ, R216, 0x8, RZ, 0xc0, !PT ;  /* 0x00000008d8ff7812 */ /* 0x000fe4000784c0ff */
[----:B------:R-:W-:Y:S01]  /*11f40*/  ISETP.NE.AND P3, PT, R210, -0x1, PT ;  /* 0xffffffffd200780c */ /* 0x000fe20003f65270 */
[----:B------:R-:W4:Y:S01]  /*11f50*/  SHFL.BFLY PT, R3, R214, 0x2, 0x1f ;  /* 0x0c401f00d6037f89 */ /* 0x000f2200000e0000 */
[----:B------:R-:W-:Y:S01]  /*11f60*/  MOV R16, 0x7f800000 ;  /* 0x7f80000000107802 */ /* 0x000fe20000000f00 */
[----:B-1----:R-:W-:Y:S01]  /*11f70*/  FADD.FTZ R5, R2, R213 ;  /* 0x000000d502057221 */ /* 0x002fe20000010000 */
[----:B--2---:R-:W-:Y:S01]  /*11f80*/  ULEA UR4, UR4, UR5, 0x18 ;  /* 0x0000000504047291 */ /* 0x004fe2000f8ec0ff */
        /* <DEDUP_REMOVED lines=8> */
[----:B--2---:R-:W-:-:S03]  /*12010*/  FADD.FTZ R4, R5, R4 ;  /* 0x0000000405047221 */ /* 0x004fc60000010000 */
[----:B------:R-:W1:Y:S01]  /*12020*/  SHFL.BFLY PT, R8, R9, 0x1, 0x1f ;  /* 0x0c201f0009087f89 */ /* 0x000e6200000e0000 */
[----:B------:R-:W-:Y:S01]  /*12030*/  SHF.L.U32 R5, R216, 0x4, RZ ;  /* 0x00000004d8057819 */ /* 0x000fe200000006ff */
[----:B---3--:R-:W-:Y:S01]  /*12040*/  FADD.FTZ R11, R0, R11 ;  /* 0x0000000b000b7221 */ /* 0x008fe20000010000 */
[----:B------:R-:W-:Y:S01]  /*12050*/  LOP3.LUT R2, R219, 0x7c00, R2, 0xf8, !PT ;  /* 0x00007c00db027812 */ /* 0x000fe200078ef802 */
[----:B------:R-:W2:Y:S01]  /*12060*/  MUFU.RCP R7, R4 ;  /* 0x0000000400077308 */ /* 0x000ea20000001000 */
[----:B------:R-:W-:Y:S01]  /*12070*/  LOP3.LUT R5, R5, 0x1c0, RZ, 0xc0, !PT ;  /* 0x000001c005057812 */ /* 0x000fe200078ec0ff */
[----:B----4-:R-:W-:Y:S01]  /*12080*/  FADD.FTZ R3, R10, R3 ;  /* 0x000000030a037221 */ /* 0x010fe20000010000 */
[----:B------:R-:W-:Y:S02]  /*12090*/  FSETP.NE.FTZ.AND P5, PT, R11, RZ, PT ;  /* 0x000000ff0b00720b */ /* 0x000fe40003fb5000 */
[----:B------:R-:W-:Y:S02]  /*120a0*/  LOP3.LUT R5, R5, 0x38, R218, 0xf8, !PT ;  /* 0x0000003805057812 */ /* 0x000fe400078ef8da */
[----:B------:R-:W-:Y:S01]  /*120b0*/  FSETP.NE.FTZ.AND P1, PT, R4, RZ, PT ;  /* 0x000000ff0400720b */ /* 0x000fe20003f35000 */
[----:B------:R-:W3:Y:S01]  /*120c0*/  MUFU.RCP R0, R11 ;  /* 0x0000000b00007308 */ /* 0x000ee20000001000 */
[----:B------:R-:W-:-:S02]  /*120d0*/  LOP3.LUT R2, R2, R5, RZ, 0xfc, !PT ;  /* 0x0000000502027212 */ /* 0x000fc400078efcff */
[----:B------:R-:W-:-:S05]  /*120e0*/  FSETP.NE.FTZ.AND P6, PT, R3, RZ, PT ;  /* 0x000000ff0300720b */ /* 0x000fca0003fd5000 */
[----:B------:R-:W4:Y:S01]  /*120f0*/  MUFU.RCP R6, R3 ;  /* 0x0000000300067308 */ /* 0x000f220000001000 */
[----:B------:R-:W4:Y:S01]  /*12100*/  @P5 LDC R25, c[0x0][0x458] ;  /* 0x00011600ff195b82 */ /* 0x000f220000000800 */
[----:B--2---:R-:W-:Y:S01]  /*12110*/  FSEL R7, R7, 1, P1 ;  /* 0x3f80000007077808 */ /* 0x004fe20000800000 */
[----:B-1----:R-:W-:Y:S01]  /*12120*/  FADD.FTZ R8, R9, R8 ;  /* 0x0000000809087221 */ /* 0x002fe20000010000 */
[----:B------:R-:W-:Y:S02]  /*12130*/  LEA R9, R2, UR4, 0x1 ;  /* 0x0000000402097c11 */ /* 0x000fe4000f8e08ff */
[----:B------:R-:W-:Y:S01]  /*12140*/  MOV R2, 0x20 ;  /* 0x0000002000027802 */ /* 0x000fe20000000f00 */
[C---:B------:R-:W-:Y:S01]  /*12150*/  FMUL.FTZ R124, R7.reuse, R124 ;  /* 0x0000007c077c7220 */ /* 0x040fe20000410000 */
[----:B------:R-:W1:Y:S01]  /*12160*/  MUFU.RCP R5, R8 ;  /* 0x0000000800057308 */ /* 0x000e620000001000 */
[----:B------:R-:W-:Y:S01]  /*12170*/  FSETP.NE.FTZ.AND P4, PT, R8, RZ, PT ;  /* 0x000000ff0800720b */ /* 0x000fe20003f95000 */
[C---:B------:R-:W-:Y:S01]  /*12180*/  FMUL.FTZ R125, R7.reuse, R125 ;  /* 0x0000007d077d7220 */ /* 0x040fe20000410000 */
[----:B---3--:R-:W-:Y:S01]  /*12190*/  FSEL R0, R0, 1, P5 ;  /* 0x3f80000000007808 */ /* 0x008fe20002800000 */
[C---:B------:R-:W-:Y:S01]  /*121a0*/  FMUL.FTZ R116, R7.reuse, R116 ;  /* 0x0000007407747220 */ /* 0x040fe20000410000 */
[C---:B------:R-:W-:Y:S01]  /*121b0*/  FMUL.FTZ R117, R7.reuse, R117 ;  /* 0x0000007507757220 */ /* 0x040fe20000410000 */
[----:B------:R-:W-:Y:S01]  /*121c0*/  SEL R2, R2, 0xffffffe0, !P2 ;  /* 0xffffffe002027807 */ /* 0x000fe20005000000 */
        /* <DEDUP_REMOVED lines=19> */
[----:B----4-:R-:W-:Y:S01]  /*12300*/  FSEL R6, R6, 1, P6 ;  /* 0x3f80000006067808 */ /* 0x010fe20003000000 */
[C---:B------:R-:W-:Y:S01]  /*12310*/  FMUL.FTZ R100, R7.reuse, R100 ;  /* 0x0000006407647220 */ /* 0x040fe20000410000 */
[----:B------:R-:W-:Y:S01]  /*12320*/  SEL R0, R0, 0xfffffff0, !P0 ;  /* 0xfffffff000007807 */ /* 0x000fe20004000000 */
[----:B------:R-:W-:Y:S01]  /*12330*/  FMUL.FTZ R101, R7, R101 ;  /* 0x0000006507657220 */ /* 0x000fe20000410000 */
[----:B-1----:R-:W-:Y:S01]  /*12340*/  FSEL R5, R5, 1, P4 ;  /* 0x3f80000005057808 */ /* 0x002fe20002000000 */
[----:B------:R-:W-:Y:S01]  /*12350*/  FMUL.FTZ R126, R6, R126 ;  /* 0x0000007e067e7220 */ /* 0x000fe20000410000 */
[----:B------:R-:W-:Y:S01]  /*12360*/  LOP3.LUT P0, RZ, R216, 0x10, RZ, 0xc0, !PT ;  /* 0x00000010d8ff7812 */ /* 0x000fe2000780c0ff */
        /* <DEDUP_REMOVED lines=20> */
[----:B------:R-:W1:Y:S01]  /*124b0*/  LDC.U8 R6, c[0x0][0x549] ;  /* 0x00015240ff067b82 */ /* 0x000e620000000000 */
[----:B------:R-:W-:Y:S01]  /*124c0*/  F2FP.F16.F32.PACK_AB R126, R127, R126 ;  /* 0x0000007e7f7e723e */ /* 0x000fe200000000ff */
        /* <DEDUP_REMOVED lines=25> */
[----:B------:R-:W-:Y:S01]  /*12660*/  FMUL.FTZ R91, R5, R91 ;  /* 0x0000005b055b7220 */ /* 0x000fe20000410000 */
[----:B------:R-:W-:Y:S01]  /*12670*/  F2FP.F16.F32.PACK_AB R102, R103, R102 ;  /* 0x000000666766723e */ /* 0x000fe200000000ff */
[----:B------:R-:W-:Y:S01]  /*12680*/  STS [R13], R116 ;  /* 0x000000740d007388 */ /* 0x000fe20000000800 */
[----:B------:R-:W-:Y:S01]  /*12690*/  @P0 IADD3 R15, PT, PT, R9, -0x40, RZ ;  /* 0xffffffc0090f0810 */ /* 0x000fe20007ffe0ff */
[----:B------:R-:W-:Y:S01]  /*126a0*/  FMUL.FTZ R80, R7, R80 ;  /* 0x0000005007507220 */ /* 0x000fe20000410000 */
[----:B------:R-:W-:Y:S01]  /*126b0*/  IADD3 R19, PT, PT, R0, R17, RZ ;  /* 0x0000001100137210 */ /* 0x000fe20007ffe0ff */
        /* <DEDUP_REMOVED lines=20> */
[----:B------:R-:W-:Y:S01]  /*12800*/  STS [R17], R112 ;  /* 0x0000007011007388 */ /* 0x000fe20000000800 */
[-C--:B------:R-:W-:Y:S01]  /*12810*/  IADD3 R21, PT, PT, R2, R15.reuse, RZ ;  /* 0x0000000f02157210 */ /* 0x080fe20007ffe0ff */
[----:B------:R-:W-:Y:S01]  /*12820*/  @P1 MUFU.LG2 R4, R4 ;  /* 0x0000000400041308 */ /* 0x000fe20000000c00 */
[----:B-1----:R-:W-:Y:S01]  /*12830*/  ISETP.NE.AND P0, PT, R6, RZ, PT ;  /* 0x000000ff0600720c */ /* 0x002fe20003f05270 */
[----:B------:R-:W-:Y:S01]  /*12840*/  STS [R17+0x400], R114 ;  /* 0x0004007211007388 */ /* 0x000fe20000000800 */
[----:B------:R-:W-:Y:S01]  /*12850*/  F2FP.F16.F32.PACK_AB R88, R89, R88 ;  /* 0x000000585958723e */ /* 0x000fe200000000ff */
[----:B------:R-:W1:Y:S01]  /*12860*/  LDC R2, c[0x0][0x434] ;  /* 0x00010d00ff027b82 */ /* 0x000e620000000800 */
[----:B------:R-:W-:Y:S01]  /*12870*/  F2FP.F16.F32.PACK_AB R90, R91, R90 ;  /* 0x0000005a5b5a723e */ /* 0x000fe200000000ff */
[----:B------:R-:W-:Y:S01]  /*12880*/  STS [R19], R100 ;  /* 0x0000006413007388 */ /* 0x000fe20000000800 */
[----:B------:R-:W-:Y:S01]  /*12890*/  F2FP.F16.F32.PACK_AB R80, R81, R80 ;  /* 0x000000505150723e */ /* 0x000fe200000000ff */
[----:B------:R-:W4:Y:S01]  /*128a0*/  @P6 MUFU.LG2 R3, R3 ;  /* 0x0000000300036308 */ /* 0x000f220000000c00 */
[----:B------:R-:W-:Y:S01]  /*128b0*/  F2FP.F16.F32.PACK_AB R82, R83, R82 ;  /* 0x000000525352723e */ /* 0x000fe200000000ff */
[----:B------:R-:W-:Y:S01]  /*128c0*/  STS [R19+0x400], R102 ;  /* 0x0004006613007388 */ /* 0x000fe20000000800 */
[C---:B--2---:R-:W-:Y:S01]  /*128d0*/  IADD3 R9, PT, PT, R0.reuse, R15, RZ ;  /* 0x0000000f00097210 */ /* 0x044fe20007ffe0ff */
[----:B------:R-:W1:Y:S01]  /*128e0*/  LDC R6, c[0x0][0x434] ;  /* 0x00010d00ff067b82 */ /* 0x000e620000000800 */
[----:B------:R-:W-:Y:S01]  /*128f0*/  F2FP.F16.F32.PACK_AB R7, R7, R68 ;  /* 0x000000440707723e */ /* 0x000fe200000000ff */
[----:B------:R-:W-:Y:S01]  /*12900*/  STS [R17+0x2000], R108 ;  /* 0x0020006c11007388 */ /* 0x000fe20000000800 */
[----:B------:R-:W-:Y:S01]  /*12910*/  F2FP.F16.F32.PACK_AB R70, R71, R70 ;  /* 0x000000464746723e */ /* 0x000fe200000000ff */
[----:B------:R-:W2:Y:S01]  /*12920*/  @P5 MUFU.LG2 R11, R11 ;  /* 0x0000000b000b5308 */ /* 0x000ea20000000c00 */
[----:B------:R-:W-:Y:S01]  /*12930*/  IADD3 R23, PT, PT, R0, R21, RZ ;  /* 0x0000001500177210 */ /* 0x000fe20007ffe0ff */
[----:B------:R5:W-:Y:S01]  /*12940*/  STS [R17+0x2400], R110 ;  /* 0x0024006e11007388 */ /* 0x000be20000000800 */
[----:B------:R-:W-:Y:S01]  /*12950*/  F2FP.F16.F32.PACK_AB R76, R77, R76 ;  /* 0x0000004c4d4c723e */ /* 0x000fe200000000ff */
[----:B---3--:R-:W3:Y:S01]  /*12960*/  @!P3 LDC.64 R12, c[0x0][0x400] ;  /* 0x00010000ff0cbb82 */ /* 0x008ee20000000a00 */
[----:B------:R-:W-:Y:S01]  /*12970*/  F2FP.F16.F32.PACK_AB R78, R79, R78 ;  /* 0x0000004e4f4e723e */ /* 0x000fe200000000ff */
[----:B------:R-:W-:Y:S01]  /*12980*/  STS [R19+0x2000], R104 ;  /* 0x0020006813007388 */ /* 0x000fe20000000800 */
[----:B------:R-:W-:Y:S01]  /*12990*/  F2FP.F16.F32.PACK_AB R72, R73, R72 ;  /* 0x000000484948723e */ /* 0x000fe200000000ff */
[----:B------:R-:W1:Y:S01]  /*129a0*/  @P4 MUFU.LG2 R8, R8 ;  /* 0x0000000800084308 */ /* 0x000e620000000c00 */
[C---:B------:R-:W-:Y:S01]  /*129b0*/  FMUL.FTZ R74, R5.reuse, R74 ;  /* 0x0000004a054a7220 */ /* 0x040fe20000410000 */
[----:B------:R2:W-:Y:S01]  /*129c0*/  STS [R19+0x2400], R106 ;  /* 0x0024006a13007388 */ /* 0x0005e20000000800 */
[----:B------:R-:W-:Y:S01]  /*129d0*/  FMUL.FTZ R5, R5, R75 ;  /* 0x0000004b05057220 */ /* 0x000fe20000410000 */
[----:B------:R-:W3:Y:S01]  /*129e0*/  LDC.U8 R0, c[0x0][0x548] ;  /* 0x00015200ff007b82 */ /* 0x000ee20000000000 */
[----:B----4-:R-:W-:Y:S01]  /*129f0*/  @P6 FMUL.FTZ R22, R3, 0.69314718246459960938 ;  /* 0x3f31721803166820 */ /* 0x010fe20000410000 */
[----:B------:R-:W-:Y:S01]  /*12a00*/  STS [R15], R96 ;  /* 0x000000600f007388 */ /* 0x000fe20000000800 */
[----:B------:R-:W-:-:S02]  /*12a10*/  ISETP.NE.AND P2, PT, R210, -0x1, PT ;  /* 0xffffffffd200780c */ /* 0x000fc40003f45270 */
[----:B------:R-:W-:Y:S01]  /*12a20*/  @P0 MOV R3, 0x1 ;  /* 0x0000000100030802 */ /* 0x000fe20000000f00 */
[----:B------:R-:W-:Y:S02]  /*12a30*/  STS [R15+0x400], R98 ;  /* 0x000400620f007388 */ /* 0x000fe40000000800 */
[----:B------:R-:W4:Y:S02]  /*12a40*/  @P6 LDC R18, c[0x0][0x458] ;  /* 0x00011600ff126b82 */ /* 0x000f240000000800 */
[----:B------:R-:W-:Y:S04]  /*12a50*/  STS [R9], R84 ;  /* 0x0000005409007388 */ /* 0x000fe80000000800 */
[----:B------:R-:W-:Y:S02]  /*12a60*/  STS [R9+0x400], R86 ;  /* 0x0004005609007388 */ /* 0x000fe40000000800 */
[----:B-----5:R-:W5:Y:S02]  /*12a70*/  @P1 LDC R17, c[0x0][0x458] ;  /* 0x00011600ff111b82 */ /* 0x020f640000000800 */
[----:B------:R-:W-:Y:S04]  /*12a80*/  STS [R15+0x2000], R92 ;  /* 0x0020005c0f007388 */ /* 0x000fe80000000800 */
[----:B------:R1:W-:Y:S02]  /*12a90*/  STS [R15+0x2400], R94 ;  /* 0x0024005e0f007388 */ /* 0x0003e40000000800 */
[----:B--2---:R-:W2:Y:S02]  /*12aa0*/  @P0 LDC R19, c[0x0][0x430] ;  /* 0x00010c00ff130b82 */ /* 0x004ea40000000800 */
[----:B------:R-:W-:Y:S04]  /*12ab0*/  STS [R9+0x2000], R88 ;  /* 0x0020005809007388 */ /* 0x000fe80000000800 */
[----:B------:R3:W-:Y:S02]  /*12ac0*/  STS [R9+0x2400], R90 ;  /* 0x0024005a09007388 */ /* 0x0007e40000000800 */
[----:B------:R-:W4:Y:S02]  /*12ad0*/  @P4 LDC R10, c[0x0][0x458] ;  /* 0x00011600ff0a4b82 */ /* 0x000f240000000800 */
[----:B------:R-:W-:Y:S04]  /*12ae0*/  STS [R21], R80 ;  /* 0x0000005015007388 */ /* 0x000fe80000000800 */
[----:B------:R-:W-:Y:S04]  /*12af0*/  STS [R21+0x400], R82 ;  /* 0x0004005215007388 */ /* 0x000fe80000000800 */
[----:B------:R5:W-:Y:S04]  /*12b00*/  STS [R23], R7 ;  /* 0x0000000717007388 */ /* 0x000be80000000800 */
[----:B------:R-:W-:Y:S01]  /*12b10*/  STS [R23+0x400], R70 ;  /* 0x0004004617007388 */ /* 0x000fe20000000800 */
[----:B-1----:R-:W1:Y:S01]  /*12b20*/  @P3 LDC.64 R14, c[0x0][0x408] ;  /* 0x00010200ff0e3b82 */ /* 0x002e620000000a00 */
[----:B--2---:R-:W-:-:S02]  /*12b30*/  @P0 IMAD R6, R19, R2, RZ ;  /* 0x0000000213060224 */ /* 0x004fc400078e02ff */
[----:B------:R-:W-:Y:S04]  /*12b40*/  STS [R21+0x2000], R76 ;  /* 0x0020004c15007388 */ /* 0x000fe80000000800 */
[----:B------:R2:W-:Y:S01]  /*12b50*/  STS [R21+0x2400], R78 ;  /* 0x0024004e15007388 */ /* 0x0005e20000000800 */
[----:B---3--:R-:W3:Y:S03]  /*12b60*/  S2R R9, SR_CTAID.Z ;  /* 0x0000000000097919 */ /* 0x008ee60000002700 */
[----:B------:R3:W-:Y:S01]  /*12b70*/  STS [R23+0x2000], R72 ;  /* 0x0020004817007388 */ /* 0x0007e20000000800 */
[----:B-----5:R-:W-:Y:S01]  /*12b80*/  @P1 FMUL.FTZ R7, R4, 0.69314718246459960938 ;  /* 0x3f31721804071820 */ /* 0x020fe20000410000 */
[----:B------:R-:W-:Y:S01]  /*12b90*/  F2FP.F16.F32.PACK_AB R4, R5, R74 ;  /* 0x0000004a0504723e */ /* 0x000fe200000000ff */
[----:B-1----:R-:W-:-:S04]  /*12ba0*/  @P3 IMAD.WIDE.U32 R26, R210, R14, RZ ;  /* 0x0000000ed21a3225 */ /* 0x002fc800078e00ff */
[----:B------:R-:W-:Y:S01]  /*12bb0*/  @P1 FFMA.FTZ R16, R136, R17, R7 ;  /* 0x0000001188101223 */ /* 0x000fe20000010007 */
[----:B------:R-:W1:Y:S01]  /*12bc0*/  @P0 LDC R14, c[0x0][0x430] ;  /* 0x00010c00ff0e0b82 */ /* 0x000e620000000800 */
[----:B------:R-:W-:Y:S01]  /*12bd0*/  ISETP.NE.AND P1, PT, R0, RZ, !P0 ;  /* 0x000000ff0000720c */ /* 0x000fe20004725270 */
[----:B--2---:R-:W-:Y:S01]  /*12be0*/  @!P3 IMAD.WIDE.U32 R20, R211, R12, RZ ;  /* 0x0000000cd314b225 */ /* 0x004fe200078e00ff */
[----:B------:R-:W-:-:S03]  /*12bf0*/  MOV R12, 0x7f800000 ;  /* 0x7f800000000c7802 */ /* 0x000fc60000000f00 */
[----:B------:R-:W-:Y:S01]  /*12c00*/  @!P3 IMAD R13, R211, R13, R21 ;  /* 0x0000000dd30db224 */ /* 0x000fe200078e0215 */
[----:B----4-:R-:W-:Y:S07]  /*12c10*/  @P0 BRA `(.L_x_1438) ;  /* 0x0000000000200947 */ /* 0x010fee0003800000 */
[----:B------:R-:W-:Y:S01]  /*12c20*/  ISETP.NE.AND P0, PT, R0, RZ, PT ;  /* 0x000000ff0000720c */ /* 0x000fe20003f05270 */
[----:B------:R-:W2:-:S12]  /*12c30*/  LDC R5, c[0x0][0x3e0] ;  /* 0x0000f800ff057b82 */ /* 0x000e980000000800 */
[----:B------:R-:W2:Y:S01]  /*12c40*/  @P0 LDC R0, c[0x0][0x454] ;  /* 0x00011500ff000b82 */ /* 0x000ea20000000800 */
[----:B-1----:R-:W-:Y:S02]  /*12c50*/  @P0 MOV R14, 0x1 ;  /* 0x00000001000e0802 */ /* 0x002fe40000000f00 */
[----:B------:R-:W-:-:S05]  /*12c60*/  @!P0 MOV R14, 0x1 ;  /* 0x00000001000e8802 */ /* 0x000fca0000000f00 */
[----:B------:R-:W4:Y:S01]  /*12c70*/  @P0 LDC R6, c[0x0][0x454] ;  /* 0x00011500ff060b82 */ /* 0x000f220000000800 */
[-C--:B--2---:R-:W-:Y:S02]  /*12c80*/  @P0 IMAD R3, R0, R5.reuse, RZ ;  /* 0x0000000500030224 */ /* 0x084fe400078e02ff */
[----:B------:R-:W-:-:S07]  /*12c90*/  @!P0 IMAD R3, R2, R5, RZ ;  /* 0x0000000502038224 */ /* 0x000fce00078e02ff */
.L_x_1438:
[----:B------:R-:W-:Y:S01]  /*12ca0*/  @P3 IMAD R13, R210, R15, R27 ;  /* 0x0000000fd20d3224 */ /* 0x000fe200078e021b */
[----:B------:R-:W-:Y:S01]  /*12cb0*/  LOP3.LUT P0, RZ, R216, 0x3, RZ, 0xc0, !PT ;  /* 0x00000003d8ff7812 */ /* 0x000fe2000780c0ff */
[----:B---34-:R-:W-:Y:S02]  /*12cc0*/  IMAD R6, R9, R6, RZ ;  /* 0x0000000609067224 */ /* 0x018fe400078e02ff */
[----:B------:R-:W-:Y:S01]  /*12cd0*/  @P6 FFMA.FTZ R12, R135, R18, R22 ;  /* 0x00000012870c6223 */ /* 0x000fe20000010016 */
[C---:B------:R-:W-:Y:S02]  /*12ce0*/  @!P2 IMAD R210, R211.reuse, R2, RZ ;  /* 0x00000002d3d2a224 */ /* 0x040fe400078e02ff */
[----:B------:R-:W-:Y:S01]  /*12cf0*/  @P4 FMUL.FTZ R18, R8, 0.69314718246459960938 ;  /* 0x3f31721808124820 */ /* 0x000fe20000410000 */
[----:B------:R-:W-:Y:S02]  /*12d00*/  @!P1 IMAD R6, R211, R3, R6 ;  /* 0x00000003d3069224 */ /* 0x000fe400078e0206 */
[----:B------:R-:W-:Y:S01]  /*12d10*/  @P5 FMUL.FTZ R11, R11, 0.69314718246459960938 ;  /* 0x3f3172180b0b5820 */ /* 0x000fe20000410000 */
[----:B-1----:R-:W-:Y:S01]  /*12d20*/  IMAD R3, R14, UR7, RZ ;  /* 0x000000070e037c24 */ /* 0x002fe2000f8e02ff */
[----:B------:R-:W-:Y:S01]  /*12d30*/  SHF.R.S32.HI R2, RZ, 0x1f, R210 ;  /* 0x0000001fff027819 */ /* 0x000fe200000114d2 */
[----:B------:R1:W-:Y:S01]  /*12d40*/  STS [R23+0x2400], R4 ;  /* 0x0024000417007388 */ /* 0x0003e20000000800 */
[----:B------:R-:W-:Y:S01]  /*12d50*/  SEL R210, R210, RZ, P1 ;  /* 0x000000ffd2d27207 */ /* 0x000fe20000800000 */
[----:B------:R-:W-:Y:S01]  /*12d60*/  BSSY.RECONVERGENT B0, `(.L_x_1439) ;  /* 0x0000033000007945 */ /* 0x000fe20003800200 */
[----:B------:R-:W-:Y:S01]  /*12d70*/  SEL R2, R2, RZ, P1 ;  /* 0x000000ff02027207 */ /* 0x000fe20000800000 */
[----:B------:R-:W-:Y:S01]  /*12d80*/  BAR.SYNC.DEFER_BLOCKING 0x0 ;  /* 0x0000000000007b1d */ /* 0x000fe20000010000 */
[----:B------:R-:W-:-:S02]  /*12d90*/  IADD3 R8, P2, P1, R3, R210, R6 ;  /* 0x000000d203087210 */ /* 0x000fc4000795e006 */
[----:B------:R-:W-:Y:S02]  /*12da0*/  SHF.R.S32.HI R17, RZ, 0x1f, R3 ;  /* 0x0000001fff117819 */ /* 0x000fe40000011403 */
[----:B------:R-:W-:Y:S02]  /*12db0*/  SHF.R.S32.HI R6, RZ, 0x1f, R6 ;  /* 0x0000001fff067819 */ /* 0x000fe40000011406 */
[----:B------:R-:W-:Y:S01]  /*12dc0*/  MOV R15, 0x7f800000 ;  /* 0x7f800000000f7802 */ /* 0x000fe20000000f00 */
[----:B------:R-:W-:Y:S01]  /*12dd0*/  @P5 FFMA.FTZ R15, R134, R25, R11 ;  /* 0x00000019860f5223 */ /* 0x000fe2000001000b */
        /* <DEDUP_REMOVED lines=8> */
[C---:B------:R-:W-:Y:S01]  /*12e60*/  ISETP.GE.AND P6, PT, R3.reuse, UR14, PT ;  /* 0x0000000e03007c0c */ /* 0x040fe2000bfc6270 */
[C---:B------:R-:W-:Y:S01]  /*12e70*/  VIADD R29, R3.reuse, 0x8 ;  /* 0x00000008031d7836 */ /* 0x040fe20000000000 */
[C---:B------:R-:W-:Y:S01]  /*12e80*/  LOP3.LUT R25, R3.reuse, 0x40, RZ, 0xfc, !PT ;  /* 0x0000004003197812 */ /* 0x040fe200078efcff */
[----:B-1----:R-:W-:-:S03]  /*12e90*/  VIADD R23, R3, 0x48 ;  /* 0x0000004803177836 */ /* 0x002fc60000000000 */
[----:B------:R-:W-:Y:S02]  /*12ea0*/  ISETP.GE.AND P5, PT, R29, UR14, PT ;  /* 0x0000000e1d007c0c */ /* 0x000fe4000bfa6270 */
[----:B------:R-:W-:Y:S02]  /*12eb0*/  ISETP.GE.AND P4, PT, R25, UR14, PT ;  /* 0x0000000e19007c0c */ /* 0x000fe4000bf86270 */
[----:B------:R-:W-:-:S03]  /*12ec0*/  ISETP.GE.AND P2, PT, R23, UR14, PT ;  /* 0x0000000e17007c0c */ /* 0x000fc6000bf46270 */
[----:B------:R-:W1:Y:S01]  /*12ed0*/  @!P6 LDC.64 R10, c[0x0][0x420] ;  /* 0x00010800ff0aeb82 */ /* 0x000e620000000a00 */
[----:B------:R-:W-:-:S05]  /*12ee0*/  @!P6 IMAD R18, R3, R14, RZ ;  /* 0x0000000e0312e224 */ /* 0x000fca00078e02ff */
[C---:B------:R-:W-:Y:S01]  /*12ef0*/  @!P6 IADD3 R19, P0, PT, R18.reuse, R8, RZ ;  /* 0x000000081213e210 */ /* 0x040fe20007f1e0ff */
        /* <DEDUP_REMOVED lines=25> */
.L_x_1440:
[----:B------:R-:W-:Y:S05]  /*13090*/  BSYNC.RECONVERGENT B0 ;  /* 0x0000000000007941 */ /* 0x000fea0003800200 */
.L_x_1439:
[----:B------:R-:W3:Y:S01]  /*130a0*/  LDCU.64 UR4, c[0x0][0x410] ;  /* 0x00008200ff0477ac */ /* 0x000ee20008000a00 */
[----:B------:R-:W-:Y:S01]  /*130b0*/  @P3 IMAD.MOV.U32 R20, RZ, RZ, R26 ;  /* 0x000000ffff143224 */ /* 0x000fe200078e001a */
[----:B-12---:R1:W2:Y:S01]  /*130c0*/  LDS.128 R4, [R212+0x3800] ;  /* 0x00380000d4047984 */ /* 0x0062a20000000c00 */
[----:B------:R-:W-:Y:S01]  /*130d0*/  BSSY.RECONVERGENT B0, `(.L_x_1441) ;  /* 0x000001a000007945 */ /* 0x000fe20003800200 */
[----:B------:R-:W4:Y:S02]  /*130e0*/  LDCU UR6, c[0x0][0x440] ;  /* 0x00008800ff0677ac */ /* 0x000f240008000800 */
[----:B------:R-:W-:-:S05]  /*130f0*/  IADD3 R2, P3, PT, R204, R20, RZ ;  /* 0x00000014cc027210 */ /* 0x000fca0007f7e0ff */
[----:B------:R-:W-:Y:S02]  /*13100*/  IMAD.X R3, RZ, RZ, R13, P3 ;  /* 0x000000ffff037224 */ /* 0x000fe400018e060d */
[----:B---3--:R-:W-:-:S04]  /*13110*/  IMAD.WIDE.U32 R2, R9, UR4, R2 ;  /* 0x0000000409027c25 */ /* 0x008fc8000f8e0002 */
[----:B------:R-:W-:Y:S01]  /*13120*/  IMAD R13, R9, UR5, R3 ;  /* 0x00000005090d7c24 */ /* 0x000fe2000f8e0203 */
[----:B----4-:R-:W-:Y:S01]  /*13130*/  ISETP.GE.AND P1, PT, R204, UR6, PT ;  /* 0x00000006cc007c0c */ /* 0x010fe2000bf26270 */
[----:B------:R1:W3:Y:S03]  /*13140*/  LDS.128 R8, [R212] ;  /* 0x00000000d4087984 */ /* 0x0002e60000000c00 */
[----:B------:R-:W-:Y:S02]  /*13150*/  ISETP.GE.OR P2, PT, R205, UR14, P1 ;  /* 0x0000000ecd007c0c */ /* 0x000fe40008f46670 */
[----:B------:R-:W-:Y:S02]  /*13160*/  ISETP.GE.OR P0, PT, R202, UR14, P1 ;  /* 0x0000000eca007c0c */ /* 0x000fe40008f06670 */
[----:B------:R-:W-:Y:S02]  /*13170*/  ISETP.GE.OR P6, PT, R201, UR14, P1 ;  /* 0x0000000ec9007c0c */ /* 0x000fe40008fc6670 */
[----:B------:R-:W-:-:S02]  /*13180*/  ISETP.GE.OR P5, PT, R200, UR14, P1 ;  /* 0x0000000ec8007c0c */ /* 0x000fc40008fa6670 */
[----:B------:R-:W-:Y:S02]  /*13190*/  ISETP.GE.OR P4, PT, R199, UR14, P1 ;  /* 0x0000000ec7007c0c */ /* 0x000fe40008f86670 */
[----:B------:R-:W-:-:S03]  /*131a0*/  ISETP.GE.OR P3, PT, R198, UR14, P1 ;  /* 0x0000000ec6007c0c */ /* 0x000fc60008f66670 */
[----:B------:R-:W-:Y:S10]  /*131b0*/  @P2 BRA `(.L_x_1442) ;  /* 0x00000000002c2947 */ /* 0x000ff40003800000 */
        /* <DEDUP_REMOVED lines=11> */
.L_x_1442:
[----:B------:R-:W-:Y:S05]  /*13270*/  BSYNC.RECONVERGENT B0 ;  /* 0x0000000000007941 */ /* 0x000fea0003800200 */
.L_x_1441:
        /* <DEDUP_REMOVED lines=18> */
.L_x_1444:
[----:B------:R-:W-:Y:S05]  /*133a0*/  BSYNC.RECONVERGENT B0 ;  /* 0x0000000000007941 */ /* 0x000fea0003800200 */
.L_x_1443:
        /* <DEDUP_REMOVED lines=16> */
.L_x_1446:
[----:B------:R-:W-:Y:S05]  /*134b0*/  BSYNC.RECONVERGENT B0 ;  /* 0x0000000000007941 */ /* 0x000fea0003800200 */
.L_x_1445:
        /* <DEDUP_REMOVED lines=16> */
.L_x_1448:
[----:B------:R-:W-:Y:S05]  /*135c0*/  BSYNC.RECONVERGENT B0 ;  /* 0x0000000000007941 */ /* 0x000fea0003800200 */
.L_x_1447:
        /* <DEDUP_REMOVED lines=16> */
.L_x_1450:
[----:B------:R-:W-:Y:S05]  /*136d0*/  BSYNC.RECONVERGENT B0 ;  /* 0x0000000000007941 */ /* 0x000fea0003800200 */
.L_x_1449:
        /* <DEDUP_REMOVED lines=16> */
.L_x_1452:
[----:B------:R-:W-:Y:S05]  /*137e0*/  BSYNC.RECONVERGENT B0 ;  /* 0x0000000000007941 */ /* 0x000fea0003800200 */
.L_x_1451:
        /* <DEDUP_REMOVED lines=16> */
.L_x_1454:
[----:B------:R-:W-:Y:S05]  /*138f0*/  BSYNC.RECONVERGENT B0 ;  /* 0x0000000000007941 */ /* 0x000fea0003800200 */
.L_x_1453:
[----:B------:R-:W-:Y:S05]  /*13900*/  @P1 EXIT ;  /* 0x000000000000194d */ /* 0x000fea0003800000 */
[----:B------:R-:W3:Y:S01]  /*13910*/  LDCU.64 UR6, c[0x0][0x408] ;  /* 0x00008100ff0677ac */ /* 0x000ee20008000a00 */
[----:B------:R-:W-:Y:S02]  /*13920*/  IADD3 R203, P0, PT, R203, 0x70, RZ ;  /* 0x00000070cbcb7810 */ /* 0x000fe40007f1e0ff */
[----:B------:R-:W-:Y:S01]  /*13930*/  MOV R3, R13 ;  /* 0x0000000d00037202 */ /* 0x000fe20000000f00 */
[----:B------:R-:W2:Y:S01]  /*13940*/  LDCU.64 UR4, c[0x0][0x3f0] ;  /* 0x00007e00ff0477ac */ /* 0x000ea20008000a00 */
[----:B------:R-:W-:-:S05]  /*13950*/  IADD3.X R0, PT, PT, RZ, UR17, RZ, P0, !PT ;  /* 0x00000011ff007c10 */ /* 0x000fca00087fe4ff */
[----:B---3--:R-:W-:Y:S02]  /*13960*/  IMAD R0, R0, UR6, RZ ;  /* 0x0000000600007c24 */ /* 0x008fe4000f8e02ff */
[----:B------:R-:W-:-:S04]  /*13970*/  IMAD.WIDE.U32 R2, R203, UR6, R2 ;  /* 0x00000006cb027c25 */ /* 0x000fc8000f8e0002 */
[----:B------:R-:W-:Y:S01]  /*13980*/  IMAD R0, R203, UR7, R0 ;  /* 0x00000007cb007c24 */ /* 0x000fe2000f8e0200 */
[----:B--2-4-:R-:W-:-:S04]  /*13990*/  LEA R8, P0, R2, UR4, 0x1 ;  /* 0x0000000402087c11 */ /* 0x014fc8000f8008ff */
[----:B------:R-:W-:-:S04]  /*139a0*/  IADD3 R3, PT, PT, R0, R3, RZ ;  /* 0x0000000300037210 */ /* 0x000fc80007ffe0ff */
[----:B------:R-:W-:-:S05]  /*139b0*/  LEA.HI.X R9, R2, UR5, R3, 0x1, P0 ;  /* 0x0000000502097c11 */ /* 0x000fca00080f0c03 */
[----:B------:R-:W-:Y:S01]  /*139c0*/  STG.E.128 desc[UR20][R8.64], R4 ;  /* 0x0000000408007986 */ /* 0x000fe2000c101d14 */
[----:B------:R-:W-:Y:S05]  /*139d0*/  EXIT ;  /* 0x000000000000794d */ /* 0x000fea0003800000 */
.L_x_1455:
        /* <DEDUP_REMOVED lines=10> */
.L_x_1473:


//--------------------- .nv.shared._ZN5flash16flash_fwd_kernelI23Flash_fwd_kernel_traitsILi64ELi128ELi128ELi4ELb0ELb0EN7cutlass6half_tE19Flash_kernel_traitsILi64ELi128ELi128ELi4ES3_EELb0ELb1ELb0ELb0ELb1ELb1ELb0ELb0EEEvNS_16Flash_fwd_paramsE --------------------------
	.section	.nv.shared._ZN5flash16flash_fwd_kernelI23Flash_fwd_kernel_traitsILi64ELi128ELi128ELi4ELb0ELb0EN7cutlass6half_tE19Flash_kernel_traitsILi64ELi128ELi128ELi4ES3_EELb0ELb1ELb0ELb0ELb1ELb1ELb0ELb0EEEvNS_16Flash_fwd_paramsE,"aw",@nobits
	.sectionflags	@""
	.align	16
	.zero		1024


//--------------------- .nv.shared.reserved.0     --------------------------
	.section	.nv.shared.reserved.0,"aw",@nobits
	.weak		__nv_reservedSMEM_offset_0_alias
	.size		__nv_reservedSMEM_offset_0_alias, 0, 64
	.other		__nv_reservedSMEM_offset_0_alias,@"STO_CUDA_RESERVED_SHARED STV_DEFAULT"
__nv_reservedSMEM_offset_0_alias:
	.zero		0
	.zero		64


//--------------------- .nv.global                --------------------------
	.section	.nv.global,"aw",@nobits
.nv.global:
	.type		_ZN72_INTERNAL_aa5abc54_36_flash_fwd_hdim64_fp16_causal_sm80_cu_e763cb1e_28484cute1_E,@object
	.size		_ZN72_INTERNAL_aa5abc54_36_flash_fwd_hdim64_fp16_causal_sm80_cu_e763cb1e_28484cute1_E,(_ZN72_INTERNAL_aa5abc54_36_flash_fwd_hdim64_fp16_causal_sm80_cu_e763cb1e_28484cuda3std3__45__cpo6cbeginE - _ZN72_INTERNAL_aa5abc54_36_flash_fwd_hdim64_fp16_causal_sm80_cu_e763cb1e_28484cute1_E)
_ZN72_INTERNAL_aa5abc54_36_flash_fwd_hdim64_fp16_causal_sm80_cu_e763cb1e_28484cute1_E:
	.zero		1
	.type		_ZN72_INTERNAL_aa5abc54_36_flash_fwd_hdim64_fp16_causal_sm80_cu_e763cb1e_28484cuda3std3__45__cpo6cbeginE,@object
	.size		_ZN72_INTERNAL_aa5abc54_36_flash_fwd_hdim64_fp16_causal_sm80_cu_e763cb1e_28484cuda3std3__45__cpo6cbeginE,(_ZN72_INTERNAL_aa5abc54_36_flash_fwd_hdim64_fp16_causal_sm80_cu_e763cb1e_28484cuda3std3__48in_placeE - _ZN72_INTERNAL_aa5abc54_36_flash_fwd_hdim64_fp16_causal_sm80_cu_e763cb1e_28484cuda3std3__45__cpo6cbeginE)
_ZN72_INTERNAL_aa5abc54_36_flash_fwd_hdim64_fp16_causal_sm80_cu_e763cb1e_28484cuda3std3__45__cpo6cbeginE:
	.zero		1
	.type		_ZN72_INTERNAL_aa5abc54_36_flash_fwd_hdim64_fp16_causal_sm80_cu_e763cb1e_28484cuda3std3__48in_placeE,@object
	.size		_ZN72_INTERNAL_aa5abc54_36_flash_fwd_hdim64_fp16_causal_sm80_cu_e763cb1e_28484cuda3std3__48in_placeE,(_ZN72_INTERNAL_aa5abc54_36_flash_fwd_hdim64_fp16_causal_sm80_cu_e763cb1e_28484cuda3std6ranges3__45__cpo9iter_moveE - _ZN72_INTERNAL_aa5abc54_36_flash_fwd_hdim64_fp16_causal_sm80_cu_e763cb1e_28484cuda3std3__48in_placeE)
_ZN72_INTERNAL_aa5abc54_36_flash_fwd_hdim64_fp16_causal_sm80_cu_e763cb1e_28484cuda3std3__48in_placeE:
	.zero		1
	.type		_ZN72_INTERNAL_aa5abc54_36_flash_fwd_hdim64_fp16_causal_sm80_cu_e763cb1e_28484cuda3std6ranges3__45__cpo9iter_moveE,@object
	.size		_ZN72_INTERNAL_aa5abc54_36_flash_fwd_hdim64_fp16_causal_sm80_cu_e763cb1e_28484cuda3std6ranges3__45__cpo9iter_moveE,(_ZN72_INTERNAL_aa5abc54_36_flash_fwd_hdim64_fp16_causal_sm80_cu_e763cb1e_28484cuda3std3__45__cpo5beginE - _ZN72_INTERNAL_aa5abc54_36_flash_fwd_hdim64_fp16_causal_sm80_cu_e763cb1e_28484cuda3std6ranges3__45__cpo9iter_moveE)
_ZN72_INTERNAL_aa5abc54_36_flash_fwd_hdim64_fp16_causal_sm80_cu_e763cb1e_28484cuda3std6ranges3__45__cpo9iter_moveE:
	.zero		1
	.type		_ZN72_INTERNAL_aa5abc54_36_flash_fwd_hdim64_fp16_causal_sm80_cu_e763cb1e_28484cuda3std3__45__cpo5beginE,@object
	.size		_ZN72_INTERNAL_aa5abc54_36_flash_fwd_hdim64_fp16_causal_sm80_cu_e763cb1e_28484cuda3std3__45__cpo5beginE,(_ZN72_INTERNAL_aa5abc54_36_flash_fwd_hdim64_fp16_causal_sm80_cu_e763cb1e_28484cuda3std3__474_GLOBAL__N__aa5abc54_36_flash_fwd_hdim64_fp16_causal_sm80_cu_e763cb1e_28486ignoreE - _ZN72_INTERNAL_aa5abc54_36_flash_fwd_hdim64_fp16_causal_sm80_cu_e763cb1e_28484cuda3std3__45__cpo5beginE)
_ZN72_INTERNAL_aa5abc54_36_flash_fwd_hdim64_fp16_causal_sm80_cu_e763cb1e_28484cuda3std3__45__cpo5beginE:
	.zero		1
	.type		_ZN72_INTERNAL_aa5abc54_36_flash_fwd_hdim64_fp16_causal_sm80_cu_e763cb1e_28484cuda3std3__474_GLOBAL__N__aa5abc54_36_flash_fwd_hdim64_fp16_causal_sm80_cu_e763cb1e_28486ignoreE,@object
	.size		_ZN72_INTERNAL_aa5abc54_36_flash_fwd_hdim64_fp16_causal_sm80_cu_e763cb1e_28484cuda3std3__474_GLOBAL__N__aa5abc54_36_flash_fwd_hdim64_fp16_causal_sm80_cu_e763cb1e_28486ignoreE,(_ZN72_INTERNAL_aa5abc54_36_flash_fwd_hdim64_fp16_causal_sm80_cu_e763cb1e_28484cute7productE - _ZN72_INTERNAL_aa5abc54_36_flash_fwd_hdim64_fp16_causal_sm80_cu_e763cb1e_28484cuda3std3__474_GLOBAL__N__aa5abc54_36_flash_fwd_hdim64_fp16_causal_sm80_cu_e763cb1e_28486ignoreE)
_ZN72_INTERNAL_aa5abc54_36_flash_fwd_hdim64_fp16_causal_sm80_cu_e763cb1e_28484cuda3std3__474_GLOBAL__N__aa5abc54_36_flash_fwd_hdim64_fp16_causal_sm80_cu_e763cb1e_28486ignoreE:
	.zero		1
	.type		_ZN72_INTERNAL_aa5abc54_36_flash_fwd_hdim64_fp16_causal_sm80_cu_e763cb1e_28484cute7productE,@object
	.size		_ZN72_INTERNAL_aa5abc54_36_flash_fwd_hdim64_fp16_causal_sm80_cu_e763cb1e_28484cute7productE,(_ZN72_INTERNAL_aa5abc54_36_flash_fwd_hdim64_fp16_causal_sm80_cu_e763cb1e_28484cuda3std3__45__cpo3endE - _ZN72_INTERNAL_aa5abc54_36_flash_fwd_hdim64_fp16_causal_sm80_cu_e763cb1e_28484cute7productE)
_ZN72_INTERNAL_aa5abc54_36_flash_fwd_hdim64_fp16_causal_sm80_cu_e763cb1e_28484cute7productE:
	.zero		1
	.type		_ZN72_INTERNAL_aa5abc54_36_flash_fwd_hdim64_fp16_causal_sm80_cu_e763cb1e_28484cuda3std3__45__cpo3endE,@object
	.size		_ZN72_INTERNAL_aa5abc54_36_flash_fwd_hdim64_fp16_causal_sm80_cu_e763cb1e_28484cuda3std3__45__cpo3endE,(_ZN72_INTERNAL_aa5abc54_36_flash_fwd_hdim64_fp16_causal_sm80_cu_e763cb1e_28484cuda3std3__419piecewise_constructE - _ZN72_INTERNAL_aa5abc54_36_flash_fwd_hdim64_fp16_causal_sm80_cu_e763cb1e_28484cuda3std3__45__cpo3endE)
_ZN72_INTERNAL_aa5abc54_36_flash_fwd_hdim64_fp16_causal_sm80_cu_e763cb1e_28484cuda3std3__45__cpo3endE:
	.zero		1
	.type		_ZN72_INTERNAL_aa5abc54_36_flash_fwd_hdim64_fp16_causal_sm80_cu_e763cb1e_28484cuda3std3__419piecewise_constructE,@object
	.size		_ZN72_INTERNAL_aa5abc54_36_flash_fwd_hdim64_fp16_causal_sm80_cu_e763cb1e_28484cuda3std3__419piecewise_constructE,(_ZN72_INTERNAL_aa5abc54_36_flash_fwd_hdim64_fp16_causal_sm80_cu_e763cb1e_28484cuda3std3__45__cpo4cendE - _ZN72_INTERNAL_aa5abc54_36_flash_fwd_hdim64_fp16_causal_sm80_cu_e763cb1e_28484cuda3std3__419piecewise_constructE)
_ZN72_INTERNAL_aa5abc54_36_flash_fwd_hdim64_fp16_causal_sm80_cu_e763cb1e_28484cuda3std3__419piecewise_constructE:
	.zero		1
	.type		_ZN72_INTERNAL_aa5abc54_36_flash_fwd_hdim64_fp16_causal_sm80_cu_e763cb1e_28484cuda3std3__45__cpo4cendE,@object
	.size		_ZN72_INTERNAL_aa5abc54_36_flash_fwd_hdim64_fp16_causal_sm80_cu_e763cb1e_28484cuda3std3__45__cpo4cendE,(_ZN72_INTERNAL_aa5abc54_36_flash_fwd_hdim64_fp16_causal_sm80_cu_e763cb1e_28484cuda3std6ranges3__45__cpo4swapE - _ZN72_INTERNAL_aa5abc54_36_flash_fwd_hdim64_fp16_causal_sm80_cu_e763cb1e_28484cuda3std3__45__cpo4cendE)
_ZN72_INTERNAL_aa5abc54_36_flash_fwd_hdim64_fp16_causal_sm80_cu_e763cb1e_28484cuda3std3__45__cpo4cendE:
	.zero		1
	.type		_ZN72_INTERNAL_aa5abc54_36_flash_fwd_hdim64_fp16_causal_sm80_cu_e763cb1e_28484cuda3std6ranges3__45__cpo4swapE,@object
	.size		_ZN72_INTERNAL_aa5abc54_36_flash_fwd_hdim64_fp16_causal_sm80_cu_e763cb1e_28484cuda3std6ranges3__45__cpo4swapE,(.L_7 - _ZN72_INTERNAL_aa5abc54_36_flash_fwd_hdim64_fp16_causal_sm80_cu_e763cb1e_28484cuda3std6ranges3__45__cpo4swapE)
_ZN72_INTERNAL_aa5abc54_36_flash_fwd_hdim64_fp16_causal_sm80_cu_e763cb1e_28484cuda3std6ranges3__45__cpo4swapE:
	.zero		1
.L_7:


//--------------------- .nv.shared._ZN5flash16flash_fwd_kernelI23Flash_fwd_kernel_traitsILi64ELi128ELi128ELi4ELb0ELb0EN7cutlass6half_tE19Flash_kernel_traitsILi64ELi128ELi128ELi4ES3_EELb0ELb1ELb0ELb0ELb1ELb1ELb1ELb0EEEvNS_16Flash_fwd_paramsE --------------------------
	.section	.nv.shared._ZN5flash16flash_fwd_kernelI23Flash_fwd_kernel_traitsILi64ELi128ELi128ELi4ELb0ELb0EN7cutlass6half_tE19Flash_kernel_traitsILi64ELi128ELi128ELi4ES3_EELb0ELb1ELb0ELb0ELb1ELb1ELb1ELb0EEEvNS_16Flash_fwd_paramsE,"aw",@nobits
	.sectionflags	@""
	.align	16
	.zero		1024


//--------------------- .nv.shared._ZN5flash16flash_fwd_kernelI23Flash_fwd_kernel_traitsILi64ELi128ELi128ELi4ELb0ELb0EN7cutlass6half_tE19Flash_kernel_traitsILi64ELi128ELi128ELi4ES3_EELb0ELb1ELb0ELb0ELb0ELb1ELb0ELb0EEEvNS_16Flash_fwd_paramsE --------------------------
	.section	.nv.shared._ZN5flash16flash_fwd_kernelI23Flash_fwd_kernel_traitsILi64ELi128ELi128ELi4ELb0ELb0EN7cutlass6half_tE19Flash_kernel_traitsILi64ELi128ELi128ELi4ES3_EELb0ELb1ELb0ELb0ELb0ELb1ELb0ELb0EEEvNS_16Flash_fwd_paramsE,"aw",@nobits
	.sectionflags	@""
	.align	16
	.zero		1024


//--------------------- .nv.shared._ZN5flash16flash_fwd_kernelI23Flash_fwd_kernel_traitsILi64ELi128ELi128ELi4ELb0ELb0EN7cutlass6half_tE19Flash_kernel_traitsILi64ELi128ELi128ELi4ES3_EELb0ELb1ELb0ELb0ELb0ELb1ELb1ELb0EEEvNS_16Flash_fwd_paramsE --------------------------
	.section	.nv.shared._ZN5flash16flash_fwd_kernelI23Flash_fwd_kernel_traitsILi64ELi128ELi128ELi4ELb0ELb0EN7cutlass6half_tE19Flash_kernel_traitsILi64ELi128ELi128ELi4ES3_EELb0ELb1ELb0ELb0ELb0ELb1ELb1ELb0EEEvNS_16Flash_fwd_paramsE,"aw",@nobits
	.sectionflags	@""
	.align	16
	.zero		1024


//--------------------- .nv.shared._ZN5flash16flash_fwd_kernelI23Flash_fwd_kernel_traitsILi64ELi128ELi128ELi4ELb0ELb0EN7cutlass6half_tE19Flash_kernel_traitsILi64ELi128ELi128ELi4ES3_EELb0ELb1ELb0ELb0ELb0ELb0ELb0ELb0EEEvNS_16Flash_fwd_paramsE --------------------------
	.section	.nv.shared._ZN5flash16flash_fwd_kernelI23Flash_fwd_kernel_traitsILi64ELi128ELi128ELi4ELb0ELb0EN7cutlass6half_tE19Flash_kernel_traitsILi64ELi128ELi128ELi4ES3_EELb0ELb1ELb0ELb0ELb0ELb0ELb0ELb0EEEvNS_16Flash_fwd_paramsE,"aw",@nobits
	.sectionflags	@""
	.align	16
	.zero		1024


//--------------------- .nv.shared._ZN5flash16flash_fwd_kernelI23Flash_fwd_kernel_traitsILi64ELi128ELi128ELi4ELb0ELb0EN7cutlass6half_tE19Flash_kernel_traitsILi64ELi128ELi128ELi4ES3_EELb0ELb1ELb0ELb0ELb0ELb0ELb1ELb0EEEvNS_16Flash_fwd_paramsE --------------------------
	.section	.nv.shared._ZN5flash16flash_fwd_kernelI23Flash_fwd_kernel_traitsILi64ELi128ELi128ELi4ELb0ELb0EN7cutlass6half_tE19Flash_kernel_traitsILi64ELi128ELi128ELi4ES3_EELb0ELb1ELb0ELb0ELb0ELb0ELb1ELb0EEEvNS_16Flash_fwd_paramsE,"aw",@nobits
	.sectionflags	@""
	.align	16
	.zero		1024


//--------------------- .nv.shared._ZN5flash16flash_fwd_kernelI23Flash_fwd_kernel_traitsILi64ELi128ELi128ELi4ELb0ELb0EN7cutlass6half_tE19Flash_kernel_traitsILi64ELi128ELi128ELi4ES3_EELb0ELb1ELb0ELb1ELb0ELb0ELb0ELb0EEEvNS_16Flash_fwd_paramsE --------------------------
	.section	.nv.shared._ZN5flash16flash_fwd_kernelI23Flash_fwd_kernel_traitsILi64ELi128ELi128ELi4ELb0ELb0EN7cutlass6half_tE19Flash_kernel_traitsILi64ELi128ELi128ELi4ES3_EELb0ELb1ELb0ELb1ELb0ELb0ELb0ELb0EEEvNS_16Flash_fwd_paramsE,"aw",@nobits
	.sectionflags	@""
	.align	16
	.zero		1024


//--------------------- .nv.shared._ZN5flash16flash_fwd_kernelI23Flash_fwd_kernel_traitsILi64ELi128ELi128ELi4ELb0ELb0EN7cutlass6half_tE19Flash_kernel_traitsILi64ELi128ELi128ELi4ES3_EELb0ELb1ELb0ELb1ELb0ELb0ELb1ELb0EEEvNS_16Flash_fwd_paramsE --------------------------
	.section	.nv.shared._ZN5flash16flash_fwd_kernelI23Flash_fwd_kernel_traitsILi64ELi128ELi128ELi4ELb0ELb0EN7cutlass6half_tE19Flash_kernel_traitsILi64ELi128ELi128ELi4ES3_EELb0ELb1ELb0ELb1ELb0ELb0ELb1ELb0EEEvNS_16Flash_fwd_paramsE,"aw",@nobits
	.sectionflags	@""
	.align	16
	.zero		1024


//--------------------- .nv.shared._ZN5flash16flash_fwd_kernelI23Flash_fwd_kernel_traitsILi64ELi128ELi64ELi4ELb0ELb0EN7cutlass6half_tE19Flash_kernel_traitsILi64ELi128ELi64ELi4ES3_EELb1ELb1ELb0ELb0ELb0ELb0ELb0ELb0EEEvNS_16Flash_fwd_paramsE --------------------------
	.section	.nv.shared._ZN5flash16flash_fwd_kernelI23Flash_fwd_kernel_traitsILi64ELi128ELi64ELi4ELb0ELb0EN7cutlass6half_tE19Flash_kernel_traitsILi64ELi128ELi64ELi4ES3_EELb1ELb1ELb0ELb0ELb0ELb0ELb0ELb0EEEvNS_16Flash_fwd_paramsE,"aw",@nobits
	.sectionflags	@""
	.align	16
	.zero		1024


//--------------------- .nv.shared._ZN5flash16flash_fwd_kernelI23Flash_fwd_kernel_traitsILi64ELi128ELi64ELi4ELb0ELb0EN7cutlass6half_tE19Flash_kernel_traitsILi64ELi128ELi64ELi4ES3_EELb1ELb1ELb0ELb0ELb1ELb1ELb0ELb0EEEvNS_16Flash_fwd_paramsE --------------------------
	.section	.nv.shared._ZN5flash16flash_fwd_kernelI23Flash_fwd_kernel_traitsILi64ELi128ELi64ELi4ELb0ELb0EN7cutlass6half_tE19Flash_kernel_traitsILi64ELi128ELi64ELi4ES3_EELb1ELb1ELb0ELb0ELb1ELb1ELb0ELb0EEEvNS_16Flash_fwd_paramsE,"aw",@nobits
	.sectionflags	@""
	.align	16
	.zero		1024


//--------------------- .nv.shared._ZN5flash16flash_fwd_kernelI23Flash_fwd_kernel_traitsILi64ELi128ELi64ELi4ELb0ELb0EN7cutlass6half_tE19Flash_kernel_traitsILi64ELi128ELi64ELi4ES3_EELb0ELb1ELb0ELb0ELb1ELb1ELb1ELb0EEEvNS_16Flash_fwd_paramsE --------------------------
	.section	.nv.shared._ZN5flash16flash_fwd_kernelI23Flash_fwd_kernel_traitsILi64ELi128ELi64ELi4ELb0ELb0EN7cutlass6half_tE19Flash_kernel_traitsILi64ELi128ELi64ELi4ES3_EELb0ELb1ELb0ELb0ELb1ELb1ELb1ELb0EEEvNS_16Flash_fwd_paramsE,"aw",@nobits
	.sectionflags	@""
	.align	16
	.zero		1024


//--------------------- .nv.shared._ZN5flash16flash_fwd_kernelI23Flash_fwd_kernel_traitsILi64ELi128ELi64ELi4ELb0ELb0EN7cutlass6half_tE19Flash_kernel_traitsILi64ELi128ELi64ELi4ES3_EELb1ELb1ELb0ELb0ELb0ELb1ELb0ELb0EEEvNS_16Flash_fwd_paramsE --------------------------
	.section	.nv.shared._ZN5flash16flash_fwd_kernelI23Flash_fwd_kernel_traitsILi64ELi128ELi64ELi4ELb0ELb0EN7cutlass6half_tE19Flash_kernel_traitsILi64ELi128ELi64ELi4ES3_EELb1ELb1ELb0ELb0ELb0ELb1ELb0ELb0EEEvNS_16Flash_fwd_paramsE,"aw",@nobits
	.sectionflags	@""
	.align	16
	.zero		1024


//--------------------- .nv.shared._ZN5flash16flash_fwd_kernelI23Flash_fwd_kernel_traitsILi64ELi128ELi64ELi4ELb0ELb0EN7cutlass6half_tE19Flash_kernel_traitsILi64ELi128ELi64ELi4ES3_EELb0ELb1ELb0ELb0ELb0ELb1ELb1ELb0EEEvNS_16Flash_fwd_paramsE --------------------------
	.section	.nv.shared._ZN5flash16flash_fwd_kernelI23Flash_fwd_kernel_traitsILi64ELi128ELi64ELi4ELb0ELb0EN7cutlass6half_tE19Flash_kernel_traitsILi64ELi128ELi64ELi4ES3_EELb0ELb1ELb0ELb0ELb0ELb1ELb1ELb0EEEvNS_16Flash_fwd_paramsE,"aw",@nobits
	.sectionflags	@""
	.align	16
	.zero		1024


//--------------------- .nv.shared._ZN5flash16flash_fwd_kernelI23Flash_fwd_kernel_traitsILi64ELi128ELi64ELi4ELb0ELb0EN7cutlass6half_tE19Flash_kernel_traitsILi64ELi128ELi64ELi4ES3_EELb1ELb1ELb0ELb1ELb0ELb0ELb0ELb0EEEvNS_16Flash_fwd_paramsE --------------------------
	.section	.nv.shared._ZN5flash16flash_fwd_kernelI23Flash_fwd_kernel_traitsILi64ELi128ELi64ELi4ELb0ELb0EN7cutlass6half_tE19Flash_kernel_traitsILi64ELi128ELi64ELi4ES3_EELb1ELb1ELb0ELb1ELb0ELb0ELb0ELb0EEEvNS_16Flash_fwd_paramsE,"aw",@nobits
	.sectionflags	@""
	.align	16
	.zero		1024


//--------------------- .nv.shared._ZN5flash16flash_fwd_kernelI23Flash_fwd_kernel_traitsILi64ELi128ELi64ELi4ELb0ELb0EN7cutlass6half_tE19Flash_kernel_traitsILi64ELi128ELi64ELi4ES3_EELb1ELb1ELb0ELb0ELb0ELb0ELb0ELb1EEEvNS_16Flash_fwd_paramsE --------------------------
	.section	.nv.shared._ZN5flash16flash_fwd_kernelI23Flash_fwd_kernel_traitsILi64ELi128ELi64ELi4ELb0ELb0EN7cutlass6half_tE19Flash_kernel_traitsILi64ELi128ELi64ELi4ES3_EELb1ELb1ELb0ELb0ELb0ELb0ELb0ELb1EEEvNS_16Flash_fwd_paramsE,"aw",@nobits
	.sectionflags	@""
	.align	16
	.zero		1024


//--------------------- .nv.shared._ZN5flash16flash_fwd_kernelI23Flash_fwd_kernel_traitsILi64ELi128ELi64ELi4ELb0ELb0EN7cutlass6half_tE19Flash_kernel_traitsILi64ELi128ELi64ELi4ES3_EELb0ELb1ELb0ELb0ELb0ELb0ELb1ELb0EEEvNS_16Flash_fwd_paramsE --------------------------
	.section	.nv.shared._ZN5flash16flash_fwd_kernelI23Flash_fwd_kernel_traitsILi64ELi128ELi64ELi4ELb0ELb0EN7cutlass6half_tE19Flash_kernel_traitsILi64ELi128ELi64ELi4ES3_EELb0ELb1ELb0ELb0ELb0ELb0ELb1ELb0EEEvNS_16Flash_fwd_paramsE,"aw",@nobits
	.sectionflags	@""
	.align	16
	.zero		1024


//--------------------- .nv.shared._ZN5flash16flash_fwd_kernelI23Flash_fwd_kernel_traitsILi64ELi128ELi64ELi4ELb0ELb0EN7cutlass6half_tE19Flash_kernel_traitsILi64ELi128ELi64ELi4ES3_EELb1ELb1ELb0ELb1ELb0ELb0ELb0ELb1EEEvNS_16Flash_fwd_paramsE --------------------------
	.section	.nv.shared._ZN5flash16flash_fwd_kernelI23Flash_fwd_kernel_traitsILi64ELi128ELi64ELi4ELb0ELb0EN7cutlass6half_tE19Flash_kernel_traitsILi64ELi128ELi64ELi4ES3_EELb1ELb1ELb0ELb1ELb0ELb0ELb0ELb1EEEvNS_16Flash_fwd_paramsE,"aw",@nobits
	.sectionflags	@""
	.align	16
	.zero		1024


//--------------------- .nv.shared._ZN5flash16flash_fwd_kernelI23Flash_fwd_kernel_traitsILi64ELi128ELi64ELi4ELb0ELb0EN7cutlass6half_tE19Flash_kernel_traitsILi64ELi128ELi64ELi4ES3_EELb0ELb1ELb0ELb1ELb0ELb0ELb1ELb0EEEvNS_16Flash_fwd_paramsE --------------------------
	.section	.nv.shared._ZN5flash16flash_fwd_kernelI23Flash_fwd_kernel_traitsILi64ELi128ELi64ELi4ELb0ELb0EN7cutlass6half_tE19Flash_kernel_traitsILi64ELi128ELi64ELi4ES3_EELb0ELb1ELb0ELb1ELb0ELb0ELb1ELb0EEEvNS_16Flash_fwd_paramsE,"aw",@nobits
	.sectionflags	@""
	.align	16
	.zero		1024


//--------------------- .nv.constant0._ZN5flash16flash_fwd_kernelI23Flash_fwd_kernel_traitsILi64ELi128ELi128ELi4ELb0ELb0EN7cutlass6half_tE19Flash_kernel_traitsILi64ELi128ELi128ELi4ES3_EELb0ELb1ELb0ELb0ELb1ELb1ELb0ELb0EEEvNS_16Flash_fwd_paramsE --------------------------
	.section	.nv.constant0._ZN5flash16flash_fwd_kernelI23Flash_fwd_kernel_traitsILi64ELi128ELi128ELi4ELb0ELb0EN7cutlass6half_tE19Flash_kernel_traitsILi64ELi128ELi128ELi4ES3_EELb0ELb1ELb0ELb0ELb1ELb1ELb0ELb0EEEvNS_16Flash_fwd_paramsE,"a",@progbits
	.sectionflags	@""
	.align	4
.nv.constant0._ZN5flash16flash_fwd_kernelI23Flash_fwd_kernel_traitsILi64ELi128ELi128ELi4ELb0ELb0EN7cutlass6half_tE19Flash_kernel_traitsILi64ELi128ELi128ELi4ES3_EELb0ELb1ELb0ELb0ELb1ELb1ELb0ELb0EEEvNS_16Flash_fwd_paramsE:
	.zero		1360


//--------------------- .nv.constant0._ZN5flash16flash_fwd_kernelI23Flash_fwd_kernel_traitsILi64ELi128ELi128ELi4ELb0ELb0EN7cutlass6half_tE19Flash_kernel_traitsILi64ELi128ELi128ELi4ES3_EELb0ELb1ELb0ELb0ELb1ELb1ELb1ELb0EEEvNS_16Flash_fwd_paramsE --------------------------
	.section	.nv.constant0._ZN5flash16flash_fwd_kernelI23Flash_fwd_kernel_traitsILi64ELi128ELi128ELi4ELb0ELb0EN7cutlass6half_tE19Flash_kernel_traitsILi64ELi128ELi128ELi4ES3_EELb0ELb1ELb0ELb0ELb1ELb1ELb1ELb0EEEvNS_16Flash_fwd_paramsE,"a",@progbits
	.sectionflags	@""
	.align	4
.nv.constant0._ZN5flash16flash_fwd_kernelI23Flash_fwd_kernel_traitsILi64ELi128ELi128ELi4ELb0ELb0EN7cutlass6half_tE19Flash_kernel_traitsILi64ELi128ELi128ELi4ES3_EELb0ELb1ELb0ELb0ELb1ELb1ELb1ELb0EEEvNS_16Flash_fwd_paramsE:
	.zero		1360


//--------------------- .nv.constant0._ZN5flash16flash_fwd_kernelI23Flash_fwd_kernel_traitsILi64ELi128ELi128ELi4ELb0ELb0EN7cutlass6half_tE19Flash_kernel_traitsILi64ELi128ELi128ELi4ES3_EELb0ELb1ELb0ELb0ELb0ELb1ELb0ELb0EEEvNS_16Flash_fwd_paramsE --------------------------
	.section	.nv.constant0._ZN5flash16flash_fwd_kernelI23Flash_fwd_kernel_traitsILi64ELi128ELi128ELi4ELb0ELb0EN7cutlass6half_tE19Flash_kernel_traitsILi64ELi128ELi128ELi4ES3_EELb0ELb1ELb0ELb0ELb0ELb1ELb0ELb0EEEvNS_16Flash_fwd_paramsE,"a",@progbits
	.sectionflags	@""
	.align	4
.nv.constant0._ZN5flash16flash_fwd_kernelI23Flash_fwd_kernel_traitsILi64ELi128ELi128ELi4ELb0ELb0EN7cutlass6half_tE19Flash_kernel_traitsILi64ELi128ELi128ELi4ES3_EELb0ELb1ELb0ELb0ELb0ELb1ELb0ELb0EEEvNS_16Flash_fwd_paramsE:
	.zero		1360


//--------------------- .nv.constant0._ZN5flash16flash_fwd_kernelI23Flash_fwd_kernel_traitsILi64ELi128ELi128ELi4ELb0ELb0EN7cutlass6half_tE19Flash_kernel_traitsILi64ELi128ELi128ELi4ES3_EELb0ELb1ELb0ELb0ELb0ELb1ELb1ELb0EEEvNS_16Flash_fwd_paramsE --------------------------
	.section	.nv.constant0._ZN5flash16flash_fwd_kernelI23Flash_fwd_kernel_traitsILi64ELi128ELi128ELi4ELb0ELb0EN7cutlass6half_tE19Flash_kernel_traitsILi64ELi128ELi128ELi4ES3_EELb0ELb1ELb0ELb0ELb0ELb1ELb1ELb0EEEvNS_16Flash_fwd_paramsE,"a",@progbits
	.sectionflags	@""
	.align	4
.nv.constant0._ZN5flash16flash_fwd_kernelI23Flash_fwd_kernel_traitsILi64ELi128ELi128ELi4ELb0ELb0EN7cutlass6half_tE19Flash_kernel_traitsILi64ELi128ELi128ELi4ES3_EELb0ELb1ELb0ELb0ELb0ELb1ELb1ELb0EEEvNS_16Flash_fwd_paramsE:
	.zero		1360


//--------------------- .nv.constant0._ZN5flash16flash_fwd_kernelI23Flash_fwd_kernel_traitsILi64ELi128ELi128ELi4ELb0ELb0EN7cutlass6half_tE19Flash_kernel_traitsILi64ELi128ELi128ELi4ES3_EELb0ELb1ELb0ELb0ELb0ELb0ELb0ELb0EEEvNS_16Flash_fwd_paramsE --------------------------
	.section	.nv.constant0._ZN5flash16flash_fwd_kernelI23Flash_fwd_kernel_traitsILi64ELi128ELi128ELi4ELb0ELb0EN7cutlass6half_tE19Flash_kernel_traitsILi64ELi128ELi128ELi4ES3_EELb0ELb1ELb0ELb0ELb0ELb0ELb0ELb0EEEvNS_16Flash_fwd_paramsE,"a",@progbits
	.sectionflags	@""
	.align	4
.nv.constant0._ZN5flash16flash_fwd_kernelI23Flash_fwd_kernel_traitsILi64ELi128ELi128ELi4ELb0ELb0EN7cutlass6half_tE19Flash_kernel_traitsILi64ELi128ELi128ELi4ES3_EELb0ELb1ELb0ELb0ELb0ELb0ELb0ELb0EEEvNS_16Flash_fwd_paramsE:
	.zero		1360


//--------------------- .nv.constant0._ZN5flash16flash_fwd_kernelI23Flash_fwd_kernel_traitsILi64ELi128ELi128ELi4ELb0ELb0EN7cutlass6half_tE19Flash_kernel_traitsILi64ELi128ELi128ELi4ES3_EELb0ELb1ELb0ELb0ELb0ELb0ELb1ELb0EEEvNS_16Flash_fwd_paramsE --------------------------
	.section	.nv.constant0._ZN5flash16flash_fwd_kernelI23Flash_fwd_kernel_traitsILi64ELi128ELi128ELi4ELb0ELb0EN7cutlass6half_tE19Flash_kernel_traitsILi64ELi128ELi128ELi4ES3_EELb0ELb1ELb0ELb0ELb0ELb0ELb1ELb0EEEvNS_16Flash_fwd_paramsE,"a",@progbits
	.sectionflags	@""
	.align	4
.nv.constant0._ZN5flash16flash_fwd_kernelI23Flash_fwd_kernel_traitsILi64ELi128ELi128ELi4ELb0ELb0EN7cutlass6half_tE19Flash_kernel_traitsILi64ELi128ELi128ELi4ES3_EELb0ELb1ELb0ELb0ELb0ELb0ELb1ELb0EEEvNS_16Flash_fwd_paramsE:
	.zero		1360


//--------------------- .nv.constant0._ZN5flash16flash_fwd_kernelI23Flash_fwd_kernel_traitsILi64ELi128ELi128ELi4ELb0ELb0EN7cutlass6half_tE19Flash_kernel_traitsILi64ELi128ELi128ELi4ES3_EELb0ELb1ELb0ELb1ELb0ELb0ELb0ELb0EEEvNS_16Flash_fwd_paramsE --------------------------
	.section	.nv.constant0._ZN5flash16flash_fwd_kernelI23Flash_fwd_kernel_traitsILi64ELi128ELi128ELi4ELb0ELb0EN7cutlass6half_tE19Flash_kernel_traitsILi64ELi128ELi128ELi4ES3_EELb0ELb1ELb0ELb1ELb0ELb0ELb0ELb0EEEvNS_16Flash_fwd_paramsE,"a",@progbits
	.sectionflags	@""
	.align	4
.nv.constant0._ZN5flash16flash_fwd_kernelI23Flash_fwd_kernel_traitsILi64ELi128ELi128ELi4ELb0ELb0EN7cutlass6half_tE19Flash_kernel_traitsILi64ELi128ELi128ELi4ES3_EELb0ELb1ELb0ELb1ELb0ELb0ELb0ELb0EEEvNS_16Flash_fwd_paramsE:
	.zero		1360


//--------------------- .nv.constant0._ZN5flash16flash_fwd_kernelI23Flash_fwd_kernel_traitsILi64ELi128ELi128ELi4ELb0ELb0EN7cutlass6half_tE19Flash_kernel_traitsILi64ELi128ELi128ELi4ES3_EELb0ELb1ELb0ELb1ELb0ELb0ELb1ELb0EEEvNS_16Flash_fwd_paramsE --------------------------
	.section	.nv.constant0._ZN5flash16flash_fwd_kernelI23Flash_fwd_kernel_traitsILi64ELi128ELi128ELi4ELb0ELb0EN7cutlass6half_tE19Flash_kernel_traitsILi64ELi128ELi128ELi4ES3_EELb0ELb1ELb0ELb1ELb0ELb0ELb1ELb0EEEvNS_16Flash_fwd_paramsE,"a",@progbits
	.sectionflags	@""
	.align	4
.nv.constant0._ZN5flash16flash_fwd_kernelI23Flash_fwd_kernel_traitsILi64ELi128ELi128ELi4ELb0ELb0EN7cutlass6half_tE19Flash_kernel_traitsILi64ELi128ELi128ELi4ES3_EELb0ELb1ELb0ELb1ELb0ELb0ELb1ELb0EEEvNS_16Flash_fwd_paramsE:
	.zero		1360


//--------------------- .nv.constant0._ZN5flash16flash_fwd_kernelI23Flash_fwd_kernel_traitsILi64ELi128ELi64ELi4ELb0ELb0EN7cutlass6half_tE19Flash_kernel_traitsILi64ELi128ELi64ELi4ES3_EELb1ELb1ELb0ELb0ELb0ELb0ELb0ELb0EEEvNS_16Flash_fwd_paramsE --------------------------
	.section	.nv.constant0._ZN5flash16flash_fwd_kernelI23Flash_fwd_kernel_traitsILi64ELi128ELi64ELi4ELb0ELb0EN7cutlass6half_tE19Flash_kernel_traitsILi64ELi128ELi64ELi4ES3_EELb1ELb1ELb0ELb0ELb0ELb0ELb0ELb0EEEvNS_16Flash_fwd_paramsE,"a",@progbits
	.sectionflags	@""
	.align	4
.nv.constant0._ZN5flash16flash_fwd_kernelI23Flash_fwd_kernel_traitsILi64ELi128ELi64ELi4ELb0ELb0EN7cutlass6half_tE19Flash_kernel_traitsILi64ELi128ELi64ELi4ES3_EELb1ELb1ELb0ELb0ELb0ELb0ELb0ELb0EEEvNS_16Flash_fwd_paramsE:
	.zero		1360


//--------------------- .nv.constant0._ZN5flash16flash_fwd_kernelI23Flash_fwd_kernel_traitsILi64ELi128ELi64ELi4ELb0ELb0EN7cutlass6half_tE19Flash_kernel_traitsILi64ELi128ELi64ELi4ES3_EELb1ELb1ELb0ELb0ELb1ELb1ELb0ELb0EEEvNS_16Flash_fwd_paramsE --------------------------
	.section	.nv.constant0._ZN5flash16flash_fwd_kernelI23Flash_fwd_kernel_traitsILi64ELi128ELi64ELi4ELb0ELb0EN7cutlass6half_tE19Flash_kernel_traitsILi64ELi128ELi64ELi4ES3_EELb1ELb1ELb0ELb0ELb1ELb1ELb0ELb0EEEvNS_16Flash_fwd_paramsE,"a",@progbits
	.sectionflags	@""
	.align	4
.nv.constant0._ZN5flash16flash_fwd_kernelI23Flash_fwd_kernel_traitsILi64ELi128ELi64ELi4ELb0ELb0EN7cutlass6half_tE19Flash_kernel_traitsILi64ELi128ELi64ELi4ES3_EELb1ELb1ELb0ELb0ELb1ELb1ELb0ELb0EEEvNS_16Flash_fwd_paramsE:
	.zero		1360


//--------------------- .nv.constant0._ZN5flash16flash_fwd_kernelI23Flash_fwd_kernel_traitsILi64ELi128ELi64ELi4ELb0ELb0EN7cutlass6half_tE19Flash_kernel_traitsILi64ELi128ELi64ELi4ES3_EELb0ELb1ELb0ELb0ELb1ELb1ELb1ELb0EEEvNS_16Flash_fwd_paramsE --------------------------
	.section	.nv.constant0._ZN5flash16flash_fwd_kernelI23Flash_fwd_kernel_traitsILi64ELi128ELi64ELi4ELb0ELb0EN7cutlass6half_tE19Flash_kernel_traitsILi64ELi128ELi64ELi4ES3_EELb0ELb1ELb0ELb0ELb1ELb1ELb1ELb0EEEvNS_16Flash_fwd_paramsE,"a",@progbits
	.sectionflags	@""
	.align	4
.nv.constant0._ZN5flash16flash_fwd_kernelI23Flash_fwd_kernel_traitsILi64ELi128ELi64ELi4ELb0ELb0EN7cutlass6half_tE19Flash_kernel_traitsILi64ELi128ELi64ELi4ES3_EELb0ELb1ELb0ELb0ELb1ELb1ELb1ELb0EEEvNS_16Flash_fwd_paramsE:
	.zero		1360


//--------------------- .nv.constant0._ZN5flash16flash_fwd_kernelI23Flash_fwd_kernel_traitsILi64ELi128ELi64ELi4ELb0ELb0EN7cutlass6half_tE19Flash_kernel_traitsILi64ELi128ELi64ELi4ES3_EELb1ELb1ELb0ELb0ELb0ELb1ELb0ELb0EEEvNS_16Flash_fwd_paramsE --------------------------
	.section	.nv.constant0._ZN5flash16flash_fwd_kernelI23Flash_fwd_kernel_traitsILi64ELi128ELi64ELi4ELb0ELb0EN7cutlass6half_tE19Flash_kernel_traitsILi64ELi128ELi64ELi4ES3_EELb1ELb1ELb0ELb0ELb0ELb1ELb0ELb0EEEvNS_16Flash_fwd_paramsE,"a",@progbits
	.sectionflags	@""
	.align	4
.nv.constant0._ZN5flash16flash_fwd_kernelI23Flash_fwd_kernel_traitsILi64ELi128ELi64ELi4ELb0ELb0EN7cutlass6half_tE19Flash_kernel_traitsILi64ELi128ELi64ELi4ES3_EELb1ELb1ELb0ELb0ELb0ELb1ELb0ELb0EEEvNS_16Flash_fwd_paramsE:
	.zero		1360


//--------------------- .nv.constant0._ZN5flash16flash_fwd_kernelI23Flash_fwd_kernel_traitsILi64ELi128ELi64ELi4ELb0ELb0EN7cutlass6half_tE19Flash_kernel_traitsILi64ELi128ELi64ELi4ES3_EELb0ELb1ELb0ELb0ELb0ELb1ELb1ELb0EEEvNS_16Flash_fwd_paramsE --------------------------
	.section	.nv.constant0._ZN5flash16flash_fwd_kernelI23Flash_fwd_kernel_traitsILi64ELi128ELi64ELi4ELb0ELb0EN7cutlass6half_tE19Flash_kernel_traitsILi64ELi128ELi64ELi4ES3_EELb0ELb1ELb0ELb0ELb0ELb1ELb1ELb0EEEvNS_16Flash_fwd_paramsE,"a",@progbits
	.sectionflags	@""
	.align	4
.nv.constant0._ZN5flash16flash_fwd_kernelI23Flash_fwd_kernel_traitsILi64ELi128ELi64ELi4ELb0ELb0EN7cutlass6half_tE19Flash_kernel_traitsILi64ELi128ELi64ELi4ES3_EELb0ELb1ELb0ELb0ELb0ELb1ELb1ELb0EEEvNS_16Flash_fwd_paramsE:
	.zero		1360


//--------------------- .nv.constant0._ZN5flash16flash_fwd_kernelI23Flash_fwd_kernel_traitsILi64ELi128ELi64ELi4ELb0ELb0EN7cutlass6half_tE19Flash_kernel_traitsILi64ELi128ELi64ELi4ES3_EELb1ELb1ELb0ELb1ELb0ELb0ELb0ELb0EEEvNS_16Flash_fwd_paramsE --------------------------
	.section	.nv.constant0._ZN5flash16flash_fwd_kernelI23Flash_fwd_kernel_traitsILi64ELi128ELi64ELi4ELb0ELb0EN7cutlass6half_tE19Flash_kernel_traitsILi64ELi128ELi64ELi4ES3_EELb1ELb1ELb0ELb1ELb0ELb0ELb0ELb0EEEvNS_16Flash_fwd_paramsE,"a",@progbits
	.sectionflags	@""
	.align	4
.nv.constant0._ZN5flash16flash_fwd_kernelI23Flash_fwd_kernel_traitsILi64ELi128ELi64ELi4ELb0ELb0EN7cutlass6half_tE19Flash_kernel_traitsILi64ELi128ELi64ELi4ES3_EELb1ELb1ELb0ELb1ELb0ELb0ELb0ELb0EEEvNS_16Flash_fwd_paramsE:
	.zero		1360


//--------------------- .nv.constant0._ZN5flash16flash_fwd_kernelI23Flash_fwd_kernel_traitsILi64ELi128ELi64ELi4ELb0ELb0EN7cutlass6half_tE19Flash_kernel_traitsILi64ELi128ELi64ELi4ES3_EELb1ELb1ELb0ELb0ELb0ELb0ELb0ELb1EEEvNS_16Flash_fwd_paramsE --------------------------
	.section	.nv.constant0._ZN5flash16flash_fwd_kernelI23Flash_fwd_kernel_traitsILi64ELi128ELi64ELi4ELb0ELb0EN7cutlass6half_tE19Flash_kernel_traitsILi64ELi128ELi64ELi4ES3_EELb1ELb1ELb0ELb0ELb0ELb0ELb0ELb1EEEvNS_16Flash_fwd_paramsE,"a",@progbits
	.sectionflags	@""
	.align	4
.nv.constant0._ZN5flash16flash_fwd_kernelI23Flash_fwd_kernel_traitsILi64ELi128ELi64ELi4ELb0ELb0EN7cutlass6half_tE19Flash_kernel_traitsILi64ELi128ELi64ELi4ES3_EELb1ELb1ELb0ELb0ELb0ELb0ELb0ELb1EEEvNS_16Flash_fwd_paramsE:
	.zero		1360


//--------------------- .nv.constant0._ZN5flash16flash_fwd_kernelI23Flash_fwd_kernel_traitsILi64ELi128ELi64ELi4ELb0ELb0EN7cutlass6half_tE19Flash_kernel_traitsILi64ELi128ELi64ELi4ES3_EELb0ELb1ELb0ELb0ELb0ELb0ELb1ELb0EEEvNS_16Flash_fwd_paramsE --------------------------
	.section	.nv.constant0._ZN5flash16flash_fwd_kernelI23Flash_fwd_kernel_traitsILi64ELi128ELi64ELi4ELb0ELb0EN7cutlass6half_tE19Flash_kernel_traitsILi64ELi128ELi64ELi4ES3_EELb0ELb1ELb0ELb0ELb0ELb0ELb1ELb0EEEvNS_16Flash_fwd_paramsE,"a",@progbits
	.sectionflags	@""
	.align	4
.nv.constant0._ZN5flash16flash_fwd_kernelI23Flash_fwd_kernel_traitsILi64ELi128ELi64ELi4ELb0ELb0EN7cutlass6half_tE19Flash_kernel_traitsILi64ELi128ELi64ELi4ES3_EELb0ELb1ELb0ELb0ELb0ELb0ELb1ELb0EEEvNS_16Flash_fwd_paramsE:
	.zero		1360


//--------------------- .nv.constant0._ZN5flash16flash_fwd_kernelI23Flash_fwd_kernel_traitsILi64ELi128ELi64ELi4ELb0ELb0EN7cutlass6half_tE19Flash_kernel_traitsILi64ELi128ELi64ELi4ES3_EELb1ELb1ELb0ELb1ELb0ELb0ELb0ELb1EEEvNS_16Flash_fwd_paramsE --------------------------
	.section	.nv.constant0._ZN5flash16flash_fwd_kernelI23Flash_fwd_kernel_traitsILi64ELi128ELi64ELi4ELb0ELb0EN7cutlass6half_tE19Flash_kernel_traitsILi64ELi128ELi64ELi4ES3_EELb1ELb1ELb0ELb1ELb0ELb0ELb0ELb1EEEvNS_16Flash_fwd_paramsE,"a",@progbits
	.sectionflags	@""
	.align	4
.nv.constant0._ZN5flash16flash_fwd_kernelI23Flash_fwd_kernel_traitsILi64ELi128ELi64ELi4ELb0ELb0EN7cutlass6half_tE19Flash_kernel_traitsILi64ELi128ELi64ELi4ES3_EELb1ELb1ELb0ELb1ELb0ELb0ELb0ELb1EEEvNS_16Flash_fwd_paramsE:
	.zero		1360


//--------------------- .nv.constant0._ZN5flash16flash_fwd_kernelI23Flash_fwd_kernel_traitsILi64ELi128ELi64ELi4ELb0ELb0EN7cutlass6half_tE19Flash_kernel_traitsILi64ELi128ELi64ELi4ES3_EELb0ELb1ELb0ELb1ELb0ELb0ELb1ELb0EEEvNS_16Flash_fwd_paramsE --------------------------
	.section	.nv.constant0._ZN5flash16flash_fwd_kernelI23Flash_fwd_kernel_traitsILi64ELi128ELi64ELi4ELb0ELb0EN7cutlass6half_tE19Flash_kernel_traitsILi64ELi128ELi64ELi4ES3_EELb0ELb1ELb0ELb1ELb0ELb0ELb1ELb0EEEvNS_16Flash_fwd_paramsE,"a",@progbits
	.sectionflags	@""
	.align	4
.nv.constant0._ZN5flash16flash_fwd_kernelI23Flash_fwd_kernel_traitsILi64ELi128ELi64ELi4ELb0ELb0EN7cutlass6half_tE19Flash_kernel_traitsILi64ELi128ELi64ELi4ES3_EELb0ELb1ELb0ELb1ELb0ELb0ELb1ELb0EEEvNS_16Flash_fwd_paramsE:
	.zero		1360


//--------------------- SYMBOLS --------------------------

	.type		.nv.reservedSmem.offset0,@object
	.size		.nv.reservedSmem.offset0,0x4
	.type		.nv.reservedSmem.cap,@object
	.size		.nv.reservedSmem.cap,0x4
